	.target	sm_90a

	.elftype	@"ET_EXEC"


//--------------------- .note.nv.tkinfo           --------------------------
	.section	.note.nv.tkinfo,"",@"SHT_NOTE"
	.sectionflags	@"SHF_NOTE_NV_TKINFO"
	.tkinfo
        /*0018*/ 	.word	0x00000002
        /*0030*/ 	.string	""
        /*0030*/ 	.string	"ptxas"
        /*0030*/ 	.string	"Cuda compilation tools, release 13.0, V13.0.88"
        /*0030*/ 	.string	"Build cuda_13.0.r13.0/compiler.36424714_0"
        /*0030*/ 	.string	"-arch sm_90a -m 64 "



//--------------------- .note.nv.cuinfo           --------------------------
	.section	.note.nv.cuinfo,"",@"SHT_NOTE"
	.sectionflags	@"SHF_NOTE_NV_CUINFO"
        /*0018*/ 	.short	0x0002
        /*001a*/ 	.short	0x005a
        /*001c*/ 	.short	0x0082
	.zero		2


//--------------------- .nv.info                  --------------------------
	.section	.nv.info,"",@"SHT_CUDA_INFO"
	.align	4


	//----- nvinfo : EIATTR_REGCOUNT
	.align		4
        /*0000*/ 	.byte	0x04, 0x2f
        /*0002*/ 	.short	(.L_20 - .L_19)
	.align		4
.L_19:
        /*0004*/ 	.word	index@(_ZN7cutlass13device_kernelIN5flash11enable_sm90INS1_16FlashAttnFwdSm90INS1_25CollectiveMainloopFwdSm90ILi2EN4cute5tupleIJNS5_1CILi1EEES8_S8_EEENS6_IJNS7_ILi64EEESA_SA_EEELi512ENS_10bfloat16_tEfNS_4arch4Sm90ELb1ELb0ELb1ELb1ELb0ELb1ELb1ELb0ELb0ELb1ELb0ELb0EEENS1_21CollectiveEpilogueFwdINS6_IJSA_NS7_ILi512EEESA_EEES9_SC_SE_Li256ELb1ELb1ELb0ELb0EEENS1_36VarlenDynamicPersistentTileSchedulerILi64ELi64ELi256ELi128ELb0ELb1ELb1ELb1ELb1ELb1EEEEEEEEEvNT_6ParamsE)
        /*0008*/ 	.word	0x000000a8


	//----- nvinfo : EIATTR_FRAME_SIZE
	.align		4
.L_20:
        /*000c*/ 	.byte	0x04, 0x11
        /*000e*/ 	.short	(.L_22 - .L_21)
	.align		4
.L_21:
        /*0010*/ 	.word	index@(_ZN7cutlass13device_kernelIN5flash11enable_sm90INS1_16FlashAttnFwdSm90INS1_25CollectiveMainloopFwdSm90ILi2EN4cute5tupleIJNS5_1CILi1EEES8_S8_EEENS6_IJNS7_ILi64EEESA_SA_EEELi512ENS_10bfloat16_tEfNS_4arch4Sm90ELb1ELb0ELb1ELb1ELb0ELb1ELb1ELb0ELb0ELb1ELb0ELb0EEENS1_21CollectiveEpilogueFwdINS6_IJSA_NS7_ILi512EEESA_EEES9_SC_SE_Li256ELb1ELb1ELb0ELb0EEENS1_36VarlenDynamicPersistentTileSchedulerILi64ELi64ELi256ELi128ELb0ELb1ELb1ELb1ELb1ELb1EEEEEEEEEvNT_6ParamsE)
        /*0014*/ 	.word	0x00000070


	//----- nvinfo : EIATTR_REGCOUNT
	.align		4
.L_22:
        /*0018*/ 	.byte	0x04, 0x2f
        /*001a*/ 	.short	(.L_24 - .L_23)
	.align		4
.L_23:
        /*001c*/ 	.word	index@(_ZN7cutlass13device_kernelIN5flash11enable_sm90INS1_16FlashAttnFwdSm90INS1_25CollectiveMainloopFwdSm90ILi2EN4cute5tupleIJNS5_1CILi1EEES8_S8_EEENS6_IJNS7_ILi64EEESA_SA_EEELi512ENS_10bfloat16_tEfNS_4arch4Sm90ELb1ELb0ELb1ELb1ELb0ELb0ELb1ELb0ELb0ELb1ELb0ELb0EEENS1_21CollectiveEpilogueFwdINS6_IJSA_NS7_ILi512EEESA_EEES9_SC_SE_Li256ELb1ELb1ELb0ELb0EEENS1_36VarlenDynamicPersistentTileSchedulerILi64ELi64ELi256ELi128ELb0ELb1ELb1ELb1ELb1ELb1EEEEEEEEEvNT_6ParamsE)
        /*0020*/ 	.word	0x000000a8


	//----- nvinfo : EIATTR_FRAME_SIZE
	.align		4
.L_24:
        /*0024*/ 	.byte	0x04, 0x11
        /*0026*/ 	.short	(.L_26 - .L_25)
	.align		4
.L_25:
        /*0028*/ 	.word	index@(_ZN7cutlass13device_kernelIN5flash11enable_sm90INS1_16FlashAttnFwdSm90INS1_25CollectiveMainloopFwdSm90ILi2EN4cute5tupleIJNS5_1CILi1EEES8_S8_EEENS6_IJNS7_ILi64EEESA_SA_EEELi512ENS_10bfloat16_tEfNS_4arch4Sm90ELb1ELb0ELb1ELb1ELb0ELb0ELb1ELb0ELb0ELb1ELb0ELb0EEENS1_21CollectiveEpilogueFwdINS6_IJSA_NS7_ILi512EEESA_EEES9_SC_SE_Li256ELb1ELb1ELb0ELb0EEENS1_36VarlenDynamicPersistentTileSchedulerILi64ELi64ELi256ELi128ELb0ELb1ELb1ELb1ELb1ELb1EEEEEEEEEvNT_6ParamsE)
        /*002c*/ 	.word	0x00000068


	//----- nvinfo : EIATTR_REGCOUNT
	.align		4
.L_26:
        /*0030*/ 	.byte	0x04, 0x2f
        /*0032*/ 	.short	(.L_28 - .L_27)
	.align		4
.L_27:
        /*0034*/ 	.word	index@(_ZN7cutlass13device_kernelIN5flash11enable_sm90INS1_16FlashAttnFwdSm90INS1_25CollectiveMainloopFwdSm90ILi2EN4cute5tupleIJNS5_1CILi1EEES8_S8_EEENS6_IJNS7_ILi64EEESA_SA_EEELi512ENS_10bfloat16_tEfNS_4arch4Sm90ELb1ELb0ELb1ELb1ELb0ELb1ELb0ELb0ELb0ELb1ELb0ELb0EEENS1_21CollectiveEpilogueFwdINS6_IJSA_NS7_ILi512EEESA_EEES9_SC_SE_Li256ELb1ELb1ELb0ELb0EEENS1_36VarlenDynamicPersistentTileSchedulerILi64ELi64ELi256ELi128ELb0ELb1ELb1ELb1ELb1ELb1EEEEEEEEEvNT_6ParamsE)
        /*0038*/ 	.word	0x000000a8


	//----- nvinfo : EIATTR_FRAME_SIZE
	.align		4
.L_28:
        /*003c*/ 	.byte	0x04, 0x11
        /*003e*/ 	.short	(.L_30 - .L_29)
	.align		4
.L_29:
        /*0040*/ 	.word	index@(_ZN7cutlass13device_kernelIN5flash11enable_sm90INS1_16FlashAttnFwdSm90INS1_25CollectiveMainloopFwdSm90ILi2EN4cute5tupleIJNS5_1CILi1EEES8_S8_EEENS6_IJNS7_ILi64EEESA_SA_EEELi512ENS_10bfloat16_tEfNS_4arch4Sm90ELb1ELb0ELb1ELb1ELb0ELb1ELb0ELb0ELb0ELb1ELb0ELb0EEENS1_21CollectiveEpilogueFwdINS6_IJSA_NS7_ILi512EEESA_EEES9_SC_SE_Li256ELb1ELb1ELb0ELb0EEENS1_36VarlenDynamicPersistentTileSchedulerILi64ELi64ELi256ELi128ELb0ELb1ELb1ELb1ELb1ELb1EEEEEEEEEvNT_6ParamsE)
        /*0044*/ 	.word	0x00000060


	//----- nvinfo : EIATTR_REGCOUNT
	.align		4
.L_30:
        /*0048*/ 	.byte	0x04, 0x2f
        /*004a*/ 	.short	(.L_32 - .L_31)
	.align		4
.L_31:
        /*004c*/ 	.word	index@(_ZN7cutlass13device_kernelIN5flash11enable_sm90INS1_16FlashAttnFwdSm90INS1_25CollectiveMainloopFwdSm90ILi2EN4cute5tupleIJNS5_1CILi1EEES8_S8_EEENS6_IJNS7_ILi64EEESA_SA_EEELi512ENS_10bfloat16_tEfNS_4arch4Sm90ELb1ELb0ELb1ELb1ELb0ELb0ELb0ELb0ELb0ELb1ELb0ELb0EEENS1_21CollectiveEpilogueFwdINS6_IJSA_NS7_ILi512EEESA_EEES9_SC_SE_Li256ELb1ELb1ELb0ELb0EEENS1_36VarlenDynamicPersistentTileSchedulerILi64ELi64ELi256ELi128ELb0ELb1ELb1ELb1ELb1ELb1EEEEEEEEEvNT_6ParamsE)
        /*0050*/ 	.word	0x000000a8


	//----- nvinfo : EIATTR_FRAME_SIZE
	.align		4
.L_32:
        /*0054*/ 	.byte	0x04, 0x11
        /*0056*/ 	.short	(.L_34 - .L_33)
	.align		4
.L_33:
        /*0058*/ 	.word	index@(_ZN7cutlass13device_kernelIN5flash11enable_sm90INS1_16FlashAttnFwdSm90INS1_25CollectiveMainloopFwdSm90ILi2EN4cute5tupleIJNS5_1CILi1EEES8_S8_EEENS6_IJNS7_ILi64EEESA_SA_EEELi512ENS_10bfloat16_tEfNS_4arch4Sm90ELb1ELb0ELb1ELb1ELb0ELb0ELb0ELb0ELb0ELb1ELb0ELb0EEENS1_21CollectiveEpilogueFwdINS6_IJSA_NS7_ILi512EEESA_EEES9_SC_SE_Li256ELb1ELb1ELb0ELb0EEENS1_36VarlenDynamicPersistentTileSchedulerILi64ELi64ELi256ELi128ELb0ELb1ELb1ELb1ELb1ELb1EEEEEEEEEvNT_6ParamsE)
        /*005c*/ 	.word	0x00000058


	//----- nvinfo : EIATTR_REGCOUNT
	.align		4
.L_34:
        /*0060*/ 	.byte	0x04, 0x2f
        /*0062*/ 	.short	(.L_36 - .L_35)
	.align		4
.L_35:
        /*0064*/ 	.word	index@(_ZN7cutlass13device_kernelIN5flash11enable_sm90INS1_16FlashAttnFwdSm90INS1_25CollectiveMainloopFwdSm90ILi2EN4cute5tupleIJNS5_1CILi1EEES8_S8_EEENS6_IJNS7_ILi64EEESA_SA_EEELi512ENS_10bfloat16_tEfNS_4arch4Sm90ELb1ELb0ELb1ELb0ELb0ELb0ELb1ELb0ELb0ELb1ELb0ELb0EEENS1_21CollectiveEpilogueFwdINS6_IJSA_NS7_ILi512EEESA_EEES9_SC_SE_Li256ELb0ELb1ELb0ELb0EEENS1_30DynamicPersistentTileSchedulerILi256ELi128ELb0ELb1ELb1EEEEEEEEEvNT_6ParamsE)
        /*0068*/ 	.word	0x000000a8


	//----- nvinfo : EIATTR_FRAME_SIZE
	.align		4
.L_36:
        /*006c*/ 	.byte	0x04, 0x11
        /*006e*/ 	.short	(.L_38 - .L_37)
	.align		4
.L_37:
        /*0070*/ 	.word	index@(_ZN7cutlass13device_kernelIN5flash11enable_sm90INS1_16FlashAttnFwdSm90INS1_25CollectiveMainloopFwdSm90ILi2EN4cute5tupleIJNS5_1CILi1EEES8_S8_EEENS6_IJNS7_ILi64EEESA_SA_EEELi512ENS_10bfloat16_tEfNS_4arch4Sm90ELb1ELb0ELb1ELb0ELb0ELb0ELb1ELb0ELb0ELb1ELb0ELb0EEENS1_21CollectiveEpilogueFwdINS6_IJSA_NS7_ILi512EEESA_EEES9_SC_SE_Li256ELb0ELb1ELb0ELb0EEENS1_30DynamicPersistentTileSchedulerILi256ELi128ELb0ELb1ELb1EEEEEEEEEvNT_6ParamsE)
        /*0074*/ 	.word	0x00000048


	//----- nvinfo : EIATTR_REGCOUNT
	.align		4
.L_38:
        /*0078*/ 	.byte	0x04, 0x2f
        /*007a*/ 	.short	(.L_40 - .L_39)
	.align		4
.L_39:
        /*007c*/ 	.word	index@(_ZN7cutlass13device_kernelIN5flash11enable_sm90INS1_16FlashAttnFwdSm90INS1_25CollectiveMainloopFwdSm90ILi2EN4cute5tupleIJNS5_1CILi1EEES8_S8_EEENS6_IJNS7_ILi64EEESA_SA_EEELi512ENS_10bfloat16_tEfNS_4arch4Sm90ELb1ELb0ELb1ELb0ELb0ELb0ELb0ELb0ELb0ELb1ELb0ELb0EEENS1_21CollectiveEpilogueFwdINS6_IJSA_NS7_ILi512EEESA_EEES9_SC_SE_Li256ELb0ELb1ELb0ELb0EEENS1_30DynamicPersistentTileSchedulerILi256ELi128ELb0ELb1ELb1EEEEEEEEEvNT_6ParamsE)
        /*0080*/ 	.word	0x000000a8


	//----- nvinfo : EIATTR_FRAME_SIZE
	.align		4
.L_40:
        /*0084*/ 	.byte	0x04, 0x11
        /*0086*/ 	.short	(.L_42 - .L_41)
	.align		4
.L_41:
        /*0088*/ 	.word	index@(_ZN7cutlass13device_kernelIN5flash11enable_sm90INS1_16FlashAttnFwdSm90INS1_25CollectiveMainloopFwdSm90ILi2EN4cute5tupleIJNS5_1CILi1EEES8_S8_EEENS6_IJNS7_ILi64EEESA_SA_EEELi512ENS_10bfloat16_tEfNS_4arch4Sm90ELb1ELb0ELb1ELb0ELb0ELb0ELb0ELb0ELb0ELb1ELb0ELb0EEENS1_21CollectiveEpilogueFwdINS6_IJSA_NS7_ILi512EEESA_EEES9_SC_SE_Li256ELb0ELb1ELb0ELb0EEENS1_30DynamicPersistentTileSchedulerILi256ELi128ELb0ELb1ELb1EEEEEEEEEvNT_6ParamsE)
        /*008c*/ 	.word	0x00000028


	//----- nvinfo : EIATTR_REGCOUNT
	.align		4
.L_42:
        /*0090*/ 	.byte	0x04, 0x2f
        /*0092*/ 	.short	(.L_44 - .L_43)
	.align		4
.L_43:
        /*0094*/ 	.word	index@(_ZN7cutlass13device_kernelIN5flash11enable_sm90INS1_16FlashAttnFwdSm90INS1_25CollectiveMainloopFwdSm90ILi2EN4cute5tupleIJNS5_1CILi1EEES8_S8_EEENS6_IJNS7_ILi64EEESA_SA_EEELi512ENS_10bfloat16_tEfNS_4arch4Sm90ELb0ELb1ELb1ELb1ELb0ELb1ELb1ELb0ELb0ELb1ELb0ELb0EEENS1_21CollectiveEpilogueFwdINS6_IJSA_NS7_ILi512EEESA_EEES9_SC_SE_Li256ELb1ELb1ELb0ELb0EEENS1_36VarlenDynamicPersistentTileSchedulerILi64ELi64ELi256ELi128ELb0ELb1ELb1ELb1ELb0ELb1EEEEEEEEEvNT_6ParamsE)
        /*0098*/ 	.word	0x000000a8


	//----- nvinfo : EIATTR_FRAME_SIZE
	.align		4
.L_44:
        /*009c*/ 	.byte	0x04, 0x11
        /*009e*/ 	.short	(.L_46 - .L_45)
	.align		4
.L_45:
        /*00a0*/ 	.word	index@($_ZN7cutlass13device_kernelIN5flash11enable_sm90INS1_16FlashAttnFwdSm90INS1_25CollectiveMainloopFwdSm90ILi2EN4cute5tupleIJNS5_1CILi1EEES8_S8_EEENS6_IJNS7_ILi64EEESA_SA_EEELi512ENS_10bfloat16_tEfNS_4arch4Sm90ELb0ELb1ELb1ELb1ELb0ELb1ELb1ELb0ELb0ELb1ELb0ELb0EEENS1_21CollectiveEpilogueFwdINS6_IJSA_NS7_ILi512EEESA_EEES9_SC_SE_Li256ELb1ELb1ELb0ELb0EEENS1_36VarlenDynamicPersistentTileSchedulerILi64ELi64ELi256ELi128ELb0ELb1ELb1ELb1ELb0ELb1EEEEEEEEEvNT_6ParamsE$_ZZN5flash25CollectiveMainloopFwdSm90ILi2EN4cute5tupleIJNS1_1CILi1EEES4_S4_EEENS2_IJNS3_ILi64EEES6_S6_EEELi512EN7cutlass10bfloat16_tEfNS8_4arch4Sm90ELb0ELb1ELb1ELb1ELb0ELb1ELb1ELb0ELb0ELb1ELb0ELb0EE3mmaINS_16FlashAttnFwdSm90ISC_NS_21CollectiveEpilogueFwdINS2_IJS6_NS3_ILi512EEES6_EEES5_S9_SB_Li256ELb1ELb1ELb0ELb0EEENS_36VarlenDynamicPersistentTileSchedulerILi64ELi64ELi256ELi128ELb0ELb1ELb1ELb1ELb0ELb1EEEE13SharedStorageENS1_6TensorINS1_11ArrayEngineIfLm128EEENS1_6LayoutINS2_IJNS2_IJNS3_ILi2EEESR_NS3_ILi32EEEEEES4_S4_EEENS2_IJNS2_IJS4_SR_NS3_ILi4EEEEEENS3_ILi0EEESX_EEEEEEENS_7SoftmaxILi2ELi0EEEEEbRKNSC_6ParamsENS8_25PipelineTmaAsyncNoClusterILi2ENS8_16PipelineTmaAsyncILi2EEEEES19_RNS8_13PipelineStateILj2EEERT0_RT1_iRiRKNS_16SeqlenInfoQKNewKILb1ELb1EEENS2_IJiiiiEEERT_ENKUliT_T0_T1_E_clIZSD_ISM_S10_S12_EbS15_S19_S19_S1C_S1E_S1G_iS1H_S1L_S1M_S1O_EUlRS1P_iE0_NS3_ILb1EEES1W_EEDaiS1P_S1Q_S1R_)
        /*00a4*/ 	.word	0x000004b0


	//----- nvinfo : EIATTR_FRAME_SIZE
	.align		4
.L_46:
        /*00a8*/ 	.byte	0x04, 0x11
        /*00aa*/ 	.short	(.L_48 - .L_47)
	.align		4
.L_47:
        /*00ac*/ 	.word	index@(_ZN7cutlass13device_kernelIN5flash11enable_sm90INS1_16FlashAttnFwdSm90INS1_25CollectiveMainloopFwdSm90ILi2EN4cute5tupleIJNS5_1CILi1EEES8_S8_EEENS6_IJNS7_ILi64EEESA_SA_EEELi512ENS_10bfloat16_tEfNS_4arch4Sm90ELb0ELb1ELb1ELb1ELb0ELb1ELb1ELb0ELb0ELb1ELb0ELb0EEENS1_21CollectiveEpilogueFwdINS6_IJSA_NS7_ILi512EEESA_EEES9_SC_SE_Li256ELb1ELb1ELb0ELb0EEENS1_36VarlenDynamicPersistentTileSchedulerILi64ELi64ELi256ELi128ELb0ELb1ELb1ELb1ELb0ELb1EEEEEEEEEvNT_6ParamsE)
        /*00b0*/ 	.word	0x000004b0


	//----- nvinfo : EIATTR_REGCOUNT
	.align		4
.L_48:
        /*00b4*/ 	.byte	0x04, 0x2f
        /*00b6*/ 	.short	(.L_50 - .L_49)
	.align		4
.L_49:
        /*00b8*/ 	.word	index@(_ZN7cutlass13device_kernelIN5flash11enable_sm90INS1_16FlashAttnFwdSm90INS1_25CollectiveMainloopFwdSm90ILi2EN4cute5tupleIJNS5_1CILi1EEES8_S8_EEENS6_IJNS7_ILi64EEESA_SA_EEELi512ENS_10bfloat16_tEfNS_4arch4Sm90ELb0ELb1ELb1ELb1ELb0ELb0ELb1ELb0ELb0ELb1ELb0ELb0EEENS1_21CollectiveEpilogueFwdINS6_IJSA_NS7_ILi512EEESA_EEES9_SC_SE_Li256ELb1ELb1ELb0ELb0EEENS1_36VarlenDynamicPersistentTileSchedulerILi64ELi64ELi256ELi128ELb0ELb1ELb1ELb1ELb0ELb1EEEEEEEEEvNT_6ParamsE)
        /*00bc*/ 	.word	0x000000a8


	//----- nvinfo : EIATTR_FRAME_SIZE
	.align		4
.L_50:
        /*00c0*/ 	.byte	0x04, 0x11
        /*00c2*/ 	.short	(.L_52 - .L_51)
	.align		4
.L_51:
        /*00c4*/ 	.word	index@($_ZN7cutlass13device_kernelIN5flash11enable_sm90INS1_16FlashAttnFwdSm90INS1_25CollectiveMainloopFwdSm90ILi2EN4cute5tupleIJNS5_1CILi1EEES8_S8_EEENS6_IJNS7_ILi64EEESA_SA_EEELi512ENS_10bfloat16_tEfNS_4arch4Sm90ELb0ELb1ELb1ELb1ELb0ELb0ELb1ELb0ELb0ELb1ELb0ELb0EEENS1_21CollectiveEpilogueFwdINS6_IJSA_NS7_ILi512EEESA_EEES9_SC_SE_Li256ELb1ELb1ELb0ELb0EEENS1_36VarlenDynamicPersistentTileSchedulerILi64ELi64ELi256ELi128ELb0ELb1ELb1ELb1ELb0ELb1EEEEEEEEEvNT_6ParamsE$_ZZN5flash25CollectiveMainloopFwdSm90ILi2EN4cute5tupleIJNS1_1CILi1EEES4_S4_EEENS2_IJNS3_ILi64EEES6_S6_EEELi512EN7cutlass10bfloat16_tEfNS8_4arch4Sm90ELb0ELb1ELb1ELb1ELb0ELb0ELb1ELb0ELb0ELb1ELb0ELb0EE3mmaINS_16FlashAttnFwdSm90ISC_NS_21CollectiveEpilogueFwdINS2_IJS6_NS3_ILi512EEES6_EEES5_S9_SB_Li256ELb1ELb1ELb0ELb0EEENS_36VarlenDynamicPersistentTileSchedulerILi64ELi64ELi256ELi128ELb0ELb1ELb1ELb1ELb0ELb1EEEE13SharedStorageENS1_6TensorINS1_11ArrayEngineIfLm128EEENS1_6LayoutINS2_IJNS2_IJNS3_ILi2EEESR_NS3_ILi32EEEEEES4_S4_EEENS2_IJNS2_IJS4_SR_NS3_ILi4EEEEEENS3_ILi0EEESX_EEEEEEENS_7SoftmaxILi2ELi0EEEEEbRKNSC_6ParamsENS8_25PipelineTmaAsyncNoClusterILi2ENS8_16PipelineTmaAsyncILi2EEEEES19_RNS8_13PipelineStateILj2EEERT0_RT1_iRiRKNS_16SeqlenInfoQKNewKILb1ELb0EEENS2_IJiiiiEEERT_ENKUliT_T0_T1_E_clIZSD_ISM_S10_S12_EbS15_S19_S19_S1C_S1E_S1G_iS1H_S1L_S1M_S1O_EUlRS1P_iE0_NS3_ILb1EEES1W_EEDaiS1P_S1Q_S1R_)
        /*00c8*/ 	.word	0x000004b0


	//----- nvinfo : EIATTR_FRAME_SIZE
	.align		4
.L_52:
        /*00cc*/ 	.byte	0x04, 0x11
        /*00ce*/ 	.short	(.L_54 - .L_53)
	.align		4
.L_53:
        /*00d0*/ 	.word	index@(_ZN7cutlass13device_kernelIN5flash11enable_sm90INS1_16FlashAttnFwdSm90INS1_25CollectiveMainloopFwdSm90ILi2EN4cute5tupleIJNS5_1CILi1EEES8_S8_EEENS6_IJNS7_ILi64EEESA_SA_EEELi512ENS_10bfloat16_tEfNS_4arch4Sm90ELb0ELb1ELb1ELb1ELb0ELb0ELb1ELb0ELb0ELb1ELb0ELb0EEENS1_21CollectiveEpilogueFwdINS6_IJSA_NS7_ILi512EEESA_EEES9_SC_SE_Li256ELb1ELb1ELb0ELb0EEENS1_36VarlenDynamicPersistentTileSchedulerILi64ELi64ELi256ELi128ELb0ELb1ELb1ELb1ELb0ELb1EEEEEEEEEvNT_6ParamsE)
        /*00d4*/ 	.word	0x000004b0


	//----- nvinfo : EIATTR_REGCOUNT
	.align		4
.L_54:
        /*00d8*/ 	.byte	0x04, 0x2f
        /*00da*/ 	.short	(.L_56 - .L_55)
	.align		4
.L_55:
        /*00dc*/ 	.word	index@(_ZN7cutlass13device_kernelIN5flash11enable_sm90INS1_16FlashAttnFwdSm90INS1_25CollectiveMainloopFwdSm90ILi2EN4cute5tupleIJNS5_1CILi1EEES8_S8_EEENS6_IJNS7_ILi64EEESA_SA_EEELi512ENS_10bfloat16_tEfNS_4arch4Sm90ELb0ELb1ELb1ELb1ELb0ELb1ELb0ELb0ELb0ELb1ELb0ELb0EEENS1_21CollectiveEpilogueFwdINS6_IJSA_NS7_ILi512EEESA_EEES9_SC_SE_Li256ELb1ELb1ELb0ELb0EEENS1_36VarlenDynamicPersistentTileSchedulerILi64ELi64ELi256ELi128ELb0ELb1ELb1ELb1ELb0ELb1EEEEEEEEEvNT_6ParamsE)
        /*00e0*/ 	.word	0x000000a8


	//----- nvinfo : EIATTR_FRAME_SIZE
	.align		4
.L_56:
        /*00e4*/ 	.byte	0x04, 0x11
        /*00e6*/ 	.short	(.L_58 - .L_57)
	.align		4
.L_57:
        /*00e8*/ 	.word	index@(_ZN7cutlass13device_kernelIN5flash11enable_sm90INS1_16FlashAttnFwdSm90INS1_25CollectiveMainloopFwdSm90ILi2EN4cute5tupleIJNS5_1CILi1EEES8_S8_EEENS6_IJNS7_ILi64EEESA_SA_EEELi512ENS_10bfloat16_tEfNS_4arch4Sm90ELb0ELb1ELb1ELb1ELb0ELb1ELb0ELb0ELb0ELb1ELb0ELb0EEENS1_21CollectiveEpilogueFwdINS6_IJSA_NS7_ILi512EEESA_EEES9_SC_SE_Li256ELb1ELb1ELb0ELb0EEENS1_36VarlenDynamicPersistentTileSchedulerILi64ELi64ELi256ELi128ELb0ELb1ELb1ELb1ELb0ELb1EEEEEEEEEvNT_6ParamsE)
        /*00ec*/ 	.word	0x00000050


	//----- nvinfo : EIATTR_REGCOUNT
	.align		4
.L_58:
        /*00f0*/ 	.byte	0x04, 0x2f
        /*00f2*/ 	.short	(.L_60 - .L_59)
	.align		4
.L_59:
        /*00f4*/ 	.word	index@(_ZN7cutlass13device_kernelIN5flash11enable_sm90INS1_16FlashAttnFwdSm90INS1_25CollectiveMainloopFwdSm90ILi2EN4cute5tupleIJNS5_1CILi1EEES8_S8_EEENS6_IJNS7_ILi64EEESA_SA_EEELi512ENS_10bfloat16_tEfNS_4arch4Sm90ELb0ELb1ELb1ELb1ELb0ELb0ELb0ELb0ELb0ELb1ELb0ELb0EEENS1_21CollectiveEpilogueFwdINS6_IJSA_NS7_ILi512EEESA_EEES9_SC_SE_Li256ELb1ELb1ELb0ELb0EEENS1_36VarlenDynamicPersistentTileSchedulerILi64ELi64ELi256ELi128ELb0ELb1ELb1ELb1ELb0ELb1EEEEEEEEEvNT_6ParamsE)
        /*00f8*/ 	.word	0x000000a8


	//----- nvinfo : EIATTR_FRAME_SIZE
	.align		4
.L_60:
        /*00fc*/ 	.byte	0x04, 0x11
        /*00fe*/ 	.short	(.L_62 - .L_61)
	.align		4
.L_61:
        /*0100*/ 	.word	index@(_ZN7cutlass13device_kernelIN5flash11enable_sm90INS1_16FlashAttnFwdSm90INS1_25CollectiveMainloopFwdSm90ILi2EN4cute5tupleIJNS5_1CILi1EEES8_S8_EEENS6_IJNS7_ILi64EEESA_SA_EEELi512ENS_10bfloat16_tEfNS_4arch4Sm90ELb0ELb1ELb1ELb1ELb0ELb0ELb0ELb0ELb0ELb1ELb0ELb0EEENS1_21CollectiveEpilogueFwdINS6_IJSA_NS7_ILi512EEESA_EEES9_SC_SE_Li256ELb1ELb1ELb0ELb0EEENS1_36VarlenDynamicPersistentTileSchedulerILi64ELi64ELi256ELi128ELb0ELb1ELb1ELb1ELb0ELb1EEEEEEEEEvNT_6ParamsE)
        /*0104*/ 	.word	0x00000048


	//----- nvinfo : EIATTR_REGCOUNT
	.align		4
.L_62:
        /*0108*/ 	.byte	0x04, 0x2f
        /*010a*/ 	.short	(.L_64 - .L_63)
	.align		4
.L_63:
        /*010c*/ 	.word	index@(_ZN7cutlass13device_kernelIN5flash11enable_sm90INS1_16FlashAttnFwdSm90INS1_25CollectiveMainloopFwdSm90ILi2EN4cute5tupleIJNS5_1CILi1EEES8_S8_EEENS6_IJNS7_ILi64EEESA_SA_EEELi512ENS_10bfloat16_tEfNS_4arch4Sm90ELb0ELb1ELb1ELb0ELb0ELb0ELb1ELb0ELb0ELb1ELb0ELb0EEENS1_21CollectiveEpilogueFwdINS6_IJSA_NS7_ILi512EEESA_EEES9_SC_SE_Li256ELb0ELb1ELb0ELb0EEENS1_30DynamicPersistentTileSchedulerILi256ELi128ELb0ELb1ELb1EEEEEEEEEvNT_6ParamsE)
        /*0110*/ 	.word	0x000000a8


	//----- nvinfo : EIATTR_FRAME_SIZE
	.align		4
.L_64:
        /*0114*/ 	.byte	0x04, 0x11
        /*0116*/ 	.short	(.L_66 - .L_65)
	.align		4
.L_65:
        /*0118*/ 	.word	index@($_ZN7cutlass13device_kernelIN5flash11enable_sm90INS1_16FlashAttnFwdSm90INS1_25CollectiveMainloopFwdSm90ILi2EN4cute5tupleIJNS5_1CILi1EEES8_S8_EEENS6_IJNS7_ILi64EEESA_SA_EEELi512ENS_10bfloat16_tEfNS_4arch4Sm90ELb0ELb1ELb1ELb0ELb0ELb0ELb1ELb0ELb0ELb1ELb0ELb0EEENS1_21CollectiveEpilogueFwdINS6_IJSA_NS7_ILi512EEESA_EEES9_SC_SE_Li256ELb0ELb1ELb0ELb0EEENS1_30DynamicPersistentTileSchedulerILi256ELi128ELb0ELb1ELb1EEEEEEEEEvNT_6ParamsE$_ZZN5flash25CollectiveMainloopFwdSm90ILi2EN4cute5tupleIJNS1_1CILi1EEES4_S4_EEENS2_IJNS3_ILi64EEES6_S6_EEELi512EN7cutlass10bfloat16_tEfNS8_4arch4Sm90ELb0ELb1ELb1ELb0ELb0ELb0ELb1ELb0ELb0ELb1ELb0ELb0EE3mmaINS_16FlashAttnFwdSm90ISC_NS_21CollectiveEpilogueFwdINS2_IJS6_NS3_ILi512EEES6_EEES5_S9_SB_Li256ELb0ELb1ELb0ELb0EEENS_30DynamicPersistentTileSchedulerILi256ELi128ELb0ELb1ELb1EEEE13SharedStorageENS1_6TensorINS1_11ArrayEngineIfLm128EEENS1_6LayoutINS2_IJNS2_IJNS3_ILi2EEESR_NS3_ILi32EEEEEES4_S4_EEENS2_IJNS2_IJS4_SR_NS3_ILi4EEEEEENS3_ILi0EEESX_EEEEEEENS_7SoftmaxILi2ELi0EEEEEbRKNSC_6ParamsENS8_25PipelineTmaAsyncNoClusterILi2ENS8_16PipelineTmaAsyncILi2EEEEES19_RNS8_13PipelineStateILj2EEERT0_RT1_iRiRKNS_16SeqlenInfoQKNewKILb0ELb0EEENS2_IJiiiiEEERT_ENKUliT_T0_T1_E_clIZSD_ISM_S10_S12_EbS15_S19_S19_S1C_S1E_S1G_iS1H_S1L_S1M_S1O_EUlRS1P_iE0_NS3_ILb1EEES1W_EEDaiS1P_S1Q_S1R_)
        /*011c*/ 	.word	0x00000490


	//----- nvinfo : EIATTR_FRAME_SIZE
	.align		4
.L_66:
        /*0120*/ 	.byte	0x04, 0x11
        /*0122*/ 	.short	(.L_68 - .L_67)
	.align		4
.L_67:
        /*0124*/ 	.word	index@(_ZN7cutlass13device_kernelIN5flash11enable_sm90INS1_16FlashAttnFwdSm90INS1_25CollectiveMainloopFwdSm90ILi2EN4cute5tupleIJNS5_1CILi1EEES8_S8_EEENS6_IJNS7_ILi64EEESA_SA_EEELi512ENS_10bfloat16_tEfNS_4arch4Sm90ELb0ELb1ELb1ELb0ELb0ELb0ELb1ELb0ELb0ELb1ELb0ELb0EEENS1_21CollectiveEpilogueFwdINS6_IJSA_NS7_ILi512EEESA_EEES9_SC_SE_Li256ELb0ELb1ELb0ELb0EEENS1_30DynamicPersistentTileSchedulerILi256ELi128ELb0ELb1ELb1EEEEEEEEEvNT_6ParamsE)
        /*0128*/ 	.word	0x00000490


	//----- nvinfo : EIATTR_REGCOUNT
	.align		4
.L_68:
        /*012c*/ 	.byte	0x04, 0x2f
        /*012e*/ 	.short	(.L_70 - .L_69)
	.align		4
.L_69:
        /*0130*/ 	.word	index@(_ZN7cutlass13device_kernelIN5flash11enable_sm90INS1_16FlashAttnFwdSm90INS1_25CollectiveMainloopFwdSm90ILi2EN4cute5tupleIJNS5_1CILi1EEES8_S8_EEENS6_IJNS7_ILi64EEESA_SA_EEELi512ENS_10bfloat16_tEfNS_4arch4Sm90ELb0ELb1ELb1ELb0ELb0ELb0ELb0ELb0ELb0ELb1ELb0ELb0EEENS1_21CollectiveEpilogueFwdINS6_IJSA_NS7_ILi512EEESA_EEES9_SC_SE_Li256ELb0ELb1ELb0ELb0EEENS1_30DynamicPersistentTileSchedulerILi256ELi128ELb0ELb1ELb1EEEEEEEEEvNT_6ParamsE)
        /*0134*/ 	.word	0x000000a8


	//----- nvinfo : EIATTR_FRAME_SIZE
	.align		4
.L_70:
        /*0138*/ 	.byte	0x04, 0x11
        /*013a*/ 	.short	(.L_72 - .L_71)
	.align		4
.L_71:
        /*013c*/ 	.word	index@(_ZN7cutlass13device_kernelIN5flash11enable_sm90INS1_16FlashAttnFwdSm90INS1_25CollectiveMainloopFwdSm90ILi2EN4cute5tupleIJNS5_1CILi1EEES8_S8_EEENS6_IJNS7_ILi64EEESA_SA_EEELi512ENS_10bfloat16_tEfNS_4arch4Sm90ELb0ELb1ELb1ELb0ELb0ELb0ELb0ELb0ELb0ELb1ELb0ELb0EEENS1_21CollectiveEpilogueFwdINS6_IJSA_NS7_ILi512EEESA_EEES9_SC_SE_Li256ELb0ELb1ELb0ELb0EEENS1_30DynamicPersistentTileSchedulerILi256ELi128ELb0ELb1ELb1EEEEEEEEEvNT_6ParamsE)
        /*0140*/ 	.word	0x00000028


	//----- nvinfo : EIATTR_REGCOUNT
	.align		4
.L_72:
        /*0144*/ 	.byte	0x04, 0x2f
        /*0146*/ 	.short	(.L_74 - .L_73)
	.align		4
.L_73:
        /*0148*/ 	.word	index@(_ZN7cutlass13device_kernelIN5flash11enable_sm90INS1_16FlashAttnFwdSm90INS1_25CollectiveMainloopFwdSm90ILi2EN4cute5tupleIJNS5_1CILi1EEES8_S8_EEENS6_IJNS7_ILi64EEESA_SA_EEELi512ENS_10bfloat16_tEfNS_4arch4Sm90ELb0ELb0ELb1ELb1ELb0ELb1ELb1ELb0ELb0ELb1ELb0ELb0EEENS1_21CollectiveEpilogueFwdINS6_IJSA_NS7_ILi512EEESA_EEES9_SC_SE_Li256ELb1ELb1ELb0ELb0EEENS1_36VarlenDynamicPersistentTileSchedulerILi64ELi64ELi256ELi128ELb0ELb1ELb1ELb0ELb1ELb1EEEEEEEEEvNT_6ParamsE)
        /*014c*/ 	.word	0x000000a8


	//----- nvinfo : EIATTR_FRAME_SIZE
	.align		4
.L_74:
        /*0150*/ 	.byte	0x04, 0x11
        /*0152*/ 	.short	(.L_76 - .L_75)
	.align		4
.L_75:
        /*0154*/ 	.word	index@(_ZN7cutlass13device_kernelIN5flash11enable_sm90INS1_16FlashAttnFwdSm90INS1_25CollectiveMainloopFwdSm90ILi2EN4cute5tupleIJNS5_1CILi1EEES8_S8_EEENS6_IJNS7_ILi64EEESA_SA_EEELi512ENS_10bfloat16_tEfNS_4arch4Sm90ELb0ELb0ELb1ELb1ELb0ELb1ELb1ELb0ELb0ELb1ELb0ELb0EEENS1_21CollectiveEpilogueFwdINS6_IJSA_NS7_ILi512EEESA_EEES9_SC_SE_Li256ELb1ELb1ELb0ELb0EEENS1_36VarlenDynamicPersistentTileSchedulerILi64ELi64ELi256ELi128ELb0ELb1ELb1ELb0ELb1ELb1EEEEEEEEEvNT_6ParamsE)
        /*0158*/ 	.word	0x00000078


	//----- nvinfo : EIATTR_REGCOUNT
	.align		4
.L_76:
        /*015c*/ 	.byte	0x04, 0x2f
        /*015e*/ 	.short	(.L_78 - .L_77)
	.align		4
.L_77:
        /*0160*/ 	.word	index@(_ZN7cutlass13device_kernelIN5flash11enable_sm90INS1_16FlashAttnFwdSm90INS1_25CollectiveMainloopFwdSm90ILi2EN4cute5tupleIJNS5_1CILi1EEES8_S8_EEENS6_IJNS7_ILi64EEESA_SA_EEELi512ENS_10bfloat16_tEfNS_4arch4Sm90ELb0ELb0ELb1ELb1ELb0ELb0ELb1ELb0ELb0ELb1ELb0ELb0EEENS1_21CollectiveEpilogueFwdINS6_IJSA_NS7_ILi512EEESA_EEES9_SC_SE_Li256ELb1ELb1ELb0ELb0EEENS1_36VarlenDynamicPersistentTileSchedulerILi64ELi64ELi256ELi128ELb0ELb1ELb1ELb0ELb1ELb1EEEEEEEEEvNT_6ParamsE)
        /*0164*/ 	.word	0x000000a8


	//----- nvinfo : EIATTR_FRAME_SIZE
	.align		4
.L_78:
        /*0168*/ 	.byte	0x04, 0x11
        /*016a*/ 	.short	(.L_80 - .L_79)
	.align		4
.L_79:
        /*016c*/ 	.word	index@(_ZN7cutlass13device_kernelIN5flash11enable_sm90INS1_16FlashAttnFwdSm90INS1_25CollectiveMainloopFwdSm90ILi2EN4cute5tupleIJNS5_1CILi1EEES8_S8_EEENS6_IJNS7_ILi64EEESA_SA_EEELi512ENS_10bfloat16_tEfNS_4arch4Sm90ELb0ELb0ELb1ELb1ELb0ELb0ELb1ELb0ELb0ELb1ELb0ELb0EEENS1_21CollectiveEpilogueFwdINS6_IJSA_NS7_ILi512EEESA_EEES9_SC_SE_Li256ELb1ELb1ELb0ELb0EEENS1_36VarlenDynamicPersistentTileSchedulerILi64ELi64ELi256ELi128ELb0ELb1ELb1ELb0ELb1ELb1EEEEEEEEEvNT_6ParamsE)
        /*0170*/ 	.word	0x00000070


	//----- nvinfo : EIATTR_REGCOUNT
	.align		4
.L_80:
        /*0174*/ 	.byte	0x04, 0x2f
        /*0176*/ 	.short	(.L_82 - .L_81)
	.align		4
.L_81:
        /*0178*/ 	.word	index@(_ZN7cutlass13device_kernelIN5flash11enable_sm90INS1_16FlashAttnFwdSm90INS1_25CollectiveMainloopFwdSm90ILi2EN4cute5tupleIJNS5_1CILi1EEES8_S8_EEENS6_IJNS7_ILi64EEESA_SA_EEELi512ENS_10bfloat16_tEfNS_4arch4Sm90ELb0ELb0ELb1ELb1ELb0ELb1ELb0ELb0ELb0ELb1ELb0ELb0EEENS1_21CollectiveEpilogueFwdINS6_IJSA_NS7_ILi512EEESA_EEES9_SC_SE_Li256ELb1ELb1ELb0ELb0EEENS1_36VarlenDynamicPersistentTileSchedulerILi64ELi64ELi256ELi128ELb0ELb1ELb1ELb0ELb1ELb1EEEEEEEEEvNT_6ParamsE)
        /*017c*/ 	.word	0x000000a8


	//----- nvinfo : EIATTR_FRAME_SIZE
	.align		4
.L_82:
        /*0180*/ 	.byte	0x04, 0x11
        /*0182*/ 	.short	(.L_84 - .L_83)
	.align		4
.L_83:
        /*0184*/ 	.word	index@(_ZN7cutlass13device_kernelIN5flash11enable_sm90INS1_16FlashAttnFwdSm90INS1_25CollectiveMainloopFwdSm90ILi2EN4cute5tupleIJNS5_1CILi1EEES8_S8_EEENS6_IJNS7_ILi64EEESA_SA_EEELi512ENS_10bfloat16_tEfNS_4arch4Sm90ELb0ELb0ELb1ELb1ELb0ELb1ELb0ELb0ELb0ELb1ELb0ELb0EEENS1_21CollectiveEpilogueFwdINS6_IJSA_NS7_ILi512EEESA_EEES9_SC_SE_Li256ELb1ELb1ELb0ELb0EEENS1_36VarlenDynamicPersistentTileSchedulerILi64ELi64ELi256ELi128ELb0ELb1ELb1ELb0ELb1ELb1EEEEEEEEEvNT_6ParamsE)
        /*0188*/ 	.word	0x00000068


	//----- nvinfo : EIATTR_REGCOUNT
	.align		4
.L_84:
        /*018c*/ 	.byte	0x04, 0x2f
        /*018e*/ 	.short	(.L_86 - .L_85)
	.align		4
.L_85:
        /*0190*/ 	.word	index@(_ZN7cutlass13device_kernelIN5flash11enable_sm90INS1_16FlashAttnFwdSm90INS1_25CollectiveMainloopFwdSm90ILi2EN4cute5tupleIJNS5_1CILi1EEES8_S8_EEENS6_IJNS7_ILi64EEESA_SA_EEELi512ENS_10bfloat16_tEfNS_4arch4Sm90ELb0ELb0ELb1ELb1ELb0ELb0ELb0ELb0ELb0ELb1ELb0ELb0EEENS1_21CollectiveEpilogueFwdINS6_IJSA_NS7_ILi512EEESA_EEES9_SC_SE_Li256ELb1ELb1ELb0ELb0EEENS1_36VarlenDynamicPersistentTileSchedulerILi64ELi64ELi256ELi128ELb0ELb1ELb1ELb0ELb1ELb1EEEEEEEEEvNT_6ParamsE)
        /*0194*/ 	.word	0x000000a8


	//----- nvinfo : EIATTR_FRAME_SIZE
	.align		4
.L_86:
        /*0198*/ 	.byte	0x04, 0x11
        /*019a*/ 	.short	(.L_88 - .L_87)
	.align		4
.L_87:
        /*019c*/ 	.word	index@(_ZN7cutlass13device_kernelIN5flash11enable_sm90INS1_16FlashAttnFwdSm90INS1_25CollectiveMainloopFwdSm90ILi2EN4cute5tupleIJNS5_1CILi1EEES8_S8_EEENS6_IJNS7_ILi64EEESA_SA_EEELi512ENS_10bfloat16_tEfNS_4arch4Sm90ELb0ELb0ELb1ELb1ELb0ELb0ELb0ELb0ELb0ELb1ELb0ELb0EEENS1_21CollectiveEpilogueFwdINS6_IJSA_NS7_ILi512EEESA_EEES9_SC_SE_Li256ELb1ELb1ELb0ELb0EEENS1_36VarlenDynamicPersistentTileSchedulerILi64ELi64ELi256ELi128ELb0ELb1ELb1ELb0ELb1ELb1EEEEEEEEEvNT_6ParamsE)
        /*01a0*/ 	.word	0x00000060


	//----- nvinfo : EIATTR_REGCOUNT
	.align		4
.L_88:
        /*01a4*/ 	.byte	0x04, 0x2f
        /*01a6*/ 	.short	(.L_90 - .L_89)
	.align		4
.L_89:
        /*01a8*/ 	.word	index@(_ZN7cutlass13device_kernelIN5flash11enable_sm90INS1_16FlashAttnFwdSm90INS1_25CollectiveMainloopFwdSm90ILi2EN4cute5tupleIJNS5_1CILi1EEES8_S8_EEENS6_IJNS7_ILi64EEESA_SA_EEELi512ENS_10bfloat16_tEfNS_4arch4Sm90ELb0ELb0ELb1ELb0ELb0ELb0ELb1ELb0ELb0ELb1ELb0ELb0EEENS1_21CollectiveEpilogueFwdINS6_IJSA_NS7_ILi512EEESA_EEES9_SC_SE_Li256ELb0ELb1ELb0ELb0EEENS1_29StaticPersistentTileSchedulerILb0EEEEEEEEEvNT_6ParamsE)
        /*01ac*/ 	.word	0x000000a8


	//----- nvinfo : EIATTR_FRAME_SIZE
	.align		4
.L_90:
        /*01b0*/ 	.byte	0x04, 0x11
        /*01b2*/ 	.short	(.L_92 - .L_91)
	.align		4
.L_91:
        /*01b4*/ 	.word	index@(_ZN7cutlass13device_kernelIN5flash11enable_sm90INS1_16FlashAttnFwdSm90INS1_25CollectiveMainloopFwdSm90ILi2EN4cute5tupleIJNS5_1CILi1EEES8_S8_EEENS6_IJNS7_ILi64EEESA_SA_EEELi512ENS_10bfloat16_tEfNS_4arch4Sm90ELb0ELb0ELb1ELb0ELb0ELb0ELb1ELb0ELb0ELb1ELb0ELb0EEENS1_21CollectiveEpilogueFwdINS6_IJSA_NS7_ILi512EEESA_EEES9_SC_SE_Li256ELb0ELb1ELb0ELb0EEENS1_29StaticPersistentTileSchedulerILb0EEEEEEEEEvNT_6ParamsE)
        /*01b8*/ 	.word	0x00000058


	//----- nvinfo : EIATTR_REGCOUNT
	.align		4
.L_92:
        /*01bc*/ 	.byte	0x04, 0x2f
        /*01be*/ 	.short	(.L_94 - .L_93)
	.align		4
.L_93:
        /*01c0*/ 	.word	index@(_ZN7cutlass13device_kernelIN5flash11enable_sm90INS1_16FlashAttnFwdSm90INS1_25CollectiveMainloopFwdSm90ILi2EN4cute5tupleIJNS5_1CILi1EEES8_S8_EEENS6_IJNS7_ILi64EEESA_SA_EEELi512ENS_10bfloat16_tEfNS_4arch4Sm90ELb0ELb0ELb1ELb0ELb0ELb0ELb0ELb0ELb0ELb1ELb0ELb0EEENS1_21CollectiveEpilogueFwdINS6_IJSA_NS7_ILi512EEESA_EEES9_SC_SE_Li256ELb0ELb1ELb0ELb0EEENS1_29StaticPersistentTileSchedulerILb0EEEEEEEEEvNT_6ParamsE)
        /*01c4*/ 	.word	0x000000a8


	//----- nvinfo : EIATTR_FRAME_SIZE
	.align		4
.L_94:
        /*01c8*/ 	.byte	0x04, 0x11
        /*01ca*/ 	.short	(.L_96 - .L_95)
	.align		4
.L_95:
        /*01cc*/ 	.word	index@(_ZN7cutlass13device_kernelIN5flash11enable_sm90INS1_16FlashAttnFwdSm90INS1_25CollectiveMainloopFwdSm90ILi2EN4cute5tupleIJNS5_1CILi1EEES8_S8_EEENS6_IJNS7_ILi64EEESA_SA_EEELi512ENS_10bfloat16_tEfNS_4arch4Sm90ELb0ELb0ELb1ELb0ELb0ELb0ELb0ELb0ELb0ELb1ELb0ELb0EEENS1_21CollectiveEpilogueFwdINS6_IJSA_NS7_ILi512EEESA_EEES9_SC_SE_Li256ELb0ELb1ELb0ELb0EEENS1_29StaticPersistentTileSchedulerILb0EEEEEEEEEvNT_6ParamsE)
        /*01d0*/ 	.word	0x00000038


	//----- nvinfo : EIATTR_MIN_STACK_SIZE
	.align		4
.L_96:
        /*01d4*/ 	.byte	0x04, 0x12
        /*01d6*/ 	.short	(.L_98 - .L_97)
	.align		4
.L_97:
        /*01d8*/ 	.word	index@(_ZN7cutlass13device_kernelIN5flash11enable_sm90INS1_16FlashAttnFwdSm90INS1_25CollectiveMainloopFwdSm90ILi2EN4cute5tupleIJNS5_1CILi1EEES8_S8_EEENS6_IJNS7_ILi64EEESA_SA_EEELi512ENS_10bfloat16_tEfNS_4arch4Sm90ELb0ELb0ELb1ELb0ELb0ELb0ELb0ELb0ELb0ELb1ELb0ELb0EEENS1_21CollectiveEpilogueFwdINS6_IJSA_NS7_ILi512EEESA_EEES9_SC_SE_Li256ELb0ELb1ELb0ELb0EEENS1_29StaticPersistentTileSchedulerILb0EEEEEEEEEvNT_6ParamsE)
        /*01dc*/ 	.word	0x00000038


	//----- nvinfo : EIATTR_MIN_STACK_SIZE
	.align		4
.L_98:
        /*01e0*/ 	.byte	0x04, 0x12
        /*01e2*/ 	.short	(.L_100 - .L_99)
	.align		4
.L_99:
        /*01e4*/ 	.word	index@(_ZN7cutlass13device_kernelIN5flash11enable_sm90INS1_16FlashAttnFwdSm90INS1_25CollectiveMainloopFwdSm90ILi2EN4cute5tupleIJNS5_1CILi1EEES8_S8_EEENS6_IJNS7_ILi64EEESA_SA_EEELi512ENS_10bfloat16_tEfNS_4arch4Sm90ELb0ELb0ELb1ELb0ELb0ELb0ELb1ELb0ELb0ELb1ELb0ELb0EEENS1_21CollectiveEpilogueFwdINS6_IJSA_NS7_ILi512EEESA_EEES9_SC_SE_Li256ELb0ELb1ELb0ELb0EEENS1_29StaticPersistentTileSchedulerILb0EEEEEEEEEvNT_6ParamsE)
        /*01e8*/ 	.word	0x00000058


	//----- nvinfo : EIATTR_MIN_STACK_SIZE
	.align		4
.L_100:
        /*01ec*/ 	.byte	0x04, 0x12
        /*01ee*/ 	.short	(.L_102 - .L_101)
	.align		4
.L_101:
        /*01f0*/ 	.word	index@(_ZN7cutlass13device_kernelIN5flash11enable_sm90INS1_16FlashAttnFwdSm90INS1_25CollectiveMainloopFwdSm90ILi2EN4cute5tupleIJNS5_1CILi1EEES8_S8_EEENS6_IJNS7_ILi64EEESA_SA_EEELi512ENS_10bfloat16_tEfNS_4arch4Sm90ELb0ELb0ELb1ELb1ELb0ELb0ELb0ELb0ELb0ELb1ELb0ELb0EEENS1_21CollectiveEpilogueFwdINS6_IJSA_NS7_ILi512EEESA_EEES9_SC_SE_Li256ELb1ELb1ELb0ELb0EEENS1_36VarlenDynamicPersistentTileSchedulerILi64ELi64ELi256ELi128ELb0ELb1ELb1ELb0ELb1ELb1EEEEEEEEEvNT_6ParamsE)
        /*01f4*/ 	.word	0x00000060


	//----- nvinfo : EIATTR_MIN_STACK_SIZE
	.align		4
.L_102:
        /*01f8*/ 	.byte	0x04, 0x12
        /*01fa*/ 	.short	(.L_104 - .L_103)
	.align		4
.L_103:
        /*01fc*/ 	.word	index@(_ZN7cutlass13device_kernelIN5flash11enable_sm90INS1_16FlashAttnFwdSm90INS1_25CollectiveMainloopFwdSm90ILi2EN4cute5tupleIJNS5_1CILi1EEES8_S8_EEENS6_IJNS7_ILi64EEESA_SA_EEELi512ENS_10bfloat16_tEfNS_4arch4Sm90ELb0ELb0ELb1ELb1ELb0ELb1ELb0ELb0ELb0ELb1ELb0ELb0EEENS1_21CollectiveEpilogueFwdINS6_IJSA_NS7_ILi512EEESA_EEES9_SC_SE_Li256ELb1ELb1ELb0ELb0EEENS1_36VarlenDynamicPersistentTileSchedulerILi64ELi64ELi256ELi128ELb0ELb1ELb1ELb0ELb1ELb1EEEEEEEEEvNT_6ParamsE)
        /*0200*/ 	.word	0x00000068


	//----- nvinfo : EIATTR_MIN_STACK_SIZE
	.align		4
.L_104:
        /*0204*/ 	.byte	0x04, 0x12
        /*0206*/ 	.short	(.L_106 - .L_105)
	.align		4
.L_105:
        /*0208*/ 	.word	index@(_ZN7cutlass13device_kernelIN5flash11enable_sm90INS1_16FlashAttnFwdSm90INS1_25CollectiveMainloopFwdSm90ILi2EN4cute5tupleIJNS5_1CILi1EEES8_S8_EEENS6_IJNS7_ILi64EEESA_SA_EEELi512ENS_10bfloat16_tEfNS_4arch4Sm90ELb0ELb0ELb1ELb1ELb0ELb0ELb1ELb0ELb0ELb1ELb0ELb0EEENS1_21CollectiveEpilogueFwdINS6_IJSA_NS7_ILi512EEESA_EEES9_SC_SE_Li256ELb1ELb1ELb0ELb0EEENS1_36VarlenDynamicPersistentTileSchedulerILi64ELi64ELi256ELi128ELb0ELb1ELb1ELb0ELb1ELb1EEEEEEEEEvNT_6ParamsE)
        /*020c*/ 	.word	0x00000070


	//----- nvinfo : EIATTR_MIN_STACK_SIZE
	.align		4
.L_106:
        /*0210*/ 	.byte	0x04, 0x12
        /*0212*/ 	.short	(.L_108 - .L_107)
	.align		4
.L_107:
        /*0214*/ 	.word	index@(_ZN7cutlass13device_kernelIN5flash11enable_sm90INS1_16FlashAttnFwdSm90INS1_25CollectiveMainloopFwdSm90ILi2EN4cute5tupleIJNS5_1CILi1EEES8_S8_EEENS6_IJNS7_ILi64EEESA_SA_EEELi512ENS_10bfloat16_tEfNS_4arch4Sm90ELb0ELb0ELb1ELb1ELb0ELb1ELb1ELb0ELb0ELb1ELb0ELb0EEENS1_21CollectiveEpilogueFwdINS6_IJSA_NS7_ILi512EEESA_EEES9_SC_SE_Li256ELb1ELb1ELb0ELb0EEENS1_36VarlenDynamicPersistentTileSchedulerILi64ELi64ELi256ELi128ELb0ELb1ELb1ELb0ELb1ELb1EEEEEEEEEvNT_6ParamsE)
        /*0218*/ 	.word	0x00000078


	//----- nvinfo : EIATTR_MIN_STACK_SIZE
	.align		4
.L_108:
        /*021c*/ 	.byte	0x04, 0x12
        /*021e*/ 	.short	(.L_110 - .L_109)
	.align		4
.L_109:
        /*0220*/ 	.word	index@(_ZN7cutlass13device_kernelIN5flash11enable_sm90INS1_16FlashAttnFwdSm90INS1_25CollectiveMainloopFwdSm90ILi2EN4cute5tupleIJNS5_1CILi1EEES8_S8_EEENS6_IJNS7_ILi64EEESA_SA_EEELi512ENS_10bfloat16_tEfNS_4arch4Sm90ELb0ELb1ELb1ELb0ELb0ELb0ELb0ELb0ELb0ELb1ELb0ELb0EEENS1_21CollectiveEpilogueFwdINS6_IJSA_NS7_ILi512EEESA_EEES9_SC_SE_Li256ELb0ELb1ELb0ELb0EEENS1_30DynamicPersistentTileSchedulerILi256ELi128ELb0ELb1ELb1EEEEEEEEEvNT_6ParamsE)
        /*0224*/ 	.word	0x00000028


	//----- nvinfo : EIATTR_MIN_STACK_SIZE
	.align		4
.L_110:
        /*0228*/ 	.byte	0x04, 0x12
        /*022a*/ 	.short	(.L_112 - .L_111)
	.align		4
.L_111:
        /*022c*/ 	.word	index@(_ZN7cutlass13device_kernelIN5flash11enable_sm90INS1_16FlashAttnFwdSm90INS1_25CollectiveMainloopFwdSm90ILi2EN4cute5tupleIJNS5_1CILi1EEES8_S8_EEENS6_IJNS7_ILi64EEESA_SA_EEELi512ENS_10bfloat16_tEfNS_4arch4Sm90ELb0ELb1ELb1ELb0ELb0ELb0ELb1ELb0ELb0ELb1ELb0ELb0EEENS1_21CollectiveEpilogueFwdINS6_IJSA_NS7_ILi512EEESA_EEES9_SC_SE_Li256ELb0ELb1ELb0ELb0EEENS1_30DynamicPersistentTileSchedulerILi256ELi128ELb0ELb1ELb1EEEEEEEEEvNT_6ParamsE)
        /*0230*/ 	.word	0x00000490


	//----- nvinfo : EIATTR_MIN_STACK_SIZE
	.align		4
.L_112:
        /*0234*/ 	.byte	0x04, 0x12
        /*0236*/ 	.short	(.L_114 - .L_113)
	.align		4
.L_113:
        /*0238*/ 	.word	index@(_ZN7cutlass13device_kernelIN5flash11enable_sm90INS1_16FlashAttnFwdSm90INS1_25CollectiveMainloopFwdSm90ILi2EN4cute5tupleIJNS5_1CILi1EEES8_S8_EEENS6_IJNS7_ILi64EEESA_SA_EEELi512ENS_10bfloat16_tEfNS_4arch4Sm90ELb0ELb1ELb1ELb1ELb0ELb0ELb0ELb0ELb0ELb1ELb0ELb0EEENS1_21CollectiveEpilogueFwdINS6_IJSA_NS7_ILi512EEESA_EEES9_SC_SE_Li256ELb1ELb1ELb0ELb0EEENS1_36VarlenDynamicPersistentTileSchedulerILi64ELi64ELi256ELi128ELb0ELb1ELb1ELb1ELb0ELb1EEEEEEEEEvNT_6ParamsE)
        /*023c*/ 	.word	0x00000048


	//----- nvinfo : EIATTR_MIN_STACK_SIZE
	.align		4
.L_114:
        /*0240*/ 	.byte	0x04, 0x12
        /*0242*/ 	.short	(.L_116 - .L_115)
	.align		4
.L_115:
        /*0244*/ 	.word	index@(_ZN7cutlass13device_kernelIN5flash11enable_sm90INS1_16FlashAttnFwdSm90INS1_25CollectiveMainloopFwdSm90ILi2EN4cute5tupleIJNS5_1CILi1EEES8_S8_EEENS6_IJNS7_ILi64EEESA_SA_EEELi512ENS_10bfloat16_tEfNS_4arch4Sm90ELb0ELb1ELb1ELb1ELb0ELb1ELb0ELb0ELb0ELb1ELb0ELb0EEENS1_21CollectiveEpilogueFwdINS6_IJSA_NS7_ILi512EEESA_EEES9_SC_SE_Li256ELb1ELb1ELb0ELb0EEENS1_36VarlenDynamicPersistentTileSchedulerILi64ELi64ELi256ELi128ELb0ELb1ELb1ELb1ELb0ELb1EEEEEEEEEvNT_6ParamsE)
        /*0248*/ 	.word	0x00000050


	//----- nvinfo : EIATTR_MIN_STACK_SIZE
	.align		4
.L_116:
        /*024c*/ 	.byte	0x04, 0x12
        /*024e*/ 	.short	(.L_118 - .L_117)
	.align		4
.L_117:
        /*0250*/ 	.word	index@(_ZN7cutlass13device_kernelIN5flash11enable_sm90INS1_16FlashAttnFwdSm90INS1_25CollectiveMainloopFwdSm90ILi2EN4cute5tupleIJNS5_1CILi1EEES8_S8_EEENS6_IJNS7_ILi64EEESA_SA_EEELi512ENS_10bfloat16_tEfNS_4arch4Sm90ELb0ELb1ELb1ELb1ELb0ELb0ELb1ELb0ELb0ELb1ELb0ELb0EEENS1_21CollectiveEpilogueFwdINS6_IJSA_NS7_ILi512EEESA_EEES9_SC_SE_Li256ELb1ELb1ELb0ELb0EEENS1_36VarlenDynamicPersistentTileSchedulerILi64ELi64ELi256ELi128ELb0ELb1ELb1ELb1ELb0ELb1EEEEEEEEEvNT_6ParamsE)
        /*0254*/ 	.word	0x000004b0


	//----- nvinfo : EIATTR_MIN_STACK_SIZE
	.align		4
.L_118:
        /*0258*/ 	.byte	0x04, 0x12
        /*025a*/ 	.short	(.L_120 - .L_119)
	.align		4
.L_119:
        /*025c*/ 	.word	index@(_ZN7cutlass13device_kernelIN5flash11enable_sm90INS1_16FlashAttnFwdSm90INS1_25CollectiveMainloopFwdSm90ILi2EN4cute5tupleIJNS5_1CILi1EEES8_S8_EEENS6_IJNS7_ILi64EEESA_SA_EEELi512ENS_10bfloat16_tEfNS_4arch4Sm90ELb0ELb1ELb1ELb1ELb0ELb1ELb1ELb0ELb0ELb1ELb0ELb0EEENS1_21CollectiveEpilogueFwdINS6_IJSA_NS7_ILi512EEESA_EEES9_SC_SE_Li256ELb1ELb1ELb0ELb0EEENS1_36VarlenDynamicPersistentTileSchedulerILi64ELi64ELi256ELi128ELb0ELb1ELb1ELb1ELb0ELb1EEEEEEEEEvNT_6ParamsE)
        /*0260*/ 	.word	0x000004b0


	//----- nvinfo : EIATTR_MIN_STACK_SIZE
	.align		4
.L_120:
        /*0264*/ 	.byte	0x04, 0x12
        /*0266*/ 	.short	(.L_122 - .L_121)
	.align		4
.L_121:
        /*0268*/ 	.word	index@(_ZN7cutlass13device_kernelIN5flash11enable_sm90INS1_16FlashAttnFwdSm90INS1_25CollectiveMainloopFwdSm90ILi2EN4cute5tupleIJNS5_1CILi1EEES8_S8_EEENS6_IJNS7_ILi64EEESA_SA_EEELi512ENS_10bfloat16_tEfNS_4arch4Sm90ELb1ELb0ELb1ELb0ELb0ELb0ELb0ELb0ELb0ELb1ELb0ELb0EEENS1_21CollectiveEpilogueFwdINS6_IJSA_NS7_ILi512EEESA_EEES9_SC_SE_Li256ELb0ELb1ELb0ELb0EEENS1_30DynamicPersistentTileSchedulerILi256ELi128ELb0ELb1ELb1EEEEEEEEEvNT_6ParamsE)
        /*026c*/ 	.word	0x00000028


	//----- nvinfo : EIATTR_MIN_STACK_SIZE
	.align		4
.L_122:
        /*0270*/ 	.byte	0x04, 0x12
        /*0272*/ 	.short	(.L_124 - .L_123)
	.align		4
.L_123:
        /*0274*/ 	.word	index@(_ZN7cutlass13device_kernelIN5flash11enable_sm90INS1_16FlashAttnFwdSm90INS1_25CollectiveMainloopFwdSm90ILi2EN4cute5tupleIJNS5_1CILi1EEES8_S8_EEENS6_IJNS7_ILi64EEESA_SA_EEELi512ENS_10bfloat16_tEfNS_4arch4Sm90ELb1ELb0ELb1ELb0ELb0ELb0ELb1ELb0ELb0ELb1ELb0ELb0EEENS1_21CollectiveEpilogueFwdINS6_IJSA_NS7_ILi512EEESA_EEES9_SC_SE_Li256ELb0ELb1ELb0ELb0EEENS1_30DynamicPersistentTileSchedulerILi256ELi128ELb0ELb1ELb1EEEEEEEEEvNT_6ParamsE)
        /*0278*/ 	.word	0x00000048


	//----- nvinfo : EIATTR_MIN_STACK_SIZE
	.align		4
.L_124:
        /*027c*/ 	.byte	0x04, 0x12
        /*027e*/ 	.short	(.L_126 - .L_125)
	.align		4
.L_125:
        /*0280*/ 	.word	index@(_ZN7cutlass13device_kernelIN5flash11enable_sm90INS1_16FlashAttnFwdSm90INS1_25CollectiveMainloopFwdSm90ILi2EN4cute5tupleIJNS5_1CILi1EEES8_S8_EEENS6_IJNS7_ILi64EEESA_SA_EEELi512ENS_10bfloat16_tEfNS_4arch4Sm90ELb1ELb0ELb1ELb1ELb0ELb0ELb0ELb0ELb0ELb1ELb0ELb0EEENS1_21CollectiveEpilogueFwdINS6_IJSA_NS7_ILi512EEESA_EEES9_SC_SE_Li256ELb1ELb1ELb0ELb0EEENS1_36VarlenDynamicPersistentTileSchedulerILi64ELi64ELi256ELi128ELb0ELb1ELb1ELb1ELb1ELb1EEEEEEEEEvNT_6ParamsE)
        /*0284*/ 	.word	0x00000058


	//----- nvinfo : EIATTR_MIN_STACK_SIZE
	.align		4
.L_126:
        /*0288*/ 	.byte	0x04, 0x12
        /*028a*/ 	.short	(.L_128 - .L_127)
	.align		4
.L_127:
        /*028c*/ 	.word	index@(_ZN7cutlass13device_kernelIN5flash11enable_sm90INS1_16FlashAttnFwdSm90INS1_25CollectiveMainloopFwdSm90ILi2EN4cute5tupleIJNS5_1CILi1EEES8_S8_EEENS6_IJNS7_ILi64EEESA_SA_EEELi512ENS_10bfloat16_tEfNS_4arch4Sm90ELb1ELb0ELb1ELb1ELb0ELb1ELb0ELb0ELb0ELb1ELb0ELb0EEENS1_21CollectiveEpilogueFwdINS6_IJSA_NS7_ILi512EEESA_EEES9_SC_SE_Li256ELb1ELb1ELb0ELb0EEENS1_36VarlenDynamicPersistentTileSchedulerILi64ELi64ELi256ELi128ELb0ELb1ELb1ELb1ELb1ELb1EEEEEEEEEvNT_6ParamsE)
        /*0290*/ 	.word	0x00000060


	//----- nvinfo : EIATTR_MIN_STACK_SIZE
	.align		4
.L_128:
        /*0294*/ 	.byte	0x04, 0x12
        /*0296*/ 	.short	(.L_130 - .L_129)
	.align		4
.L_129:
        /*0298*/ 	.word	index@(_ZN7cutlass13device_kernelIN5flash11enable_sm90INS1_16FlashAttnFwdSm90INS1_25CollectiveMainloopFwdSm90ILi2EN4cute5tupleIJNS5_1CILi1EEES8_S8_EEENS6_IJNS7_ILi64EEESA_SA_EEELi512ENS_10bfloat16_tEfNS_4arch4Sm90ELb1ELb0ELb1ELb1ELb0ELb0ELb1ELb0ELb0ELb1ELb0ELb0EEENS1_21CollectiveEpilogueFwdINS6_IJSA_NS7_ILi512EEESA_EEES9_SC_SE_Li256ELb1ELb1ELb0ELb0EEENS1_36VarlenDynamicPersistentTileSchedulerILi64ELi64ELi256ELi128ELb0ELb1ELb1ELb1ELb1ELb1EEEEEEEEEvNT_6ParamsE)
        /*029c*/ 	.word	0x00000068


	//----- nvinfo : EIATTR_MIN_STACK_SIZE
	.align		4
.L_130:
        /*02a0*/ 	.byte	0x04, 0x12
        /*02a2*/ 	.short	(.L_132 - .L_131)
	.align		4
.L_131:
        /*02a4*/ 	.word	index@(_ZN7cutlass13device_kernelIN5flash11enable_sm90INS1_16FlashAttnFwdSm90INS1_25CollectiveMainloopFwdSm90ILi2EN4cute5tupleIJNS5_1CILi1EEES8_S8_EEENS6_IJNS7_ILi64EEESA_SA_EEELi512ENS_10bfloat16_tEfNS_4arch4Sm90ELb1ELb0ELb1ELb1ELb0ELb1ELb1ELb0ELb0ELb1ELb0ELb0EEENS1_21CollectiveEpilogueFwdINS6_IJSA_NS7_ILi512EEESA_EEES9_SC_SE_Li256ELb1ELb1ELb0ELb0EEENS1_36VarlenDynamicPersistentTileSchedulerILi64ELi64ELi256ELi128ELb0ELb1ELb1ELb1ELb1ELb1EEEEEEEEEvNT_6ParamsE)
        /*02a8*/ 	.word	0x00000070
.L_132:


//--------------------- .nv.compat                --------------------------
	.section	.nv.compat,"",@"SHT_CUDA_COMPAT_INFO"
	.align	4
        /*0000*/ 	.byte	0x02, 0x09, 0x01, 0x00, 0x02, 0x02, 0x04, 0x00, 0x02, 0x05, 0x05, 0x00, 0x03, 0x07, 0x01, 0x01
        /*0010*/ 	.byte	0x02, 0x03, 0x01, 0x00, 0x02, 0x06, 0x01, 0x00, 0x04, 0x0b, 0x08, 0x00, 0x00, 0x00, 0x00, 0x00
        /*0020*/ 	.byte	0x00, 0x00, 0x00, 0x00


//--------------------- .nv.info._ZN7cutlass13device_kernelIN5flash11enable_sm90INS1_16FlashAttnFwdSm90INS1_25CollectiveMainloopFwdSm90ILi2EN4cute5tupleIJNS5_1CILi1EEES8_S8_EEENS6_IJNS7_ILi64EEESA_SA_EEELi512ENS_10bfloat16_tEfNS_4arch4Sm90ELb0ELb0ELb1ELb0ELb0ELb0ELb0ELb0ELb0ELb1ELb0ELb0EEENS1_21CollectiveEpilogueFwdINS6_IJSA_NS7_ILi512EEESA_EEES9_SC_SE_Li256ELb0ELb1ELb0ELb0EEENS1_29StaticPersistentTileSchedulerILb0EEEEEEEEEvNT_6ParamsE --------------------------
	.section	.nv.info._ZN7cutlass13device_kernelIN5flash11enable_sm90INS1_16FlashAttnFwdSm90INS1_25CollectiveMainloopFwdSm90ILi2EN4cute5tupleIJNS5_1CILi1EEES8_S8_EEENS6_IJNS7_ILi64EEESA_SA_EEELi512ENS_10bfloat16_tEfNS_4arch4Sm90ELb0ELb0ELb1ELb0ELb0ELb0ELb0ELb0ELb0ELb1ELb0ELb0EEENS1_21CollectiveEpilogueFwdINS6_IJSA_NS7_ILi512EEESA_EEES9_SC_SE_Li256ELb0ELb1ELb0ELb0EEENS1_29StaticPersistentTileSchedulerILb0EEEEEEEEEvNT_6ParamsE,"",@"SHT_CUDA_INFO"
	.sectionflags	@""
	.align	4


	//----- nvinfo : EIATTR_CUDA_API_VERSION
	.align		4
        /*0000*/ 	.byte	0x04, 0x37
        /*0002*/ 	.short	(.L_134 - .L_133)
.L_133:
        /*0004*/ 	.word	0x00000082


	//----- nvinfo : EIATTR_KPARAM_INFO
	.align		4
.L_134:
        /*0008*/ 	.byte	0x04, 0x17
        /*000a*/ 	.short	(.L_136 - .L_135)
.L_135:
        /*000c*/ 	.word	0x00000000
        /*0010*/ 	.short	0x0000
        /*0012*/ 	.short	0x0070
        /*0014*/ 	.byte	0x00, 0xf0, 0x01, 0x28


	//----- nvinfo : EIATTR_SPARSE_MMA_MASK
	.align		4
.L_136:
        /*0018*/ 	.byte	0x03, 0x50
        /*001a*/ 	.short	0x0000


	//----- nvinfo : EIATTR_MAXREG_COUNT
	.align		4
        /*001c*/ 	.byte	0x03, 0x1b
        /*001e*/ 	.short	0x00a8


	//----- nvinfo : EIATTR_NUM_BARRIERS
	.align		4
        /*0020*/ 	.byte	0x02, 0x4c
        /*0022*/ 	.byte	0x10
	.zero		1


	//----- nvinfo : EIATTR_EXTERNS
	.align		4
        /*0024*/ 	.byte	0x04, 0x0f
        /*0026*/ 	.short	(.L_138 - .L_137)


	//   ....[0]....
	.align		4
.L_137:
        /*0028*/ 	.word	index@(__assertfail)


	//----- nvinfo : EIATTR_ANNOTATIONS
	.align		4
.L_138:
        /*002c*/ 	.byte	0x04, 0x55
        /*002e*/ 	.short	(.L_140 - .L_139)


	//   ....[0]....
.L_139:
        /*0030*/ 	.word	0x00000001
        /*0034*/ 	.byte	0x60, 0x8c, 0x00, 0x00, 0x01, 0x00, 0x00, 0x00, 0xa0, 0x8d, 0x00, 0x00, 0x01, 0x00, 0x00, 0x00
        /* <DEDUP_REMOVED lines=25> */
        /*01d4*/ 	.byte	0x40, 0xd7, 0x00, 0x00


	//----- nvinfo : EIATTR_MERCURY_ISA_VERSION
	.align		4
.L_140:
        /*01d8*/ 	.byte	0x03, 0x5f
        /*01da*/ 	.short	0x0101


	//----- nvinfo : EIATTR_INT_WARP_WIDE_INSTR_OFFSETS
	.align		4
        /*01dc*/ 	.byte	0x04, 0x31
        /*01de*/ 	.short	(.L_142 - .L_141)


	//   ....[0]....
.L_141:
        /*01e0*/ 	.word	0x00000130


	//   ....[1]....
        /*01e4*/ 	.word	0x00000170


	//   ....[2]....
        /*01e8*/ 	.word	0x000001e0


	//----- nvinfo : EIATTR_COOP_GROUP_MASK_REGIDS
	.align		4
.L_142:
        /*01ec*/ 	.byte	0x04, 0x29
        /*01ee*/ 	.short	(.L_144 - .L_143)


	//   ....[0]....
.L_143:
        /*01f0*/ 	.word	0xffffffff


	//   ....[1]....
        /*01f4*/ 	.word	0xffffffff


	//   ....[2]....
        /*01f8*/ 	.word	0xffffffff


	//   ....[3]....
        /*01fc*/ 	.word	0xffffffff


	//   ....[4]....
        /*0200*/ 	.word	0xffffffff


	//   ....[5]....
        /*0204*/ 	.word	0xffffffff


	//   ....[6]....
        /*0208*/ 	.word	0xffffffff


	//   ....[7]....
        /*020c*/ 	.word	0xffffffff


	//   ....[8]....
        /*0210*/ 	.word	0xffffffff


	//   ....[9]....
        /*0214*/ 	.word	0xffffffff


	//   ....[10]....
        /*0218*/ 	.word	0xffffffff


	//   ....[11]....
        /*021c*/ 	.word	0xffffffff


	//   ....[12]....
        /*0220*/ 	.word	0xffffffff


	//   ....[13]....
        /*0224*/ 	.word	0xffffffff


	//   ....[14]....
        /*0228*/ 	.word	0xffffffff


	//   ....[15]....
        /*022c*/ 	.word	0xffffffff


	//   ....[16]....
        /*0230*/ 	.word	0xffffffff


	//   ....[17]....
        /*0234*/ 	.word	0xffffffff


	//   ....[18]....
        /*0238*/ 	.word	0xffffffff


	//   ....[19]....
        /*023c*/ 	.word	0xffffffff


	//   ....[20]....
        /*0240*/ 	.word	0xffffffff


	//   ....[21]....
        /*0244*/ 	.word	0xffffffff


	//   ....[22]....
        /*0248*/ 	.word	0xffffffff


	//   ....[23]....
        /*024c*/ 	.word	0xffffffff


	//   ....[24]....
        /*0250*/ 	.word	0xffffffff


	//   ....[25]....
        /*0254*/ 	.word	0xffffffff


	//   ....[26]....
        /*0258*/ 	.word	0xffffffff


	//   ....[27]....
        /*025c*/ 	.word	0xffffffff


	//   ....[28]....
        /*0260*/ 	.word	0xffffffff


	//   ....[29]....
        /*0264*/ 	.word	0xffffffff


	//   ....[30]....
        /*0268*/ 	.word	0xffffffff


	//   ....[31]....
        /*026c*/ 	.word	0xffffffff


	//   ....[32]....
        /*0270*/ 	.word	0xffffffff


	//   ....[33]....
        /*0274*/ 	.word	0xffffffff


	//   ....[34]....
        /*0278*/ 	.word	0xffffffff


	//   ....[35]....
        /*027c*/ 	.word	0xffffffff


	//   ....[36]....
        /*0280*/ 	.word	0xffffffff


	//   ....[37]....
        /*0284*/ 	.word	0xffffffff


	//   ....[38]....
        /*0288*/ 	.word	0xffffffff


	//   ....[39]....
        /*028c*/ 	.word	0xffffffff


	//   ....[40]....
        /*0290*/ 	.word	0xffffffff


	//   ....[41]....
        /*0294*/ 	.word	0xffffffff


	//   ....[42]....
        /*0298*/ 	.word	0x0500000f


	//   ....[43]....
        /*029c*/ 	.word	0x0500000f


	//   ....[44]....
        /*02a0*/ 	.word	0x0500000f


	//   ....[45]....
        /*02a4*/ 	.word	0x0500000f


	//   ....[46]....
        /*02a8*/ 	.word	0x0500000f


	//   ....[47]....
        /*02ac*/ 	.word	0x0500000f


	//   ....[48]....
        /*02b0*/ 	.word	0x0500000f


	//   ....[49]....
        /*02b4*/ 	.word	0x0500000f


	//   ....[50]....
        /*02b8*/ 	.word	0x0500000f


	//   ....[51]....
        /*02bc*/ 	.word	0x0500000f


	//----- nvinfo : EIATTR_COOP_GROUP_INSTR_OFFSETS
	.align		4
.L_144:
        /*02c0*/ 	.byte	0x04, 0x28
        /*02c2*/ 	.short	(.L_146 - .L_145)


	//   ....[0]....
.L_145:
        /*02c4*/ 	.word	0x00000060


	//   ....[1]....
        /*02c8*/ 	.word	0x00000140


	//   ....[2]....
        /*02cc*/ 	.word	0x00000190


	//   ....[3]....
        /*02d0*/ 	.word	0x00000380


	//   ....[4]....
        /*02d4*/ 	.word	0x000004e0


	//   ....[5]....
        /*02d8*/ 	.word	0x00000600


	//   ....[6]....
        /*02dc*/ 	.word	0x00000760


	//   ....[7]....
        /*02e0*/ 	.word	0x000011b0


	//   ....[8]....
        /*02e4*/ 	.word	0x00002ad0


	//   ....[9]....
        /*02e8*/ 	.word	0x00003890


	//   ....[10]....
        /*02ec*/ 	.word	0x00003910


	//   ....[11]....
        /*02f0*/ 	.word	0x00003af0


	//   ....[12]....
        /*02f4*/ 	.word	0x00003bc0


	//   ....[13]....
        /*02f8*/ 	.word	0x000044c0


	//   ....[14]....
        /*02fc*/ 	.word	0x00004c50


	//   ....[15]....
        /*0300*/ 	.word	0x00004cc0


	//   ....[16]....
        /*0304*/ 	.word	0x00004f90


	//   ....[17]....
        /*0308*/ 	.word	0x00005150


	//   ....[18]....
        /*030c*/ 	.word	0x000061e0


	//   ....[19]....
        /*0310*/ 	.word	0x00006220


	//   ....[20]....
        /*0314*/ 	.word	0x00006260


	//   ....[21]....
        /*0318*/ 	.word	0x000062c0


	//   ....[22]....
        /*031c*/ 	.word	0x000062f0


	//   ....[23]....
        /*0320*/ 	.word	0x00006cd0


	//   ....[24]....
        /*0324*/ 	.word	0x00008050


	//   ....[25]....
        /*0328*/ 	.word	0x00008080


	//   ....[26]....
        /*032c*/ 	.word	0x000080a0


	//   ....[27]....
        /*0330*/ 	.word	0x000080c0


	//   ....[28]....
        /*0334*/ 	.word	0x000086e0


	//   ....[29]....
        /*0338*/ 	.word	0x00008700


	//   ....[30]....
        /*033c*/ 	.word	0x00008950


	//   ....[31]....
        /*0340*/ 	.word	0x00008980


	//   ....[32]....
        /*0344*/ 	.word	0x000094b0


	//   ....[33]....
        /*0348*/ 	.word	0x00009e10


	//   ....[34]....
        /*034c*/ 	.word	0x00009e40


	//   ....[35]....
        /*0350*/ 	.word	0x00009f10


	//   ....[36]....
        /*0354*/ 	.word	0x00009f20


	//   ....[37]....
        /*0358*/ 	.word	0x00009fa0


	//   ....[38]....
        /*035c*/ 	.word	0x00009fb0


	//   ....[39]....
        /*0360*/ 	.word	0x00009fc0


	//   ....[40]....
        /*0364*/ 	.word	0x00009fd0


	//   ....[41]....
        /*0368*/ 	.word	0x0000d670


	//   ....[42]....
        /*036c*/ 	.word	0x0000dc00


	//   ....[43]....
        /*0370*/ 	.word	0x0000dd70


	//   ....[44]....
        /*0374*/ 	.word	0x0000ddd0


	//   ....[45]....
        /*0378*/ 	.word	0x0000de90


	//   ....[46]....
        /*037c*/ 	.word	0x0000df90


	//   ....[47]....
        /*0380*/ 	.word	0x0000dff0


	//   ....[48]....
        /*0384*/ 	.word	0x0000e0e0


	//   ....[49]....
        /*0388*/ 	.word	0x0000e140


	//   ....[50]....
        /*038c*/ 	.word	0x0000e1e0


	//   ....[51]....
        /*0390*/ 	.word	0x0000e5d0


	//----- nvinfo : EIATTR_REG_RECONFIG
	.align		4
.L_146:
        /*0394*/ 	.byte	0x01, 0x54
	.zero		2


	//----- nvinfo : EIATTR_SYSCALL_OFFSETS
	.align		4
        /*0398*/ 	.byte	0x04, 0x46
        /*039a*/ 	.short	(.L_148 - .L_147)


	//   ....[0]....
.L_147:
        /*039c*/ 	.word	0x00002c90


	//   ....[1]....
        /*03a0*/ 	.word	0x00009110


	//   ....[2]....
        /*03a4*/ 	.word	0x00009250


	//   ....[3]....
        /*03a8*/ 	.word	0x00009340


	//   ....[4]....
        /*03ac*/ 	.word	0x00009a40


	//----- nvinfo : EIATTR_MBARRIER_INSTR_OFFSETS
	.align		4
.L_148:
        /*03b0*/ 	.byte	0x04, 0x39
        /*03b2*/ 	.short	(.L_150 - .L_149)


	//   ....[0]....
.L_149:
        /*03b4*/ 	.word	0x00000270
        /*03b8*/ 	.word	0x000000ff
        /*03bc*/ 	.word	0x00028c00
        /*03c0*/ 	.short	0x0100
        /*03c2*/ 	.byte	0x08
	.zero		1


	//   ....[1]....
        /*03c4*/ 	.word	0x00000280
        /*03c8*/ 	.word	0x000000ff
        /*03cc*/ 	.word	0x00028c20
        /*03d0*/ 	.short	0x0100
        /*03d2*/ 	.byte	0x08
	.zero		1


	//   ....[2]....
        /*03d4*/ 	.word	0x00000330
        /*03d8*/ 	.word	0x000000ff
        /*03dc*/ 	.word	0x00028c30
        /*03e0*/ 	.short	0x0100
        /*03e2*/ 	.byte	0x06
	.zero		1


	//   ....[3]....
        /*03e4*/ 	.word	0x00000340
        /*03e8*/ 	.word	0x000000ff
        /*03ec*/ 	.word	0x00028c40
        /*03f0*/ 	.short	0x0100
        /*03f2*/ 	.byte	0x06
	.zero		1


	//   ....[4]....
        /*03f4*/ 	.word	0x00000350
        /*03f8*/ 	.word	0x000000ff
        /*03fc*/ 	.word	0x00028c38
        /*0400*/ 	.short	0x0100
        /*0402*/ 	.byte	0x06
	.zero		1


	//   ....[5]....
        /*0404*/ 	.word	0x00000360
        /*0408*/ 	.word	0x000000ff
        /*040c*/ 	.word	0x00028c48
        /*0410*/ 	.short	0x0100
        /*0412*/ 	.byte	0x06
	.zero		1


	//   ....[6]....
        /*0414*/ 	.word	0x00000490
        /*0418*/ 	.word	0x000000ff
        /*041c*/ 	.word	0x00028c50
        /*0420*/ 	.short	0x0100
        /*0422*/ 	.byte	0x08
	.zero		1


	//   ....[7]....
        /*0424*/ 	.word	0x000004a0
        /*0428*/ 	.word	0x000000ff
        /*042c*/ 	.word	0x00028c60
        /*0430*/ 	.short	0x0100
        /*0432*/ 	.byte	0x08
	.zero		1


	//   ....[8]....
        /*0434*/ 	.word	0x000004b0
        /*0438*/ 	.word	0x000000ff
        /*043c*/ 	.word	0x00028c58
        /*0440*/ 	.short	0x0100
        /*0442*/ 	.byte	0x08
	.zero		1


	//   ....[9]....
        /*0444*/ 	.word	0x000004c0
        /*0448*/ 	.word	0x000000ff
        /*044c*/ 	.word	0x00028c68
        /*0450*/ 	.short	0x0100
        /*0452*/ 	.byte	0x08
	.zero		1


	//   ....[10]....
        /*0454*/ 	.word	0x000005b0
        /*0458*/ 	.word	0x000000ff
        /*045c*/ 	.word	0x00028c70
        /*0460*/ 	.short	0x0100
        /*0462*/ 	.byte	0x06
	.zero		1


	//   ....[11]....
        /*0464*/ 	.word	0x000005c0
        /*0468*/ 	.word	0x000000ff
        /*046c*/ 	.word	0x00028c80
        /*0470*/ 	.short	0x0100
        /*0472*/ 	.byte	0x06
	.zero		1


	//   ....[12]....
        /*0474*/ 	.word	0x000005d0
        /*0478*/ 	.word	0x000000ff
        /*047c*/ 	.word	0x00028c78
        /*0480*/ 	.short	0x0100
        /*0482*/ 	.byte	0x06
	.zero		1


	//   ....[13]....
        /*0484*/ 	.word	0x000005e0
        /*0488*/ 	.word	0x000000ff
        /*048c*/ 	.word	0x00028c88
        /*0490*/ 	.short	0x0100
        /*0492*/ 	.byte	0x06
	.zero		1


	//   ....[14]....
        /*0494*/ 	.word	0x00000710
        /*0498*/ 	.word	0x000000ff
        /*049c*/ 	.word	0x00028c90
        /*04a0*/ 	.short	0x0100
        /*04a2*/ 	.byte	0x08
	.zero		1


	//   ....[15]....
        /*04a4*/ 	.word	0x00000720
        /*04a8*/ 	.word	0x000000ff
        /*04ac*/ 	.word	0x00028ca0
        /*04b0*/ 	.short	0x0100
        /*04b2*/ 	.byte	0x08
	.zero		1


	//   ....[16]....
        /*04b4*/ 	.word	0x00000730
        /*04b8*/ 	.word	0x000000ff
        /*04bc*/ 	.word	0x00028c98
        /*04c0*/ 	.short	0x0100
        /*04c2*/ 	.byte	0x08
	.zero		1


	//   ....[17]....
        /*04c4*/ 	.word	0x00000740
        /*04c8*/ 	.word	0x000000ff
        /*04cc*/ 	.word	0x00028ca8
        /*04d0*/ 	.short	0x0100
        /*04d2*/ 	.byte	0x08
	.zero		1


	//   ....[18]....
        /*04d4*/ 	.word	0x00000870
        /*04d8*/ 	.word	0x000000ff
        /*04dc*/ 	.word	0x00028cb0
        /*04e0*/ 	.short	0x0100
        /*04e2*/ 	.byte	0x08
	.zero		1


	//   ....[19]....
        /*04e4*/ 	.word	0x00000880
        /*04e8*/ 	.word	0x000000ff
        /*04ec*/ 	.word	0x00028cc0
        /*04f0*/ 	.short	0x0100
        /*04f2*/ 	.byte	0x08
	.zero		1


	//   ....[20]....
        /*04f4*/ 	.word	0x00000890
        /*04f8*/ 	.word	0x000000ff
        /*04fc*/ 	.word	0x00028cb8
        /*0500*/ 	.short	0x0100
        /*0502*/ 	.byte	0x08
	.zero		1


	//   ....[21]....
        /*0504*/ 	.word	0x000008a0
        /*0508*/ 	.word	0x000000ff
        /*050c*/ 	.word	0x00028cc8
        /*0510*/ 	.short	0x0100
        /*0512*/ 	.byte	0x08
	.zero		1


	//   ....[22]....
        /*0514*/ 	.word	0x000012c0
        /*0518*/ 	.word	0x000000ff
        /*051c*/ 	.word	0x00028c50
        /*0520*/ 	.short	0x010a
        /*0522*/ 	.byte	0x10
	.zero		1


	//   ....[23]....
        /*0524*/ 	.word	0x000015a0
        /*0528*/ 	.word	0x00000000
        /*052c*/ 	.word	0x00000000
        /*0530*/ 	.short	0x0101
        /*0532*/ 	.byte	0x3f
	.zero		1


	//   ....[24]....
        /*0534*/ 	.word	0x00001f30
        /*0538*/ 	.word	0x000000ff
        /*053c*/ 	.word	0x00028c50
        /*0540*/ 	.short	0x010a
        /*0542*/ 	.byte	0x06
	.zero		1


	//   ....[25]....
        /*0544*/ 	.word	0x00001f70
        /*0548*/ 	.word	0x000000ff
        /*054c*/ 	.word	0x00028c50
        /*0550*/ 	.short	0x010a
        /*0552*/ 	.byte	0x06
	.zero		1


	//   ....[26]....
        /*0554*/ 	.word	0x000021c0
        /*0558*/ 	.word	0x00000003
        /*055c*/ 	.word	0x00000000
        /*0560*/ 	.short	0x0101
        /*0562*/ 	.byte	0x3f
	.zero		1


	//   ....[27]....
        /*0564*/ 	.word	0x00002d10
        /*0568*/ 	.word	0x000000ff
        /*056c*/ 	.word	0x00028c00
        /*0570*/ 	.short	0x010a
        /*0572*/ 	.byte	0x29
	.zero		1


	//   ....[28]....
        /*0574*/ 	.word	0x00002d90
        /*0578*/ 	.word	0x00000007
        /*057c*/ 	.word	0x00028c30
        /*0580*/ 	.short	0x010a
        /*0582*/ 	.byte	0x3f
	.zero		1


	//   ....[29]....
        /*0584*/ 	.word	0x00002dd0
        /*0588*/ 	.word	0x00000007
        /*058c*/ 	.word	0x00028c30
        /*0590*/ 	.short	0x010a
        /*0592*/ 	.byte	0x3f
	.zero		1


	//   ....[30]....
        /*0594*/ 	.word	0x00003dc0
        /*0598*/ 	.word	0x00000003
        /*059c*/ 	.word	0x00000000
        /*05a0*/ 	.short	0x0101
        /*05a2*/ 	.byte	0x3f
	.zero		1


	//   ....[31]....
        /*05a4*/ 	.word	0x00004230
        /*05a8*/ 	.word	0x00000007
        /*05ac*/ 	.word	0x00028c50
        /*05b0*/ 	.short	0x010a
        /*05b2*/ 	.byte	0x3f
	.zero		1


	//   ....[32]....
        /*05b4*/ 	.word	0x00004280
        /*05b8*/ 	.word	0x00000007
        /*05bc*/ 	.word	0x00028c50
        /*05c0*/ 	.short	0x010a
        /*05c2*/ 	.byte	0x3f
	.zero		1


	//   ....[33]....
        /*05c4*/ 	.word	0x000044e0
        /*05c8*/ 	.word	0x00000007
        /*05cc*/ 	.word	0x00000000
        /*05d0*/ 	.short	0x0101
        /*05d2*/ 	.byte	0x3f
	.zero		1


	//   ....[34]....
        /*05d4*/ 	.word	0x00004630
        /*05d8*/ 	.word	0x000000ff
        /*05dc*/ 	.word	0x00028c30
        /*05e0*/ 	.short	0x010a
        /*05e2*/ 	.byte	0x17
	.zero		1


	//   ....[35]....
        /*05e4*/ 	.word	0x00004670
        /*05e8*/ 	.word	0x000000ff
        /*05ec*/ 	.word	0x00028c30
        /*05f0*/ 	.short	0x010a
        /*05f2*/ 	.byte	0x17
	.zero		1


	//   ....[36]....
        /*05f4*/ 	.word	0x000054a0
        /*05f8*/ 	.word	0x00000098
        /*05fc*/ 	.word	0x00000000
        /*0600*/ 	.short	0x0101
        /*0602*/ 	.byte	0x3f
	.zero		1


	//   ....[37]....
        /*0604*/ 	.word	0x00005f50
        /*0608*/ 	.word	0x000000ff
        /*060c*/ 	.word	0x00028c50
        /*0610*/ 	.short	0x010a
        /*0612*/ 	.byte	0x17
	.zero		1


	//   ....[38]....
        /*0614*/ 	.word	0x00005f90
        /*0618*/ 	.word	0x000000ff
        /*061c*/ 	.word	0x00028c50
        /*0620*/ 	.short	0x010a
        /*0622*/ 	.byte	0x17
	.zero		1


	//   ....[39]....
        /*0624*/ 	.word	0x00006200
        /*0628*/ 	.word	0x000000ac
        /*062c*/ 	.word	0x00000000
        /*0630*/ 	.short	0x0101
        /*0632*/ 	.byte	0x3f
	.zero		1


	//   ....[40]....
        /*0634*/ 	.word	0x00008710
        /*0638*/ 	.word	0x000000ff
        /*063c*/ 	.word	0x00000000
        /*0640*/ 	.short	0x0101
        /*0642*/ 	.byte	0x04
	.zero		1


	//   ....[41]....
        /*0644*/ 	.word	0x000096e0
        /*0648*/ 	.word	0x00000000
        /*064c*/ 	.word	0x00028c40
        /*0650*/ 	.short	0x010a
        /*0652*/ 	.byte	0x3f
	.zero		1


	//   ....[42]....
        /*0654*/ 	.word	0x0000a0d0
        /*0658*/ 	.word	0x000000ff
        /*065c*/ 	.word	0x00028c00
        /*0660*/ 	.short	0x0107
        /*0662*/ 	.byte	0x24
	.zero		1


	//   ....[43]....
        /*0664*/ 	.word	0x0000a130
        /*0668*/ 	.word	0x000000ff
        /*066c*/ 	.word	0x00028c00
        /*0670*/ 	.short	0x0101
        /*0672*/ 	.byte	0x24
	.zero		1


	//   ....[44]....
        /*0674*/ 	.word	0x0000a150
        /*0678*/ 	.word	0x000000ff
        /*067c*/ 	.word	0x00028c20
        /*0680*/ 	.short	0x010a
        /*0682*/ 	.byte	0x24
	.zero		1


	//   ....[45]....
        /*0684*/ 	.word	0x0000a230
        /*0688*/ 	.word	0x00000003
        /*068c*/ 	.word	0x00028c60
        /*0690*/ 	.short	0x010a
        /*0692*/ 	.byte	0x3f
	.zero		1


	//   ....[46]....
        /*0694*/ 	.word	0x0000ae00
        /*0698*/ 	.word	0x00000003
        /*069c*/ 	.word	0x00028c40
        /*06a0*/ 	.short	0x010a
        /*06a2*/ 	.byte	0x3f
	.zero		1


	//   ....[47]....
        /*06a4*/ 	.word	0x0000b040
        /*06a8*/ 	.word	0x00000003
        /*06ac*/ 	.word	0x00028c60
        /*06b0*/ 	.short	0x010a
        /*06b2*/ 	.byte	0x3f
	.zero		1


	//   ....[48]....
        /*06b4*/ 	.word	0x0000bc10
        /*06b8*/ 	.word	0x00000004
        /*06bc*/ 	.word	0x00028c40
        /*06c0*/ 	.short	0x010a
        /*06c2*/ 	.byte	0x3f
	.zero		1


	//   ....[49]....
        /*06c4*/ 	.word	0x0000be30
        /*06c8*/ 	.word	0x00000004
        /*06cc*/ 	.word	0x00028c60
        /*06d0*/ 	.short	0x010a
        /*06d2*/ 	.byte	0x3f
	.zero		1


	//   ....[50]....
        /*06d4*/ 	.word	0x0000c950
        /*06d8*/ 	.word	0x00000004
        /*06dc*/ 	.word	0x00028c40
        /*06e0*/ 	.short	0x010a
        /*06e2*/ 	.byte	0x3f
	.zero		1


	//   ....[51]....
        /*06e4*/ 	.word	0x0000cb90
        /*06e8*/ 	.word	0x00000004
        /*06ec*/ 	.word	0x00028c60
        /*06f0*/ 	.short	0x010a
        /*06f2*/ 	.byte	0x3f
	.zero		1


	//   ....[52]....
        /*06f4*/ 	.word	0x0000d5f0
        /*06f8*/ 	.word	0x00000000
        /*06fc*/ 	.word	0x00028c20
        /*0700*/ 	.short	0x010a
        /*0702*/ 	.byte	0x3f
	.zero		1


	//   ....[53]....
        /*0704*/ 	.word	0x0000d7c0
        /*0708*/ 	.word	0x00000006
        /*070c*/ 	.word	0x00000000
        /*0710*/ 	.short	0x010a
        /*0712*/ 	.byte	0x3f
	.zero		1


	//   ....[54]....
        /*0714*/ 	.word	0x0000d810
        /*0718*/ 	.word	0x00000003
        /*071c*/ 	.word	0x00000000
        /*0720*/ 	.short	0x010a
        /*0722*/ 	.byte	0x3f
	.zero		1


	//   ....[55]....
        /*0724*/ 	.word	0x0000d870
        /*0728*/ 	.word	0x00000012
        /*072c*/ 	.word	0x00000000
        /*0730*/ 	.short	0x010a
        /*0732*/ 	.byte	0x3f
	.zero		1


	//   ....[56]....
        /*0734*/ 	.word	0x0000d8a0
        /*0738*/ 	.word	0x00000003
        /*073c*/ 	.word	0x00000000
        /*0740*/ 	.short	0x010a
        /*0742*/ 	.byte	0x3f
	.zero		1


	//   ....[57]....
        /*0744*/ 	.word	0x0000d910
        /*0748*/ 	.word	0x00000003
        /*074c*/ 	.word	0x00028c50
        /*0750*/ 	.short	0x010a
        /*0752*/ 	.byte	0x3f
	.zero		1


	//   ....[58]....
        /*0754*/ 	.word	0x0000d970
        /*0758*/ 	.word	0x00000004
        /*075c*/ 	.word	0x00028c50
        /*0760*/ 	.short	0x010a
        /*0762*/ 	.byte	0x3f
	.zero		1


	//   ....[59]....
        /*0764*/ 	.word	0x0000d9d0
        /*0768*/ 	.word	0x00000003
        /*076c*/ 	.word	0x00028c00
        /*0770*/ 	.short	0x010a
        /*0772*/ 	.byte	0x3f
	.zero		1


	//   ....[60]....
        /*0774*/ 	.word	0x0000da20
        /*0778*/ 	.word	0x00000007
        /*077c*/ 	.word	0x00028c30
        /*0780*/ 	.short	0x010a
        /*0782*/ 	.byte	0x3f
	.zero		1


	//   ....[61]....
        /*0784*/ 	.word	0x0000da70
        /*0788*/ 	.word	0x00000007
        /*078c*/ 	.word	0x00028c50
        /*0790*/ 	.short	0x010a
        /*0792*/ 	.byte	0x3f
	.zero		1


	//   ....[62]....
        /*0794*/ 	.word	0x0000dad0
        /*0798*/ 	.word	0x00000004
        /*079c*/ 	.word	0x00028c30
        /*07a0*/ 	.short	0x010a
        /*07a2*/ 	.byte	0x3f
	.zero		1


	//   ....[63]....
        /*07a4*/ 	.word	0x0000db20
        /*07a8*/ 	.word	0x000000ac
        /*07ac*/ 	.word	0x00028c50
        /*07b0*/ 	.short	0x010a
        /*07b2*/ 	.byte	0x3f
	.zero		1


	//   ....[64]....
        /*07b4*/ 	.word	0x0000dcc0
        /*07b8*/ 	.word	0x00000000
        /*07bc*/ 	.word	0x00028c40
        /*07c0*/ 	.short	0x010a
        /*07c2*/ 	.byte	0x3f
	.zero		1


	//   ....[65]....
        /*07c4*/ 	.word	0x0000e270
        /*07c8*/ 	.word	0x00000003
        /*07cc*/ 	.word	0x00028c20
        /*07d0*/ 	.short	0x010a
        /*07d2*/ 	.byte	0x3f
	.zero		1


	//   ....[66]....
        /*07d4*/ 	.word	0x0000e2c0
        /*07d8*/ 	.word	0x00000003
        /*07dc*/ 	.word	0x00028c60
        /*07e0*/ 	.short	0x010a
        /*07e2*/ 	.byte	0x3f
	.zero		1


	//   ....[67]....
        /*07e4*/ 	.word	0x0000e310
        /*07e8*/ 	.word	0x00000003
        /*07ec*/ 	.word	0x00028c40
        /*07f0*/ 	.short	0x010a
        /*07f2*/ 	.byte	0x3f
	.zero		1


	//   ....[68]....
        /*07f4*/ 	.word	0x0000e360
        /*07f8*/ 	.word	0x00000003
        /*07fc*/ 	.word	0x00028c60
        /*0800*/ 	.short	0x010a
        /*0802*/ 	.byte	0x3f
	.zero		1


	//   ....[69]....
        /*0804*/ 	.word	0x0000e3b0
        /*0808*/ 	.word	0x00000004
        /*080c*/ 	.word	0x00028c40
        /*0810*/ 	.short	0x010a
        /*0812*/ 	.byte	0x3f
	.zero		1


	//   ....[70]....
        /*0814*/ 	.word	0x0000e400
        /*0818*/ 	.word	0x00000004
        /*081c*/ 	.word	0x00028c60
        /*0820*/ 	.short	0x010a
        /*0822*/ 	.byte	0x3f
	.zero		1


	//   ....[71]....
        /*0824*/ 	.word	0x0000e450
        /*0828*/ 	.word	0x00000004
        /*082c*/ 	.word	0x00028c40
        /*0830*/ 	.short	0x010a
        /*0832*/ 	.byte	0x3f
	.zero		1


	//   ....[72]....
        /*0834*/ 	.word	0x0000e4a0
        /*0838*/ 	.word	0x00000004
        /*083c*/ 	.word	0x00028c60
        /*0840*/ 	.short	0x010a
        /*0842*/ 	.byte	0x3f
	.zero		1


	//   ....[73]....
        /*0844*/ 	.word	0x0000e4f0
        /*0848*/ 	.word	0x00000000
        /*084c*/ 	.word	0x00028c20
        /*0850*/ 	.short	0x010a
        /*0852*/ 	.byte	0x3f
	.zero		1


	//   ....[74]....
        /*0854*/ 	.word	0x0000e690
        /*0858*/ 	.word	0x00000006
        /*085c*/ 	.word	0x00000000
        /*0860*/ 	.short	0x010a
        /*0862*/ 	.byte	0x3f
	.zero		1


	//   ....[75]....
        /*0864*/ 	.word	0x0000e6e0
        /*0868*/ 	.word	0x00000003
        /*086c*/ 	.word	0x00000000
        /*0870*/ 	.short	0x010a
        /*0872*/ 	.byte	0x3f
	.zero		1


	//   ....[76]....
        /*0874*/ 	.word	0x0000e730
        /*0878*/ 	.word	0x00000012
        /*087c*/ 	.word	0x00000000
        /*0880*/ 	.short	0x010a
        /*0882*/ 	.byte	0x3f
	.zero		1


	//----- nvinfo : EIATTR_NUM_MBARRIERS
	.align		4
.L_150:
        /*0884*/ 	.byte	0x03, 0x38
        /*0886*/ 	.short	0x0016


	//----- nvinfo : EIATTR_EXIT_INSTR_OFFSETS
	.align		4
        /*0888*/ 	.byte	0x04, 0x1c
        /*088a*/ 	.short	(.L_152 - .L_151)


	//   ....[0]....
.L_151:
        /*088c*/ 	.word	0x000009f0


	//   ....[1]....
        /*0890*/ 	.word	0x00008bd0


	//   ....[2]....
        /*0894*/ 	.word	0x0000d8f0


	//----- nvinfo : EIATTR_MAX_THREADS
	.align		4
.L_152:
        /*0898*/ 	.byte	0x04, 0x05
        /*089a*/ 	.short	(.L_154 - .L_153)
.L_153:
        /*089c*/ 	.word	0x00000180
        /*08a0*/ 	.word	0x00000001
        /*08a4*/ 	.word	0x00000001


	//----- nvinfo : EIATTR_CRS_STACK_SIZE
	.align		4
.L_154:
        /*08a8*/ 	.byte	0x04, 0x1e
        /*08aa*/ 	.short	(.L_156 - .L_155)
.L_155:
        /*08ac*/ 	.word	0x00000000


	//----- nvinfo : EIATTR_CBANK_PARAM_SIZE
	.align		4
.L_156:
        /*08b0*/ 	.byte	0x03, 0x19
        /*08b2*/ 	.short	0x0a70


	//----- nvinfo : EIATTR_PARAM_CBANK
	.align		4
        /*08b4*/ 	.byte	0x04, 0x0a
        /*08b6*/ 	.short	(.L_158 - .L_157)
	.align		4
.L_157:
        /*08b8*/ 	.word	index@(.nv.constant0._ZN7cutlass13device_kernelIN5flash11enable_sm90INS1_16FlashAttnFwdSm90INS1_25CollectiveMainloopFwdSm90ILi2EN4cute5tupleIJNS5_1CILi1EEES8_S8_EEENS6_IJNS7_ILi64EEESA_SA_EEELi512ENS_10bfloat16_tEfNS_4arch4Sm90ELb0ELb0ELb1ELb0ELb0ELb0ELb0ELb0ELb0ELb1ELb0ELb0EEENS1_21CollectiveEpilogueFwdINS6_IJSA_NS7_ILi512EEESA_EEES9_SC_SE_Li256ELb0ELb1ELb0ELb0EEENS1_29StaticPersistentTileSchedulerILb0EEEEEEEEEvNT_6ParamsE)
        /*08bc*/ 	.short	0x0210
        /*08be*/ 	.short	0x0a70


	//----- nvinfo : EIATTR_SW_WAR
	.align		4
.L_158:
        /*08c0*/ 	.byte	0x04, 0x36
        /*08c2*/ 	.short	(.L_160 - .L_159)
.L_159:
        /*08c4*/ 	.word	0x00000008
.L_160:


//--------------------- .nv.info._ZN7cutlass13device_kernelIN5flash11enable_sm90INS1_16FlashAttnFwdSm90INS1_25CollectiveMainloopFwdSm90ILi2EN4cute5tupleIJNS5_1CILi1EEES8_S8_EEENS6_IJNS7_ILi64EEESA_SA_EEELi512ENS_10bfloat16_tEfNS_4arch4Sm90ELb0ELb0ELb1ELb0ELb0ELb0ELb1ELb0ELb0ELb1ELb0ELb0EEENS1_21CollectiveEpilogueFwdINS6_IJSA_NS7_ILi512EEESA_EEES9_SC_SE_Li256ELb0ELb1ELb0ELb0EEENS1_29StaticPersistentTileSchedulerILb0EEEEEEEEEvNT_6ParamsE --------------------------
	.section	.nv.info._ZN7cutlass13device_kernelIN5flash11enable_sm90INS1_16FlashAttnFwdSm90INS1_25CollectiveMainloopFwdSm90ILi2EN4cute5tupleIJNS5_1CILi1EEES8_S8_EEENS6_IJNS7_ILi64EEESA_SA_EEELi512ENS_10bfloat16_tEfNS_4arch4Sm90ELb0ELb0ELb1ELb0ELb0ELb0ELb1ELb0ELb0ELb1ELb0ELb0EEENS1_21CollectiveEpilogueFwdINS6_IJSA_NS7_ILi512EEESA_EEES9_SC_SE_Li256ELb0ELb1ELb0ELb0EEENS1_29StaticPersistentTileSchedulerILb0EEEEEEEEEvNT_6ParamsE,"",@"SHT_CUDA_INFO"
	.sectionflags	@""
	.align	4


	//----- nvinfo : EIATTR_CUDA_API_VERSION
	.align		4
        /*0000*/ 	.byte	0x04, 0x37
        /*0002*/ 	.short	(.L_162 - .L_161)
.L_161:
        /*0004*/ 	.word	0x00000082


	//----- nvinfo : EIATTR_KPARAM_INFO
	.align		4
.L_162:
        /*0008*/ 	.byte	0x04, 0x17
        /*000a*/ 	.short	(.L_164 - .L_163)
.L_163:
        /*000c*/ 	.word	0x00000000
        /*0010*/ 	.short	0x0000
        /*0012*/ 	.short	0x0070
        /*0014*/ 	.byte	0x00, 0xf0, 0x01, 0x2c


	//----- nvinfo : EIATTR_SPARSE_MMA_MASK
	.align		4
.L_164:
        /*0018*/ 	.byte	0x03, 0x50
        /*001a*/ 	.short	0x0000


	//----- nvinfo : EIATTR_MAXREG_COUNT
	.align		4
        /*001c*/ 	.byte	0x03, 0x1b
        /*001e*/ 	.short	0x00a8


	//----- nvinfo : EIATTR_NUM_BARRIERS
	.align		4
        /*0020*/ 	.byte	0x02, 0x4c
        /*0022*/ 	.byte	0x10
	.zero		1


	//----- nvinfo : EIATTR_EXTERNS
	.align		4
        /*0024*/ 	.byte	0x04, 0x0f
        /*0026*/ 	.short	(.L_166 - .L_165)


	//   ....[0]....
	.align		4
.L_165:
        /*0028*/ 	.word	index@(__assertfail)


	//----- nvinfo : EIATTR_ANNOTATIONS
	.align		4
.L_166:
        /*002c*/ 	.byte	0x04, 0x55
        /*002e*/ 	.short	(.L_168 - .L_167)


	//   ....[0]....
.L_167:
        /* <DEDUP_REMOVED lines=42> */
        /*02c4*/ 	.byte	0x50, 0x13, 0x01, 0x00, 0x01, 0x00, 0x00, 0x00, 0x30, 0x1a, 0x01, 0x00


	//----- nvinfo : EIATTR_MERCURY_ISA_VERSION
	.align		4
.L_168:
        /*02d0*/ 	.byte	0x03, 0x5f
        /*02d2*/ 	.short	0x0101


	//----- nvinfo : EIATTR_INT_WARP_WIDE_INSTR_OFFSETS
	.align		4
        /*02d4*/ 	.byte	0x04, 0x31
        /*02d6*/ 	.short	(.L_170 - .L_169)


	//   ....[0]....
.L_169:
        /*02d8*/ 	.word	0x00000130


	//   ....[1]....
        /*02dc*/ 	.word	0x00000170


	//   ....[2]....
        /*02e0*/ 	.word	0x000001e0


	//   ....[3]....
        /*02e4*/ 	.word	0x00000250


	//----- nvinfo : EIATTR_COOP_GROUP_MASK_REGIDS
	.align		4
.L_170:
        /*02e8*/ 	.byte	0x04, 0x29
        /*02ea*/ 	.short	(.L_172 - .L_171)


	//   ....[0]....
.L_171:
        /*02ec*/ 	.word	0xffffffff


	//   ....[1]....
        /*02f0*/ 	.word	0xffffffff


	//   ....[2]....
        /*02f4*/ 	.word	0xffffffff


	//   ....[3]....
        /*02f8*/ 	.word	0xffffffff


	//   ....[4]....
        /*02fc*/ 	.word	0xffffffff


	//   ....[5]....
        /*0300*/ 	.word	0xffffffff


	//   ....[6]....
        /*0304*/ 	.word	0xffffffff


	//   ....[7]....
        /*0308*/ 	.word	0xffffffff


	//   ....[8]....
        /*030c*/ 	.word	0xffffffff


	//   ....[9]....
        /*0310*/ 	.word	0xffffffff


	//   ....[10]....
        /*0314*/ 	.word	0xffffffff


	//   ....[11]....
        /*0318*/ 	.word	0xffffffff


	//   ....[12]....
        /*031c*/ 	.word	0xffffffff


	//   ....[13]....
        /*0320*/ 	.word	0xffffffff


	//   ....[14]....
        /*0324*/ 	.word	0xffffffff


	//   ....[15]....
        /*0328*/ 	.word	0xffffffff


	//   ....[16]....
        /*032c*/ 	.word	0xffffffff


	//   ....[17]....
        /*0330*/ 	.word	0xffffffff


	//   ....[18]....
        /*0334*/ 	.word	0xffffffff


	//   ....[19]....
        /*0338*/ 	.word	0xffffffff


	//   ....[20]....
        /*033c*/ 	.word	0xffffffff


	//   ....[21]....
        /*0340*/ 	.word	0xffffffff


	//   ....[22]....
        /*0344*/ 	.word	0xffffffff


	//   ....[23]....
        /*0348*/ 	.word	0xffffffff


	//   ....[24]....
        /*034c*/ 	.word	0xffffffff


	//   ....[25]....
        /*0350*/ 	.word	0xffffffff


	//   ....[26]....
        /*0354*/ 	.word	0xffffffff


	//   ....[27]....
        /*0358*/ 	.word	0xffffffff


	//   ....[28]....
        /*035c*/ 	.word	0xffffffff


	//   ....[29]....
        /*0360*/ 	.word	0xffffffff


	//   ....[30]....
        /*0364*/ 	.word	0xffffffff


	//   ....[31]....
        /*0368*/ 	.word	0xffffffff


	//   ....[32]....
        /*036c*/ 	.word	0xffffffff


	//   ....[33]....
        /*0370*/ 	.word	0xffffffff


	//   ....[34]....
        /*0374*/ 	.word	0xffffffff


	//   ....[35]....
        /*0378*/ 	.word	0xffffffff


	//   ....[36]....
        /*037c*/ 	.word	0xffffffff


	//   ....[37]....
        /*0380*/ 	.word	0xffffffff


	//   ....[38]....
        /*0384*/ 	.word	0xffffffff


	//   ....[39]....
        /*0388*/ 	.word	0xffffffff


	//   ....[40]....
        /*038c*/ 	.word	0xffffffff


	//   ....[41]....
        /*0390*/ 	.word	0xffffffff


	//   ....[42]....
        /*0394*/ 	.word	0xffffffff


	//   ....[43]....
        /*0398*/ 	.word	0xffffffff


	//   ....[44]....
        /*039c*/ 	.word	0xffffffff


	//   ....[45]....
        /*03a0*/ 	.word	0xffffffff


	//   ....[46]....
        /*03a4*/ 	.word	0xffffffff


	//   ....[47]....
        /*03a8*/ 	.word	0xffffffff


	//   ....[48]....
        /*03ac*/ 	.word	0xffffffff


	//   ....[49]....
        /*03b0*/ 	.word	0xffffffff


	//   ....[50]....
        /*03b4*/ 	.word	0xffffffff


	//   ....[51]....
        /*03b8*/ 	.word	0xffffffff


	//   ....[52]....
        /*03bc*/ 	.word	0x0500000f


	//   ....[53]....
        /*03c0*/ 	.word	0x0500000f


	//   ....[54]....
        /*03c4*/ 	.word	0x0500000f


	//   ....[55]....
        /*03c8*/ 	.word	0x0500000f


	//   ....[56]....
        /*03cc*/ 	.word	0x0500000f


	//   ....[57]....
        /*03d0*/ 	.word	0x0500000f


	//   ....[58]....
        /*03d4*/ 	.word	0x0500000f


	//   ....[59]....
        /*03d8*/ 	.word	0x0500000f


	//   ....[60]....
        /*03dc*/ 	.word	0x0500000f


	//   ....[61]....
        /*03e0*/ 	.word	0x0500000f


	//   ....[62]....
        /*03e4*/ 	.word	0x0500000f


	//   ....[63]....
        /*03e8*/ 	.word	0x0500000f


	//   ....[64]....
        /*03ec*/ 	.word	0x0500000f


	//   ....[65]....
        /*03f0*/ 	.word	0x0500000f


	//   ....[66]....
        /*03f4*/ 	.word	0x0500000f


	//   ....[67]....
        /*03f8*/ 	.word	0x0500000f


	//   ....[68]....
        /*03fc*/ 	.word	0x0500000f


	//   ....[69]....
        /*0400*/ 	.word	0x0500000f


	//----- nvinfo : EIATTR_COOP_GROUP_INSTR_OFFSETS
	.align		4
.L_172:
        /*0404*/ 	.byte	0x04, 0x28
        /*0406*/ 	.short	(.L_174 - .L_173)


	//   ....[0]....
.L_173:
        /*0408*/ 	.word	0x00000060


	//   ....[1]....
        /*040c*/ 	.word	0x00000140


	//   ....[2]....
        /*0410*/ 	.word	0x00000180


	//   ....[3]....
        /*0414*/ 	.word	0x00000390


	//   ....[4]....
        /*0418*/ 	.word	0x000004f0


	//   ....[5]....
        /*041c*/ 	.word	0x00000610


	//   ....[6]....
        /*0420*/ 	.word	0x00000770


	//   ....[7]....
        /*0424*/ 	.word	0x00001150


	//   ....[8]....
        /*0428*/ 	.word	0x000028b0


	//   ....[9]....
        /*042c*/ 	.word	0x00003100


	//   ....[10]....
        /*0430*/ 	.word	0x00004850


	//   ....[11]....
        /*0434*/ 	.word	0x00004950


	//   ....[12]....
        /*0438*/ 	.word	0x00004b00


	//   ....[13]....
        /*043c*/ 	.word	0x00004ba0


	//   ....[14]....
        /*0440*/ 	.word	0x000053b0


	//   ....[15]....
        /*0444*/ 	.word	0x000058d0


	//   ....[16]....
        /*0448*/ 	.word	0x00006cf0


	//   ....[17]....
        /*044c*/ 	.word	0x00006da0


	//   ....[18]....
        /*0450*/ 	.word	0x00007070


	//   ....[19]....
        /*0454*/ 	.word	0x00007230


	//   ....[20]....
        /*0458*/ 	.word	0x000081b0


	//   ....[21]....
        /*045c*/ 	.word	0x000081f0


	//   ....[22]....
        /*0460*/ 	.word	0x00008220


	//   ....[23]....
        /*0464*/ 	.word	0x000082a0


	//   ....[24]....
        /*0468*/ 	.word	0x000082d0


	//   ....[25]....
        /*046c*/ 	.word	0x00008c80


	//   ....[26]....
        /*0470*/ 	.word	0x00009ff0


	//   ....[27]....
        /*0474*/ 	.word	0x0000a020


	//   ....[28]....
        /*0478*/ 	.word	0x0000a050


	//   ....[29]....
        /*047c*/ 	.word	0x0000a070


	//   ....[30]....
        /*0480*/ 	.word	0x0000a690


	//   ....[31]....
        /*0484*/ 	.word	0x0000a6b0


	//   ....[32]....
        /*0488*/ 	.word	0x0000a900


	//   ....[33]....
        /*048c*/ 	.word	0x0000a930


	//   ....[34]....
        /*0490*/ 	.word	0x0000b520


	//   ....[35]....
        /*0494*/ 	.word	0x0000bed0


	//   ....[36]....
        /*0498*/ 	.word	0x0000bf00


	//   ....[37]....
        /*049c*/ 	.word	0x0000bf80


	//   ....[38]....
        /*04a0*/ 	.word	0x0000c000


	//   ....[39]....
        /*04a4*/ 	.word	0x0000c030


	//   ....[40]....
        /*04a8*/ 	.word	0x0000c090


	//   ....[41]....
        /*04ac*/ 	.word	0x0000c0a0


	//   ....[42]....
        /*04b0*/ 	.word	0x0000c110


	//   ....[43]....
        /*04b4*/ 	.word	0x0000ca20


	//   ....[44]....
        /*04b8*/ 	.word	0x0000ca40


	//   ....[45]....
        /*04bc*/ 	.word	0x0000ca60


	//   ....[46]....
        /*04c0*/ 	.word	0x0000cb90


	//   ....[47]....
        /*04c4*/ 	.word	0x0000cd50


	//   ....[48]....
        /*04c8*/ 	.word	0x0000cd60


	//   ....[49]....
        /*04cc*/ 	.word	0x0000ceb0


	//   ....[50]....
        /*04d0*/ 	.word	0x0000cec0


	//   ....[51]....
        /*04d4*/ 	.word	0x00010640


	//   ....[52]....
        /*04d8*/ 	.word	0x00010b10


	//   ....[53]....
        /*04dc*/ 	.word	0x00010c80


	//   ....[54]....
        /*04e0*/ 	.word	0x00010ce0


	//   ....[55]....
        /*04e4*/ 	.word	0x00010da0


	//   ....[56]....
        /*04e8*/ 	.word	0x00010e30


	//   ....[57]....
        /*04ec*/ 	.word	0x00010f00


	//   ....[58]....
        /*04f0*/ 	.word	0x00010fc0


	//   ....[59]....
        /*04f4*/ 	.word	0x00011090


	//   ....[60]....
        /*04f8*/ 	.word	0x00011170


	//   ....[61]....
        /*04fc*/ 	.word	0x00011210


	//   ....[62]....
        /*0500*/ 	.word	0x000112c0


	//   ....[63]....
        /*0504*/ 	.word	0x000115a0


	//   ....[64]....
        /*0508*/ 	.word	0x000115f0


	//   ....[65]....
        /*050c*/ 	.word	0x00011750


	//   ....[66]....
        /*0510*/ 	.word	0x000118a0


	//   ....[67]....
        /*0514*/ 	.word	0x00011a70


	//   ....[68]....
        /*0518*/ 	.word	0x00011ac0


	//   ....[69]....
        /*051c*/ 	.word	0x00011e70


	//----- nvinfo : EIATTR_REG_RECONFIG
	.align		4
.L_174:
        /*0520*/ 	.byte	0x01, 0x54
	.zero		2


	//----- nvinfo : EIATTR_SYSCALL_OFFSETS
	.align		4
        /*0524*/ 	.byte	0x04, 0x46
        /*0526*/ 	.short	(.L_176 - .L_175)


	//   ....[0]....
.L_175:
        /*0528*/ 	.word	0x00002ab0


	//   ....[1]....
        /*052c*/ 	.word	0x0000b140


	//   ....[2]....
        /*0530*/ 	.word	0x0000b280


	//   ....[3]....
        /*0534*/ 	.word	0x0000b370


	//   ....[4]....
        /*0538*/ 	.word	0x0000baf0


	//   ....[5]....
        /*053c*/ 	.word	0x0000c3b0


	//----- nvinfo : EIATTR_MBARRIER_INSTR_OFFSETS
	.align		4
.L_176:
        /*0540*/ 	.byte	0x04, 0x39
        /*0542*/ 	.short	(.L_178 - .L_177)


	//   ....[0]....
.L_177:
        /*0544*/ 	.word	0x00000270
        /*0548*/ 	.word	0x000000ff
        /*054c*/ 	.word	0x00038800
        /*0550*/ 	.short	0x0100
        /*0552*/ 	.byte	0x08
	.zero		1


	//   ....[1]....
        /*0554*/ 	.word	0x00000280
        /*0558*/ 	.word	0x000000ff
        /*055c*/ 	.word	0x00038810
        /*0560*/ 	.short	0x0100
        /*0562*/ 	.byte	0x08
	.zero		1


	//   ....[2]....
        /*0564*/ 	.word	0x00000290
        /*0568*/ 	.word	0x000000ff
        /*056c*/ 	.word	0x00038820
        /*0570*/ 	.short	0x0100
        /*0572*/ 	.byte	0x08
	.zero		1


	//   ....[3]....
        /*0574*/ 	.word	0x00000340
        /*0578*/ 	.word	0x000000ff
        /*057c*/ 	.word	0x00038830
        /*0580*/ 	.short	0x0100
        /*0582*/ 	.byte	0x06
	.zero		1


	//   ....[4]....
        /*0584*/ 	.word	0x00000350
        /*0588*/ 	.word	0x000000ff
        /*058c*/ 	.word	0x00038840
        /*0590*/ 	.short	0x0100
        /*0592*/ 	.byte	0x06
	.zero		1


	//   ....[5]....
        /*0594*/ 	.word	0x00000360
        /*0598*/ 	.word	0x000000ff
        /*059c*/ 	.word	0x00038838
        /*05a0*/ 	.short	0x0100
        /*05a2*/ 	.byte	0x06
	.zero		1


	//   ....[6]....
        /*05a4*/ 	.word	0x00000370
        /*05a8*/ 	.word	0x000000ff
        /*05ac*/ 	.word	0x00038848
        /*05b0*/ 	.short	0x0100
        /*05b2*/ 	.byte	0x06
	.zero		1


	//   ....[7]....
        /*05b4*/ 	.word	0x000004a0
        /*05b8*/ 	.word	0x000000ff
        /*05bc*/ 	.word	0x00038850
        /*05c0*/ 	.short	0x0100
        /*05c2*/ 	.byte	0x08
	.zero		1


	//   ....[8]....
        /*05c4*/ 	.word	0x000004b0
        /*05c8*/ 	.word	0x000000ff
        /*05cc*/ 	.word	0x00038860
        /*05d0*/ 	.short	0x0100
        /*05d2*/ 	.byte	0x08
	.zero		1


	//   ....[9]....
        /*05d4*/ 	.word	0x000004c0
        /*05d8*/ 	.word	0x000000ff
        /*05dc*/ 	.word	0x00038858
        /*05e0*/ 	.short	0x0100
        /*05e2*/ 	.byte	0x08
	.zero		1


	//   ....[10]....
        /*05e4*/ 	.word	0x000004d0
        /*05e8*/ 	.word	0x000000ff
        /*05ec*/ 	.word	0x00038868
        /*05f0*/ 	.short	0x0100
        /*05f2*/ 	.byte	0x08
	.zero		1


	//   ....[11]....
        /*05f4*/ 	.word	0x000005c0
        /*05f8*/ 	.word	0x000000ff
        /*05fc*/ 	.word	0x00038870
        /*0600*/ 	.short	0x0100
        /*0602*/ 	.byte	0x06
	.zero		1


	//   ....[12]....
        /*0604*/ 	.word	0x000005d0
        /*0608*/ 	.word	0x000000ff
        /*060c*/ 	.word	0x00038880
        /*0610*/ 	.short	0x0100
        /*0612*/ 	.byte	0x06
	.zero		1


	//   ....[13]....
        /*0614*/ 	.word	0x000005e0
        /*0618*/ 	.word	0x000000ff
        /*061c*/ 	.word	0x00038878
        /*0620*/ 	.short	0x0100
        /*0622*/ 	.byte	0x06
	.zero		1


	//   ....[14]....
        /*0624*/ 	.word	0x000005f0
        /*0628*/ 	.word	0x000000ff
        /*062c*/ 	.word	0x00038888
        /*0630*/ 	.short	0x0100
        /*0632*/ 	.byte	0x06
	.zero		1


	//   ....[15]....
        /*0634*/ 	.word	0x00000720
        /*0638*/ 	.word	0x000000ff
        /*063c*/ 	.word	0x00038890
        /*0640*/ 	.short	0x0100
        /*0642*/ 	.byte	0x08
	.zero		1


	//   ....[16]....
        /*0644*/ 	.word	0x00000730
        /*0648*/ 	.word	0x000000ff
        /*064c*/ 	.word	0x000388a0
        /*0650*/ 	.short	0x0100
        /*0652*/ 	.byte	0x08
	.zero		1


	//   ....[17]....
        /*0654*/ 	.word	0x00000740
        /*0658*/ 	.word	0x000000ff
        /*065c*/ 	.word	0x00038898
        /*0660*/ 	.short	0x0100
        /*0662*/ 	.byte	0x08
	.zero		1


	//   ....[18]....
        /*0664*/ 	.word	0x00000750
        /*0668*/ 	.word	0x000000ff
        /*066c*/ 	.word	0x000388a8
        /*0670*/ 	.short	0x0100
        /*0672*/ 	.byte	0x08
	.zero		1


	//   ....[19]....
        /*0674*/ 	.word	0x00000880
        /*0678*/ 	.word	0x000000ff
        /*067c*/ 	.word	0x000388b0
        /*0680*/ 	.short	0x0100
        /*0682*/ 	.byte	0x08
	.zero		1


	//   ....[20]....
        /*0684*/ 	.word	0x00000890
        /*0688*/ 	.word	0x000000ff
        /*068c*/ 	.word	0x000388c0
        /*0690*/ 	.short	0x0100
        /*0692*/ 	.byte	0x08
	.zero		1


	//   ....[21]....
        /*0694*/ 	.word	0x000008a0
        /*0698*/ 	.word	0x000000ff
        /*069c*/ 	.word	0x000388b8
        /*06a0*/ 	.short	0x0100
        /*06a2*/ 	.byte	0x08
	.zero		1


	//   ....[22]....
        /*06a4*/ 	.word	0x000008b0
        /*06a8*/ 	.word	0x000000ff
        /*06ac*/ 	.word	0x000388c8
        /*06b0*/ 	.short	0x0100
        /*06b2*/ 	.byte	0x08
	.zero		1


	//   ....[23]....
        /*06b4*/ 	.word	0x000014b0
        /*06b8*/ 	.word	0x00000000
        /*06bc*/ 	.word	0x00000000
        /*06c0*/ 	.short	0x0101
        /*06c2*/ 	.byte	0x3f
	.zero		1


	//   ....[24]....
        /*06c4*/ 	.word	0x00001fa0
        /*06c8*/ 	.word	0x00000000
        /*06cc*/ 	.word	0x00000000
        /*06d0*/ 	.short	0x0101
        /*06d2*/ 	.byte	0x3f
	.zero		1


	//   ....[25]....
        /*06d4*/ 	.word	0x00002b10
        /*06d8*/ 	.word	0x000000ff
        /*06dc*/ 	.word	0x00038800
        /*06e0*/ 	.short	0x010a
        /*06e2*/ 	.byte	0x25
	.zero		1


	//   ....[26]....
        /*06e4*/ 	.word	0x00002b90
        /*06e8*/ 	.word	0x00000003
        /*06ec*/ 	.word	0x00038830
        /*06f0*/ 	.short	0x010a
        /*06f2*/ 	.byte	0x3f
	.zero		1


	//   ....[27]....
        /*06f4*/ 	.word	0x00002bd0
        /*06f8*/ 	.word	0x00000003
        /*06fc*/ 	.word	0x00038830
        /*0700*/ 	.short	0x010a
        /*0702*/ 	.byte	0x3f
	.zero		1


	//   ....[28]....
        /*0704*/ 	.word	0x00002e50
        /*0708*/ 	.word	0x000000ff
        /*070c*/ 	.word	0x00038810
        /*0710*/ 	.short	0x010a
        /*0712*/ 	.byte	0x25
	.zero		1


	//   ....[29]....
        /*0714*/ 	.word	0x00002e90
        /*0718*/ 	.word	0x00000003
        /*071c*/ 	.word	0x00038850
        /*0720*/ 	.short	0x010a
        /*0722*/ 	.byte	0x3f
	.zero		1


	//   ....[30]....
        /*0724*/ 	.word	0x00002ed0
        /*0728*/ 	.word	0x00000003
        /*072c*/ 	.word	0x00038850
        /*0730*/ 	.short	0x010a
        /*0732*/ 	.byte	0x3f
	.zero		1


	//   ....[31]....
        /*0734*/ 	.word	0x00004df0
        /*0738*/ 	.word	0x00000018
        /*073c*/ 	.word	0x00000000
        /*0740*/ 	.short	0x0101
        /*0742*/ 	.byte	0x3f
	.zero		1


	//   ....[32]....
        /*0744*/ 	.word	0x000053d0
        /*0748*/ 	.word	0x00000003
        /*074c*/ 	.word	0x00000000
        /*0750*/ 	.short	0x0101
        /*0752*/ 	.byte	0x3f
	.zero		1


	//   ....[33]....
        /*0754*/ 	.word	0x000054f0
        /*0758*/ 	.word	0x000000ff
        /*075c*/ 	.word	0x00038830
        /*0760*/ 	.short	0x010a
        /*0762*/ 	.byte	0x05
	.zero		1


	//   ....[34]....
        /*0764*/ 	.word	0x00005530
        /*0768*/ 	.word	0x000000ff
        /*076c*/ 	.word	0x00038830
        /*0770*/ 	.short	0x010a
        /*0772*/ 	.byte	0x05
	.zero		1


	//   ....[35]....
        /*0774*/ 	.word	0x00005710
        /*0778*/ 	.word	0x000000ff
        /*077c*/ 	.word	0x00038850
        /*0780*/ 	.short	0x010a
        /*0782*/ 	.byte	0x05
	.zero		1


	//   ....[36]....
        /*0784*/ 	.word	0x00005750
        /*0788*/ 	.word	0x000000ff
        /*078c*/ 	.word	0x00038850
        /*0790*/ 	.short	0x010a
        /*0792*/ 	.byte	0x05
	.zero		1


	//   ....[37]....
        /*0794*/ 	.word	0x00007590
        /*0798*/ 	.word	0x0000009b
        /*079c*/ 	.word	0x00000000
        /*07a0*/ 	.short	0x0101
        /*07a2*/ 	.byte	0x3f
	.zero		1


	//   ....[38]....
        /*07a4*/ 	.word	0x000081d0
        /*07a8*/ 	.word	0x000000c5
        /*07ac*/ 	.word	0x00000000
        /*07b0*/ 	.short	0x0101
        /*07b2*/ 	.byte	0x3f
	.zero		1


	//   ....[39]....
        /*07b4*/ 	.word	0x0000a6c0
        /*07b8*/ 	.word	0x000000ff
        /*07bc*/ 	.word	0x00000000
        /*07c0*/ 	.short	0x0101
        /*07c2*/ 	.byte	0x04
	.zero		1


	//   ....[40]....
        /*07c4*/ 	.word	0x0000b740
        /*07c8*/ 	.word	0x00000000
        /*07cc*/ 	.word	0x00038840
        /*07d0*/ 	.short	0x010a
        /*07d2*/ 	.byte	0x3f
	.zero		1


	//   ....[41]....
        /*07d4*/ 	.word	0x0000c1c0
        /*07d8*/ 	.word	0x000000ff
        /*07dc*/ 	.word	0x00038800
        /*07e0*/ 	.short	0x0107
        /*07e2*/ 	.byte	0x24
	.zero		1


	//   ....[42]....
        /*07e4*/ 	.word	0x0000c230
        /*07e8*/ 	.word	0x000000ff
        /*07ec*/ 	.word	0x00038800
        /*07f0*/ 	.short	0x0101
        /*07f2*/ 	.byte	0x24
	.zero		1


	//   ....[43]....
        /*07f4*/ 	.word	0x0000d0e0
        /*07f8*/ 	.word	0x000000ff
        /*07fc*/ 	.word	0x00038810
        /*0800*/ 	.short	0x0107
        /*0802*/ 	.byte	0x24
	.zero		1


	//   ....[44]....
        /*0804*/ 	.word	0x0000d140
        /*0808*/ 	.word	0x000000ff
        /*080c*/ 	.word	0x00038810
        /*0810*/ 	.short	0x0101
        /*0812*/ 	.byte	0x24
	.zero		1


	//   ....[45]....
        /*0814*/ 	.word	0x0000d160
        /*0818*/ 	.word	0x000000ff
        /*081c*/ 	.word	0x00038820
        /*0820*/ 	.short	0x010a
        /*0822*/ 	.byte	0x24
	.zero		1


	//   ....[46]....
        /*0824*/ 	.word	0x0000d230
        /*0828*/ 	.word	0x00000003
        /*082c*/ 	.word	0x00038860
        /*0830*/ 	.short	0x010a
        /*0832*/ 	.byte	0x3f
	.zero		1


	//   ....[47]....
        /*0834*/ 	.word	0x0000ddf0
        /*0838*/ 	.word	0x00000003
        /*083c*/ 	.word	0x00038840
        /*0840*/ 	.short	0x010a
        /*0842*/ 	.byte	0x3f
	.zero		1


	//   ....[48]....
        /*0844*/ 	.word	0x0000e030
        /*0848*/ 	.word	0x00000003
        /*084c*/ 	.word	0x00038860
        /*0850*/ 	.short	0x010a
        /*0852*/ 	.byte	0x3f
	.zero		1


	//   ....[49]....
        /*0854*/ 	.word	0x0000ebf0
        /*0858*/ 	.word	0x00000004
        /*085c*/ 	.word	0x00038840
        /*0860*/ 	.short	0x010a
        /*0862*/ 	.byte	0x3f
	.zero		1


	//   ....[50]....
        /*0864*/ 	.word	0x0000ee10
        /*0868*/ 	.word	0x00000004
        /*086c*/ 	.word	0x00038860
        /*0870*/ 	.short	0x010a
        /*0872*/ 	.byte	0x3f
	.zero		1


	//   ....[51]....
        /*0874*/ 	.word	0x0000f920
        /*0878*/ 	.word	0x00000004
        /*087c*/ 	.word	0x00038840
        /*0880*/ 	.short	0x010a
        /*0882*/ 	.byte	0x3f
	.zero		1


	//   ....[52]....
        /*0884*/ 	.word	0x0000fb60
        /*0888*/ 	.word	0x00000004
        /*088c*/ 	.word	0x00038860
        /*0890*/ 	.short	0x010a
        /*0892*/ 	.byte	0x3f
	.zero		1


	//   ....[53]....
        /*0894*/ 	.word	0x000105c0
        /*0898*/ 	.word	0x00000009
        /*089c*/ 	.word	0x00038820
        /*08a0*/ 	.short	0x010a
        /*08a2*/ 	.byte	0x3f
	.zero		1


	//   ....[54]....
        /*08a4*/ 	.word	0x00010740
        /*08a8*/ 	.word	0x00000005
        /*08ac*/ 	.word	0x00000000
        /*08b0*/ 	.short	0x010a
        /*08b2*/ 	.byte	0x3f
	.zero		1


	//   ....[55]....
        /*08b4*/ 	.word	0x00010790
        /*08b8*/ 	.word	0x00000007
        /*08bc*/ 	.word	0x00000000
        /*08c0*/ 	.short	0x010a
        /*08c2*/ 	.byte	0x3f
	.zero		1


	//   ....[56]....
        /*08c4*/ 	.word	0x000107d0
        /*08c8*/ 	.word	0x00000013
        /*08cc*/ 	.word	0x00000000
        /*08d0*/ 	.short	0x010a
        /*08d2*/ 	.byte	0x3f
	.zero		1


	//   ....[57]....
        /*08d4*/ 	.word	0x00010800
        /*08d8*/ 	.word	0x00000003
        /*08dc*/ 	.word	0x00000000
        /*08e0*/ 	.short	0x010a
        /*08e2*/ 	.byte	0x3f
	.zero		1


	//   ....[58]....
        /*08e4*/ 	.word	0x00010870
        /*08e8*/ 	.word	0x00000003
        /*08ec*/ 	.word	0x00038800
        /*08f0*/ 	.short	0x010a
        /*08f2*/ 	.byte	0x3f
	.zero		1


	//   ....[59]....
        /*08f4*/ 	.word	0x000108c0
        /*08f8*/ 	.word	0x00000003
        /*08fc*/ 	.word	0x00038830
        /*0900*/ 	.short	0x010a
        /*0902*/ 	.byte	0x3f
	.zero		1


	//   ....[60]....
        /*0904*/ 	.word	0x00010920
        /*0908*/ 	.word	0x00000005
        /*090c*/ 	.word	0x00038810
        /*0910*/ 	.short	0x010a
        /*0912*/ 	.byte	0x3f
	.zero		1


	//   ....[61]....
        /*0914*/ 	.word	0x00010970
        /*0918*/ 	.word	0x00000003
        /*091c*/ 	.word	0x00038850
        /*0920*/ 	.short	0x010a
        /*0922*/ 	.byte	0x3f
	.zero		1


	//   ....[62]....
        /*0924*/ 	.word	0x000109d0
        /*0928*/ 	.word	0x00000005
        /*092c*/ 	.word	0x00038830
        /*0930*/ 	.short	0x010a
        /*0932*/ 	.byte	0x3f
	.zero		1


	//   ....[63]....
        /*0934*/ 	.word	0x00010a30
        /*0938*/ 	.word	0x00000005
        /*093c*/ 	.word	0x00038850
        /*0940*/ 	.short	0x010a
        /*0942*/ 	.byte	0x3f
	.zero		1


	//   ....[64]....
        /*0944*/ 	.word	0x00010bd0
        /*0948*/ 	.word	0x00000000
        /*094c*/ 	.word	0x00038840
        /*0950*/ 	.short	0x010a
        /*0952*/ 	.byte	0x3f
	.zero		1


	//   ....[65]....
        /*0954*/ 	.word	0x00011b10
        /*0958*/ 	.word	0x00000003
        /*095c*/ 	.word	0x00038820
        /*0960*/ 	.short	0x010a
        /*0962*/ 	.byte	0x3f
	.zero		1


	//   ....[66]....
        /*0964*/ 	.word	0x00011b60
        /*0968*/ 	.word	0x00000003
        /*096c*/ 	.word	0x00038860
        /*0970*/ 	.short	0x010a
        /*0972*/ 	.byte	0x3f
	.zero		1


	//   ....[67]....
        /*0974*/ 	.word	0x00011bb0
        /*0978*/ 	.word	0x00000003
        /*097c*/ 	.word	0x00038840
        /*0980*/ 	.short	0x010a
        /*0982*/ 	.byte	0x3f
	.zero		1


	//   ....[68]....
        /*0984*/ 	.word	0x00011c00
        /*0988*/ 	.word	0x00000003
        /*098c*/ 	.word	0x00038860
        /*0990*/ 	.short	0x010a
        /*0992*/ 	.byte	0x3f
	.zero		1


	//   ....[69]....
        /*0994*/ 	.word	0x00011c50
        /*0998*/ 	.word	0x00000004
        /*099c*/ 	.word	0x00038840
        /*09a0*/ 	.short	0x010a
        /*09a2*/ 	.byte	0x3f
	.zero		1


	//   ....[70]....
        /*09a4*/ 	.word	0x00011ca0
        /*09a8*/ 	.word	0x00000004
        /*09ac*/ 	.word	0x00038860
        /*09b0*/ 	.short	0x010a
        /*09b2*/ 	.byte	0x3f
	.zero		1


	//   ....[71]....
        /*09b4*/ 	.word	0x00011cf0
        /*09b8*/ 	.word	0x00000004
        /*09bc*/ 	.word	0x00038840
        /*09c0*/ 	.short	0x010a
        /*09c2*/ 	.byte	0x3f
	.zero		1


	//   ....[72]....
        /*09c4*/ 	.word	0x00011d40
        /*09c8*/ 	.word	0x00000004
        /*09cc*/ 	.word	0x00038860
        /*09d0*/ 	.short	0x010a
        /*09d2*/ 	.byte	0x3f
	.zero		1


	//   ....[73]....
        /*09d4*/ 	.word	0x00011d90
        /*09d8*/ 	.word	0x00000009
        /*09dc*/ 	.word	0x00038820
        /*09e0*/ 	.short	0x010a
        /*09e2*/ 	.byte	0x3f
	.zero		1


	//   ....[74]....
        /*09e4*/ 	.word	0x00011f30
        /*09e8*/ 	.word	0x00000005
        /*09ec*/ 	.word	0x00000000
        /*09f0*/ 	.short	0x010a
        /*09f2*/ 	.byte	0x3f
	.zero		1


	//   ....[75]....
        /*09f4*/ 	.word	0x00011f80
        /*09f8*/ 	.word	0x00000007
        /*09fc*/ 	.word	0x00000000
        /*0a00*/ 	.short	0x010a
        /*0a02*/ 	.byte	0x3f
	.zero		1


	//   ....[76]....
        /*0a04*/ 	.word	0x00011fd0
        /*0a08*/ 	.word	0x00000013
        /*0a0c*/ 	.word	0x00000000
        /*0a10*/ 	.short	0x010a
        /*0a12*/ 	.byte	0x3f
	.zero		1


	//----- nvinfo : EIATTR_NUM_MBARRIERS
	.align		4
.L_178:
        /*0a14*/ 	.byte	0x03, 0x38
        /*0a16*/ 	.short	0x0017


	//----- nvinfo : EIATTR_EXIT_INSTR_OFFSETS
	.align		4
        /*0a18*/ 	.byte	0x04, 0x1c
        /*0a1a*/ 	.short	(.L_180 - .L_179)


	//   ....[0]....
.L_179:
        /*0a1c*/ 	.word	0x000009e0


	//   ....[1]....
        /*0a20*/ 	.word	0x0000ab80


	//   ....[2]....
        /*0a24*/ 	.word	0x00010850


	//----- nvinfo : EIATTR_MAX_THREADS
	.align		4
.L_180:
        /*0a28*/ 	.byte	0x04, 0x05
        /*0a2a*/ 	.short	(.L_182 - .L_181)
.L_181:
        /*0a2c*/ 	.word	0x00000180
        /*0a30*/ 	.word	0x00000001
        /*0a34*/ 	.word	0x00000001


	//----- nvinfo : EIATTR_CRS_STACK_SIZE
	.align		4
.L_182:
        /*0a38*/ 	.byte	0x04, 0x1e
        /*0a3a*/ 	.short	(.L_184 - .L_183)
.L_183:
        /*0a3c*/ 	.word	0x00000000


	//----- nvinfo : EIATTR_CBANK_PARAM_SIZE
	.align		4
.L_184:
        /*0a40*/ 	.byte	0x03, 0x19
        /*0a42*/ 	.short	0x0b70


	//----- nvinfo : EIATTR_PARAM_CBANK
	.align		4
        /*0a44*/ 	.byte	0x04, 0x0a
        /*0a46*/ 	.short	(.L_186 - .L_185)
	.align		4
.L_185:
        /*0a48*/ 	.word	index@(.nv.constant0._ZN7cutlass13device_kernelIN5flash11enable_sm90INS1_16FlashAttnFwdSm90INS1_25CollectiveMainloopFwdSm90ILi2EN4cute5tupleIJNS5_1CILi1EEES8_S8_EEENS6_IJNS7_ILi64EEESA_SA_EEELi512ENS_10bfloat16_tEfNS_4arch4Sm90ELb0ELb0ELb1ELb0ELb0ELb0ELb1ELb0ELb0ELb1ELb0ELb0EEENS1_21CollectiveEpilogueFwdINS6_IJSA_NS7_ILi512EEESA_EEES9_SC_SE_Li256ELb0ELb1ELb0ELb0EEENS1_29StaticPersistentTileSchedulerILb0EEEEEEEEEvNT_6ParamsE)
        /*0a4c*/ 	.short	0x0210
        /*0a4e*/ 	.short	0x0b70


	//----- nvinfo : EIATTR_SW_WAR
	.align		4
.L_186:
        /*0a50*/ 	.byte	0x04, 0x36
        /*0a52*/ 	.short	(.L_188 - .L_187)
.L_187:
        /*0a54*/ 	.word	0x00000008
.L_188:


//--------------------- .nv.info._ZN7cutlass13device_kernelIN5flash11enable_sm90INS1_16FlashAttnFwdSm90INS1_25CollectiveMainloopFwdSm90ILi2EN4cute5tupleIJNS5_1CILi1EEES8_S8_EEENS6_IJNS7_ILi64EEESA_SA_EEELi512ENS_10bfloat16_tEfNS_4arch4Sm90ELb0ELb0ELb1ELb1ELb0ELb0ELb0ELb0ELb0ELb1ELb0ELb0EEENS1_21CollectiveEpilogueFwdINS6_IJSA_NS7_ILi512EEESA_EEES9_SC_SE_Li256ELb1ELb1ELb0ELb0EEENS1_36VarlenDynamicPersistentTileSchedulerILi64ELi64ELi256ELi128ELb0ELb1ELb1ELb0ELb1ELb1EEEEEEEEEvNT_6ParamsE --------------------------
	.section	.nv.info._ZN7cutlass13device_kernelIN5flash11enable_sm90INS1_16FlashAttnFwdSm90INS1_25CollectiveMainloopFwdSm90ILi2EN4cute5tupleIJNS5_1CILi1EEES8_S8_EEENS6_IJNS7_ILi64EEESA_SA_EEELi512ENS_10bfloat16_tEfNS_4arch4Sm90ELb0ELb0ELb1ELb1ELb0ELb0ELb0ELb0ELb0ELb1ELb0ELb0EEENS1_21CollectiveEpilogueFwdINS6_IJSA_NS7_ILi512EEESA_EEES9_SC_SE_Li256ELb1ELb1ELb0ELb0EEENS1_36VarlenDynamicPersistentTileSchedulerILi64ELi64ELi256ELi128ELb0ELb1ELb1ELb0ELb1ELb1EEEEEEEEEvNT_6ParamsE,"",@"SHT_CUDA_INFO"
	.sectionflags	@""
	.align	4


	//----- nvinfo : EIATTR_CUDA_API_VERSION
	.align		4
        /*0000*/ 	.byte	0x04, 0x37
        /*0002*/ 	.short	(.L_190 - .L_189)
.L_189:
        /*0004*/ 	.word	0x00000082


	//----- nvinfo : EIATTR_KPARAM_INFO
	.align		4
.L_190:
        /*0008*/ 	.byte	0x04, 0x17
        /*000a*/ 	.short	(.L_192 - .L_191)
.L_191:
        /*000c*/ 	.word	0x00000000
        /*0010*/ 	.short	0x0000
        /*0012*/ 	.short	0x0070
        /*0014*/ 	.byte	0x00, 0xf0, 0x01, 0x2a


	//----- nvinfo : EIATTR_SPARSE_MMA_MASK
	.align		4
.L_192:
        /*0018*/ 	.byte	0x03, 0x50
        /*001a*/ 	.short	0x0000


	//----- nvinfo : EIATTR_MAXREG_COUNT
	.align		4
        /*001c*/ 	.byte	0x03, 0x1b
        /*001e*/ 	.short	0x00a8


	//----- nvinfo : EIATTR_NUM_BARRIERS
	.align		4
        /*0020*/ 	.byte	0x02, 0x4c
        /*0022*/ 	.byte	0x10
	.zero		1


	//----- nvinfo : EIATTR_EXTERNS
	.align		4
        /*0024*/ 	.byte	0x04, 0x0f
        /*0026*/ 	.short	(.L_194 - .L_193)


	//   ....[0]....
	.align		4
.L_193:
        /*0028*/ 	.word	index@(__assertfail)


	//----- nvinfo : EIATTR_ANNOTATIONS
	.align		4
.L_194:
        /*002c*/ 	.byte	0x04, 0x55
        /*002e*/ 	.short	(.L_196 - .L_195)


	//   ....[0]....
.L_195:
        /* <DEDUP_REMOVED lines=81> */


	//----- nvinfo : EIATTR_MERCURY_ISA_VERSION
	.align		4
.L_196:
        /*0530*/ 	.byte	0x03, 0x5f
        /*0532*/ 	.short	0x0101


	//----- nvinfo : EIATTR_UNUSED_LOAD_BYTE_OFFSET
	.align		4
        /*0534*/ 	.byte	0x04, 0x44
        /*0536*/ 	.short	(.L_198 - .L_197)


	//   ....[0]....
.L_197:
        /*0538*/ 	.word	0x00000a20
        /*053c*/ 	.word	0x0000fff0


	//   ....[1]....
        /*0540*/ 	.word	0x00007360
        /*0544*/ 	.word	0x0000fff0


	//----- nvinfo : EIATTR_INT_WARP_WIDE_INSTR_OFFSETS
	.align		4
.L_198:
        /*0548*/ 	.byte	0x04, 0x31
        /*054a*/ 	.short	(.L_200 - .L_199)


	//   ....[0]....
.L_199:
        /*054c*/ 	.word	0x00000130


	//   ....[1]....
        /*0550*/ 	.word	0x00000170


	//   ....[2]....
        /*0554*/ 	.word	0x000001e0


	//   ....[3]....
        /*0558*/ 	.word	0x0000b360


	//   ....[4]....
        /*055c*/ 	.word	0x0000b3f0


	//   ....[5]....
        /*0560*/ 	.word	0x000100e0


	//   ....[6]....
        /*0564*/ 	.word	0x00010170


	//----- nvinfo : EIATTR_COOP_GROUP_MASK_REGIDS
	.align		4
.L_200:
        /*0568*/ 	.byte	0x04, 0x29
        /*056a*/ 	.short	(.L_202 - .L_201)


	//   ....[0]....
.L_201:
        /*056c*/ 	.word	0xffffffff


	//   ....[1]....
        /*0570*/ 	.word	0xffffffff


	//   ....[2]....
        /*0574*/ 	.word	0xffffffff


	//   ....[3]....
        /*0578*/ 	.word	0xffffffff


	//   ....[4]....
        /*057c*/ 	.word	0xffffffff


	//   ....[5]....
        /*0580*/ 	.word	0xffffffff


	//   ....[6]....
        /*0584*/ 	.word	0xffffffff


	//   ....[7]....
        /*0588*/ 	.word	0xffffffff


	//   ....[8]....
        /*058c*/ 	.word	0xffffffff


	//   ....[9]....
        /*0590*/ 	.word	0xffffffff


	//   ....[10]....
        /*0594*/ 	.word	0xffffffff


	//   ....[11]....
        /*0598*/ 	.word	0xffffffff


	//   ....[12]....
        /*059c*/ 	.word	0xffffffff


	//   ....[13]....
        /*05a0*/ 	.word	0xffffffff


	//   ....[14]....
        /*05a4*/ 	.word	0xffffffff


	//   ....[15]....
        /*05a8*/ 	.word	0xffffffff


	//   ....[16]....
        /*05ac*/ 	.word	0xffffffff


	//   ....[17]....
        /*05b0*/ 	.word	0xffffffff


	//   ....[18]....
        /*05b4*/ 	.word	0xffffffff


	//   ....[19]....
        /*05b8*/ 	.word	0xffffffff


	//   ....[20]....
        /*05bc*/ 	.word	0xffffffff


	//   ....[21]....
        /*05c0*/ 	.word	0xffffffff


	//   ....[22]....
        /*05c4*/ 	.word	0xffffffff


	//   ....[23]....
        /*05c8*/ 	.word	0xffffffff


	//   ....[24]....
        /*05cc*/ 	.word	0xffffffff


	//   ....[25]....
        /*05d0*/ 	.word	0xffffffff


	//   ....[26]....
        /*05d4*/ 	.word	0xffffffff


	//   ....[27]....
        /*05d8*/ 	.word	0xffffffff


	//   ....[28]....
        /*05dc*/ 	.word	0xffffffff


	//   ....[29]....
        /*05e0*/ 	.word	0xffffffff


	//   ....[30]....
        /*05e4*/ 	.word	0xffffffff


	//   ....[31]....
        /*05e8*/ 	.word	0xffffffff


	//   ....[32]....
        /*05ec*/ 	.word	0xffffffff


	//   ....[33]....
        /*05f0*/ 	.word	0xffffffff


	//   ....[34]....
        /*05f4*/ 	.word	0xffffffff


	//   ....[35]....
        /*05f8*/ 	.word	0xffffffff


	//   ....[36]....
        /*05fc*/ 	.word	0xffffffff


	//   ....[37]....
        /*0600*/ 	.word	0xffffffff


	//   ....[38]....
        /*0604*/ 	.word	0xffffffff


	//   ....[39]....
        /*0608*/ 	.word	0xffffffff


	//   ....[40]....
        /*060c*/ 	.word	0xffffffff


	//   ....[41]....
        /*0610*/ 	.word	0xffffffff


	//   ....[42]....
        /*0614*/ 	.word	0xffffffff


	//   ....[43]....
        /*0618*/ 	.word	0xffffffff


	//   ....[44]....
        /*061c*/ 	.word	0xffffffff


	//   ....[45]....
        /*0620*/ 	.word	0xffffffff


	//   ....[46]....
        /*0624*/ 	.word	0xffffffff


	//   ....[47]....
        /*0628*/ 	.word	0xffffffff


	//   ....[48]....
        /*062c*/ 	.word	0xffffffff


	//   ....[49]....
        /*0630*/ 	.word	0xffffffff


	//   ....[50]....
        /*0634*/ 	.word	0xffffffff


	//   ....[51]....
        /*0638*/ 	.word	0xffffffff


	//   ....[52]....
        /*063c*/ 	.word	0xffffffff


	//   ....[53]....
        /*0640*/ 	.word	0xffffffff


	//   ....[54]....
        /*0644*/ 	.word	0xffffffff


	//   ....[55]....
        /*0648*/ 	.word	0xffffffff


	//   ....[56]....
        /*064c*/ 	.word	0xffffffff


	//   ....[57]....
        /*0650*/ 	.word	0xffffffff


	//   ....[58]....
        /*0654*/ 	.word	0xffffffff


	//   ....[59]....
        /*0658*/ 	.word	0xffffffff


	//   ....[60]....
        /*065c*/ 	.word	0xffffffff


	//   ....[61]....
        /*0660*/ 	.word	0xffffffff


	//   ....[62]....
        /*0664*/ 	.word	0xffffffff


	//   ....[63]....
        /*0668*/ 	.word	0xffffffff


	//   ....[64]....
        /*066c*/ 	.word	0xffffffff


	//   ....[65]....
        /*0670*/ 	.word	0xffffffff


	//   ....[66]....
        /*0674*/ 	.word	0xffffffff


	//   ....[67]....
        /*0678*/ 	.word	0xffffffff


	//   ....[68]....
        /*067c*/ 	.word	0xffffffff


	//   ....[69]....
        /*0680*/ 	.word	0xffffffff


	//   ....[70]....
        /*0684*/ 	.word	0xffffffff


	//   ....[71]....
        /*0688*/ 	.word	0xffffffff


	//   ....[72]....
        /*068c*/ 	.word	0xffffffff


	//   ....[73]....
        /*0690*/ 	.word	0xffffffff


	//   ....[74]....
        /*0694*/ 	.word	0xffffffff


	//   ....[75]....
        /*0698*/ 	.word	0xffffffff


	//   ....[76]....
        /*069c*/ 	.word	0xffffffff


	//   ....[77]....
        /*06a0*/ 	.word	0xffffffff


	//   ....[78]....
        /*06a4*/ 	.word	0xffffffff


	//   ....[79]....
        /*06a8*/ 	.word	0x0500000f


	//   ....[80]....
        /*06ac*/ 	.word	0x0500000f


	//   ....[81]....
        /*06b0*/ 	.word	0x0500000f


	//   ....[82]....
        /*06b4*/ 	.word	0x0500000f


	//   ....[83]....
        /*06b8*/ 	.word	0x0500000f


	//   ....[84]....
        /*06bc*/ 	.word	0x0500000f


	//   ....[85]....
        /*06c0*/ 	.word	0x0500000f


	//   ....[86]....
        /*06c4*/ 	.word	0x0500000f


	//   ....[87]....
        /*06c8*/ 	.word	0x0500000f


	//   ....[88]....
        /*06cc*/ 	.word	0x0500000f


	//   ....[89]....
        /*06d0*/ 	.word	0x0500000f


	//   ....[90]....
        /*06d4*/ 	.word	0x0500000f


	//   ....[91]....
        /*06d8*/ 	.word	0x0500000f


	//   ....[92]....
        /*06dc*/ 	.word	0x0500000f


	//   ....[93]....
        /*06e0*/ 	.word	0x0500000f


	//   ....[94]....
        /*06e4*/ 	.word	0x0500000f


	//   ....[95]....
        /*06e8*/ 	.word	0x0500000f


	//   ....[96]....
        /*06ec*/ 	.word	0x0500000f


	//   ....[97]....
        /*06f0*/ 	.word	0x0500000f


	//   ....[98]....
        /*06f4*/ 	.word	0x0500000f


	//   ....[99]....
        /*06f8*/ 	.word	0x0500000f


	//   ....[100]....
        /*06fc*/ 	.word	0x0500000f


	//   ....[101]....
        /*0700*/ 	.word	0x0500000f


	//   ....[102]....
        /*0704*/ 	.word	0x0500000f


	//   ....[103]....
        /*0708*/ 	.word	0x0500000f


	//   ....[104]....
        /*070c*/ 	.word	0x0500000f


	//   ....[105]....
        /*0710*/ 	.word	0x0500000f


	//----- nvinfo : EIATTR_COOP_GROUP_INSTR_OFFSETS
	.align		4
.L_202:
        /*0714*/ 	.byte	0x04, 0x28
        /*0716*/ 	.short	(.L_204 - .L_203)


	//   ....[0]....
.L_203:
        /*0718*/ 	.word	0x00000060


	//   ....[1]....
        /*071c*/ 	.word	0x00000140


	//   ....[2]....
        /*0720*/ 	.word	0x00000190


	//   ....[3]....
        /*0724*/ 	.word	0x00000380


	//   ....[4]....
        /*0728*/ 	.word	0x000004e0


	//   ....[5]....
        /*072c*/ 	.word	0x00000600


	//   ....[6]....
        /*0730*/ 	.word	0x00000760


	//   ....[7]....
        /*0734*/ 	.word	0x00001800


	//   ....[8]....
        /*0738*/ 	.word	0x00003140


	//   ....[9]....
        /*073c*/ 	.word	0x00003ef0


	//   ....[10]....
        /*0740*/ 	.word	0x00003f70


	//   ....[11]....
        /*0744*/ 	.word	0x00004150


	//   ....[12]....
        /*0748*/ 	.word	0x00004220


	//   ....[13]....
        /*074c*/ 	.word	0x00004b10


	//   ....[14]....
        /*0750*/ 	.word	0x00005280


	//   ....[15]....
        /*0754*/ 	.word	0x00005310


	//   ....[16]....
        /*0758*/ 	.word	0x00005620


	//   ....[17]....
        /*075c*/ 	.word	0x00005770


	//   ....[18]....
        /*0760*/ 	.word	0x00006820


	//   ....[19]....
        /*0764*/ 	.word	0x00006860


	//   ....[20]....
        /*0768*/ 	.word	0x000068a0


	//   ....[21]....
        /*076c*/ 	.word	0x00006960


	//   ....[22]....
        /*0770*/ 	.word	0x00006980


	//   ....[23]....
        /*0774*/ 	.word	0x00008290


	//   ....[24]....
        /*0778*/ 	.word	0x000088d0


	//   ....[25]....
        /*077c*/ 	.word	0x00008900


	//   ....[26]....
        /*0780*/ 	.word	0x00008930


	//   ....[27]....
        /*0784*/ 	.word	0x00008950


	//   ....[28]....
        /*0788*/ 	.word	0x00008ff0


	//   ....[29]....
        /*078c*/ 	.word	0x00009010


	//   ....[30]....
        /*0790*/ 	.word	0x00009240


	//   ....[31]....
        /*0794*/ 	.word	0x00009260


	//   ....[32]....
        /*0798*/ 	.word	0x00009e10


	//   ....[33]....
        /*079c*/ 	.word	0x00009e50


	//   ....[34]....
        /*07a0*/ 	.word	0x0000a090


	//   ....[35]....
        /*07a4*/ 	.word	0x0000a0b0


	//   ....[36]....
        /*07a8*/ 	.word	0x0000a340


	//   ....[37]....
        /*07ac*/ 	.word	0x0000a520


	//   ....[38]....
        /*07b0*/ 	.word	0x0000a550


	//   ....[39]....
        /*07b4*/ 	.word	0x0000a580


	//   ....[40]....
        /*07b8*/ 	.word	0x0000a5b0


	//   ....[41]....
        /*07bc*/ 	.word	0x0000a5e0


	//   ....[42]....
        /*07c0*/ 	.word	0x0000a610


	//   ....[43]....
        /*07c4*/ 	.word	0x0000a780


	//   ....[44]....
        /*07c8*/ 	.word	0x0000a7b0


	//   ....[45]....
        /*07cc*/ 	.word	0x0000a7e0


	//   ....[46]....
        /*07d0*/ 	.word	0x0000a810


	//   ....[47]....
        /*07d4*/ 	.word	0x0000a840


	//   ....[48]....
        /*07d8*/ 	.word	0x0000a870


	//   ....[49]....
        /*07dc*/ 	.word	0x0000a910


	//   ....[50]....
        /*07e0*/ 	.word	0x0000a940


	//   ....[51]....
        /*07e4*/ 	.word	0x0000a9d0


	//   ....[52]....
        /*07e8*/ 	.word	0x0000b970


	//   ....[53]....
        /*07ec*/ 	.word	0x0000c4c0


	//   ....[54]....
        /*07f0*/ 	.word	0x0000c4d0


	//   ....[55]....
        /*07f4*/ 	.word	0x0000c4f0


	//   ....[56]....
        /*07f8*/ 	.word	0x0000c590


	//   ....[57]....
        /*07fc*/ 	.word	0x0000c5c0


	//   ....[58]....
        /*0800*/ 	.word	0x0000c630


	//   ....[59]....
        /*0804*/ 	.word	0x0000c640


	//   ....[60]....
        /*0808*/ 	.word	0x0000c6b0


	//   ....[61]....
        /*080c*/ 	.word	0x00010370


	//   ....[62]....
        /*0810*/ 	.word	0x000103a0


	//   ....[63]....
        /*0814*/ 	.word	0x000103e0


	//   ....[64]....
        /*0818*/ 	.word	0x00010410


	//   ....[65]....
        /*081c*/ 	.word	0x00010440


	//   ....[66]....
        /*0820*/ 	.word	0x00010470


	//   ....[67]....
        /*0824*/ 	.word	0x000104a0


	//   ....[68]....
        /*0828*/ 	.word	0x000104d0


	//   ....[69]....
        /*082c*/ 	.word	0x00010650


	//   ....[70]....
        /*0830*/ 	.word	0x00010680


	//   ....[71]....
        /*0834*/ 	.word	0x000106b0


	//   ....[72]....
        /*0838*/ 	.word	0x000106e0


	//   ....[73]....
        /*083c*/ 	.word	0x00010710


	//   ....[74]....
        /*0840*/ 	.word	0x00010740


	//   ....[75]....
        /*0844*/ 	.word	0x00010800


	//   ....[76]....
        /*0848*/ 	.word	0x00010820


	//   ....[77]....
        /*084c*/ 	.word	0x00010890


	//   ....[78]....
        /*0850*/ 	.word	0x00010d20


	//   ....[79]....
        /*0854*/ 	.word	0x000112d0


	//   ....[80]....
        /*0858*/ 	.word	0x00011480


	//   ....[81]....
        /*085c*/ 	.word	0x000114d0


	//   ....[82]....
        /*0860*/ 	.word	0x00011530


	//   ....[83]....
        /*0864*/ 	.word	0x000115d0


	//   ....[84]....
        /*0868*/ 	.word	0x00011680


	//   ....[85]....
        /*086c*/ 	.word	0x00011720


	//   ....[86]....
        /*0870*/ 	.word	0x000117e0


	//   ....[87]....
        /*0874*/ 	.word	0x000118c0


	//   ....[88]....
        /*0878*/ 	.word	0x00011bf0


	//   ....[89]....
        /*087c*/ 	.word	0x00011c90


	//   ....[90]....
        /*0880*/ 	.word	0x00011db0


	//   ....[91]....
        /*0884*/ 	.word	0x00011e20


	//   ....[92]....
        /*0888*/ 	.word	0x00011e90


	//   ....[93]....
        /*088c*/ 	.word	0x00011f00


	//   ....[94]....
        /*0890*/ 	.word	0x00011f70


	//   ....[95]....
        /*0894*/ 	.word	0x00011ff0


	//   ....[96]....
        /*0898*/ 	.word	0x00012080


	//   ....[97]....
        /*089c*/ 	.word	0x00012120


	//   ....[98]....
        /*08a0*/ 	.word	0x00012190


	//   ....[99]....
        /*08a4*/ 	.word	0x00012200


	//   ....[100]....
        /*08a8*/ 	.word	0x00012270


	//   ....[101]....
        /*08ac*/ 	.word	0x000122f0


	//   ....[102]....
        /*08b0*/ 	.word	0x00012360


	//   ....[103]....
        /*08b4*/ 	.word	0x00012400


	//   ....[104]....
        /*08b8*/ 	.word	0x00012490


	//   ....[105]....
        /*08bc*/ 	.word	0x000125b0


	//----- nvinfo : EIATTR_REG_RECONFIG
	.align		4
.L_204:
        /*08c0*/ 	.byte	0x01, 0x54
	.zero		2


	//----- nvinfo : EIATTR_SYSCALL_OFFSETS
	.align		4
        /*08c4*/ 	.byte	0x04, 0x46
        /*08c6*/ 	.short	(.L_206 - .L_205)


	//   ....[0]....
.L_205:
        /*08c8*/ 	.word	0x00003300


	//   ....[1]....
        /*08cc*/ 	.word	0x0000b560


	//   ....[2]....
        /*08d0*/ 	.word	0x0000b6c0


	//   ....[3]....
        /*08d4*/ 	.word	0x0000b7c0


	//   ....[4]....
        /*08d8*/ 	.word	0x0000c0f0


	//----- nvinfo : EIATTR_MBARRIER_INSTR_OFFSETS
	.align		4
.L_206:
        /*08dc*/ 	.byte	0x04, 0x39
        /*08de*/ 	.short	(.L_208 - .L_207)


	//   ....[0]....
.L_207:
        /*08e0*/ 	.word	0x00000270
        /*08e4*/ 	.word	0x000000ff
        /*08e8*/ 	.word	0x00028c00
        /*08ec*/ 	.short	0x0100
        /*08ee*/ 	.byte	0x08
	.zero		1


	//   ....[1]....
        /*08f0*/ 	.word	0x00000280
        /*08f4*/ 	.word	0x000000ff
        /*08f8*/ 	.word	0x00028c20
        /*08fc*/ 	.short	0x0100
        /*08fe*/ 	.byte	0x08
	.zero		1


	//   ....[2]....
        /*0900*/ 	.word	0x00000330
        /*0904*/ 	.word	0x000000ff
        /*0908*/ 	.word	0x00028c30
        /*090c*/ 	.short	0x0100
        /*090e*/ 	.byte	0x06
	.zero		1


	//   ....[3]....
        /*0910*/ 	.word	0x00000340
        /*0914*/ 	.word	0x000000ff
        /*0918*/ 	.word	0x00028c40
        /*091c*/ 	.short	0x0100
        /*091e*/ 	.byte	0x06
	.zero		1


	//   ....[4]....
        /*0920*/ 	.word	0x00000350
        /*0924*/ 	.word	0x000000ff
        /*0928*/ 	.word	0x00028c38
        /*092c*/ 	.short	0x0100
        /*092e*/ 	.byte	0x06
	.zero		1


	//   ....[5]....
        /*0930*/ 	.word	0x00000360
        /*0934*/ 	.word	0x000000ff
        /*0938*/ 	.word	0x00028c48
        /*093c*/ 	.short	0x0100
        /*093e*/ 	.byte	0x06
	.zero		1


	//   ....[6]....
        /*0940*/ 	.word	0x00000490
        /*0944*/ 	.word	0x000000ff
        /*0948*/ 	.word	0x00028c50
        /*094c*/ 	.short	0x0100
        /*094e*/ 	.byte	0x08
	.zero		1


	//   ....[7]....
        /*0950*/ 	.word	0x000004a0
        /*0954*/ 	.word	0x000000ff
        /*0958*/ 	.word	0x00028c60
        /*095c*/ 	.short	0x0100
        /*095e*/ 	.byte	0x08
	.zero		1


	//   ....[8]....
        /*0960*/ 	.word	0x000004b0
        /*0964*/ 	.word	0x000000ff
        /*0968*/ 	.word	0x00028c58
        /*096c*/ 	.short	0x0100
        /*096e*/ 	.byte	0x08
	.zero		1


	//   ....[9]....
        /*0970*/ 	.word	0x000004c0
        /*0974*/ 	.word	0x000000ff
        /*0978*/ 	.word	0x00028c68
        /*097c*/ 	.short	0x0100
        /*097e*/ 	.byte	0x08
	.zero		1


	//   ....[10]....
        /*0980*/ 	.word	0x000005b0
        /*0984*/ 	.word	0x000000ff
        /*0988*/ 	.word	0x00028c70
        /*098c*/ 	.short	0x0100
        /*098e*/ 	.byte	0x06
	.zero		1


	//   ....[11]....
        /*0990*/ 	.word	0x000005c0
        /*0994*/ 	.word	0x000000ff
        /*0998*/ 	.word	0x00028c80
        /*099c*/ 	.short	0x0100
        /*099e*/ 	.byte	0x06
	.zero		1


	//   ....[12]....
        /*09a0*/ 	.word	0x000005d0
        /*09a4*/ 	.word	0x000000ff
        /*09a8*/ 	.word	0x00028c78
        /*09ac*/ 	.short	0x0100
        /*09ae*/ 	.byte	0x06
	.zero		1


	//   ....[13]....
        /*09b0*/ 	.word	0x000005e0
        /*09b4*/ 	.word	0x000000ff
        /*09b8*/ 	.word	0x00028c88
        /*09bc*/ 	.short	0x0100
        /*09be*/ 	.byte	0x06
	.zero		1


	//   ....[14]....
        /*09c0*/ 	.word	0x00000710
        /*09c4*/ 	.word	0x000000ff
        /*09c8*/ 	.word	0x00028c90
        /*09cc*/ 	.short	0x0100
        /*09ce*/ 	.byte	0x08
	.zero		1


	//   ....[15]....
        /*09d0*/ 	.word	0x00000720
        /*09d4*/ 	.word	0x000000ff
        /*09d8*/ 	.word	0x00028ca0
        /*09dc*/ 	.short	0x0100
        /*09de*/ 	.byte	0x08
	.zero		1


	//   ....[16]....
        /*09e0*/ 	.word	0x00000730
        /*09e4*/ 	.word	0x000000ff
        /*09e8*/ 	.word	0x00028c98
        /*09ec*/ 	.short	0x0100
        /*09ee*/ 	.byte	0x08
	.zero		1


	//   ....[17]....
        /*09f0*/ 	.word	0x00000740
        /*09f4*/ 	.word	0x000000ff
        /*09f8*/ 	.word	0x00028ca8
        /*09fc*/ 	.short	0x0100
        /*09fe*/ 	.byte	0x08
	.zero		1


	//   ....[18]....
        /*0a00*/ 	.word	0x00000870
        /*0a04*/ 	.word	0x000000ff
        /*0a08*/ 	.word	0x00028cb0
        /*0a0c*/ 	.short	0x0100
        /*0a0e*/ 	.byte	0x08
	.zero		1


	//   ....[19]....
        /*0a10*/ 	.word	0x00000880
        /*0a14*/ 	.word	0x000000ff
        /*0a18*/ 	.word	0x00028cc0
        /*0a1c*/ 	.short	0x0100
        /*0a1e*/ 	.byte	0x08
	.zero		1


	//   ....[20]....
        /*0a20*/ 	.word	0x00000890
        /*0a24*/ 	.word	0x000000ff
        /*0a28*/ 	.word	0x00028cb8
        /*0a2c*/ 	.short	0x0100
        /*0a2e*/ 	.byte	0x08
	.zero		1


	//   ....[21]....
        /*0a30*/ 	.word	0x000008a0
        /*0a34*/ 	.word	0x000000ff
        /*0a38*/ 	.word	0x00028cc8
        /*0a3c*/ 	.short	0x0100
        /*0a3e*/ 	.byte	0x08
	.zero		1


	//   ....[22]....
        /*0a40*/ 	.word	0x00001910
        /*0a44*/ 	.word	0x000000ff
        /*0a48*/ 	.word	0x00028c50
        /*0a4c*/ 	.short	0x010a
        /*0a4e*/ 	.byte	0x10
	.zero		1


	//   ....[23]....
        /*0a50*/ 	.word	0x00001be0
        /*0a54*/ 	.word	0x00000000
        /*0a58*/ 	.word	0x00000000
        /*0a5c*/ 	.short	0x0101
        /*0a5e*/ 	.byte	0x3f
	.zero		1


	//   ....[24]....
        /*0a60*/ 	.word	0x00002560
        /*0a64*/ 	.word	0x000000ff
        /*0a68*/ 	.word	0x00028c50
        /*0a6c*/ 	.short	0x010a
        /*0a6e*/ 	.byte	0x06
	.zero		1


	//   ....[25]....
        /*0a70*/ 	.word	0x000025a0
        /*0a74*/ 	.word	0x000000ff
        /*0a78*/ 	.word	0x00028c50
        /*0a7c*/ 	.short	0x010a
        /*0a7e*/ 	.byte	0x06
	.zero		1


	//   ....[26]....
        /*0a80*/ 	.word	0x000027f0
        /*0a84*/ 	.word	0x00000000
        /*0a88*/ 	.word	0x00000000
        /*0a8c*/ 	.short	0x0101
        /*0a8e*/ 	.byte	0x3f
	.zero		1


	//   ....[27]....
        /*0a90*/ 	.word	0x00003380
        /*0a94*/ 	.word	0x000000ff
        /*0a98*/ 	.word	0x00028c00
        /*0a9c*/ 	.short	0x010a
        /*0a9e*/ 	.byte	0x2a
	.zero		1


	//   ....[28]....
        /*0aa0*/ 	.word	0x00003400
        /*0aa4*/ 	.word	0x00000007
        /*0aa8*/ 	.word	0x00028c30
        /*0aac*/ 	.short	0x010a
        /*0aae*/ 	.byte	0x3f
	.zero		1


	//   ....[29]....
        /*0ab0*/ 	.word	0x00003440
        /*0ab4*/ 	.word	0x00000007
        /*0ab8*/ 	.word	0x00028c30
        /*0abc*/ 	.short	0x010a
        /*0abe*/ 	.byte	0x3f
	.zero		1


	//   ....[30]....
        /*0ac0*/ 	.word	0x00004410
        /*0ac4*/ 	.word	0x00000005
        /*0ac8*/ 	.word	0x00000000
        /*0acc*/ 	.short	0x0101
        /*0ace*/ 	.byte	0x3f
	.zero		1


	//   ....[31]....
        /*0ad0*/ 	.word	0x00004890
        /*0ad4*/ 	.word	0x00000007
        /*0ad8*/ 	.word	0x00028c50
        /*0adc*/ 	.short	0x010a
        /*0ade*/ 	.byte	0x3f
	.zero		1


	//   ....[32]....
        /*0ae0*/ 	.word	0x000048e0
        /*0ae4*/ 	.word	0x00000007
        /*0ae8*/ 	.word	0x00028c50
        /*0aec*/ 	.short	0x010a
        /*0aee*/ 	.byte	0x3f
	.zero		1


	//   ....[33]....
        /*0af0*/ 	.word	0x00004b30
        /*0af4*/ 	.word	0x00000007
        /*0af8*/ 	.word	0x00000000
        /*0afc*/ 	.short	0x0101
        /*0afe*/ 	.byte	0x3f
	.zero		1


	//   ....[34]....
        /*0b00*/ 	.word	0x00004c70
        /*0b04*/ 	.word	0x000000ff
        /*0b08*/ 	.word	0x00028c30
        /*0b0c*/ 	.short	0x010a
        /*0b0e*/ 	.byte	0x17
	.zero		1


	//   ....[35]....
        /*0b10*/ 	.word	0x00004cb0
        /*0b14*/ 	.word	0x000000ff
        /*0b18*/ 	.word	0x00028c30
        /*0b1c*/ 	.short	0x010a
        /*0b1e*/ 	.byte	0x17
	.zero		1


	//   ....[36]....
        /*0b20*/ 	.word	0x00005ab0
        /*0b24*/ 	.word	0x00000098
        /*0b28*/ 	.word	0x00000000
        /*0b2c*/ 	.short	0x0101
        /*0b2e*/ 	.byte	0x3f
	.zero		1


	//   ....[37]....
        /*0b30*/ 	.word	0x00006590
        /*0b34*/ 	.word	0x000000ff
        /*0b38*/ 	.word	0x00028c50
        /*0b3c*/ 	.short	0x010a
        /*0b3e*/ 	.byte	0x17
	.zero		1


	//   ....[38]....
        /*0b40*/ 	.word	0x000065d0
        /*0b44*/ 	.word	0x000000ff
        /*0b48*/ 	.word	0x00028c50
        /*0b4c*/ 	.short	0x010a
        /*0b4e*/ 	.byte	0x17
	.zero		1


	//   ....[39]....
        /*0b50*/ 	.word	0x00006840
        /*0b54*/ 	.word	0x000000ad
        /*0b58*/ 	.word	0x00000000
        /*0b5c*/ 	.short	0x0101
        /*0b5e*/ 	.byte	0x3f
	.zero		1


	//   ....[40]....
        /*0b60*/ 	.word	0x00009000
        /*0b64*/ 	.word	0x000000ff
        /*0b68*/ 	.word	0x00000000
        /*0b6c*/ 	.short	0x0101
        /*0b6e*/ 	.byte	0x04
	.zero		1


	//   ....[41]....
        /*0b70*/ 	.word	0x0000bbf0
        /*0b74*/ 	.word	0x00000000
        /*0b78*/ 	.word	0x00028c40
        /*0b7c*/ 	.short	0x010a
        /*0b7e*/ 	.byte	0x3f
	.zero		1


	//   ....[42]....
        /*0b80*/ 	.word	0x0000c760
        /*0b84*/ 	.word	0x00000008
        /*0b88*/ 	.word	0x00028c00
        /*0b8c*/ 	.short	0x0107
        /*0b8e*/ 	.byte	0x3f
	.zero		1


	//   ....[43]....
        /*0b90*/ 	.word	0x0000c860
        /*0b94*/ 	.word	0x00000002
        /*0b98*/ 	.word	0x00028c00
        /*0b9c*/ 	.short	0x0101
        /*0b9e*/ 	.byte	0x3f
	.zero		1


	//   ....[44]....
        /*0ba0*/ 	.word	0x0000c880
        /*0ba4*/ 	.word	0x00000002
        /*0ba8*/ 	.word	0x00028c20
        /*0bac*/ 	.short	0x010a
        /*0bae*/ 	.byte	0x3f
	.zero		1


	//   ....[45]....
        /*0bb0*/ 	.word	0x0000c990
        /*0bb4*/ 	.word	0x00000003
        /*0bb8*/ 	.word	0x00028c60
        /*0bbc*/ 	.short	0x010a
        /*0bbe*/ 	.byte	0x3f
	.zero		1


	//   ....[46]....
        /*0bc0*/ 	.word	0x0000d6a0
        /*0bc4*/ 	.word	0x00000003
        /*0bc8*/ 	.word	0x00028c40
        /*0bcc*/ 	.short	0x010a
        /*0bce*/ 	.byte	0x3f
	.zero		1


	//   ....[47]....
        /*0bd0*/ 	.word	0x0000d900
        /*0bd4*/ 	.word	0x00000003
        /*0bd8*/ 	.word	0x00028c60
        /*0bdc*/ 	.short	0x010a
        /*0bde*/ 	.byte	0x3f
	.zero		1


	//   ....[48]....
        /*0be0*/ 	.word	0x0000e5a0
        /*0be4*/ 	.word	0x00000004
        /*0be8*/ 	.word	0x00028c40
        /*0bec*/ 	.short	0x010a
        /*0bee*/ 	.byte	0x3f
	.zero		1


	//   ....[49]....
        /*0bf0*/ 	.word	0x0000e7f0
        /*0bf4*/ 	.word	0x00000004
        /*0bf8*/ 	.word	0x00028c60
        /*0bfc*/ 	.short	0x010a
        /*0bfe*/ 	.byte	0x3f
	.zero		1


	//   ....[50]....
        /*0c00*/ 	.word	0x0000f400
        /*0c04*/ 	.word	0x00000004
        /*0c08*/ 	.word	0x00028c40
        /*0c0c*/ 	.short	0x010a
        /*0c0e*/ 	.byte	0x3f
	.zero		1


	//   ....[51]....
        /*0c10*/ 	.word	0x0000f660
        /*0c14*/ 	.word	0x00000004
        /*0c18*/ 	.word	0x00028c60
        /*0c1c*/ 	.short	0x010a
        /*0c1e*/ 	.byte	0x3f
	.zero		1


	//   ....[52]....
        /*0c20*/ 	.word	0x00010ca0
        /*0c24*/ 	.word	0x00000000
        /*0c28*/ 	.word	0x00028c20
        /*0c2c*/ 	.short	0x010a
        /*0c2e*/ 	.byte	0x3f
	.zero		1


	//   ....[53]....
        /*0c30*/ 	.word	0x00010e60
        /*0c34*/ 	.word	0x00000006
        /*0c38*/ 	.word	0x00000000
        /*0c3c*/ 	.short	0x010a
        /*0c3e*/ 	.byte	0x3f
	.zero		1


	//   ....[54]....
        /*0c40*/ 	.word	0x00010ed0
        /*0c44*/ 	.word	0x00000007
        /*0c48*/ 	.word	0x00000000
        /*0c4c*/ 	.short	0x010a
        /*0c4e*/ 	.byte	0x3f
	.zero		1


	//   ....[55]....
        /*0c50*/ 	.word	0x00010f40
        /*0c54*/ 	.word	0x00000004
        /*0c58*/ 	.word	0x00000000
        /*0c5c*/ 	.short	0x010a
        /*0c5e*/ 	.byte	0x3f
	.zero		1


	//   ....[56]....
        /*0c60*/ 	.word	0x00010f70
        /*0c64*/ 	.word	0x00000003
        /*0c68*/ 	.word	0x00000000
        /*0c6c*/ 	.short	0x010a
        /*0c6e*/ 	.byte	0x3f
	.zero		1


	//   ....[57]....
        /*0c70*/ 	.word	0x00010fe0
        /*0c74*/ 	.word	0x00000003
        /*0c78*/ 	.word	0x00028c50
        /*0c7c*/ 	.short	0x010a
        /*0c7e*/ 	.byte	0x3f
	.zero		1


	//   ....[58]....
        /*0c80*/ 	.word	0x00011040
        /*0c84*/ 	.word	0x00000003
        /*0c88*/ 	.word	0x00028c50
        /*0c8c*/ 	.short	0x010a
        /*0c8e*/ 	.byte	0x3f
	.zero		1


	//   ....[59]....
        /*0c90*/ 	.word	0x000110a0
        /*0c94*/ 	.word	0x00000003
        /*0c98*/ 	.word	0x00028c00
        /*0c9c*/ 	.short	0x010a
        /*0c9e*/ 	.byte	0x3f
	.zero		1


	//   ....[60]....
        /*0ca0*/ 	.word	0x000110f0
        /*0ca4*/ 	.word	0x00000007
        /*0ca8*/ 	.word	0x00028c30
        /*0cac*/ 	.short	0x010a
        /*0cae*/ 	.byte	0x3f
	.zero		1


	//   ....[61]....
        /*0cb0*/ 	.word	0x00011140
        /*0cb4*/ 	.word	0x00000007
        /*0cb8*/ 	.word	0x00028c50
        /*0cbc*/ 	.short	0x010a
        /*0cbe*/ 	.byte	0x3f
	.zero		1


	//   ....[62]....
        /*0cc0*/ 	.word	0x000111a0
        /*0cc4*/ 	.word	0x00000003
        /*0cc8*/ 	.word	0x00028c30
        /*0ccc*/ 	.short	0x010a
        /*0cce*/ 	.byte	0x3f
	.zero		1


	//   ....[63]....
        /*0cd0*/ 	.word	0x000111f0
        /*0cd4*/ 	.word	0x000000ad
        /*0cd8*/ 	.word	0x00028c50
        /*0cdc*/ 	.short	0x010a
        /*0cde*/ 	.byte	0x3f
	.zero		1


	//   ....[64]....
        /*0ce0*/ 	.word	0x00011390
        /*0ce4*/ 	.word	0x00000000
        /*0ce8*/ 	.word	0x00028c40
        /*0cec*/ 	.short	0x010a
        /*0cee*/ 	.byte	0x3f
	.zero		1


	//   ....[65]....
        /*0cf0*/ 	.word	0x00011910
        /*0cf4*/ 	.word	0x00000002
        /*0cf8*/ 	.word	0x00028c20
        /*0cfc*/ 	.short	0x010a
        /*0cfe*/ 	.byte	0x3f
	.zero		1


	//   ....[66]....
        /*0d00*/ 	.word	0x00011960
        /*0d04*/ 	.word	0x00000003
        /*0d08*/ 	.word	0x00028c60
        /*0d0c*/ 	.short	0x010a
        /*0d0e*/ 	.byte	0x3f
	.zero		1


	//   ....[67]....
        /*0d10*/ 	.word	0x000119b0
        /*0d14*/ 	.word	0x00000003
        /*0d18*/ 	.word	0x00028c40
        /*0d1c*/ 	.short	0x010a
        /*0d1e*/ 	.byte	0x3f
	.zero		1


	//   ....[68]....
        /*0d20*/ 	.word	0x00011a00
        /*0d24*/ 	.word	0x00000003
        /*0d28*/ 	.word	0x00028c60
        /*0d2c*/ 	.short	0x010a
        /*0d2e*/ 	.byte	0x3f
	.zero		1


	//   ....[69]....
        /*0d30*/ 	.word	0x00011a50
        /*0d34*/ 	.word	0x00000004
        /*0d38*/ 	.word	0x00028c40
        /*0d3c*/ 	.short	0x010a
        /*0d3e*/ 	.byte	0x3f
	.zero		1


	//   ....[70]....
        /*0d40*/ 	.word	0x00011aa0
        /*0d44*/ 	.word	0x00000004
        /*0d48*/ 	.word	0x00028c60
        /*0d4c*/ 	.short	0x010a
        /*0d4e*/ 	.byte	0x3f
	.zero		1


	//   ....[71]....
        /*0d50*/ 	.word	0x00011af0
        /*0d54*/ 	.word	0x00000004
        /*0d58*/ 	.word	0x00028c40
        /*0d5c*/ 	.short	0x010a
        /*0d5e*/ 	.byte	0x3f
	.zero		1


	//   ....[72]....
        /*0d60*/ 	.word	0x00011b40
        /*0d64*/ 	.word	0x00000004
        /*0d68*/ 	.word	0x00028c60
        /*0d6c*/ 	.short	0x010a
        /*0d6e*/ 	.byte	0x3f
	.zero		1


	//   ....[73]....
        /*0d70*/ 	.word	0x000124d0
        /*0d74*/ 	.word	0x00000000
        /*0d78*/ 	.word	0x00028c20
        /*0d7c*/ 	.short	0x010a
        /*0d7e*/ 	.byte	0x3f
	.zero		1


	//   ....[74]....
        /*0d80*/ 	.word	0x00012670
        /*0d84*/ 	.word	0x00000006
        /*0d88*/ 	.word	0x00000000
        /*0d8c*/ 	.short	0x010a
        /*0d8e*/ 	.byte	0x3f
	.zero		1


	//   ....[75]....
        /*0d90*/ 	.word	0x000126c0
        /*0d94*/ 	.word	0x00000007
        /*0d98*/ 	.word	0x00000000
        /*0d9c*/ 	.short	0x010a
        /*0d9e*/ 	.byte	0x3f
	.zero		1


	//   ....[76]....
        /*0da0*/ 	.word	0x00012710
        /*0da4*/ 	.word	0x00000004
        /*0da8*/ 	.word	0x00000000
        /*0dac*/ 	.short	0x010a
        /*0dae*/ 	.byte	0x3f
	.zero		1


	//----- nvinfo : EIATTR_NUM_MBARRIERS
	.align		4
.L_208:
        /*0db0*/ 	.byte	0x03, 0x38
        /*0db2*/ 	.short	0x0016


	//----- nvinfo : EIATTR_EXIT_INSTR_OFFSETS
	.align		4
        /*0db4*/ 	.byte	0x04, 0x1c
        /*0db6*/ 	.short	(.L_210 - .L_209)


	//   ....[0]....
.L_209:
        /*0db8*/ 	.word	0x00000a50


	//   ....[1]....
        /*0dbc*/ 	.word	0x0000a300


	//   ....[2]....
        /*0dc0*/ 	.word	0x00010fc0


	//----- nvinfo : EIATTR_MAX_THREADS
	.align		4
.L_210:
        /*0dc4*/ 	.byte	0x04, 0x05
        /*0dc6*/ 	.short	(.L_212 - .L_211)
.L_211:
        /*0dc8*/ 	.word	0x00000180
        /*0dcc*/ 	.word	0x00000001
        /*0dd0*/ 	.word	0x00000001


	//----- nvinfo : EIATTR_CRS_STACK_SIZE
	.align		4
.L_212:
        /*0dd4*/ 	.byte	0x04, 0x1e
        /*0dd6*/ 	.short	(.L_214 - .L_213)
.L_213:
        /*0dd8*/ 	.word	0x00000000


	//----- nvinfo : EIATTR_CBANK_PARAM_SIZE
	.align		4
.L_214:
        /*0ddc*/ 	.byte	0x03, 0x19
        /*0dde*/ 	.short	0x0af0


	//----- nvinfo : EIATTR_PARAM_CBANK
	.align		4
        /*0de0*/ 	.byte	0x04, 0x0a
        /*0de2*/ 	.short	(.L_216 - .L_215)
	.align		4
.L_215:
        /*0de4*/ 	.word	index@(.nv.constant0._ZN7cutlass13device_kernelIN5flash11enable_sm90INS1_16FlashAttnFwdSm90INS1_25CollectiveMainloopFwdSm90ILi2EN4cute5tupleIJNS5_1CILi1EEES8_S8_EEENS6_IJNS7_ILi64EEESA_SA_EEELi512ENS_10bfloat16_tEfNS_4arch4Sm90ELb0ELb0ELb1ELb1ELb0ELb0ELb0ELb0ELb0ELb1ELb0ELb0EEENS1_21CollectiveEpilogueFwdINS6_IJSA_NS7_ILi512EEESA_EEES9_SC_SE_Li256ELb1ELb1ELb0ELb0EEENS1_36VarlenDynamicPersistentTileSchedulerILi64ELi64ELi256ELi128ELb0ELb1ELb1ELb0ELb1ELb1EEEEEEEEEvNT_6ParamsE)
        /*0de8*/ 	.short	0x0210
        /*0dea*/ 	.short	0x0af0


	//----- nvinfo : EIATTR_SW_WAR
	.align		4
.L_216:
        /*0dec*/ 	.byte	0x04, 0x36
        /*0dee*/ 	.short	(.L_218 - .L_217)
.L_217:
        /*0df0*/ 	.word	0x00000008
.L_218:


//--------------------- .nv.info._ZN7cutlass13device_kernelIN5flash11enable_sm90INS1_16FlashAttnFwdSm90INS1_25CollectiveMainloopFwdSm90ILi2EN4cute5tupleIJNS5_1CILi1EEES8_S8_EEENS6_IJNS7_ILi64EEESA_SA_EEELi512ENS_10bfloat16_tEfNS_4arch4Sm90ELb0ELb0ELb1ELb1ELb0ELb1ELb0ELb0ELb0ELb1ELb0ELb0EEENS1_21CollectiveEpilogueFwdINS6_IJSA_NS7_ILi512EEESA_EEES9_SC_SE_Li256ELb1ELb1ELb0ELb0EEENS1_36VarlenDynamicPersistentTileSchedulerILi64ELi64ELi256ELi128ELb0ELb1ELb1ELb0ELb1ELb1EEEEEEEEEvNT_6ParamsE --------------------------
	.section	.nv.info._ZN7cutlass13device_kernelIN5flash11enable_sm90INS1_16FlashAttnFwdSm90INS1_25CollectiveMainloopFwdSm90ILi2EN4cute5tupleIJNS5_1CILi1EEES8_S8_EEENS6_IJNS7_ILi64EEESA_SA_EEELi512ENS_10bfloat16_tEfNS_4arch4Sm90ELb0ELb0ELb1ELb1ELb0ELb1ELb0ELb0ELb0ELb1ELb0ELb0EEENS1_21CollectiveEpilogueFwdINS6_IJSA_NS7_ILi512EEESA_EEES9_SC_SE_Li256ELb1ELb1ELb0ELb0EEENS1_36VarlenDynamicPersistentTileSchedulerILi64ELi64ELi256ELi128ELb0ELb1ELb1ELb0ELb1ELb1EEEEEEEEEvNT_6ParamsE,"",@"SHT_CUDA_INFO"
	.sectionflags	@""
	.align	4


	//----- nvinfo : EIATTR_CUDA_API_VERSION
	.align		4
        /*0000*/ 	.byte	0x04, 0x37
        /*0002*/ 	.short	(.L_220 - .L_219)
.L_219:
        /*0004*/ 	.word	0x00000082


	//----- nvinfo : EIATTR_KPARAM_INFO
	.align		4
.L_220:
        /*0008*/ 	.byte	0x04, 0x17
        /*000a*/ 	.short	(.L_222 - .L_221)
.L_221:
        /*000c*/ 	.word	0x00000000
        /*0010*/ 	.short	0x0000
        /*0012*/ 	.short	0x0070
        /*0014*/ 	.byte	0x00, 0xf0, 0x01, 0x2a


	//----- nvinfo : EIATTR_SPARSE_MMA_MASK
	.align		4
.L_222:
        /*0018*/ 	.byte	0x03, 0x50
        /*001a*/ 	.short	0x0000


	//----- nvinfo : EIATTR_MAXREG_COUNT
	.align		4
        /*001c*/ 	.byte	0x03, 0x1b
        /*001e*/ 	.short	0x00a8


	//----- nvinfo : EIATTR_NUM_BARRIERS
	.align		4
        /*0020*/ 	.byte	0x02, 0x4c
        /*0022*/ 	.byte	0x10
	.zero		1


	//----- nvinfo : EIATTR_EXTERNS
	.align		4
        /*0024*/ 	.byte	0x04, 0x0f
        /*0026*/ 	.short	(.L_224 - .L_223)


	//   ....[0]....
	.align		4
.L_223:
        /*0028*/ 	.word	index@(__assertfail)


	//----- nvinfo : EIATTR_ANNOTATIONS
	.align		4
.L_224:
        /*002c*/ 	.byte	0x04, 0x55
        /*002e*/ 	.short	(.L_226 - .L_225)


	//   ....[0]....
.L_225:
        /* <DEDUP_REMOVED lines=99> */


	//----- nvinfo : EIATTR_MERCURY_ISA_VERSION
	.align		4
.L_226:
        /*0650*/ 	.byte	0x03, 0x5f
        /*0652*/ 	.short	0x0101


	//----- nvinfo : EIATTR_UNUSED_LOAD_BYTE_OFFSET
	.align		4
        /*0654*/ 	.byte	0x04, 0x44
        /*0656*/ 	.short	(.L_228 - .L_227)


	//   ....[0]....
.L_227:
        /*0658*/ 	.word	0x00000ab0
        /*065c*/ 	.word	0x0000fff0


	//   ....[1]....
        /*0660*/ 	.word	0x0000ca50
        /*0664*/ 	.word	0x0000fff0


	//----- nvinfo : EIATTR_INT_WARP_WIDE_INSTR_OFFSETS
	.align		4
.L_228:
        /*0668*/ 	.byte	0x04, 0x31
        /*066a*/ 	.short	(.L_230 - .L_229)


	//   ....[0]....
.L_229:
        /*066c*/ 	.word	0x00000190


	//   ....[1]....
        /*0670*/ 	.word	0x000001d0


	//   ....[2]....
        /*0674*/ 	.word	0x000002a0


	//   ....[3]....
        /*0678*/ 	.word	0x00012560


	//   ....[4]....
        /*067c*/ 	.word	0x000125f0


	//   ....[5]....
        /*0680*/ 	.word	0x00017320


	//   ....[6]....
        /*0684*/ 	.word	0x000173b0


	//----- nvinfo : EIATTR_COOP_GROUP_MASK_REGIDS
	.align		4
.L_230:
        /*0688*/ 	.byte	0x04, 0x29
        /*068a*/ 	.short	(.L_232 - .L_231)


	//   ....[0]....
.L_231:
        /*068c*/ 	.word	0xffffffff


	//   ....[1]....
        /*0690*/ 	.word	0xffffffff


	//   ....[2]....
        /*0694*/ 	.word	0xffffffff


	//   ....[3]....
        /*0698*/ 	.word	0xffffffff


	//   ....[4]....
        /*069c*/ 	.word	0xffffffff


	//   ....[5]....
        /*06a0*/ 	.word	0xffffffff


	//   ....[6]....
        /*06a4*/ 	.word	0xffffffff


	//   ....[7]....
        /*06a8*/ 	.word	0xffffffff


	//   ....[8]....
        /*06ac*/ 	.word	0xffffffff


	//   ....[9]....
        /*06b0*/ 	.word	0xffffffff


	//   ....[10]....
        /*06b4*/ 	.word	0xffffffff


	//   ....[11]....
        /*06b8*/ 	.word	0xffffffff


	//   ....[12]....
        /*06bc*/ 	.word	0xffffffff


	//   ....[13]....
        /*06c0*/ 	.word	0xffffffff


	//   ....[14]....
        /*06c4*/ 	.word	0xffffffff


	//   ....[15]....
        /*06c8*/ 	.word	0xffffffff


	//   ....[16]....
        /*06cc*/ 	.word	0xffffffff


	//   ....[17]....
        /*06d0*/ 	.word	0xffffffff


	//   ....[18]....
        /*06d4*/ 	.word	0xffffffff


	//   ....[19]....
        /*06d8*/ 	.word	0xffffffff


	//   ....[20]....
        /*06dc*/ 	.word	0xffffffff


	//   ....[21]....
        /*06e0*/ 	.word	0xffffffff


	//   ....[22]....
        /*06e4*/ 	.word	0xffffffff


	//   ....[23]....
        /*06e8*/ 	.word	0xffffffff


	//   ....[24]....
        /*06ec*/ 	.word	0xffffffff


	//   ....[25]....
        /*06f0*/ 	.word	0xffffffff


	//   ....[26]....
        /*06f4*/ 	.word	0xffffffff


	//   ....[27]....
        /*06f8*/ 	.word	0xffffffff


	//   ....[28]....
        /*06fc*/ 	.word	0xffffffff


	//   ....[29]....
        /*0700*/ 	.word	0xffffffff


	//   ....[30]....
        /*0704*/ 	.word	0xffffffff


	//   ....[31]....
        /*0708*/ 	.word	0xffffffff


	//   ....[32]....
        /*070c*/ 	.word	0xffffffff


	//   ....[33]....
        /*0710*/ 	.word	0xffffffff


	//   ....[34]....
        /*0714*/ 	.word	0xffffffff


	//   ....[35]....
        /*0718*/ 	.word	0xffffffff


	//   ....[36]....
        /*071c*/ 	.word	0xffffffff


	//   ....[37]....
        /*0720*/ 	.word	0xffffffff


	//   ....[38]....
        /*0724*/ 	.word	0xffffffff


	//   ....[39]....
        /*0728*/ 	.word	0xffffffff


	//   ....[40]....
        /*072c*/ 	.word	0xffffffff


	//   ....[41]....
        /*0730*/ 	.word	0xffffffff


	//   ....[42]....
        /*0734*/ 	.word	0xffffffff


	//   ....[43]....
        /*0738*/ 	.word	0xffffffff


	//   ....[44]....
        /*073c*/ 	.word	0xffffffff


	//   ....[45]....
        /*0740*/ 	.word	0xffffffff


	//   ....[46]....
        /*0744*/ 	.word	0xffffffff


	//   ....[47]....
        /*0748*/ 	.word	0xffffffff


	//   ....[48]....
        /*074c*/ 	.word	0xffffffff


	//   ....[49]....
        /*0750*/ 	.word	0xffffffff


	//   ....[50]....
        /*0754*/ 	.word	0xffffffff


	//   ....[51]....
        /*0758*/ 	.word	0xffffffff


	//   ....[52]....
        /*075c*/ 	.word	0xffffffff


	//   ....[53]....
        /*0760*/ 	.word	0xffffffff


	//   ....[54]....
        /*0764*/ 	.word	0xffffffff


	//   ....[55]....
        /*0768*/ 	.word	0xffffffff


	//   ....[56]....
        /*076c*/ 	.word	0xffffffff


	//   ....[57]....
        /*0770*/ 	.word	0xffffffff


	//   ....[58]....
        /*0774*/ 	.word	0xffffffff


	//   ....[59]....
        /*0778*/ 	.word	0xffffffff


	//   ....[60]....
        /*077c*/ 	.word	0xffffffff


	//   ....[61]....
        /*0780*/ 	.word	0xffffffff


	//   ....[62]....
        /*0784*/ 	.word	0xffffffff


	//   ....[63]....
        /*0788*/ 	.word	0xffffffff


	//   ....[64]....
        /*078c*/ 	.word	0xffffffff


	//   ....[65]....
        /*0790*/ 	.word	0xffffffff


	//   ....[66]....
        /*0794*/ 	.word	0xffffffff


	//   ....[67]....
        /*0798*/ 	.word	0xffffffff


	//   ....[68]....
        /*079c*/ 	.word	0xffffffff


	//   ....[69]....
        /*07a0*/ 	.word	0xffffffff


	//   ....[70]....
        /*07a4*/ 	.word	0xffffffff


	//   ....[71]....
        /*07a8*/ 	.word	0xffffffff


	//   ....[72]....
        /*07ac*/ 	.word	0xffffffff


	//   ....[73]....
        /*07b0*/ 	.word	0xffffffff


	//   ....[74]....
        /*07b4*/ 	.word	0xffffffff


	//   ....[75]....
        /*07b8*/ 	.word	0xffffffff


	//   ....[76]....
        /*07bc*/ 	.word	0xffffffff


	//   ....[77]....
        /*07c0*/ 	.word	0xffffffff


	//   ....[78]....
        /*07c4*/ 	.word	0xffffffff


	//   ....[79]....
        /*07c8*/ 	.word	0xffffffff


	//   ....[80]....
        /*07cc*/ 	.word	0xffffffff


	//   ....[81]....
        /*07d0*/ 	.word	0xffffffff


	//   ....[82]....
        /*07d4*/ 	.word	0xffffffff


	//   ....[83]....
        /*07d8*/ 	.word	0xffffffff


	//   ....[84]....
        /*07dc*/ 	.word	0xffffffff


	//   ....[85]....
        /*07e0*/ 	.word	0xffffffff


	//   ....[86]....
        /*07e4*/ 	.word	0xffffffff


	//   ....[87]....
        /*07e8*/ 	.word	0xffffffff


	//   ....[88]....
        /*07ec*/ 	.word	0x0500000f


	//   ....[89]....
        /*07f0*/ 	.word	0x0500000f


	//   ....[90]....
        /*07f4*/ 	.word	0x0500000f


	//   ....[91]....
        /*07f8*/ 	.word	0x0500000f


	//   ....[92]....
        /*07fc*/ 	.word	0x0500000f


	//   ....[93]....
        /*0800*/ 	.word	0x0500000f


	//   ....[94]....
        /*0804*/ 	.word	0x0500000f


	//   ....[95]....
        /*0808*/ 	.word	0x0500000f


	//   ....[96]....
        /*080c*/ 	.word	0x0500000f


	//   ....[97]....
        /*0810*/ 	.word	0x0500000f


	//   ....[98]....
        /*0814*/ 	.word	0x0500000f


	//   ....[99]....
        /*0818*/ 	.word	0x0500000f


	//   ....[100]....
        /*081c*/ 	.word	0x0500000f


	//   ....[101]....
        /*0820*/ 	.word	0x0500000f


	//   ....[102]....
        /*0824*/ 	.word	0x0500000f


	//   ....[103]....
        /*0828*/ 	.word	0x0500000f


	//   ....[104]....
        /*082c*/ 	.word	0x0500000f


	//   ....[105]....
        /*0830*/ 	.word	0x0500000f


	//   ....[106]....
        /*0834*/ 	.word	0x0500000f


	//   ....[107]....
        /*0838*/ 	.word	0x0500000f


	//   ....[108]....
        /*083c*/ 	.word	0x0500000f


	//   ....[109]....
        /*0840*/ 	.word	0x0500000f


	//   ....[110]....
        /*0844*/ 	.word	0x0500000f


	//   ....[111]....
        /*0848*/ 	.word	0x0500000f


	//   ....[112]....
        /*084c*/ 	.word	0x0500000f


	//   ....[113]....
        /*0850*/ 	.word	0x0500000f


	//   ....[114]....
        /*0854*/ 	.word	0x0500000f


	//   ....[115]....
        /*0858*/ 	.word	0x0500000f


	//   ....[116]....
        /*085c*/ 	.word	0x0500000f


	//   ....[117]....
        /*0860*/ 	.word	0x0500000f


	//   ....[118]....
        /*0864*/ 	.word	0x0500000f


	//   ....[119]....
        /*0868*/ 	.word	0x0500000f


	//   ....[120]....
        /*086c*/ 	.word	0x0500000f


	//   ....[121]....
        /*0870*/ 	.word	0x0500000f


	//   ....[122]....
        /*0874*/ 	.word	0x0500000f


	//   ....[123]....
        /*0878*/ 	.word	0x0500000f


	//----- nvinfo : EIATTR_COOP_GROUP_INSTR_OFFSETS
	.align		4
.L_232:
        /*087c*/ 	.byte	0x04, 0x28
        /*087e*/ 	.short	(.L_234 - .L_233)


	//   ....[0]....
.L_233:
        /*0880*/ 	.word	0x00000060


	//   ....[1]....
        /*0884*/ 	.word	0x000001a0


	//   ....[2]....
        /*0888*/ 	.word	0x000001e0


	//   ....[3]....
        /*088c*/ 	.word	0x000003d0


	//   ....[4]....
        /*0890*/ 	.word	0x00000530


	//   ....[5]....
        /*0894*/ 	.word	0x00000650


	//   ....[6]....
        /*0898*/ 	.word	0x000007b0


	//   ....[7]....
        /*089c*/ 	.word	0x00004820


	//   ....[8]....
        /*08a0*/ 	.word	0x00006300


	//   ....[9]....
        /*08a4*/ 	.word	0x000068c0


	//   ....[10]....
        /*08a8*/ 	.word	0x000068d0


	//   ....[11]....
        /*08ac*/ 	.word	0x000068e0


	//   ....[12]....
        /*08b0*/ 	.word	0x000068f0


	//   ....[13]....
        /*08b4*/ 	.word	0x000078a0


	//   ....[14]....
        /*08b8*/ 	.word	0x000078b0


	//   ....[15]....
        /*08bc*/ 	.word	0x000078c0


	//   ....[16]....
        /*08c0*/ 	.word	0x000078d0


	//   ....[17]....
        /*08c4*/ 	.word	0x000093c0


	//   ....[18]....
        /*08c8*/ 	.word	0x00009430


	//   ....[19]....
        /*08cc*/ 	.word	0x000096c0


	//   ....[20]....
        /*08d0*/ 	.word	0x00009740


	//   ....[21]....
        /*08d4*/ 	.word	0x0000a0d0


	//   ....[22]....
        /*08d8*/ 	.word	0x0000a920


	//   ....[23]....
        /*08dc*/ 	.word	0x0000a980


	//   ....[24]....
        /*08e0*/ 	.word	0x0000b1a0


	//   ....[25]....
        /*08e4*/ 	.word	0x0000b240


	//   ....[26]....
        /*08e8*/ 	.word	0x0000bf20


	//   ....[27]....
        /*08ec*/ 	.word	0x0000bf70


	//   ....[28]....
        /*08f0*/ 	.word	0x0000bfa0


	//   ....[29]....
        /*08f4*/ 	.word	0x0000c030


	//   ....[30]....
        /*08f8*/ 	.word	0x0000c050


	//   ....[31]....
        /*08fc*/ 	.word	0x0000da00


	//   ....[32]....
        /*0900*/ 	.word	0x0000dee0


	//   ....[33]....
        /*0904*/ 	.word	0x0000df20


	//   ....[34]....
        /*0908*/ 	.word	0x0000df40


	//   ....[35]....
        /*090c*/ 	.word	0x0000df60


	//   ....[36]....
        /*0910*/ 	.word	0x0000e560


	//   ....[37]....
        /*0914*/ 	.word	0x0000e5c0


	//   ....[38]....
        /*0918*/ 	.word	0x0000e800


	//   ....[39]....
        /*091c*/ 	.word	0x0000e820


	//   ....[40]....
        /*0920*/ 	.word	0x0000f320


	//   ....[41]....
        /*0924*/ 	.word	0x0000f340


	//   ....[42]....
        /*0928*/ 	.word	0x0000f570


	//   ....[43]....
        /*092c*/ 	.word	0x0000f590


	//   ....[44]....
        /*0930*/ 	.word	0x0000f830


	//   ....[45]....
        /*0934*/ 	.word	0x0000fa20


	//   ....[46]....
        /*0938*/ 	.word	0x0000fa50


	//   ....[47]....
        /*093c*/ 	.word	0x0000fa80


	//   ....[48]....
        /*0940*/ 	.word	0x0000fab0


	//   ....[49]....
        /*0944*/ 	.word	0x0000fae0


	//   ....[50]....
        /*0948*/ 	.word	0x0000fb10


	//   ....[51]....
        /*094c*/ 	.word	0x0000fc80


	//   ....[52]....
        /*0950*/ 	.word	0x0000fcb0


	//   ....[53]....
        /*0954*/ 	.word	0x0000fce0


	//   ....[54]....
        /*0958*/ 	.word	0x0000fd10


	//   ....[55]....
        /*095c*/ 	.word	0x0000fd40


	//   ....[56]....
        /*0960*/ 	.word	0x0000fd70


	//   ....[57]....
        /*0964*/ 	.word	0x0000fe10


	//   ....[58]....
        /*0968*/ 	.word	0x0000fe40


	//   ....[59]....
        /*096c*/ 	.word	0x0000fed0


	//   ....[60]....
        /*0970*/ 	.word	0x00010a00


	//   ....[61]....
        /*0974*/ 	.word	0x00012b70


	//   ....[62]....
        /*0978*/ 	.word	0x00013700


	//   ....[63]....
        /*097c*/ 	.word	0x00013710


	//   ....[64]....
        /*0980*/ 	.word	0x00013730


	//   ....[65]....
        /*0984*/ 	.word	0x000137d0


	//   ....[66]....
        /*0988*/ 	.word	0x00013800


	//   ....[67]....
        /*098c*/ 	.word	0x00013870


	//   ....[68]....
        /*0990*/ 	.word	0x00013880


	//   ....[69]....
        /*0994*/ 	.word	0x000138f0


	//   ....[70]....
        /*0998*/ 	.word	0x000175b0


	//   ....[71]....
        /*099c*/ 	.word	0x00017610


	//   ....[72]....
        /*09a0*/ 	.word	0x00017640


	//   ....[73]....
        /*09a4*/ 	.word	0x00017670


	//   ....[74]....
        /*09a8*/ 	.word	0x000176a0


	//   ....[75]....
        /*09ac*/ 	.word	0x000176d0


	//   ....[76]....
        /*09b0*/ 	.word	0x00017700


	//   ....[77]....
        /*09b4*/ 	.word	0x00017710


	//   ....[78]....
        /*09b8*/ 	.word	0x00017890


	//   ....[79]....
        /*09bc*/ 	.word	0x000178c0


	//   ....[80]....
        /*09c0*/ 	.word	0x000178f0


	//   ....[81]....
        /*09c4*/ 	.word	0x00017920


	//   ....[82]....
        /*09c8*/ 	.word	0x00017950


	//   ....[83]....
        /*09cc*/ 	.word	0x00017980


	//   ....[84]....
        /*09d0*/ 	.word	0x00017a40


	//   ....[85]....
        /*09d4*/ 	.word	0x00017a60


	//   ....[86]....
        /*09d8*/ 	.word	0x00017ad0


	//   ....[87]....
        /*09dc*/ 	.word	0x00017f60


	//   ....[88]....
        /*09e0*/ 	.word	0x00018440


	//   ....[89]....
        /*09e4*/ 	.word	0x000184d0


	//   ....[90]....
        /*09e8*/ 	.word	0x00018520


	//   ....[91]....
        /*09ec*/ 	.word	0x00018570


	//   ....[92]....
        /*09f0*/ 	.word	0x00018650


	//   ....[93]....
        /*09f4*/ 	.word	0x000186e0


	//   ....[94]....
        /*09f8*/ 	.word	0x00018730


	//   ....[95]....
        /*09fc*/ 	.word	0x00018780


	//   ....[96]....
        /*0a00*/ 	.word	0x000189f0


	//   ....[97]....
        /*0a04*/ 	.word	0x00018ce0


	//   ....[98]....
        /*0a08*/ 	.word	0x00018e90


	//   ....[99]....
        /*0a0c*/ 	.word	0x00018ee0


	//   ....[100]....
        /*0a10*/ 	.word	0x00018f40


	//   ....[101]....
        /*0a14*/ 	.word	0x00018fe0


	//   ....[102]....
        /*0a18*/ 	.word	0x00019090


	//   ....[103]....
        /*0a1c*/ 	.word	0x00019130


	//   ....[104]....
        /*0a20*/ 	.word	0x000191f0


	//   ....[105]....
        /*0a24*/ 	.word	0x000192d0


	//   ....[106]....
        /*0a28*/ 	.word	0x00019600


	//   ....[107]....
        /*0a2c*/ 	.word	0x000196a0


	//   ....[108]....
        /*0a30*/ 	.word	0x000197c0


	//   ....[109]....
        /*0a34*/ 	.word	0x00019840


	//   ....[110]....
        /*0a38*/ 	.word	0x000198c0


	//   ....[111]....
        /*0a3c*/ 	.word	0x00019940


	//   ....[112]....
        /*0a40*/ 	.word	0x000199c0


	//   ....[113]....
        /*0a44*/ 	.word	0x00019a50


	//   ....[114]....
        /*0a48*/ 	.word	0x00019af0


	//   ....[115]....
        /*0a4c*/ 	.word	0x00019b90


	//   ....[116]....
        /*0a50*/ 	.word	0x00019c10


	//   ....[117]....
        /*0a54*/ 	.word	0x00019c90


	//   ....[118]....
        /*0a58*/ 	.word	0x00019d10


	//   ....[119]....
        /*0a5c*/ 	.word	0x00019da0


	//   ....[120]....
        /*0a60*/ 	.word	0x00019e20


	//   ....[121]....
        /*0a64*/ 	.word	0x00019ec0


	//   ....[122]....
        /*0a68*/ 	.word	0x00019f50


	//   ....[123]....
        /*0a6c*/ 	.word	0x0001a080


	//----- nvinfo : EIATTR_REG_RECONFIG
	.align		4
.L_234:
        /*0a70*/ 	.byte	0x01, 0x54
	.zero		2


	//----- nvinfo : EIATTR_SYSCALL_OFFSETS
	.align		4
        /*0a74*/ 	.byte	0x04, 0x46
        /*0a76*/ 	.short	(.L_236 - .L_235)


	//   ....[0]....
.L_235:
        /*0a78*/ 	.word	0x00001980


	//   ....[1]....
        /*0a7c*/ 	.word	0x00001ad0


	//   ....[2]....
        /*0a80*/ 	.word	0x000064b0


	//   ....[3]....
        /*0a84*/ 	.word	0x00006830


	//   ....[4]....
        /*0a88*/ 	.word	0x00012760


	//   ....[5]....
        /*0a8c*/ 	.word	0x000128c0


	//   ....[6]....
        /*0a90*/ 	.word	0x000129c0


	//   ....[7]....
        /*0a94*/ 	.word	0x00013330


	//----- nvinfo : EIATTR_MBARRIER_INSTR_OFFSETS
	.align		4
.L_236:
        /*0a98*/ 	.byte	0x04, 0x39
        /*0a9a*/ 	.short	(.L_238 - .L_237)


	//   ....[0]....
.L_237:
        /*0a9c*/ 	.word	0x000002c0
        /*0aa0*/ 	.word	0x000000ff
        /*0aa4*/ 	.word	0x00028c00
        /*0aa8*/ 	.short	0x0100
        /*0aaa*/ 	.byte	0x08
	.zero		1


	//   ....[1]....
        /*0aac*/ 	.word	0x000002d0
        /*0ab0*/ 	.word	0x000000ff
        /*0ab4*/ 	.word	0x00028c20
        /*0ab8*/ 	.short	0x0100
        /*0aba*/ 	.byte	0x08
	.zero		1


	//   ....[2]....
        /*0abc*/ 	.word	0x00000380
        /*0ac0*/ 	.word	0x000000ff
        /*0ac4*/ 	.word	0x00028c30
        /*0ac8*/ 	.short	0x0100
        /*0aca*/ 	.byte	0x06
	.zero		1


	//   ....[3]....
        /*0acc*/ 	.word	0x00000390
        /*0ad0*/ 	.word	0x000000ff
        /*0ad4*/ 	.word	0x00028c40
        /*0ad8*/ 	.short	0x0100
        /*0ada*/ 	.byte	0x06
	.zero		1


	//   ....[4]....
        /*0adc*/ 	.word	0x000003a0
        /*0ae0*/ 	.word	0x000000ff
        /*0ae4*/ 	.word	0x00028c38
        /*0ae8*/ 	.short	0x0100
        /*0aea*/ 	.byte	0x06
	.zero		1


	//   ....[5]....
        /*0aec*/ 	.word	0x000003b0
        /*0af0*/ 	.word	0x000000ff
        /*0af4*/ 	.word	0x00028c48
        /*0af8*/ 	.short	0x0100
        /*0afa*/ 	.byte	0x06
	.zero		1


	//   ....[6]....
        /*0afc*/ 	.word	0x000004e0
        /*0b00*/ 	.word	0x000000ff
        /*0b04*/ 	.word	0x00028c50
        /*0b08*/ 	.short	0x0100
        /*0b0a*/ 	.byte	0x08
	.zero		1


	//   ....[7]....
        /*0b0c*/ 	.word	0x000004f0
        /*0b10*/ 	.word	0x000000ff
        /*0b14*/ 	.word	0x00028c60
        /*0b18*/ 	.short	0x0100
        /*0b1a*/ 	.byte	0x08
	.zero		1


	//   ....[8]....
        /*0b1c*/ 	.word	0x00000500
        /*0b20*/ 	.word	0x000000ff
        /*0b24*/ 	.word	0x00028c58
        /*0b28*/ 	.short	0x0100
        /*0b2a*/ 	.byte	0x08
	.zero		1


	//   ....[9]....
        /*0b2c*/ 	.word	0x00000510
        /*0b30*/ 	.word	0x000000ff
        /*0b34*/ 	.word	0x00028c68
        /*0b38*/ 	.short	0x0100
        /*0b3a*/ 	.byte	0x08
	.zero		1


	//   ....[10]....
        /*0b3c*/ 	.word	0x00000600
        /*0b40*/ 	.word	0x000000ff
        /*0b44*/ 	.word	0x00028c70
        /*0b48*/ 	.short	0x0100
        /*0b4a*/ 	.byte	0x06
	.zero		1


	//   ....[11]....
        /*0b4c*/ 	.word	0x00000610
        /*0b50*/ 	.word	0x000000ff
        /*0b54*/ 	.word	0x00028c80
        /*0b58*/ 	.short	0x0100
        /*0b5a*/ 	.byte	0x06
	.zero		1


	//   ....[12]....
        /*0b5c*/ 	.word	0x00000620
        /*0b60*/ 	.word	0x000000ff
        /*0b64*/ 	.word	0x00028c78
        /*0b68*/ 	.short	0x0100
        /*0b6a*/ 	.byte	0x06
	.zero		1


	//   ....[13]....
        /*0b6c*/ 	.word	0x00000630
        /*0b70*/ 	.word	0x000000ff
        /*0b74*/ 	.word	0x00028c88
        /*0b78*/ 	.short	0x0100
        /*0b7a*/ 	.byte	0x06
	.zero		1


	//   ....[14]....
        /*0b7c*/ 	.word	0x00000760
        /*0b80*/ 	.word	0x000000ff
        /*0b84*/ 	.word	0x00028c90
        /*0b88*/ 	.short	0x0100
        /*0b8a*/ 	.byte	0x08
	.zero		1


	//   ....[15]....
        /*0b8c*/ 	.word	0x00000770
        /*0b90*/ 	.word	0x000000ff
        /*0b94*/ 	.word	0x00028ca0
        /*0b98*/ 	.short	0x0100
        /*0b9a*/ 	.byte	0x08
	.zero		1


	//   ....[16]....
        /*0b9c*/ 	.word	0x00000780
        /*0ba0*/ 	.word	0x000000ff
        /*0ba4*/ 	.word	0x00028c98
        /*0ba8*/ 	.short	0x0100
        /*0baa*/ 	.byte	0x08
	.zero		1


	//   ....[17]....
        /*0bac*/ 	.word	0x00000790
        /*0bb0*/ 	.word	0x000000ff
        /*0bb4*/ 	.word	0x00028ca8
        /*0bb8*/ 	.short	0x0100
        /*0bba*/ 	.byte	0x08
	.zero		1


	//   ....[18]....
        /*0bbc*/ 	.word	0x000008c0
        /*0bc0*/ 	.word	0x000000ff
        /*0bc4*/ 	.word	0x00028cb0
        /*0bc8*/ 	.short	0x0100
        /*0bca*/ 	.byte	0x08
	.zero		1


	//   ....[19]....
        /*0bcc*/ 	.word	0x000008d0
        /*0bd0*/ 	.word	0x000000ff
        /*0bd4*/ 	.word	0x00028cc0
        /*0bd8*/ 	.short	0x0100
        /*0bda*/ 	.byte	0x08
	.zero		1


	//   ....[20]....
        /*0bdc*/ 	.word	0x000008e0
        /*0be0*/ 	.word	0x000000ff
        /*0be4*/ 	.word	0x00028cb8
        /*0be8*/ 	.short	0x0100
        /*0bea*/ 	.byte	0x08
	.zero		1


	//   ....[21]....
        /*0bec*/ 	.word	0x000008f0
        /*0bf0*/ 	.word	0x000000ff
        /*0bf4*/ 	.word	0x00028cc8
        /*0bf8*/ 	.short	0x0100
        /*0bfa*/ 	.byte	0x08
	.zero		1


	//   ....[22]....
        /*0bfc*/ 	.word	0x000026d0
        /*0c00*/ 	.word	0x00000042
        /*0c04*/ 	.word	0x00028c90
        /*0c08*/ 	.short	0x010a
        /*0c0a*/ 	.byte	0x3f
	.zero		1


	//   ....[23]....
        /*0c0c*/ 	.word	0x000030f0
        /*0c10*/ 	.word	0x00000042
        /*0c14*/ 	.word	0x00028c90
        /*0c18*/ 	.short	0x010a
        /*0c1a*/ 	.byte	0x3f
	.zero		1


	//   ....[24]....
        /*0c1c*/ 	.word	0x00003a00
        /*0c20*/ 	.word	0x00000042
        /*0c24*/ 	.word	0x00028c90
        /*0c28*/ 	.short	0x010a
        /*0c2a*/ 	.byte	0x3f
	.zero		1


	//   ....[25]....
        /*0c2c*/ 	.word	0x00003c00
        /*0c30*/ 	.word	0x00000004
        /*0c34*/ 	.word	0x00000000
        /*0c38*/ 	.short	0x0101
        /*0c3a*/ 	.byte	0x3f
	.zero		1


	//   ....[26]....
        /*0c3c*/ 	.word	0x00003c40
        /*0c40*/ 	.word	0x00000042
        /*0c44*/ 	.word	0x00028cb0
        /*0c48*/ 	.short	0x010a
        /*0c4a*/ 	.byte	0x3f
	.zero		1


	//   ....[27]....
        /*0c4c*/ 	.word	0x00004260
        /*0c50*/ 	.word	0x00000042
        /*0c54*/ 	.word	0x00000000
        /*0c58*/ 	.short	0x0101
        /*0c5a*/ 	.byte	0x3f
	.zero		1


	//   ....[28]....
        /*0c5c*/ 	.word	0x00004930
        /*0c60*/ 	.word	0x0000000d
        /*0c64*/ 	.word	0x00028c50
        /*0c68*/ 	.short	0x010a
        /*0c6a*/ 	.byte	0x3f
	.zero		1


	//   ....[29]....
        /*0c6c*/ 	.word	0x00004cd0
        /*0c70*/ 	.word	0x00000000
        /*0c74*/ 	.word	0x00000000
        /*0c78*/ 	.short	0x0101
        /*0c7a*/ 	.byte	0x3f
	.zero		1


	//   ....[30]....
        /*0c7c*/ 	.word	0x00005620
        /*0c80*/ 	.word	0x00000000
        /*0c84*/ 	.word	0x00028c50
        /*0c88*/ 	.short	0x010a
        /*0c8a*/ 	.byte	0x3f
	.zero		1


	//   ....[31]....
        /*0c8c*/ 	.word	0x00005670
        /*0c90*/ 	.word	0x00000000
        /*0c94*/ 	.word	0x00028c50
        /*0c98*/ 	.short	0x010a
        /*0c9a*/ 	.byte	0x3f
	.zero		1


	//   ....[32]....
        /*0c9c*/ 	.word	0x000059c0
        /*0ca0*/ 	.word	0x00000000
        /*0ca4*/ 	.word	0x00000000
        /*0ca8*/ 	.short	0x0101
        /*0caa*/ 	.byte	0x3f
	.zero		1


	//   ....[33]....
        /*0cac*/ 	.word	0x00006540
        /*0cb0*/ 	.word	0x00000002
        /*0cb4*/ 	.word	0x00028c00
        /*0cb8*/ 	.short	0x010a
        /*0cba*/ 	.byte	0x3f
	.zero		1


	//   ....[34]....
        /*0cbc*/ 	.word	0x00006590
        /*0cc0*/ 	.word	0x00000002
        /*0cc4*/ 	.word	0x00028c00
        /*0cc8*/ 	.short	0x010a
        /*0cca*/ 	.byte	0x3f
	.zero		1


	//   ....[35]....
        /*0ccc*/ 	.word	0x00006b40
        /*0cd0*/ 	.word	0x00000002
        /*0cd4*/ 	.word	0x00028c00
        /*0cd8*/ 	.short	0x010a
        /*0cda*/ 	.byte	0x3f
	.zero		1


	//   ....[36]....
        /*0cdc*/ 	.word	0x00007a80
        /*0ce0*/ 	.word	0x00000002
        /*0ce4*/ 	.word	0x00028c00
        /*0ce8*/ 	.short	0x010a
        /*0cea*/ 	.byte	0x3f
	.zero		1


	//   ....[37]....
        /*0cec*/ 	.word	0x00008840
        /*0cf0*/ 	.word	0x0000000f
        /*0cf4*/ 	.word	0x00028c30
        /*0cf8*/ 	.short	0x010a
        /*0cfa*/ 	.byte	0x3f
	.zero		1


	//   ....[38]....
        /*0cfc*/ 	.word	0x000088f0
        /*0d00*/ 	.word	0x0000000f
        /*0d04*/ 	.word	0x00028c30
        /*0d08*/ 	.short	0x010a
        /*0d0a*/ 	.byte	0x3f
	.zero		1


	//   ....[39]....
        /*0d0c*/ 	.word	0x00009a40
        /*0d10*/ 	.word	0x00000003
        /*0d14*/ 	.word	0x00000000
        /*0d18*/ 	.short	0x0101
        /*0d1a*/ 	.byte	0x3f
	.zero		1


	//   ....[40]....
        /*0d1c*/ 	.word	0x00009da0
        /*0d20*/ 	.word	0x0000000f
        /*0d24*/ 	.word	0x00028c50
        /*0d28*/ 	.short	0x010a
        /*0d2a*/ 	.byte	0x3f
	.zero		1


	//   ....[41]....
        /*0d2c*/ 	.word	0x00009e40
        /*0d30*/ 	.word	0x0000000f
        /*0d34*/ 	.word	0x00028c50
        /*0d38*/ 	.short	0x010a
        /*0d3a*/ 	.byte	0x3f
	.zero		1


	//   ....[42]....
        /*0d3c*/ 	.word	0x0000a0f0
        /*0d40*/ 	.word	0x0000000f
        /*0d44*/ 	.word	0x00000000
        /*0d48*/ 	.short	0x0101
        /*0d4a*/ 	.byte	0x3f
	.zero		1


	//   ....[43]....
        /*0d4c*/ 	.word	0x0000a200
        /*0d50*/ 	.word	0x000000d8
        /*0d54*/ 	.word	0x00028c30
        /*0d58*/ 	.short	0x010a
        /*0d5a*/ 	.byte	0x3f
	.zero		1


	//   ....[44]....
        /*0d5c*/ 	.word	0x0000a2b0
        /*0d60*/ 	.word	0x000000d8
        /*0d64*/ 	.word	0x00028c30
        /*0d68*/ 	.short	0x010a
        /*0d6a*/ 	.byte	0x3f
	.zero		1


	//   ....[45]....
        /*0d6c*/ 	.word	0x0000ad00
        /*0d70*/ 	.word	0x0000000e
        /*0d74*/ 	.word	0x00000000
        /*0d78*/ 	.short	0x0101
        /*0d7a*/ 	.byte	0x3f
	.zero		1


	//   ....[46]....
        /*0d7c*/ 	.word	0x0000bc10
        /*0d80*/ 	.word	0x000000d8
        /*0d84*/ 	.word	0x00028c50
        /*0d88*/ 	.short	0x010a
        /*0d8a*/ 	.byte	0x3f
	.zero		1


	//   ....[47]....
        /*0d8c*/ 	.word	0x0000bc60
        /*0d90*/ 	.word	0x000000d8
        /*0d94*/ 	.word	0x00028c50
        /*0d98*/ 	.short	0x010a
        /*0d9a*/ 	.byte	0x3f
	.zero		1


	//   ....[48]....
        /*0d9c*/ 	.word	0x0000bf40
        /*0da0*/ 	.word	0x000000d8
        /*0da4*/ 	.word	0x00000000
        /*0da8*/ 	.short	0x0101
        /*0daa*/ 	.byte	0x3f
	.zero		1


	//   ....[49]....
        /*0dac*/ 	.word	0x0000e540
        /*0db0*/ 	.word	0x00000000
        /*0db4*/ 	.word	0x00000000
        /*0db8*/ 	.short	0x0101
        /*0dba*/ 	.byte	0x3f
	.zero		1


	//   ....[50]....
        /*0dbc*/ 	.word	0x00010af0
        /*0dc0*/ 	.word	0x00000006
        /*0dc4*/ 	.word	0x00028c20
        /*0dc8*/ 	.short	0x010a
        /*0dca*/ 	.byte	0x3f
	.zero		1


	//   ....[51]....
        /*0dcc*/ 	.word	0x00010be0
        /*0dd0*/ 	.word	0x00000005
        /*0dd4*/ 	.word	0x00028ca0
        /*0dd8*/ 	.short	0x010a
        /*0dda*/ 	.byte	0x3f
	.zero		1


	//   ....[52]....
        /*0ddc*/ 	.word	0x00010e30
        /*0de0*/ 	.word	0x00000005
        /*0de4*/ 	.word	0x00028cc0
        /*0de8*/ 	.short	0x010a
        /*0dea*/ 	.byte	0x3f
	.zero		1


	//   ....[53]....
        /*0dec*/ 	.word	0x000118b0
        /*0df0*/ 	.word	0x00000005
        /*0df4*/ 	.word	0x00028ca0
        /*0df8*/ 	.short	0x010a
        /*0dfa*/ 	.byte	0x3f
	.zero		1


	//   ....[54]....
        /*0dfc*/ 	.word	0x00011af0
        /*0e00*/ 	.word	0x00000005
        /*0e04*/ 	.word	0x00028cc0
        /*0e08*/ 	.short	0x010a
        /*0e0a*/ 	.byte	0x3f
	.zero		1


	//   ....[55]....
        /*0e0c*/ 	.word	0x00012e10
        /*0e10*/ 	.word	0x00000000
        /*0e14*/ 	.word	0x00028c40
        /*0e18*/ 	.short	0x010a
        /*0e1a*/ 	.byte	0x3f
	.zero		1


	//   ....[56]....
        /*0e1c*/ 	.word	0x000139a0
        /*0e20*/ 	.word	0x00000008
        /*0e24*/ 	.word	0x00028c00
        /*0e28*/ 	.short	0x0107
        /*0e2a*/ 	.byte	0x3f
	.zero		1


	//   ....[57]....
        /*0e2c*/ 	.word	0x00013aa0
        /*0e30*/ 	.word	0x00000002
        /*0e34*/ 	.word	0x00028c00
        /*0e38*/ 	.short	0x0101
        /*0e3a*/ 	.byte	0x3f
	.zero		1


	//   ....[58]....
        /*0e3c*/ 	.word	0x00013ac0
        /*0e40*/ 	.word	0x00000002
        /*0e44*/ 	.word	0x00028c20
        /*0e48*/ 	.short	0x010a
        /*0e4a*/ 	.byte	0x3f
	.zero		1


	//   ....[59]....
        /*0e4c*/ 	.word	0x00013bd0
        /*0e50*/ 	.word	0x00000003
        /*0e54*/ 	.word	0x00028c60
        /*0e58*/ 	.short	0x010a
        /*0e5a*/ 	.byte	0x3f
	.zero		1


	//   ....[60]....
        /*0e5c*/ 	.word	0x000148e0
        /*0e60*/ 	.word	0x00000003
        /*0e64*/ 	.word	0x00028c40
        /*0e68*/ 	.short	0x010a
        /*0e6a*/ 	.byte	0x3f
	.zero		1


	//   ....[61]....
        /*0e6c*/ 	.word	0x00014b40
        /*0e70*/ 	.word	0x00000003
        /*0e74*/ 	.word	0x00028c60
        /*0e78*/ 	.short	0x010a
        /*0e7a*/ 	.byte	0x3f
	.zero		1


	//   ....[62]....
        /*0e7c*/ 	.word	0x000157e0
        /*0e80*/ 	.word	0x00000004
        /*0e84*/ 	.word	0x00028c40
        /*0e88*/ 	.short	0x010a
        /*0e8a*/ 	.byte	0x3f
	.zero		1


	//   ....[63]....
        /*0e8c*/ 	.word	0x00015a30
        /*0e90*/ 	.word	0x00000004
        /*0e94*/ 	.word	0x00028c60
        /*0e98*/ 	.short	0x010a
        /*0e9a*/ 	.byte	0x3f
	.zero		1


	//   ....[64]....
        /*0e9c*/ 	.word	0x00016640
        /*0ea0*/ 	.word	0x00000004
        /*0ea4*/ 	.word	0x00028c40
        /*0ea8*/ 	.short	0x010a
        /*0eaa*/ 	.byte	0x3f
	.zero		1


	//   ....[65]....
        /*0eac*/ 	.word	0x000168a0
        /*0eb0*/ 	.word	0x00000004
        /*0eb4*/ 	.word	0x00028c60
        /*0eb8*/ 	.short	0x010a
        /*0eba*/ 	.byte	0x3f
	.zero		1


	//   ....[66]....
        /*0ebc*/ 	.word	0x00017ee0
        /*0ec0*/ 	.word	0x00000000
        /*0ec4*/ 	.word	0x00028c20
        /*0ec8*/ 	.short	0x010a
        /*0eca*/ 	.byte	0x3f
	.zero		1


	//   ....[67]....
        /*0ecc*/ 	.word	0x00018090
        /*0ed0*/ 	.word	0x00000006
        /*0ed4*/ 	.word	0x00000000
        /*0ed8*/ 	.short	0x010a
        /*0eda*/ 	.byte	0x3f
	.zero		1


	//   ....[68]....
        /*0edc*/ 	.word	0x00018100
        /*0ee0*/ 	.word	0x00000007
        /*0ee4*/ 	.word	0x00000000
        /*0ee8*/ 	.short	0x010a
        /*0eea*/ 	.byte	0x3f
	.zero		1


	//   ....[69]....
        /*0eec*/ 	.word	0x00018170
        /*0ef0*/ 	.word	0x00000004
        /*0ef4*/ 	.word	0x00000000
        /*0ef8*/ 	.short	0x010a
        /*0efa*/ 	.byte	0x3f
	.zero		1


	//   ....[70]....
        /*0efc*/ 	.word	0x000181a0
        /*0f00*/ 	.word	0x00000003
        /*0f04*/ 	.word	0x00000000
        /*0f08*/ 	.short	0x010a
        /*0f0a*/ 	.byte	0x3f
	.zero		1


	//   ....[71]....
        /*0f0c*/ 	.word	0x00018200
        /*0f10*/ 	.word	0x00000042
        /*0f14*/ 	.word	0x00028c90
        /*0f18*/ 	.short	0x010a
        /*0f1a*/ 	.byte	0x3f
	.zero		1


	//   ....[72]....
        /*0f1c*/ 	.word	0x00018250
        /*0f20*/ 	.word	0x00000042
        /*0f24*/ 	.word	0x00028c90
        /*0f28*/ 	.short	0x010a
        /*0f2a*/ 	.byte	0x3f
	.zero		1


	//   ....[73]....
        /*0f2c*/ 	.word	0x000182a0
        /*0f30*/ 	.word	0x00000042
        /*0f34*/ 	.word	0x00028c90
        /*0f38*/ 	.short	0x010a
        /*0f3a*/ 	.byte	0x3f
	.zero		1


	//   ....[74]....
        /*0f3c*/ 	.word	0x000182f0
        /*0f40*/ 	.word	0x00000042
        /*0f44*/ 	.word	0x00028cb0
        /*0f48*/ 	.short	0x010a
        /*0f4a*/ 	.byte	0x3f
	.zero		1


	//   ....[75]....
        /*0f4c*/ 	.word	0x00018340
        /*0f50*/ 	.word	0x0000000d
        /*0f54*/ 	.word	0x00028c50
        /*0f58*/ 	.short	0x010a
        /*0f5a*/ 	.byte	0x3f
	.zero		1


	//   ....[76]....
        /*0f5c*/ 	.word	0x00018390
        /*0f60*/ 	.word	0x00000000
        /*0f64*/ 	.word	0x00028c50
        /*0f68*/ 	.short	0x010a
        /*0f6a*/ 	.byte	0x3f
	.zero		1


	//   ....[77]....
        /*0f6c*/ 	.word	0x000185a0
        /*0f70*/ 	.word	0x00000002
        /*0f74*/ 	.word	0x00028c00
        /*0f78*/ 	.short	0x010a
        /*0f7a*/ 	.byte	0x3f
	.zero		1


	//   ....[78]....
        /*0f7c*/ 	.word	0x000187d0
        /*0f80*/ 	.word	0x00000002
        /*0f84*/ 	.word	0x00028c00
        /*0f88*/ 	.short	0x010a
        /*0f8a*/ 	.byte	0x3f
	.zero		1


	//   ....[79]....
        /*0f8c*/ 	.word	0x00018820
        /*0f90*/ 	.word	0x0000000f
        /*0f94*/ 	.word	0x00028c30
        /*0f98*/ 	.short	0x010a
        /*0f9a*/ 	.byte	0x3f
	.zero		1


	//   ....[80]....
        /*0f9c*/ 	.word	0x00018870
        /*0fa0*/ 	.word	0x0000000f
        /*0fa4*/ 	.word	0x00028c50
        /*0fa8*/ 	.short	0x010a
        /*0faa*/ 	.byte	0x3f
	.zero		1


	//   ....[81]....
        /*0fac*/ 	.word	0x000188c0
        /*0fb0*/ 	.word	0x000000d8
        /*0fb4*/ 	.word	0x00028c30
        /*0fb8*/ 	.short	0x010a
        /*0fba*/ 	.byte	0x3f
	.zero		1


	//   ....[82]....
        /*0fbc*/ 	.word	0x00018910
        /*0fc0*/ 	.word	0x000000d8
        /*0fc4*/ 	.word	0x00028c50
        /*0fc8*/ 	.short	0x010a
        /*0fca*/ 	.byte	0x3f
	.zero		1


	//   ....[83]....
        /*0fcc*/ 	.word	0x00018ac0
        /*0fd0*/ 	.word	0x00000005
        /*0fd4*/ 	.word	0x00028c20
        /*0fd8*/ 	.short	0x010a
        /*0fda*/ 	.byte	0x3f
	.zero		1


	//   ....[84]....
        /*0fdc*/ 	.word	0x00018b10
        /*0fe0*/ 	.word	0x00000005
        /*0fe4*/ 	.word	0x00028ca0
        /*0fe8*/ 	.short	0x010a
        /*0fea*/ 	.byte	0x3f
	.zero		1


	//   ....[85]....
        /*0fec*/ 	.word	0x00018b60
        /*0ff0*/ 	.word	0x00000005
        /*0ff4*/ 	.word	0x00028cc0
        /*0ff8*/ 	.short	0x010a
        /*0ffa*/ 	.byte	0x3f
	.zero		1


	//   ....[86]....
        /*0ffc*/ 	.word	0x00018bb0
        /*1000*/ 	.word	0x00000005
        /*1004*/ 	.word	0x00028ca0
        /*1008*/ 	.short	0x010a
        /*100a*/ 	.byte	0x3f
	.zero		1


	//   ....[87]....
        /*100c*/ 	.word	0x00018c00
        /*1010*/ 	.word	0x00000005
        /*1014*/ 	.word	0x00028cc0
        /*1018*/ 	.short	0x010a
        /*101a*/ 	.byte	0x3f
	.zero		1


	//   ....[88]....
        /*101c*/ 	.word	0x00018da0
        /*1020*/ 	.word	0x00000000
        /*1024*/ 	.word	0x00028c40
        /*1028*/ 	.short	0x010a
        /*102a*/ 	.byte	0x3f
	.zero		1


	//   ....[89]....
        /*102c*/ 	.word	0x00019320
        /*1030*/ 	.word	0x00000002
        /*1034*/ 	.word	0x00028c20
        /*1038*/ 	.short	0x010a
        /*103a*/ 	.byte	0x3f
	.zero		1


	//   ....[90]....
        /*103c*/ 	.word	0x00019370
        /*1040*/ 	.word	0x00000003
        /*1044*/ 	.word	0x00028c60
        /*1048*/ 	.short	0x010a
        /*104a*/ 	.byte	0x3f
	.zero		1


	//   ....[91]....
        /*104c*/ 	.word	0x000193c0
        /*1050*/ 	.word	0x00000003
        /*1054*/ 	.word	0x00028c40
        /*1058*/ 	.short	0x010a
        /*105a*/ 	.byte	0x3f
	.zero		1


	//   ....[92]....
        /*105c*/ 	.word	0x00019410
        /*1060*/ 	.word	0x00000003
        /*1064*/ 	.word	0x00028c60
        /*1068*/ 	.short	0x010a
        /*106a*/ 	.byte	0x3f
	.zero		1


	//   ....[93]....
        /*106c*/ 	.word	0x00019460
        /*1070*/ 	.word	0x00000004
        /*1074*/ 	.word	0x00028c40
        /*1078*/ 	.short	0x010a
        /*107a*/ 	.byte	0x3f
	.zero		1


	//   ....[94]....
        /*107c*/ 	.word	0x000194b0
        /*1080*/ 	.word	0x00000004
        /*1084*/ 	.word	0x00028c60
        /*1088*/ 	.short	0x010a
        /*108a*/ 	.byte	0x3f
	.zero		1


	//   ....[95]....
        /*108c*/ 	.word	0x00019500
        /*1090*/ 	.word	0x00000004
        /*1094*/ 	.word	0x00028c40
        /*1098*/ 	.short	0x010a
        /*109a*/ 	.byte	0x3f
	.zero		1


	//   ....[96]....
        /*109c*/ 	.word	0x00019550
        /*10a0*/ 	.word	0x00000004
        /*10a4*/ 	.word	0x00028c60
        /*10a8*/ 	.short	0x010a
        /*10aa*/ 	.byte	0x3f
	.zero		1


	//   ....[97]....
        /*10ac*/ 	.word	0x00019fa0
        /*10b0*/ 	.word	0x00000000
        /*10b4*/ 	.word	0x00028c20
        /*10b8*/ 	.short	0x010a
        /*10ba*/ 	.byte	0x3f
	.zero		1


	//   ....[98]....
        /*10bc*/ 	.word	0x0001a140
        /*10c0*/ 	.word	0x00000006
        /*10c4*/ 	.word	0x00000000
        /*10c8*/ 	.short	0x010a
        /*10ca*/ 	.byte	0x3f
	.zero		1


	//   ....[99]....
        /*10cc*/ 	.word	0x0001a190
        /*10d0*/ 	.word	0x00000007
        /*10d4*/ 	.word	0x00000000
        /*10d8*/ 	.short	0x010a
        /*10da*/ 	.byte	0x3f
	.zero		1


	//   ....[100]....
        /*10dc*/ 	.word	0x0001a1e0
        /*10e0*/ 	.word	0x00000004
        /*10e4*/ 	.word	0x00000000
        /*10e8*/ 	.short	0x010a
        /*10ea*/ 	.byte	0x3f
	.zero		1


	//----- nvinfo : EIATTR_NUM_MBARRIERS
	.align		4
.L_238:
        /*10ec*/ 	.byte	0x03, 0x38
        /*10ee*/ 	.short	0x0016


	//----- nvinfo : EIATTR_EXIT_INSTR_OFFSETS
	.align		4
        /*10f0*/ 	.byte	0x04, 0x1c
        /*10f2*/ 	.short	(.L_240 - .L_239)


	//   ....[0]....
.L_239:
        /*10f4*/ 	.word	0x000181f0


	//----- nvinfo : EIATTR_MAX_THREADS
	.align		4
.L_240:
        /*10f8*/ 	.byte	0x04, 0x05
        /*10fa*/ 	.short	(.L_242 - .L_241)
.L_241:
        /*10fc*/ 	.word	0x00000180
        /*1100*/ 	.word	0x00000001
        /*1104*/ 	.word	0x00000001


	//----- nvinfo : EIATTR_CRS_STACK_SIZE
	.align		4
.L_242:
        /*1108*/ 	.byte	0x04, 0x1e
        /*110a*/ 	.short	(.L_244 - .L_243)
.L_243:
        /*110c*/ 	.word	0x00000000


	//----- nvinfo : EIATTR_CBANK_PARAM_SIZE
	.align		4
.L_244:
        /*1110*/ 	.byte	0x03, 0x19
        /*1112*/ 	.short	0x0af0


	//----- nvinfo : EIATTR_PARAM_CBANK
	.align		4
        /*1114*/ 	.byte	0x04, 0x0a
        /*1116*/ 	.short	(.L_246 - .L_245)
	.align		4
.L_245:
        /*1118*/ 	.word	index@(.nv.constant0._ZN7cutlass13device_kernelIN5flash11enable_sm90INS1_16FlashAttnFwdSm90INS1_25CollectiveMainloopFwdSm90ILi2EN4cute5tupleIJNS5_1CILi1EEES8_S8_EEENS6_IJNS7_ILi64EEESA_SA_EEELi512ENS_10bfloat16_tEfNS_4arch4Sm90ELb0ELb0ELb1ELb1ELb0ELb1ELb0ELb0ELb0ELb1ELb0ELb0EEENS1_21CollectiveEpilogueFwdINS6_IJSA_NS7_ILi512EEESA_EEES9_SC_SE_Li256ELb1ELb1ELb0ELb0EEENS1_36VarlenDynamicPersistentTileSchedulerILi64ELi64ELi256ELi128ELb0ELb1ELb1ELb0ELb1ELb1EEEEEEEEEvNT_6ParamsE)
        /*111c*/ 	.short	0x0210
        /*111e*/ 	.short	0x0af0


	//----- nvinfo : EIATTR_SW_WAR
	.align		4
.L_246:
        /*1120*/ 	.byte	0x04, 0x36
        /*1122*/ 	.short	(.L_248 - .L_247)
.L_247:
        /*1124*/ 	.word	0x00000008
.L_248:


//--------------------- .nv.info._ZN7cutlass13device_kernelIN5flash11enable_sm90INS1_16FlashAttnFwdSm90INS1_25CollectiveMainloopFwdSm90ILi2EN4cute5tupleIJNS5_1CILi1EEES8_S8_EEENS6_IJNS7_ILi64EEESA_SA_EEELi512ENS_10bfloat16_tEfNS_4arch4Sm90ELb0ELb0ELb1ELb1ELb0ELb0ELb1ELb0ELb0ELb1ELb0ELb0EEENS1_21CollectiveEpilogueFwdINS6_IJSA_NS7_ILi512EEESA_EEES9_SC_SE_Li256ELb1ELb1ELb0ELb0EEENS1_36VarlenDynamicPersistentTileSchedulerILi64ELi64ELi256ELi128ELb0ELb1ELb1ELb0ELb1ELb1EEEEEEEEEvNT_6ParamsE --------------------------
	.section	.nv.info._ZN7cutlass13device_kernelIN5flash11enable_sm90INS1_16FlashAttnFwdSm90INS1_25CollectiveMainloopFwdSm90ILi2EN4cute5tupleIJNS5_1CILi1EEES8_S8_EEENS6_IJNS7_ILi64EEESA_SA_EEELi512ENS_10bfloat16_tEfNS_4arch4Sm90ELb0ELb0ELb1ELb1ELb0ELb0ELb1ELb0ELb0ELb1ELb0ELb0EEENS1_21CollectiveEpilogueFwdINS6_IJSA_NS7_ILi512EEESA_EEES9_SC_SE_Li256ELb1ELb1ELb0ELb0EEENS1_36VarlenDynamicPersistentTileSchedulerILi64ELi64ELi256ELi128ELb0ELb1ELb1ELb0ELb1ELb1EEEEEEEEEvNT_6ParamsE,"",@"SHT_CUDA_INFO"
	.sectionflags	@""
	.align	4


	//----- nvinfo : EIATTR_CUDA_API_VERSION
	.align		4
        /*0000*/ 	.byte	0x04, 0x37
        /*0002*/ 	.short	(.L_250 - .L_249)
.L_249:
        /*0004*/ 	.word	0x00000082


	//----- nvinfo : EIATTR_KPARAM_INFO
	.align		4
.L_250:
        /*0008*/ 	.byte	0x04, 0x17
        /*000a*/ 	.short	(.L_252 - .L_251)
.L_251:
        /*000c*/ 	.word	0x00000000
        /*0010*/ 	.short	0x0000
        /*0012*/ 	.short	0x0070
        /*0014*/ 	.byte	0x00, 0xf0, 0x01, 0x2e


	//----- nvinfo : EIATTR_SPARSE_MMA_MASK
	.align		4
.L_252:
        /*0018*/ 	.byte	0x03, 0x50
        /*001a*/ 	.short	0x0000


	//----- nvinfo : EIATTR_MAXREG_COUNT
	.align		4
        /*001c*/ 	.byte	0x03, 0x1b
        /*001e*/ 	.short	0x00a8


	//----- nvinfo : EIATTR_NUM_BARRIERS
	.align		4
        /*0020*/ 	.byte	0x02, 0x4c
        /*0022*/ 	.byte	0x10
	.zero		1


	//----- nvinfo : EIATTR_EXTERNS
	.align		4
        /*0024*/ 	.byte	0x04, 0x0f
        /*0026*/ 	.short	(.L_254 - .L_253)


	//   ....[0]....
	.align		4
.L_253:
        /*0028*/ 	.word	index@(__assertfail)


	//----- nvinfo : EIATTR_ANNOTATIONS
	.align		4
.L_254:
        /*002c*/ 	.byte	0x04, 0x55
        /*002e*/ 	.short	(.L_256 - .L_255)


	//   ....[0]....
.L_255:
        /* <DEDUP_REMOVED lines=103> */


	//----- nvinfo : EIATTR_MERCURY_ISA_VERSION
	.align		4
.L_256:
        /*0690*/ 	.byte	0x03, 0x5f
        /*0692*/ 	.short	0x0101


	//----- nvinfo : EIATTR_UNUSED_LOAD_BYTE_OFFSET
	.align		4
        /*0694*/ 	.byte	0x04, 0x44
        /*0696*/ 	.short	(.L_258 - .L_257)


	//   ....[0]....
.L_257:
        /*0698*/ 	.word	0x00000a10
        /*069c*/ 	.word	0x0000fff0


	//   ....[1]....
        /*06a0*/ 	.word	0x00009380
        /*06a4*/ 	.word	0x0000fff0


	//----- nvinfo : EIATTR_INT_WARP_WIDE_INSTR_OFFSETS
	.align		4
.L_258:
        /*06a8*/ 	.byte	0x04, 0x31
        /*06aa*/ 	.short	(.L_260 - .L_259)


	//   ....[0]....
.L_259:
        /*06ac*/ 	.word	0x00000130


	//   ....[1]....
        /*06b0*/ 	.word	0x00000170


	//   ....[2]....
        /*06b4*/ 	.word	0x000001e0


	//   ....[3]....
        /*06b8*/ 	.word	0x00000250


	//   ....[4]....
        /*06bc*/ 	.word	0x0000d420


	//   ....[5]....
        /*06c0*/ 	.word	0x0000d480


	//   ....[6]....
        /*06c4*/ 	.word	0x00013260


	//   ....[7]....
        /*06c8*/ 	.word	0x000132c0


	//----- nvinfo : EIATTR_COOP_GROUP_MASK_REGIDS
	.align		4
.L_260:
        /*06cc*/ 	.byte	0x04, 0x29
        /*06ce*/ 	.short	(.L_262 - .L_261)


	//   ....[0]....
.L_261:
        /*06d0*/ 	.word	0xffffffff


	//   ....[1]....
        /*06d4*/ 	.word	0xffffffff


	//   ....[2]....
        /*06d8*/ 	.word	0xffffffff


	//   ....[3]....
        /*06dc*/ 	.word	0xffffffff


	//   ....[4]....
        /*06e0*/ 	.word	0xffffffff


	//   ....[5]....
        /*06e4*/ 	.word	0xffffffff


	//   ....[6]....
        /*06e8*/ 	.word	0xffffffff


	//   ....[7]....
        /*06ec*/ 	.word	0xffffffff


	//   ....[8]....
        /*06f0*/ 	.word	0xffffffff


	//   ....[9]....
        /*06f4*/ 	.word	0xffffffff


	//   ....[10]....
        /*06f8*/ 	.word	0xffffffff


	//   ....[11]....
        /*06fc*/ 	.word	0xffffffff


	//   ....[12]....
        /*0700*/ 	.word	0xffffffff


	//   ....[13]....
        /*0704*/ 	.word	0xffffffff


	//   ....[14]....
        /*0708*/ 	.word	0xffffffff


	//   ....[15]....
        /*070c*/ 	.word	0xffffffff


	//   ....[16]....
        /*0710*/ 	.word	0xffffffff


	//   ....[17]....
        /*0714*/ 	.word	0xffffffff


	//   ....[18]....
        /*0718*/ 	.word	0xffffffff


	//   ....[19]....
        /*071c*/ 	.word	0xffffffff


	//   ....[20]....
        /*0720*/ 	.word	0xffffffff


	//   ....[21]....
        /*0724*/ 	.word	0xffffffff


	//   ....[22]....
        /*0728*/ 	.word	0xffffffff


	//   ....[23]....
        /*072c*/ 	.word	0xffffffff


	//   ....[24]....
        /*0730*/ 	.word	0xffffffff


	//   ....[25]....
        /*0734*/ 	.word	0xffffffff


	//   ....[26]....
        /*0738*/ 	.word	0xffffffff


	//   ....[27]....
        /*073c*/ 	.word	0xffffffff


	//   ....[28]....
        /*0740*/ 	.word	0xffffffff


	//   ....[29]....
        /*0744*/ 	.word	0xffffffff


	//   ....[30]....
        /*0748*/ 	.word	0xffffffff


	//   ....[31]....
        /*074c*/ 	.word	0xffffffff


	//   ....[32]....
        /*0750*/ 	.word	0xffffffff


	//   ....[33]....
        /*0754*/ 	.word	0xffffffff


	//   ....[34]....
        /*0758*/ 	.word	0xffffffff


	//   ....[35]....
        /*075c*/ 	.word	0xffffffff


	//   ....[36]....
        /*0760*/ 	.word	0xffffffff


	//   ....[37]....
        /*0764*/ 	.word	0xffffffff


	//   ....[38]....
        /*0768*/ 	.word	0xffffffff


	//   ....[39]....
        /*076c*/ 	.word	0xffffffff


	//   ....[40]....
        /*0770*/ 	.word	0xffffffff


	//   ....[41]....
        /*0774*/ 	.word	0xffffffff


	//   ....[42]....
        /*0778*/ 	.word	0xffffffff


	//   ....[43]....
        /*077c*/ 	.word	0xffffffff


	//   ....[44]....
        /*0780*/ 	.word	0xffffffff


	//   ....[45]....
        /*0784*/ 	.word	0xffffffff


	//   ....[46]....
        /*0788*/ 	.word	0xffffffff


	//   ....[47]....
        /*078c*/ 	.word	0xffffffff


	//   ....[48]....
        /*0790*/ 	.word	0xffffffff


	//   ....[49]....
        /*0794*/ 	.word	0xffffffff


	//   ....[50]....
        /*0798*/ 	.word	0xffffffff


	//   ....[51]....
        /*079c*/ 	.word	0xffffffff


	//   ....[52]....
        /*07a0*/ 	.word	0xffffffff


	//   ....[53]....
        /*07a4*/ 	.word	0xffffffff


	//   ....[54]....
        /*07a8*/ 	.word	0xffffffff


	//   ....[55]....
        /*07ac*/ 	.word	0xffffffff


	//   ....[56]....
        /*07b0*/ 	.word	0xffffffff


	//   ....[57]....
        /*07b4*/ 	.word	0xffffffff


	//   ....[58]....
        /*07b8*/ 	.word	0xffffffff


	//   ....[59]....
        /*07bc*/ 	.word	0xffffffff


	//   ....[60]....
        /*07c0*/ 	.word	0xffffffff


	//   ....[61]....
        /*07c4*/ 	.word	0xffffffff


	//   ....[62]....
        /*07c8*/ 	.word	0xffffffff


	//   ....[63]....
        /*07cc*/ 	.word	0xffffffff


	//   ....[64]....
        /*07d0*/ 	.word	0xffffffff


	//   ....[65]....
        /*07d4*/ 	.word	0xffffffff


	//   ....[66]....
        /*07d8*/ 	.word	0xffffffff


	//   ....[67]....
        /*07dc*/ 	.word	0xffffffff


	//   ....[68]....
        /*07e0*/ 	.word	0xffffffff


	//   ....[69]....
        /*07e4*/ 	.word	0xffffffff


	//   ....[70]....
        /*07e8*/ 	.word	0xffffffff


	//   ....[71]....
        /*07ec*/ 	.word	0xffffffff


	//   ....[72]....
        /*07f0*/ 	.word	0xffffffff


	//   ....[73]....
        /*07f4*/ 	.word	0xffffffff


	//   ....[74]....
        /*07f8*/ 	.word	0xffffffff


	//   ....[75]....
        /*07fc*/ 	.word	0xffffffff


	//   ....[76]....
        /*0800*/ 	.word	0xffffffff


	//   ....[77]....
        /*0804*/ 	.word	0xffffffff


	//   ....[78]....
        /*0808*/ 	.word	0xffffffff


	//   ....[79]....
        /*080c*/ 	.word	0xffffffff


	//   ....[80]....
        /*0810*/ 	.word	0xffffffff


	//   ....[81]....
        /*0814*/ 	.word	0xffffffff


	//   ....[82]....
        /*0818*/ 	.word	0xffffffff


	//   ....[83]....
        /*081c*/ 	.word	0xffffffff


	//   ....[84]....
        /*0820*/ 	.word	0xffffffff


	//   ....[85]....
        /*0824*/ 	.word	0xffffffff


	//   ....[86]....
        /*0828*/ 	.word	0xffffffff


	//   ....[87]....
        /*082c*/ 	.word	0xffffffff


	//   ....[88]....
        /*0830*/ 	.word	0xffffffff


	//   ....[89]....
        /*0834*/ 	.word	0x0500000f


	//   ....[90]....
        /*0838*/ 	.word	0x0500000f


	//   ....[91]....
        /*083c*/ 	.word	0x0500000f


	//   ....[92]....
        /*0840*/ 	.word	0x0500000f


	//   ....[93]....
        /*0844*/ 	.word	0x0500000f


	//   ....[94]....
        /*0848*/ 	.word	0x0500000f


	//   ....[95]....
        /*084c*/ 	.word	0x0500000f


	//   ....[96]....
        /*0850*/ 	.word	0x0500000f


	//   ....[97]....
        /*0854*/ 	.word	0x0500000f


	//   ....[98]....
        /*0858*/ 	.word	0x0500000f


	//   ....[99]....
        /*085c*/ 	.word	0x0500000f


	//   ....[100]....
        /*0860*/ 	.word	0x0500000f


	//   ....[101]....
        /*0864*/ 	.word	0x0500000f


	//   ....[102]....
        /*0868*/ 	.word	0x0500000f


	//   ....[103]....
        /*086c*/ 	.word	0x0500000f


	//   ....[104]....
        /*0870*/ 	.word	0x0500000f


	//   ....[105]....
        /*0874*/ 	.word	0x0500000f


	//   ....[106]....
        /*0878*/ 	.word	0x0500000f


	//   ....[107]....
        /*087c*/ 	.word	0x0500000f


	//   ....[108]....
        /*0880*/ 	.word	0x0500000f


	//   ....[109]....
        /*0884*/ 	.word	0x0500000f


	//   ....[110]....
        /*0888*/ 	.word	0x0500000f


	//   ....[111]....
        /*088c*/ 	.word	0x0500000f


	//   ....[112]....
        /*0890*/ 	.word	0x0500000f


	//   ....[113]....
        /*0894*/ 	.word	0x0500000f


	//   ....[114]....
        /*0898*/ 	.word	0x0500000f


	//   ....[115]....
        /*089c*/ 	.word	0x0500000f


	//   ....[116]....
        /*08a0*/ 	.word	0x0500000f


	//   ....[117]....
        /*08a4*/ 	.word	0x0500000f


	//   ....[118]....
        /*08a8*/ 	.word	0x0500000f


	//   ....[119]....
        /*08ac*/ 	.word	0x0500000f


	//   ....[120]....
        /*08b0*/ 	.word	0x0500000f


	//   ....[121]....
        /*08b4*/ 	.word	0x0500000f


	//   ....[122]....
        /*08b8*/ 	.word	0x0500000f


	//   ....[123]....
        /*08bc*/ 	.word	0x0500000f


	//----- nvinfo : EIATTR_COOP_GROUP_INSTR_OFFSETS
	.align		4
.L_262:
        /*08c0*/ 	.byte	0x04, 0x28
        /*08c2*/ 	.short	(.L_264 - .L_263)


	//   ....[0]....
.L_263:
        /*08c4*/ 	.word	0x00000060


	//   ....[1]....
        /*08c8*/ 	.word	0x00000140


	//   ....[2]....
        /*08cc*/ 	.word	0x00000180


	//   ....[3]....
        /*08d0*/ 	.word	0x00000390


	//   ....[4]....
        /*08d4*/ 	.word	0x000004f0


	//   ....[5]....
        /*08d8*/ 	.word	0x00000610


	//   ....[6]....
        /*08dc*/ 	.word	0x00000770


	//   ....[7]....
        /*08e0*/ 	.word	0x000017f0


	//   ....[8]....
        /*08e4*/ 	.word	0x00002f40


	//   ....[9]....
        /*08e8*/ 	.word	0x00003750


	//   ....[10]....
        /*08ec*/ 	.word	0x00004e70


	//   ....[11]....
        /*08f0*/ 	.word	0x00004f10


	//   ....[12]....
        /*08f4*/ 	.word	0x00005140


	//   ....[13]....
        /*08f8*/ 	.word	0x000051f0


	//   ....[14]....
        /*08fc*/ 	.word	0x00005a00


	//   ....[15]....
        /*0900*/ 	.word	0x00005f30


	//   ....[16]....
        /*0904*/ 	.word	0x00007320


	//   ....[17]....
        /*0908*/ 	.word	0x00007390


	//   ....[18]....
        /*090c*/ 	.word	0x000076a0


	//   ....[19]....
        /*0910*/ 	.word	0x000077f0


	//   ....[20]....
        /*0914*/ 	.word	0x00008840


	//   ....[21]....
        /*0918*/ 	.word	0x00008880


	//   ....[22]....
        /*091c*/ 	.word	0x000088b0


	//   ....[23]....
        /*0920*/ 	.word	0x00008940


	//   ....[24]....
        /*0924*/ 	.word	0x00008960


	//   ....[25]....
        /*0928*/ 	.word	0x0000a2b0


	//   ....[26]....
        /*092c*/ 	.word	0x0000a8e0


	//   ....[27]....
        /*0930*/ 	.word	0x0000a910


	//   ....[28]....
        /*0934*/ 	.word	0x0000a930


	//   ....[29]....
        /*0938*/ 	.word	0x0000a960


	//   ....[30]....
        /*093c*/ 	.word	0x0000b020


	//   ....[31]....
        /*0940*/ 	.word	0x0000b030


	//   ....[32]....
        /*0944*/ 	.word	0x0000b260


	//   ....[33]....
        /*0948*/ 	.word	0x0000b280


	//   ....[34]....
        /*094c*/ 	.word	0x0000be40


	//   ....[35]....
        /*0950*/ 	.word	0x0000be70


	//   ....[36]....
        /*0954*/ 	.word	0x0000c0b0


	//   ....[37]....
        /*0958*/ 	.word	0x0000c0d0


	//   ....[38]....
        /*095c*/ 	.word	0x0000c370


	//   ....[39]....
        /*0960*/ 	.word	0x0000c560


	//   ....[40]....
        /*0964*/ 	.word	0x0000c590


	//   ....[41]....
        /*0968*/ 	.word	0x0000c5c0


	//   ....[42]....
        /*096c*/ 	.word	0x0000c5f0


	//   ....[43]....
        /*0970*/ 	.word	0x0000c620


	//   ....[44]....
        /*0974*/ 	.word	0x0000c650


	//   ....[45]....
        /*0978*/ 	.word	0x0000c7c0


	//   ....[46]....
        /*097c*/ 	.word	0x0000c7f0


	//   ....[47]....
        /*0980*/ 	.word	0x0000c820


	//   ....[48]....
        /*0984*/ 	.word	0x0000c850


	//   ....[49]....
        /*0988*/ 	.word	0x0000c880


	//   ....[50]....
        /*098c*/ 	.word	0x0000c8b0


	//   ....[51]....
        /*0990*/ 	.word	0x0000c950


	//   ....[52]....
        /*0994*/ 	.word	0x0000c980


	//   ....[53]....
        /*0998*/ 	.word	0x0000ca10


	//   ....[54]....
        /*099c*/ 	.word	0x0000da30


	//   ....[55]....
        /*09a0*/ 	.word	0x0000e5b0


	//   ....[56]....
        /*09a4*/ 	.word	0x0000e5c0


	//   ....[57]....
        /*09a8*/ 	.word	0x0000e5e0


	//   ....[58]....
        /*09ac*/ 	.word	0x0000e6b0


	//   ....[59]....
        /*09b0*/ 	.word	0x0000e6e0


	//   ....[60]....
        /*09b4*/ 	.word	0x0000e740


	//   ....[61]....
        /*09b8*/ 	.word	0x0000e750


	//   ....[62]....
        /*09bc*/ 	.word	0x0000e7c0


	//   ....[63]....
        /*09c0*/ 	.word	0x0000f110


	//   ....[64]....
        /*09c4*/ 	.word	0x0000f120


	//   ....[65]....
        /*09c8*/ 	.word	0x0000f250


	//   ....[66]....
        /*09cc*/ 	.word	0x0000f280


	//   ....[67]....
        /*09d0*/ 	.word	0x0000f500


	//   ....[68]....
        /*09d4*/ 	.word	0x0000f530


	//   ....[69]....
        /*09d8*/ 	.word	0x0000f6a0


	//   ....[70]....
        /*09dc*/ 	.word	0x0000f6b0


	//   ....[71]....
        /*09e0*/ 	.word	0x000134f0


	//   ....[72]....
        /*09e4*/ 	.word	0x00013520


	//   ....[73]....
        /*09e8*/ 	.word	0x00013560


	//   ....[74]....
        /*09ec*/ 	.word	0x00013590


	//   ....[75]....
        /*09f0*/ 	.word	0x000135c0


	//   ....[76]....
        /*09f4*/ 	.word	0x000135f0


	//   ....[77]....
        /*09f8*/ 	.word	0x00013620


	//   ....[78]....
        /*09fc*/ 	.word	0x00013650


	//   ....[79]....
        /*0a00*/ 	.word	0x000137d0


	//   ....[80]....
        /*0a04*/ 	.word	0x00013800


	//   ....[81]....
        /*0a08*/ 	.word	0x00013830


	//   ....[82]....
        /*0a0c*/ 	.word	0x00013860


	//   ....[83]....
        /*0a10*/ 	.word	0x00013890


	//   ....[84]....
        /*0a14*/ 	.word	0x000138c0


	//   ....[85]....
        /*0a18*/ 	.word	0x00013980


	//   ....[86]....
        /*0a1c*/ 	.word	0x000139a0


	//   ....[87]....
        /*0a20*/ 	.word	0x00013a10


	//   ....[88]....
        /*0a24*/ 	.word	0x00013ea0


	//   ....[89]....
        /*0a28*/ 	.word	0x00014390


	//   ....[90]....
        /*0a2c*/ 	.word	0x00014510


	//   ....[91]....
        /*0a30*/ 	.word	0x00014560


	//   ....[92]....
        /*0a34*/ 	.word	0x000145c0


	//   ....[93]....
        /*0a38*/ 	.word	0x00014620


	//   ....[94]....
        /*0a3c*/ 	.word	0x00014770


	//   ....[95]....
        /*0a40*/ 	.word	0x00014810


	//   ....[96]....
        /*0a44*/ 	.word	0x000148c0


	//   ....[97]....
        /*0a48*/ 	.word	0x000149a0


	//   ....[98]....
        /*0a4c*/ 	.word	0x00014b70


	//   ....[99]....
        /*0a50*/ 	.word	0x00014c30


	//   ....[100]....
        /*0a54*/ 	.word	0x00014ee0


	//   ....[101]....
        /*0a58*/ 	.word	0x00015000


	//   ....[102]....
        /*0a5c*/ 	.word	0x000151d0


	//   ....[103]....
        /*0a60*/ 	.word	0x000152a0


	//   ....[104]....
        /*0a64*/ 	.word	0x000154a0


	//   ....[105]....
        /*0a68*/ 	.word	0x00015530


	//   ....[106]....
        /*0a6c*/ 	.word	0x00015860


	//   ....[107]....
        /*0a70*/ 	.word	0x00015900


	//   ....[108]....
        /*0a74*/ 	.word	0x00015a20


	//   ....[109]....
        /*0a78*/ 	.word	0x00015aa0


	//   ....[110]....
        /*0a7c*/ 	.word	0x00015b20


	//   ....[111]....
        /*0a80*/ 	.word	0x00015ba0


	//   ....[112]....
        /*0a84*/ 	.word	0x00015c20


	//   ....[113]....
        /*0a88*/ 	.word	0x00015cb0


	//   ....[114]....
        /*0a8c*/ 	.word	0x00015d50


	//   ....[115]....
        /*0a90*/ 	.word	0x00015e00


	//   ....[116]....
        /*0a94*/ 	.word	0x00015e80


	//   ....[117]....
        /*0a98*/ 	.word	0x00015f00


	//   ....[118]....
        /*0a9c*/ 	.word	0x00015f80


	//   ....[119]....
        /*0aa0*/ 	.word	0x00016010


	//   ....[120]....
        /*0aa4*/ 	.word	0x00016090


	//   ....[121]....
        /*0aa8*/ 	.word	0x00016130


	//   ....[122]....
        /*0aac*/ 	.word	0x000161c0


	//   ....[123]....
        /*0ab0*/ 	.word	0x000162f0


	//----- nvinfo : EIATTR_REG_RECONFIG
	.align		4
.L_264:
        /*0ab4*/ 	.byte	0x01, 0x54
	.zero		2


	//----- nvinfo : EIATTR_SYSCALL_OFFSETS
	.align		4
        /*0ab8*/ 	.byte	0x04, 0x46
        /*0aba*/ 	.short	(.L_266 - .L_265)


	//   ....[0]....
.L_265:
        /*0abc*/ 	.word	0x00003100


	//   ....[1]....
        /*0ac0*/ 	.word	0x0000d620


	//   ....[2]....
        /*0ac4*/ 	.word	0x0000d780


	//   ....[3]....
        /*0ac8*/ 	.word	0x0000d880


	//   ....[4]....
        /*0acc*/ 	.word	0x0000e190


	//   ....[5]....
        /*0ad0*/ 	.word	0x0000eae0


	//----- nvinfo : EIATTR_MBARRIER_INSTR_OFFSETS
	.align		4
.L_266:
        /*0ad4*/ 	.byte	0x04, 0x39
        /*0ad6*/ 	.short	(.L_268 - .L_267)


	//   ....[0]....
.L_267:
        /*0ad8*/ 	.word	0x00000270
        /*0adc*/ 	.word	0x000000ff
        /*0ae0*/ 	.word	0x00038800
        /*0ae4*/ 	.short	0x0100
        /*0ae6*/ 	.byte	0x08
	.zero		1


	//   ....[1]....
        /*0ae8*/ 	.word	0x00000280
        /*0aec*/ 	.word	0x000000ff
        /*0af0*/ 	.word	0x00038810
        /*0af4*/ 	.short	0x0100
        /*0af6*/ 	.byte	0x08
	.zero		1


	//   ....[2]....
        /*0af8*/ 	.word	0x00000290
        /*0afc*/ 	.word	0x000000ff
        /*0b00*/ 	.word	0x00038820
        /*0b04*/ 	.short	0x0100
        /*0b06*/ 	.byte	0x08
	.zero		1


	//   ....[3]....
        /*0b08*/ 	.word	0x00000340
        /*0b0c*/ 	.word	0x000000ff
        /*0b10*/ 	.word	0x00038830
        /*0b14*/ 	.short	0x0100
        /*0b16*/ 	.byte	0x06
	.zero		1


	//   ....[4]....
        /*0b18*/ 	.word	0x00000350
        /*0b1c*/ 	.word	0x000000ff
        /*0b20*/ 	.word	0x00038840
        /*0b24*/ 	.short	0x0100
        /*0b26*/ 	.byte	0x06
	.zero		1


	//   ....[5]....
        /*0b28*/ 	.word	0x00000360
        /*0b2c*/ 	.word	0x000000ff
        /*0b30*/ 	.word	0x00038838
        /*0b34*/ 	.short	0x0100
        /*0b36*/ 	.byte	0x06
	.zero		1


	//   ....[6]....
        /*0b38*/ 	.word	0x00000370
        /*0b3c*/ 	.word	0x000000ff
        /*0b40*/ 	.word	0x00038848
        /*0b44*/ 	.short	0x0100
        /*0b46*/ 	.byte	0x06
	.zero		1


	//   ....[7]....
        /*0b48*/ 	.word	0x000004a0
        /*0b4c*/ 	.word	0x000000ff
        /*0b50*/ 	.word	0x00038850
        /*0b54*/ 	.short	0x0100
        /*0b56*/ 	.byte	0x08
	.zero		1


	//   ....[8]....
        /*0b58*/ 	.word	0x000004b0
        /*0b5c*/ 	.word	0x000000ff
        /*0b60*/ 	.word	0x00038860
        /*0b64*/ 	.short	0x0100
        /*0b66*/ 	.byte	0x08
	.zero		1


	//   ....[9]....
        /*0b68*/ 	.word	0x000004c0
        /*0b6c*/ 	.word	0x000000ff
        /*0b70*/ 	.word	0x00038858
        /*0b74*/ 	.short	0x0100
        /*0b76*/ 	.byte	0x08
	.zero		1


	//   ....[10]....
        /*0b78*/ 	.word	0x000004d0
        /*0b7c*/ 	.word	0x000000ff
        /*0b80*/ 	.word	0x00038868
        /*0b84*/ 	.short	0x0100
        /*0b86*/ 	.byte	0x08
	.zero		1


	//   ....[11]....
        /*0b88*/ 	.word	0x000005c0
        /*0b8c*/ 	.word	0x000000ff
        /*0b90*/ 	.word	0x00038870
        /*0b94*/ 	.short	0x0100
        /*0b96*/ 	.byte	0x06
	.zero		1


	//   ....[12]....
        /*0b98*/ 	.word	0x000005d0
        /*0b9c*/ 	.word	0x000000ff
        /*0ba0*/ 	.word	0x00038880
        /*0ba4*/ 	.short	0x0100
        /*0ba6*/ 	.byte	0x06
	.zero		1


	//   ....[13]....
        /*0ba8*/ 	.word	0x000005e0
        /*0bac*/ 	.word	0x000000ff
        /*0bb0*/ 	.word	0x00038878
        /*0bb4*/ 	.short	0x0100
        /*0bb6*/ 	.byte	0x06
	.zero		1


	//   ....[14]....
        /*0bb8*/ 	.word	0x000005f0
        /*0bbc*/ 	.word	0x000000ff
        /*0bc0*/ 	.word	0x00038888
        /*0bc4*/ 	.short	0x0100
        /*0bc6*/ 	.byte	0x06
	.zero		1


	//   ....[15]....
        /*0bc8*/ 	.word	0x00000720
        /*0bcc*/ 	.word	0x000000ff
        /*0bd0*/ 	.word	0x00038890
        /*0bd4*/ 	.short	0x0100
        /*0bd6*/ 	.byte	0x08
	.zero		1


	//   ....[16]....
        /*0bd8*/ 	.word	0x00000730
        /*0bdc*/ 	.word	0x000000ff
        /*0be0*/ 	.word	0x000388a0
        /*0be4*/ 	.short	0x0100
        /*0be6*/ 	.byte	0x08
	.zero		1


	//   ....[17]....
        /*0be8*/ 	.word	0x00000740
        /*0bec*/ 	.word	0x000000ff
        /*0bf0*/ 	.word	0x00038898
        /*0bf4*/ 	.short	0x0100
        /*0bf6*/ 	.byte	0x08
	.zero		1


	//   ....[18]....
        /*0bf8*/ 	.word	0x00000750
        /*0bfc*/ 	.word	0x000000ff
        /*0c00*/ 	.word	0x000388a8
        /*0c04*/ 	.short	0x0100
        /*0c06*/ 	.byte	0x08
	.zero		1


	//   ....[19]....
        /*0c08*/ 	.word	0x00000880
        /*0c0c*/ 	.word	0x000000ff
        /*0c10*/ 	.word	0x000388b0
        /*0c14*/ 	.short	0x0100
        /*0c16*/ 	.byte	0x08
	.zero		1


	//   ....[20]....
        /*0c18*/ 	.word	0x00000890
        /*0c1c*/ 	.word	0x000000ff
        /*0c20*/ 	.word	0x000388c0
        /*0c24*/ 	.short	0x0100
        /*0c26*/ 	.byte	0x08
	.zero		1


	//   ....[21]....
        /*0c28*/ 	.word	0x000008a0
        /*0c2c*/ 	.word	0x000000ff
        /*0c30*/ 	.word	0x000388b8
        /*0c34*/ 	.short	0x0100
        /*0c36*/ 	.byte	0x08
	.zero		1


	//   ....[22]....
        /*0c38*/ 	.word	0x000008b0
        /*0c3c*/ 	.word	0x000000ff
        /*0c40*/ 	.word	0x000388c8
        /*0c44*/ 	.short	0x0100
        /*0c46*/ 	.byte	0x08
	.zero		1


	//   ....[23]....
        /*0c48*/ 	.word	0x00001b50
        /*0c4c*/ 	.word	0x00000004
        /*0c50*/ 	.word	0x00000000
        /*0c54*/ 	.short	0x0101
        /*0c56*/ 	.byte	0x3f
	.zero		1


	//   ....[24]....
        /*0c58*/ 	.word	0x00002610
        /*0c5c*/ 	.word	0x00000004
        /*0c60*/ 	.word	0x00000000
        /*0c64*/ 	.short	0x0101
        /*0c66*/ 	.byte	0x3f
	.zero		1


	//   ....[25]....
        /*0c68*/ 	.word	0x00003160
        /*0c6c*/ 	.word	0x000000ff
        /*0c70*/ 	.word	0x00038800
        /*0c74*/ 	.short	0x010a
        /*0c76*/ 	.byte	0x25
	.zero		1


	//   ....[26]....
        /*0c78*/ 	.word	0x000031e0
        /*0c7c*/ 	.word	0x00000003
        /*0c80*/ 	.word	0x00038830
        /*0c84*/ 	.short	0x010a
        /*0c86*/ 	.byte	0x3f
	.zero		1


	//   ....[27]....
        /*0c88*/ 	.word	0x00003220
        /*0c8c*/ 	.word	0x00000003
        /*0c90*/ 	.word	0x00038830
        /*0c94*/ 	.short	0x010a
        /*0c96*/ 	.byte	0x3f
	.zero		1


	//   ....[28]....
        /*0c98*/ 	.word	0x000034a0
        /*0c9c*/ 	.word	0x000000ff
        /*0ca0*/ 	.word	0x00038810
        /*0ca4*/ 	.short	0x010a
        /*0ca6*/ 	.byte	0x25
	.zero		1


	//   ....[29]....
        /*0ca8*/ 	.word	0x000034e0
        /*0cac*/ 	.word	0x00000003
        /*0cb0*/ 	.word	0x00038850
        /*0cb4*/ 	.short	0x010a
        /*0cb6*/ 	.byte	0x3f
	.zero		1


	//   ....[30]....
        /*0cb8*/ 	.word	0x00003520
        /*0cbc*/ 	.word	0x00000003
        /*0cc0*/ 	.word	0x00038850
        /*0cc4*/ 	.short	0x010a
        /*0cc6*/ 	.byte	0x3f
	.zero		1


	//   ....[31]....
        /*0cc8*/ 	.word	0x00005430
        /*0ccc*/ 	.word	0x00000018
        /*0cd0*/ 	.word	0x00000000
        /*0cd4*/ 	.short	0x0101
        /*0cd6*/ 	.byte	0x3f
	.zero		1


	//   ....[32]....
        /*0cd8*/ 	.word	0x00005a20
        /*0cdc*/ 	.word	0x00000003
        /*0ce0*/ 	.word	0x00000000
        /*0ce4*/ 	.short	0x0101
        /*0ce6*/ 	.byte	0x3f
	.zero		1


	//   ....[33]....
        /*0ce8*/ 	.word	0x00005b50
        /*0cec*/ 	.word	0x000000ff
        /*0cf0*/ 	.word	0x00038830
        /*0cf4*/ 	.short	0x010a
        /*0cf6*/ 	.byte	0x05
	.zero		1


	//   ....[34]....
        /*0cf8*/ 	.word	0x00005b90
        /*0cfc*/ 	.word	0x000000ff
        /*0d00*/ 	.word	0x00038830
        /*0d04*/ 	.short	0x010a
        /*0d06*/ 	.byte	0x05
	.zero		1


	//   ....[35]....
        /*0d08*/ 	.word	0x00005d70
        /*0d0c*/ 	.word	0x000000ff
        /*0d10*/ 	.word	0x00038850
        /*0d14*/ 	.short	0x010a
        /*0d16*/ 	.byte	0x05
	.zero		1


	//   ....[36]....
        /*0d18*/ 	.word	0x00005db0
        /*0d1c*/ 	.word	0x000000ff
        /*0d20*/ 	.word	0x00038850
        /*0d24*/ 	.short	0x010a
        /*0d26*/ 	.byte	0x05
	.zero		1


	//   ....[37]....
        /*0d28*/ 	.word	0x00007ba0
        /*0d2c*/ 	.word	0x0000009a
        /*0d30*/ 	.word	0x00000000
        /*0d34*/ 	.short	0x0101
        /*0d36*/ 	.byte	0x3f
	.zero		1


	//   ....[38]....
        /*0d38*/ 	.word	0x00008860
        /*0d3c*/ 	.word	0x000000d3
        /*0d40*/ 	.word	0x00000000
        /*0d44*/ 	.short	0x0101
        /*0d46*/ 	.byte	0x3f
	.zero		1


	//   ....[39]....
        /*0d48*/ 	.word	0x0000b000
        /*0d4c*/ 	.word	0x000000ff
        /*0d50*/ 	.word	0x00000000
        /*0d54*/ 	.short	0x0101
        /*0d56*/ 	.byte	0x04
	.zero		1


	//   ....[40]....
        /*0d58*/ 	.word	0x0000dcd0
        /*0d5c*/ 	.word	0x00000000
        /*0d60*/ 	.word	0x00038840
        /*0d64*/ 	.short	0x010a
        /*0d66*/ 	.byte	0x3f
	.zero		1


	//   ....[41]....
        /*0d68*/ 	.word	0x0000e880
        /*0d6c*/ 	.word	0x00000008
        /*0d70*/ 	.word	0x00038800
        /*0d74*/ 	.short	0x0107
        /*0d76*/ 	.byte	0x3f
	.zero		1


	//   ....[42]....
        /*0d78*/ 	.word	0x0000e930
        /*0d7c*/ 	.word	0x00000000
        /*0d80*/ 	.word	0x00038800
        /*0d84*/ 	.short	0x0101
        /*0d86*/ 	.byte	0x3f
	.zero		1


	//   ....[43]....
        /*0d88*/ 	.word	0x0000f8e0
        /*0d8c*/ 	.word	0x00000000
        /*0d90*/ 	.word	0x00038810
        /*0d94*/ 	.short	0x0107
        /*0d96*/ 	.byte	0x3f
	.zero		1


	//   ....[44]....
        /*0d98*/ 	.word	0x0000f9e0
        /*0d9c*/ 	.word	0x00000002
        /*0da0*/ 	.word	0x00038810
        /*0da4*/ 	.short	0x0101
        /*0da6*/ 	.byte	0x3f
	.zero		1


	//   ....[45]....
        /*0da8*/ 	.word	0x0000fa00
        /*0dac*/ 	.word	0x00000002
        /*0db0*/ 	.word	0x00038820
        /*0db4*/ 	.short	0x010a
        /*0db6*/ 	.byte	0x3f
	.zero		1


	//   ....[46]....
        /*0db8*/ 	.word	0x0000fb10
        /*0dbc*/ 	.word	0x00000003
        /*0dc0*/ 	.word	0x00038860
        /*0dc4*/ 	.short	0x010a
        /*0dc6*/ 	.byte	0x3f
	.zero		1


	//   ....[47]....
        /*0dc8*/ 	.word	0x00010820
        /*0dcc*/ 	.word	0x00000003
        /*0dd0*/ 	.word	0x00038840
        /*0dd4*/ 	.short	0x010a
        /*0dd6*/ 	.byte	0x3f
	.zero		1


	//   ....[48]....
        /*0dd8*/ 	.word	0x00010a80
        /*0ddc*/ 	.word	0x00000003
        /*0de0*/ 	.word	0x00038860
        /*0de4*/ 	.short	0x010a
        /*0de6*/ 	.byte	0x3f
	.zero		1


	//   ....[49]....
        /*0de8*/ 	.word	0x00011720
        /*0dec*/ 	.word	0x00000004
        /*0df0*/ 	.word	0x00038840
        /*0df4*/ 	.short	0x010a
        /*0df6*/ 	.byte	0x3f
	.zero		1


	//   ....[50]....
        /*0df8*/ 	.word	0x00011970
        /*0dfc*/ 	.word	0x00000004
        /*0e00*/ 	.word	0x00038860
        /*0e04*/ 	.short	0x010a
        /*0e06*/ 	.byte	0x3f
	.zero		1


	//   ....[51]....
        /*0e08*/ 	.word	0x00012580
        /*0e0c*/ 	.word	0x00000004
        /*0e10*/ 	.word	0x00038840
        /*0e14*/ 	.short	0x010a
        /*0e16*/ 	.byte	0x3f
	.zero		1


	//   ....[52]....
        /*0e18*/ 	.word	0x000127e0
        /*0e1c*/ 	.word	0x00000004
        /*0e20*/ 	.word	0x00038860
        /*0e24*/ 	.short	0x010a
        /*0e26*/ 	.byte	0x3f
	.zero		1


	//   ....[53]....
        /*0e28*/ 	.word	0x00013e20
        /*0e2c*/ 	.word	0x00000009
        /*0e30*/ 	.word	0x00038820
        /*0e34*/ 	.short	0x010a
        /*0e36*/ 	.byte	0x3f
	.zero		1


	//   ....[54]....
        /*0e38*/ 	.word	0x00013f90
        /*0e3c*/ 	.word	0x00000005
        /*0e40*/ 	.word	0x00000000
        /*0e44*/ 	.short	0x010a
        /*0e46*/ 	.byte	0x3f
	.zero		1


	//   ....[55]....
        /*0e48*/ 	.word	0x00014010
        /*0e4c*/ 	.word	0x00000007
        /*0e50*/ 	.word	0x00000000
        /*0e54*/ 	.short	0x010a
        /*0e56*/ 	.byte	0x3f
	.zero		1


	//   ....[56]....
        /*0e58*/ 	.word	0x00014050
        /*0e5c*/ 	.word	0x00000005
        /*0e60*/ 	.word	0x00000000
        /*0e64*/ 	.short	0x010a
        /*0e66*/ 	.byte	0x3f
	.zero		1


	//   ....[57]....
        /*0e68*/ 	.word	0x00014080
        /*0e6c*/ 	.word	0x00000003
        /*0e70*/ 	.word	0x00000000
        /*0e74*/ 	.short	0x010a
        /*0e76*/ 	.byte	0x3f
	.zero		1


	//   ....[58]....
        /*0e78*/ 	.word	0x000140f0
        /*0e7c*/ 	.word	0x00000003
        /*0e80*/ 	.word	0x00038800
        /*0e84*/ 	.short	0x010a
        /*0e86*/ 	.byte	0x3f
	.zero		1


	//   ....[59]....
        /*0e88*/ 	.word	0x00014140
        /*0e8c*/ 	.word	0x00000003
        /*0e90*/ 	.word	0x00038830
        /*0e94*/ 	.short	0x010a
        /*0e96*/ 	.byte	0x3f
	.zero		1


	//   ....[60]....
        /*0e98*/ 	.word	0x000141a0
        /*0e9c*/ 	.word	0x00000005
        /*0ea0*/ 	.word	0x00038810
        /*0ea4*/ 	.short	0x010a
        /*0ea6*/ 	.byte	0x3f
	.zero		1


	//   ....[61]....
        /*0ea8*/ 	.word	0x000141f0
        /*0eac*/ 	.word	0x00000003
        /*0eb0*/ 	.word	0x00038850
        /*0eb4*/ 	.short	0x010a
        /*0eb6*/ 	.byte	0x3f
	.zero		1


	//   ....[62]....
        /*0eb8*/ 	.word	0x00014250
        /*0ebc*/ 	.word	0x00000005
        /*0ec0*/ 	.word	0x00038830
        /*0ec4*/ 	.short	0x010a
        /*0ec6*/ 	.byte	0x3f
	.zero		1


	//   ....[63]....
        /*0ec8*/ 	.word	0x000142b0
        /*0ecc*/ 	.word	0x00000005
        /*0ed0*/ 	.word	0x00038850
        /*0ed4*/ 	.short	0x010a
        /*0ed6*/ 	.byte	0x3f
	.zero		1


	//   ....[64]....
        /*0ed8*/ 	.word	0x00014450
        /*0edc*/ 	.word	0x00000000
        /*0ee0*/ 	.word	0x00038840
        /*0ee4*/ 	.short	0x010a
        /*0ee6*/ 	.byte	0x3f
	.zero		1


	//   ....[65]....
        /*0ee8*/ 	.word	0x00015580
        /*0eec*/ 	.word	0x00000002
        /*0ef0*/ 	.word	0x00038820
        /*0ef4*/ 	.short	0x010a
        /*0ef6*/ 	.byte	0x3f
	.zero		1


	//   ....[66]....
        /*0ef8*/ 	.word	0x000155d0
        /*0efc*/ 	.word	0x00000003
        /*0f00*/ 	.word	0x00038860
        /*0f04*/ 	.short	0x010a
        /*0f06*/ 	.byte	0x3f
	.zero		1


	//   ....[67]....
        /*0f08*/ 	.word	0x00015620
        /*0f0c*/ 	.word	0x00000003
        /*0f10*/ 	.word	0x00038840
        /*0f14*/ 	.short	0x010a
        /*0f16*/ 	.byte	0x3f
	.zero		1


	//   ....[68]....
        /*0f18*/ 	.word	0x00015670
        /*0f1c*/ 	.word	0x00000003
        /*0f20*/ 	.word	0x00038860
        /*0f24*/ 	.short	0x010a
        /*0f26*/ 	.byte	0x3f
	.zero		1


	//   ....[69]....
        /*0f28*/ 	.word	0x000156c0
        /*0f2c*/ 	.word	0x00000004
        /*0f30*/ 	.word	0x00038840
        /*0f34*/ 	.short	0x010a
        /*0f36*/ 	.byte	0x3f
	.zero		1


	//   ....[70]....
        /*0f38*/ 	.word	0x00015710
        /*0f3c*/ 	.word	0x00000004
        /*0f40*/ 	.word	0x00038860
        /*0f44*/ 	.short	0x010a
        /*0f46*/ 	.byte	0x3f
	.zero		1


	//   ....[71]....
        /*0f48*/ 	.word	0x00015760
        /*0f4c*/ 	.word	0x00000004
        /*0f50*/ 	.word	0x00038840
        /*0f54*/ 	.short	0x010a
        /*0f56*/ 	.byte	0x3f
	.zero		1


	//   ....[72]....
        /*0f58*/ 	.word	0x000157b0
        /*0f5c*/ 	.word	0x00000004
        /*0f60*/ 	.word	0x00038860
        /*0f64*/ 	.short	0x010a
        /*0f66*/ 	.byte	0x3f
	.zero		1


	//   ....[73]....
        /*0f68*/ 	.word	0x00016210
        /*0f6c*/ 	.word	0x00000009
        /*0f70*/ 	.word	0x00038820
        /*0f74*/ 	.short	0x010a
        /*0f76*/ 	.byte	0x3f
	.zero		1


	//   ....[74]....
        /*0f78*/ 	.word	0x000163b0
        /*0f7c*/ 	.word	0x00000005
        /*0f80*/ 	.word	0x00000000
        /*0f84*/ 	.short	0x010a
        /*0f86*/ 	.byte	0x3f
	.zero		1


	//   ....[75]....
        /*0f88*/ 	.word	0x00016400
        /*0f8c*/ 	.word	0x00000007
        /*0f90*/ 	.word	0x00000000
        /*0f94*/ 	.short	0x010a
        /*0f96*/ 	.byte	0x3f
	.zero		1


	//   ....[76]....
        /*0f98*/ 	.word	0x00016450
        /*0f9c*/ 	.word	0x00000005
        /*0fa0*/ 	.word	0x00000000
        /*0fa4*/ 	.short	0x010a
        /*0fa6*/ 	.byte	0x3f
	.zero		1


	//----- nvinfo : EIATTR_NUM_MBARRIERS
	.align		4
.L_268:
        /*0fa8*/ 	.byte	0x03, 0x38
        /*0faa*/ 	.short	0x0017


	//----- nvinfo : EIATTR_EXIT_INSTR_OFFSETS
	.align		4
        /*0fac*/ 	.byte	0x04, 0x1c
        /*0fae*/ 	.short	(.L_270 - .L_269)


	//   ....[0]....
.L_269:
        /*0fb0*/ 	.word	0x00000a40


	//   ....[1]....
        /*0fb4*/ 	.word	0x0000c320


	//   ....[2]....
        /*0fb8*/ 	.word	0x000140d0


	//----- nvinfo : EIATTR_MAX_THREADS
	.align		4
.L_270:
        /*0fbc*/ 	.byte	0x04, 0x05
        /*0fbe*/ 	.short	(.L_272 - .L_271)
.L_271:
        /*0fc0*/ 	.word	0x00000180
        /*0fc4*/ 	.word	0x00000001
        /*0fc8*/ 	.word	0x00000001


	//----- nvinfo : EIATTR_CRS_STACK_SIZE
	.align		4
.L_272:
        /*0fcc*/ 	.byte	0x04, 0x1e
        /*0fce*/ 	.short	(.L_274 - .L_273)
.L_273:
        /*0fd0*/ 	.word	0x00000000


	//----- nvinfo : EIATTR_CBANK_PARAM_SIZE
	.align		4
.L_274:
        /*0fd4*/ 	.byte	0x03, 0x19
        /*0fd6*/ 	.short	0x0bf0


	//----- nvinfo : EIATTR_PARAM_CBANK
	.align		4
        /*0fd8*/ 	.byte	0x04, 0x0a
        /*0fda*/ 	.short	(.L_276 - .L_275)
	.align		4
.L_275:
        /*0fdc*/ 	.word	index@(.nv.constant0._ZN7cutlass13device_kernelIN5flash11enable_sm90INS1_16FlashAttnFwdSm90INS1_25CollectiveMainloopFwdSm90ILi2EN4cute5tupleIJNS5_1CILi1EEES8_S8_EEENS6_IJNS7_ILi64EEESA_SA_EEELi512ENS_10bfloat16_tEfNS_4arch4Sm90ELb0ELb0ELb1ELb1ELb0ELb0ELb1ELb0ELb0ELb1ELb0ELb0EEENS1_21CollectiveEpilogueFwdINS6_IJSA_NS7_ILi512EEESA_EEES9_SC_SE_Li256ELb1ELb1ELb0ELb0EEENS1_36VarlenDynamicPersistentTileSchedulerILi64ELi64ELi256ELi128ELb0ELb1ELb1ELb0ELb1ELb1EEEEEEEEEvNT_6ParamsE)
        /*0fe0*/ 	.short	0x0210
        /*0fe2*/ 	.short	0x0bf0


	//----- nvinfo : EIATTR_SW_WAR
	.align		4
.L_276:
        /*0fe4*/ 	.byte	0x04, 0x36
        /*0fe6*/ 	.short	(.L_278 - .L_277)
.L_277:
        /*0fe8*/ 	.word	0x00000008
.L_278:


//--------------------- .nv.info._ZN7cutlass13device_kernelIN5flash11enable_sm90INS1_16FlashAttnFwdSm90INS1_25CollectiveMainloopFwdSm90ILi2EN4cute5tupleIJNS5_1CILi1EEES8_S8_EEENS6_IJNS7_ILi64EEESA_SA_EEELi512ENS_10bfloat16_tEfNS_4arch4Sm90ELb0ELb0ELb1ELb1ELb0ELb1ELb1ELb0ELb0ELb1ELb0ELb0EEENS1_21CollectiveEpilogueFwdINS6_IJSA_NS7_ILi512EEESA_EEES9_SC_SE_Li256ELb1ELb1ELb0ELb0EEENS1_36VarlenDynamicPersistentTileSchedulerILi64ELi64ELi256ELi128ELb0ELb1ELb1ELb0ELb1ELb1EEEEEEEEEvNT_6ParamsE --------------------------
	.section	.nv.info._ZN7cutlass13device_kernelIN5flash11enable_sm90INS1_16FlashAttnFwdSm90INS1_25CollectiveMainloopFwdSm90ILi2EN4cute5tupleIJNS5_1CILi1EEES8_S8_EEENS6_IJNS7_ILi64EEESA_SA_EEELi512ENS_10bfloat16_tEfNS_4arch4Sm90ELb0ELb0ELb1ELb1ELb0ELb1ELb1ELb0ELb0ELb1ELb0ELb0EEENS1_21CollectiveEpilogueFwdINS6_IJSA_NS7_ILi512EEESA_EEES9_SC_SE_Li256ELb1ELb1ELb0ELb0EEENS1_36VarlenDynamicPersistentTileSchedulerILi64ELi64ELi256ELi128ELb0ELb1ELb1ELb0ELb1ELb1EEEEEEEEEvNT_6ParamsE,"",@"SHT_CUDA_INFO"
	.sectionflags	@""
	.align	4


	//----- nvinfo : EIATTR_CUDA_API_VERSION
	.align		4
        /*0000*/ 	.byte	0x04, 0x37
        /*0002*/ 	.short	(.L_280 - .L_279)
.L_279:
        /*0004*/ 	.word	0x00000082


	//----- nvinfo : EIATTR_KPARAM_INFO
	.align		4
.L_280:
        /*0008*/ 	.byte	0x04, 0x17
        /*000a*/ 	.short	(.L_282 - .L_281)
.L_281:
        /*000c*/ 	.word	0x00000000
        /*0010*/ 	.short	0x0000
        /*0012*/ 	.short	0x0070
        /*0014*/ 	.byte	0x00, 0xf0, 0x01, 0x2e


	//----- nvinfo : EIATTR_SPARSE_MMA_MASK
	.align		4
.L_282:
        /*0018*/ 	.byte	0x03, 0x50
        /*001a*/ 	.short	0x0000


	//----- nvinfo : EIATTR_MAXREG_COUNT
	.align		4
        /*001c*/ 	.byte	0x03, 0x1b
        /*001e*/ 	.short	0x00a8


	//----- nvinfo : EIATTR_NUM_BARRIERS
	.align		4
        /*0020*/ 	.byte	0x02, 0x4c
        /*0022*/ 	.byte	0x10
	.zero		1


	//----- nvinfo : EIATTR_EXTERNS
	.align		4
        /*0024*/ 	.byte	0x04, 0x0f
        /*0026*/ 	.short	(.L_284 - .L_283)


	//   ....[0]....
	.align		4
.L_283:
        /*0028*/ 	.word	index@(__assertfail)


	//----- nvinfo : EIATTR_ANNOTATIONS
	.align		4
.L_284:
        /*002c*/ 	.byte	0x04, 0x55
        /*002e*/ 	.short	(.L_286 - .L_285)


	//   ....[0]....
.L_285:
        /* <DEDUP_REMOVED lines=118> */


	//----- nvinfo : EIATTR_MERCURY_ISA_VERSION
	.align		4
.L_286:
        /*0780*/ 	.byte	0x03, 0x5f
        /*0782*/ 	.short	0x0101


	//----- nvinfo : EIATTR_UNUSED_LOAD_BYTE_OFFSET
	.align		4
        /*0784*/ 	.byte	0x04, 0x44
        /*0786*/ 	.short	(.L_288 - .L_287)


	//   ....[0]....
.L_287:
        /*0788*/ 	.word	0x00000ad0
        /*078c*/ 	.word	0x0000fff0


	//   ....[1]....
        /*0790*/ 	.word	0x0000fad0
        /*0794*/ 	.word	0x0000fff0


	//----- nvinfo : EIATTR_INT_WARP_WIDE_INSTR_OFFSETS
	.align		4
.L_288:
        /*0798*/ 	.byte	0x04, 0x31
        /*079a*/ 	.short	(.L_290 - .L_289)


	//   ....[0]....
.L_289:
        /*079c*/ 	.word	0x00000190


	//   ....[1]....
        /*07a0*/ 	.word	0x000001d0


	//   ....[2]....
        /*07a4*/ 	.word	0x00000240


	//   ....[3]....
        /*07a8*/ 	.word	0x000002b0


	//   ....[4]....
        /*07ac*/ 	.word	0x00015700


	//   ....[5]....
        /*07b0*/ 	.word	0x00015760


	//   ....[6]....
        /*07b4*/ 	.word	0x0001b540


	//   ....[7]....
        /*07b8*/ 	.word	0x0001b5a0


	//----- nvinfo : EIATTR_COOP_GROUP_MASK_REGIDS
	.align		4
.L_290:
        /*07bc*/ 	.byte	0x04, 0x29
        /*07be*/ 	.short	(.L_292 - .L_291)


	//   ....[0]....
.L_291:
        /*07c0*/ 	.word	0xffffffff


	//   ....[1]....
        /*07c4*/ 	.word	0xffffffff


	//   ....[2]....
        /*07c8*/ 	.word	0xffffffff


	//   ....[3]....
        /*07cc*/ 	.word	0xffffffff


	//   ....[4]....
        /*07d0*/ 	.word	0xffffffff


	//   ....[5]....
        /*07d4*/ 	.word	0xffffffff


	//   ....[6]....
        /*07d8*/ 	.word	0xffffffff


	//   ....[7]....
        /*07dc*/ 	.word	0xffffffff


	//   ....[8]....
        /*07e0*/ 	.word	0xffffffff


	//   ....[9]....
        /*07e4*/ 	.word	0xffffffff


	//   ....[10]....
        /*07e8*/ 	.word	0xffffffff


	//   ....[11]....
        /*07ec*/ 	.word	0xffffffff


	//   ....[12]....
        /*07f0*/ 	.word	0xffffffff


	//   ....[13]....
        /*07f4*/ 	.word	0xffffffff


	//   ....[14]....
        /*07f8*/ 	.word	0xffffffff


	//   ....[15]....
        /*07fc*/ 	.word	0xffffffff


	//   ....[16]....
        /*0800*/ 	.word	0xffffffff


	//   ....[17]....
        /*0804*/ 	.word	0xffffffff


	//   ....[18]....
        /*0808*/ 	.word	0xffffffff


	//   ....[19]....
        /*080c*/ 	.word	0xffffffff


	//   ....[20]....
        /*0810*/ 	.word	0xffffffff


	//   ....[21]....
        /*0814*/ 	.word	0xffffffff


	//   ....[22]....
        /*0818*/ 	.word	0xffffffff


	//   ....[23]....
        /*081c*/ 	.word	0xffffffff


	//   ....[24]....
        /*0820*/ 	.word	0xffffffff


	//   ....[25]....
        /*0824*/ 	.word	0xffffffff


	//   ....[26]....
        /*0828*/ 	.word	0xffffffff


	//   ....[27]....
        /*082c*/ 	.word	0xffffffff


	//   ....[28]....
        /*0830*/ 	.word	0xffffffff


	//   ....[29]....
        /*0834*/ 	.word	0xffffffff


	//   ....[30]....
        /*0838*/ 	.word	0xffffffff


	//   ....[31]....
        /*083c*/ 	.word	0xffffffff


	//   ....[32]....
        /*0840*/ 	.word	0xffffffff


	//   ....[33]....
        /*0844*/ 	.word	0xffffffff


	//   ....[34]....
        /*0848*/ 	.word	0xffffffff


	//   ....[35]....
        /*084c*/ 	.word	0xffffffff


	//   ....[36]....
        /*0850*/ 	.word	0xffffffff


	//   ....[37]....
        /*0854*/ 	.word	0xffffffff


	//   ....[38]....
        /*0858*/ 	.word	0xffffffff


	//   ....[39]....
        /*085c*/ 	.word	0xffffffff


	//   ....[40]....
        /*0860*/ 	.word	0xffffffff


	//   ....[41]....
        /*0864*/ 	.word	0xffffffff


	//   ....[42]....
        /*0868*/ 	.word	0xffffffff


	//   ....[43]....
        /*086c*/ 	.word	0xffffffff


	//   ....[44]....
        /*0870*/ 	.word	0xffffffff


	//   ....[45]....
        /*0874*/ 	.word	0xffffffff


	//   ....[46]....
        /*0878*/ 	.word	0xffffffff


	//   ....[47]....
        /*087c*/ 	.word	0xffffffff


	//   ....[48]....
        /*0880*/ 	.word	0xffffffff


	//   ....[49]....
        /*0884*/ 	.word	0xffffffff


	//   ....[50]....
        /*0888*/ 	.word	0xffffffff


	//   ....[51]....
        /*088c*/ 	.word	0xffffffff


	//   ....[52]....
        /*0890*/ 	.word	0xffffffff


	//   ....[53]....
        /*0894*/ 	.word	0xffffffff


	//   ....[54]....
        /*0898*/ 	.word	0xffffffff


	//   ....[55]....
        /*089c*/ 	.word	0xffffffff


	//   ....[56]....
        /*08a0*/ 	.word	0xffffffff


	//   ....[57]....
        /*08a4*/ 	.word	0xffffffff


	//   ....[58]....
        /*08a8*/ 	.word	0xffffffff


	//   ....[59]....
        /*08ac*/ 	.word	0xffffffff


	//   ....[60]....
        /*08b0*/ 	.word	0xffffffff


	//   ....[61]....
        /*08b4*/ 	.word	0xffffffff


	//   ....[62]....
        /*08b8*/ 	.word	0xffffffff


	//   ....[63]....
        /*08bc*/ 	.word	0xffffffff


	//   ....[64]....
        /*08c0*/ 	.word	0xffffffff


	//   ....[65]....
        /*08c4*/ 	.word	0xffffffff


	//   ....[66]....
        /*08c8*/ 	.word	0xffffffff


	//   ....[67]....
        /*08cc*/ 	.word	0xffffffff


	//   ....[68]....
        /*08d0*/ 	.word	0xffffffff


	//   ....[69]....
        /*08d4*/ 	.word	0xffffffff


	//   ....[70]....
        /*08d8*/ 	.word	0xffffffff


	//   ....[71]....
        /*08dc*/ 	.word	0xffffffff


	//   ....[72]....
        /*08e0*/ 	.word	0xffffffff


	//   ....[73]....
        /*08e4*/ 	.word	0xffffffff


	//   ....[74]....
        /*08e8*/ 	.word	0xffffffff


	//   ....[75]....
        /*08ec*/ 	.word	0xffffffff


	//   ....[76]....
        /*08f0*/ 	.word	0xffffffff


	//   ....[77]....
        /*08f4*/ 	.word	0xffffffff


	//   ....[78]....
        /*08f8*/ 	.word	0xffffffff


	//   ....[79]....
        /*08fc*/ 	.word	0xffffffff


	//   ....[80]....
        /*0900*/ 	.word	0xffffffff


	//   ....[81]....
        /*0904*/ 	.word	0xffffffff


	//   ....[82]....
        /*0908*/ 	.word	0xffffffff


	//   ....[83]....
        /*090c*/ 	.word	0xffffffff


	//   ....[84]....
        /*0910*/ 	.word	0xffffffff


	//   ....[85]....
        /*0914*/ 	.word	0xffffffff


	//   ....[86]....
        /*0918*/ 	.word	0xffffffff


	//   ....[87]....
        /*091c*/ 	.word	0xffffffff


	//   ....[88]....
        /*0920*/ 	.word	0xffffffff


	//   ....[89]....
        /*0924*/ 	.word	0xffffffff


	//   ....[90]....
        /*0928*/ 	.word	0xffffffff


	//   ....[91]....
        /*092c*/ 	.word	0xffffffff


	//   ....[92]....
        /*0930*/ 	.word	0xffffffff


	//   ....[93]....
        /*0934*/ 	.word	0xffffffff


	//   ....[94]....
        /*0938*/ 	.word	0xffffffff


	//   ....[95]....
        /*093c*/ 	.word	0xffffffff


	//   ....[96]....
        /*0940*/ 	.word	0xffffffff


	//   ....[97]....
        /*0944*/ 	.word	0xffffffff


	//   ....[98]....
        /*0948*/ 	.word	0x0500000f


	//   ....[99]....
        /*094c*/ 	.word	0x0500000f


	//   ....[100]....
        /*0950*/ 	.word	0x0500000f


	//   ....[101]....
        /*0954*/ 	.word	0x0500000f


	//   ....[102]....
        /*0958*/ 	.word	0x0500000f


	//   ....[103]....
        /*095c*/ 	.word	0x0500000f


	//   ....[104]....
        /*0960*/ 	.word	0x0500000f


	//   ....[105]....
        /*0964*/ 	.word	0x0500000f


	//   ....[106]....
        /*0968*/ 	.word	0x0500000f


	//   ....[107]....
        /*096c*/ 	.word	0x0500000f


	//   ....[108]....
        /*0970*/ 	.word	0x0500000f


	//   ....[109]....
        /*0974*/ 	.word	0x0500000f


	//   ....[110]....
        /*0978*/ 	.word	0x0500000f


	//   ....[111]....
        /*097c*/ 	.word	0x0500000f


	//   ....[112]....
        /*0980*/ 	.word	0x0500000f


	//   ....[113]....
        /*0984*/ 	.word	0x0500000f


	//   ....[114]....
        /*0988*/ 	.word	0x0500000f


	//   ....[115]....
        /*098c*/ 	.word	0x0500000f


	//   ....[116]....
        /*0990*/ 	.word	0x0500000f


	//   ....[117]....
        /*0994*/ 	.word	0x0500000f


	//   ....[118]....
        /*0998*/ 	.word	0x0500000f


	//   ....[119]....
        /*099c*/ 	.word	0x0500000f


	//   ....[120]....
        /*09a0*/ 	.word	0x0500000f


	//   ....[121]....
        /*09a4*/ 	.word	0x0500000f


	//   ....[122]....
        /*09a8*/ 	.word	0x0500000f


	//   ....[123]....
        /*09ac*/ 	.word	0x0500000f


	//   ....[124]....
        /*09b0*/ 	.word	0x0500000f


	//   ....[125]....
        /*09b4*/ 	.word	0x0500000f


	//   ....[126]....
        /*09b8*/ 	.word	0x0500000f


	//   ....[127]....
        /*09bc*/ 	.word	0x0500000f


	//   ....[128]....
        /*09c0*/ 	.word	0x0500000f


	//   ....[129]....
        /*09c4*/ 	.word	0x0500000f


	//   ....[130]....
        /*09c8*/ 	.word	0x0500000f


	//   ....[131]....
        /*09cc*/ 	.word	0x0500000f


	//   ....[132]....
        /*09d0*/ 	.word	0x0500000f


	//   ....[133]....
        /*09d4*/ 	.word	0x0500000f


	//   ....[134]....
        /*09d8*/ 	.word	0x0500000f


	//   ....[135]....
        /*09dc*/ 	.word	0x0500000f


	//   ....[136]....
        /*09e0*/ 	.word	0x0500000f


	//   ....[137]....
        /*09e4*/ 	.word	0x0500000f


	//   ....[138]....
        /*09e8*/ 	.word	0x0500000f


	//   ....[139]....
        /*09ec*/ 	.word	0x0500000f


	//   ....[140]....
        /*09f0*/ 	.word	0x0500000f


	//   ....[141]....
        /*09f4*/ 	.word	0x0500000f


	//----- nvinfo : EIATTR_COOP_GROUP_INSTR_OFFSETS
	.align		4
.L_292:
        /*09f8*/ 	.byte	0x04, 0x28
        /*09fa*/ 	.short	(.L_294 - .L_293)


	//   ....[0]....
.L_293:
        /*09fc*/ 	.word	0x00000060


	//   ....[1]....
        /*0a00*/ 	.word	0x000001a0


	//   ....[2]....
        /*0a04*/ 	.word	0x000001e0


	//   ....[3]....
        /*0a08*/ 	.word	0x000003f0


	//   ....[4]....
        /*0a0c*/ 	.word	0x00000550


	//   ....[5]....
        /*0a10*/ 	.word	0x00000670


	//   ....[6]....
        /*0a14*/ 	.word	0x000007d0


	//   ....[7]....
        /*0a18*/ 	.word	0x00004830


	//   ....[8]....
        /*0a1c*/ 	.word	0x00006130


	//   ....[9]....
        /*0a20*/ 	.word	0x000066f0


	//   ....[10]....
        /*0a24*/ 	.word	0x00006700


	//   ....[11]....
        /*0a28*/ 	.word	0x00006710


	//   ....[12]....
        /*0a2c*/ 	.word	0x00006720


	//   ....[13]....
        /*0a30*/ 	.word	0x000076d0


	//   ....[14]....
        /*0a34*/ 	.word	0x000076e0


	//   ....[15]....
        /*0a38*/ 	.word	0x000076f0


	//   ....[16]....
        /*0a3c*/ 	.word	0x00007700


	//   ....[17]....
        /*0a40*/ 	.word	0x00008da0


	//   ....[18]....
        /*0a44*/ 	.word	0x0000ac10


	//   ....[19]....
        /*0a48*/ 	.word	0x0000ac80


	//   ....[20]....
        /*0a4c*/ 	.word	0x0000af10


	//   ....[21]....
        /*0a50*/ 	.word	0x0000af80


	//   ....[22]....
        /*0a54*/ 	.word	0x0000b860


	//   ....[23]....
        /*0a58*/ 	.word	0x0000c8a0


	//   ....[24]....
        /*0a5c*/ 	.word	0x0000db30


	//   ....[25]....
        /*0a60*/ 	.word	0x0000dbd0


	//   ....[26]....
        /*0a64*/ 	.word	0x0000dda0


	//   ....[27]....
        /*0a68*/ 	.word	0x0000de90


	//   ....[28]....
        /*0a6c*/ 	.word	0x0000efa0


	//   ....[29]....
        /*0a70*/ 	.word	0x0000eff0


	//   ....[30]....
        /*0a74*/ 	.word	0x0000f020


	//   ....[31]....
        /*0a78*/ 	.word	0x0000f080


	//   ....[32]....
        /*0a7c*/ 	.word	0x0000f0a0


	//   ....[33]....
        /*0a80*/ 	.word	0x00010a80


	//   ....[34]....
        /*0a84*/ 	.word	0x00010f50


	//   ....[35]....
        /*0a88*/ 	.word	0x00010f90


	//   ....[36]....
        /*0a8c*/ 	.word	0x00010fb0


	//   ....[37]....
        /*0a90*/ 	.word	0x00010fd0


	//   ....[38]....
        /*0a94*/ 	.word	0x000115e0


	//   ....[39]....
        /*0a98*/ 	.word	0x00011640


	//   ....[40]....
        /*0a9c*/ 	.word	0x000118b0


	//   ....[41]....
        /*0aa0*/ 	.word	0x000118d0


	//   ....[42]....
        /*0aa4*/ 	.word	0x00012430


	//   ....[43]....
        /*0aa8*/ 	.word	0x00012450


	//   ....[44]....
        /*0aac*/ 	.word	0x00012680


	//   ....[45]....
        /*0ab0*/ 	.word	0x000126a0


	//   ....[46]....
        /*0ab4*/ 	.word	0x00012940


	//   ....[47]....
        /*0ab8*/ 	.word	0x00012b30


	//   ....[48]....
        /*0abc*/ 	.word	0x00012b60


	//   ....[49]....
        /*0ac0*/ 	.word	0x00012b90


	//   ....[50]....
        /*0ac4*/ 	.word	0x00012bc0


	//   ....[51]....
        /*0ac8*/ 	.word	0x00012bf0


	//   ....[52]....
        /*0acc*/ 	.word	0x00012c20


	//   ....[53]....
        /*0ad0*/ 	.word	0x00012d90


	//   ....[54]....
        /*0ad4*/ 	.word	0x00012dc0


	//   ....[55]....
        /*0ad8*/ 	.word	0x00012df0


	//   ....[56]....
        /*0adc*/ 	.word	0x00012e20


	//   ....[57]....
        /*0ae0*/ 	.word	0x00012e50


	//   ....[58]....
        /*0ae4*/ 	.word	0x00012e80


	//   ....[59]....
        /*0ae8*/ 	.word	0x00012f20


	//   ....[60]....
        /*0aec*/ 	.word	0x00012f50


	//   ....[61]....
        /*0af0*/ 	.word	0x00012fe0


	//   ....[62]....
        /*0af4*/ 	.word	0x00013ba0


	//   ....[63]....
        /*0af8*/ 	.word	0x00015d10


	//   ....[64]....
        /*0afc*/ 	.word	0x00016890


	//   ....[65]....
        /*0b00*/ 	.word	0x000168a0


	//   ....[66]....
        /*0b04*/ 	.word	0x000168c0


	//   ....[67]....
        /*0b08*/ 	.word	0x00016990


	//   ....[68]....
        /*0b0c*/ 	.word	0x000169c0


	//   ....[69]....
        /*0b10*/ 	.word	0x00016a20


	//   ....[70]....
        /*0b14*/ 	.word	0x00016a30


	//   ....[71]....
        /*0b18*/ 	.word	0x00016aa0


	//   ....[72]....
        /*0b1c*/ 	.word	0x000173f0


	//   ....[73]....
        /*0b20*/ 	.word	0x00017400


	//   ....[74]....
        /*0b24*/ 	.word	0x00017540


	//   ....[75]....
        /*0b28*/ 	.word	0x00017550


	//   ....[76]....
        /*0b2c*/ 	.word	0x00017800


	//   ....[77]....
        /*0b30*/ 	.word	0x00017810


	//   ....[78]....
        /*0b34*/ 	.word	0x00017980


	//   ....[79]....
        /*0b38*/ 	.word	0x00017990


	//   ....[80]....
        /*0b3c*/ 	.word	0x0001b7d0


	//   ....[81]....
        /*0b40*/ 	.word	0x0001b800


	//   ....[82]....
        /*0b44*/ 	.word	0x0001b840


	//   ....[83]....
        /*0b48*/ 	.word	0x0001b870


	//   ....[84]....
        /*0b4c*/ 	.word	0x0001b8a0


	//   ....[85]....
        /*0b50*/ 	.word	0x0001b8d0


	//   ....[86]....
        /*0b54*/ 	.word	0x0001b900


	//   ....[87]....
        /*0b58*/ 	.word	0x0001b930


	//   ....[88]....
        /*0b5c*/ 	.word	0x0001bab0


	//   ....[89]....
        /*0b60*/ 	.word	0x0001bae0


	//   ....[90]....
        /*0b64*/ 	.word	0x0001bb10


	//   ....[91]....
        /*0b68*/ 	.word	0x0001bb40


	//   ....[92]....
        /*0b6c*/ 	.word	0x0001bb70


	//   ....[93]....
        /*0b70*/ 	.word	0x0001bba0


	//   ....[94]....
        /*0b74*/ 	.word	0x0001bc60


	//   ....[95]....
        /*0b78*/ 	.word	0x0001bc80


	//   ....[96]....
        /*0b7c*/ 	.word	0x0001bcf0


	//   ....[97]....
        /*0b80*/ 	.word	0x0001c190


	//   ....[98]....
        /*0b84*/ 	.word	0x0001c5d0


	//   ....[99]....
        /*0b88*/ 	.word	0x0001c660


	//   ....[100]....
        /*0b8c*/ 	.word	0x0001c6b0


	//   ....[101]....
        /*0b90*/ 	.word	0x0001c700


	//   ....[102]....
        /*0b94*/ 	.word	0x0001c7e0


	//   ....[103]....
        /*0b98*/ 	.word	0x0001c870


	//   ....[104]....
        /*0b9c*/ 	.word	0x0001c8d0


	//   ....[105]....
        /*0ba0*/ 	.word	0x0001c930


	//   ....[106]....
        /*0ba4*/ 	.word	0x0001cbd0


	//   ....[107]....
        /*0ba8*/ 	.word	0x0001cec0


	//   ....[108]....
        /*0bac*/ 	.word	0x0001d040


	//   ....[109]....
        /*0bb0*/ 	.word	0x0001d090


	//   ....[110]....
        /*0bb4*/ 	.word	0x0001d0f0


	//   ....[111]....
        /*0bb8*/ 	.word	0x0001d150


	//   ....[112]....
        /*0bbc*/ 	.word	0x0001d2a0


	//   ....[113]....
        /*0bc0*/ 	.word	0x0001d340


	//   ....[114]....
        /*0bc4*/ 	.word	0x0001d3f0


	//   ....[115]....
        /*0bc8*/ 	.word	0x0001d4d0


	//   ....[116]....
        /*0bcc*/ 	.word	0x0001d6a0


	//   ....[117]....
        /*0bd0*/ 	.word	0x0001d760


	//   ....[118]....
        /*0bd4*/ 	.word	0x0001da10


	//   ....[119]....
        /*0bd8*/ 	.word	0x0001db30


	//   ....[120]....
        /*0bdc*/ 	.word	0x0001dd00


	//   ....[121]....
        /*0be0*/ 	.word	0x0001ddd0


	//   ....[122]....
        /*0be4*/ 	.word	0x0001dfd0


	//   ....[123]....
        /*0be8*/ 	.word	0x0001e060


	//   ....[124]....
        /*0bec*/ 	.word	0x0001e390


	//   ....[125]....
        /*0bf0*/ 	.word	0x0001e430


	//   ....[126]....
        /*0bf4*/ 	.word	0x0001e550


	//   ....[127]....
        /*0bf8*/ 	.word	0x0001e5d0


	//   ....[128]....
        /*0bfc*/ 	.word	0x0001e650


	//   ....[129]....
        /*0c00*/ 	.word	0x0001e6d0


	//   ....[130]....
        /*0c04*/ 	.word	0x0001e750


	//   ....[131]....
        /*0c08*/ 	.word	0x0001e7e0


	//   ....[132]....
        /*0c0c*/ 	.word	0x0001e880


	//   ....[133]....
        /*0c10*/ 	.word	0x0001e930


	//   ....[134]....
        /*0c14*/ 	.word	0x0001e9b0


	//   ....[135]....
        /*0c18*/ 	.word	0x0001ea30


	//   ....[136]....
        /*0c1c*/ 	.word	0x0001eab0


	//   ....[137]....
        /*0c20*/ 	.word	0x0001eb40


	//   ....[138]....
        /*0c24*/ 	.word	0x0001ebc0


	//   ....[139]....
        /*0c28*/ 	.word	0x0001ec60


	//   ....[140]....
        /*0c2c*/ 	.word	0x0001ecf0


	//   ....[141]....
        /*0c30*/ 	.word	0x0001ee20


	//----- nvinfo : EIATTR_REG_RECONFIG
	.align		4
.L_294:
        /*0c34*/ 	.byte	0x01, 0x54
	.zero		2


	//----- nvinfo : EIATTR_SYSCALL_OFFSETS
	.align		4
        /*0c38*/ 	.byte	0x04, 0x46
        /*0c3a*/ 	.short	(.L_296 - .L_295)


	//   ....[0]....
.L_295:
        /*0c3c*/ 	.word	0x000019a0


	//   ....[1]....
        /*0c40*/ 	.word	0x00001af0


	//   ....[2]....
        /*0c44*/ 	.word	0x000062e0


	//   ....[3]....
        /*0c48*/ 	.word	0x00006660


	//   ....[4]....
        /*0c4c*/ 	.word	0x00015900


	//   ....[5]....
        /*0c50*/ 	.word	0x00015a60


	//   ....[6]....
        /*0c54*/ 	.word	0x00015b60


	//   ....[7]....
        /*0c58*/ 	.word	0x00016470


	//   ....[8]....
        /*0c5c*/ 	.word	0x00016dc0


	//----- nvinfo : EIATTR_MBARRIER_INSTR_OFFSETS
	.align		4
.L_296:
        /*0c60*/ 	.byte	0x04, 0x39
        /*0c62*/ 	.short	(.L_298 - .L_297)


	//   ....[0]....
.L_297:
        /*0c64*/ 	.word	0x000002d0
        /*0c68*/ 	.word	0x000000ff
        /*0c6c*/ 	.word	0x00038800
        /*0c70*/ 	.short	0x0100
        /*0c72*/ 	.byte	0x08
	.zero		1


	//   ....[1]....
        /*0c74*/ 	.word	0x000002e0
        /*0c78*/ 	.word	0x000000ff
        /*0c7c*/ 	.word	0x00038810
        /*0c80*/ 	.short	0x0100
        /*0c82*/ 	.byte	0x08
	.zero		1


	//   ....[2]....
        /*0c84*/ 	.word	0x000002f0
        /*0c88*/ 	.word	0x000000ff
        /*0c8c*/ 	.word	0x00038820
        /*0c90*/ 	.short	0x0100
        /*0c92*/ 	.byte	0x08
	.zero		1


	//   ....[3]....
        /*0c94*/ 	.word	0x000003a0
        /*0c98*/ 	.word	0x000000ff
        /*0c9c*/ 	.word	0x00038830
        /*0ca0*/ 	.short	0x0100
        /*0ca2*/ 	.byte	0x06
	.zero		1


	//   ....[4]....
        /*0ca4*/ 	.word	0x000003b0
        /*0ca8*/ 	.word	0x000000ff
        /*0cac*/ 	.word	0x00038840
        /*0cb0*/ 	.short	0x0100
        /*0cb2*/ 	.byte	0x06
	.zero		1


	//   ....[5]....
        /*0cb4*/ 	.word	0x000003c0
        /*0cb8*/ 	.word	0x000000ff
        /*0cbc*/ 	.word	0x00038838
        /*0cc0*/ 	.short	0x0100
        /*0cc2*/ 	.byte	0x06
	.zero		1


	//   ....[6]....
        /*0cc4*/ 	.word	0x000003d0
        /*0cc8*/ 	.word	0x000000ff
        /*0ccc*/ 	.word	0x00038848
        /*0cd0*/ 	.short	0x0100
        /*0cd2*/ 	.byte	0x06
	.zero		1


	//   ....[7]....
        /*0cd4*/ 	.word	0x00000500
        /*0cd8*/ 	.word	0x000000ff
        /*0cdc*/ 	.word	0x00038850
        /*0ce0*/ 	.short	0x0100
        /*0ce2*/ 	.byte	0x08
	.zero		1


	//   ....[8]....
        /*0ce4*/ 	.word	0x00000510
        /*0ce8*/ 	.word	0x000000ff
        /*0cec*/ 	.word	0x00038860
        /*0cf0*/ 	.short	0x0100
        /*0cf2*/ 	.byte	0x08
	.zero		1


	//   ....[9]....
        /*0cf4*/ 	.word	0x00000520
        /*0cf8*/ 	.word	0x000000ff
        /*0cfc*/ 	.word	0x00038858
        /*0d00*/ 	.short	0x0100
        /*0d02*/ 	.byte	0x08
	.zero		1


	//   ....[10]....
        /*0d04*/ 	.word	0x00000530
        /*0d08*/ 	.word	0x000000ff
        /*0d0c*/ 	.word	0x00038868
        /*0d10*/ 	.short	0x0100
        /*0d12*/ 	.byte	0x08
	.zero		1


	//   ....[11]....
        /*0d14*/ 	.word	0x00000620
        /*0d18*/ 	.word	0x000000ff
        /*0d1c*/ 	.word	0x00038870
        /*0d20*/ 	.short	0x0100
        /*0d22*/ 	.byte	0x06
	.zero		1


	//   ....[12]....
        /*0d24*/ 	.word	0x00000630
        /*0d28*/ 	.word	0x000000ff
        /*0d2c*/ 	.word	0x00038880
        /*0d30*/ 	.short	0x0100
        /*0d32*/ 	.byte	0x06
	.zero		1


	//   ....[13]....
        /*0d34*/ 	.word	0x00000640
        /*0d38*/ 	.word	0x000000ff
        /*0d3c*/ 	.word	0x00038878
        /*0d40*/ 	.short	0x0100
        /*0d42*/ 	.byte	0x06
	.zero		1


	//   ....[14]....
        /*0d44*/ 	.word	0x00000650
        /*0d48*/ 	.word	0x000000ff
        /*0d4c*/ 	.word	0x00038888
        /*0d50*/ 	.short	0x0100
        /*0d52*/ 	.byte	0x06
	.zero		1


	//   ....[15]....
        /*0d54*/ 	.word	0x00000780
        /*0d58*/ 	.word	0x000000ff
        /*0d5c*/ 	.word	0x00038890
        /*0d60*/ 	.short	0x0100
        /*0d62*/ 	.byte	0x08
	.zero		1


	//   ....[16]....
        /*0d64*/ 	.word	0x00000790
        /*0d68*/ 	.word	0x000000ff
        /*0d6c*/ 	.word	0x000388a0
        /*0d70*/ 	.short	0x0100
        /*0d72*/ 	.byte	0x08
	.zero		1


	//   ....[17]....
        /*0d74*/ 	.word	0x000007a0
        /*0d78*/ 	.word	0x000000ff
        /*0d7c*/ 	.word	0x00038898
        /*0d80*/ 	.short	0x0100
        /*0d82*/ 	.byte	0x08
	.zero		1


	//   ....[18]....
        /*0d84*/ 	.word	0x000007b0
        /*0d88*/ 	.word	0x000000ff
        /*0d8c*/ 	.word	0x000388a8
        /*0d90*/ 	.short	0x0100
        /*0d92*/ 	.byte	0x08
	.zero		1


	//   ....[19]....
        /*0d94*/ 	.word	0x000008e0
        /*0d98*/ 	.word	0x000000ff
        /*0d9c*/ 	.word	0x000388b0
        /*0da0*/ 	.short	0x0100
        /*0da2*/ 	.byte	0x08
	.zero		1


	//   ....[20]....
        /*0da4*/ 	.word	0x000008f0
        /*0da8*/ 	.word	0x000000ff
        /*0dac*/ 	.word	0x000388c0
        /*0db0*/ 	.short	0x0100
        /*0db2*/ 	.byte	0x08
	.zero		1


	//   ....[21]....
        /*0db4*/ 	.word	0x00000900
        /*0db8*/ 	.word	0x000000ff
        /*0dbc*/ 	.word	0x000388b8
        /*0dc0*/ 	.short	0x0100
        /*0dc2*/ 	.byte	0x08
	.zero		1


	//   ....[22]....
        /*0dc4*/ 	.word	0x00000910
        /*0dc8*/ 	.word	0x000000ff
        /*0dcc*/ 	.word	0x000388c8
        /*0dd0*/ 	.short	0x0100
        /*0dd2*/ 	.byte	0x08
	.zero		1


	//   ....[23]....
        /*0dd4*/ 	.word	0x000026f0
        /*0dd8*/ 	.word	0x00000042
        /*0ddc*/ 	.word	0x00038890
        /*0de0*/ 	.short	0x010a
        /*0de2*/ 	.byte	0x3f
	.zero		1


	//   ....[24]....
        /*0de4*/ 	.word	0x00003110
        /*0de8*/ 	.word	0x00000042
        /*0dec*/ 	.word	0x00038890
        /*0df0*/ 	.short	0x010a
        /*0df2*/ 	.byte	0x3f
	.zero		1


	//   ....[25]....
        /*0df4*/ 	.word	0x00003a20
        /*0df8*/ 	.word	0x00000042
        /*0dfc*/ 	.word	0x00038890
        /*0e00*/ 	.short	0x010a
        /*0e02*/ 	.byte	0x3f
	.zero		1


	//   ....[26]....
        /*0e04*/ 	.word	0x00003c20
        /*0e08*/ 	.word	0x00000004
        /*0e0c*/ 	.word	0x00000000
        /*0e10*/ 	.short	0x0101
        /*0e12*/ 	.byte	0x3f
	.zero		1


	//   ....[27]....
        /*0e14*/ 	.word	0x00003c60
        /*0e18*/ 	.word	0x00000042
        /*0e1c*/ 	.word	0x000388b0
        /*0e20*/ 	.short	0x010a
        /*0e22*/ 	.byte	0x3f
	.zero		1


	//   ....[28]....
        /*0e24*/ 	.word	0x00004280
        /*0e28*/ 	.word	0x00000042
        /*0e2c*/ 	.word	0x00000000
        /*0e30*/ 	.short	0x0101
        /*0e32*/ 	.byte	0x3f
	.zero		1


	//   ....[29]....
        /*0e34*/ 	.word	0x00004c70
        /*0e38*/ 	.word	0x00000000
        /*0e3c*/ 	.word	0x00000000
        /*0e40*/ 	.short	0x0101
        /*0e42*/ 	.byte	0x3f
	.zero		1


	//   ....[30]....
        /*0e44*/ 	.word	0x000057e0
        /*0e48*/ 	.word	0x00000000
        /*0e4c*/ 	.word	0x00000000
        /*0e50*/ 	.short	0x0101
        /*0e52*/ 	.byte	0x3f
	.zero		1


	//   ....[31]....
        /*0e54*/ 	.word	0x00006370
        /*0e58*/ 	.word	0x00000002
        /*0e5c*/ 	.word	0x00038800
        /*0e60*/ 	.short	0x010a
        /*0e62*/ 	.byte	0x3f
	.zero		1


	//   ....[32]....
        /*0e64*/ 	.word	0x000063c0
        /*0e68*/ 	.word	0x00000002
        /*0e6c*/ 	.word	0x00038800
        /*0e70*/ 	.short	0x010a
        /*0e72*/ 	.byte	0x3f
	.zero		1


	//   ....[33]....
        /*0e74*/ 	.word	0x00006970
        /*0e78*/ 	.word	0x00000002
        /*0e7c*/ 	.word	0x00038800
        /*0e80*/ 	.short	0x010a
        /*0e82*/ 	.byte	0x3f
	.zero		1


	//   ....[34]....
        /*0e84*/ 	.word	0x000078b0
        /*0e88*/ 	.word	0x00000002
        /*0e8c*/ 	.word	0x00038800
        /*0e90*/ 	.short	0x010a
        /*0e92*/ 	.byte	0x3f
	.zero		1


	//   ....[35]....
        /*0e94*/ 	.word	0x00008680
        /*0e98*/ 	.word	0x00000014
        /*0e9c*/ 	.word	0x00038830
        /*0ea0*/ 	.short	0x010a
        /*0ea2*/ 	.byte	0x3f
	.zero		1


	//   ....[36]....
        /*0ea4*/ 	.word	0x00008730
        /*0ea8*/ 	.word	0x00000014
        /*0eac*/ 	.word	0x00038830
        /*0eb0*/ 	.short	0x010a
        /*0eb2*/ 	.byte	0x3f
	.zero		1


	//   ....[37]....
        /*0eb4*/ 	.word	0x00008a40
        /*0eb8*/ 	.word	0x00000002
        /*0ebc*/ 	.word	0x00038810
        /*0ec0*/ 	.short	0x010a
        /*0ec2*/ 	.byte	0x3f
	.zero		1


	//   ....[38]....
        /*0ec4*/ 	.word	0x00008a90
        /*0ec8*/ 	.word	0x00000014
        /*0ecc*/ 	.word	0x00038850
        /*0ed0*/ 	.short	0x010a
        /*0ed2*/ 	.byte	0x3f
	.zero		1


	//   ....[39]....
        /*0ed4*/ 	.word	0x00008b50
        /*0ed8*/ 	.word	0x00000014
        /*0edc*/ 	.word	0x00038850
        /*0ee0*/ 	.short	0x010a
        /*0ee2*/ 	.byte	0x3f
	.zero		1


	//   ....[40]....
        /*0ee4*/ 	.word	0x0000b180
        /*0ee8*/ 	.word	0x0000000c
        /*0eec*/ 	.word	0x00000000
        /*0ef0*/ 	.short	0x0101
        /*0ef2*/ 	.byte	0x3f
	.zero		1


	//   ....[41]....
        /*0ef4*/ 	.word	0x0000b880
        /*0ef8*/ 	.word	0x00000014
        /*0efc*/ 	.word	0x00000000
        /*0f00*/ 	.short	0x0101
        /*0f02*/ 	.byte	0x3f
	.zero		1


	//   ....[42]....
        /*0f04*/ 	.word	0x0000b990
        /*0f08*/ 	.word	0x0000000c
        /*0f0c*/ 	.word	0x00038830
        /*0f10*/ 	.short	0x010a
        /*0f12*/ 	.byte	0x3f
	.zero		1


	//   ....[43]....
        /*0f14*/ 	.word	0x0000ba40
        /*0f18*/ 	.word	0x0000000c
        /*0f1c*/ 	.word	0x00038830
        /*0f20*/ 	.short	0x010a
        /*0f22*/ 	.byte	0x3f
	.zero		1


	//   ....[44]....
        /*0f24*/ 	.word	0x0000bcb0
        /*0f28*/ 	.word	0x0000000c
        /*0f2c*/ 	.word	0x00038850
        /*0f30*/ 	.short	0x010a
        /*0f32*/ 	.byte	0x3f
	.zero		1


	//   ....[45]....
        /*0f34*/ 	.word	0x0000bd00
        /*0f38*/ 	.word	0x0000000c
        /*0f3c*/ 	.word	0x00038850
        /*0f40*/ 	.short	0x010a
        /*0f42*/ 	.byte	0x3f
	.zero		1


	//   ....[46]....
        /*0f44*/ 	.word	0x0000e1e0
        /*0f48*/ 	.word	0x000000a2
        /*0f4c*/ 	.word	0x00000000
        /*0f50*/ 	.short	0x0101
        /*0f52*/ 	.byte	0x3f
	.zero		1


	//   ....[47]....
        /*0f54*/ 	.word	0x0000efc0
        /*0f58*/ 	.word	0x0000000c
        /*0f5c*/ 	.word	0x00000000
        /*0f60*/ 	.short	0x0101
        /*0f62*/ 	.byte	0x3f
	.zero		1


	//   ....[48]....
        /*0f64*/ 	.word	0x000115b0
        /*0f68*/ 	.word	0x00000000
        /*0f6c*/ 	.word	0x00000000
        /*0f70*/ 	.short	0x0101
        /*0f72*/ 	.byte	0x3f
	.zero		1


	//   ....[49]....
        /*0f74*/ 	.word	0x00013c90
        /*0f78*/ 	.word	0x00000005
        /*0f7c*/ 	.word	0x00038820
        /*0f80*/ 	.short	0x010a
        /*0f82*/ 	.byte	0x3f
	.zero		1


	//   ....[50]....
        /*0f84*/ 	.word	0x00013d80
        /*0f88*/ 	.word	0x00000004
        /*0f8c*/ 	.word	0x000388a0
        /*0f90*/ 	.short	0x010a
        /*0f92*/ 	.byte	0x3f
	.zero		1


	//   ....[51]....
        /*0f94*/ 	.word	0x00013fd0
        /*0f98*/ 	.word	0x00000004
        /*0f9c*/ 	.word	0x000388c0
        /*0fa0*/ 	.short	0x010a
        /*0fa2*/ 	.byte	0x3f
	.zero		1


	//   ....[52]....
        /*0fa4*/ 	.word	0x00014a50
        /*0fa8*/ 	.word	0x00000004
        /*0fac*/ 	.word	0x000388a0
        /*0fb0*/ 	.short	0x010a
        /*0fb2*/ 	.byte	0x3f
	.zero		1


	//   ....[53]....
        /*0fb4*/ 	.word	0x00014c90
        /*0fb8*/ 	.word	0x00000004
        /*0fbc*/ 	.word	0x000388c0
        /*0fc0*/ 	.short	0x010a
        /*0fc2*/ 	.byte	0x3f
	.zero		1


	//   ....[54]....
        /*0fc4*/ 	.word	0x00015fb0
        /*0fc8*/ 	.word	0x00000000
        /*0fcc*/ 	.word	0x00038840
        /*0fd0*/ 	.short	0x010a
        /*0fd2*/ 	.byte	0x3f
	.zero		1


	//   ....[55]....
        /*0fd4*/ 	.word	0x00016b60
        /*0fd8*/ 	.word	0x00000008
        /*0fdc*/ 	.word	0x00038800
        /*0fe0*/ 	.short	0x0107
        /*0fe2*/ 	.byte	0x3f
	.zero		1


	//   ....[56]....
        /*0fe4*/ 	.word	0x00016c10
        /*0fe8*/ 	.word	0x00000000
        /*0fec*/ 	.word	0x00038800
        /*0ff0*/ 	.short	0x0101
        /*0ff2*/ 	.byte	0x3f
	.zero		1


	//   ....[57]....
        /*0ff4*/ 	.word	0x00017bc0
        /*0ff8*/ 	.word	0x00000000
        /*0ffc*/ 	.word	0x00038810
        /*1000*/ 	.short	0x0107
        /*1002*/ 	.byte	0x3f
	.zero		1


	//   ....[58]....
        /*1004*/ 	.word	0x00017cc0
        /*1008*/ 	.word	0x00000002
        /*100c*/ 	.word	0x00038810
        /*1010*/ 	.short	0x0101
        /*1012*/ 	.byte	0x3f
	.zero		1


	//   ....[59]....
        /*1014*/ 	.word	0x00017ce0
        /*1018*/ 	.word	0x00000002
        /*101c*/ 	.word	0x00038820
        /*1020*/ 	.short	0x010a
        /*1022*/ 	.byte	0x3f
	.zero		1


	//   ....[60]....
        /*1024*/ 	.word	0x00017df0
        /*1028*/ 	.word	0x00000003
        /*102c*/ 	.word	0x00038860
        /*1030*/ 	.short	0x010a
        /*1032*/ 	.byte	0x3f
	.zero		1


	//   ....[61]....
        /*1034*/ 	.word	0x00018b00
        /*1038*/ 	.word	0x00000002
        /*103c*/ 	.word	0x00038840
        /*1040*/ 	.short	0x010a
        /*1042*/ 	.byte	0x3f
	.zero		1


	//   ....[62]....
        /*1044*/ 	.word	0x00018d60
        /*1048*/ 	.word	0x00000002
        /*104c*/ 	.word	0x00038860
        /*1050*/ 	.short	0x010a
        /*1052*/ 	.byte	0x3f
	.zero		1


	//   ....[63]....
        /*1054*/ 	.word	0x00019a00
        /*1058*/ 	.word	0x00000002
        /*105c*/ 	.word	0x00038840
        /*1060*/ 	.short	0x010a
        /*1062*/ 	.byte	0x3f
	.zero		1


	//   ....[64]....
        /*1064*/ 	.word	0x00019c50
        /*1068*/ 	.word	0x00000002
        /*106c*/ 	.word	0x00038860
        /*1070*/ 	.short	0x010a
        /*1072*/ 	.byte	0x3f
	.zero		1


	//   ....[65]....
        /*1074*/ 	.word	0x0001a860
        /*1078*/ 	.word	0x00000002
        /*107c*/ 	.word	0x00038840
        /*1080*/ 	.short	0x010a
        /*1082*/ 	.byte	0x3f
	.zero		1


	//   ....[66]....
        /*1084*/ 	.word	0x0001aac0
        /*1088*/ 	.word	0x00000002
        /*108c*/ 	.word	0x00038860
        /*1090*/ 	.short	0x010a
        /*1092*/ 	.byte	0x3f
	.zero		1


	//   ....[67]....
        /*1094*/ 	.word	0x0001c110
        /*1098*/ 	.word	0x00000000
        /*109c*/ 	.word	0x00038820
        /*10a0*/ 	.short	0x010a
        /*10a2*/ 	.byte	0x3f
	.zero		1


	//   ....[68]....
        /*10a4*/ 	.word	0x0001c2c0
        /*10a8*/ 	.word	0x00000006
        /*10ac*/ 	.word	0x00000000
        /*10b0*/ 	.short	0x010a
        /*10b2*/ 	.byte	0x3f
	.zero		1


	//   ....[69]....
        /*10b4*/ 	.word	0x0001c330
        /*10b8*/ 	.word	0x00000007
        /*10bc*/ 	.word	0x00000000
        /*10c0*/ 	.short	0x010a
        /*10c2*/ 	.byte	0x3f
	.zero		1


	//   ....[70]....
        /*10c4*/ 	.word	0x0001c3a0
        /*10c8*/ 	.word	0x00000004
        /*10cc*/ 	.word	0x00000000
        /*10d0*/ 	.short	0x010a
        /*10d2*/ 	.byte	0x3f
	.zero		1


	//   ....[71]....
        /*10d4*/ 	.word	0x0001c3d0
        /*10d8*/ 	.word	0x00000003
        /*10dc*/ 	.word	0x00000000
        /*10e0*/ 	.short	0x010a
        /*10e2*/ 	.byte	0x3f
	.zero		1


	//   ....[72]....
        /*10e4*/ 	.word	0x0001c430
        /*10e8*/ 	.word	0x00000042
        /*10ec*/ 	.word	0x00038890
        /*10f0*/ 	.short	0x010a
        /*10f2*/ 	.byte	0x3f
	.zero		1


	//   ....[73]....
        /*10f4*/ 	.word	0x0001c480
        /*10f8*/ 	.word	0x00000042
        /*10fc*/ 	.word	0x00038890
        /*1100*/ 	.short	0x010a
        /*1102*/ 	.byte	0x3f
	.zero		1


	//   ....[74]....
        /*1104*/ 	.word	0x0001c4d0
        /*1108*/ 	.word	0x00000042
        /*110c*/ 	.word	0x00038890
        /*1110*/ 	.short	0x010a
        /*1112*/ 	.byte	0x3f
	.zero		1


	//   ....[75]....
        /*1114*/ 	.word	0x0001c520
        /*1118*/ 	.word	0x00000042
        /*111c*/ 	.word	0x000388b0
        /*1120*/ 	.short	0x010a
        /*1122*/ 	.byte	0x3f
	.zero		1


	//   ....[76]....
        /*1124*/ 	.word	0x0001c730
        /*1128*/ 	.word	0x00000002
        /*112c*/ 	.word	0x00038800
        /*1130*/ 	.short	0x010a
        /*1132*/ 	.byte	0x3f
	.zero		1


	//   ....[77]....
        /*1134*/ 	.word	0x0001c960
        /*1138*/ 	.word	0x00000002
        /*113c*/ 	.word	0x00038800
        /*1140*/ 	.short	0x010a
        /*1142*/ 	.byte	0x3f
	.zero		1


	//   ....[78]....
        /*1144*/ 	.word	0x0001c9b0
        /*1148*/ 	.word	0x00000014
        /*114c*/ 	.word	0x00038830
        /*1150*/ 	.short	0x010a
        /*1152*/ 	.byte	0x3f
	.zero		1


	//   ....[79]....
        /*1154*/ 	.word	0x0001ca00
        /*1158*/ 	.word	0x00000002
        /*115c*/ 	.word	0x00038810
        /*1160*/ 	.short	0x010a
        /*1162*/ 	.byte	0x3f
	.zero		1


	//   ....[80]....
        /*1164*/ 	.word	0x0001ca50
        /*1168*/ 	.word	0x00000014
        /*116c*/ 	.word	0x00038850
        /*1170*/ 	.short	0x010a
        /*1172*/ 	.byte	0x3f
	.zero		1


	//   ....[81]....
        /*1174*/ 	.word	0x0001caa0
        /*1178*/ 	.word	0x0000000c
        /*117c*/ 	.word	0x00038830
        /*1180*/ 	.short	0x010a
        /*1182*/ 	.byte	0x3f
	.zero		1


	//   ....[82]....
        /*1184*/ 	.word	0x0001caf0
        /*1188*/ 	.word	0x0000000c
        /*118c*/ 	.word	0x00038850
        /*1190*/ 	.short	0x010a
        /*1192*/ 	.byte	0x3f
	.zero		1


	//   ....[83]....
        /*1194*/ 	.word	0x0001cca0
        /*1198*/ 	.word	0x00000004
        /*119c*/ 	.word	0x00038820
        /*11a0*/ 	.short	0x010a
        /*11a2*/ 	.byte	0x3f
	.zero		1


	//   ....[84]....
        /*11a4*/ 	.word	0x0001ccf0
        /*11a8*/ 	.word	0x00000004
        /*11ac*/ 	.word	0x000388a0
        /*11b0*/ 	.short	0x010a
        /*11b2*/ 	.byte	0x3f
	.zero		1


	//   ....[85]....
        /*11b4*/ 	.word	0x0001cd40
        /*11b8*/ 	.word	0x00000004
        /*11bc*/ 	.word	0x000388c0
        /*11c0*/ 	.short	0x010a
        /*11c2*/ 	.byte	0x3f
	.zero		1


	//   ....[86]....
        /*11c4*/ 	.word	0x0001cd90
        /*11c8*/ 	.word	0x00000004
        /*11cc*/ 	.word	0x000388a0
        /*11d0*/ 	.short	0x010a
        /*11d2*/ 	.byte	0x3f
	.zero		1


	//   ....[87]....
        /*11d4*/ 	.word	0x0001cde0
        /*11d8*/ 	.word	0x00000004
        /*11dc*/ 	.word	0x000388c0
        /*11e0*/ 	.short	0x010a
        /*11e2*/ 	.byte	0x3f
	.zero		1


	//   ....[88]....
        /*11e4*/ 	.word	0x0001cf80
        /*11e8*/ 	.word	0x00000000
        /*11ec*/ 	.word	0x00038840
        /*11f0*/ 	.short	0x010a
        /*11f2*/ 	.byte	0x3f
	.zero		1


	//   ....[89]....
        /*11f4*/ 	.word	0x0001e0b0
        /*11f8*/ 	.word	0x00000002
        /*11fc*/ 	.word	0x00038820
        /*1200*/ 	.short	0x010a
        /*1202*/ 	.byte	0x3f
	.zero		1


	//   ....[90]....
        /*1204*/ 	.word	0x0001e100
        /*1208*/ 	.word	0x00000003
        /*120c*/ 	.word	0x00038860
        /*1210*/ 	.short	0x010a
        /*1212*/ 	.byte	0x3f
	.zero		1


	//   ....[91]....
        /*1214*/ 	.word	0x0001e150
        /*1218*/ 	.word	0x00000002
        /*121c*/ 	.word	0x00038840
        /*1220*/ 	.short	0x010a
        /*1222*/ 	.byte	0x3f
	.zero		1


	//   ....[92]....
        /*1224*/ 	.word	0x0001e1a0
        /*1228*/ 	.word	0x00000002
        /*122c*/ 	.word	0x00038860
        /*1230*/ 	.short	0x010a
        /*1232*/ 	.byte	0x3f
	.zero		1


	//   ....[93]....
        /*1234*/ 	.word	0x0001e1f0
        /*1238*/ 	.word	0x00000002
        /*123c*/ 	.word	0x00038840
        /*1240*/ 	.short	0x010a
        /*1242*/ 	.byte	0x3f
	.zero		1


	//   ....[94]....
        /*1244*/ 	.word	0x0001e240
        /*1248*/ 	.word	0x00000002
        /*124c*/ 	.word	0x00038860
        /*1250*/ 	.short	0x010a
        /*1252*/ 	.byte	0x3f
	.zero		1


	//   ....[95]....
        /*1254*/ 	.word	0x0001e290
        /*1258*/ 	.word	0x00000002
        /*125c*/ 	.word	0x00038840
        /*1260*/ 	.short	0x010a
        /*1262*/ 	.byte	0x3f
	.zero		1


	//   ....[96]....
        /*1264*/ 	.word	0x0001e2e0
        /*1268*/ 	.word	0x00000002
        /*126c*/ 	.word	0x00038860
        /*1270*/ 	.short	0x010a
        /*1272*/ 	.byte	0x3f
	.zero		1


	//   ....[97]....
        /*1274*/ 	.word	0x0001ed40
        /*1278*/ 	.word	0x00000000
        /*127c*/ 	.word	0x00038820
        /*1280*/ 	.short	0x010a
        /*1282*/ 	.byte	0x3f
	.zero		1


	//   ....[98]....
        /*1284*/ 	.word	0x0001eee0
        /*1288*/ 	.word	0x00000006
        /*128c*/ 	.word	0x00000000
        /*1290*/ 	.short	0x010a
        /*1292*/ 	.byte	0x3f
	.zero		1


	//   ....[99]....
        /*1294*/ 	.word	0x0001ef30
        /*1298*/ 	.word	0x00000007
        /*129c*/ 	.word	0x00000000
        /*12a0*/ 	.short	0x010a
        /*12a2*/ 	.byte	0x3f
	.zero		1


	//   ....[100]....
        /*12a4*/ 	.word	0x0001ef80
        /*12a8*/ 	.word	0x00000004
        /*12ac*/ 	.word	0x00000000
        /*12b0*/ 	.short	0x010a
        /*12b2*/ 	.byte	0x3f
	.zero		1


	//----- nvinfo : EIATTR_NUM_MBARRIERS
	.align		4
.L_298:
        /*12b4*/ 	.byte	0x03, 0x38
        /*12b6*/ 	.short	0x0017


	//----- nvinfo : EIATTR_EXIT_INSTR_OFFSETS
	.align		4
        /*12b8*/ 	.byte	0x04, 0x1c
        /*12ba*/ 	.short	(.L_300 - .L_299)


	//   ....[0]....
.L_299:
        /*12bc*/ 	.word	0x0001c420


	//----- nvinfo : EIATTR_MAX_THREADS
	.align		4
.L_300:
        /*12c0*/ 	.byte	0x04, 0x05
        /*12c2*/ 	.short	(.L_302 - .L_301)
.L_301:
        /*12c4*/ 	.word	0x00000180
        /*12c8*/ 	.word	0x00000001
        /*12cc*/ 	.word	0x00000001


	//----- nvinfo : EIATTR_CRS_STACK_SIZE
	.align		4
.L_302:
        /*12d0*/ 	.byte	0x04, 0x1e
        /*12d2*/ 	.short	(.L_304 - .L_303)
.L_303:
        /*12d4*/ 	.word	0x00000000


	//----- nvinfo : EIATTR_CBANK_PARAM_SIZE
	.align		4
.L_304:
        /*12d8*/ 	.byte	0x03, 0x19
        /*12da*/ 	.short	0x0bf0


	//----- nvinfo : EIATTR_PARAM_CBANK
	.align		4
        /*12dc*/ 	.byte	0x04, 0x0a
        /*12de*/ 	.short	(.L_306 - .L_305)
	.align		4
.L_305:
        /*12e0*/ 	.word	index@(.nv.constant0._ZN7cutlass13device_kernelIN5flash11enable_sm90INS1_16FlashAttnFwdSm90INS1_25CollectiveMainloopFwdSm90ILi2EN4cute5tupleIJNS5_1CILi1EEES8_S8_EEENS6_IJNS7_ILi64EEESA_SA_EEELi512ENS_10bfloat16_tEfNS_4arch4Sm90ELb0ELb0ELb1ELb1ELb0ELb1ELb1ELb0ELb0ELb1ELb0ELb0EEENS1_21CollectiveEpilogueFwdINS6_IJSA_NS7_ILi512EEESA_EEES9_SC_SE_Li256ELb1ELb1ELb0ELb0EEENS1_36VarlenDynamicPersistentTileSchedulerILi64ELi64ELi256ELi128ELb0ELb1ELb1ELb0ELb1ELb1EEEEEEEEEvNT_6ParamsE)
        /*12e4*/ 	.short	0x0210
        /*12e6*/ 	.short	0x0bf0


	//----- nvinfo : EIATTR_SW_WAR
	.align		4
.L_306:
        /*12e8*/ 	.byte	0x04, 0x36
        /*12ea*/ 	.short	(.L_308 - .L_307)
.L_307:
        /*12ec*/ 	.word	0x00000008
.L_308:


//--------------------- .nv.info._ZN7cutlass13device_kernelIN5flash11enable_sm90INS1_16FlashAttnFwdSm90INS1_25CollectiveMainloopFwdSm90ILi2EN4cute5tupleIJNS5_1CILi1EEES8_S8_EEENS6_IJNS7_ILi64EEESA_SA_EEELi512ENS_10bfloat16_tEfNS_4arch4Sm90ELb0ELb1ELb1ELb0ELb0ELb0ELb0ELb0ELb0ELb1ELb0ELb0EEENS1_21CollectiveEpilogueFwdINS6_IJSA_NS7_ILi512EEESA_EEES9_SC_SE_Li256ELb0ELb1ELb0ELb0EEENS1_30DynamicPersistentTileSchedulerILi256ELi128ELb0ELb1ELb1EEEEEEEEEvNT_6ParamsE --------------------------
	.section	.nv.info._ZN7cutlass13device_kernelIN5flash11enable_sm90INS1_16FlashAttnFwdSm90INS1_25CollectiveMainloopFwdSm90ILi2EN4cute5tupleIJNS5_1CILi1EEES8_S8_EEENS6_IJNS7_ILi64EEESA_SA_EEELi512ENS_10bfloat16_tEfNS_4arch4Sm90ELb0ELb1ELb1ELb0ELb0ELb0ELb0ELb0ELb0ELb1ELb0ELb0EEENS1_21CollectiveEpilogueFwdINS6_IJSA_NS7_ILi512EEESA_EEES9_SC_SE_Li256ELb0ELb1ELb0ELb0EEENS1_30DynamicPersistentTileSchedulerILi256ELi128ELb0ELb1ELb1EEEEEEEEEvNT_6ParamsE,"",@"SHT_CUDA_INFO"
	.sectionflags	@""
	.align	4


	//----- nvinfo : EIATTR_CUDA_API_VERSION
	.align		4
        /*0000*/ 	.byte	0x04, 0x37
        /*0002*/ 	.short	(.L_310 - .L_309)
.L_309:
        /*0004*/ 	.word	0x00000082


	//----- nvinfo : EIATTR_KPARAM_INFO
	.align		4
.L_310:
        /*0008*/ 	.byte	0x04, 0x17
        /*000a*/ 	.short	(.L_312 - .L_311)
.L_311:
        /*000c*/ 	.word	0x00000000
        /*0010*/ 	.short	0x0000
        /*0012*/ 	.short	0x0070
        /*0014*/ 	.byte	0x00, 0xf0, 0x01, 0x2a


	//----- nvinfo : EIATTR_SPARSE_MMA_MASK
	.align		4
.L_312:
        /*0018*/ 	.byte	0x03, 0x50
        /*001a*/ 	.short	0x0000


	//----- nvinfo : EIATTR_MAXREG_COUNT
	.align		4
        /*001c*/ 	.byte	0x03, 0x1b
        /*001e*/ 	.short	0x00a8


	//----- nvinfo : EIATTR_NUM_BARRIERS
	.align		4
        /*0020*/ 	.byte	0x02, 0x4c
        /*0022*/ 	.byte	0x10
	.zero		1


	//----- nvinfo : EIATTR_EXTERNS
	.align		4
        /*0024*/ 	.byte	0x04, 0x0f
        /*0026*/ 	.short	(.L_314 - .L_313)


	//   ....[0]....
	.align		4
.L_313:
        /*0028*/ 	.word	index@(__assertfail)


	//----- nvinfo : EIATTR_ANNOTATIONS
	.align		4
.L_314:
        /*002c*/ 	.byte	0x04, 0x55
        /*002e*/ 	.short	(.L_316 - .L_315)


	//   ....[0]....
.L_315:
        /* <DEDUP_REMOVED lines=24> */


	//----- nvinfo : EIATTR_MERCURY_ISA_VERSION
	.align		4
.L_316:
        /*01a0*/ 	.byte	0x03, 0x5f
        /*01a2*/ 	.short	0x0101


	//----- nvinfo : EIATTR_INT_WARP_WIDE_INSTR_OFFSETS
	.align		4
        /*01a4*/ 	.byte	0x04, 0x31
        /*01a6*/ 	.short	(.L_318 - .L_317)


	//   ....[0]....
.L_317:
        /*01a8*/ 	.word	0x00000130


	//   ....[1]....
        /*01ac*/ 	.word	0x00000170


	//   ....[2]....
        /*01b0*/ 	.word	0x000001e0


	//   ....[3]....
        /*01b4*/ 	.word	0x000114f0


	//   ....[4]....
        /*01b8*/ 	.word	0x00011580


	//   ....[5]....
        /*01bc*/ 	.word	0x00015ba0


	//   ....[6]....
        /*01c0*/ 	.word	0x00015c30


	//----- nvinfo : EIATTR_COOP_GROUP_MASK_REGIDS
	.align		4
.L_318:
        /*01c4*/ 	.byte	0x04, 0x29
        /*01c6*/ 	.short	(.L_320 - .L_319)


	//   ....[0]....
.L_319:
        /*01c8*/ 	.word	0xffffffff


	//   ....[1]....
        /*01cc*/ 	.word	0xffffffff


	//   ....[2]....
        /*01d0*/ 	.word	0xffffffff


	//   ....[3]....
        /*01d4*/ 	.word	0xffffffff


	//   ....[4]....
        /*01d8*/ 	.word	0xffffffff


	//   ....[5]....
        /*01dc*/ 	.word	0xffffffff


	//   ....[6]....
        /*01e0*/ 	.word	0xffffffff


	//   ....[7]....
        /*01e4*/ 	.word	0xffffffff


	//   ....[8]....
        /*01e8*/ 	.word	0xffffffff


	//   ....[9]....
        /*01ec*/ 	.word	0xffffffff


	//   ....[10]....
        /*01f0*/ 	.word	0xffffffff


	//   ....[11]....
        /*01f4*/ 	.word	0xffffffff


	//   ....[12]....
        /*01f8*/ 	.word	0xffffffff


	//   ....[13]....
        /*01fc*/ 	.word	0xffffffff


	//   ....[14]....
        /*0200*/ 	.word	0xffffffff


	//   ....[15]....
        /*0204*/ 	.word	0xffffffff


	//   ....[16]....
        /*0208*/ 	.word	0xffffffff


	//   ....[17]....
        /*020c*/ 	.word	0xffffffff


	//   ....[18]....
        /*0210*/ 	.word	0xffffffff


	//   ....[19]....
        /*0214*/ 	.word	0xffffffff


	//   ....[20]....
        /*0218*/ 	.word	0xffffffff


	//   ....[21]....
        /*021c*/ 	.word	0xffffffff


	//   ....[22]....
        /*0220*/ 	.word	0xffffffff


	//   ....[23]....
        /*0224*/ 	.word	0xffffffff


	//   ....[24]....
        /*0228*/ 	.word	0xffffffff


	//   ....[25]....
        /*022c*/ 	.word	0xffffffff


	//   ....[26]....
        /*0230*/ 	.word	0xffffffff


	//   ....[27]....
        /*0234*/ 	.word	0xffffffff


	//   ....[28]....
        /*0238*/ 	.word	0xffffffff


	//   ....[29]....
        /*023c*/ 	.word	0xffffffff


	//   ....[30]....
        /*0240*/ 	.word	0xffffffff


	//   ....[31]....
        /*0244*/ 	.word	0xffffffff


	//   ....[32]....
        /*0248*/ 	.word	0xffffffff


	//   ....[33]....
        /*024c*/ 	.word	0xffffffff


	//   ....[34]....
        /*0250*/ 	.word	0xffffffff


	//   ....[35]....
        /*0254*/ 	.word	0xffffffff


	//   ....[36]....
        /*0258*/ 	.word	0xffffffff


	//   ....[37]....
        /*025c*/ 	.word	0xffffffff


	//   ....[38]....
        /*0260*/ 	.word	0xffffffff


	//   ....[39]....
        /*0264*/ 	.word	0xffffffff


	//   ....[40]....
        /*0268*/ 	.word	0xffffffff


	//   ....[41]....
        /*026c*/ 	.word	0xffffffff


	//   ....[42]....
        /*0270*/ 	.word	0xffffffff


	//   ....[43]....
        /*0274*/ 	.word	0xffffffff


	//   ....[44]....
        /*0278*/ 	.word	0xffffffff


	//   ....[45]....
        /*027c*/ 	.word	0xffffffff


	//   ....[46]....
        /*0280*/ 	.word	0xffffffff


	//   ....[47]....
        /*0284*/ 	.word	0xffffffff


	//   ....[48]....
        /*0288*/ 	.word	0xffffffff


	//   ....[49]....
        /*028c*/ 	.word	0xffffffff


	//   ....[50]....
        /*0290*/ 	.word	0xffffffff


	//   ....[51]....
        /*0294*/ 	.word	0xffffffff


	//   ....[52]....
        /*0298*/ 	.word	0xffffffff


	//   ....[53]....
        /*029c*/ 	.word	0xffffffff


	//   ....[54]....
        /*02a0*/ 	.word	0xffffffff


	//   ....[55]....
        /*02a4*/ 	.word	0xffffffff


	//   ....[56]....
        /*02a8*/ 	.word	0xffffffff


	//   ....[57]....
        /*02ac*/ 	.word	0xffffffff


	//   ....[58]....
        /*02b0*/ 	.word	0xffffffff


	//   ....[59]....
        /*02b4*/ 	.word	0xffffffff


	//   ....[60]....
        /*02b8*/ 	.word	0xffffffff


	//   ....[61]....
        /*02bc*/ 	.word	0xffffffff


	//   ....[62]....
        /*02c0*/ 	.word	0xffffffff


	//   ....[63]....
        /*02c4*/ 	.word	0xffffffff


	//   ....[64]....
        /*02c8*/ 	.word	0x0500000f


	//   ....[65]....
        /*02cc*/ 	.word	0x0500000f


	//   ....[66]....
        /*02d0*/ 	.word	0x0500000f


	//   ....[67]....
        /*02d4*/ 	.word	0x0500000f


	//   ....[68]....
        /*02d8*/ 	.word	0x0500000f


	//   ....[69]....
        /*02dc*/ 	.word	0x0500000f


	//   ....[70]....
        /*02e0*/ 	.word	0x0500000f


	//   ....[71]....
        /*02e4*/ 	.word	0x0500000f


	//   ....[72]....
        /*02e8*/ 	.word	0x0500000f


	//   ....[73]....
        /*02ec*/ 	.word	0x0500000f


	//   ....[74]....
        /*02f0*/ 	.word	0x0500000f


	//----- nvinfo : EIATTR_COOP_GROUP_INSTR_OFFSETS
	.align		4
.L_320:
        /*02f4*/ 	.byte	0x04, 0x28
        /*02f6*/ 	.short	(.L_322 - .L_321)


	//   ....[0]....
.L_321:
        /*02f8*/ 	.word	0x00000060


	//   ....[1]....
        /*02fc*/ 	.word	0x00000140


	//   ....[2]....
        /*0300*/ 	.word	0x00000190


	//   ....[3]....
        /*0304*/ 	.word	0x00000380


	//   ....[4]....
        /*0308*/ 	.word	0x000004e0


	//   ....[5]....
        /*030c*/ 	.word	0x00000600


	//   ....[6]....
        /*0310*/ 	.word	0x00000760


	//   ....[7]....
        /*0314*/ 	.word	0x00001c10


	//   ....[8]....
        /*0318*/ 	.word	0x00003d20


	//   ....[9]....
        /*031c*/ 	.word	0x00004320


	//   ....[10]....
        /*0320*/ 	.word	0x00004a60


	//   ....[11]....
        /*0324*/ 	.word	0x000053b0


	//   ....[12]....
        /*0328*/ 	.word	0x000053d0


	//   ....[13]....
        /*032c*/ 	.word	0x00005b10


	//   ....[14]....
        /*0330*/ 	.word	0x00005b50


	//   ....[15]....
        /*0334*/ 	.word	0x00006380


	//   ....[16]....
        /*0338*/ 	.word	0x00006970


	//   ....[17]....
        /*033c*/ 	.word	0x00006f00


	//   ....[18]....
        /*0340*/ 	.word	0x000075f0


	//   ....[19]....
        /*0344*/ 	.word	0x000076b0


	//   ....[20]....
        /*0348*/ 	.word	0x00007ac0


	//   ....[21]....
        /*034c*/ 	.word	0x00007b50


	//   ....[22]....
        /*0350*/ 	.word	0x00008cc0


	//   ....[23]....
        /*0354*/ 	.word	0x00009690


	//   ....[24]....
        /*0358*/ 	.word	0x00009720


	//   ....[25]....
        /*035c*/ 	.word	0x00009a10


	//   ....[26]....
        /*0360*/ 	.word	0x00009b60


	//   ....[27]....
        /*0364*/ 	.word	0x0000ac30


	//   ....[28]....
        /*0368*/ 	.word	0x0000b0e0


	//   ....[29]....
        /*036c*/ 	.word	0x0000b640


	//   ....[30]....
        /*0370*/ 	.word	0x0000bd30


	//   ....[31]....
        /*0374*/ 	.word	0x0000be30


	//   ....[32]....
        /*0378*/ 	.word	0x0000c180


	//   ....[33]....
        /*037c*/ 	.word	0x0000c230


	//   ....[34]....
        /*0380*/ 	.word	0x0000d400


	//   ....[35]....
        /*0384*/ 	.word	0x0000d440


	//   ....[36]....
        /*0388*/ 	.word	0x0000d480


	//   ....[37]....
        /*038c*/ 	.word	0x0000d4f0


	//   ....[38]....
        /*0390*/ 	.word	0x0000d520


	//   ....[39]....
        /*0394*/ 	.word	0x0000dfa0


	//   ....[40]....
        /*0398*/ 	.word	0x0000f260


	//   ....[41]....
        /*039c*/ 	.word	0x0000f290


	//   ....[42]....
        /*03a0*/ 	.word	0x0000f2c0


	//   ....[43]....
        /*03a4*/ 	.word	0x0000f2e0


	//   ....[44]....
        /*03a8*/ 	.word	0x0000f930


	//   ....[45]....
        /*03ac*/ 	.word	0x0000f940


	//   ....[46]....
        /*03b0*/ 	.word	0x0000fb70


	//   ....[47]....
        /*03b4*/ 	.word	0x0000fb90


	//   ....[48]....
        /*03b8*/ 	.word	0x00010520


	//   ....[49]....
        /*03bc*/ 	.word	0x00010540


	//   ....[50]....
        /*03c0*/ 	.word	0x00010770


	//   ....[51]....
        /*03c4*/ 	.word	0x00010790


	//   ....[52]....
        /*03c8*/ 	.word	0x00010a50


	//   ....[53]....
        /*03cc*/ 	.word	0x00011ae0


	//   ....[54]....
        /*03d0*/ 	.word	0x00012420


	//   ....[55]....
        /*03d4*/ 	.word	0x00012430


	//   ....[56]....
        /*03d8*/ 	.word	0x000124f0


	//   ....[57]....
        /*03dc*/ 	.word	0x00012500


	//   ....[58]....
        /*03e0*/ 	.word	0x00012570


	//   ....[59]....
        /*03e4*/ 	.word	0x00012580


	//   ....[60]....
        /*03e8*/ 	.word	0x00012590


	//   ....[61]....
        /*03ec*/ 	.word	0x000125d0


	//   ....[62]....
        /*03f0*/ 	.word	0x00015d90


	//   ....[63]....
        /*03f4*/ 	.word	0x00015f80


	//   ....[64]....
        /*03f8*/ 	.word	0x00016630


	//   ....[65]....
        /*03fc*/ 	.word	0x00016790


	//   ....[66]....
        /*0400*/ 	.word	0x000167f0


	//   ....[67]....
        /*0404*/ 	.word	0x000168b0


	//   ....[68]....
        /*0408*/ 	.word	0x00016980


	//   ....[69]....
        /*040c*/ 	.word	0x000169e0


	//   ....[70]....
        /*0410*/ 	.word	0x00016ac0


	//   ....[71]....
        /*0414*/ 	.word	0x00016b20


	//   ....[72]....
        /*0418*/ 	.word	0x00016be0


	//   ....[73]....
        /*041c*/ 	.word	0x00016f00


	//   ....[74]....
        /*0420*/ 	.word	0x00017020


	//----- nvinfo : EIATTR_REG_RECONFIG
	.align		4
.L_322:
        /*0424*/ 	.byte	0x01, 0x54
	.zero		2


	//----- nvinfo : EIATTR_SYSCALL_OFFSETS
	.align		4
        /*0428*/ 	.byte	0x04, 0x46
        /*042a*/ 	.short	(.L_324 - .L_323)


	//   ....[0]....
.L_323:
        /*042c*/ 	.word	0x00003ef0


	//   ....[1]....
        /*0430*/ 	.word	0x000116f0


	//   ....[2]....
        /*0434*/ 	.word	0x00011840


	//   ....[3]....
        /*0438*/ 	.word	0x00011930


	//   ....[4]....
        /*043c*/ 	.word	0x00012060


	//----- nvinfo : EIATTR_MBARRIER_INSTR_OFFSETS
	.align		4
.L_324:
        /*0440*/ 	.byte	0x04, 0x39
        /*0442*/ 	.short	(.L_326 - .L_325)


	//   ....[0]....
.L_325:
        /*0444*/ 	.word	0x00000270
        /*0448*/ 	.word	0x000000ff
        /*044c*/ 	.word	0x00028c00
        /*0450*/ 	.short	0x0100
        /*0452*/ 	.byte	0x08
	.zero		1


	//   ....[1]....
        /*0454*/ 	.word	0x00000280
        /*0458*/ 	.word	0x000000ff
        /*045c*/ 	.word	0x00028c20
        /*0460*/ 	.short	0x0100
        /*0462*/ 	.byte	0x08
	.zero		1


	//   ....[2]....
        /*0464*/ 	.word	0x00000330
        /*0468*/ 	.word	0x000000ff
        /*046c*/ 	.word	0x00028c30
        /*0470*/ 	.short	0x0100
        /*0472*/ 	.byte	0x06
	.zero		1


	//   ....[3]....
        /*0474*/ 	.word	0x00000340
        /*0478*/ 	.word	0x000000ff
        /*047c*/ 	.word	0x00028c40
        /*0480*/ 	.short	0x0100
        /*0482*/ 	.byte	0x06
	.zero		1


	//   ....[4]....
        /*0484*/ 	.word	0x00000350
        /*0488*/ 	.word	0x000000ff
        /*048c*/ 	.word	0x00028c38
        /*0490*/ 	.short	0x0100
        /*0492*/ 	.byte	0x06
	.zero		1


	//   ....[5]....
        /*0494*/ 	.word	0x00000360
        /*0498*/ 	.word	0x000000ff
        /*049c*/ 	.word	0x00028c48
        /*04a0*/ 	.short	0x0100
        /*04a2*/ 	.byte	0x06
	.zero		1


	//   ....[6]....
        /*04a4*/ 	.word	0x00000490
        /*04a8*/ 	.word	0x000000ff
        /*04ac*/ 	.word	0x00028c50
        /*04b0*/ 	.short	0x0100
        /*04b2*/ 	.byte	0x08
	.zero		1


	//   ....[7]....
        /*04b4*/ 	.word	0x000004a0
        /*04b8*/ 	.word	0x000000ff
        /*04bc*/ 	.word	0x00028c60
        /*04c0*/ 	.short	0x0100
        /*04c2*/ 	.byte	0x08
	.zero		1


	//   ....[8]....
        /*04c4*/ 	.word	0x000004b0
        /*04c8*/ 	.word	0x000000ff
        /*04cc*/ 	.word	0x00028c58
        /*04d0*/ 	.short	0x0100
        /*04d2*/ 	.byte	0x08
	.zero		1


	//   ....[9]....
        /*04d4*/ 	.word	0x000004c0
        /*04d8*/ 	.word	0x000000ff
        /*04dc*/ 	.word	0x00028c68
        /*04e0*/ 	.short	0x0100
        /*04e2*/ 	.byte	0x08
	.zero		1


	//   ....[10]....
        /*04e4*/ 	.word	0x000005b0
        /*04e8*/ 	.word	0x000000ff
        /*04ec*/ 	.word	0x00028c70
        /*04f0*/ 	.short	0x0100
        /*04f2*/ 	.byte	0x06
	.zero		1


	//   ....[11]....
        /*04f4*/ 	.word	0x000005c0
        /*04f8*/ 	.word	0x000000ff
        /*04fc*/ 	.word	0x00028c80
        /*0500*/ 	.short	0x0100
        /*0502*/ 	.byte	0x06
	.zero		1


	//   ....[12]....
        /*0504*/ 	.word	0x000005d0
        /*0508*/ 	.word	0x000000ff
        /*050c*/ 	.word	0x00028c78
        /*0510*/ 	.short	0x0100
        /*0512*/ 	.byte	0x06
	.zero		1


	//   ....[13]....
        /*0514*/ 	.word	0x000005e0
        /*0518*/ 	.word	0x000000ff
        /*051c*/ 	.word	0x00028c88
        /*0520*/ 	.short	0x0100
        /*0522*/ 	.byte	0x06
	.zero		1


	//   ....[14]....
        /*0524*/ 	.word	0x00000710
        /*0528*/ 	.word	0x000000ff
        /*052c*/ 	.word	0x00028c90
        /*0530*/ 	.short	0x0100
        /*0532*/ 	.byte	0x08
	.zero		1


	//   ....[15]....
        /*0534*/ 	.word	0x00000720
        /*0538*/ 	.word	0x000000ff
        /*053c*/ 	.word	0x00028ca0
        /*0540*/ 	.short	0x0100
        /*0542*/ 	.byte	0x08
	.zero		1


	//   ....[16]....
        /*0544*/ 	.word	0x00000730
        /*0548*/ 	.word	0x000000ff
        /*054c*/ 	.word	0x00028c98
        /*0550*/ 	.short	0x0100
        /*0552*/ 	.byte	0x08
	.zero		1


	//   ....[17]....
        /*0554*/ 	.word	0x00000740
        /*0558*/ 	.word	0x000000ff
        /*055c*/ 	.word	0x00028ca8
        /*0560*/ 	.short	0x0100
        /*0562*/ 	.byte	0x08
	.zero		1


	//   ....[18]....
        /*0564*/ 	.word	0x00000870
        /*0568*/ 	.word	0x000000ff
        /*056c*/ 	.word	0x00028cb0
        /*0570*/ 	.short	0x0100
        /*0572*/ 	.byte	0x08
	.zero		1


	//   ....[19]....
        /*0574*/ 	.word	0x00000880
        /*0578*/ 	.word	0x000000ff
        /*057c*/ 	.word	0x00028cc0
        /*0580*/ 	.short	0x0100
        /*0582*/ 	.byte	0x08
	.zero		1


	//   ....[20]....
        /*0584*/ 	.word	0x00000890
        /*0588*/ 	.word	0x000000ff
        /*058c*/ 	.word	0x00028cb8
        /*0590*/ 	.short	0x0100
        /*0592*/ 	.byte	0x08
	.zero		1


	//   ....[21]....
        /*0594*/ 	.word	0x000008a0
        /*0598*/ 	.word	0x000000ff
        /*059c*/ 	.word	0x00028cc8
        /*05a0*/ 	.short	0x0100
        /*05a2*/ 	.byte	0x08
	.zero		1


	//   ....[22]....
        /*05a4*/ 	.word	0x00001d20
        /*05a8*/ 	.word	0x000000ff
        /*05ac*/ 	.word	0x00028c50
        /*05b0*/ 	.short	0x010a
        /*05b2*/ 	.byte	0x15
	.zero		1


	//   ....[23]....
        /*05b4*/ 	.word	0x00001ff0
        /*05b8*/ 	.word	0x00000000
        /*05bc*/ 	.word	0x00000000
        /*05c0*/ 	.short	0x0101
        /*05c2*/ 	.byte	0x3f
	.zero		1


	//   ....[24]....
        /*05c4*/ 	.word	0x00002930
        /*05c8*/ 	.word	0x000000ff
        /*05cc*/ 	.word	0x00028c50
        /*05d0*/ 	.short	0x010a
        /*05d2*/ 	.byte	0x15
	.zero		1


	//   ....[25]....
        /*05d4*/ 	.word	0x00002970
        /*05d8*/ 	.word	0x000000ff
        /*05dc*/ 	.word	0x00028c50
        /*05e0*/ 	.short	0x010a
        /*05e2*/ 	.byte	0x15
	.zero		1


	//   ....[26]....
        /*05e4*/ 	.word	0x00002b40
        /*05e8*/ 	.word	0x00000000
        /*05ec*/ 	.word	0x00000000
        /*05f0*/ 	.short	0x0101
        /*05f2*/ 	.byte	0x3f
	.zero		1


	//   ....[27]....
        /*05f4*/ 	.word	0x00003f70
        /*05f8*/ 	.word	0x000000ff
        /*05fc*/ 	.word	0x00028c00
        /*0600*/ 	.short	0x010a
        /*0602*/ 	.byte	0x2b
	.zero		1


	//   ....[28]....
        /*0604*/ 	.word	0x00003ff0
        /*0608*/ 	.word	0x00000007
        /*060c*/ 	.word	0x00028c30
        /*0610*/ 	.short	0x010a
        /*0612*/ 	.byte	0x3f
	.zero		1


	//   ....[29]....
        /*0614*/ 	.word	0x00004030
        /*0618*/ 	.word	0x00000007
        /*061c*/ 	.word	0x00028c30
        /*0620*/ 	.short	0x010a
        /*0622*/ 	.byte	0x3f
	.zero		1


	//   ....[30]....
        /*0624*/ 	.word	0x00004620
        /*0628*/ 	.word	0x00000003
        /*062c*/ 	.word	0x00000000
        /*0630*/ 	.short	0x0101
        /*0632*/ 	.byte	0x3f
	.zero		1


	//   ....[31]....
        /*0634*/ 	.word	0x000060d0
        /*0638*/ 	.word	0x00000007
        /*063c*/ 	.word	0x00028c50
        /*0640*/ 	.short	0x010a
        /*0642*/ 	.byte	0x3f
	.zero		1


	//   ....[32]....
        /*0644*/ 	.word	0x00006110
        /*0648*/ 	.word	0x00000007
        /*064c*/ 	.word	0x00028c50
        /*0650*/ 	.short	0x010a
        /*0652*/ 	.byte	0x3f
	.zero		1


	//   ....[33]....
        /*0654*/ 	.word	0x000063a0
        /*0658*/ 	.word	0x00000007
        /*065c*/ 	.word	0x00000000
        /*0660*/ 	.short	0x0101
        /*0662*/ 	.byte	0x3f
	.zero		1


	//   ....[34]....
        /*0664*/ 	.word	0x00006660
        /*0668*/ 	.word	0x000000ff
        /*066c*/ 	.word	0x00028c30
        /*0670*/ 	.short	0x010a
        /*0672*/ 	.byte	0x1c
	.zero		1


	//   ....[35]....
        /*0674*/ 	.word	0x000066a0
        /*0678*/ 	.word	0x000000ff
        /*067c*/ 	.word	0x00028c30
        /*0680*/ 	.short	0x010a
        /*0682*/ 	.byte	0x1c
	.zero		1


	//   ....[36]....
        /*0684*/ 	.word	0x00006b50
        /*0688*/ 	.word	0x0000000a
        /*068c*/ 	.word	0x00000000
        /*0690*/ 	.short	0x0101
        /*0692*/ 	.byte	0x3f
	.zero		1


	//   ....[37]....
        /*0694*/ 	.word	0x00008a10
        /*0698*/ 	.word	0x000000ff
        /*069c*/ 	.word	0x00028c50
        /*06a0*/ 	.short	0x010a
        /*06a2*/ 	.byte	0x1c
	.zero		1


	//   ....[38]....
        /*06a4*/ 	.word	0x00008a50
        /*06a8*/ 	.word	0x000000ff
        /*06ac*/ 	.word	0x00028c50
        /*06b0*/ 	.short	0x010a
        /*06b2*/ 	.byte	0x1c
	.zero		1


	//   ....[39]....
        /*06b4*/ 	.word	0x00008ce0
        /*06b8*/ 	.word	0x000000a8
        /*06bc*/ 	.word	0x00000000
        /*06c0*/ 	.short	0x0101
        /*06c2*/ 	.byte	0x3f
	.zero		1


	//   ....[40]....
        /*06c4*/ 	.word	0x000090c0
        /*06c8*/ 	.word	0x000000ff
        /*06cc*/ 	.word	0x00028c30
        /*06d0*/ 	.short	0x010a
        /*06d2*/ 	.byte	0x19
	.zero		1


	//   ....[41]....
        /*06d4*/ 	.word	0x00009100
        /*06d8*/ 	.word	0x000000ff
        /*06dc*/ 	.word	0x00028c30
        /*06e0*/ 	.short	0x010a
        /*06e2*/ 	.byte	0x19
	.zero		1


	//   ....[42]....
        /*06e4*/ 	.word	0x00009ee0
        /*06e8*/ 	.word	0x00000098
        /*06ec*/ 	.word	0x00000000
        /*06f0*/ 	.short	0x0101
        /*06f2*/ 	.byte	0x3f
	.zero		1


	//   ....[43]....
        /*06f4*/ 	.word	0x0000a9a0
        /*06f8*/ 	.word	0x000000ff
        /*06fc*/ 	.word	0x00028c50
        /*0700*/ 	.short	0x010a
        /*0702*/ 	.byte	0x19
	.zero		1


	//   ....[44]....
        /*0704*/ 	.word	0x0000a9e0
        /*0708*/ 	.word	0x000000ff
        /*070c*/ 	.word	0x00028c50
        /*0710*/ 	.short	0x010a
        /*0712*/ 	.byte	0x19
	.zero		1


	//   ....[45]....
        /*0714*/ 	.word	0x0000ac50
        /*0718*/ 	.word	0x000000ad
        /*071c*/ 	.word	0x00000000
        /*0720*/ 	.short	0x0101
        /*0722*/ 	.byte	0x3f
	.zero		1


	//   ....[46]....
        /*0724*/ 	.word	0x0000adc0
        /*0728*/ 	.word	0x000000ff
        /*072c*/ 	.word	0x00028c30
        /*0730*/ 	.short	0x010a
        /*0732*/ 	.byte	0x1b
	.zero		1


	//   ....[47]....
        /*0734*/ 	.word	0x0000ae00
        /*0738*/ 	.word	0x000000ff
        /*073c*/ 	.word	0x00028c30
        /*0740*/ 	.short	0x010a
        /*0742*/ 	.byte	0x1b
	.zero		1


	//   ....[48]....
        /*0744*/ 	.word	0x0000b280
        /*0748*/ 	.word	0x00000008
        /*074c*/ 	.word	0x00000000
        /*0750*/ 	.short	0x0101
        /*0752*/ 	.byte	0x3f
	.zero		1


	//   ....[49]....
        /*0754*/ 	.word	0x0000d150
        /*0758*/ 	.word	0x000000ff
        /*075c*/ 	.word	0x00028c50
        /*0760*/ 	.short	0x010a
        /*0762*/ 	.byte	0x1b
	.zero		1


	//   ....[50]....
        /*0764*/ 	.word	0x0000d190
        /*0768*/ 	.word	0x000000ff
        /*076c*/ 	.word	0x00028c50
        /*0770*/ 	.short	0x010a
        /*0772*/ 	.byte	0x1b
	.zero		1


	//   ....[51]....
        /*0774*/ 	.word	0x0000d420
        /*0778*/ 	.word	0x00000014
        /*077c*/ 	.word	0x00000000
        /*0780*/ 	.short	0x0101
        /*0782*/ 	.byte	0x3f
	.zero		1


	//   ....[52]....
        /*0784*/ 	.word	0x0000f8e0
        /*0788*/ 	.word	0x000000ff
        /*078c*/ 	.word	0x00000000
        /*0790*/ 	.short	0x0101
        /*0792*/ 	.byte	0x05
	.zero		1


	//   ....[53]....
        /*0794*/ 	.word	0x00011d40
        /*0798*/ 	.word	0x00000003
        /*079c*/ 	.word	0x00028c40
        /*07a0*/ 	.short	0x010a
        /*07a2*/ 	.byte	0x3f
	.zero		1


	//   ....[54]....
        /*07a4*/ 	.word	0x00012680
        /*07a8*/ 	.word	0x00000011
        /*07ac*/ 	.word	0x00028c00
        /*07b0*/ 	.short	0x0107
        /*07b2*/ 	.byte	0x3f
	.zero		1


	//   ....[55]....
        /*07b4*/ 	.word	0x00012770
        /*07b8*/ 	.word	0x00000011
        /*07bc*/ 	.word	0x00028c00
        /*07c0*/ 	.short	0x0101
        /*07c2*/ 	.byte	0x3f
	.zero		1


	//   ....[56]....
        /*07c4*/ 	.word	0x00012790
        /*07c8*/ 	.word	0x00000011
        /*07cc*/ 	.word	0x00028c20
        /*07d0*/ 	.short	0x010a
        /*07d2*/ 	.byte	0x3f
	.zero		1


	//   ....[57]....
        /*07d4*/ 	.word	0x00012870
        /*07d8*/ 	.word	0x00000000
        /*07dc*/ 	.word	0x00028c60
        /*07e0*/ 	.short	0x010a
        /*07e2*/ 	.byte	0x3f
	.zero		1


	//   ....[58]....
        /*07e4*/ 	.word	0x00013440
        /*07e8*/ 	.word	0x00000002
        /*07ec*/ 	.word	0x00028c40
        /*07f0*/ 	.short	0x010a
        /*07f2*/ 	.byte	0x3f
	.zero		1


	//   ....[59]....
        /*07f4*/ 	.word	0x00013680
        /*07f8*/ 	.word	0x00000002
        /*07fc*/ 	.word	0x00028c60
        /*0800*/ 	.short	0x010a
        /*0802*/ 	.byte	0x3f
	.zero		1


	//   ....[60]....
        /*0804*/ 	.word	0x00014220
        /*0808*/ 	.word	0x00000004
        /*080c*/ 	.word	0x00028c40
        /*0810*/ 	.short	0x010a
        /*0812*/ 	.byte	0x3f
	.zero		1


	//   ....[61]....
        /*0814*/ 	.word	0x00014460
        /*0818*/ 	.word	0x00000004
        /*081c*/ 	.word	0x00028c60
        /*0820*/ 	.short	0x010a
        /*0822*/ 	.byte	0x3f
	.zero		1


	//   ....[62]....
        /*0824*/ 	.word	0x00014f90
        /*0828*/ 	.word	0x00000004
        /*082c*/ 	.word	0x00028c40
        /*0830*/ 	.short	0x010a
        /*0832*/ 	.byte	0x3f
	.zero		1


	//   ....[63]....
        /*0834*/ 	.word	0x000151d0
        /*0838*/ 	.word	0x00000004
        /*083c*/ 	.word	0x00028c60
        /*0840*/ 	.short	0x010a
        /*0842*/ 	.byte	0x3f
	.zero		1


	//   ....[64]....
        /*0844*/ 	.word	0x00015f00
        /*0848*/ 	.word	0x00000000
        /*084c*/ 	.word	0x00028c20
        /*0850*/ 	.short	0x010a
        /*0852*/ 	.byte	0x3f
	.zero		1


	//   ....[65]....
        /*0854*/ 	.word	0x000160d0
        /*0858*/ 	.word	0x00000006
        /*085c*/ 	.word	0x00000000
        /*0860*/ 	.short	0x010a
        /*0862*/ 	.byte	0x3f
	.zero		1


	//   ....[66]....
        /*0864*/ 	.word	0x00016120
        /*0868*/ 	.word	0x00000003
        /*086c*/ 	.word	0x00000000
        /*0870*/ 	.short	0x010a
        /*0872*/ 	.byte	0x3f
	.zero		1


	//   ....[67]....
        /*0874*/ 	.word	0x00016180
        /*0878*/ 	.word	0x00000012
        /*087c*/ 	.word	0x00000000
        /*0880*/ 	.short	0x010a
        /*0882*/ 	.byte	0x3f
	.zero		1


	//   ....[68]....
        /*0884*/ 	.word	0x000161b0
        /*0888*/ 	.word	0x00000003
        /*088c*/ 	.word	0x00000000
        /*0890*/ 	.short	0x010a
        /*0892*/ 	.byte	0x3f
	.zero		1


	//   ....[69]....
        /*0894*/ 	.word	0x00016220
        /*0898*/ 	.word	0x00000003
        /*089c*/ 	.word	0x00028c50
        /*08a0*/ 	.short	0x010a
        /*08a2*/ 	.byte	0x3f
	.zero		1


	//   ....[70]....
        /*08a4*/ 	.word	0x00016280
        /*08a8*/ 	.word	0x00000003
        /*08ac*/ 	.word	0x00028c50
        /*08b0*/ 	.short	0x010a
        /*08b2*/ 	.byte	0x3f
	.zero		1


	//   ....[71]....
        /*08b4*/ 	.word	0x000162e0
        /*08b8*/ 	.word	0x00000003
        /*08bc*/ 	.word	0x00028c00
        /*08c0*/ 	.short	0x010a
        /*08c2*/ 	.byte	0x3f
	.zero		1


	//   ....[72]....
        /*08c4*/ 	.word	0x00016330
        /*08c8*/ 	.word	0x00000007
        /*08cc*/ 	.word	0x00028c30
        /*08d0*/ 	.short	0x010a
        /*08d2*/ 	.byte	0x3f
	.zero		1


	//   ....[73]....
        /*08d4*/ 	.word	0x00016380
        /*08d8*/ 	.word	0x00000007
        /*08dc*/ 	.word	0x00028c50
        /*08e0*/ 	.short	0x010a
        /*08e2*/ 	.byte	0x3f
	.zero		1


	//   ....[74]....
        /*08e4*/ 	.word	0x000163e0
        /*08e8*/ 	.word	0x0000000a
        /*08ec*/ 	.word	0x00028c30
        /*08f0*/ 	.short	0x010a
        /*08f2*/ 	.byte	0x3f
	.zero		1


	//   ....[75]....
        /*08f4*/ 	.word	0x00016430
        /*08f8*/ 	.word	0x000000a8
        /*08fc*/ 	.word	0x00028c50
        /*0900*/ 	.short	0x010a
        /*0902*/ 	.byte	0x3f
	.zero		1


	//   ....[76]....
        /*0904*/ 	.word	0x00016490
        /*0908*/ 	.word	0x00000005
        /*090c*/ 	.word	0x00028c30
        /*0910*/ 	.short	0x010a
        /*0912*/ 	.byte	0x3f
	.zero		1


	//   ....[77]....
        /*0914*/ 	.word	0x000164e0
        /*0918*/ 	.word	0x000000ad
        /*091c*/ 	.word	0x00028c50
        /*0920*/ 	.short	0x010a
        /*0922*/ 	.byte	0x3f
	.zero		1


	//   ....[78]....
        /*0924*/ 	.word	0x00016540
        /*0928*/ 	.word	0x00000006
        /*092c*/ 	.word	0x00028c30
        /*0930*/ 	.short	0x010a
        /*0932*/ 	.byte	0x3f
	.zero		1


	//   ....[79]....
        /*0934*/ 	.word	0x00016590
        /*0938*/ 	.word	0x00000014
        /*093c*/ 	.word	0x00028c50
        /*0940*/ 	.short	0x010a
        /*0942*/ 	.byte	0x3f
	.zero		1


	//   ....[80]....
        /*0944*/ 	.word	0x000166e0
        /*0948*/ 	.word	0x00000003
        /*094c*/ 	.word	0x00028c40
        /*0950*/ 	.short	0x010a
        /*0952*/ 	.byte	0x3f
	.zero		1


	//   ....[81]....
        /*0954*/ 	.word	0x00016c20
        /*0958*/ 	.word	0x00000011
        /*095c*/ 	.word	0x00028c20
        /*0960*/ 	.short	0x010a
        /*0962*/ 	.byte	0x3f
	.zero		1


	//   ....[82]....
        /*0964*/ 	.word	0x00016c70
        /*0968*/ 	.word	0x00000000
        /*096c*/ 	.word	0x00028c60
        /*0970*/ 	.short	0x010a
        /*0972*/ 	.byte	0x3f
	.zero		1


	//   ....[83]....
        /*0974*/ 	.word	0x00016cc0
        /*0978*/ 	.word	0x00000002
        /*097c*/ 	.word	0x00028c40
        /*0980*/ 	.short	0x010a
        /*0982*/ 	.byte	0x3f
	.zero		1


	//   ....[84]....
        /*0984*/ 	.word	0x00016d10
        /*0988*/ 	.word	0x00000002
        /*098c*/ 	.word	0x00028c60
        /*0990*/ 	.short	0x010a
        /*0992*/ 	.byte	0x3f
	.zero		1


	//   ....[85]....
        /*0994*/ 	.word	0x00016d60
        /*0998*/ 	.word	0x00000004
        /*099c*/ 	.word	0x00028c40
        /*09a0*/ 	.short	0x010a
        /*09a2*/ 	.byte	0x3f
	.zero		1


	//   ....[86]....
        /*09a4*/ 	.word	0x00016db0
        /*09a8*/ 	.word	0x00000004
        /*09ac*/ 	.word	0x00028c60
        /*09b0*/ 	.short	0x010a
        /*09b2*/ 	.byte	0x3f
	.zero		1


	//   ....[87]....
        /*09b4*/ 	.word	0x00016e00
        /*09b8*/ 	.word	0x00000004
        /*09bc*/ 	.word	0x00028c40
        /*09c0*/ 	.short	0x010a
        /*09c2*/ 	.byte	0x3f
	.zero		1


	//   ....[88]....
        /*09c4*/ 	.word	0x00016e50
        /*09c8*/ 	.word	0x00000004
        /*09cc*/ 	.word	0x00028c60
        /*09d0*/ 	.short	0x010a
        /*09d2*/ 	.byte	0x3f
	.zero		1


	//   ....[89]....
        /*09d4*/ 	.word	0x00016f40
        /*09d8*/ 	.word	0x00000000
        /*09dc*/ 	.word	0x00028c20
        /*09e0*/ 	.short	0x010a
        /*09e2*/ 	.byte	0x3f
	.zero		1


	//   ....[90]....
        /*09e4*/ 	.word	0x000170e0
        /*09e8*/ 	.word	0x00000006
        /*09ec*/ 	.word	0x00000000
        /*09f0*/ 	.short	0x010a
        /*09f2*/ 	.byte	0x3f
	.zero		1


	//   ....[91]....
        /*09f4*/ 	.word	0x00017130
        /*09f8*/ 	.word	0x00000003
        /*09fc*/ 	.word	0x00000000
        /*0a00*/ 	.short	0x010a
        /*0a02*/ 	.byte	0x3f
	.zero		1


	//   ....[92]....
        /*0a04*/ 	.word	0x00017180
        /*0a08*/ 	.word	0x00000012
        /*0a0c*/ 	.word	0x00000000
        /*0a10*/ 	.short	0x010a
        /*0a12*/ 	.byte	0x3f
	.zero		1


	//----- nvinfo : EIATTR_NUM_MBARRIERS
	.align		4
.L_326:
        /*0a14*/ 	.byte	0x03, 0x38
        /*0a16*/ 	.short	0x0016


	//----- nvinfo : EIATTR_EXIT_INSTR_OFFSETS
	.align		4
        /*0a18*/ 	.byte	0x04, 0x1c
        /*0a1a*/ 	.short	(.L_328 - .L_327)


	//   ....[0]....
.L_327:
        /*0a1c*/ 	.word	0x00000a00


	//   ....[1]....
        /*0a20*/ 	.word	0x000109f0


	//   ....[2]....
        /*0a24*/ 	.word	0x00016200


	//----- nvinfo : EIATTR_MAX_THREADS
	.align		4
.L_328:
        /*0a28*/ 	.byte	0x04, 0x05
        /*0a2a*/ 	.short	(.L_330 - .L_329)
.L_329:
        /*0a2c*/ 	.word	0x00000180
        /*0a30*/ 	.word	0x00000001
        /*0a34*/ 	.word	0x00000001


	//----- nvinfo : EIATTR_CRS_STACK_SIZE
	.align		4
.L_330:
        /*0a38*/ 	.byte	0x04, 0x1e
        /*0a3a*/ 	.short	(.L_332 - .L_331)
.L_331:
        /*0a3c*/ 	.word	0x00000000


	//----- nvinfo : EIATTR_CBANK_PARAM_SIZE
	.align		4
.L_332:
        /*0a40*/ 	.byte	0x03, 0x19
        /*0a42*/ 	.short	0x0af0


	//----- nvinfo : EIATTR_PARAM_CBANK
	.align		4
        /*0a44*/ 	.byte	0x04, 0x0a
        /*0a46*/ 	.short	(.L_334 - .L_333)
	.align		4
.L_333:
        /*0a48*/ 	.word	index@(.nv.constant0._ZN7cutlass13device_kernelIN5flash11enable_sm90INS1_16FlashAttnFwdSm90INS1_25CollectiveMainloopFwdSm90ILi2EN4cute5tupleIJNS5_1CILi1EEES8_S8_EEENS6_IJNS7_ILi64EEESA_SA_EEELi512ENS_10bfloat16_tEfNS_4arch4Sm90ELb0ELb1ELb1ELb0ELb0ELb0ELb0ELb0ELb0ELb1ELb0ELb0EEENS1_21CollectiveEpilogueFwdINS6_IJSA_NS7_ILi512EEESA_EEES9_SC_SE_Li256ELb0ELb1ELb0ELb0EEENS1_30DynamicPersistentTileSchedulerILi256ELi128ELb0ELb1ELb1EEEEEEEEEvNT_6ParamsE)
        /*0a4c*/ 	.short	0x0210
        /*0a4e*/ 	.short	0x0af0


	//----- nvinfo : EIATTR_SW_WAR
	.align		4
.L_334:
        /*0a50*/ 	.byte	0x04, 0x36
        /*0a52*/ 	.short	(.L_336 - .L_335)
.L_335:
        /*0a54*/ 	.word	0x00000008
.L_336:


//--------------------- .nv.info._ZN7cutlass13device_kernelIN5flash11enable_sm90INS1_16FlashAttnFwdSm90INS1_25CollectiveMainloopFwdSm90ILi2EN4cute5tupleIJNS5_1CILi1EEES8_S8_EEENS6_IJNS7_ILi64EEESA_SA_EEELi512ENS_10bfloat16_tEfNS_4arch4Sm90ELb0ELb1ELb1ELb0ELb0ELb0ELb1ELb0ELb0ELb1ELb0ELb0EEENS1_21CollectiveEpilogueFwdINS6_IJSA_NS7_ILi512EEESA_EEES9_SC_SE_Li256ELb0ELb1ELb0ELb0EEENS1_30DynamicPersistentTileSchedulerILi256ELi128ELb0ELb1ELb1EEEEEEEEEvNT_6ParamsE --------------------------
	.section	.nv.info._ZN7cutlass13device_kernelIN5flash11enable_sm90INS1_16FlashAttnFwdSm90INS1_25CollectiveMainloopFwdSm90ILi2EN4cute5tupleIJNS5_1CILi1EEES8_S8_EEENS6_IJNS7_ILi64EEESA_SA_EEELi512ENS_10bfloat16_tEfNS_4arch4Sm90ELb0ELb1ELb1ELb0ELb0ELb0ELb1ELb0ELb0ELb1ELb0ELb0EEENS1_21CollectiveEpilogueFwdINS6_IJSA_NS7_ILi512EEESA_EEES9_SC_SE_Li256ELb0ELb1ELb0ELb0EEENS1_30DynamicPersistentTileSchedulerILi256ELi128ELb0ELb1ELb1EEEEEEEEEvNT_6ParamsE,"",@"SHT_CUDA_INFO"
	.sectionflags	@""
	.align	4


	//----- nvinfo : EIATTR_CUDA_API_VERSION
	.align		4
        /*0000*/ 	.byte	0x04, 0x37
        /*0002*/ 	.short	(.L_338 - .L_337)
.L_337:
        /*0004*/ 	.word	0x00000082


	//----- nvinfo : EIATTR_KPARAM_INFO
	.align		4
.L_338:
        /*0008*/ 	.byte	0x04, 0x17
        /*000a*/ 	.short	(.L_340 - .L_339)
.L_339:
        /*000c*/ 	.word	0x00000000
        /*0010*/ 	.short	0x0000
        /*0012*/ 	.short	0x0070
        /*0014*/ 	.byte	0x00, 0xf0, 0x01, 0x2e


	//----- nvinfo : EIATTR_SPARSE_MMA_MASK
	.align		4
.L_340:
        /*0018*/ 	.byte	0x03, 0x50
        /*001a*/ 	.short	0x0000


	//----- nvinfo : EIATTR_MAXREG_COUNT
	.align		4
        /*001c*/ 	.byte	0x03, 0x1b
        /*001e*/ 	.short	0x00a8


	//----- nvinfo : EIATTR_NUM_BARRIERS
	.align		4
        /*0020*/ 	.byte	0x02, 0x4c
        /*0022*/ 	.byte	0x10
	.zero		1


	//----- nvinfo : EIATTR_EXTERNS
	.align		4
        /*0024*/ 	.byte	0x04, 0x0f
        /*0026*/ 	.short	(.L_342 - .L_341)


	//   ....[0]....
	.align		4
.L_341:
        /*0028*/ 	.word	index@(__assertfail)


	//----- nvinfo : EIATTR_ANNOTATIONS
	.align		4
.L_342:
        /*002c*/ 	.byte	0x04, 0x55
        /*002e*/ 	.short	(.L_344 - .L_343)


	//   ....[0]....
.L_343:
        /* <DEDUP_REMOVED lines=33> */


	//----- nvinfo : EIATTR_MERCURY_ISA_VERSION
	.align		4
.L_344:
        /*0230*/ 	.byte	0x03, 0x5f
        /*0232*/ 	.short	0x0101


	//----- nvinfo : EIATTR_INT_WARP_WIDE_INSTR_OFFSETS
	.align		4
        /*0234*/ 	.byte	0x04, 0x31
        /*0236*/ 	.short	(.L_346 - .L_345)


	//   ....[0]....
.L_345:
        /*0238*/ 	.word	0x00000160


	//   ....[1]....
        /*023c*/ 	.word	0x00000200


	//   ....[2]....
        /*0240*/ 	.word	0x00000210


	//   ....[3]....
        /*0244*/ 	.word	0x00000280


	//   ....[4]....
        /*0248*/ 	.word	0x0002eb80


	//   ....[5]....
        /*024c*/ 	.word	0x0002ec10


	//   ....[6]....
        /*0250*/ 	.word	0x00034280


	//   ....[7]....
        /*0254*/ 	.word	0x00034310


	//----- nvinfo : EIATTR_COOP_GROUP_MASK_REGIDS
	.align		4
.L_346:
        /*0258*/ 	.byte	0x04, 0x29
        /*025a*/ 	.short	(.L_348 - .L_347)


	//   ....[0]....
.L_347:
        /*025c*/ 	.word	0xffffffff


	//   ....[1]....
        /*0260*/ 	.word	0xffffffff


	//   ....[2]....
        /*0264*/ 	.word	0xffffffff


	//   ....[3]....
        /*0268*/ 	.word	0xffffffff


	//   ....[4]....
        /*026c*/ 	.word	0xffffffff


	//   ....[5]....
        /*0270*/ 	.word	0xffffffff


	//   ....[6]....
        /*0274*/ 	.word	0xffffffff


	//   ....[7]....
        /*0278*/ 	.word	0xffffffff


	//   ....[8]....
        /*027c*/ 	.word	0xffffffff


	//   ....[9]....
        /*0280*/ 	.word	0xffffffff


	//   ....[10]....
        /*0284*/ 	.word	0xffffffff


	//   ....[11]....
        /*0288*/ 	.word	0xffffffff


	//   ....[12]....
        /*028c*/ 	.word	0xffffffff


	//   ....[13]....
        /*0290*/ 	.word	0xffffffff


	//   ....[14]....
        /*0294*/ 	.word	0xffffffff


	//   ....[15]....
        /*0298*/ 	.word	0xffffffff


	//   ....[16]....
        /*029c*/ 	.word	0xffffffff


	//   ....[17]....
        /*02a0*/ 	.word	0xffffffff


	//   ....[18]....
        /*02a4*/ 	.word	0xffffffff


	//   ....[19]....
        /*02a8*/ 	.word	0xffffffff


	//   ....[20]....
        /*02ac*/ 	.word	0xffffffff


	//   ....[21]....
        /*02b0*/ 	.word	0xffffffff


	//   ....[22]....
        /*02b4*/ 	.word	0xffffffff


	//   ....[23]....
        /*02b8*/ 	.word	0xffffffff


	//   ....[24]....
        /*02bc*/ 	.word	0xffffffff


	//   ....[25]....
        /*02c0*/ 	.word	0xffffffff


	//   ....[26]....
        /*02c4*/ 	.word	0xffffffff


	//   ....[27]....
        /*02c8*/ 	.word	0xffffffff


	//   ....[28]....
        /*02cc*/ 	.word	0xffffffff


	//   ....[29]....
        /*02d0*/ 	.word	0xffffffff


	//   ....[30]....
        /*02d4*/ 	.word	0xffffffff


	//   ....[31]....
        /*02d8*/ 	.word	0xffffffff


	//   ....[32]....
        /*02dc*/ 	.word	0xffffffff


	//   ....[33]....
        /*02e0*/ 	.word	0xffffffff


	//   ....[34]....
        /*02e4*/ 	.word	0xffffffff


	//   ....[35]....
        /*02e8*/ 	.word	0xffffffff


	//   ....[36]....
        /*02ec*/ 	.word	0xffffffff


	//   ....[37]....
        /*02f0*/ 	.word	0xffffffff


	//   ....[38]....
        /*02f4*/ 	.word	0xffffffff


	//   ....[39]....
        /*02f8*/ 	.word	0xffffffff


	//   ....[40]....
        /*02fc*/ 	.word	0xffffffff


	//   ....[41]....
        /*0300*/ 	.word	0xffffffff


	//   ....[42]....
        /*0304*/ 	.word	0xffffffff


	//   ....[43]....
        /*0308*/ 	.word	0xffffffff


	//   ....[44]....
        /*030c*/ 	.word	0xffffffff


	//   ....[45]....
        /*0310*/ 	.word	0xffffffff


	//   ....[46]....
        /*0314*/ 	.word	0xffffffff


	//   ....[47]....
        /*0318*/ 	.word	0xffffffff


	//   ....[48]....
        /*031c*/ 	.word	0xffffffff


	//   ....[49]....
        /*0320*/ 	.word	0xffffffff


	//   ....[50]....
        /*0324*/ 	.word	0xffffffff


	//   ....[51]....
        /*0328*/ 	.word	0xffffffff


	//   ....[52]....
        /*032c*/ 	.word	0xffffffff


	//   ....[53]....
        /*0330*/ 	.word	0xffffffff


	//   ....[54]....
        /*0334*/ 	.word	0xffffffff


	//   ....[55]....
        /*0338*/ 	.word	0xffffffff


	//   ....[56]....
        /*033c*/ 	.word	0xffffffff


	//   ....[57]....
        /*0340*/ 	.word	0xffffffff


	//   ....[58]....
        /*0344*/ 	.word	0xffffffff


	//   ....[59]....
        /*0348*/ 	.word	0xffffffff


	//   ....[60]....
        /*034c*/ 	.word	0xffffffff


	//   ....[61]....
        /*0350*/ 	.word	0xffffffff


	//   ....[62]....
        /*0354*/ 	.word	0xffffffff


	//   ....[63]....
        /*0358*/ 	.word	0xffffffff


	//   ....[64]....
        /*035c*/ 	.word	0xffffffff


	//   ....[65]....
        /*0360*/ 	.word	0xffffffff


	//   ....[66]....
        /*0364*/ 	.word	0xffffffff


	//   ....[67]....
        /*0368*/ 	.word	0xffffffff


	//   ....[68]....
        /*036c*/ 	.word	0x0500000f


	//   ....[69]....
        /*0370*/ 	.word	0x0500000f


	//   ....[70]....
        /*0374*/ 	.word	0x0500000f


	//   ....[71]....
        /*0378*/ 	.word	0x0500000f


	//   ....[72]....
        /*037c*/ 	.word	0x0500000f


	//   ....[73]....
        /*0380*/ 	.word	0x0500000f


	//   ....[74]....
        /*0384*/ 	.word	0x0500000f


	//   ....[75]....
        /*0388*/ 	.word	0x0500000f


	//   ....[76]....
        /*038c*/ 	.word	0x0500000f


	//   ....[77]....
        /*0390*/ 	.word	0x0500000f


	//   ....[78]....
        /*0394*/ 	.word	0x0500000f


	//   ....[79]....
        /*0398*/ 	.word	0x0500000f


	//   ....[80]....
        /*039c*/ 	.word	0x0500000f


	//   ....[81]....
        /*03a0*/ 	.word	0x0500000f


	//   ....[82]....
        /*03a4*/ 	.word	0x0500000f


	//   ....[83]....
        /*03a8*/ 	.word	0x0500000f


	//   ....[84]....
        /*03ac*/ 	.word	0x0500000f


	//   ....[85]....
        /*03b0*/ 	.word	0x0500000f


	//   ....[86]....
        /*03b4*/ 	.word	0x0500000f


	//   ....[87]....
        /*03b8*/ 	.word	0xffffffff


	//   ....[88]....
        /*03bc*/ 	.word	0xffffffff


	//   ....[89]....
        /*03c0*/ 	.word	0xffffffff


	//   ....[90]....
        /*03c4*/ 	.word	0xffffffff


	//   ....[91]....
        /*03c8*/ 	.word	0xffffffff


	//   ....[92]....
        /*03cc*/ 	.word	0xffffffff


	//   ....[93]....
        /*03d0*/ 	.word	0xffffffff


	//   ....[94]....
        /*03d4*/ 	.word	0xffffffff


	//----- nvinfo : EIATTR_COOP_GROUP_INSTR_OFFSETS
	.align		4
.L_348:
        /*03d8*/ 	.byte	0x04, 0x28
        /*03da*/ 	.short	(.L_350 - .L_349)


	//   ....[0]....
.L_349:
        /*03dc*/ 	.word	0x00000070


	//   ....[1]....
        /*03e0*/ 	.word	0x00000170


	//   ....[2]....
        /*03e4*/ 	.word	0x00000220


	//   ....[3]....
        /*03e8*/ 	.word	0x000003c0


	//   ....[4]....
        /*03ec*/ 	.word	0x00000520


	//   ....[5]....
        /*03f0*/ 	.word	0x00000640


	//   ....[6]....
        /*03f4*/ 	.word	0x000007a0


	//   ....[7]....
        /*03f8*/ 	.word	0x00002520


	//   ....[8]....
        /*03fc*/ 	.word	0x0000a050


	//   ....[9]....
        /*0400*/ 	.word	0x0000c710


	//   ....[10]....
        /*0404*/ 	.word	0x0000da00


	//   ....[11]....
        /*0408*/ 	.word	0x0000df10


	//   ....[12]....
        /*040c*/ 	.word	0x0000ea30


	//   ....[13]....
        /*0410*/ 	.word	0x0000eac0


	//   ....[14]....
        /*0414*/ 	.word	0x0000ebb0


	//   ....[15]....
        /*0418*/ 	.word	0x0000ebd0


	//   ....[16]....
        /*041c*/ 	.word	0x00015990


	//   ....[17]....
        /*0420*/ 	.word	0x000172c0


	//   ....[18]....
        /*0424*/ 	.word	0x00018670


	//   ....[19]....
        /*0428*/ 	.word	0x000187f0


	//   ....[20]....
        /*042c*/ 	.word	0x00018920


	//   ....[21]....
        /*0430*/ 	.word	0x00018940


	//   ....[22]....
        /*0434*/ 	.word	0x0001f690


	//   ....[23]....
        /*0438*/ 	.word	0x00020cd0


	//   ....[24]....
        /*043c*/ 	.word	0x00021fb0


	//   ....[25]....
        /*0440*/ 	.word	0x000227b0


	//   ....[26]....
        /*0444*/ 	.word	0x00023020


	//   ....[27]....
        /*0448*/ 	.word	0x000230b0


	//   ....[28]....
        /*044c*/ 	.word	0x00023170


	//   ....[29]....
        /*0450*/ 	.word	0x00023190


	//   ....[30]....
        /*0454*/ 	.word	0x00029f60


	//   ....[31]....
        /*0458*/ 	.word	0x0002a0a0


	//   ....[32]....
        /*045c*/ 	.word	0x0002a0c0


	//   ....[33]....
        /*0460*/ 	.word	0x0002a100


	//   ....[34]....
        /*0464*/ 	.word	0x0002a120


	//   ....[35]....
        /*0468*/ 	.word	0x0002bba0


	//   ....[36]....
        /*046c*/ 	.word	0x0002c7d0


	//   ....[37]....
        /*0470*/ 	.word	0x0002c800


	//   ....[38]....
        /*0474*/ 	.word	0x0002c840


	//   ....[39]....
        /*0478*/ 	.word	0x0002c850


	//   ....[40]....
        /*047c*/ 	.word	0x0002ce80


	//   ....[41]....
        /*0480*/ 	.word	0x0002ceb0


	//   ....[42]....
        /*0484*/ 	.word	0x0002d100


	//   ....[43]....
        /*0488*/ 	.word	0x0002d120


	//   ....[44]....
        /*048c*/ 	.word	0x0002dac0


	//   ....[45]....
        /*0490*/ 	.word	0x0002db00


	//   ....[46]....
        /*0494*/ 	.word	0x0002dd50


	//   ....[47]....
        /*0498*/ 	.word	0x0002dd70


	//   ....[48]....
        /*049c*/ 	.word	0x0002e060


	//   ....[49]....
        /*04a0*/ 	.word	0x0002f180


	//   ....[50]....
        /*04a4*/ 	.word	0x0002fac0


	//   ....[51]....
        /*04a8*/ 	.word	0x0002faf0


	//   ....[52]....
        /*04ac*/ 	.word	0x0002fbf0


	//   ....[53]....
        /*04b0*/ 	.word	0x0002fc00


	//   ....[54]....
        /*04b4*/ 	.word	0x0002fc80


	//   ....[55]....
        /*04b8*/ 	.word	0x0002fc90


	//   ....[56]....
        /*04bc*/ 	.word	0x0002fca0


	//   ....[57]....
        /*04c0*/ 	.word	0x0002fcb0


	//   ....[58]....
        /*04c4*/ 	.word	0x000306a0


	//   ....[59]....
        /*04c8*/ 	.word	0x000306e0


	//   ....[60]....
        /*04cc*/ 	.word	0x00030700


	//   ....[61]....
        /*04d0*/ 	.word	0x00030840


	//   ....[62]....
        /*04d4*/ 	.word	0x00030a00


	//   ....[63]....
        /*04d8*/ 	.word	0x00030a10


	//   ....[64]....
        /*04dc*/ 	.word	0x00030b60


	//   ....[65]....
        /*04e0*/ 	.word	0x00030b70


	//   ....[66]....
        /*04e4*/ 	.word	0x00034460


	//   ....[67]....
        /*04e8*/ 	.word	0x00034650


	//   ....[68]....
        /*04ec*/ 	.word	0x00034b00


	//   ....[69]....
        /*04f0*/ 	.word	0x00034c60


	//   ....[70]....
        /*04f4*/ 	.word	0x00034ce0


	//   ....[71]....
        /*04f8*/ 	.word	0x00034d90


	//   ....[72]....
        /*04fc*/ 	.word	0x00034e80


	//   ....[73]....
        /*0500*/ 	.word	0x00034ee0


	//   ....[74]....
        /*0504*/ 	.word	0x00034fd0


	//   ....[75]....
        /*0508*/ 	.word	0x00035030


	//   ....[76]....
        /*050c*/ 	.word	0x000350d0


	//   ....[77]....
        /*0510*/ 	.word	0x000351b0


	//   ....[78]....
        /*0514*/ 	.word	0x00035260


	//   ....[79]....
        /*0518*/ 	.word	0x00035540


	//   ....[80]....
        /*051c*/ 	.word	0x00035590


	//   ....[81]....
        /*0520*/ 	.word	0x000356d0


	//   ....[82]....
        /*0524*/ 	.word	0x000357e0


	//   ....[83]....
        /*0528*/ 	.word	0x00035a10


	//   ....[84]....
        /*052c*/ 	.word	0x00035a60


	//   ....[85]....
        /*0530*/ 	.word	0x00035d80


	//   ....[86]....
        /*0534*/ 	.word	0x00035ea0


	//   ....[87]....
        /*0538*/ 	.word	0x00037da0


	//   ....[88]....
        /*053c*/ 	.word	0x00039570


	//   ....[89]....
        /*0540*/ 	.word	0x00039ba0


	//   ....[90]....
        /*0544*/ 	.word	0x0003a8d0


	//   ....[91]....
        /*0548*/ 	.word	0x0003a920


	//   ....[92]....
        /*054c*/ 	.word	0x0003a940


	//   ....[93]....
        /*0550*/ 	.word	0x0003a950


	//   ....[94]....
        /*0554*/ 	.word	0x000455a0


	//----- nvinfo : EIATTR_REG_RECONFIG
	.align		4
.L_350:
        /*0558*/ 	.byte	0x01, 0x54
	.zero		2


	//----- nvinfo : EIATTR_SYSCALL_OFFSETS
	.align		4
        /*055c*/ 	.byte	0x04, 0x46
        /*055e*/ 	.short	(.L_352 - .L_351)


	//   ....[0]....
.L_351:
        /*0560*/ 	.word	0x0000a5a0


	//   ....[1]....
        /*0564*/ 	.word	0x0002ed80


	//   ....[2]....
        /*0568*/ 	.word	0x0002eed0


	//   ....[3]....
        /*056c*/ 	.word	0x0002efc0


	//   ....[4]....
        /*0570*/ 	.word	0x0002f720


	//   ....[5]....
        /*0574*/ 	.word	0x00030000


	//----- nvinfo : EIATTR_MBARRIER_INSTR_OFFSETS
	.align		4
.L_352:
        /*0578*/ 	.byte	0x04, 0x39
        /*057a*/ 	.short	(.L_354 - .L_353)


	//   ....[0]....
.L_353:
        /*057c*/ 	.word	0x000002a0
        /*0580*/ 	.word	0x000000ff
        /*0584*/ 	.word	0x00038800
        /*0588*/ 	.short	0x0100
        /*058a*/ 	.byte	0x08
	.zero		1


	//   ....[1]....
        /*058c*/ 	.word	0x000002b0
        /*0590*/ 	.word	0x000000ff
        /*0594*/ 	.word	0x00038810
        /*0598*/ 	.short	0x0100
        /*059a*/ 	.byte	0x08
	.zero		1


	//   ....[2]....
        /*059c*/ 	.word	0x000002c0
        /*05a0*/ 	.word	0x000000ff
        /*05a4*/ 	.word	0x00038820
        /*05a8*/ 	.short	0x0100
        /*05aa*/ 	.byte	0x08
	.zero		1


	//   ....[3]....
        /*05ac*/ 	.word	0x00000370
        /*05b0*/ 	.word	0x000000ff
        /*05b4*/ 	.word	0x00038830
        /*05b8*/ 	.short	0x0100
        /*05ba*/ 	.byte	0x06
	.zero		1


	//   ....[4]....
        /*05bc*/ 	.word	0x00000380
        /*05c0*/ 	.word	0x000000ff
        /*05c4*/ 	.word	0x00038840
        /*05c8*/ 	.short	0x0100
        /*05ca*/ 	.byte	0x06
	.zero		1


	//   ....[5]....
        /*05cc*/ 	.word	0x00000390
        /*05d0*/ 	.word	0x000000ff
        /*05d4*/ 	.word	0x00038838
        /*05d8*/ 	.short	0x0100
        /*05da*/ 	.byte	0x06
	.zero		1


	//   ....[6]....
        /*05dc*/ 	.word	0x000003a0
        /*05e0*/ 	.word	0x000000ff
        /*05e4*/ 	.word	0x00038848
        /*05e8*/ 	.short	0x0100
        /*05ea*/ 	.byte	0x06
	.zero		1


	//   ....[7]....
        /*05ec*/ 	.word	0x000004d0
        /*05f0*/ 	.word	0x000000ff
        /*05f4*/ 	.word	0x00038850
        /*05f8*/ 	.short	0x0100
        /*05fa*/ 	.byte	0x08
	.zero		1


	//   ....[8]....
        /*05fc*/ 	.word	0x000004e0
        /*0600*/ 	.word	0x000000ff
        /*0604*/ 	.word	0x00038860
        /*0608*/ 	.short	0x0100
        /*060a*/ 	.byte	0x08
	.zero		1


	//   ....[9]....
        /*060c*/ 	.word	0x000004f0
        /*0610*/ 	.word	0x000000ff
        /*0614*/ 	.word	0x00038858
        /*0618*/ 	.short	0x0100
        /*061a*/ 	.byte	0x08
	.zero		1


	//   ....[10]....
        /*061c*/ 	.word	0x00000500
        /*0620*/ 	.word	0x000000ff
        /*0624*/ 	.word	0x00038868
        /*0628*/ 	.short	0x0100
        /*062a*/ 	.byte	0x08
	.zero		1


	//   ....[11]....
        /*062c*/ 	.word	0x000005f0
        /*0630*/ 	.word	0x000000ff
        /*0634*/ 	.word	0x00038870
        /*0638*/ 	.short	0x0100
        /*063a*/ 	.byte	0x06
	.zero		1


	//   ....[12]....
        /*063c*/ 	.word	0x00000600
        /*0640*/ 	.word	0x000000ff
        /*0644*/ 	.word	0x00038880
        /*0648*/ 	.short	0x0100
        /*064a*/ 	.byte	0x06
	.zero		1


	//   ....[13]....
        /*064c*/ 	.word	0x00000610
        /*0650*/ 	.word	0x000000ff
        /*0654*/ 	.word	0x00038878
        /*0658*/ 	.short	0x0100
        /*065a*/ 	.byte	0x06
	.zero		1


	//   ....[14]....
        /*065c*/ 	.word	0x00000620
        /*0660*/ 	.word	0x000000ff
        /*0664*/ 	.word	0x00038888
        /*0668*/ 	.short	0x0100
        /*066a*/ 	.byte	0x06
	.zero		1


	//   ....[15]....
        /*066c*/ 	.word	0x00000750
        /*0670*/ 	.word	0x000000ff
        /*0674*/ 	.word	0x00038890
        /*0678*/ 	.short	0x0100
        /*067a*/ 	.byte	0x08
	.zero		1


	//   ....[16]....
        /*067c*/ 	.word	0x00000760
        /*0680*/ 	.word	0x000000ff
        /*0684*/ 	.word	0x000388a0
        /*0688*/ 	.short	0x0100
        /*068a*/ 	.byte	0x08
	.zero		1


	//   ....[17]....
        /*068c*/ 	.word	0x00000770
        /*0690*/ 	.word	0x000000ff
        /*0694*/ 	.word	0x00038898
        /*0698*/ 	.short	0x0100
        /*069a*/ 	.byte	0x08
	.zero		1


	//   ....[18]....
        /*069c*/ 	.word	0x00000780
        /*06a0*/ 	.word	0x000000ff
        /*06a4*/ 	.word	0x000388a8
        /*06a8*/ 	.short	0x0100
        /*06aa*/ 	.byte	0x08
	.zero		1


	//   ....[19]....
        /*06ac*/ 	.word	0x000008c0
        /*06b0*/ 	.word	0x000000ff
        /*06b4*/ 	.word	0x000388b0
        /*06b8*/ 	.short	0x0100
        /*06ba*/ 	.byte	0x08
	.zero		1


	//   ....[20]....
        /*06bc*/ 	.word	0x000008d0
        /*06c0*/ 	.word	0x000000ff
        /*06c4*/ 	.word	0x000388c0
        /*06c8*/ 	.short	0x0100
        /*06ca*/ 	.byte	0x08
	.zero		1


	//   ....[21]....
        /*06cc*/ 	.word	0x000008e0
        /*06d0*/ 	.word	0x000000ff
        /*06d4*/ 	.word	0x000388b8
        /*06d8*/ 	.short	0x0100
        /*06da*/ 	.byte	0x08
	.zero		1


	//   ....[22]....
        /*06dc*/ 	.word	0x000008f0
        /*06e0*/ 	.word	0x000000ff
        /*06e4*/ 	.word	0x000388c8
        /*06e8*/ 	.short	0x0100
        /*06ea*/ 	.byte	0x08
	.zero		1


	//   ....[23]....
        /*06ec*/ 	.word	0x000048e0
        /*06f0*/ 	.word	0x00000000
        /*06f4*/ 	.word	0x00000000
        /*06f8*/ 	.short	0x0101
        /*06fa*/ 	.byte	0x3f
	.zero		1


	//   ....[24]....
        /*06fc*/ 	.word	0x000086a0
        /*0700*/ 	.word	0x00000000
        /*0704*/ 	.word	0x00000000
        /*0708*/ 	.short	0x0101
        /*070a*/ 	.byte	0x3f
	.zero		1


	//   ....[25]....
        /*070c*/ 	.word	0x0000ab10
        /*0710*/ 	.word	0x000000ff
        /*0714*/ 	.word	0x00038800
        /*0718*/ 	.short	0x010a
        /*071a*/ 	.byte	0x27
	.zero		1


	//   ....[26]....
        /*071c*/ 	.word	0x0000b330
        /*0720*/ 	.word	0x00000009
        /*0724*/ 	.word	0x00000000
        /*0728*/ 	.short	0x010a
        /*072a*/ 	.byte	0x3f
	.zero		1


	//   ....[27]....
        /*072c*/ 	.word	0x0000b430
        /*0730*/ 	.word	0x00000005
        /*0734*/ 	.word	0x00000000
        /*0738*/ 	.short	0x010a
        /*073a*/ 	.byte	0x3f
	.zero		1


	//   ....[28]....
        /*073c*/ 	.word	0x0000b870
        /*0740*/ 	.word	0x00000014
        /*0744*/ 	.word	0x00000000
        /*0748*/ 	.short	0x010a
        /*074a*/ 	.byte	0x3f
	.zero		1


	//   ....[29]....
        /*074c*/ 	.word	0x0000b970
        /*0750*/ 	.word	0x00000008
        /*0754*/ 	.word	0x00000000
        /*0758*/ 	.short	0x010a
        /*075a*/ 	.byte	0x3f
	.zero		1


	//   ....[30]....
        /*075c*/ 	.word	0x0000d6b0
        /*0760*/ 	.word	0x00000014
        /*0764*/ 	.word	0x00000000
        /*0768*/ 	.short	0x0101
        /*076a*/ 	.byte	0x3f
	.zero		1


	//   ....[31]....
        /*076c*/ 	.word	0x00015a10
        /*0770*/ 	.word	0x00000005
        /*0774*/ 	.word	0x00000000
        /*0778*/ 	.short	0x0101
        /*077a*/ 	.byte	0x3f
	.zero		1


	//   ....[32]....
        /*077c*/ 	.word	0x00015e90
        /*0780*/ 	.word	0x00000009
        /*0784*/ 	.word	0x00000000
        /*0788*/ 	.short	0x010a
        /*078a*/ 	.byte	0x3f
	.zero		1


	//   ....[33]....
        /*078c*/ 	.word	0x00015f90
        /*0790*/ 	.word	0x00000008
        /*0794*/ 	.word	0x00000000
        /*0798*/ 	.short	0x010a
        /*079a*/ 	.byte	0x3f
	.zero		1


	//   ....[34]....
        /*079c*/ 	.word	0x000163f0
        /*07a0*/ 	.word	0x00000014
        /*07a4*/ 	.word	0x00000000
        /*07a8*/ 	.short	0x010a
        /*07aa*/ 	.byte	0x3f
	.zero		1


	//   ....[35]....
        /*07ac*/ 	.word	0x000164f0
        /*07b0*/ 	.word	0x00000008
        /*07b4*/ 	.word	0x00000000
        /*07b8*/ 	.short	0x010a
        /*07ba*/ 	.byte	0x3f
	.zero		1


	//   ....[36]....
        /*07bc*/ 	.word	0x00018230
        /*07c0*/ 	.word	0x00000014
        /*07c4*/ 	.word	0x00000000
        /*07c8*/ 	.short	0x0101
        /*07ca*/ 	.byte	0x3f
	.zero		1


	//   ....[37]....
        /*07cc*/ 	.word	0x0001f710
        /*07d0*/ 	.word	0x00000005
        /*07d4*/ 	.word	0x00000000
        /*07d8*/ 	.short	0x0101
        /*07da*/ 	.byte	0x3f
	.zero		1


	//   ....[38]....
        /*07dc*/ 	.word	0x0001f8f0
        /*07e0*/ 	.word	0x00000007
        /*07e4*/ 	.word	0x00000000
        /*07e8*/ 	.short	0x010a
        /*07ea*/ 	.byte	0x3f
	.zero		1


	//   ....[39]....
        /*07ec*/ 	.word	0x0001f9f0
        /*07f0*/ 	.word	0x00000006
        /*07f4*/ 	.word	0x00000000
        /*07f8*/ 	.short	0x010a
        /*07fa*/ 	.byte	0x3f
	.zero		1


	//   ....[40]....
        /*07fc*/ 	.word	0x0001fe30
        /*0800*/ 	.word	0x0000000e
        /*0804*/ 	.word	0x00000000
        /*0808*/ 	.short	0x010a
        /*080a*/ 	.byte	0x3f
	.zero		1


	//   ....[41]....
        /*080c*/ 	.word	0x0001ff30
        /*0810*/ 	.word	0x00000006
        /*0814*/ 	.word	0x00000000
        /*0818*/ 	.short	0x010a
        /*081a*/ 	.byte	0x3f
	.zero		1


	//   ....[42]....
        /*081c*/ 	.word	0x00021c70
        /*0820*/ 	.word	0x0000000e
        /*0824*/ 	.word	0x00000000
        /*0828*/ 	.short	0x0101
        /*082a*/ 	.byte	0x3f
	.zero		1


	//   ....[43]....
        /*082c*/ 	.word	0x00029fe0
        /*0830*/ 	.word	0x00000006
        /*0834*/ 	.word	0x00000000
        /*0838*/ 	.short	0x0101
        /*083a*/ 	.byte	0x3f
	.zero		1


	//   ....[44]....
        /*083c*/ 	.word	0x0002cea0
        /*0840*/ 	.word	0x000000ff
        /*0844*/ 	.word	0x00000000
        /*0848*/ 	.short	0x0101
        /*084a*/ 	.byte	0x05
	.zero		1


	//   ....[45]....
        /*084c*/ 	.word	0x0002f3b0
        /*0850*/ 	.word	0x00000000
        /*0854*/ 	.word	0x00038840
        /*0858*/ 	.short	0x010a
        /*085a*/ 	.byte	0x3f
	.zero		1


	//   ....[46]....
        /*085c*/ 	.word	0x0002fdd0
        /*0860*/ 	.word	0x00000011
        /*0864*/ 	.word	0x00038800
        /*0868*/ 	.short	0x0107
        /*086a*/ 	.byte	0x3f
	.zero		1


	//   ....[47]....
        /*086c*/ 	.word	0x0002fe70
        /*0870*/ 	.word	0x00000011
        /*0874*/ 	.word	0x00038800
        /*0878*/ 	.short	0x0101
        /*087a*/ 	.byte	0x3f
	.zero		1


	//   ....[48]....
        /*087c*/ 	.word	0x00030d90
        /*0880*/ 	.word	0x00000011
        /*0884*/ 	.word	0x00038810
        /*0888*/ 	.short	0x0107
        /*088a*/ 	.byte	0x3f
	.zero		1


	//   ....[49]....
        /*088c*/ 	.word	0x00030e90
        /*0890*/ 	.word	0x00000011
        /*0894*/ 	.word	0x00038810
        /*0898*/ 	.short	0x0101
        /*089a*/ 	.byte	0x3f
	.zero		1


	//   ....[50]....
        /*089c*/ 	.word	0x00030eb0
        /*08a0*/ 	.word	0x00000011
        /*08a4*/ 	.word	0x00038820
        /*08a8*/ 	.short	0x010a
        /*08aa*/ 	.byte	0x3f
	.zero		1


	//   ....[51]....
        /*08ac*/ 	.word	0x00030f80
        /*08b0*/ 	.word	0x00000000
        /*08b4*/ 	.word	0x00038860
        /*08b8*/ 	.short	0x010a
        /*08ba*/ 	.byte	0x3f
	.zero		1


	//   ....[52]....
        /*08bc*/ 	.word	0x00031b60
        /*08c0*/ 	.word	0x00000003
        /*08c4*/ 	.word	0x00038840
        /*08c8*/ 	.short	0x010a
        /*08ca*/ 	.byte	0x3f
	.zero		1


	//   ....[53]....
        /*08cc*/ 	.word	0x00031d80
        /*08d0*/ 	.word	0x00000003
        /*08d4*/ 	.word	0x00038860
        /*08d8*/ 	.short	0x010a
        /*08da*/ 	.byte	0x3f
	.zero		1


	//   ....[54]....
        /*08dc*/ 	.word	0x00032930
        /*08e0*/ 	.word	0x00000004
        /*08e4*/ 	.word	0x00038840
        /*08e8*/ 	.short	0x010a
        /*08ea*/ 	.byte	0x3f
	.zero		1


	//   ....[55]....
        /*08ec*/ 	.word	0x00032b50
        /*08f0*/ 	.word	0x00000004
        /*08f4*/ 	.word	0x00038860
        /*08f8*/ 	.short	0x010a
        /*08fa*/ 	.byte	0x3f
	.zero		1


	//   ....[56]....
        /*08fc*/ 	.word	0x00033690
        /*0900*/ 	.word	0x00000004
        /*0904*/ 	.word	0x00038840
        /*0908*/ 	.short	0x010a
        /*090a*/ 	.byte	0x3f
	.zero		1


	//   ....[57]....
        /*090c*/ 	.word	0x000338b0
        /*0910*/ 	.word	0x00000004
        /*0914*/ 	.word	0x00038860
        /*0918*/ 	.short	0x010a
        /*091a*/ 	.byte	0x3f
	.zero		1


	//   ....[58]....
        /*091c*/ 	.word	0x000345d0
        /*0920*/ 	.word	0x00000009
        /*0924*/ 	.word	0x00038820
        /*0928*/ 	.short	0x010a
        /*092a*/ 	.byte	0x3f
	.zero		1


	//   ....[59]....
        /*092c*/ 	.word	0x00034750
        /*0930*/ 	.word	0x00000005
        /*0934*/ 	.word	0x00000000
        /*0938*/ 	.short	0x010a
        /*093a*/ 	.byte	0x3f
	.zero		1


	//   ....[60]....
        /*093c*/ 	.word	0x000347a0
        /*0940*/ 	.word	0x00000007
        /*0944*/ 	.word	0x00000000
        /*0948*/ 	.short	0x010a
        /*094a*/ 	.byte	0x3f
	.zero		1


	//   ....[61]....
        /*094c*/ 	.word	0x000347e0
        /*0950*/ 	.word	0x00000013
        /*0954*/ 	.word	0x00000000
        /*0958*/ 	.short	0x010a
        /*095a*/ 	.byte	0x3f
	.zero		1


	//   ....[62]....
        /*095c*/ 	.word	0x00034810
        /*0960*/ 	.word	0x00000003
        /*0964*/ 	.word	0x00000000
        /*0968*/ 	.short	0x010a
        /*096a*/ 	.byte	0x3f
	.zero		1


	//   ....[63]....
        /*096c*/ 	.word	0x00034880
        /*0970*/ 	.word	0x00000005
        /*0974*/ 	.word	0x00038800
        /*0978*/ 	.short	0x010a
        /*097a*/ 	.byte	0x3f
	.zero		1


	//   ....[64]....
        /*097c*/ 	.word	0x000348d0
        /*0980*/ 	.word	0x00000005
        /*0984*/ 	.word	0x00000000
        /*0988*/ 	.short	0x010a
        /*098a*/ 	.byte	0x3f
	.zero		1


	//   ....[65]....
        /*098c*/ 	.word	0x00034920
        /*0990*/ 	.word	0x00000008
        /*0994*/ 	.word	0x00000000
        /*0998*/ 	.short	0x010a
        /*099a*/ 	.byte	0x3f
	.zero		1


	//   ....[66]....
        /*099c*/ 	.word	0x00034970
        /*09a0*/ 	.word	0x00000008
        /*09a4*/ 	.word	0x00000000
        /*09a8*/ 	.short	0x010a
        /*09aa*/ 	.byte	0x3f
	.zero		1


	//   ....[67]....
        /*09ac*/ 	.word	0x000349c0
        /*09b0*/ 	.word	0x00000008
        /*09b4*/ 	.word	0x00000000
        /*09b8*/ 	.short	0x010a
        /*09ba*/ 	.byte	0x3f
	.zero		1


	//   ....[68]....
        /*09bc*/ 	.word	0x00034a10
        /*09c0*/ 	.word	0x00000006
        /*09c4*/ 	.word	0x00000000
        /*09c8*/ 	.short	0x010a
        /*09ca*/ 	.byte	0x3f
	.zero		1


	//   ....[69]....
        /*09cc*/ 	.word	0x00034a60
        /*09d0*/ 	.word	0x00000006
        /*09d4*/ 	.word	0x00000000
        /*09d8*/ 	.short	0x010a
        /*09da*/ 	.byte	0x3f
	.zero		1


	//   ....[70]....
        /*09dc*/ 	.word	0x00034bb0
        /*09e0*/ 	.word	0x00000000
        /*09e4*/ 	.word	0x00038840
        /*09e8*/ 	.short	0x010a
        /*09ea*/ 	.byte	0x3f
	.zero		1


	//   ....[71]....
        /*09ec*/ 	.word	0x00035aa0
        /*09f0*/ 	.word	0x00000011
        /*09f4*/ 	.word	0x00038820
        /*09f8*/ 	.short	0x010a
        /*09fa*/ 	.byte	0x3f
	.zero		1


	//   ....[72]....
        /*09fc*/ 	.word	0x00035af0
        /*0a00*/ 	.word	0x00000000
        /*0a04*/ 	.word	0x00038860
        /*0a08*/ 	.short	0x010a
        /*0a0a*/ 	.byte	0x3f
	.zero		1


	//   ....[73]....
        /*0a0c*/ 	.word	0x00035b40
        /*0a10*/ 	.word	0x00000003
        /*0a14*/ 	.word	0x00038840
        /*0a18*/ 	.short	0x010a
        /*0a1a*/ 	.byte	0x3f
	.zero		1


	//   ....[74]....
        /*0a1c*/ 	.word	0x00035b90
        /*0a20*/ 	.word	0x00000003
        /*0a24*/ 	.word	0x00038860
        /*0a28*/ 	.short	0x010a
        /*0a2a*/ 	.byte	0x3f
	.zero		1


	//   ....[75]....
        /*0a2c*/ 	.word	0x00035be0
        /*0a30*/ 	.word	0x00000004
        /*0a34*/ 	.word	0x00038840
        /*0a38*/ 	.short	0x010a
        /*0a3a*/ 	.byte	0x3f
	.zero		1


	//   ....[76]....
        /*0a3c*/ 	.word	0x00035c30
        /*0a40*/ 	.word	0x00000004
        /*0a44*/ 	.word	0x00038860
        /*0a48*/ 	.short	0x010a
        /*0a4a*/ 	.byte	0x3f
	.zero		1


	//   ....[77]....
        /*0a4c*/ 	.word	0x00035c80
        /*0a50*/ 	.word	0x00000004
        /*0a54*/ 	.word	0x00038840
        /*0a58*/ 	.short	0x010a
        /*0a5a*/ 	.byte	0x3f
	.zero		1


	//   ....[78]....
        /*0a5c*/ 	.word	0x00035cd0
        /*0a60*/ 	.word	0x00000004
        /*0a64*/ 	.word	0x00038860
        /*0a68*/ 	.short	0x010a
        /*0a6a*/ 	.byte	0x3f
	.zero		1


	//   ....[79]....
        /*0a6c*/ 	.word	0x00035dc0
        /*0a70*/ 	.word	0x00000009
        /*0a74*/ 	.word	0x00038820
        /*0a78*/ 	.short	0x010a
        /*0a7a*/ 	.byte	0x3f
	.zero		1


	//   ....[80]....
        /*0a7c*/ 	.word	0x00035f60
        /*0a80*/ 	.word	0x00000005
        /*0a84*/ 	.word	0x00000000
        /*0a88*/ 	.short	0x010a
        /*0a8a*/ 	.byte	0x3f
	.zero		1


	//   ....[81]....
        /*0a8c*/ 	.word	0x00035fb0
        /*0a90*/ 	.word	0x00000007
        /*0a94*/ 	.word	0x00000000
        /*0a98*/ 	.short	0x010a
        /*0a9a*/ 	.byte	0x3f
	.zero		1


	//   ....[82]....
        /*0a9c*/ 	.word	0x00036000
        /*0aa0*/ 	.word	0x00000013
        /*0aa4*/ 	.word	0x00000000
        /*0aa8*/ 	.short	0x010a
        /*0aaa*/ 	.byte	0x3f
	.zero		1


	//   ....[83]....
        /*0aac*/ 	.word	0x00036200
        /*0ab0*/ 	.word	0x00000009
        /*0ab4*/ 	.word	0x00000000
        /*0ab8*/ 	.short	0x010a
        /*0aba*/ 	.byte	0x3f
	.zero		1


	//   ....[84]....
        /*0abc*/ 	.word	0x00036340
        /*0ac0*/ 	.word	0x0000000d
        /*0ac4*/ 	.word	0x00000000
        /*0ac8*/ 	.short	0x010a
        /*0aca*/ 	.byte	0x3f
	.zero		1


	//   ....[85]....
        /*0acc*/ 	.word	0x000368e0
        /*0ad0*/ 	.word	0x0000000e
        /*0ad4*/ 	.word	0x00038810
        /*0ad8*/ 	.short	0x010a
        /*0ada*/ 	.byte	0x3f
	.zero		1


	//   ....[86]....
        /*0adc*/ 	.word	0x00036a60
        /*0ae0*/ 	.word	0x0000000d
        /*0ae4*/ 	.word	0x00000000
        /*0ae8*/ 	.short	0x010a
        /*0aea*/ 	.byte	0x3f
	.zero		1


	//   ....[87]....
        /*0aec*/ 	.word	0x00036ba0
        /*0af0*/ 	.word	0x00000038
        /*0af4*/ 	.word	0x00000000
        /*0af8*/ 	.short	0x010a
        /*0afa*/ 	.byte	0x3f
	.zero		1


	//   ....[88]....
        /*0afc*/ 	.word	0x00039010
        /*0b00*/ 	.word	0x0000000d
        /*0b04*/ 	.word	0x00000000
        /*0b08*/ 	.short	0x0101
        /*0b0a*/ 	.byte	0x3f
	.zero		1


	//   ....[89]....
        /*0b0c*/ 	.word	0x00045680
        /*0b10*/ 	.word	0x00000004
        /*0b14*/ 	.word	0x00000000
        /*0b18*/ 	.short	0x0101
        /*0b1a*/ 	.byte	0x3f
	.zero		1


	//   ....[90]....
        /*0b1c*/ 	.word	0x000456b0
        /*0b20*/ 	.word	0x0000000d
        /*0b24*/ 	.word	0x00000000
        /*0b28*/ 	.short	0x010a
        /*0b2a*/ 	.byte	0x3f
	.zero		1


	//   ....[91]....
        /*0b2c*/ 	.word	0x00045700
        /*0b30*/ 	.word	0x0000000e
        /*0b34*/ 	.word	0x00038810
        /*0b38*/ 	.short	0x010a
        /*0b3a*/ 	.byte	0x3f
	.zero		1


	//   ....[92]....
        /*0b3c*/ 	.word	0x00045750
        /*0b40*/ 	.word	0x00000038
        /*0b44*/ 	.word	0x00000000
        /*0b48*/ 	.short	0x010a
        /*0b4a*/ 	.byte	0x3f
	.zero		1


	//----- nvinfo : EIATTR_NUM_MBARRIERS
	.align		4
.L_354:
        /*0b4c*/ 	.byte	0x03, 0x38
        /*0b4e*/ 	.short	0x0017


	//----- nvinfo : EIATTR_EXIT_INSTR_OFFSETS
	.align		4
        /*0b50*/ 	.byte	0x04, 0x1c
        /*0b52*/ 	.short	(.L_356 - .L_355)


	//   ....[0]....
.L_355:
        /*0b54*/ 	.word	0x00000b10


	//   ....[1]....
        /*0b58*/ 	.word	0x0002dfe0


	//   ....[2]....
        /*0b5c*/ 	.word	0x00034860


	//----- nvinfo : EIATTR_MAX_THREADS
	.align		4
.L_356:
        /*0b60*/ 	.byte	0x04, 0x05
        /*0b62*/ 	.short	(.L_358 - .L_357)
.L_357:
        /*0b64*/ 	.word	0x00000180
        /*0b68*/ 	.word	0x00000001
        /*0b6c*/ 	.word	0x00000001


	//----- nvinfo : EIATTR_CRS_STACK_SIZE
	.align		4
.L_358:
        /*0b70*/ 	.byte	0x04, 0x1e
        /*0b72*/ 	.short	(.L_360 - .L_359)
.L_359:
        /*0b74*/ 	.word	0x00000000


	//----- nvinfo : EIATTR_CBANK_PARAM_SIZE
	.align		4
.L_360:
        /*0b78*/ 	.byte	0x03, 0x19
        /*0b7a*/ 	.short	0x0bf0


	//----- nvinfo : EIATTR_PARAM_CBANK
	.align		4
        /*0b7c*/ 	.byte	0x04, 0x0a
        /*0b7e*/ 	.short	(.L_362 - .L_361)
	.align		4
.L_361:
        /*0b80*/ 	.word	index@(.nv.constant0._ZN7cutlass13device_kernelIN5flash11enable_sm90INS1_16FlashAttnFwdSm90INS1_25CollectiveMainloopFwdSm90ILi2EN4cute5tupleIJNS5_1CILi1EEES8_S8_EEENS6_IJNS7_ILi64EEESA_SA_EEELi512ENS_10bfloat16_tEfNS_4arch4Sm90ELb0ELb1ELb1ELb0ELb0ELb0ELb1ELb0ELb0ELb1ELb0ELb0EEENS1_21CollectiveEpilogueFwdINS6_IJSA_NS7_ILi512EEESA_EEES9_SC_SE_Li256ELb0ELb1ELb0ELb0EEENS1_30DynamicPersistentTileSchedulerILi256ELi128ELb0ELb1ELb1EEEEEEEEEvNT_6ParamsE)
        /*0b84*/ 	.short	0x0210
        /*0b86*/ 	.short	0x0bf0


	//----- nvinfo : EIATTR_SW_WAR
	.align		4
.L_362:
        /*0b88*/ 	.byte	0x04, 0x36
        /*0b8a*/ 	.short	(.L_364 - .L_363)
.L_363:
        /*0b8c*/ 	.word	0x00000008
.L_364:


//--------------------- .nv.info._ZN7cutlass13device_kernelIN5flash11enable_sm90INS1_16FlashAttnFwdSm90INS1_25CollectiveMainloopFwdSm90ILi2EN4cute5tupleIJNS5_1CILi1EEES8_S8_EEENS6_IJNS7_ILi64EEESA_SA_EEELi512ENS_10bfloat16_tEfNS_4arch4Sm90ELb0ELb1ELb1ELb1ELb0ELb0ELb0ELb0ELb0ELb1ELb0ELb0EEENS1_21CollectiveEpilogueFwdINS6_IJSA_NS7_ILi512EEESA_EEES9_SC_SE_Li256ELb1ELb1ELb0ELb0EEENS1_36VarlenDynamicPersistentTileSchedulerILi64ELi64ELi256ELi128ELb0ELb1ELb1ELb1ELb0ELb1EEEEEEEEEvNT_6ParamsE --------------------------
	.section	.nv.info._ZN7cutlass13device_kernelIN5flash11enable_sm90INS1_16FlashAttnFwdSm90INS1_25CollectiveMainloopFwdSm90ILi2EN4cute5tupleIJNS5_1CILi1EEES8_S8_EEENS6_IJNS7_ILi64EEESA_SA_EEELi512ENS_10bfloat16_tEfNS_4arch4Sm90ELb0ELb1ELb1ELb1ELb0ELb0ELb0ELb0ELb0ELb1ELb0ELb0EEENS1_21CollectiveEpilogueFwdINS6_IJSA_NS7_ILi512EEESA_EEES9_SC_SE_Li256ELb1ELb1ELb0ELb0EEENS1_36VarlenDynamicPersistentTileSchedulerILi64ELi64ELi256ELi128ELb0ELb1ELb1ELb1ELb0ELb1EEEEEEEEEvNT_6ParamsE,"",@"SHT_CUDA_INFO"
	.sectionflags	@""
	.align	4


	//----- nvinfo : EIATTR_CUDA_API_VERSION
	.align		4
        /*0000*/ 	.byte	0x04, 0x37
        /*0002*/ 	.short	(.L_366 - .L_365)
.L_365:
        /*0004*/ 	.word	0x00000082


	//----- nvinfo : EIATTR_KPARAM_INFO
	.align		4
.L_366:
        /*0008*/ 	.byte	0x04, 0x17
        /*000a*/ 	.short	(.L_368 - .L_367)
.L_367:
        /*000c*/ 	.word	0x00000000
        /*0010*/ 	.short	0x0000
        /*0012*/ 	.short	0x0070
        /*0014*/ 	.byte	0x00, 0xf0, 0x01, 0x2a


	//----- nvinfo : EIATTR_SPARSE_MMA_MASK
	.align		4
.L_368:
        /*0018*/ 	.byte	0x03, 0x50
        /*001a*/ 	.short	0x0000


	//----- nvinfo : EIATTR_MAXREG_COUNT
	.align		4
        /*001c*/ 	.byte	0x03, 0x1b
        /*001e*/ 	.short	0x00a8


	//----- nvinfo : EIATTR_NUM_BARRIERS
	.align		4
        /*0020*/ 	.byte	0x02, 0x4c
        /*0022*/ 	.byte	0x10
	.zero		1


	//----- nvinfo : EIATTR_EXTERNS
	.align		4
        /*0024*/ 	.byte	0x04, 0x0f
        /*0026*/ 	.short	(.L_370 - .L_369)


	//   ....[0]....
	.align		4
.L_369:
        /*0028*/ 	.word	index@(__assertfail)


	//----- nvinfo : EIATTR_ANNOTATIONS
	.align		4
.L_370:
        /*002c*/ 	.byte	0x04, 0x55
        /*002e*/ 	.short	(.L_372 - .L_371)


	//   ....[0]....
.L_371:
        /* <DEDUP_REMOVED lines=55> */


	//----- nvinfo : EIATTR_MERCURY_ISA_VERSION
	.align		4
.L_372:
        /*0390*/ 	.byte	0x03, 0x5f
        /*0392*/ 	.short	0x0101


	//----- nvinfo : EIATTR_UNUSED_LOAD_BYTE_OFFSET
	.align		4
        /*0394*/ 	.byte	0x04, 0x44
        /*0396*/ 	.short	(.L_374 - .L_373)


	//   ....[0]....
.L_373:
        /*0398*/ 	.word	0x00000a10
        /*039c*/ 	.word	0x0000fff0


	//   ....[1]....
        /*03a0*/ 	.word	0x0000de80
        /*03a4*/ 	.word	0x0000fff0


	//----- nvinfo : EIATTR_INT_WARP_WIDE_INSTR_OFFSETS
	.align		4
.L_374:
        /*03a8*/ 	.byte	0x04, 0x31
        /*03aa*/ 	.short	(.L_376 - .L_375)


	//   ....[0]....
.L_375:
        /*03ac*/ 	.word	0x00000130


	//   ....[1]....
        /*03b0*/ 	.word	0x00000170


	//   ....[2]....
        /*03b4*/ 	.word	0x000001e0


	//   ....[3]....
        /*03b8*/ 	.word	0x000123e0


	//   ....[4]....
        /*03bc*/ 	.word	0x00012470


	//   ....[5]....
        /*03c0*/ 	.word	0x00016ea0


	//   ....[6]....
        /*03c4*/ 	.word	0x00016f30


	//----- nvinfo : EIATTR_COOP_GROUP_MASK_REGIDS
	.align		4
.L_376:
        /*03c8*/ 	.byte	0x04, 0x29
        /*03ca*/ 	.short	(.L_378 - .L_377)


	//   ....[0]....
.L_377:
        /*03cc*/ 	.word	0xffffffff


	//   ....[1]....
        /*03d0*/ 	.word	0xffffffff


	//   ....[2]....
        /*03d4*/ 	.word	0xffffffff


	//   ....[3]....
        /*03d8*/ 	.word	0xffffffff


	//   ....[4]....
        /*03dc*/ 	.word	0xffffffff


	//   ....[5]....
        /*03e0*/ 	.word	0xffffffff


	//   ....[6]....
        /*03e4*/ 	.word	0xffffffff


	//   ....[7]....
        /*03e8*/ 	.word	0xffffffff


	//   ....[8]....
        /*03ec*/ 	.word	0xffffffff


	//   ....[9]....
        /*03f0*/ 	.word	0xffffffff


	//   ....[10]....
        /*03f4*/ 	.word	0xffffffff


	//   ....[11]....
        /*03f8*/ 	.word	0xffffffff


	//   ....[12]....
        /*03fc*/ 	.word	0xffffffff


	//   ....[13]....
        /*0400*/ 	.word	0xffffffff


	//   ....[14]....
        /*0404*/ 	.word	0xffffffff


	//   ....[15]....
        /*0408*/ 	.word	0xffffffff


	//   ....[16]....
        /*040c*/ 	.word	0xffffffff


	//   ....[17]....
        /*0410*/ 	.word	0xffffffff


	//   ....[18]....
        /*0414*/ 	.word	0xffffffff


	//   ....[19]....
        /*0418*/ 	.word	0xffffffff


	//   ....[20]....
        /*041c*/ 	.word	0xffffffff


	//   ....[21]....
        /*0420*/ 	.word	0xffffffff


	//   ....[22]....
        /*0424*/ 	.word	0xffffffff


	//   ....[23]....
        /*0428*/ 	.word	0xffffffff


	//   ....[24]....
        /*042c*/ 	.word	0xffffffff


	//   ....[25]....
        /*0430*/ 	.word	0xffffffff


	//   ....[26]....
        /*0434*/ 	.word	0xffffffff


	//   ....[27]....
        /*0438*/ 	.word	0xffffffff


	//   ....[28]....
        /*043c*/ 	.word	0xffffffff


	//   ....[29]....
        /*0440*/ 	.word	0xffffffff


	//   ....[30]....
        /*0444*/ 	.word	0xffffffff


	//   ....[31]....
        /*0448*/ 	.word	0xffffffff


	//   ....[32]....
        /*044c*/ 	.word	0xffffffff


	//   ....[33]....
        /*0450*/ 	.word	0xffffffff


	//   ....[34]....
        /*0454*/ 	.word	0xffffffff


	//   ....[35]....
        /*0458*/ 	.word	0xffffffff


	//   ....[36]....
        /*045c*/ 	.word	0xffffffff


	//   ....[37]....
        /*0460*/ 	.word	0xffffffff


	//   ....[38]....
        /*0464*/ 	.word	0xffffffff


	//   ....[39]....
        /*0468*/ 	.word	0xffffffff


	//   ....[40]....
        /*046c*/ 	.word	0xffffffff


	//   ....[41]....
        /*0470*/ 	.word	0xffffffff


	//   ....[42]....
        /*0474*/ 	.word	0xffffffff


	//   ....[43]....
        /*0478*/ 	.word	0xffffffff


	//   ....[44]....
        /*047c*/ 	.word	0xffffffff


	//   ....[45]....
        /*0480*/ 	.word	0xffffffff


	//   ....[46]....
        /*0484*/ 	.word	0xffffffff


	//   ....[47]....
        /*0488*/ 	.word	0xffffffff


	//   ....[48]....
        /*048c*/ 	.word	0xffffffff


	//   ....[49]....
        /*0490*/ 	.word	0xffffffff


	//   ....[50]....
        /*0494*/ 	.word	0xffffffff


	//   ....[51]....
        /*0498*/ 	.word	0xffffffff


	//   ....[52]....
        /*049c*/ 	.word	0xffffffff


	//   ....[53]....
        /*04a0*/ 	.word	0xffffffff


	//   ....[54]....
        /*04a4*/ 	.word	0xffffffff


	//   ....[55]....
        /*04a8*/ 	.word	0xffffffff


	//   ....[56]....
        /*04ac*/ 	.word	0xffffffff


	//   ....[57]....
        /*04b0*/ 	.word	0xffffffff


	//   ....[58]....
        /*04b4*/ 	.word	0xffffffff


	//   ....[59]....
        /*04b8*/ 	.word	0xffffffff


	//   ....[60]....
        /*04bc*/ 	.word	0xffffffff


	//   ....[61]....
        /*04c0*/ 	.word	0xffffffff


	//   ....[62]....
        /*04c4*/ 	.word	0xffffffff


	//   ....[63]....
        /*04c8*/ 	.word	0xffffffff


	//   ....[64]....
        /*04cc*/ 	.word	0xffffffff


	//   ....[65]....
        /*04d0*/ 	.word	0xffffffff


	//   ....[66]....
        /*04d4*/ 	.word	0xffffffff


	//   ....[67]....
        /*04d8*/ 	.word	0xffffffff


	//   ....[68]....
        /*04dc*/ 	.word	0xffffffff


	//   ....[69]....
        /*04e0*/ 	.word	0xffffffff


	//   ....[70]....
        /*04e4*/ 	.word	0xffffffff


	//   ....[71]....
        /*04e8*/ 	.word	0xffffffff


	//   ....[72]....
        /*04ec*/ 	.word	0xffffffff


	//   ....[73]....
        /*04f0*/ 	.word	0xffffffff


	//   ....[74]....
        /*04f4*/ 	.word	0xffffffff


	//   ....[75]....
        /*04f8*/ 	.word	0xffffffff


	//   ....[76]....
        /*04fc*/ 	.word	0xffffffff


	//   ....[77]....
        /*0500*/ 	.word	0xffffffff


	//   ....[78]....
        /*0504*/ 	.word	0xffffffff


	//   ....[79]....
        /*0508*/ 	.word	0xffffffff


	//   ....[80]....
        /*050c*/ 	.word	0xffffffff


	//   ....[81]....
        /*0510*/ 	.word	0xffffffff


	//   ....[82]....
        /*0514*/ 	.word	0xffffffff


	//   ....[83]....
        /*0518*/ 	.word	0xffffffff


	//   ....[84]....
        /*051c*/ 	.word	0xffffffff


	//   ....[85]....
        /*0520*/ 	.word	0xffffffff


	//   ....[86]....
        /*0524*/ 	.word	0xffffffff


	//   ....[87]....
        /*0528*/ 	.word	0xffffffff


	//   ....[88]....
        /*052c*/ 	.word	0xffffffff


	//   ....[89]....
        /*0530*/ 	.word	0xffffffff


	//   ....[90]....
        /*0534*/ 	.word	0xffffffff


	//   ....[91]....
        /*0538*/ 	.word	0xffffffff


	//   ....[92]....
        /*053c*/ 	.word	0xffffffff


	//   ....[93]....
        /*0540*/ 	.word	0xffffffff


	//   ....[94]....
        /*0544*/ 	.word	0xffffffff


	//   ....[95]....
        /*0548*/ 	.word	0x0500000f


	//   ....[96]....
        /*054c*/ 	.word	0x0500000f


	//   ....[97]....
        /*0550*/ 	.word	0x0500000f


	//   ....[98]....
        /*0554*/ 	.word	0x0500000f


	//   ....[99]....
        /*0558*/ 	.word	0x0500000f


	//   ....[100]....
        /*055c*/ 	.word	0x0500000f


	//   ....[101]....
        /*0560*/ 	.word	0x0500000f


	//   ....[102]....
        /*0564*/ 	.word	0x0500000f


	//   ....[103]....
        /*0568*/ 	.word	0x0500000f


	//   ....[104]....
        /*056c*/ 	.word	0x0500000f


	//   ....[105]....
        /*0570*/ 	.word	0x0500000f


	//   ....[106]....
        /*0574*/ 	.word	0x0500000f


	//   ....[107]....
        /*0578*/ 	.word	0x0500000f


	//   ....[108]....
        /*057c*/ 	.word	0x0500000f


	//   ....[109]....
        /*0580*/ 	.word	0x0500000f


	//   ....[110]....
        /*0584*/ 	.word	0x0500000f


	//   ....[111]....
        /*0588*/ 	.word	0x0500000f


	//   ....[112]....
        /*058c*/ 	.word	0x0500000f


	//   ....[113]....
        /*0590*/ 	.word	0x0500000f


	//   ....[114]....
        /*0594*/ 	.word	0x0500000f


	//   ....[115]....
        /*0598*/ 	.word	0x0500000f


	//   ....[116]....
        /*059c*/ 	.word	0x0500000f


	//   ....[117]....
        /*05a0*/ 	.word	0x0500000f


	//   ....[118]....
        /*05a4*/ 	.word	0x0500000f


	//   ....[119]....
        /*05a8*/ 	.word	0x0500000f


	//   ....[120]....
        /*05ac*/ 	.word	0x0500000f


	//   ....[121]....
        /*05b0*/ 	.word	0x0500000f


	//----- nvinfo : EIATTR_COOP_GROUP_INSTR_OFFSETS
	.align		4
.L_378:
        /*05b4*/ 	.byte	0x04, 0x28
        /*05b6*/ 	.short	(.L_380 - .L_379)


	//   ....[0]....
.L_379:
        /*05b8*/ 	.word	0x00000060


	//   ....[1]....
        /*05bc*/ 	.word	0x00000140


	//   ....[2]....
        /*05c0*/ 	.word	0x00000190


	//   ....[3]....
        /*05c4*/ 	.word	0x00000380


	//   ....[4]....
        /*05c8*/ 	.word	0x000004e0


	//   ....[5]....
        /*05cc*/ 	.word	0x00000600


	//   ....[6]....
        /*05d0*/ 	.word	0x00000760


	//   ....[7]....
        /*05d4*/ 	.word	0x00001da0


	//   ....[8]....
        /*05d8*/ 	.word	0x00003e90


	//   ....[9]....
        /*05dc*/ 	.word	0x000044e0


	//   ....[10]....
        /*05e0*/ 	.word	0x00005060


	//   ....[11]....
        /*05e4*/ 	.word	0x00005680


	//   ....[12]....
        /*05e8*/ 	.word	0x00005700


	//   ....[13]....
        /*05ec*/ 	.word	0x00005970


	//   ....[14]....
        /*05f0*/ 	.word	0x000059e0


	//   ....[15]....
        /*05f4*/ 	.word	0x00006320


	//   ....[16]....
        /*05f8*/ 	.word	0x000068e0


	//   ....[17]....
        /*05fc*/ 	.word	0x00006e60


	//   ....[18]....
        /*0600*/ 	.word	0x00007550


	//   ....[19]....
        /*0604*/ 	.word	0x00007650


	//   ....[20]....
        /*0608*/ 	.word	0x00007a60


	//   ....[21]....
        /*060c*/ 	.word	0x00007c30


	//   ....[22]....
        /*0610*/ 	.word	0x00008c20


	//   ....[23]....
        /*0614*/ 	.word	0x00009600


	//   ....[24]....
        /*0618*/ 	.word	0x00009690


	//   ....[25]....
        /*061c*/ 	.word	0x00009980


	//   ....[26]....
        /*0620*/ 	.word	0x00009ad0


	//   ....[27]....
        /*0624*/ 	.word	0x0000aba0


	//   ....[28]....
        /*0628*/ 	.word	0x0000b040


	//   ....[29]....
        /*062c*/ 	.word	0x0000b5f0


	//   ....[30]....
        /*0630*/ 	.word	0x0000bc70


	//   ....[31]....
        /*0634*/ 	.word	0x0000bd40


	//   ....[32]....
        /*0638*/ 	.word	0x0000c0f0


	//   ....[33]....
        /*063c*/ 	.word	0x0000c1d0


	//   ....[34]....
        /*0640*/ 	.word	0x0000d340


	//   ....[35]....
        /*0644*/ 	.word	0x0000d380


	//   ....[36]....
        /*0648*/ 	.word	0x0000d3b0


	//   ....[37]....
        /*064c*/ 	.word	0x0000d420


	//   ....[38]....
        /*0650*/ 	.word	0x0000d450


	//   ....[39]....
        /*0654*/ 	.word	0x0000eda0


	//   ....[40]....
        /*0658*/ 	.word	0x0000f3e0


	//   ....[41]....
        /*065c*/ 	.word	0x0000f410


	//   ....[42]....
        /*0660*/ 	.word	0x0000f430


	//   ....[43]....
        /*0664*/ 	.word	0x0000f450


	//   ....[44]....
        /*0668*/ 	.word	0x0000fae0


	//   ....[45]....
        /*066c*/ 	.word	0x0000faf0


	//   ....[46]....
        /*0670*/ 	.word	0x0000fd20


	//   ....[47]....
        /*0674*/ 	.word	0x0000fd40


	//   ....[48]....
        /*0678*/ 	.word	0x000108e0


	//   ....[49]....
        /*067c*/ 	.word	0x00010910


	//   ....[50]....
        /*0680*/ 	.word	0x00010b50


	//   ....[51]....
        /*0684*/ 	.word	0x00010b70


	//   ....[52]....
        /*0688*/ 	.word	0x00010e30


	//   ....[53]....
        /*068c*/ 	.word	0x00011000


	//   ....[54]....
        /*0690*/ 	.word	0x00011030


	//   ....[55]....
        /*0694*/ 	.word	0x00011060


	//   ....[56]....
        /*0698*/ 	.word	0x00011090


	//   ....[57]....
        /*069c*/ 	.word	0x000110c0


	//   ....[58]....
        /*06a0*/ 	.word	0x000110f0


	//   ....[59]....
        /*06a4*/ 	.word	0x00011260


	//   ....[60]....
        /*06a8*/ 	.word	0x00011290


	//   ....[61]....
        /*06ac*/ 	.word	0x000112c0


	//   ....[62]....
        /*06b0*/ 	.word	0x000112f0


	//   ....[63]....
        /*06b4*/ 	.word	0x00011320


	//   ....[64]....
        /*06b8*/ 	.word	0x00011350


	//   ....[65]....
        /*06bc*/ 	.word	0x000113f0


	//   ....[66]....
        /*06c0*/ 	.word	0x00011450


	//   ....[67]....
        /*06c4*/ 	.word	0x000114e0


	//   ....[68]....
        /*06c8*/ 	.word	0x000129a0


	//   ....[69]....
        /*06cc*/ 	.word	0x000134d0


	//   ....[70]....
        /*06d0*/ 	.word	0x000134f0


	//   ....[71]....
        /*06d4*/ 	.word	0x000135a0


	//   ....[72]....
        /*06d8*/ 	.word	0x000135b0


	//   ....[73]....
        /*06dc*/ 	.word	0x00013630


	//   ....[74]....
        /*06e0*/ 	.word	0x00013640


	//   ....[75]....
        /*06e4*/ 	.word	0x00013650


	//   ....[76]....
        /*06e8*/ 	.word	0x00013660


	//   ....[77]....
        /*06ec*/ 	.word	0x00017130


	//   ....[78]....
        /*06f0*/ 	.word	0x00017160


	//   ....[79]....
        /*06f4*/ 	.word	0x000171a0


	//   ....[80]....
        /*06f8*/ 	.word	0x000171d0


	//   ....[81]....
        /*06fc*/ 	.word	0x00017200


	//   ....[82]....
        /*0700*/ 	.word	0x00017230


	//   ....[83]....
        /*0704*/ 	.word	0x00017260


	//   ....[84]....
        /*0708*/ 	.word	0x00017290


	//   ....[85]....
        /*070c*/ 	.word	0x00017410


	//   ....[86]....
        /*0710*/ 	.word	0x00017440


	//   ....[87]....
        /*0714*/ 	.word	0x00017470


	//   ....[88]....
        /*0718*/ 	.word	0x000174a0


	//   ....[89]....
        /*071c*/ 	.word	0x000174d0


	//   ....[90]....
        /*0720*/ 	.word	0x00017500


	//   ....[91]....
        /*0724*/ 	.word	0x000175c0


	//   ....[92]....
        /*0728*/ 	.word	0x000175e0


	//   ....[93]....
        /*072c*/ 	.word	0x00017650


	//   ....[94]....
        /*0730*/ 	.word	0x00017d10


	//   ....[95]....
        /*0734*/ 	.word	0x00018420


	//   ....[96]....
        /*0738*/ 	.word	0x000185e0


	//   ....[97]....
        /*073c*/ 	.word	0x00018630


	//   ....[98]....
        /*0740*/ 	.word	0x00018690


	//   ....[99]....
        /*0744*/ 	.word	0x00018780


	//   ....[100]....
        /*0748*/ 	.word	0x000187e0


	//   ....[101]....
        /*074c*/ 	.word	0x000188d0


	//   ....[102]....
        /*0750*/ 	.word	0x00018930


	//   ....[103]....
        /*0754*/ 	.word	0x00018a00


	//   ....[104]....
        /*0758*/ 	.word	0x00018d30


	//   ....[105]....
        /*075c*/ 	.word	0x00018dd0


	//   ....[106]....
        /*0760*/ 	.word	0x00018ef0


	//   ....[107]....
        /*0764*/ 	.word	0x00018f60


	//   ....[108]....
        /*0768*/ 	.word	0x00018fd0


	//   ....[109]....
        /*076c*/ 	.word	0x00019040


	//   ....[110]....
        /*0770*/ 	.word	0x000190b0


	//   ....[111]....
        /*0774*/ 	.word	0x00019130


	//   ....[112]....
        /*0778*/ 	.word	0x000191c0


	//   ....[113]....
        /*077c*/ 	.word	0x00019250


	//   ....[114]....
        /*0780*/ 	.word	0x000192c0


	//   ....[115]....
        /*0784*/ 	.word	0x00019330


	//   ....[116]....
        /*0788*/ 	.word	0x000193a0


	//   ....[117]....
        /*078c*/ 	.word	0x00019420


	//   ....[118]....
        /*0790*/ 	.word	0x00019490


	//   ....[119]....
        /*0794*/ 	.word	0x00019530


	//   ....[120]....
        /*0798*/ 	.word	0x000195c0


	//   ....[121]....
        /*079c*/ 	.word	0x000196f0


	//----- nvinfo : EIATTR_REG_RECONFIG
	.align		4
.L_380:
        /*07a0*/ 	.byte	0x01, 0x54
	.zero		2


	//----- nvinfo : EIATTR_SYSCALL_OFFSETS
	.align		4
        /*07a4*/ 	.byte	0x04, 0x46
        /*07a6*/ 	.short	(.L_382 - .L_381)


	//   ....[0]....
.L_381:
        /*07a8*/ 	.word	0x00004060


	//   ....[1]....
        /*07ac*/ 	.word	0x000125e0


	//   ....[2]....
        /*07b0*/ 	.word	0x00012730


	//   ....[3]....
        /*07b4*/ 	.word	0x00012820


	//   ....[4]....
        /*07b8*/ 	.word	0x00013090


	//----- nvinfo : EIATTR_MBARRIER_INSTR_OFFSETS
	.align		4
.L_382:
        /*07bc*/ 	.byte	0x04, 0x39
        /*07be*/ 	.short	(.L_384 - .L_383)


	//   ....[0]....
.L_383:
        /*07c0*/ 	.word	0x00000270
        /*07c4*/ 	.word	0x000000ff
        /*07c8*/ 	.word	0x00028c00
        /*07cc*/ 	.short	0x0100
        /*07ce*/ 	.byte	0x08
	.zero		1


	//   ....[1]....
        /*07d0*/ 	.word	0x00000280
        /*07d4*/ 	.word	0x000000ff
        /*07d8*/ 	.word	0x00028c20
        /*07dc*/ 	.short	0x0100
        /*07de*/ 	.byte	0x08
	.zero		1


	//   ....[2]....
        /*07e0*/ 	.word	0x00000330
        /*07e4*/ 	.word	0x000000ff
        /*07e8*/ 	.word	0x00028c30
        /*07ec*/ 	.short	0x0100
        /*07ee*/ 	.byte	0x06
	.zero		1


	//   ....[3]....
        /*07f0*/ 	.word	0x00000340
        /*07f4*/ 	.word	0x000000ff
        /*07f8*/ 	.word	0x00028c40
        /*07fc*/ 	.short	0x0100
        /*07fe*/ 	.byte	0x06
	.zero		1


	//   ....[4]....
        /*0800*/ 	.word	0x00000350
        /*0804*/ 	.word	0x000000ff
        /*0808*/ 	.word	0x00028c38
        /*080c*/ 	.short	0x0100
        /*080e*/ 	.byte	0x06
	.zero		1


	//   ....[5]....
        /*0810*/ 	.word	0x00000360
        /*0814*/ 	.word	0x000000ff
        /*0818*/ 	.word	0x00028c48
        /*081c*/ 	.short	0x0100
        /*081e*/ 	.byte	0x06
	.zero		1


	//   ....[6]....
        /*0820*/ 	.word	0x00000490
        /*0824*/ 	.word	0x000000ff
        /*0828*/ 	.word	0x00028c50
        /*082c*/ 	.short	0x0100
        /*082e*/ 	.byte	0x08
	.zero		1


	//   ....[7]....
        /*0830*/ 	.word	0x000004a0
        /*0834*/ 	.word	0x000000ff
        /*0838*/ 	.word	0x00028c60
        /*083c*/ 	.short	0x0100
        /*083e*/ 	.byte	0x08
	.zero		1


	//   ....[8]....
        /*0840*/ 	.word	0x000004b0
        /*0844*/ 	.word	0x000000ff
        /*0848*/ 	.word	0x00028c58
        /*084c*/ 	.short	0x0100
        /*084e*/ 	.byte	0x08
	.zero		1


	//   ....[9]....
        /*0850*/ 	.word	0x000004c0
        /*0854*/ 	.word	0x000000ff
        /*0858*/ 	.word	0x00028c68
        /*085c*/ 	.short	0x0100
        /*085e*/ 	.byte	0x08
	.zero		1


	//   ....[10]....
        /*0860*/ 	.word	0x000005b0
        /*0864*/ 	.word	0x000000ff
        /*0868*/ 	.word	0x00028c70
        /*086c*/ 	.short	0x0100
        /*086e*/ 	.byte	0x06
	.zero		1


	//   ....[11]....
        /*0870*/ 	.word	0x000005c0
        /*0874*/ 	.word	0x000000ff
        /*0878*/ 	.word	0x00028c80
        /*087c*/ 	.short	0x0100
        /*087e*/ 	.byte	0x06
	.zero		1


	//   ....[12]....
        /*0880*/ 	.word	0x000005d0
        /*0884*/ 	.word	0x000000ff
        /*0888*/ 	.word	0x00028c78
        /*088c*/ 	.short	0x0100
        /*088e*/ 	.byte	0x06
	.zero		1


	//   ....[13]....
        /*0890*/ 	.word	0x000005e0
        /*0894*/ 	.word	0x000000ff
        /*0898*/ 	.word	0x00028c88
        /*089c*/ 	.short	0x0100
        /*089e*/ 	.byte	0x06
	.zero		1


	//   ....[14]....
        /*08a0*/ 	.word	0x00000710
        /*08a4*/ 	.word	0x000000ff
        /*08a8*/ 	.word	0x00028c90
        /*08ac*/ 	.short	0x0100
        /*08ae*/ 	.byte	0x08
	.zero		1


	//   ....[15]....
        /*08b0*/ 	.word	0x00000720
        /*08b4*/ 	.word	0x000000ff
        /*08b8*/ 	.word	0x00028ca0
        /*08bc*/ 	.short	0x0100
        /*08be*/ 	.byte	0x08
	.zero		1


	//   ....[16]....
        /*08c0*/ 	.word	0x00000730
        /*08c4*/ 	.word	0x000000ff
        /*08c8*/ 	.word	0x00028c98
        /*08cc*/ 	.short	0x0100
        /*08ce*/ 	.byte	0x08
	.zero		1


	//   ....[17]....
        /*08d0*/ 	.word	0x00000740
        /*08d4*/ 	.word	0x000000ff
        /*08d8*/ 	.word	0x00028ca8
        /*08dc*/ 	.short	0x0100
        /*08de*/ 	.byte	0x08
	.zero		1


	//   ....[18]....
        /*08e0*/ 	.word	0x00000870
        /*08e4*/ 	.word	0x000000ff
        /*08e8*/ 	.word	0x00028cb0
        /*08ec*/ 	.short	0x0100
        /*08ee*/ 	.byte	0x08
	.zero		1


	//   ....[19]....
        /*08f0*/ 	.word	0x00000880
        /*08f4*/ 	.word	0x000000ff
        /*08f8*/ 	.word	0x00028cc0
        /*08fc*/ 	.short	0x0100
        /*08fe*/ 	.byte	0x08
	.zero		1


	//   ....[20]....
        /*0900*/ 	.word	0x00000890
        /*0904*/ 	.word	0x000000ff
        /*0908*/ 	.word	0x00028cb8
        /*090c*/ 	.short	0x0100
        /*090e*/ 	.byte	0x08
	.zero		1


	//   ....[21]....
        /*0910*/ 	.word	0x000008a0
        /*0914*/ 	.word	0x000000ff
        /*0918*/ 	.word	0x00028cc8
        /*091c*/ 	.short	0x0100
        /*091e*/ 	.byte	0x08
	.zero		1


	//   ....[22]....
        /*0920*/ 	.word	0x00001eb0
        /*0924*/ 	.word	0x000000ff
        /*0928*/ 	.word	0x00028c50
        /*092c*/ 	.short	0x010a
        /*092e*/ 	.byte	0x15
	.zero		1


	//   ....[23]....
        /*0930*/ 	.word	0x00002180
        /*0934*/ 	.word	0x00000000
        /*0938*/ 	.word	0x00000000
        /*093c*/ 	.short	0x0101
        /*093e*/ 	.byte	0x3f
	.zero		1


	//   ....[24]....
        /*0940*/ 	.word	0x00002ac0
        /*0944*/ 	.word	0x000000ff
        /*0948*/ 	.word	0x00028c50
        /*094c*/ 	.short	0x010a
        /*094e*/ 	.byte	0x15
	.zero		1


	//   ....[25]....
        /*0950*/ 	.word	0x00002b00
        /*0954*/ 	.word	0x000000ff
        /*0958*/ 	.word	0x00028c50
        /*095c*/ 	.short	0x010a
        /*095e*/ 	.byte	0x15
	.zero		1


	//   ....[26]....
        /*0960*/ 	.word	0x00002cd0
        /*0964*/ 	.word	0x00000000
        /*0968*/ 	.word	0x00000000
        /*096c*/ 	.short	0x0101
        /*096e*/ 	.byte	0x3f
	.zero		1


	//   ....[27]....
        /*0970*/ 	.word	0x000040e0
        /*0974*/ 	.word	0x000000ff
        /*0978*/ 	.word	0x00028c00
        /*097c*/ 	.short	0x010a
        /*097e*/ 	.byte	0x2e
	.zero		1


	//   ....[28]....
        /*0980*/ 	.word	0x00004160
        /*0984*/ 	.word	0x00000007
        /*0988*/ 	.word	0x00028c30
        /*098c*/ 	.short	0x010a
        /*098e*/ 	.byte	0x3f
	.zero		1


	//   ....[29]....
        /*0990*/ 	.word	0x000041a0
        /*0994*/ 	.word	0x00000007
        /*0998*/ 	.word	0x00028c30
        /*099c*/ 	.short	0x010a
        /*099e*/ 	.byte	0x3f
	.zero		1


	//   ....[30]....
        /*09a0*/ 	.word	0x00004590
        /*09a4*/ 	.word	0x00000003
        /*09a8*/ 	.word	0x00000000
        /*09ac*/ 	.short	0x0101
        /*09ae*/ 	.byte	0x3f
	.zero		1


	//   ....[31]....
        /*09b0*/ 	.word	0x00006040
        /*09b4*/ 	.word	0x00000007
        /*09b8*/ 	.word	0x00028c50
        /*09bc*/ 	.short	0x010a
        /*09be*/ 	.byte	0x3f
	.zero		1


	//   ....[32]....
        /*09c0*/ 	.word	0x00006080
        /*09c4*/ 	.word	0x00000007
        /*09c8*/ 	.word	0x00028c50
        /*09cc*/ 	.short	0x010a
        /*09ce*/ 	.byte	0x3f
	.zero		1


	//   ....[33]....
        /*09d0*/ 	.word	0x00006340
        /*09d4*/ 	.word	0x00000007
        /*09d8*/ 	.word	0x00000000
        /*09dc*/ 	.short	0x0101
        /*09de*/ 	.byte	0x3f
	.zero		1


	//   ....[34]....
        /*09e0*/ 	.word	0x000065d0
        /*09e4*/ 	.word	0x000000ff
        /*09e8*/ 	.word	0x00028c30
        /*09ec*/ 	.short	0x010a
        /*09ee*/ 	.byte	0x1b
	.zero		1


	//   ....[35]....
        /*09f0*/ 	.word	0x00006610
        /*09f4*/ 	.word	0x000000ff
        /*09f8*/ 	.word	0x00028c30
        /*09fc*/ 	.short	0x010a
        /*09fe*/ 	.byte	0x1b
	.zero		1


	//   ....[36]....
        /*0a00*/ 	.word	0x00006a60
        /*0a04*/ 	.word	0x0000000a
        /*0a08*/ 	.word	0x00000000
        /*0a0c*/ 	.short	0x0101
        /*0a0e*/ 	.byte	0x3f
	.zero		1


	//   ....[37]....
        /*0a10*/ 	.word	0x00008970
        /*0a14*/ 	.word	0x000000ff
        /*0a18*/ 	.word	0x00028c50
        /*0a1c*/ 	.short	0x010a
        /*0a1e*/ 	.byte	0x1b
	.zero		1


	//   ....[38]....
        /*0a20*/ 	.word	0x000089b0
        /*0a24*/ 	.word	0x000000ff
        /*0a28*/ 	.word	0x00028c50
        /*0a2c*/ 	.short	0x010a
        /*0a2e*/ 	.byte	0x1b
	.zero		1


	//   ....[39]....
        /*0a30*/ 	.word	0x00008c40
        /*0a34*/ 	.word	0x00000015
        /*0a38*/ 	.word	0x00000000
        /*0a3c*/ 	.short	0x0101
        /*0a3e*/ 	.byte	0x3f
	.zero		1


	//   ....[40]....
        /*0a40*/ 	.word	0x00009030
        /*0a44*/ 	.word	0x000000ff
        /*0a48*/ 	.word	0x00028c30
        /*0a4c*/ 	.short	0x010a
        /*0a4e*/ 	.byte	0x19
	.zero		1


	//   ....[41]....
        /*0a50*/ 	.word	0x00009070
        /*0a54*/ 	.word	0x000000ff
        /*0a58*/ 	.word	0x00028c30
        /*0a5c*/ 	.short	0x010a
        /*0a5e*/ 	.byte	0x19
	.zero		1


	//   ....[42]....
        /*0a60*/ 	.word	0x00009e20
        /*0a64*/ 	.word	0x00000098
        /*0a68*/ 	.word	0x00000000
        /*0a6c*/ 	.short	0x0101
        /*0a6e*/ 	.byte	0x3f
	.zero		1


	//   ....[43]....
        /*0a70*/ 	.word	0x0000a910
        /*0a74*/ 	.word	0x000000ff
        /*0a78*/ 	.word	0x00028c50
        /*0a7c*/ 	.short	0x010a
        /*0a7e*/ 	.byte	0x19
	.zero		1


	//   ....[44]....
        /*0a80*/ 	.word	0x0000a950
        /*0a84*/ 	.word	0x000000ff
        /*0a88*/ 	.word	0x00028c50
        /*0a8c*/ 	.short	0x010a
        /*0a8e*/ 	.byte	0x19
	.zero		1


	//   ....[45]....
        /*0a90*/ 	.word	0x0000abc0
        /*0a94*/ 	.word	0x000000aa
        /*0a98*/ 	.word	0x00000000
        /*0a9c*/ 	.short	0x0101
        /*0a9e*/ 	.byte	0x3f
	.zero		1


	//   ....[46]....
        /*0aa0*/ 	.word	0x0000ad20
        /*0aa4*/ 	.word	0x000000ff
        /*0aa8*/ 	.word	0x00028c30
        /*0aac*/ 	.short	0x010a
        /*0aae*/ 	.byte	0x1a
	.zero		1


	//   ....[47]....
        /*0ab0*/ 	.word	0x0000ad60
        /*0ab4*/ 	.word	0x000000ff
        /*0ab8*/ 	.word	0x00028c30
        /*0abc*/ 	.short	0x010a
        /*0abe*/ 	.byte	0x1a
	.zero		1


	//   ....[48]....
        /*0ac0*/ 	.word	0x0000b190
        /*0ac4*/ 	.word	0x0000000a
        /*0ac8*/ 	.word	0x00000000
        /*0acc*/ 	.short	0x0101
        /*0ace*/ 	.byte	0x3f
	.zero		1


	//   ....[49]....
        /*0ad0*/ 	.word	0x0000d090
        /*0ad4*/ 	.word	0x000000ff
        /*0ad8*/ 	.word	0x00028c50
        /*0adc*/ 	.short	0x010a
        /*0ade*/ 	.byte	0x1a
	.zero		1


	//   ....[50]....
        /*0ae0*/ 	.word	0x0000d0d0
        /*0ae4*/ 	.word	0x000000ff
        /*0ae8*/ 	.word	0x00028c50
        /*0aec*/ 	.short	0x010a
        /*0aee*/ 	.byte	0x1a
	.zero		1


	//   ....[51]....
        /*0af0*/ 	.word	0x0000d360
        /*0af4*/ 	.word	0x00000015
        /*0af8*/ 	.word	0x00000000
        /*0afc*/ 	.short	0x0101
        /*0afe*/ 	.byte	0x3f
	.zero		1


	//   ....[52]....
        /*0b00*/ 	.word	0x0000fac0
        /*0b04*/ 	.word	0x000000ff
        /*0b08*/ 	.word	0x00000000
        /*0b0c*/ 	.short	0x0101
        /*0b0e*/ 	.byte	0x04
	.zero		1


	//   ....[53]....
        /*0b10*/ 	.word	0x00012c30
        /*0b14*/ 	.word	0x00000000
        /*0b18*/ 	.word	0x00028c40
        /*0b1c*/ 	.short	0x010a
        /*0b1e*/ 	.byte	0x3f
	.zero		1


	//   ....[54]....
        /*0b20*/ 	.word	0x00013760
        /*0b24*/ 	.word	0x00000008
        /*0b28*/ 	.word	0x00028c00
        /*0b2c*/ 	.short	0x0107
        /*0b2e*/ 	.byte	0x3f
	.zero		1


	//   ....[55]....
        /*0b30*/ 	.word	0x00013860
        /*0b34*/ 	.word	0x00000002
        /*0b38*/ 	.word	0x00028c00
        /*0b3c*/ 	.short	0x0101
        /*0b3e*/ 	.byte	0x3f
	.zero		1


	//   ....[56]....
        /*0b40*/ 	.word	0x00013880
        /*0b44*/ 	.word	0x00000002
        /*0b48*/ 	.word	0x00028c20
        /*0b4c*/ 	.short	0x010a
        /*0b4e*/ 	.byte	0x3f
	.zero		1


	//   ....[57]....
        /*0b50*/ 	.word	0x00013980
        /*0b54*/ 	.word	0x00000000
        /*0b58*/ 	.word	0x00028c60
        /*0b5c*/ 	.short	0x010a
        /*0b5e*/ 	.byte	0x3f
	.zero		1


	//   ....[58]....
        /*0b60*/ 	.word	0x00014600
        /*0b64*/ 	.word	0x00000003
        /*0b68*/ 	.word	0x00028c40
        /*0b6c*/ 	.short	0x010a
        /*0b6e*/ 	.byte	0x3f
	.zero		1


	//   ....[59]....
        /*0b70*/ 	.word	0x00014850
        /*0b74*/ 	.word	0x00000003
        /*0b78*/ 	.word	0x00028c60
        /*0b7c*/ 	.short	0x010a
        /*0b7e*/ 	.byte	0x3f
	.zero		1


	//   ....[60]....
        /*0b80*/ 	.word	0x00015470
        /*0b84*/ 	.word	0x00000004
        /*0b88*/ 	.word	0x00028c40
        /*0b8c*/ 	.short	0x010a
        /*0b8e*/ 	.byte	0x3f
	.zero		1


	//   ....[61]....
        /*0b90*/ 	.word	0x000156b0
        /*0b94*/ 	.word	0x00000004
        /*0b98*/ 	.word	0x00028c60
        /*0b9c*/ 	.short	0x010a
        /*0b9e*/ 	.byte	0x3f
	.zero		1


	//   ....[62]....
        /*0ba0*/ 	.word	0x00016240
        /*0ba4*/ 	.word	0x00000004
        /*0ba8*/ 	.word	0x00028c40
        /*0bac*/ 	.short	0x010a
        /*0bae*/ 	.byte	0x3f
	.zero		1


	//   ....[63]....
        /*0bb0*/ 	.word	0x00016490
        /*0bb4*/ 	.word	0x00000004
        /*0bb8*/ 	.word	0x00028c60
        /*0bbc*/ 	.short	0x010a
        /*0bbe*/ 	.byte	0x3f
	.zero		1


	//   ....[64]....
        /*0bc0*/ 	.word	0x00017c90
        /*0bc4*/ 	.word	0x00000000
        /*0bc8*/ 	.word	0x00028c20
        /*0bcc*/ 	.short	0x010a
        /*0bce*/ 	.byte	0x3f
	.zero		1


	//   ....[65]....
        /*0bd0*/ 	.word	0x00017e50
        /*0bd4*/ 	.word	0x00000006
        /*0bd8*/ 	.word	0x00000000
        /*0bdc*/ 	.short	0x010a
        /*0bde*/ 	.byte	0x3f
	.zero		1


	//   ....[66]....
        /*0be0*/ 	.word	0x00017ec0
        /*0be4*/ 	.word	0x00000007
        /*0be8*/ 	.word	0x00000000
        /*0bec*/ 	.short	0x010a
        /*0bee*/ 	.byte	0x3f
	.zero		1


	//   ....[67]....
        /*0bf0*/ 	.word	0x00017f30
        /*0bf4*/ 	.word	0x00000004
        /*0bf8*/ 	.word	0x00000000
        /*0bfc*/ 	.short	0x010a
        /*0bfe*/ 	.byte	0x3f
	.zero		1


	//   ....[68]....
        /*0c00*/ 	.word	0x00017f60
        /*0c04*/ 	.word	0x00000003
        /*0c08*/ 	.word	0x00000000
        /*0c0c*/ 	.short	0x010a
        /*0c0e*/ 	.byte	0x3f
	.zero		1


	//   ....[69]....
        /*0c10*/ 	.word	0x00017fd0
        /*0c14*/ 	.word	0x00000003
        /*0c18*/ 	.word	0x00028c50
        /*0c1c*/ 	.short	0x010a
        /*0c1e*/ 	.byte	0x3f
	.zero		1


	//   ....[70]....
        /*0c20*/ 	.word	0x00018030
        /*0c24*/ 	.word	0x00000003
        /*0c28*/ 	.word	0x00028c50
        /*0c2c*/ 	.short	0x010a
        /*0c2e*/ 	.byte	0x3f
	.zero		1


	//   ....[71]....
        /*0c30*/ 	.word	0x00018090
        /*0c34*/ 	.word	0x00000003
        /*0c38*/ 	.word	0x00028c00
        /*0c3c*/ 	.short	0x010a
        /*0c3e*/ 	.byte	0x3f
	.zero		1


	//   ....[72]....
        /*0c40*/ 	.word	0x000180e0
        /*0c44*/ 	.word	0x00000007
        /*0c48*/ 	.word	0x00028c30
        /*0c4c*/ 	.short	0x010a
        /*0c4e*/ 	.byte	0x3f
	.zero		1


	//   ....[73]....
        /*0c50*/ 	.word	0x00018130
        /*0c54*/ 	.word	0x00000007
        /*0c58*/ 	.word	0x00028c50
        /*0c5c*/ 	.short	0x010a
        /*0c5e*/ 	.byte	0x3f
	.zero		1


	//   ....[74]....
        /*0c60*/ 	.word	0x00018190
        /*0c64*/ 	.word	0x00000009
        /*0c68*/ 	.word	0x00028c30
        /*0c6c*/ 	.short	0x010a
        /*0c6e*/ 	.byte	0x3f
	.zero		1


	//   ....[75]....
        /*0c70*/ 	.word	0x000181e0
        /*0c74*/ 	.word	0x00000015
        /*0c78*/ 	.word	0x00028c50
        /*0c7c*/ 	.short	0x010a
        /*0c7e*/ 	.byte	0x3f
	.zero		1


	//   ....[76]....
        /*0c80*/ 	.word	0x00018240
        /*0c84*/ 	.word	0x00000006
        /*0c88*/ 	.word	0x00028c30
        /*0c8c*/ 	.short	0x010a
        /*0c8e*/ 	.byte	0x3f
	.zero		1


	//   ....[77]....
        /*0c90*/ 	.word	0x00018290
        /*0c94*/ 	.word	0x000000aa
        /*0c98*/ 	.word	0x00028c50
        /*0c9c*/ 	.short	0x010a
        /*0c9e*/ 	.byte	0x3f
	.zero		1


	//   ....[78]....
        /*0ca0*/ 	.word	0x000182f0
        /*0ca4*/ 	.word	0x00000005
        /*0ca8*/ 	.word	0x00028c30
        /*0cac*/ 	.short	0x010a
        /*0cae*/ 	.byte	0x3f
	.zero		1


	//   ....[79]....
        /*0cb0*/ 	.word	0x00018340
        /*0cb4*/ 	.word	0x00000015
        /*0cb8*/ 	.word	0x00028c50
        /*0cbc*/ 	.short	0x010a
        /*0cbe*/ 	.byte	0x3f
	.zero		1


	//   ....[80]....
        /*0cc0*/ 	.word	0x000184e0
        /*0cc4*/ 	.word	0x00000000
        /*0cc8*/ 	.word	0x00028c40
        /*0ccc*/ 	.short	0x010a
        /*0cce*/ 	.byte	0x3f
	.zero		1


	//   ....[81]....
        /*0cd0*/ 	.word	0x00018a50
        /*0cd4*/ 	.word	0x00000002
        /*0cd8*/ 	.word	0x00028c20
        /*0cdc*/ 	.short	0x010a
        /*0cde*/ 	.byte	0x3f
	.zero		1


	//   ....[82]....
        /*0ce0*/ 	.word	0x00018aa0
        /*0ce4*/ 	.word	0x00000000
        /*0ce8*/ 	.word	0x00028c60
        /*0cec*/ 	.short	0x010a
        /*0cee*/ 	.byte	0x3f
	.zero		1


	//   ....[83]....
        /*0cf0*/ 	.word	0x00018af0
        /*0cf4*/ 	.word	0x00000003
        /*0cf8*/ 	.word	0x00028c40
        /*0cfc*/ 	.short	0x010a
        /*0cfe*/ 	.byte	0x3f
	.zero		1


	//   ....[84]....
        /*0d00*/ 	.word	0x00018b40
        /*0d04*/ 	.word	0x00000003
        /*0d08*/ 	.word	0x00028c60
        /*0d0c*/ 	.short	0x010a
        /*0d0e*/ 	.byte	0x3f
	.zero		1


	//   ....[85]....
        /*0d10*/ 	.word	0x00018b90
        /*0d14*/ 	.word	0x00000004
        /*0d18*/ 	.word	0x00028c40
        /*0d1c*/ 	.short	0x010a
        /*0d1e*/ 	.byte	0x3f
	.zero		1


	//   ....[86]....
        /*0d20*/ 	.word	0x00018be0
        /*0d24*/ 	.word	0x00000004
        /*0d28*/ 	.word	0x00028c60
        /*0d2c*/ 	.short	0x010a
        /*0d2e*/ 	.byte	0x3f
	.zero		1


	//   ....[87]....
        /*0d30*/ 	.word	0x00018c30
        /*0d34*/ 	.word	0x00000004
        /*0d38*/ 	.word	0x00028c40
        /*0d3c*/ 	.short	0x010a
        /*0d3e*/ 	.byte	0x3f
	.zero		1


	//   ....[88]....
        /*0d40*/ 	.word	0x00018c80
        /*0d44*/ 	.word	0x00000004
        /*0d48*/ 	.word	0x00028c60
        /*0d4c*/ 	.short	0x010a
        /*0d4e*/ 	.byte	0x3f
	.zero		1


	//   ....[89]....
        /*0d50*/ 	.word	0x00019610
        /*0d54*/ 	.word	0x00000000
        /*0d58*/ 	.word	0x00028c20
        /*0d5c*/ 	.short	0x010a
        /*0d5e*/ 	.byte	0x3f
	.zero		1


	//   ....[90]....
        /*0d60*/ 	.word	0x000197b0
        /*0d64*/ 	.word	0x00000006
        /*0d68*/ 	.word	0x00000000
        /*0d6c*/ 	.short	0x010a
        /*0d6e*/ 	.byte	0x3f
	.zero		1


	//   ....[91]....
        /*0d70*/ 	.word	0x00019800
        /*0d74*/ 	.word	0x00000007
        /*0d78*/ 	.word	0x00000000
        /*0d7c*/ 	.short	0x010a
        /*0d7e*/ 	.byte	0x3f
	.zero		1


	//   ....[92]....
        /*0d80*/ 	.word	0x00019850
        /*0d84*/ 	.word	0x00000004
        /*0d88*/ 	.word	0x00000000
        /*0d8c*/ 	.short	0x010a
        /*0d8e*/ 	.byte	0x3f
	.zero		1


	//----- nvinfo : EIATTR_NUM_MBARRIERS
	.align		4
.L_384:
        /*0d90*/ 	.byte	0x03, 0x38
        /*0d92*/ 	.short	0x0016


	//----- nvinfo : EIATTR_EXIT_INSTR_OFFSETS
	.align		4
        /*0d94*/ 	.byte	0x04, 0x1c
        /*0d96*/ 	.short	(.L_386 - .L_385)


	//   ....[0]....
.L_385:
        /*0d98*/ 	.word	0x00000a40


	//   ....[1]....
        /*0d9c*/ 	.word	0x00010dd0


	//   ....[2]....
        /*0da0*/ 	.word	0x00017fb0


	//----- nvinfo : EIATTR_MAX_THREADS
	.align		4
.L_386:
        /*0da4*/ 	.byte	0x04, 0x05
        /*0da6*/ 	.short	(.L_388 - .L_387)
.L_387:
        /*0da8*/ 	.word	0x00000180
        /*0dac*/ 	.word	0x00000001
        /*0db0*/ 	.word	0x00000001


	//----- nvinfo : EIATTR_CRS_STACK_SIZE
	.align		4
.L_388:
        /*0db4*/ 	.byte	0x04, 0x1e
        /*0db6*/ 	.short	(.L_390 - .L_389)
.L_389:
        /*0db8*/ 	.word	0x00000000


	//----- nvinfo : EIATTR_CBANK_PARAM_SIZE
	.align		4
.L_390:
        /*0dbc*/ 	.byte	0x03, 0x19
        /*0dbe*/ 	.short	0x0af0


	//----- nvinfo : EIATTR_PARAM_CBANK
	.align		4
        /*0dc0*/ 	.byte	0x04, 0x0a
        /*0dc2*/ 	.short	(.L_392 - .L_391)
	.align		4
.L_391:
        /*0dc4*/ 	.word	index@(.nv.constant0._ZN7cutlass13device_kernelIN5flash11enable_sm90INS1_16FlashAttnFwdSm90INS1_25CollectiveMainloopFwdSm90ILi2EN4cute5tupleIJNS5_1CILi1EEES8_S8_EEENS6_IJNS7_ILi64EEESA_SA_EEELi512ENS_10bfloat16_tEfNS_4arch4Sm90ELb0ELb1ELb1ELb1ELb0ELb0ELb0ELb0ELb0ELb1ELb0ELb0EEENS1_21CollectiveEpilogueFwdINS6_IJSA_NS7_ILi512EEESA_EEES9_SC_SE_Li256ELb1ELb1ELb0ELb0EEENS1_36VarlenDynamicPersistentTileSchedulerILi64ELi64ELi256ELi128ELb0ELb1ELb1ELb1ELb0ELb1EEEEEEEEEvNT_6ParamsE)
        /*0dc8*/ 	.short	0x0210
        /*0dca*/ 	.short	0x0af0


	//----- nvinfo : EIATTR_SW_WAR
	.align		4
.L_392:
        /*0dcc*/ 	.byte	0x04, 0x36
        /*0dce*/ 	.short	(.L_394 - .L_393)
.L_393:
        /*0dd0*/ 	.word	0x00000008
.L_394:


//--------------------- .nv.info._ZN7cutlass13device_kernelIN5flash11enable_sm90INS1_16FlashAttnFwdSm90INS1_25CollectiveMainloopFwdSm90ILi2EN4cute5tupleIJNS5_1CILi1EEES8_S8_EEENS6_IJNS7_ILi64EEESA_SA_EEELi512ENS_10bfloat16_tEfNS_4arch4Sm90ELb0ELb1ELb1ELb1ELb0ELb1ELb0ELb0ELb0ELb1ELb0ELb0EEENS1_21CollectiveEpilogueFwdINS6_IJSA_NS7_ILi512EEESA_EEES9_SC_SE_Li256ELb1ELb1ELb0ELb0EEENS1_36VarlenDynamicPersistentTileSchedulerILi64ELi64ELi256ELi128ELb0ELb1ELb1ELb1ELb0ELb1EEEEEEEEEvNT_6ParamsE --------------------------
	.section	.nv.info._ZN7cutlass13device_kernelIN5flash11enable_sm90INS1_16FlashAttnFwdSm90INS1_25CollectiveMainloopFwdSm90ILi2EN4cute5tupleIJNS5_1CILi1EEES8_S8_EEENS6_IJNS7_ILi64EEESA_SA_EEELi512ENS_10bfloat16_tEfNS_4arch4Sm90ELb0ELb1ELb1ELb1ELb0ELb1ELb0ELb0ELb0ELb1ELb0ELb0EEENS1_21CollectiveEpilogueFwdINS6_IJSA_NS7_ILi512EEESA_EEES9_SC_SE_Li256ELb1ELb1ELb0ELb0EEENS1_36VarlenDynamicPersistentTileSchedulerILi64ELi64ELi256ELi128ELb0ELb1ELb1ELb1ELb0ELb1EEEEEEEEEvNT_6ParamsE,"",@"SHT_CUDA_INFO"
	.sectionflags	@""
	.align	4


	//----- nvinfo : EIATTR_CUDA_API_VERSION
	.align		4
        /*0000*/ 	.byte	0x04, 0x37
        /*0002*/ 	.short	(.L_396 - .L_395)
.L_395:
        /*0004*/ 	.word	0x00000082


	//----- nvinfo : EIATTR_KPARAM_INFO
	.align		4
.L_396:
        /*0008*/ 	.byte	0x04, 0x17
        /*000a*/ 	.short	(.L_398 - .L_397)
.L_397:
        /*000c*/ 	.word	0x00000000
        /*0010*/ 	.short	0x0000
        /*0012*/ 	.short	0x0070
        /*0014*/ 	.byte	0x00, 0xf0, 0x01, 0x2a


	//----- nvinfo : EIATTR_SPARSE_MMA_MASK
	.align		4
.L_398:
        /*0018*/ 	.byte	0x03, 0x50
        /*001a*/ 	.short	0x0000


	//----- nvinfo : EIATTR_MAXREG_COUNT
	.align		4
        /*001c*/ 	.byte	0x03, 0x1b
        /*001e*/ 	.short	0x00a8


	//----- nvinfo : EIATTR_NUM_BARRIERS
	.align		4
        /*0020*/ 	.byte	0x02, 0x4c
        /*0022*/ 	.byte	0x10
	.zero		1


	//----- nvinfo : EIATTR_EXTERNS
	.align		4
        /*0024*/ 	.byte	0x04, 0x0f
        /*0026*/ 	.short	(.L_400 - .L_399)


	//   ....[0]....
	.align		4
.L_399:
        /*0028*/ 	.word	index@(__assertfail)


	//----- nvinfo : EIATTR_ANNOTATIONS
	.align		4
.L_400:
        /*002c*/ 	.byte	0x04, 0x55
        /*002e*/ 	.short	(.L_402 - .L_401)


	//   ....[0]....
.L_401:
        /* <DEDUP_REMOVED lines=69> */


	//----- nvinfo : EIATTR_MERCURY_ISA_VERSION
	.align		4
.L_402:
        /*0470*/ 	.byte	0x03, 0x5f
        /*0472*/ 	.short	0x0101


	//----- nvinfo : EIATTR_UNUSED_LOAD_BYTE_OFFSET
	.align		4
        /*0474*/ 	.byte	0x04, 0x44
        /*0476*/ 	.short	(.L_404 - .L_403)


	//   ....[0]....
.L_403:
        /*0478*/ 	.word	0x00000a80
        /*047c*/ 	.word	0x0000fff0


	//   ....[1]....
        /*0480*/ 	.word	0x00014640
        /*0484*/ 	.word	0x0000fff0


	//----- nvinfo : EIATTR_INT_WARP_WIDE_INSTR_OFFSETS
	.align		4
.L_404:
        /*0488*/ 	.byte	0x04, 0x31
        /*048a*/ 	.short	(.L_406 - .L_405)


	//   ....[0]....
.L_405:
        /*048c*/ 	.word	0x00000190


	//   ....[1]....
        /*0490*/ 	.word	0x000001d0


	//   ....[2]....
        /*0494*/ 	.word	0x00000240


	//   ....[3]....
        /*0498*/ 	.word	0x0001abd0


	//   ....[4]....
        /*049c*/ 	.word	0x0001ac60


	//   ....[5]....
        /*04a0*/ 	.word	0x0001f690


	//   ....[6]....
        /*04a4*/ 	.word	0x0001f720


	//----- nvinfo : EIATTR_COOP_GROUP_MASK_REGIDS
	.align		4
.L_406:
        /*04a8*/ 	.byte	0x04, 0x29
        /*04aa*/ 	.short	(.L_408 - .L_407)


	//   ....[0]....
.L_407:
        /*04ac*/ 	.word	0xffffffff


	//   ....[1]....
        /*04b0*/ 	.word	0xffffffff


	//   ....[2]....
        /*04b4*/ 	.word	0xffffffff


	//   ....[3]....
        /*04b8*/ 	.word	0xffffffff


	//   ....[4]....
        /*04bc*/ 	.word	0xffffffff


	//   ....[5]....
        /*04c0*/ 	.word	0xffffffff


	//   ....[6]....
        /*04c4*/ 	.word	0xffffffff


	//   ....[7]....
        /*04c8*/ 	.word	0xffffffff


	//   ....[8]....
        /*04cc*/ 	.word	0xffffffff


	//   ....[9]....
        /*04d0*/ 	.word	0xffffffff


	//   ....[10]....
        /*04d4*/ 	.word	0xffffffff


	//   ....[11]....
        /*04d8*/ 	.word	0xffffffff


	//   ....[12]....
        /*04dc*/ 	.word	0xffffffff


	//   ....[13]....
        /*04e0*/ 	.word	0xffffffff


	//   ....[14]....
        /*04e4*/ 	.word	0xffffffff


	//   ....[15]....
        /*04e8*/ 	.word	0xffffffff


	//   ....[16]....
        /*04ec*/ 	.word	0xffffffff


	//   ....[17]....
        /*04f0*/ 	.word	0xffffffff


	//   ....[18]....
        /*04f4*/ 	.word	0xffffffff


	//   ....[19]....
        /*04f8*/ 	.word	0xffffffff


	//   ....[20]....
        /*04fc*/ 	.word	0xffffffff


	//   ....[21]....
        /*0500*/ 	.word	0xffffffff


	//   ....[22]....
        /*0504*/ 	.word	0xffffffff


	//   ....[23]....
        /*0508*/ 	.word	0xffffffff


	//   ....[24]....
        /*050c*/ 	.word	0xffffffff


	//   ....[25]....
        /*0510*/ 	.word	0xffffffff


	//   ....[26]....
        /*0514*/ 	.word	0xffffffff


	//   ....[27]....
        /*0518*/ 	.word	0xffffffff


	//   ....[28]....
        /*051c*/ 	.word	0xffffffff


	//   ....[29]....
        /*0520*/ 	.word	0xffffffff


	//   ....[30]....
        /*0524*/ 	.word	0xffffffff


	//   ....[31]....
        /*0528*/ 	.word	0xffffffff


	//   ....[32]....
        /*052c*/ 	.word	0xffffffff


	//   ....[33]....
        /*0530*/ 	.word	0xffffffff


	//   ....[34]....
        /*0534*/ 	.word	0xffffffff


	//   ....[35]....
        /*0538*/ 	.word	0xffffffff


	//   ....[36]....
        /*053c*/ 	.word	0xffffffff


	//   ....[37]....
        /*0540*/ 	.word	0xffffffff


	//   ....[38]....
        /*0544*/ 	.word	0xffffffff


	//   ....[39]....
        /*0548*/ 	.word	0xffffffff


	//   ....[40]....
        /*054c*/ 	.word	0xffffffff


	//   ....[41]....
        /*0550*/ 	.word	0xffffffff


	//   ....[42]....
        /*0554*/ 	.word	0xffffffff


	//   ....[43]....
        /*0558*/ 	.word	0xffffffff


	//   ....[44]....
        /*055c*/ 	.word	0xffffffff


	//   ....[45]....
        /*0560*/ 	.word	0xffffffff


	//   ....[46]....
        /*0564*/ 	.word	0xffffffff


	//   ....[47]....
        /*0568*/ 	.word	0xffffffff


	//   ....[48]....
        /*056c*/ 	.word	0xffffffff


	//   ....[49]....
        /*0570*/ 	.word	0xffffffff


	//   ....[50]....
        /*0574*/ 	.word	0xffffffff


	//   ....[51]....
        /*0578*/ 	.word	0xffffffff


	//   ....[52]....
        /*057c*/ 	.word	0xffffffff


	//   ....[53]....
        /*0580*/ 	.word	0xffffffff


	//   ....[54]....
        /*0584*/ 	.word	0xffffffff


	//   ....[55]....
        /*0588*/ 	.word	0xffffffff


	//   ....[56]....
        /*058c*/ 	.word	0xffffffff


	//   ....[57]....
        /*0590*/ 	.word	0xffffffff


	//   ....[58]....
        /*0594*/ 	.word	0xffffffff


	//   ....[59]....
        /*0598*/ 	.word	0xffffffff


	//   ....[60]....
        /*059c*/ 	.word	0xffffffff


	//   ....[61]....
        /*05a0*/ 	.word	0xffffffff


	//   ....[62]....
        /*05a4*/ 	.word	0xffffffff


	//   ....[63]....
        /*05a8*/ 	.word	0xffffffff


	//   ....[64]....
        /*05ac*/ 	.word	0xffffffff


	//   ....[65]....
        /*05b0*/ 	.word	0xffffffff


	//   ....[66]....
        /*05b4*/ 	.word	0xffffffff


	//   ....[67]....
        /*05b8*/ 	.word	0xffffffff


	//   ....[68]....
        /*05bc*/ 	.word	0xffffffff


	//   ....[69]....
        /*05c0*/ 	.word	0xffffffff


	//   ....[70]....
        /*05c4*/ 	.word	0xffffffff


	//   ....[71]....
        /*05c8*/ 	.word	0xffffffff


	//   ....[72]....
        /*05cc*/ 	.word	0xffffffff


	//   ....[73]....
        /*05d0*/ 	.word	0xffffffff


	//   ....[74]....
        /*05d4*/ 	.word	0xffffffff


	//   ....[75]....
        /*05d8*/ 	.word	0xffffffff


	//   ....[76]....
        /*05dc*/ 	.word	0xffffffff


	//   ....[77]....
        /*05e0*/ 	.word	0xffffffff


	//   ....[78]....
        /*05e4*/ 	.word	0xffffffff


	//   ....[79]....
        /*05e8*/ 	.word	0xffffffff


	//   ....[80]....
        /*05ec*/ 	.word	0xffffffff


	//   ....[81]....
        /*05f0*/ 	.word	0xffffffff


	//   ....[82]....
        /*05f4*/ 	.word	0xffffffff


	//   ....[83]....
        /*05f8*/ 	.word	0xffffffff


	//   ....[84]....
        /*05fc*/ 	.word	0xffffffff


	//   ....[85]....
        /*0600*/ 	.word	0xffffffff


	//   ....[86]....
        /*0604*/ 	.word	0xffffffff


	//   ....[87]....
        /*0608*/ 	.word	0xffffffff


	//   ....[88]....
        /*060c*/ 	.word	0xffffffff


	//   ....[89]....
        /*0610*/ 	.word	0xffffffff


	//   ....[90]....
        /*0614*/ 	.word	0xffffffff


	//   ....[91]....
        /*0618*/ 	.word	0xffffffff


	//   ....[92]....
        /*061c*/ 	.word	0xffffffff


	//   ....[93]....
        /*0620*/ 	.word	0xffffffff


	//   ....[94]....
        /*0624*/ 	.word	0xffffffff


	//   ....[95]....
        /*0628*/ 	.word	0xffffffff


	//   ....[96]....
        /*062c*/ 	.word	0xffffffff


	//   ....[97]....
        /*0630*/ 	.word	0xffffffff


	//   ....[98]....
        /*0634*/ 	.word	0xffffffff


	//   ....[99]....
        /*0638*/ 	.word	0xffffffff


	//   ....[100]....
        /*063c*/ 	.word	0xffffffff


	//   ....[101]....
        /*0640*/ 	.word	0xffffffff


	//   ....[102]....
        /*0644*/ 	.word	0xffffffff


	//   ....[103]....
        /*0648*/ 	.word	0xffffffff


	//   ....[104]....
        /*064c*/ 	.word	0xffffffff


	//   ....[105]....
        /*0650*/ 	.word	0xffffffff


	//   ....[106]....
        /*0654*/ 	.word	0xffffffff


	//   ....[107]....
        /*0658*/ 	.word	0xffffffff


	//   ....[108]....
        /*065c*/ 	.word	0xffffffff


	//   ....[109]....
        /*0660*/ 	.word	0xffffffff


	//   ....[110]....
        /*0664*/ 	.word	0xffffffff


	//   ....[111]....
        /*0668*/ 	.word	0xffffffff


	//   ....[112]....
        /*066c*/ 	.word	0x0500000f


	//   ....[113]....
        /*0670*/ 	.word	0x0500000f


	//   ....[114]....
        /*0674*/ 	.word	0x0500000f


	//   ....[115]....
        /*0678*/ 	.word	0x0500000f


	//   ....[116]....
        /*067c*/ 	.word	0x0500000f


	//   ....[117]....
        /*0680*/ 	.word	0x0500000f


	//   ....[118]....
        /*0684*/ 	.word	0x0500000f


	//   ....[119]....
        /*0688*/ 	.word	0x0500000f


	//   ....[120]....
        /*068c*/ 	.word	0x0500000f


	//   ....[121]....
        /*0690*/ 	.word	0x0500000f


	//   ....[122]....
        /*0694*/ 	.word	0x0500000f


	//   ....[123]....
        /*0698*/ 	.word	0x0500000f


	//   ....[124]....
        /*069c*/ 	.word	0x0500000f


	//   ....[125]....
        /*06a0*/ 	.word	0x0500000f


	//   ....[126]....
        /*06a4*/ 	.word	0x0500000f


	//   ....[127]....
        /*06a8*/ 	.word	0x0500000f


	//   ....[128]....
        /*06ac*/ 	.word	0x0500000f


	//   ....[129]....
        /*06b0*/ 	.word	0x0500000f


	//   ....[130]....
        /*06b4*/ 	.word	0x0500000f


	//   ....[131]....
        /*06b8*/ 	.word	0x0500000f


	//   ....[132]....
        /*06bc*/ 	.word	0x0500000f


	//   ....[133]....
        /*06c0*/ 	.word	0x0500000f


	//   ....[134]....
        /*06c4*/ 	.word	0x0500000f


	//   ....[135]....
        /*06c8*/ 	.word	0x0500000f


	//   ....[136]....
        /*06cc*/ 	.word	0x0500000f


	//   ....[137]....
        /*06d0*/ 	.word	0x0500000f


	//   ....[138]....
        /*06d4*/ 	.word	0x0500000f


	//   ....[139]....
        /*06d8*/ 	.word	0x0500000f


	//   ....[140]....
        /*06dc*/ 	.word	0x0500000f


	//   ....[141]....
        /*06e0*/ 	.word	0x0500000f


	//   ....[142]....
        /*06e4*/ 	.word	0x0500000f


	//   ....[143]....
        /*06e8*/ 	.word	0x0500000f


	//   ....[144]....
        /*06ec*/ 	.word	0x0500000f


	//   ....[145]....
        /*06f0*/ 	.word	0x0500000f


	//   ....[146]....
        /*06f4*/ 	.word	0x0500000f


	//   ....[147]....
        /*06f8*/ 	.word	0x0500000f


	//   ....[148]....
        /*06fc*/ 	.word	0x0500000f


	//   ....[149]....
        /*0700*/ 	.word	0x0500000f


	//   ....[150]....
        /*0704*/ 	.word	0x0500000f


	//   ....[151]....
        /*0708*/ 	.word	0x0500000f


	//   ....[152]....
        /*070c*/ 	.word	0x0500000f


	//   ....[153]....
        /*0710*/ 	.word	0x0500000f


	//   ....[154]....
        /*0714*/ 	.word	0x0500000f


	//   ....[155]....
        /*0718*/ 	.word	0x0500000f


	//----- nvinfo : EIATTR_COOP_GROUP_INSTR_OFFSETS
	.align		4
.L_408:
        /*071c*/ 	.byte	0x04, 0x28
        /*071e*/ 	.short	(.L_410 - .L_409)


	//   ....[0]....
.L_409:
        /*0720*/ 	.word	0x00000060


	//   ....[1]....
        /*0724*/ 	.word	0x000001a0


	//   ....[2]....
        /*0728*/ 	.word	0x000001f0


	//   ....[3]....
        /*072c*/ 	.word	0x000003e0


	//   ....[4]....
        /*0730*/ 	.word	0x00000540


	//   ....[5]....
        /*0734*/ 	.word	0x00000660


	//   ....[6]....
        /*0738*/ 	.word	0x000007c0


	//   ....[7]....
        /*073c*/ 	.word	0x00004f40


	//   ....[8]....
        /*0740*/ 	.word	0x00007200


	//   ....[9]....
        /*0744*/ 	.word	0x00007930


	//   ....[10]....
        /*0748*/ 	.word	0x00007940


	//   ....[11]....
        /*074c*/ 	.word	0x00007950


	//   ....[12]....
        /*0750*/ 	.word	0x00007960


	//   ....[13]....
        /*0754*/ 	.word	0x00007c60


	//   ....[14]....
        /*0758*/ 	.word	0x00007c70


	//   ....[15]....
        /*075c*/ 	.word	0x00007c80


	//   ....[16]....
        /*0760*/ 	.word	0x00007c90


	//   ....[17]....
        /*0764*/ 	.word	0x00008f60


	//   ....[18]....
        /*0768*/ 	.word	0x00008f70


	//   ....[19]....
        /*076c*/ 	.word	0x00008f80


	//   ....[20]....
        /*0770*/ 	.word	0x00008f90


	//   ....[21]....
        /*0774*/ 	.word	0x000091d0


	//   ....[22]....
        /*0778*/ 	.word	0x000091e0


	//   ....[23]....
        /*077c*/ 	.word	0x000091f0


	//   ....[24]....
        /*0780*/ 	.word	0x00009200


	//   ....[25]....
        /*0784*/ 	.word	0x0000a7c0


	//   ....[26]....
        /*0788*/ 	.word	0x0000b2e0


	//   ....[27]....
        /*078c*/ 	.word	0x0000b8b0


	//   ....[28]....
        /*0790*/ 	.word	0x0000b9a0


	//   ....[29]....
        /*0794*/ 	.word	0x0000bc40


	//   ....[30]....
        /*0798*/ 	.word	0x0000bcd0


	//   ....[31]....
        /*079c*/ 	.word	0x0000c650


	//   ....[32]....
        /*07a0*/ 	.word	0x0000cc40


	//   ....[33]....
        /*07a4*/ 	.word	0x0000d2a0


	//   ....[34]....
        /*07a8*/ 	.word	0x0000d970


	//   ....[35]....
        /*07ac*/ 	.word	0x0000da50


	//   ....[36]....
        /*07b0*/ 	.word	0x0000e070


	//   ....[37]....
        /*07b4*/ 	.word	0x0000e240


	//   ....[38]....
        /*07b8*/ 	.word	0x0000f0d0


	//   ....[39]....
        /*07bc*/ 	.word	0x0000fbd0


	//   ....[40]....
        /*07c0*/ 	.word	0x0000fc30


	//   ....[41]....
        /*07c4*/ 	.word	0x000104a0


	//   ....[42]....
        /*07c8*/ 	.word	0x000104f0


	//   ....[43]....
        /*07cc*/ 	.word	0x000111e0


	//   ....[44]....
        /*07d0*/ 	.word	0x00011620


	//   ....[45]....
        /*07d4*/ 	.word	0x00011cc0


	//   ....[46]....
        /*07d8*/ 	.word	0x000122a0


	//   ....[47]....
        /*07dc*/ 	.word	0x000122c0


	//   ....[48]....
        /*07e0*/ 	.word	0x00012b20


	//   ....[49]....
        /*07e4*/ 	.word	0x00012cf0


	//   ....[50]....
        /*07e8*/ 	.word	0x00013b00


	//   ....[51]....
        /*07ec*/ 	.word	0x00013b50


	//   ....[52]....
        /*07f0*/ 	.word	0x00013b80


	//   ....[53]....
        /*07f4*/ 	.word	0x00013be0


	//   ....[54]....
        /*07f8*/ 	.word	0x00013c00


	//   ....[55]....
        /*07fc*/ 	.word	0x000155d0


	//   ....[56]....
        /*0800*/ 	.word	0x00015af0


	//   ....[57]....
        /*0804*/ 	.word	0x00015b10


	//   ....[58]....
        /*0808*/ 	.word	0x00015b40


	//   ....[59]....
        /*080c*/ 	.word	0x00015b50


	//   ....[60]....
        /*0810*/ 	.word	0x00016160


	//   ....[61]....
        /*0814*/ 	.word	0x000161c0


	//   ....[62]....
        /*0818*/ 	.word	0x00016440


	//   ....[63]....
        /*081c*/ 	.word	0x00016460


	//   ....[64]....
        /*0820*/ 	.word	0x00016fd0


	//   ....[65]....
        /*0824*/ 	.word	0x00016ff0


	//   ....[66]....
        /*0828*/ 	.word	0x00017220


	//   ....[67]....
        /*082c*/ 	.word	0x00017240


	//   ....[68]....
        /*0830*/ 	.word	0x000174f0


	//   ....[69]....
        /*0834*/ 	.word	0x000176c0


	//   ....[70]....
        /*0838*/ 	.word	0x000176f0


	//   ....[71]....
        /*083c*/ 	.word	0x00017720


	//   ....[72]....
        /*0840*/ 	.word	0x00017750


	//   ....[73]....
        /*0844*/ 	.word	0x00017780


	//   ....[74]....
        /*0848*/ 	.word	0x000177b0


	//   ....[75]....
        /*084c*/ 	.word	0x00017920


	//   ....[76]....
        /*0850*/ 	.word	0x00017950


	//   ....[77]....
        /*0854*/ 	.word	0x00017980


	//   ....[78]....
        /*0858*/ 	.word	0x000179b0


	//   ....[79]....
        /*085c*/ 	.word	0x000179e0


	//   ....[80]....
        /*0860*/ 	.word	0x00017a10


	//   ....[81]....
        /*0864*/ 	.word	0x00017ab0


	//   ....[82]....
        /*0868*/ 	.word	0x00017b10


	//   ....[83]....
        /*086c*/ 	.word	0x00017ba0


	//   ....[84]....
        /*0870*/ 	.word	0x00018c50


	//   ....[85]....
        /*0874*/ 	.word	0x0001b190


	//   ....[86]....
        /*0878*/ 	.word	0x0001bcc0


	//   ....[87]....
        /*087c*/ 	.word	0x0001bce0


	//   ....[88]....
        /*0880*/ 	.word	0x0001bd90


	//   ....[89]....
        /*0884*/ 	.word	0x0001bda0


	//   ....[90]....
        /*0888*/ 	.word	0x0001be20


	//   ....[91]....
        /*088c*/ 	.word	0x0001be30


	//   ....[92]....
        /*0890*/ 	.word	0x0001be80


	//   ....[93]....
        /*0894*/ 	.word	0x0001bea0


	//   ....[94]....
        /*0898*/ 	.word	0x0001f920


	//   ....[95]....
        /*089c*/ 	.word	0x0001f950


	//   ....[96]....
        /*08a0*/ 	.word	0x0001f990


	//   ....[97]....
        /*08a4*/ 	.word	0x0001f9c0


	//   ....[98]....
        /*08a8*/ 	.word	0x0001f9f0


	//   ....[99]....
        /*08ac*/ 	.word	0x0001fa20


	//   ....[100]....
        /*08b0*/ 	.word	0x0001fa50


	//   ....[101]....
        /*08b4*/ 	.word	0x0001fa80


	//   ....[102]....
        /*08b8*/ 	.word	0x0001fc00


	//   ....[103]....
        /*08bc*/ 	.word	0x0001fc30


	//   ....[104]....
        /*08c0*/ 	.word	0x0001fc60


	//   ....[105]....
        /*08c4*/ 	.word	0x0001fc90


	//   ....[106]....
        /*08c8*/ 	.word	0x0001fcc0


	//   ....[107]....
        /*08cc*/ 	.word	0x0001fcf0


	//   ....[108]....
        /*08d0*/ 	.word	0x0001fdb0


	//   ....[109]....
        /*08d4*/ 	.word	0x0001fdd0


	//   ....[110]....
        /*08d8*/ 	.word	0x0001fe40


	//   ....[111]....
        /*08dc*/ 	.word	0x00020500


	//   ....[112]....
        /*08e0*/ 	.word	0x000209e0


	//   ....[113]....
        /*08e4*/ 	.word	0x00020a70


	//   ....[114]....
        /*08e8*/ 	.word	0x00020ac0


	//   ....[115]....
        /*08ec*/ 	.word	0x00020b10


	//   ....[116]....
        /*08f0*/ 	.word	0x00020ba0


	//   ....[117]....
        /*08f4*/ 	.word	0x00020c30


	//   ....[118]....
        /*08f8*/ 	.word	0x00020c80


	//   ....[119]....
        /*08fc*/ 	.word	0x00020cd0


	//   ....[120]....
        /*0900*/ 	.word	0x00020db0


	//   ....[121]....
        /*0904*/ 	.word	0x00020e40


	//   ....[122]....
        /*0908*/ 	.word	0x00020e90


	//   ....[123]....
        /*090c*/ 	.word	0x00020ef0


	//   ....[124]....
        /*0910*/ 	.word	0x00020f90


	//   ....[125]....
        /*0914*/ 	.word	0x00021020


	//   ....[126]....
        /*0918*/ 	.word	0x00021070


	//   ....[127]....
        /*091c*/ 	.word	0x000210c0


	//   ....[128]....
        /*0920*/ 	.word	0x00021470


	//   ....[129]....
        /*0924*/ 	.word	0x00021760


	//   ....[130]....
        /*0928*/ 	.word	0x00021920


	//   ....[131]....
        /*092c*/ 	.word	0x00021970


	//   ....[132]....
        /*0930*/ 	.word	0x000219d0


	//   ....[133]....
        /*0934*/ 	.word	0x00021ac0


	//   ....[134]....
        /*0938*/ 	.word	0x00021b20


	//   ....[135]....
        /*093c*/ 	.word	0x00021c10


	//   ....[136]....
        /*0940*/ 	.word	0x00021c70


	//   ....[137]....
        /*0944*/ 	.word	0x00021d40


	//   ....[138]....
        /*0948*/ 	.word	0x00022070


	//   ....[139]....
        /*094c*/ 	.word	0x00022110


	//   ....[140]....
        /*0950*/ 	.word	0x00022230


	//   ....[141]....
        /*0954*/ 	.word	0x000222a0


	//   ....[142]....
        /*0958*/ 	.word	0x00022310


	//   ....[143]....
        /*095c*/ 	.word	0x00022380


	//   ....[144]....
        /*0960*/ 	.word	0x000223f0


	//   ....[145]....
        /*0964*/ 	.word	0x00022470


	//   ....[146]....
        /*0968*/ 	.word	0x00022500


	//   ....[147]....
        /*096c*/ 	.word	0x000225a0


	//   ....[148]....
        /*0970*/ 	.word	0x00022610


	//   ....[149]....
        /*0974*/ 	.word	0x00022680


	//   ....[150]....
        /*0978*/ 	.word	0x000226f0


	//   ....[151]....
        /*097c*/ 	.word	0x00022770


	//   ....[152]....
        /*0980*/ 	.word	0x000227e0


	//   ....[153]....
        /*0984*/ 	.word	0x00022880


	//   ....[154]....
        /*0988*/ 	.word	0x00022910


	//   ....[155]....
        /*098c*/ 	.word	0x00022a40


	//----- nvinfo : EIATTR_REG_RECONFIG
	.align		4
.L_410:
        /*0990*/ 	.byte	0x01, 0x54
	.zero		2


	//----- nvinfo : EIATTR_SYSCALL_OFFSETS
	.align		4
        /*0994*/ 	.byte	0x04, 0x46
        /*0996*/ 	.short	(.L_412 - .L_411)


	//   ....[0]....
.L_411:
        /*0998*/ 	.word	0x00001ce0


	//   ....[1]....
        /*099c*/ 	.word	0x00001e30


	//   ....[2]....
        /*09a0*/ 	.word	0x000073c0


	//   ....[3]....
        /*09a4*/ 	.word	0x000076e0


	//   ....[4]....
        /*09a8*/ 	.word	0x0001add0


	//   ....[5]....
        /*09ac*/ 	.word	0x0001af20


	//   ....[6]....
        /*09b0*/ 	.word	0x0001b010


	//   ....[7]....
        /*09b4*/ 	.word	0x0001b880


	//----- nvinfo : EIATTR_MBARRIER_INSTR_OFFSETS
	.align		4
.L_412:
        /*09b8*/ 	.byte	0x04, 0x39
        /*09ba*/ 	.short	(.L_414 - .L_413)


	//   ....[0]....
.L_413:
        /*09bc*/ 	.word	0x000002d0
        /*09c0*/ 	.word	0x000000ff
        /*09c4*/ 	.word	0x00028c00
        /*09c8*/ 	.short	0x0100
        /*09ca*/ 	.byte	0x08
	.zero		1


	//   ....[1]....
        /*09cc*/ 	.word	0x000002e0
        /*09d0*/ 	.word	0x000000ff
        /*09d4*/ 	.word	0x00028c20
        /*09d8*/ 	.short	0x0100
        /*09da*/ 	.byte	0x08
	.zero		1


	//   ....[2]....
        /*09dc*/ 	.word	0x00000390
        /*09e0*/ 	.word	0x000000ff
        /*09e4*/ 	.word	0x00028c30
        /*09e8*/ 	.short	0x0100
        /*09ea*/ 	.byte	0x06
	.zero		1


	//   ....[3]....
        /*09ec*/ 	.word	0x000003a0
        /*09f0*/ 	.word	0x000000ff
        /*09f4*/ 	.word	0x00028c40
        /*09f8*/ 	.short	0x0100
        /*09fa*/ 	.byte	0x06
	.zero		1


	//   ....[4]....
        /*09fc*/ 	.word	0x000003b0
        /*0a00*/ 	.word	0x000000ff
        /*0a04*/ 	.word	0x00028c38
        /*0a08*/ 	.short	0x0100
        /*0a0a*/ 	.byte	0x06
	.zero		1


	//   ....[5]....
        /*0a0c*/ 	.word	0x000003c0
        /*0a10*/ 	.word	0x000000ff
        /*0a14*/ 	.word	0x00028c48
        /*0a18*/ 	.short	0x0100
        /*0a1a*/ 	.byte	0x06
	.zero		1


	//   ....[6]....
        /*0a1c*/ 	.word	0x000004f0
        /*0a20*/ 	.word	0x000000ff
        /*0a24*/ 	.word	0x00028c50
        /*0a28*/ 	.short	0x0100
        /*0a2a*/ 	.byte	0x08
	.zero		1


	//   ....[7]....
        /*0a2c*/ 	.word	0x00000500
        /*0a30*/ 	.word	0x000000ff
        /*0a34*/ 	.word	0x00028c60
        /*0a38*/ 	.short	0x0100
        /*0a3a*/ 	.byte	0x08
	.zero		1


	//   ....[8]....
        /*0a3c*/ 	.word	0x00000510
        /*0a40*/ 	.word	0x000000ff
        /*0a44*/ 	.word	0x00028c58
        /*0a48*/ 	.short	0x0100
        /*0a4a*/ 	.byte	0x08
	.zero		1


	//   ....[9]....
        /*0a4c*/ 	.word	0x00000520
        /*0a50*/ 	.word	0x000000ff
        /*0a54*/ 	.word	0x00028c68
        /*0a58*/ 	.short	0x0100
        /*0a5a*/ 	.byte	0x08
	.zero		1


	//   ....[10]....
        /*0a5c*/ 	.word	0x00000610
        /*0a60*/ 	.word	0x000000ff
        /*0a64*/ 	.word	0x00028c70
        /*0a68*/ 	.short	0x0100
        /*0a6a*/ 	.byte	0x06
	.zero		1


	//   ....[11]....
        /*0a6c*/ 	.word	0x00000620
        /*0a70*/ 	.word	0x000000ff
        /*0a74*/ 	.word	0x00028c80
        /*0a78*/ 	.short	0x0100
        /*0a7a*/ 	.byte	0x06
	.zero		1


	//   ....[12]....
        /*0a7c*/ 	.word	0x00000630
        /*0a80*/ 	.word	0x000000ff
        /*0a84*/ 	.word	0x00028c78
        /*0a88*/ 	.short	0x0100
        /*0a8a*/ 	.byte	0x06
	.zero		1


	//   ....[13]....
        /*0a8c*/ 	.word	0x00000640
        /*0a90*/ 	.word	0x000000ff
        /*0a94*/ 	.word	0x00028c88
        /*0a98*/ 	.short	0x0100
        /*0a9a*/ 	.byte	0x06
	.zero		1


	//   ....[14]....
        /*0a9c*/ 	.word	0x00000770
        /*0aa0*/ 	.word	0x000000ff
        /*0aa4*/ 	.word	0x00028c90
        /*0aa8*/ 	.short	0x0100
        /*0aaa*/ 	.byte	0x08
	.zero		1


	//   ....[15]....
        /*0aac*/ 	.word	0x00000780
        /*0ab0*/ 	.word	0x000000ff
        /*0ab4*/ 	.word	0x00028ca0
        /*0ab8*/ 	.short	0x0100
        /*0aba*/ 	.byte	0x08
	.zero		1


	//   ....[16]....
        /*0abc*/ 	.word	0x00000790
        /*0ac0*/ 	.word	0x000000ff
        /*0ac4*/ 	.word	0x00028c98
        /*0ac8*/ 	.short	0x0100
        /*0aca*/ 	.byte	0x08
	.zero		1


	//   ....[17]....
        /*0acc*/ 	.word	0x000007a0
        /*0ad0*/ 	.word	0x000000ff
        /*0ad4*/ 	.word	0x00028ca8
        /*0ad8*/ 	.short	0x0100
        /*0ada*/ 	.byte	0x08
	.zero		1


	//   ....[18]....
        /*0adc*/ 	.word	0x000008d0
        /*0ae0*/ 	.word	0x000000ff
        /*0ae4*/ 	.word	0x00028cb0
        /*0ae8*/ 	.short	0x0100
        /*0aea*/ 	.byte	0x08
	.zero		1


	//   ....[19]....
        /*0aec*/ 	.word	0x000008e0
        /*0af0*/ 	.word	0x000000ff
        /*0af4*/ 	.word	0x00028cc0
        /*0af8*/ 	.short	0x0100
        /*0afa*/ 	.byte	0x08
	.zero		1


	//   ....[20]....
        /*0afc*/ 	.word	0x000008f0
        /*0b00*/ 	.word	0x000000ff
        /*0b04*/ 	.word	0x00028cb8
        /*0b08*/ 	.short	0x0100
        /*0b0a*/ 	.byte	0x08
	.zero		1


	//   ....[21]....
        /*0b0c*/ 	.word	0x00000900
        /*0b10*/ 	.word	0x000000ff
        /*0b14*/ 	.word	0x00028cc8
        /*0b18*/ 	.short	0x0100
        /*0b1a*/ 	.byte	0x08
	.zero		1


	//   ....[22]....
        /*0b1c*/ 	.word	0x00002a20
        /*0b20*/ 	.word	0x00000040
        /*0b24*/ 	.word	0x00028c90
        /*0b28*/ 	.short	0x010a
        /*0b2a*/ 	.byte	0x3f
	.zero		1


	//   ....[23]....
        /*0b2c*/ 	.word	0x00003450
        /*0b30*/ 	.word	0x00000040
        /*0b34*/ 	.word	0x00028c90
        /*0b38*/ 	.short	0x010a
        /*0b3a*/ 	.byte	0x3f
	.zero		1


	//   ....[24]....
        /*0b3c*/ 	.word	0x00003d60
        /*0b40*/ 	.word	0x00000040
        /*0b44*/ 	.word	0x00028c90
        /*0b48*/ 	.short	0x010a
        /*0b4a*/ 	.byte	0x3f
	.zero		1


	//   ....[25]....
        /*0b4c*/ 	.word	0x00003f60
        /*0b50*/ 	.word	0x00000004
        /*0b54*/ 	.word	0x00000000
        /*0b58*/ 	.short	0x0101
        /*0b5a*/ 	.byte	0x3f
	.zero		1


	//   ....[26]....
        /*0b5c*/ 	.word	0x00003fa0
        /*0b60*/ 	.word	0x00000040
        /*0b64*/ 	.word	0x00028cb0
        /*0b68*/ 	.short	0x010a
        /*0b6a*/ 	.byte	0x3f
	.zero		1


	//   ....[27]....
        /*0b6c*/ 	.word	0x000045c0
        /*0b70*/ 	.word	0x00000040
        /*0b74*/ 	.word	0x00000000
        /*0b78*/ 	.short	0x0101
        /*0b7a*/ 	.byte	0x3f
	.zero		1


	//   ....[28]....
        /*0b7c*/ 	.word	0x00005060
        /*0b80*/ 	.word	0x00000016
        /*0b84*/ 	.word	0x00028c50
        /*0b88*/ 	.short	0x010a
        /*0b8a*/ 	.byte	0x3f
	.zero		1


	//   ....[29]....
        /*0b8c*/ 	.word	0x00005420
        /*0b90*/ 	.word	0x00000000
        /*0b94*/ 	.word	0x00000000
        /*0b98*/ 	.short	0x0101
        /*0b9a*/ 	.byte	0x3f
	.zero		1


	//   ....[30]....
        /*0b9c*/ 	.word	0x00005d40
        /*0ba0*/ 	.word	0x00000000
        /*0ba4*/ 	.word	0x00028c50
        /*0ba8*/ 	.short	0x010a
        /*0baa*/ 	.byte	0x3f
	.zero		1


	//   ....[31]....
        /*0bac*/ 	.word	0x00005d90
        /*0bb0*/ 	.word	0x00000000
        /*0bb4*/ 	.word	0x00028c50
        /*0bb8*/ 	.short	0x010a
        /*0bba*/ 	.byte	0x3f
	.zero		1


	//   ....[32]....
        /*0bbc*/ 	.word	0x00006050
        /*0bc0*/ 	.word	0x00000000
        /*0bc4*/ 	.word	0x00000000
        /*0bc8*/ 	.short	0x0101
        /*0bca*/ 	.byte	0x3f
	.zero		1


	//   ....[33]....
        /*0bcc*/ 	.word	0x00007450
        /*0bd0*/ 	.word	0x00000002
        /*0bd4*/ 	.word	0x00028c00
        /*0bd8*/ 	.short	0x010a
        /*0bda*/ 	.byte	0x3f
	.zero		1


	//   ....[34]....
        /*0bdc*/ 	.word	0x000074a0
        /*0be0*/ 	.word	0x00000002
        /*0be4*/ 	.word	0x00028c00
        /*0be8*/ 	.short	0x010a
        /*0bea*/ 	.byte	0x3f
	.zero		1


	//   ....[35]....
        /*0bec*/ 	.word	0x00007ed0
        /*0bf0*/ 	.word	0x00000002
        /*0bf4*/ 	.word	0x00028c00
        /*0bf8*/ 	.short	0x010a
        /*0bfa*/ 	.byte	0x3f
	.zero		1


	//   ....[36]....
        /*0bfc*/ 	.word	0x000093b0
        /*0c00*/ 	.word	0x00000002
        /*0c04*/ 	.word	0x00028c00
        /*0c08*/ 	.short	0x010a
        /*0c0a*/ 	.byte	0x3f
	.zero		1


	//   ....[37]....
        /*0c0c*/ 	.word	0x0000a300
        /*0c10*/ 	.word	0x0000000c
        /*0c14*/ 	.word	0x00028c30
        /*0c18*/ 	.short	0x010a
        /*0c1a*/ 	.byte	0x3f
	.zero		1


	//   ....[38]....
        /*0c1c*/ 	.word	0x0000a390
        /*0c20*/ 	.word	0x0000000c
        /*0c24*/ 	.word	0x00028c30
        /*0c28*/ 	.short	0x010a
        /*0c2a*/ 	.byte	0x3f
	.zero		1


	//   ....[39]....
        /*0c2c*/ 	.word	0x0000a820
        /*0c30*/ 	.word	0x00000000
        /*0c34*/ 	.word	0x00000000
        /*0c38*/ 	.short	0x0101
        /*0c3a*/ 	.byte	0x3f
	.zero		1


	//   ....[40]....
        /*0c3c*/ 	.word	0x0000c2d0
        /*0c40*/ 	.word	0x0000000c
        /*0c44*/ 	.word	0x00028c50
        /*0c48*/ 	.short	0x010a
        /*0c4a*/ 	.byte	0x3f
	.zero		1


	//   ....[41]....
        /*0c4c*/ 	.word	0x0000c380
        /*0c50*/ 	.word	0x0000000c
        /*0c54*/ 	.word	0x00028c50
        /*0c58*/ 	.short	0x010a
        /*0c5a*/ 	.byte	0x3f
	.zero		1


	//   ....[42]....
        /*0c5c*/ 	.word	0x0000c670
        /*0c60*/ 	.word	0x0000000c
        /*0c64*/ 	.word	0x00000000
        /*0c68*/ 	.short	0x0101
        /*0c6a*/ 	.byte	0x3f
	.zero		1


	//   ....[43]....
        /*0c6c*/ 	.word	0x0000c940
        /*0c70*/ 	.word	0x000000d7
        /*0c74*/ 	.word	0x00028c30
        /*0c78*/ 	.short	0x010a
        /*0c7a*/ 	.byte	0x3f
	.zero		1


	//   ....[44]....
        /*0c7c*/ 	.word	0x0000c9b0
        /*0c80*/ 	.word	0x000000d7
        /*0c84*/ 	.word	0x00028c30
        /*0c88*/ 	.short	0x010a
        /*0c8a*/ 	.byte	0x3f
	.zero		1


	//   ....[45]....
        /*0c8c*/ 	.word	0x0000ced0
        /*0c90*/ 	.word	0x00000014
        /*0c94*/ 	.word	0x00000000
        /*0c98*/ 	.short	0x0101
        /*0c9a*/ 	.byte	0x3f
	.zero		1


	//   ....[46]....
        /*0c9c*/ 	.word	0x0000eda0
        /*0ca0*/ 	.word	0x000000d7
        /*0ca4*/ 	.word	0x00028c50
        /*0ca8*/ 	.short	0x010a
        /*0caa*/ 	.byte	0x3f
	.zero		1


	//   ....[47]....
        /*0cac*/ 	.word	0x0000edf0
        /*0cb0*/ 	.word	0x000000d7
        /*0cb4*/ 	.word	0x00028c50
        /*0cb8*/ 	.short	0x010a
        /*0cba*/ 	.byte	0x3f
	.zero		1


	//   ....[48]....
        /*0cbc*/ 	.word	0x0000f0f0
        /*0cc0*/ 	.word	0x000000d7
        /*0cc4*/ 	.word	0x00000000
        /*0cc8*/ 	.short	0x0101
        /*0cca*/ 	.byte	0x3f
	.zero		1


	//   ....[49]....
        /*0ccc*/ 	.word	0x0000f4e0
        /*0cd0*/ 	.word	0x0000000c
        /*0cd4*/ 	.word	0x00028c30
        /*0cd8*/ 	.short	0x010a
        /*0cda*/ 	.byte	0x3f
	.zero		1


	//   ....[50]....
        /*0cdc*/ 	.word	0x0000f550
        /*0ce0*/ 	.word	0x0000000c
        /*0ce4*/ 	.word	0x00028c30
        /*0ce8*/ 	.short	0x010a
        /*0cea*/ 	.byte	0x3f
	.zero		1


	//   ....[51]....
        /*0cec*/ 	.word	0x0000ffd0
        /*0cf0*/ 	.word	0x0000000f
        /*0cf4*/ 	.word	0x00000000
        /*0cf8*/ 	.short	0x0101
        /*0cfa*/ 	.byte	0x3f
	.zero		1


	//   ....[52]....
        /*0cfc*/ 	.word	0x00010ed0
        /*0d00*/ 	.word	0x0000000c
        /*0d04*/ 	.word	0x00028c50
        /*0d08*/ 	.short	0x010a
        /*0d0a*/ 	.byte	0x3f
	.zero		1


	//   ....[53]....
        /*0d0c*/ 	.word	0x00010f20
        /*0d10*/ 	.word	0x0000000c
        /*0d14*/ 	.word	0x00028c50
        /*0d18*/ 	.short	0x010a
        /*0d1a*/ 	.byte	0x3f
	.zero		1


	//   ....[54]....
        /*0d1c*/ 	.word	0x00011200
        /*0d20*/ 	.word	0x0000000c
        /*0d24*/ 	.word	0x00000000
        /*0d28*/ 	.short	0x0101
        /*0d2a*/ 	.byte	0x3f
	.zero		1


	//   ....[55]....
        /*0d2c*/ 	.word	0x00011340
        /*0d30*/ 	.word	0x000000ce
        /*0d34*/ 	.word	0x00028c30
        /*0d38*/ 	.short	0x010a
        /*0d3a*/ 	.byte	0x3f
	.zero		1


	//   ....[56]....
        /*0d3c*/ 	.word	0x000113b0
        /*0d40*/ 	.word	0x000000ce
        /*0d44*/ 	.word	0x00028c30
        /*0d48*/ 	.short	0x010a
        /*0d4a*/ 	.byte	0x3f
	.zero		1


	//   ....[57]....
        /*0d4c*/ 	.word	0x000118d0
        /*0d50*/ 	.word	0x0000000e
        /*0d54*/ 	.word	0x00000000
        /*0d58*/ 	.short	0x0101
        /*0d5a*/ 	.byte	0x3f
	.zero		1


	//   ....[58]....
        /*0d5c*/ 	.word	0x000137d0
        /*0d60*/ 	.word	0x000000ce
        /*0d64*/ 	.word	0x00028c50
        /*0d68*/ 	.short	0x010a
        /*0d6a*/ 	.byte	0x3f
	.zero		1


	//   ....[59]....
        /*0d6c*/ 	.word	0x00013820
        /*0d70*/ 	.word	0x000000ce
        /*0d74*/ 	.word	0x00028c50
        /*0d78*/ 	.short	0x010a
        /*0d7a*/ 	.byte	0x3f
	.zero		1


	//   ....[60]....
        /*0d7c*/ 	.word	0x00013b20
        /*0d80*/ 	.word	0x000000ce
        /*0d84*/ 	.word	0x00000000
        /*0d88*/ 	.short	0x0101
        /*0d8a*/ 	.byte	0x3f
	.zero		1


	//   ....[61]....
        /*0d8c*/ 	.word	0x000161e0
        /*0d90*/ 	.word	0x00000000
        /*0d94*/ 	.word	0x00000000
        /*0d98*/ 	.short	0x0101
        /*0d9a*/ 	.byte	0x3f
	.zero		1


	//   ....[62]....
        /*0d9c*/ 	.word	0x00018d40
        /*0da0*/ 	.word	0x00000007
        /*0da4*/ 	.word	0x00028c20
        /*0da8*/ 	.short	0x010a
        /*0daa*/ 	.byte	0x3f
	.zero		1


	//   ....[63]....
        /*0dac*/ 	.word	0x00018e20
        /*0db0*/ 	.word	0x00000006
        /*0db4*/ 	.word	0x00028ca0
        /*0db8*/ 	.short	0x010a
        /*0dba*/ 	.byte	0x3f
	.zero		1


	//   ....[64]....
        /*0dbc*/ 	.word	0x00019070
        /*0dc0*/ 	.word	0x00000006
        /*0dc4*/ 	.word	0x00028cc0
        /*0dc8*/ 	.short	0x010a
        /*0dca*/ 	.byte	0x3f
	.zero		1


	//   ....[65]....
        /*0dcc*/ 	.word	0x00019af0
        /*0dd0*/ 	.word	0x00000005
        /*0dd4*/ 	.word	0x00028ca0
        /*0dd8*/ 	.short	0x010a
        /*0dda*/ 	.byte	0x3f
	.zero		1


	//   ....[66]....
        /*0ddc*/ 	.word	0x00019d30
        /*0de0*/ 	.word	0x00000005
        /*0de4*/ 	.word	0x00028cc0
        /*0de8*/ 	.short	0x010a
        /*0dea*/ 	.byte	0x3f
	.zero		1


	//   ....[67]....
        /*0dec*/ 	.word	0x0001b420
        /*0df0*/ 	.word	0x00000000
        /*0df4*/ 	.word	0x00028c40
        /*0df8*/ 	.short	0x010a
        /*0dfa*/ 	.byte	0x3f
	.zero		1


	//   ....[68]....
        /*0dfc*/ 	.word	0x0001bf50
        /*0e00*/ 	.word	0x00000008
        /*0e04*/ 	.word	0x00028c00
        /*0e08*/ 	.short	0x0107
        /*0e0a*/ 	.byte	0x3f
	.zero		1


	//   ....[69]....
        /*0e0c*/ 	.word	0x0001c050
        /*0e10*/ 	.word	0x00000002
        /*0e14*/ 	.word	0x00028c00
        /*0e18*/ 	.short	0x0101
        /*0e1a*/ 	.byte	0x3f
	.zero		1


	//   ....[70]....
        /*0e1c*/ 	.word	0x0001c070
        /*0e20*/ 	.word	0x00000002
        /*0e24*/ 	.word	0x00028c20
        /*0e28*/ 	.short	0x010a
        /*0e2a*/ 	.byte	0x3f
	.zero		1


	//   ....[71]....
        /*0e2c*/ 	.word	0x0001c170
        /*0e30*/ 	.word	0x00000000
        /*0e34*/ 	.word	0x00028c60
        /*0e38*/ 	.short	0x010a
        /*0e3a*/ 	.byte	0x3f
	.zero		1


	//   ....[72]....
        /*0e3c*/ 	.word	0x0001cdf0
        /*0e40*/ 	.word	0x00000003
        /*0e44*/ 	.word	0x00028c40
        /*0e48*/ 	.short	0x010a
        /*0e4a*/ 	.byte	0x3f
	.zero		1


	//   ....[73]....
        /*0e4c*/ 	.word	0x0001d040
        /*0e50*/ 	.word	0x00000003
        /*0e54*/ 	.word	0x00028c60
        /*0e58*/ 	.short	0x010a
        /*0e5a*/ 	.byte	0x3f
	.zero		1


	//   ....[74]....
        /*0e5c*/ 	.word	0x0001dc60
        /*0e60*/ 	.word	0x00000002
        /*0e64*/ 	.word	0x00028c40
        /*0e68*/ 	.short	0x010a
        /*0e6a*/ 	.byte	0x3f
	.zero		1


	//   ....[75]....
        /*0e6c*/ 	.word	0x0001dea0
        /*0e70*/ 	.word	0x00000002
        /*0e74*/ 	.word	0x00028c60
        /*0e78*/ 	.short	0x010a
        /*0e7a*/ 	.byte	0x3f
	.zero		1


	//   ....[76]....
        /*0e7c*/ 	.word	0x0001ea30
        /*0e80*/ 	.word	0x00000003
        /*0e84*/ 	.word	0x00028c40
        /*0e88*/ 	.short	0x010a
        /*0e8a*/ 	.byte	0x3f
	.zero		1


	//   ....[77]....
        /*0e8c*/ 	.word	0x0001ec80
        /*0e90*/ 	.word	0x00000003
        /*0e94*/ 	.word	0x00028c60
        /*0e98*/ 	.short	0x010a
        /*0e9a*/ 	.byte	0x3f
	.zero		1


	//   ....[78]....
        /*0e9c*/ 	.word	0x00020480
        /*0ea0*/ 	.word	0x00000000
        /*0ea4*/ 	.word	0x00028c20
        /*0ea8*/ 	.short	0x010a
        /*0eaa*/ 	.byte	0x3f
	.zero		1


	//   ....[79]....
        /*0eac*/ 	.word	0x00020630
        /*0eb0*/ 	.word	0x00000006
        /*0eb4*/ 	.word	0x00000000
        /*0eb8*/ 	.short	0x010a
        /*0eba*/ 	.byte	0x3f
	.zero		1


	//   ....[80]....
        /*0ebc*/ 	.word	0x000206a0
        /*0ec0*/ 	.word	0x00000007
        /*0ec4*/ 	.word	0x00000000
        /*0ec8*/ 	.short	0x010a
        /*0eca*/ 	.byte	0x3f
	.zero		1


	//   ....[81]....
        /*0ecc*/ 	.word	0x00020710
        /*0ed0*/ 	.word	0x00000004
        /*0ed4*/ 	.word	0x00000000
        /*0ed8*/ 	.short	0x010a
        /*0eda*/ 	.byte	0x3f
	.zero		1


	//   ....[82]....
        /*0edc*/ 	.word	0x00020740
        /*0ee0*/ 	.word	0x00000003
        /*0ee4*/ 	.word	0x00000000
        /*0ee8*/ 	.short	0x010a
        /*0eea*/ 	.byte	0x3f
	.zero		1


	//   ....[83]....
        /*0eec*/ 	.word	0x000207a0
        /*0ef0*/ 	.word	0x00000040
        /*0ef4*/ 	.word	0x00028c90
        /*0ef8*/ 	.short	0x010a
        /*0efa*/ 	.byte	0x3f
	.zero		1


	//   ....[84]....
        /*0efc*/ 	.word	0x000207f0
        /*0f00*/ 	.word	0x00000040
        /*0f04*/ 	.word	0x00028c90
        /*0f08*/ 	.short	0x010a
        /*0f0a*/ 	.byte	0x3f
	.zero		1


	//   ....[85]....
        /*0f0c*/ 	.word	0x00020840
        /*0f10*/ 	.word	0x00000040
        /*0f14*/ 	.word	0x00028c90
        /*0f18*/ 	.short	0x010a
        /*0f1a*/ 	.byte	0x3f
	.zero		1


	//   ....[86]....
        /*0f1c*/ 	.word	0x00020890
        /*0f20*/ 	.word	0x00000040
        /*0f24*/ 	.word	0x00028cb0
        /*0f28*/ 	.short	0x010a
        /*0f2a*/ 	.byte	0x3f
	.zero		1


	//   ....[87]....
        /*0f2c*/ 	.word	0x000208e0
        /*0f30*/ 	.word	0x00000016
        /*0f34*/ 	.word	0x00028c50
        /*0f38*/ 	.short	0x010a
        /*0f3a*/ 	.byte	0x3f
	.zero		1


	//   ....[88]....
        /*0f3c*/ 	.word	0x00020930
        /*0f40*/ 	.word	0x00000000
        /*0f44*/ 	.word	0x00028c50
        /*0f48*/ 	.short	0x010a
        /*0f4a*/ 	.byte	0x3f
	.zero		1


	//   ....[89]....
        /*0f4c*/ 	.word	0x00020d00
        /*0f50*/ 	.word	0x00000002
        /*0f54*/ 	.word	0x00028c00
        /*0f58*/ 	.short	0x010a
        /*0f5a*/ 	.byte	0x3f
	.zero		1


	//   ....[90]....
        /*0f5c*/ 	.word	0x00021110
        /*0f60*/ 	.word	0x00000002
        /*0f64*/ 	.word	0x00028c00
        /*0f68*/ 	.short	0x010a
        /*0f6a*/ 	.byte	0x3f
	.zero		1


	//   ....[91]....
        /*0f6c*/ 	.word	0x00021160
        /*0f70*/ 	.word	0x0000000c
        /*0f74*/ 	.word	0x00028c30
        /*0f78*/ 	.short	0x010a
        /*0f7a*/ 	.byte	0x3f
	.zero		1


	//   ....[92]....
        /*0f7c*/ 	.word	0x000211b0
        /*0f80*/ 	.word	0x0000000c
        /*0f84*/ 	.word	0x00028c50
        /*0f88*/ 	.short	0x010a
        /*0f8a*/ 	.byte	0x3f
	.zero		1


	//   ....[93]....
        /*0f8c*/ 	.word	0x00021200
        /*0f90*/ 	.word	0x000000d7
        /*0f94*/ 	.word	0x00028c30
        /*0f98*/ 	.short	0x010a
        /*0f9a*/ 	.byte	0x3f
	.zero		1


	//   ....[94]....
        /*0f9c*/ 	.word	0x00021250
        /*0fa0*/ 	.word	0x000000d7
        /*0fa4*/ 	.word	0x00028c50
        /*0fa8*/ 	.short	0x010a
        /*0faa*/ 	.byte	0x3f
	.zero		1


	//   ....[95]....
        /*0fac*/ 	.word	0x000212a0
        /*0fb0*/ 	.word	0x0000000c
        /*0fb4*/ 	.word	0x00028c30
        /*0fb8*/ 	.short	0x010a
        /*0fba*/ 	.byte	0x3f
	.zero		1


	//   ....[96]....
        /*0fbc*/ 	.word	0x000212f0
        /*0fc0*/ 	.word	0x0000000c
        /*0fc4*/ 	.word	0x00028c50
        /*0fc8*/ 	.short	0x010a
        /*0fca*/ 	.byte	0x3f
	.zero		1


	//   ....[97]....
        /*0fcc*/ 	.word	0x00021340
        /*0fd0*/ 	.word	0x000000ce
        /*0fd4*/ 	.word	0x00028c30
        /*0fd8*/ 	.short	0x010a
        /*0fda*/ 	.byte	0x3f
	.zero		1


	//   ....[98]....
        /*0fdc*/ 	.word	0x00021390
        /*0fe0*/ 	.word	0x000000ce
        /*0fe4*/ 	.word	0x00028c50
        /*0fe8*/ 	.short	0x010a
        /*0fea*/ 	.byte	0x3f
	.zero		1


	//   ....[99]....
        /*0fec*/ 	.word	0x00021540
        /*0ff0*/ 	.word	0x00000006
        /*0ff4*/ 	.word	0x00028c20
        /*0ff8*/ 	.short	0x010a
        /*0ffa*/ 	.byte	0x3f
	.zero		1


	//   ....[100]....
        /*0ffc*/ 	.word	0x00021590
        /*1000*/ 	.word	0x00000006
        /*1004*/ 	.word	0x00028ca0
        /*1008*/ 	.short	0x010a
        /*100a*/ 	.byte	0x3f
	.zero		1


	//   ....[101]....
        /*100c*/ 	.word	0x000215e0
        /*1010*/ 	.word	0x00000006
        /*1014*/ 	.word	0x00028cc0
        /*1018*/ 	.short	0x010a
        /*101a*/ 	.byte	0x3f
	.zero		1


	//   ....[102]....
        /*101c*/ 	.word	0x00021630
        /*1020*/ 	.word	0x00000005
        /*1024*/ 	.word	0x00028ca0
        /*1028*/ 	.short	0x010a
        /*102a*/ 	.byte	0x3f
	.zero		1


	//   ....[103]....
        /*102c*/ 	.word	0x00021680
        /*1030*/ 	.word	0x00000005
        /*1034*/ 	.word	0x00028cc0
        /*1038*/ 	.short	0x010a
        /*103a*/ 	.byte	0x3f
	.zero		1


	//   ....[104]....
        /*103c*/ 	.word	0x00021820
        /*1040*/ 	.word	0x00000000
        /*1044*/ 	.word	0x00028c40
        /*1048*/ 	.short	0x010a
        /*104a*/ 	.byte	0x3f
	.zero		1


	//   ....[105]....
        /*104c*/ 	.word	0x00021d90
        /*1050*/ 	.word	0x00000002
        /*1054*/ 	.word	0x00028c20
        /*1058*/ 	.short	0x010a
        /*105a*/ 	.byte	0x3f
	.zero		1


	//   ....[106]....
        /*105c*/ 	.word	0x00021de0
        /*1060*/ 	.word	0x00000000
        /*1064*/ 	.word	0x00028c60
        /*1068*/ 	.short	0x010a
        /*106a*/ 	.byte	0x3f
	.zero		1


	//   ....[107]....
        /*106c*/ 	.word	0x00021e30
        /*1070*/ 	.word	0x00000003
        /*1074*/ 	.word	0x00028c40
        /*1078*/ 	.short	0x010a
        /*107a*/ 	.byte	0x3f
	.zero		1


	//   ....[108]....
        /*107c*/ 	.word	0x00021e80
        /*1080*/ 	.word	0x00000003
        /*1084*/ 	.word	0x00028c60
        /*1088*/ 	.short	0x010a
        /*108a*/ 	.byte	0x3f
	.zero		1


	//   ....[109]....
        /*108c*/ 	.word	0x00021ed0
        /*1090*/ 	.word	0x00000002
        /*1094*/ 	.word	0x00028c40
        /*1098*/ 	.short	0x010a
        /*109a*/ 	.byte	0x3f
	.zero		1


	//   ....[110]....
        /*109c*/ 	.word	0x00021f20
        /*10a0*/ 	.word	0x00000002
        /*10a4*/ 	.word	0x00028c60
        /*10a8*/ 	.short	0x010a
        /*10aa*/ 	.byte	0x3f
	.zero		1


	//   ....[111]....
        /*10ac*/ 	.word	0x00021f70
        /*10b0*/ 	.word	0x00000003
        /*10b4*/ 	.word	0x00028c40
        /*10b8*/ 	.short	0x010a
        /*10ba*/ 	.byte	0x3f
	.zero		1


	//   ....[112]....
        /*10bc*/ 	.word	0x00021fc0
        /*10c0*/ 	.word	0x00000003
        /*10c4*/ 	.word	0x00028c60
        /*10c8*/ 	.short	0x010a
        /*10ca*/ 	.byte	0x3f
	.zero		1


	//   ....[113]....
        /*10cc*/ 	.word	0x00022960
        /*10d0*/ 	.word	0x00000000
        /*10d4*/ 	.word	0x00028c20
        /*10d8*/ 	.short	0x010a
        /*10da*/ 	.byte	0x3f
	.zero		1


	//   ....[114]....
        /*10dc*/ 	.word	0x00022b00
        /*10e0*/ 	.word	0x00000006
        /*10e4*/ 	.word	0x00000000
        /*10e8*/ 	.short	0x010a
        /*10ea*/ 	.byte	0x3f
	.zero		1


	//   ....[115]....
        /*10ec*/ 	.word	0x00022b50
        /*10f0*/ 	.word	0x00000007
        /*10f4*/ 	.word	0x00000000
        /*10f8*/ 	.short	0x010a
        /*10fa*/ 	.byte	0x3f
	.zero		1


	//   ....[116]....
        /*10fc*/ 	.word	0x00022ba0
        /*1100*/ 	.word	0x00000004
        /*1104*/ 	.word	0x00000000
        /*1108*/ 	.short	0x010a
        /*110a*/ 	.byte	0x3f
	.zero		1


	//----- nvinfo : EIATTR_NUM_MBARRIERS
	.align		4
.L_414:
        /*110c*/ 	.byte	0x03, 0x38
        /*110e*/ 	.short	0x0016


	//----- nvinfo : EIATTR_EXIT_INSTR_OFFSETS
	.align		4
        /*1110*/ 	.byte	0x04, 0x1c
        /*1112*/ 	.short	(.L_416 - .L_415)


	//   ....[0]....
.L_415:
        /*1114*/ 	.word	0x00020790


	//----- nvinfo : EIATTR_MAX_THREADS
	.align		4
.L_416:
        /*1118*/ 	.byte	0x04, 0x05
        /*111a*/ 	.short	(.L_418 - .L_417)
.L_417:
        /*111c*/ 	.word	0x00000180
        /*1120*/ 	.word	0x00000001
        /*1124*/ 	.word	0x00000001


	//----- nvinfo : EIATTR_CRS_STACK_SIZE
	.align		4
.L_418:
        /*1128*/ 	.byte	0x04, 0x1e
        /*112a*/ 	.short	(.L_420 - .L_419)
.L_419:
        /*112c*/ 	.word	0x00000000


	//----- nvinfo : EIATTR_CBANK_PARAM_SIZE
	.align		4
.L_420:
        /*1130*/ 	.byte	0x03, 0x19
        /*1132*/ 	.short	0x0af0


	//----- nvinfo : EIATTR_PARAM_CBANK
	.align		4
        /*1134*/ 	.byte	0x04, 0x0a
        /*1136*/ 	.short	(.L_422 - .L_421)
	.align		4
.L_421:
        /*1138*/ 	.word	index@(.nv.constant0._ZN7cutlass13device_kernelIN5flash11enable_sm90INS1_16FlashAttnFwdSm90INS1_25CollectiveMainloopFwdSm90ILi2EN4cute5tupleIJNS5_1CILi1EEES8_S8_EEENS6_IJNS7_ILi64EEESA_SA_EEELi512ENS_10bfloat16_tEfNS_4arch4Sm90ELb0ELb1ELb1ELb1ELb0ELb1ELb0ELb0ELb0ELb1ELb0ELb0EEENS1_21CollectiveEpilogueFwdINS6_IJSA_NS7_ILi512EEESA_EEES9_SC_SE_Li256ELb1ELb1ELb0ELb0EEENS1_36VarlenDynamicPersistentTileSchedulerILi64ELi64ELi256ELi128ELb0ELb1ELb1ELb1ELb0ELb1EEEEEEEEEvNT_6ParamsE)
        /*113c*/ 	.short	0x0210
        /*113e*/ 	.short	0x0af0


	//----- nvinfo : EIATTR_SW_WAR
	.align		4
.L_422:
        /*1140*/ 	.byte	0x04, 0x36
        /*1142*/ 	.short	(.L_424 - .L_423)
.L_423:
        /*1144*/ 	.word	0x00000008
.L_424:


//--------------------- .nv.info._ZN7cutlass13device_kernelIN5flash11enable_sm90INS1_16FlashAttnFwdSm90INS1_25CollectiveMainloopFwdSm90ILi2EN4cute5tupleIJNS5_1CILi1EEES8_S8_EEENS6_IJNS7_ILi64EEESA_SA_EEELi512ENS_10bfloat16_tEfNS_4arch4Sm90ELb0ELb1ELb1ELb1ELb0ELb0ELb1ELb0ELb0ELb1ELb0ELb0EEENS1_21CollectiveEpilogueFwdINS6_IJSA_NS7_ILi512EEESA_EEES9_SC_SE_Li256ELb1ELb1ELb0ELb0EEENS1_36VarlenDynamicPersistentTileSchedulerILi64ELi64ELi256ELi128ELb0ELb1ELb1ELb1ELb0ELb1EEEEEEEEEvNT_6ParamsE --------------------------
	.section	.nv.info._ZN7cutlass13device_kernelIN5flash11enable_sm90INS1_16FlashAttnFwdSm90INS1_25CollectiveMainloopFwdSm90ILi2EN4cute5tupleIJNS5_1CILi1EEES8_S8_EEENS6_IJNS7_ILi64EEESA_SA_EEELi512ENS_10bfloat16_tEfNS_4arch4Sm90ELb0ELb1ELb1ELb1ELb0ELb0ELb1ELb0ELb0ELb1ELb0ELb0EEENS1_21CollectiveEpilogueFwdINS6_IJSA_NS7_ILi512EEESA_EEES9_SC_SE_Li256ELb1ELb1ELb0ELb0EEENS1_36VarlenDynamicPersistentTileSchedulerILi64ELi64ELi256ELi128ELb0ELb1ELb1ELb1ELb0ELb1EEEEEEEEEvNT_6ParamsE,"",@"SHT_CUDA_INFO"
	.sectionflags	@""
	.align	4


	//----- nvinfo : EIATTR_CUDA_API_VERSION
	.align		4
        /*0000*/ 	.byte	0x04, 0x37
        /*0002*/ 	.short	(.L_426 - .L_425)
.L_425:
        /*0004*/ 	.word	0x00000082


	//----- nvinfo : EIATTR_KPARAM_INFO
	.align		4
.L_426:
        /*0008*/ 	.byte	0x04, 0x17
        /*000a*/ 	.short	(.L_428 - .L_427)
.L_427:
        /*000c*/ 	.word	0x00000000
        /*0010*/ 	.short	0x0000
        /*0012*/ 	.short	0x0070
        /*0014*/ 	.byte	0x00, 0xf0, 0x01, 0x2e


	//----- nvinfo : EIATTR_SPARSE_MMA_MASK
	.align		4
.L_428:
        /*0018*/ 	.byte	0x03, 0x50
        /*001a*/ 	.short	0x0000


	//----- nvinfo : EIATTR_MAXREG_COUNT
	.align		4
        /*001c*/ 	.byte	0x03, 0x1b
        /*001e*/ 	.short	0x00a8


	//----- nvinfo : EIATTR_NUM_BARRIERS
	.align		4
        /*0020*/ 	.byte	0x02, 0x4c
        /*0022*/ 	.byte	0x10
	.zero		1


	//----- nvinfo : EIATTR_EXTERNS
	.align		4
        /*0024*/ 	.byte	0x04, 0x0f
        /*0026*/ 	.short	(.L_430 - .L_429)


	//   ....[0]....
	.align		4
.L_429:
        /*0028*/ 	.word	index@(__assertfail)


	//----- nvinfo : EIATTR_ANNOTATIONS
	.align		4
.L_430:
        /*002c*/ 	.byte	0x04, 0x55
        /*002e*/ 	.short	(.L_432 - .L_431)


	//   ....[0]....
.L_431:
        /* <DEDUP_REMOVED lines=83> */


	//----- nvinfo : EIATTR_MERCURY_ISA_VERSION
	.align		4
.L_432:
        /*0548*/ 	.byte	0x03, 0x5f
        /*054a*/ 	.short	0x0101


	//----- nvinfo : EIATTR_UNUSED_LOAD_BYTE_OFFSET
	.align		4
        /*054c*/ 	.byte	0x04, 0x44
        /*054e*/ 	.short	(.L_434 - .L_433)


	//   ....[0]....
.L_433:
        /*0550*/ 	.word	0x00000b60
        /*0554*/ 	.word	0x0000fff0


	//   ....[1]....
        /*0558*/ 	.word	0x0002b830
        /*055c*/ 	.word	0x0000fff0


	//----- nvinfo : EIATTR_INT_WARP_WIDE_INSTR_OFFSETS
	.align		4
.L_434:
        /*0560*/ 	.byte	0x04, 0x31
        /*0562*/ 	.short	(.L_436 - .L_435)


	//   ....[0]....
.L_435:
        /*0564*/ 	.word	0x00000160


	//   ....[1]....
        /*0568*/ 	.word	0x00000200


	//   ....[2]....
        /*056c*/ 	.word	0x00000210


	//   ....[3]....
        /*0570*/ 	.word	0x00000280


	//   ....[4]....
        /*0574*/ 	.word	0x0002fd50


	//   ....[5]....
        /*0578*/ 	.word	0x0002fdb0


	//   ....[6]....
        /*057c*/ 	.word	0x00035920


	//   ....[7]....
        /*0580*/ 	.word	0x000359b0


	//----- nvinfo : EIATTR_COOP_GROUP_MASK_REGIDS
	.align		4
.L_436:
        /*0584*/ 	.byte	0x04, 0x29
        /*0586*/ 	.short	(.L_438 - .L_437)


	//   ....[0]....
.L_437:
        /*0588*/ 	.word	0xffffffff


	//   ....[1]....
        /*058c*/ 	.word	0xffffffff


	//   ....[2]....
        /*0590*/ 	.word	0xffffffff


	//   ....[3]....
        /*0594*/ 	.word	0xffffffff


	//   ....[4]....
        /*0598*/ 	.word	0xffffffff


	//   ....[5]....
        /*059c*/ 	.word	0xffffffff


	//   ....[6]....
        /*05a0*/ 	.word	0xffffffff


	//   ....[7]....
        /*05a4*/ 	.word	0xffffffff


	//   ....[8]....
        /*05a8*/ 	.word	0xffffffff


	//   ....[9]....
        /*05ac*/ 	.word	0xffffffff


	//   ....[10]....
        /*05b0*/ 	.word	0xffffffff


	//   ....[11]....
        /*05b4*/ 	.word	0xffffffff


	//   ....[12]....
        /*05b8*/ 	.word	0xffffffff


	//   ....[13]....
        /*05bc*/ 	.word	0xffffffff


	//   ....[14]....
        /*05c0*/ 	.word	0xffffffff


	//   ....[15]....
        /*05c4*/ 	.word	0xffffffff


	//   ....[16]....
        /*05c8*/ 	.word	0xffffffff


	//   ....[17]....
        /*05cc*/ 	.word	0xffffffff


	//   ....[18]....
        /*05d0*/ 	.word	0xffffffff


	//   ....[19]....
        /*05d4*/ 	.word	0xffffffff


	//   ....[20]....
        /*05d8*/ 	.word	0xffffffff


	//   ....[21]....
        /*05dc*/ 	.word	0xffffffff


	//   ....[22]....
        /*05e0*/ 	.word	0xffffffff


	//   ....[23]....
        /*05e4*/ 	.word	0xffffffff


	//   ....[24]....
        /*05e8*/ 	.word	0xffffffff


	//   ....[25]....
        /*05ec*/ 	.word	0xffffffff


	//   ....[26]....
        /*05f0*/ 	.word	0xffffffff


	//   ....[27]....
        /*05f4*/ 	.word	0xffffffff


	//   ....[28]....
        /*05f8*/ 	.word	0xffffffff


	//   ....[29]....
        /*05fc*/ 	.word	0xffffffff


	//   ....[30]....
        /*0600*/ 	.word	0xffffffff


	//   ....[31]....
        /*0604*/ 	.word	0xffffffff


	//   ....[32]....
        /*0608*/ 	.word	0xffffffff


	//   ....[33]....
        /*060c*/ 	.word	0xffffffff


	//   ....[34]....
        /*0610*/ 	.word	0xffffffff


	//   ....[35]....
        /*0614*/ 	.word	0xffffffff


	//   ....[36]....
        /*0618*/ 	.word	0xffffffff


	//   ....[37]....
        /*061c*/ 	.word	0xffffffff


	//   ....[38]....
        /*0620*/ 	.word	0xffffffff


	//   ....[39]....
        /*0624*/ 	.word	0xffffffff


	//   ....[40]....
        /*0628*/ 	.word	0xffffffff


	//   ....[41]....
        /*062c*/ 	.word	0xffffffff


	//   ....[42]....
        /*0630*/ 	.word	0xffffffff


	//   ....[43]....
        /*0634*/ 	.word	0xffffffff


	//   ....[44]....
        /*0638*/ 	.word	0xffffffff


	//   ....[45]....
        /*063c*/ 	.word	0xffffffff


	//   ....[46]....
        /*0640*/ 	.word	0xffffffff


	//   ....[47]....
        /*0644*/ 	.word	0xffffffff


	//   ....[48]....
        /*0648*/ 	.word	0xffffffff


	//   ....[49]....
        /*064c*/ 	.word	0xffffffff


	//   ....[50]....
        /*0650*/ 	.word	0xffffffff


	//   ....[51]....
        /*0654*/ 	.word	0xffffffff


	//   ....[52]....
        /*0658*/ 	.word	0xffffffff


	//   ....[53]....
        /*065c*/ 	.word	0xffffffff


	//   ....[54]....
        /*0660*/ 	.word	0xffffffff


	//   ....[55]....
        /*0664*/ 	.word	0xffffffff


	//   ....[56]....
        /*0668*/ 	.word	0xffffffff


	//   ....[57]....
        /*066c*/ 	.word	0xffffffff


	//   ....[58]....
        /*0670*/ 	.word	0xffffffff


	//   ....[59]....
        /*0674*/ 	.word	0xffffffff


	//   ....[60]....
        /*0678*/ 	.word	0xffffffff


	//   ....[61]....
        /*067c*/ 	.word	0xffffffff


	//   ....[62]....
        /*0680*/ 	.word	0xffffffff


	//   ....[63]....
        /*0684*/ 	.word	0xffffffff


	//   ....[64]....
        /*0688*/ 	.word	0xffffffff


	//   ....[65]....
        /*068c*/ 	.word	0xffffffff


	//   ....[66]....
        /*0690*/ 	.word	0xffffffff


	//   ....[67]....
        /*0694*/ 	.word	0xffffffff


	//   ....[68]....
        /*0698*/ 	.word	0xffffffff


	//   ....[69]....
        /*069c*/ 	.word	0xffffffff


	//   ....[70]....
        /*06a0*/ 	.word	0xffffffff


	//   ....[71]....
        /*06a4*/ 	.word	0xffffffff


	//   ....[72]....
        /*06a8*/ 	.word	0xffffffff


	//   ....[73]....
        /*06ac*/ 	.word	0xffffffff


	//   ....[74]....
        /*06b0*/ 	.word	0xffffffff


	//   ....[75]....
        /*06b4*/ 	.word	0xffffffff


	//   ....[76]....
        /*06b8*/ 	.word	0xffffffff


	//   ....[77]....
        /*06bc*/ 	.word	0xffffffff


	//   ....[78]....
        /*06c0*/ 	.word	0xffffffff


	//   ....[79]....
        /*06c4*/ 	.word	0xffffffff


	//   ....[80]....
        /*06c8*/ 	.word	0xffffffff


	//   ....[81]....
        /*06cc*/ 	.word	0xffffffff


	//   ....[82]....
        /*06d0*/ 	.word	0xffffffff


	//   ....[83]....
        /*06d4*/ 	.word	0xffffffff


	//   ....[84]....
        /*06d8*/ 	.word	0xffffffff


	//   ....[85]....
        /*06dc*/ 	.word	0xffffffff


	//   ....[86]....
        /*06e0*/ 	.word	0xffffffff


	//   ....[87]....
        /*06e4*/ 	.word	0xffffffff


	//   ....[88]....
        /*06e8*/ 	.word	0xffffffff


	//   ....[89]....
        /*06ec*/ 	.word	0xffffffff


	//   ....[90]....
        /*06f0*/ 	.word	0xffffffff


	//   ....[91]....
        /*06f4*/ 	.word	0xffffffff


	//   ....[92]....
        /*06f8*/ 	.word	0xffffffff


	//   ....[93]....
        /*06fc*/ 	.word	0xffffffff


	//   ....[94]....
        /*0700*/ 	.word	0xffffffff


	//   ....[95]....
        /*0704*/ 	.word	0xffffffff


	//   ....[96]....
        /*0708*/ 	.word	0xffffffff


	//   ....[97]....
        /*070c*/ 	.word	0xffffffff


	//   ....[98]....
        /*0710*/ 	.word	0xffffffff


	//   ....[99]....
        /*0714*/ 	.word	0x0500000f


	//   ....[100]....
        /*0718*/ 	.word	0x0500000f


	//   ....[101]....
        /*071c*/ 	.word	0x0500000f


	//   ....[102]....
        /*0720*/ 	.word	0x0500000f


	//   ....[103]....
        /*0724*/ 	.word	0x0500000f


	//   ....[104]....
        /*0728*/ 	.word	0x0500000f


	//   ....[105]....
        /*072c*/ 	.word	0x0500000f


	//   ....[106]....
        /*0730*/ 	.word	0x0500000f


	//   ....[107]....
        /*0734*/ 	.word	0x0500000f


	//   ....[108]....
        /*0738*/ 	.word	0x0500000f


	//   ....[109]....
        /*073c*/ 	.word	0x0500000f


	//   ....[110]....
        /*0740*/ 	.word	0x0500000f


	//   ....[111]....
        /*0744*/ 	.word	0x0500000f


	//   ....[112]....
        /*0748*/ 	.word	0x0500000f


	//   ....[113]....
        /*074c*/ 	.word	0x0500000f


	//   ....[114]....
        /*0750*/ 	.word	0x0500000f


	//   ....[115]....
        /*0754*/ 	.word	0x0500000f


	//   ....[116]....
        /*0758*/ 	.word	0x0500000f


	//   ....[117]....
        /*075c*/ 	.word	0x0500000f


	//   ....[118]....
        /*0760*/ 	.word	0x0500000f


	//   ....[119]....
        /*0764*/ 	.word	0x0500000f


	//   ....[120]....
        /*0768*/ 	.word	0x0500000f


	//   ....[121]....
        /*076c*/ 	.word	0x0500000f


	//   ....[122]....
        /*0770*/ 	.word	0x0500000f


	//   ....[123]....
        /*0774*/ 	.word	0x0500000f


	//   ....[124]....
        /*0778*/ 	.word	0x0500000f


	//   ....[125]....
        /*077c*/ 	.word	0x0500000f


	//   ....[126]....
        /*0780*/ 	.word	0x0500000f


	//   ....[127]....
        /*0784*/ 	.word	0x0500000f


	//   ....[128]....
        /*0788*/ 	.word	0x0500000f


	//   ....[129]....
        /*078c*/ 	.word	0x0500000f


	//   ....[130]....
        /*0790*/ 	.word	0x0500000f


	//   ....[131]....
        /*0794*/ 	.word	0x0500000f


	//   ....[132]....
        /*0798*/ 	.word	0x0500000f


	//   ....[133]....
        /*079c*/ 	.word	0x0500000f


	//   ....[134]....
        /*07a0*/ 	.word	0xffffffff


	//   ....[135]....
        /*07a4*/ 	.word	0xffffffff


	//   ....[136]....
        /*07a8*/ 	.word	0xffffffff


	//   ....[137]....
        /*07ac*/ 	.word	0xffffffff


	//   ....[138]....
        /*07b0*/ 	.word	0xffffffff


	//   ....[139]....
        /*07b4*/ 	.word	0xffffffff


	//   ....[140]....
        /*07b8*/ 	.word	0xffffffff


	//   ....[141]....
        /*07bc*/ 	.word	0xffffffff


	//----- nvinfo : EIATTR_COOP_GROUP_INSTR_OFFSETS
	.align		4
.L_438:
        /*07c0*/ 	.byte	0x04, 0x28
        /*07c2*/ 	.short	(.L_440 - .L_439)


	//   ....[0]....
.L_439:
        /*07c4*/ 	.word	0x00000070


	//   ....[1]....
        /*07c8*/ 	.word	0x00000170


	//   ....[2]....
        /*07cc*/ 	.word	0x00000220


	//   ....[3]....
        /*07d0*/ 	.word	0x000003c0


	//   ....[4]....
        /*07d4*/ 	.word	0x00000520


	//   ....[5]....
        /*07d8*/ 	.word	0x00000640


	//   ....[6]....
        /*07dc*/ 	.word	0x000007a0


	//   ....[7]....
        /*07e0*/ 	.word	0x00002790


	//   ....[8]....
        /*07e4*/ 	.word	0x0000a2e0


	//   ....[9]....
        /*07e8*/ 	.word	0x0000c9c0


	//   ....[10]....
        /*07ec*/ 	.word	0x0000dc90


	//   ....[11]....
        /*07f0*/ 	.word	0x0000e630


	//   ....[12]....
        /*07f4*/ 	.word	0x0000ecd0


	//   ....[13]....
        /*07f8*/ 	.word	0x0000ed60


	//   ....[14]....
        /*07fc*/ 	.word	0x0000ee60


	//   ....[15]....
        /*0800*/ 	.word	0x0000ee80


	//   ....[16]....
        /*0804*/ 	.word	0x00015c40


	//   ....[17]....
        /*0808*/ 	.word	0x00017570


	//   ....[18]....
        /*080c*/ 	.word	0x00018920


	//   ....[19]....
        /*0810*/ 	.word	0x00018aa0


	//   ....[20]....
        /*0814*/ 	.word	0x00018bd0


	//   ....[21]....
        /*0818*/ 	.word	0x00018bf0


	//   ....[22]....
        /*081c*/ 	.word	0x0001f940


	//   ....[23]....
        /*0820*/ 	.word	0x00020fa0


	//   ....[24]....
        /*0824*/ 	.word	0x000222d0


	//   ....[25]....
        /*0828*/ 	.word	0x00022b90


	//   ....[26]....
        /*082c*/ 	.word	0x000232e0


	//   ....[27]....
        /*0830*/ 	.word	0x00023370


	//   ....[28]....
        /*0834*/ 	.word	0x00023440


	//   ....[29]....
        /*0838*/ 	.word	0x00023460


	//   ....[30]....
        /*083c*/ 	.word	0x0002a230


	//   ....[31]....
        /*0840*/ 	.word	0x0002a380


	//   ....[32]....
        /*0844*/ 	.word	0x0002a3a0


	//   ....[33]....
        /*0848*/ 	.word	0x0002a3e0


	//   ....[34]....
        /*084c*/ 	.word	0x0002a400


	//   ....[35]....
        /*0850*/ 	.word	0x0002c770


	//   ....[36]....
        /*0854*/ 	.word	0x0002cc50


	//   ....[37]....
        /*0858*/ 	.word	0x0002cc70


	//   ....[38]....
        /*085c*/ 	.word	0x0002cca0


	//   ....[39]....
        /*0860*/ 	.word	0x0002ccb0


	//   ....[40]....
        /*0864*/ 	.word	0x0002d350


	//   ....[41]....
        /*0868*/ 	.word	0x0002d360


	//   ....[42]....
        /*086c*/ 	.word	0x0002d5a0


	//   ....[43]....
        /*0870*/ 	.word	0x0002d5c0


	//   ....[44]....
        /*0874*/ 	.word	0x0002e1b0


	//   ....[45]....
        /*0878*/ 	.word	0x0002e1d0


	//   ....[46]....
        /*087c*/ 	.word	0x0002e420


	//   ....[47]....
        /*0880*/ 	.word	0x0002e440


	//   ....[48]....
        /*0884*/ 	.word	0x0002e710


	//   ....[49]....
        /*0888*/ 	.word	0x0002e8f0


	//   ....[50]....
        /*088c*/ 	.word	0x0002e920


	//   ....[51]....
        /*0890*/ 	.word	0x0002e950


	//   ....[52]....
        /*0894*/ 	.word	0x0002e980


	//   ....[53]....
        /*0898*/ 	.word	0x0002e9b0


	//   ....[54]....
        /*089c*/ 	.word	0x0002e9e0


	//   ....[55]....
        /*08a0*/ 	.word	0x0002eb50


	//   ....[56]....
        /*08a4*/ 	.word	0x0002eb80


	//   ....[57]....
        /*08a8*/ 	.word	0x0002ebb0


	//   ....[58]....
        /*08ac*/ 	.word	0x0002ebe0


	//   ....[59]....
        /*08b0*/ 	.word	0x0002ec10


	//   ....[60]....
        /*08b4*/ 	.word	0x0002ec40


	//   ....[61]....
        /*08b8*/ 	.word	0x0002ece0


	//   ....[62]....
        /*08bc*/ 	.word	0x0002ed40


	//   ....[63]....
        /*08c0*/ 	.word	0x0002edd0


	//   ....[64]....
        /*08c4*/ 	.word	0x00030310


	//   ....[65]....
        /*08c8*/ 	.word	0x00030e70


	//   ....[66]....
        /*08cc*/ 	.word	0x00030e80


	//   ....[67]....
        /*08d0*/ 	.word	0x00030eb0


	//   ....[68]....
        /*08d4*/ 	.word	0x00030f90


	//   ....[69]....
        /*08d8*/ 	.word	0x00030fc0


	//   ....[70]....
        /*08dc*/ 	.word	0x00031020


	//   ....[71]....
        /*08e0*/ 	.word	0x00031030


	//   ....[72]....
        /*08e4*/ 	.word	0x000310a0


	//   ....[73]....
        /*08e8*/ 	.word	0x00031a10


	//   ....[74]....
        /*08ec*/ 	.word	0x00031a20


	//   ....[75]....
        /*08f0*/ 	.word	0x00031b30


	//   ....[76]....
        /*08f4*/ 	.word	0x00031b70


	//   ....[77]....
        /*08f8*/ 	.word	0x00031e10


	//   ....[78]....
        /*08fc*/ 	.word	0x00031e20


	//   ....[79]....
        /*0900*/ 	.word	0x00031f90


	//   ....[80]....
        /*0904*/ 	.word	0x00031fa0


	//   ....[81]....
        /*0908*/ 	.word	0x00035bb0


	//   ....[82]....
        /*090c*/ 	.word	0x00035be0


	//   ....[83]....
        /*0910*/ 	.word	0x00035c20


	//   ....[84]....
        /*0914*/ 	.word	0x00035c50


	//   ....[85]....
        /*0918*/ 	.word	0x00035c80


	//   ....[86]....
        /*091c*/ 	.word	0x00035cb0


	//   ....[87]....
        /*0920*/ 	.word	0x00035ce0


	//   ....[88]....
        /*0924*/ 	.word	0x00035d10


	//   ....[89]....
        /*0928*/ 	.word	0x00035e90


	//   ....[90]....
        /*092c*/ 	.word	0x00035ec0


	//   ....[91]....
        /*0930*/ 	.word	0x00035ef0


	//   ....[92]....
        /*0934*/ 	.word	0x00035f20


	//   ....[93]....
        /*0938*/ 	.word	0x00035f50


	//   ....[94]....
        /*093c*/ 	.word	0x00035f80


	//   ....[95]....
        /*0940*/ 	.word	0x00036040


	//   ....[96]....
        /*0944*/ 	.word	0x00036060


	//   ....[97]....
        /*0948*/ 	.word	0x000360d0


	//   ....[98]....
        /*094c*/ 	.word	0x000367a0


	//   ....[99]....
        /*0950*/ 	.word	0x00036cb0


	//   ....[100]....
        /*0954*/ 	.word	0x00036e40


	//   ....[101]....
        /*0958*/ 	.word	0x00036ea0


	//   ....[102]....
        /*095c*/ 	.word	0x00036f00


	//   ....[103]....
        /*0960*/ 	.word	0x00036f50


	//   ....[104]....
        /*0964*/ 	.word	0x000370b0


	//   ....[105]....
        /*0968*/ 	.word	0x00037150


	//   ....[106]....
        /*096c*/ 	.word	0x00037200


	//   ....[107]....
        /*0970*/ 	.word	0x000372e0


	//   ....[108]....
        /*0974*/ 	.word	0x000374c0


	//   ....[109]....
        /*0978*/ 	.word	0x00037590


	//   ....[110]....
        /*097c*/ 	.word	0x00037840


	//   ....[111]....
        /*0980*/ 	.word	0x00037960


	//   ....[112]....
        /*0984*/ 	.word	0x00037b30


	//   ....[113]....
        /*0988*/ 	.word	0x00037c00


	//   ....[114]....
        /*098c*/ 	.word	0x00037e20


	//   ....[115]....
        /*0990*/ 	.word	0x00037e70


	//   ....[116]....
        /*0994*/ 	.word	0x000381a0


	//   ....[117]....
        /*0998*/ 	.word	0x00038240


	//   ....[118]....
        /*099c*/ 	.word	0x00038360


	//   ....[119]....
        /*09a0*/ 	.word	0x000383e0


	//   ....[120]....
        /*09a4*/ 	.word	0x00038460


	//   ....[121]....
        /*09a8*/ 	.word	0x000384e0


	//   ....[122]....
        /*09ac*/ 	.word	0x00038560


	//   ....[123]....
        /*09b0*/ 	.word	0x000385f0


	//   ....[124]....
        /*09b4*/ 	.word	0x00038690


	//   ....[125]....
        /*09b8*/ 	.word	0x00038740


	//   ....[126]....
        /*09bc*/ 	.word	0x000387c0


	//   ....[127]....
        /*09c0*/ 	.word	0x00038840


	//   ....[128]....
        /*09c4*/ 	.word	0x000388c0


	//   ....[129]....
        /*09c8*/ 	.word	0x00038950


	//   ....[130]....
        /*09cc*/ 	.word	0x000389d0


	//   ....[131]....
        /*09d0*/ 	.word	0x00038a70


	//   ....[132]....
        /*09d4*/ 	.word	0x00038b00


	//   ....[133]....
        /*09d8*/ 	.word	0x00038c30


	//   ....[134]....
        /*09dc*/ 	.word	0x0003aab0


	//   ....[135]....
        /*09e0*/ 	.word	0x0003c350


	//   ....[136]....
        /*09e4*/ 	.word	0x0003ce00


	//   ....[137]....
        /*09e8*/ 	.word	0x0003d690


	//   ....[138]....
        /*09ec*/ 	.word	0x0003d6e0


	//   ....[139]....
        /*09f0*/ 	.word	0x0003d700


	//   ....[140]....
        /*09f4*/ 	.word	0x0003d710


	//   ....[141]....
        /*09f8*/ 	.word	0x00048360


	//----- nvinfo : EIATTR_REG_RECONFIG
	.align		4
.L_440:
        /*09fc*/ 	.byte	0x01, 0x54
	.zero		2


	//----- nvinfo : EIATTR_SYSCALL_OFFSETS
	.align		4
        /*0a00*/ 	.byte	0x04, 0x46
        /*0a02*/ 	.short	(.L_442 - .L_441)


	//   ....[0]....
.L_441:
        /*0a04*/ 	.word	0x0000a890


	//   ....[1]....
        /*0a08*/ 	.word	0x0002ff50


	//   ....[2]....
        /*0a0c*/ 	.word	0x000300a0


	//   ....[3]....
        /*0a10*/ 	.word	0x00030190


	//   ....[4]....
        /*0a14*/ 	.word	0x00030a40


	//   ....[5]....
        /*0a18*/ 	.word	0x000313d0


	//----- nvinfo : EIATTR_MBARRIER_INSTR_OFFSETS
	.align		4
.L_442:
        /*0a1c*/ 	.byte	0x04, 0x39
        /*0a1e*/ 	.short	(.L_444 - .L_443)


	//   ....[0]....
.L_443:
        /*0a20*/ 	.word	0x000002a0
        /*0a24*/ 	.word	0x000000ff
        /*0a28*/ 	.word	0x00038800
        /*0a2c*/ 	.short	0x0100
        /*0a2e*/ 	.byte	0x08
	.zero		1


	//   ....[1]....
        /*0a30*/ 	.word	0x000002b0
        /*0a34*/ 	.word	0x000000ff
        /*0a38*/ 	.word	0x00038810
        /*0a3c*/ 	.short	0x0100
        /*0a3e*/ 	.byte	0x08
	.zero		1


	//   ....[2]....
        /*0a40*/ 	.word	0x000002c0
        /*0a44*/ 	.word	0x000000ff
        /*0a48*/ 	.word	0x00038820
        /*0a4c*/ 	.short	0x0100
        /*0a4e*/ 	.byte	0x08
	.zero		1


	//   ....[3]....
        /*0a50*/ 	.word	0x00000370
        /*0a54*/ 	.word	0x000000ff
        /*0a58*/ 	.word	0x00038830
        /*0a5c*/ 	.short	0x0100
        /*0a5e*/ 	.byte	0x06
	.zero		1


	//   ....[4]....
        /*0a60*/ 	.word	0x00000380
        /*0a64*/ 	.word	0x000000ff
        /*0a68*/ 	.word	0x00038840
        /*0a6c*/ 	.short	0x0100
        /*0a6e*/ 	.byte	0x06
	.zero		1


	//   ....[5]....
        /*0a70*/ 	.word	0x00000390
        /*0a74*/ 	.word	0x000000ff
        /*0a78*/ 	.word	0x00038838
        /*0a7c*/ 	.short	0x0100
        /*0a7e*/ 	.byte	0x06
	.zero		1


	//   ....[6]....
        /*0a80*/ 	.word	0x000003a0
        /*0a84*/ 	.word	0x000000ff
        /*0a88*/ 	.word	0x00038848
        /*0a8c*/ 	.short	0x0100
        /*0a8e*/ 	.byte	0x06
	.zero		1


	//   ....[7]....
        /*0a90*/ 	.word	0x000004d0
        /*0a94*/ 	.word	0x000000ff
        /*0a98*/ 	.word	0x00038850
        /*0a9c*/ 	.short	0x0100
        /*0a9e*/ 	.byte	0x08
	.zero		1


	//   ....[8]....
        /*0aa0*/ 	.word	0x000004e0
        /*0aa4*/ 	.word	0x000000ff
        /*0aa8*/ 	.word	0x00038860
        /*0aac*/ 	.short	0x0100
        /*0aae*/ 	.byte	0x08
	.zero		1


	//   ....[9]....
        /*0ab0*/ 	.word	0x000004f0
        /*0ab4*/ 	.word	0x000000ff
        /*0ab8*/ 	.word	0x00038858
        /*0abc*/ 	.short	0x0100
        /*0abe*/ 	.byte	0x08
	.zero		1


	//   ....[10]....
        /*0ac0*/ 	.word	0x00000500
        /*0ac4*/ 	.word	0x000000ff
        /*0ac8*/ 	.word	0x00038868
        /*0acc*/ 	.short	0x0100
        /*0ace*/ 	.byte	0x08
	.zero		1


	//   ....[11]....
        /*0ad0*/ 	.word	0x000005f0
        /*0ad4*/ 	.word	0x000000ff
        /*0ad8*/ 	.word	0x00038870
        /*0adc*/ 	.short	0x0100
        /*0ade*/ 	.byte	0x06
	.zero		1


	//   ....[12]....
        /*0ae0*/ 	.word	0x00000600
        /*0ae4*/ 	.word	0x000000ff
        /*0ae8*/ 	.word	0x00038880
        /*0aec*/ 	.short	0x0100
        /*0aee*/ 	.byte	0x06
	.zero		1


	//   ....[13]....
        /*0af0*/ 	.word	0x00000610
        /*0af4*/ 	.word	0x000000ff
        /*0af8*/ 	.word	0x00038878
        /*0afc*/ 	.short	0x0100
        /*0afe*/ 	.byte	0x06
	.zero		1


	//   ....[14]....
        /*0b00*/ 	.word	0x00000620
        /*0b04*/ 	.word	0x000000ff
        /*0b08*/ 	.word	0x00038888
        /*0b0c*/ 	.short	0x0100
        /*0b0e*/ 	.byte	0x06
	.zero		1


	//   ....[15]....
        /*0b10*/ 	.word	0x00000750
        /*0b14*/ 	.word	0x000000ff
        /*0b18*/ 	.word	0x00038890
        /*0b1c*/ 	.short	0x0100
        /*0b1e*/ 	.byte	0x08
	.zero		1


	//   ....[16]....
        /*0b20*/ 	.word	0x00000760
        /*0b24*/ 	.word	0x000000ff
        /*0b28*/ 	.word	0x000388a0
        /*0b2c*/ 	.short	0x0100
        /*0b2e*/ 	.byte	0x08
	.zero		1


	//   ....[17]....
        /*0b30*/ 	.word	0x00000770
        /*0b34*/ 	.word	0x000000ff
        /*0b38*/ 	.word	0x00038898
        /*0b3c*/ 	.short	0x0100
        /*0b3e*/ 	.byte	0x08
	.zero		1


	//   ....[18]....
        /*0b40*/ 	.word	0x00000780
        /*0b44*/ 	.word	0x000000ff
        /*0b48*/ 	.word	0x000388a8
        /*0b4c*/ 	.short	0x0100
        /*0b4e*/ 	.byte	0x08
	.zero		1


	//   ....[19]....
        /*0b50*/ 	.word	0x000008c0
        /*0b54*/ 	.word	0x000000ff
        /*0b58*/ 	.word	0x000388b0
        /*0b5c*/ 	.short	0x0100
        /*0b5e*/ 	.byte	0x08
	.zero		1


	//   ....[20]....
        /*0b60*/ 	.word	0x000008d0
        /*0b64*/ 	.word	0x000000ff
        /*0b68*/ 	.word	0x000388c0
        /*0b6c*/ 	.short	0x0100
        /*0b6e*/ 	.byte	0x08
	.zero		1


	//   ....[21]....
        /*0b70*/ 	.word	0x000008e0
        /*0b74*/ 	.word	0x000000ff
        /*0b78*/ 	.word	0x000388b8
        /*0b7c*/ 	.short	0x0100
        /*0b7e*/ 	.byte	0x08
	.zero		1


	//   ....[22]....
        /*0b80*/ 	.word	0x000008f0
        /*0b84*/ 	.word	0x000000ff
        /*0b88*/ 	.word	0x000388c8
        /*0b8c*/ 	.short	0x0100
        /*0b8e*/ 	.byte	0x08
	.zero		1


	//   ....[23]....
        /*0b90*/ 	.word	0x00004b50
        /*0b94*/ 	.word	0x00000000
        /*0b98*/ 	.word	0x00000000
        /*0b9c*/ 	.short	0x0101
        /*0b9e*/ 	.byte	0x3f
	.zero		1


	//   ....[24]....
        /*0ba0*/ 	.word	0x00008910
        /*0ba4*/ 	.word	0x00000000
        /*0ba8*/ 	.word	0x00000000
        /*0bac*/ 	.short	0x0101
        /*0bae*/ 	.byte	0x3f
	.zero		1


	//   ....[25]....
        /*0bb0*/ 	.word	0x0000ae10
        /*0bb4*/ 	.word	0x000000ff
        /*0bb8*/ 	.word	0x00038800
        /*0bbc*/ 	.short	0x010a
        /*0bbe*/ 	.byte	0x27
	.zero		1


	//   ....[26]....
        /*0bc0*/ 	.word	0x0000b5e0
        /*0bc4*/ 	.word	0x00000009
        /*0bc8*/ 	.word	0x00000000
        /*0bcc*/ 	.short	0x010a
        /*0bce*/ 	.byte	0x3f
	.zero		1


	//   ....[27]....
        /*0bd0*/ 	.word	0x0000b6e0
        /*0bd4*/ 	.word	0x00000005
        /*0bd8*/ 	.word	0x00000000
        /*0bdc*/ 	.short	0x010a
        /*0bde*/ 	.byte	0x3f
	.zero		1


	//   ....[28]....
        /*0be0*/ 	.word	0x0000bb20
        /*0be4*/ 	.word	0x00000014
        /*0be8*/ 	.word	0x00000000
        /*0bec*/ 	.short	0x010a
        /*0bee*/ 	.byte	0x3f
	.zero		1


	//   ....[29]....
        /*0bf0*/ 	.word	0x0000bc20
        /*0bf4*/ 	.word	0x00000008
        /*0bf8*/ 	.word	0x00000000
        /*0bfc*/ 	.short	0x010a
        /*0bfe*/ 	.byte	0x3f
	.zero		1


	//   ....[30]....
        /*0c00*/ 	.word	0x0000d960
        /*0c04*/ 	.word	0x00000014
        /*0c08*/ 	.word	0x00000000
        /*0c0c*/ 	.short	0x0101
        /*0c0e*/ 	.byte	0x3f
	.zero		1


	//   ....[31]....
        /*0c10*/ 	.word	0x00015cc0
        /*0c14*/ 	.word	0x00000005
        /*0c18*/ 	.word	0x00000000
        /*0c1c*/ 	.short	0x0101
        /*0c1e*/ 	.byte	0x3f
	.zero		1


	//   ....[32]....
        /*0c20*/ 	.word	0x00016140
        /*0c24*/ 	.word	0x00000009
        /*0c28*/ 	.word	0x00000000
        /*0c2c*/ 	.short	0x010a
        /*0c2e*/ 	.byte	0x3f
	.zero		1


	//   ....[33]....
        /*0c30*/ 	.word	0x00016240
        /*0c34*/ 	.word	0x00000008
        /*0c38*/ 	.word	0x00000000
        /*0c3c*/ 	.short	0x010a
        /*0c3e*/ 	.byte	0x3f
	.zero		1


	//   ....[34]....
        /*0c40*/ 	.word	0x000166a0
        /*0c44*/ 	.word	0x00000014
        /*0c48*/ 	.word	0x00000000
        /*0c4c*/ 	.short	0x010a
        /*0c4e*/ 	.byte	0x3f
	.zero		1


	//   ....[35]....
        /*0c50*/ 	.word	0x000167a0
        /*0c54*/ 	.word	0x00000008
        /*0c58*/ 	.word	0x00000000
        /*0c5c*/ 	.short	0x010a
        /*0c5e*/ 	.byte	0x3f
	.zero		1


	//   ....[36]....
        /*0c60*/ 	.word	0x000184e0
        /*0c64*/ 	.word	0x00000014
        /*0c68*/ 	.word	0x00000000
        /*0c6c*/ 	.short	0x0101
        /*0c6e*/ 	.byte	0x3f
	.zero		1


	//   ....[37]....
        /*0c70*/ 	.word	0x0001f9c0
        /*0c74*/ 	.word	0x00000005
        /*0c78*/ 	.word	0x00000000
        /*0c7c*/ 	.short	0x0101
        /*0c7e*/ 	.byte	0x3f
	.zero		1


	//   ....[38]....
        /*0c80*/ 	.word	0x0001fbc0
        /*0c84*/ 	.word	0x00000007
        /*0c88*/ 	.word	0x00000000
        /*0c8c*/ 	.short	0x010a
        /*0c8e*/ 	.byte	0x3f
	.zero		1


	//   ....[39]....
        /*0c90*/ 	.word	0x0001fcc0
        /*0c94*/ 	.word	0x00000006
        /*0c98*/ 	.word	0x00000000
        /*0c9c*/ 	.short	0x010a
        /*0c9e*/ 	.byte	0x3f
	.zero		1


	//   ....[40]....
        /*0ca0*/ 	.word	0x00020100
        /*0ca4*/ 	.word	0x0000000e
        /*0ca8*/ 	.word	0x00000000
        /*0cac*/ 	.short	0x010a
        /*0cae*/ 	.byte	0x3f
	.zero		1


	//   ....[41]....
        /*0cb0*/ 	.word	0x00020200
        /*0cb4*/ 	.word	0x00000006
        /*0cb8*/ 	.word	0x00000000
        /*0cbc*/ 	.short	0x010a
        /*0cbe*/ 	.byte	0x3f
	.zero		1


	//   ....[42]....
        /*0cc0*/ 	.word	0x00021f40
        /*0cc4*/ 	.word	0x0000000e
        /*0cc8*/ 	.word	0x00000000
        /*0ccc*/ 	.short	0x0101
        /*0cce*/ 	.byte	0x3f
	.zero		1


	//   ....[43]....
        /*0cd0*/ 	.word	0x0002a2b0
        /*0cd4*/ 	.word	0x00000006
        /*0cd8*/ 	.word	0x00000000
        /*0cdc*/ 	.short	0x0101
        /*0cde*/ 	.byte	0x3f
	.zero		1


	//   ....[44]....
        /*0ce0*/ 	.word	0x0002d340
        /*0ce4*/ 	.word	0x000000ff
        /*0ce8*/ 	.word	0x00000000
        /*0cec*/ 	.short	0x0101
        /*0cee*/ 	.byte	0x04
	.zero		1


	//   ....[45]....
        /*0cf0*/ 	.word	0x000305a0
        /*0cf4*/ 	.word	0x00000000
        /*0cf8*/ 	.word	0x00038840
        /*0cfc*/ 	.short	0x010a
        /*0cfe*/ 	.byte	0x3f
	.zero		1


	//   ....[46]....
        /*0d00*/ 	.word	0x00031170
        /*0d04*/ 	.word	0x00000008
        /*0d08*/ 	.word	0x00038800
        /*0d0c*/ 	.short	0x0107
        /*0d0e*/ 	.byte	0x3f
	.zero		1


	//   ....[47]....
        /*0d10*/ 	.word	0x00031220
        /*0d14*/ 	.word	0x00000000
        /*0d18*/ 	.word	0x00038800
        /*0d1c*/ 	.short	0x0101
        /*0d1e*/ 	.byte	0x3f
	.zero		1


	//   ....[48]....
        /*0d20*/ 	.word	0x000321d0
        /*0d24*/ 	.word	0x00000000
        /*0d28*/ 	.word	0x00038810
        /*0d2c*/ 	.short	0x0107
        /*0d2e*/ 	.byte	0x3f
	.zero		1


	//   ....[49]....
        /*0d30*/ 	.word	0x000322d0
        /*0d34*/ 	.word	0x00000002
        /*0d38*/ 	.word	0x00038810
        /*0d3c*/ 	.short	0x0101
        /*0d3e*/ 	.byte	0x3f
	.zero		1


	//   ....[50]....
        /*0d40*/ 	.word	0x000322f0
        /*0d44*/ 	.word	0x00000002
        /*0d48*/ 	.word	0x00038820
        /*0d4c*/ 	.short	0x010a
        /*0d4e*/ 	.byte	0x3f
	.zero		1


	//   ....[51]....
        /*0d50*/ 	.word	0x00032400
        /*0d54*/ 	.word	0x00000000
        /*0d58*/ 	.word	0x00038860
        /*0d5c*/ 	.short	0x010a
        /*0d5e*/ 	.byte	0x3f
	.zero		1


	//   ....[52]....
        /*0d60*/ 	.word	0x00033080
        /*0d64*/ 	.word	0x00000003
        /*0d68*/ 	.word	0x00038840
        /*0d6c*/ 	.short	0x010a
        /*0d6e*/ 	.byte	0x3f
	.zero		1


	//   ....[53]....
        /*0d70*/ 	.word	0x000332d0
        /*0d74*/ 	.word	0x00000003
        /*0d78*/ 	.word	0x00038860
        /*0d7c*/ 	.short	0x010a
        /*0d7e*/ 	.byte	0x3f
	.zero		1


	//   ....[54]....
        /*0d80*/ 	.word	0x00033ef0
        /*0d84*/ 	.word	0x00000004
        /*0d88*/ 	.word	0x00038840
        /*0d8c*/ 	.short	0x010a
        /*0d8e*/ 	.byte	0x3f
	.zero		1


	//   ....[55]....
        /*0d90*/ 	.word	0x00034130
        /*0d94*/ 	.word	0x00000004
        /*0d98*/ 	.word	0x00038860
        /*0d9c*/ 	.short	0x010a
        /*0d9e*/ 	.byte	0x3f
	.zero		1


	//   ....[56]....
        /*0da0*/ 	.word	0x00034cc0
        /*0da4*/ 	.word	0x00000002
        /*0da8*/ 	.word	0x00038840
        /*0dac*/ 	.short	0x010a
        /*0dae*/ 	.byte	0x3f
	.zero		1


	//   ....[57]....
        /*0db0*/ 	.word	0x00034f10
        /*0db4*/ 	.word	0x00000002
        /*0db8*/ 	.word	0x00038860
        /*0dbc*/ 	.short	0x010a
        /*0dbe*/ 	.byte	0x3f
	.zero		1


	//   ....[58]....
        /*0dc0*/ 	.word	0x00036720
        /*0dc4*/ 	.word	0x00000009
        /*0dc8*/ 	.word	0x00038820
        /*0dcc*/ 	.short	0x010a
        /*0dce*/ 	.byte	0x3f
	.zero		1


	//   ....[59]....
        /*0dd0*/ 	.word	0x00036890
        /*0dd4*/ 	.word	0x00000005
        /*0dd8*/ 	.word	0x00000000
        /*0ddc*/ 	.short	0x010a
        /*0dde*/ 	.byte	0x3f
	.zero		1


	//   ....[60]....
        /*0de0*/ 	.word	0x00036910
        /*0de4*/ 	.word	0x00000007
        /*0de8*/ 	.word	0x00000000
        /*0dec*/ 	.short	0x010a
        /*0dee*/ 	.byte	0x3f
	.zero		1


	//   ....[61]....
        /*0df0*/ 	.word	0x00036950
        /*0df4*/ 	.word	0x00000005
        /*0df8*/ 	.word	0x00000000
        /*0dfc*/ 	.short	0x010a
        /*0dfe*/ 	.byte	0x3f
	.zero		1


	//   ....[62]....
        /*0e00*/ 	.word	0x00036980
        /*0e04*/ 	.word	0x00000003
        /*0e08*/ 	.word	0x00000000
        /*0e0c*/ 	.short	0x010a
        /*0e0e*/ 	.byte	0x3f
	.zero		1


	//   ....[63]....
        /*0e10*/ 	.word	0x000369f0
        /*0e14*/ 	.word	0x00000005
        /*0e18*/ 	.word	0x00038800
        /*0e1c*/ 	.short	0x010a
        /*0e1e*/ 	.byte	0x3f
	.zero		1


	//   ....[64]....
        /*0e20*/ 	.word	0x00036a40
        /*0e24*/ 	.word	0x00000005
        /*0e28*/ 	.word	0x00000000
        /*0e2c*/ 	.short	0x010a
        /*0e2e*/ 	.byte	0x3f
	.zero		1


	//   ....[65]....
        /*0e30*/ 	.word	0x00036a90
        /*0e34*/ 	.word	0x00000008
        /*0e38*/ 	.word	0x00000000
        /*0e3c*/ 	.short	0x010a
        /*0e3e*/ 	.byte	0x3f
	.zero		1


	//   ....[66]....
        /*0e40*/ 	.word	0x00036ae0
        /*0e44*/ 	.word	0x00000008
        /*0e48*/ 	.word	0x00000000
        /*0e4c*/ 	.short	0x010a
        /*0e4e*/ 	.byte	0x3f
	.zero		1


	//   ....[67]....
        /*0e50*/ 	.word	0x00036b30
        /*0e54*/ 	.word	0x00000008
        /*0e58*/ 	.word	0x00000000
        /*0e5c*/ 	.short	0x010a
        /*0e5e*/ 	.byte	0x3f
	.zero		1


	//   ....[68]....
        /*0e60*/ 	.word	0x00036b80
        /*0e64*/ 	.word	0x00000006
        /*0e68*/ 	.word	0x00000000
        /*0e6c*/ 	.short	0x010a
        /*0e6e*/ 	.byte	0x3f
	.zero		1


	//   ....[69]....
        /*0e70*/ 	.word	0x00036bd0
        /*0e74*/ 	.word	0x00000006
        /*0e78*/ 	.word	0x00000000
        /*0e7c*/ 	.short	0x010a
        /*0e7e*/ 	.byte	0x3f
	.zero		1


	//   ....[70]....
        /*0e80*/ 	.word	0x00036d70
        /*0e84*/ 	.word	0x00000000
        /*0e88*/ 	.word	0x00038840
        /*0e8c*/ 	.short	0x010a
        /*0e8e*/ 	.byte	0x3f
	.zero		1


	//   ....[71]....
        /*0e90*/ 	.word	0x00037ec0
        /*0e94*/ 	.word	0x00000002
        /*0e98*/ 	.word	0x00038820
        /*0e9c*/ 	.short	0x010a
        /*0e9e*/ 	.byte	0x3f
	.zero		1


	//   ....[72]....
        /*0ea0*/ 	.word	0x00037f10
        /*0ea4*/ 	.word	0x00000000
        /*0ea8*/ 	.word	0x00038860
        /*0eac*/ 	.short	0x010a
        /*0eae*/ 	.byte	0x3f
	.zero		1


	//   ....[73]....
        /*0eb0*/ 	.word	0x00037f60
        /*0eb4*/ 	.word	0x00000003
        /*0eb8*/ 	.word	0x00038840
        /*0ebc*/ 	.short	0x010a
        /*0ebe*/ 	.byte	0x3f
	.zero		1


	//   ....[74]....
        /*0ec0*/ 	.word	0x00037fb0
        /*0ec4*/ 	.word	0x00000003
        /*0ec8*/ 	.word	0x00038860
        /*0ecc*/ 	.short	0x010a
        /*0ece*/ 	.byte	0x3f
	.zero		1


	//   ....[75]....
        /*0ed0*/ 	.word	0x00038000
        /*0ed4*/ 	.word	0x00000004
        /*0ed8*/ 	.word	0x00038840
        /*0edc*/ 	.short	0x010a
        /*0ede*/ 	.byte	0x3f
	.zero		1


	//   ....[76]....
        /*0ee0*/ 	.word	0x00038050
        /*0ee4*/ 	.word	0x00000004
        /*0ee8*/ 	.word	0x00038860
        /*0eec*/ 	.short	0x010a
        /*0eee*/ 	.byte	0x3f
	.zero		1


	//   ....[77]....
        /*0ef0*/ 	.word	0x000380a0
        /*0ef4*/ 	.word	0x00000002
        /*0ef8*/ 	.word	0x00038840
        /*0efc*/ 	.short	0x010a
        /*0efe*/ 	.byte	0x3f
	.zero		1


	//   ....[78]....
        /*0f00*/ 	.word	0x000380f0
        /*0f04*/ 	.word	0x00000002
        /*0f08*/ 	.word	0x00038860
        /*0f0c*/ 	.short	0x010a
        /*0f0e*/ 	.byte	0x3f
	.zero		1


	//   ....[79]....
        /*0f10*/ 	.word	0x00038b50
        /*0f14*/ 	.word	0x00000009
        /*0f18*/ 	.word	0x00038820
        /*0f1c*/ 	.short	0x010a
        /*0f1e*/ 	.byte	0x3f
	.zero		1


	//   ....[80]....
        /*0f20*/ 	.word	0x00038cf0
        /*0f24*/ 	.word	0x00000005
        /*0f28*/ 	.word	0x00000000
        /*0f2c*/ 	.short	0x010a
        /*0f2e*/ 	.byte	0x3f
	.zero		1


	//   ....[81]....
        /*0f30*/ 	.word	0x00038d40
        /*0f34*/ 	.word	0x00000007
        /*0f38*/ 	.word	0x00000000
        /*0f3c*/ 	.short	0x010a
        /*0f3e*/ 	.byte	0x3f
	.zero		1


	//   ....[82]....
        /*0f40*/ 	.word	0x00038d90
        /*0f44*/ 	.word	0x00000005
        /*0f48*/ 	.word	0x00000000
        /*0f4c*/ 	.short	0x010a
        /*0f4e*/ 	.byte	0x3f
	.zero		1


	//   ....[83]....
        /*0f50*/ 	.word	0x00038f90
        /*0f54*/ 	.word	0x00000007
        /*0f58*/ 	.word	0x00000000
        /*0f5c*/ 	.short	0x010a
        /*0f5e*/ 	.byte	0x3f
	.zero		1


	//   ....[84]....
        /*0f60*/ 	.word	0x000390d0
        /*0f64*/ 	.word	0x0000000d
        /*0f68*/ 	.word	0x00000000
        /*0f6c*/ 	.short	0x010a
        /*0f6e*/ 	.byte	0x3f
	.zero		1


	//   ....[85]....
        /*0f70*/ 	.word	0x00039670
        /*0f74*/ 	.word	0x0000000a
        /*0f78*/ 	.word	0x00038810
        /*0f7c*/ 	.short	0x010a
        /*0f7e*/ 	.byte	0x3f
	.zero		1


	//   ....[86]....
        /*0f80*/ 	.word	0x000397f0
        /*0f84*/ 	.word	0x0000000d
        /*0f88*/ 	.word	0x00000000
        /*0f8c*/ 	.short	0x010a
        /*0f8e*/ 	.byte	0x3f
	.zero		1


	//   ....[87]....
        /*0f90*/ 	.word	0x00039930
        /*0f94*/ 	.word	0x00000014
        /*0f98*/ 	.word	0x00000000
        /*0f9c*/ 	.short	0x010a
        /*0f9e*/ 	.byte	0x3f
	.zero		1


	//   ....[88]....
        /*0fa0*/ 	.word	0x0003bdc0
        /*0fa4*/ 	.word	0x0000000d
        /*0fa8*/ 	.word	0x00000000
        /*0fac*/ 	.short	0x0101
        /*0fae*/ 	.byte	0x3f
	.zero		1


	//   ....[89]....
        /*0fb0*/ 	.word	0x00048440
        /*0fb4*/ 	.word	0x00000004
        /*0fb8*/ 	.word	0x00000000
        /*0fbc*/ 	.short	0x0101
        /*0fbe*/ 	.byte	0x3f
	.zero		1


	//   ....[90]....
        /*0fc0*/ 	.word	0x00048470
        /*0fc4*/ 	.word	0x0000000d
        /*0fc8*/ 	.word	0x00000000
        /*0fcc*/ 	.short	0x010a
        /*0fce*/ 	.byte	0x3f
	.zero		1


	//   ....[91]....
        /*0fd0*/ 	.word	0x000484c0
        /*0fd4*/ 	.word	0x0000000a
        /*0fd8*/ 	.word	0x00038810
        /*0fdc*/ 	.short	0x010a
        /*0fde*/ 	.byte	0x3f
	.zero		1


	//   ....[92]....
        /*0fe0*/ 	.word	0x00048510
        /*0fe4*/ 	.word	0x00000014
        /*0fe8*/ 	.word	0x00000000
        /*0fec*/ 	.short	0x010a
        /*0fee*/ 	.byte	0x3f
	.zero		1


	//----- nvinfo : EIATTR_NUM_MBARRIERS
	.align		4
.L_444:
        /*0ff0*/ 	.byte	0x03, 0x38
        /*0ff2*/ 	.short	0x0017


	//----- nvinfo : EIATTR_EXIT_INSTR_OFFSETS
	.align		4
        /*0ff4*/ 	.byte	0x04, 0x1c
        /*0ff6*/ 	.short	(.L_446 - .L_445)


	//   ....[0]....
.L_445:
        /*0ff8*/ 	.word	0x00000b90


	//   ....[1]....
        /*0ffc*/ 	.word	0x0002e6b0


	//   ....[2]....
        /*1000*/ 	.word	0x000369d0


	//----- nvinfo : EIATTR_MAX_THREADS
	.align		4
.L_446:
        /*1004*/ 	.byte	0x04, 0x05
        /*1006*/ 	.short	(.L_448 - .L_447)
.L_447:
        /*1008*/ 	.word	0x00000180
        /*100c*/ 	.word	0x00000001
        /*1010*/ 	.word	0x00000001


	//----- nvinfo : EIATTR_CRS_STACK_SIZE
	.align		4
.L_448:
        /*1014*/ 	.byte	0x04, 0x1e
        /*1016*/ 	.short	(.L_450 - .L_449)
.L_449:
        /*1018*/ 	.word	0x00000000


	//----- nvinfo : EIATTR_CBANK_PARAM_SIZE
	.align		4
.L_450:
        /*101c*/ 	.byte	0x03, 0x19
        /*101e*/ 	.short	0x0bf0


	//----- nvinfo : EIATTR_PARAM_CBANK
	.align		4
        /*1020*/ 	.byte	0x04, 0x0a
        /*1022*/ 	.short	(.L_452 - .L_451)
	.align		4
.L_451:
        /*1024*/ 	.word	index@(.nv.constant0._ZN7cutlass13device_kernelIN5flash11enable_sm90INS1_16FlashAttnFwdSm90INS1_25CollectiveMainloopFwdSm90ILi2EN4cute5tupleIJNS5_1CILi1EEES8_S8_EEENS6_IJNS7_ILi64EEESA_SA_EEELi512ENS_10bfloat16_tEfNS_4arch4Sm90ELb0ELb1ELb1ELb1ELb0ELb0ELb1ELb0ELb0ELb1ELb0ELb0EEENS1_21CollectiveEpilogueFwdINS6_IJSA_NS7_ILi512EEESA_EEES9_SC_SE_Li256ELb1ELb1ELb0ELb0EEENS1_36VarlenDynamicPersistentTileSchedulerILi64ELi64ELi256ELi128ELb0ELb1ELb1ELb1ELb0ELb1EEEEEEEEEvNT_6ParamsE)
        /*1028*/ 	.short	0x0210
        /*102a*/ 	.short	0x0bf0


	//----- nvinfo : EIATTR_SW_WAR
	.align		4
.L_452:
        /*102c*/ 	.byte	0x04, 0x36
        /*102e*/ 	.short	(.L_454 - .L_453)
.L_453:
        /*1030*/ 	.word	0x00000008
.L_454:


//--------------------- .nv.info._ZN7cutlass13device_kernelIN5flash11enable_sm90INS1_16FlashAttnFwdSm90INS1_25CollectiveMainloopFwdSm90ILi2EN4cute5tupleIJNS5_1CILi1EEES8_S8_EEENS6_IJNS7_ILi64EEESA_SA_EEELi512ENS_10bfloat16_tEfNS_4arch4Sm90ELb0ELb1ELb1ELb1ELb0ELb1ELb1ELb0ELb0ELb1ELb0ELb0EEENS1_21CollectiveEpilogueFwdINS6_IJSA_NS7_ILi512EEESA_EEES9_SC_SE_Li256ELb1ELb1ELb0ELb0EEENS1_36VarlenDynamicPersistentTileSchedulerILi64ELi64ELi256ELi128ELb0ELb1ELb1ELb1ELb0ELb1EEEEEEEEEvNT_6ParamsE --------------------------
	.section	.nv.info._ZN7cutlass13device_kernelIN5flash11enable_sm90INS1_16FlashAttnFwdSm90INS1_25CollectiveMainloopFwdSm90ILi2EN4cute5tupleIJNS5_1CILi1EEES8_S8_EEENS6_IJNS7_ILi64EEESA_SA_EEELi512ENS_10bfloat16_tEfNS_4arch4Sm90ELb0ELb1ELb1ELb1ELb0ELb1ELb1ELb0ELb0ELb1ELb0ELb0EEENS1_21CollectiveEpilogueFwdINS6_IJSA_NS7_ILi512EEESA_EEES9_SC_SE_Li256ELb1ELb1ELb0ELb0EEENS1_36VarlenDynamicPersistentTileSchedulerILi64ELi64ELi256ELi128ELb0ELb1ELb1ELb1ELb0ELb1EEEEEEEEEvNT_6ParamsE,"",@"SHT_CUDA_INFO"
	.sectionflags	@""
	.align	4


	//----- nvinfo : EIATTR_CUDA_API_VERSION
	.align		4
        /*0000*/ 	.byte	0x04, 0x37
        /*0002*/ 	.short	(.L_456 - .L_455)
.L_455:
        /*0004*/ 	.word	0x00000082


	//----- nvinfo : EIATTR_KPARAM_INFO
	.align		4
.L_456:
        /*0008*/ 	.byte	0x04, 0x17
        /*000a*/ 	.short	(.L_458 - .L_457)
.L_457:
        /*000c*/ 	.word	0x00000000
        /*0010*/ 	.short	0x0000
        /*0012*/ 	.short	0x0070
        /*0014*/ 	.byte	0x00, 0xf0, 0x01, 0x2e


	//----- nvinfo : EIATTR_SPARSE_MMA_MASK
	.align		4
.L_458:
        /*0018*/ 	.byte	0x03, 0x50
        /*001a*/ 	.short	0x0000


	//----- nvinfo : EIATTR_MAXREG_COUNT
	.align		4
        /*001c*/ 	.byte	0x03, 0x1b
        /*001e*/ 	.short	0x00a8


	//----- nvinfo : EIATTR_NUM_BARRIERS
	.align		4
        /*0020*/ 	.byte	0x02, 0x4c
        /*0022*/ 	.byte	0x10
	.zero		1


	//----- nvinfo : EIATTR_EXTERNS
	.align		4
        /*0024*/ 	.byte	0x04, 0x0f
        /*0026*/ 	.short	(.L_460 - .L_459)


	//   ....[0]....
	.align		4
.L_459:
        /*0028*/ 	.word	index@(__assertfail)


	//----- nvinfo : EIATTR_ANNOTATIONS
	.align		4
.L_460:
        /*002c*/ 	.byte	0x04, 0x55
        /*002e*/ 	.short	(.L_462 - .L_461)


	//   ....[0]....
.L_461:
        /* <DEDUP_REMOVED lines=97> */


	//----- nvinfo : EIATTR_MERCURY_ISA_VERSION
	.align		4
.L_462:
        /*0628*/ 	.byte	0x03, 0x5f
        /*062a*/ 	.short	0x0101


	//----- nvinfo : EIATTR_UNUSED_LOAD_BYTE_OFFSET
	.align		4
        /*062c*/ 	.byte	0x04, 0x44
        /*062e*/ 	.short	(.L_464 - .L_463)


	//   ....[0]....
.L_463:
        /*0630*/ 	.word	0x00000b60
        /*0634*/ 	.word	0x0000fff0


	//   ....[1]....
        /*0638*/ 	.word	0x000318c0
        /*063c*/ 	.word	0x0000fff0


	//----- nvinfo : EIATTR_INT_WARP_WIDE_INSTR_OFFSETS
	.align		4
.L_464:
        /*0640*/ 	.byte	0x04, 0x31
        /*0642*/ 	.short	(.L_466 - .L_465)


	//   ....[0]....
.L_465:
        /*0644*/ 	.word	0x000001e0


	//   ....[1]....
        /*0648*/ 	.word	0x00000220


	//   ....[2]....
        /*064c*/ 	.word	0x00000290


	//   ....[3]....
        /*0650*/ 	.word	0x000002a0


	//   ....[4]....
        /*0654*/ 	.word	0x00037ff0


	//   ....[5]....
        /*0658*/ 	.word	0x00038050


	//   ....[6]....
        /*065c*/ 	.word	0x0003dbc0


	//   ....[7]....
        /*0660*/ 	.word	0x0003dc20


	//----- nvinfo : EIATTR_COOP_GROUP_MASK_REGIDS
	.align		4
.L_466:
        /*0664*/ 	.byte	0x04, 0x29
        /*0666*/ 	.short	(.L_468 - .L_467)


	//   ....[0]....
.L_467:
        /*0668*/ 	.word	0xffffffff


	//   ....[1]....
        /*066c*/ 	.word	0xffffffff


	//   ....[2]....
        /*0670*/ 	.word	0xffffffff


	//   ....[3]....
        /*0674*/ 	.word	0xffffffff


	//   ....[4]....
        /*0678*/ 	.word	0xffffffff


	//   ....[5]....
        /*067c*/ 	.word	0xffffffff


	//   ....[6]....
        /*0680*/ 	.word	0xffffffff


	//   ....[7]....
        /*0684*/ 	.word	0xffffffff


	//   ....[8]....
        /*0688*/ 	.word	0xffffffff


	//   ....[9]....
        /*068c*/ 	.word	0xffffffff


	//   ....[10]....
        /*0690*/ 	.word	0xffffffff


	//   ....[11]....
        /*0694*/ 	.word	0xffffffff


	//   ....[12]....
        /*0698*/ 	.word	0xffffffff


	//   ....[13]....
        /*069c*/ 	.word	0xffffffff


	//   ....[14]....
        /*06a0*/ 	.word	0xffffffff


	//   ....[15]....
        /*06a4*/ 	.word	0xffffffff


	//   ....[16]....
        /*06a8*/ 	.word	0xffffffff


	//   ....[17]....
        /*06ac*/ 	.word	0xffffffff


	//   ....[18]....
        /*06b0*/ 	.word	0xffffffff


	//   ....[19]....
        /*06b4*/ 	.word	0xffffffff


	//   ....[20]....
        /*06b8*/ 	.word	0xffffffff


	//   ....[21]....
        /*06bc*/ 	.word	0xffffffff


	//   ....[22]....
        /*06c0*/ 	.word	0xffffffff


	//   ....[23]....
        /*06c4*/ 	.word	0xffffffff


	//   ....[24]....
        /*06c8*/ 	.word	0xffffffff


	//   ....[25]....
        /*06cc*/ 	.word	0xffffffff


	//   ....[26]....
        /*06d0*/ 	.word	0xffffffff


	//   ....[27]....
        /*06d4*/ 	.word	0xffffffff


	//   ....[28]....
        /*06d8*/ 	.word	0xffffffff


	//   ....[29]....
        /*06dc*/ 	.word	0xffffffff


	//   ....[30]....
        /*06e0*/ 	.word	0xffffffff


	//   ....[31]....
        /*06e4*/ 	.word	0xffffffff


	//   ....[32]....
        /*06e8*/ 	.word	0xffffffff


	//   ....[33]....
        /*06ec*/ 	.word	0xffffffff


	//   ....[34]....
        /*06f0*/ 	.word	0xffffffff


	//   ....[35]....
        /*06f4*/ 	.word	0xffffffff


	//   ....[36]....
        /*06f8*/ 	.word	0xffffffff


	//   ....[37]....
        /*06fc*/ 	.word	0xffffffff


	//   ....[38]....
        /*0700*/ 	.word	0xffffffff


	//   ....[39]....
        /*0704*/ 	.word	0xffffffff


	//   ....[40]....
        /*0708*/ 	.word	0xffffffff


	//   ....[41]....
        /*070c*/ 	.word	0xffffffff


	//   ....[42]....
        /*0710*/ 	.word	0xffffffff


	//   ....[43]....
        /*0714*/ 	.word	0xffffffff


	//   ....[44]....
        /*0718*/ 	.word	0xffffffff


	//   ....[45]....
        /*071c*/ 	.word	0xffffffff


	//   ....[46]....
        /*0720*/ 	.word	0xffffffff


	//   ....[47]....
        /*0724*/ 	.word	0xffffffff


	//   ....[48]....
        /*0728*/ 	.word	0xffffffff


	//   ....[49]....
        /*072c*/ 	.word	0xffffffff


	//   ....[50]....
        /*0730*/ 	.word	0xffffffff


	//   ....[51]....
        /*0734*/ 	.word	0xffffffff


	//   ....[52]....
        /*0738*/ 	.word	0xffffffff


	//   ....[53]....
        /*073c*/ 	.word	0xffffffff


	//   ....[54]....
        /*0740*/ 	.word	0xffffffff


	//   ....[55]....
        /*0744*/ 	.word	0xffffffff


	//   ....[56]....
        /*0748*/ 	.word	0xffffffff


	//   ....[57]....
        /*074c*/ 	.word	0xffffffff


	//   ....[58]....
        /*0750*/ 	.word	0xffffffff


	//   ....[59]....
        /*0754*/ 	.word	0xffffffff


	//   ....[60]....
        /*0758*/ 	.word	0xffffffff


	//   ....[61]....
        /*075c*/ 	.word	0xffffffff


	//   ....[62]....
        /*0760*/ 	.word	0xffffffff


	//   ....[63]....
        /*0764*/ 	.word	0xffffffff


	//   ....[64]....
        /*0768*/ 	.word	0xffffffff


	//   ....[65]....
        /*076c*/ 	.word	0xffffffff


	//   ....[66]....
        /*0770*/ 	.word	0xffffffff


	//   ....[67]....
        /*0774*/ 	.word	0xffffffff


	//   ....[68]....
        /*0778*/ 	.word	0xffffffff


	//   ....[69]....
        /*077c*/ 	.word	0xffffffff


	//   ....[70]....
        /*0780*/ 	.word	0xffffffff


	//   ....[71]....
        /*0784*/ 	.word	0xffffffff


	//   ....[72]....
        /*0788*/ 	.word	0xffffffff


	//   ....[73]....
        /*078c*/ 	.word	0xffffffff


	//   ....[74]....
        /*0790*/ 	.word	0xffffffff


	//   ....[75]....
        /*0794*/ 	.word	0xffffffff


	//   ....[76]....
        /*0798*/ 	.word	0xffffffff


	//   ....[77]....
        /*079c*/ 	.word	0xffffffff


	//   ....[78]....
        /*07a0*/ 	.word	0xffffffff


	//   ....[79]....
        /*07a4*/ 	.word	0xffffffff


	//   ....[80]....
        /*07a8*/ 	.word	0xffffffff


	//   ....[81]....
        /*07ac*/ 	.word	0xffffffff


	//   ....[82]....
        /*07b0*/ 	.word	0xffffffff


	//   ....[83]....
        /*07b4*/ 	.word	0xffffffff


	//   ....[84]....
        /*07b8*/ 	.word	0xffffffff


	//   ....[85]....
        /*07bc*/ 	.word	0xffffffff


	//   ....[86]....
        /*07c0*/ 	.word	0xffffffff


	//   ....[87]....
        /*07c4*/ 	.word	0xffffffff


	//   ....[88]....
        /*07c8*/ 	.word	0xffffffff


	//   ....[89]....
        /*07cc*/ 	.word	0xffffffff


	//   ....[90]....
        /*07d0*/ 	.word	0xffffffff


	//   ....[91]....
        /*07d4*/ 	.word	0xffffffff


	//   ....[92]....
        /*07d8*/ 	.word	0xffffffff


	//   ....[93]....
        /*07dc*/ 	.word	0xffffffff


	//   ....[94]....
        /*07e0*/ 	.word	0xffffffff


	//   ....[95]....
        /*07e4*/ 	.word	0xffffffff


	//   ....[96]....
        /*07e8*/ 	.word	0xffffffff


	//   ....[97]....
        /*07ec*/ 	.word	0xffffffff


	//   ....[98]....
        /*07f0*/ 	.word	0xffffffff


	//   ....[99]....
        /*07f4*/ 	.word	0xffffffff


	//   ....[100]....
        /*07f8*/ 	.word	0xffffffff


	//   ....[101]....
        /*07fc*/ 	.word	0xffffffff


	//   ....[102]....
        /*0800*/ 	.word	0xffffffff


	//   ....[103]....
        /*0804*/ 	.word	0xffffffff


	//   ....[104]....
        /*0808*/ 	.word	0xffffffff


	//   ....[105]....
        /*080c*/ 	.word	0xffffffff


	//   ....[106]....
        /*0810*/ 	.word	0xffffffff


	//   ....[107]....
        /*0814*/ 	.word	0xffffffff


	//   ....[108]....
        /*0818*/ 	.word	0xffffffff


	//   ....[109]....
        /*081c*/ 	.word	0xffffffff


	//   ....[110]....
        /*0820*/ 	.word	0xffffffff


	//   ....[111]....
        /*0824*/ 	.word	0xffffffff


	//   ....[112]....
        /*0828*/ 	.word	0xffffffff


	//   ....[113]....
        /*082c*/ 	.word	0xffffffff


	//   ....[114]....
        /*0830*/ 	.word	0xffffffff


	//   ....[115]....
        /*0834*/ 	.word	0xffffffff


	//   ....[116]....
        /*0838*/ 	.word	0x0500000f


	//   ....[117]....
        /*083c*/ 	.word	0x0500000f


	//   ....[118]....
        /*0840*/ 	.word	0x0500000f


	//   ....[119]....
        /*0844*/ 	.word	0x0500000f


	//   ....[120]....
        /*0848*/ 	.word	0x0500000f


	//   ....[121]....
        /*084c*/ 	.word	0x0500000f


	//   ....[122]....
        /*0850*/ 	.word	0x0500000f


	//   ....[123]....
        /*0854*/ 	.word	0x0500000f


	//   ....[124]....
        /*0858*/ 	.word	0x0500000f


	//   ....[125]....
        /*085c*/ 	.word	0x0500000f


	//   ....[126]....
        /*0860*/ 	.word	0x0500000f


	//   ....[127]....
        /*0864*/ 	.word	0x0500000f


	//   ....[128]....
        /*0868*/ 	.word	0x0500000f


	//   ....[129]....
        /*086c*/ 	.word	0x0500000f


	//   ....[130]....
        /*0870*/ 	.word	0x0500000f


	//   ....[131]....
        /*0874*/ 	.word	0x0500000f


	//   ....[132]....
        /*0878*/ 	.word	0x0500000f


	//   ....[133]....
        /*087c*/ 	.word	0x0500000f


	//   ....[134]....
        /*0880*/ 	.word	0x0500000f


	//   ....[135]....
        /*0884*/ 	.word	0x0500000f


	//   ....[136]....
        /*0888*/ 	.word	0x0500000f


	//   ....[137]....
        /*088c*/ 	.word	0x0500000f


	//   ....[138]....
        /*0890*/ 	.word	0x0500000f


	//   ....[139]....
        /*0894*/ 	.word	0x0500000f


	//   ....[140]....
        /*0898*/ 	.word	0x0500000f


	//   ....[141]....
        /*089c*/ 	.word	0x0500000f


	//   ....[142]....
        /*08a0*/ 	.word	0x0500000f


	//   ....[143]....
        /*08a4*/ 	.word	0x0500000f


	//   ....[144]....
        /*08a8*/ 	.word	0x0500000f


	//   ....[145]....
        /*08ac*/ 	.word	0x0500000f


	//   ....[146]....
        /*08b0*/ 	.word	0x0500000f


	//   ....[147]....
        /*08b4*/ 	.word	0x0500000f


	//   ....[148]....
        /*08b8*/ 	.word	0x0500000f


	//   ....[149]....
        /*08bc*/ 	.word	0x0500000f


	//   ....[150]....
        /*08c0*/ 	.word	0x0500000f


	//   ....[151]....
        /*08c4*/ 	.word	0x0500000f


	//   ....[152]....
        /*08c8*/ 	.word	0x0500000f


	//   ....[153]....
        /*08cc*/ 	.word	0x0500000f


	//   ....[154]....
        /*08d0*/ 	.word	0x0500000f


	//   ....[155]....
        /*08d4*/ 	.word	0x0500000f


	//   ....[156]....
        /*08d8*/ 	.word	0x0500000f


	//   ....[157]....
        /*08dc*/ 	.word	0x0500000f


	//   ....[158]....
        /*08e0*/ 	.word	0x0500000f


	//   ....[159]....
        /*08e4*/ 	.word	0x0500000f


	//   ....[160]....
        /*08e8*/ 	.word	0x0500000f


	//   ....[161]....
        /*08ec*/ 	.word	0x0500000f


	//   ....[162]....
        /*08f0*/ 	.word	0x0500000f


	//   ....[163]....
        /*08f4*/ 	.word	0x0500000f


	//   ....[164]....
        /*08f8*/ 	.word	0x0500000f


	//   ....[165]....
        /*08fc*/ 	.word	0x0500000f


	//   ....[166]....
        /*0900*/ 	.word	0x0500000f


	//   ....[167]....
        /*0904*/ 	.word	0x0500000f


	//   ....[168]....
        /*0908*/ 	.word	0xffffffff


	//   ....[169]....
        /*090c*/ 	.word	0xffffffff


	//   ....[170]....
        /*0910*/ 	.word	0xffffffff


	//   ....[171]....
        /*0914*/ 	.word	0xffffffff


	//   ....[172]....
        /*0918*/ 	.word	0xffffffff


	//   ....[173]....
        /*091c*/ 	.word	0xffffffff


	//   ....[174]....
        /*0920*/ 	.word	0xffffffff


	//   ....[175]....
        /*0924*/ 	.word	0xffffffff


	//----- nvinfo : EIATTR_COOP_GROUP_INSTR_OFFSETS
	.align		4
.L_468:
        /*0928*/ 	.byte	0x04, 0x28
        /*092a*/ 	.short	(.L_470 - .L_469)


	//   ....[0]....
.L_469:
        /*092c*/ 	.word	0x000000c0


	//   ....[1]....
        /*0930*/ 	.word	0x000001f0


	//   ....[2]....
        /*0934*/ 	.word	0x00000240


	//   ....[3]....
        /*0938*/ 	.word	0x00000450


	//   ....[4]....
        /*093c*/ 	.word	0x000005b0


	//   ....[5]....
        /*0940*/ 	.word	0x000006d0


	//   ....[6]....
        /*0944*/ 	.word	0x00000830


	//   ....[7]....
        /*0948*/ 	.word	0x000055d0


	//   ....[8]....
        /*094c*/ 	.word	0x0000d130


	//   ....[9]....
        /*0950*/ 	.word	0x0000e2d0


	//   ....[10]....
        /*0954*/ 	.word	0x0000e2e0


	//   ....[11]....
        /*0958*/ 	.word	0x0000e2f0


	//   ....[12]....
        /*095c*/ 	.word	0x0000e300


	//   ....[13]....
        /*0960*/ 	.word	0x0000e620


	//   ....[14]....
        /*0964*/ 	.word	0x0000e630


	//   ....[15]....
        /*0968*/ 	.word	0x0000e640


	//   ....[16]....
        /*096c*/ 	.word	0x0000e650


	//   ....[17]....
        /*0970*/ 	.word	0x0000f930


	//   ....[18]....
        /*0974*/ 	.word	0x0000f950


	//   ....[19]....
        /*0978*/ 	.word	0x0000f960


	//   ....[20]....
        /*097c*/ 	.word	0x0000f970


	//   ....[21]....
        /*0980*/ 	.word	0x0000fa80


	//   ....[22]....
        /*0984*/ 	.word	0x0000faa0


	//   ....[23]....
        /*0988*/ 	.word	0x0000fab0


	//   ....[24]....
        /*098c*/ 	.word	0x0000fb30


	//   ....[25]....
        /*0990*/ 	.word	0x00012800


	//   ....[26]....
        /*0994*/ 	.word	0x00013ab0


	//   ....[27]....
        /*0998*/ 	.word	0x00014000


	//   ....[28]....
        /*099c*/ 	.word	0x00014b50


	//   ....[29]....
        /*09a0*/ 	.word	0x00014be0


	//   ....[30]....
        /*09a4*/ 	.word	0x00014cc0


	//   ....[31]....
        /*09a8*/ 	.word	0x00014ce0


	//   ....[32]....
        /*09ac*/ 	.word	0x0001bb00


	//   ....[33]....
        /*09b0*/ 	.word	0x0001d410


	//   ....[34]....
        /*09b4*/ 	.word	0x0001e7f0


	//   ....[35]....
        /*09b8*/ 	.word	0x0001e970


	//   ....[36]....
        /*09bc*/ 	.word	0x0001ea90


	//   ....[37]....
        /*09c0*/ 	.word	0x0001eab0


	//   ....[38]....
        /*09c4*/ 	.word	0x00025850


	//   ....[39]....
        /*09c8*/ 	.word	0x00026e90


	//   ....[40]....
        /*09cc*/ 	.word	0x00028140


	//   ....[41]....
        /*09d0*/ 	.word	0x00028690


	//   ....[42]....
        /*09d4*/ 	.word	0x000291e0


	//   ....[43]....
        /*09d8*/ 	.word	0x00029270


	//   ....[44]....
        /*09dc*/ 	.word	0x00029350


	//   ....[45]....
        /*09e0*/ 	.word	0x00029370


	//   ....[46]....
        /*09e4*/ 	.word	0x000302c0


	//   ....[47]....
        /*09e8*/ 	.word	0x000303f0


	//   ....[48]....
        /*09ec*/ 	.word	0x00030410


	//   ....[49]....
        /*09f0*/ 	.word	0x00030450


	//   ....[50]....
        /*09f4*/ 	.word	0x00030470


	//   ....[51]....
        /*09f8*/ 	.word	0x00032a40


	//   ....[52]....
        /*09fc*/ 	.word	0x00032f40


	//   ....[53]....
        /*0a00*/ 	.word	0x00032f60


	//   ....[54]....
        /*0a04*/ 	.word	0x00032f90


	//   ....[55]....
        /*0a08*/ 	.word	0x00032fa0


	//   ....[56]....
        /*0a0c*/ 	.word	0x000335e0


	//   ....[57]....
        /*0a10*/ 	.word	0x00033600


	//   ....[58]....
        /*0a14*/ 	.word	0x00033830


	//   ....[59]....
        /*0a18*/ 	.word	0x00033850


	//   ....[60]....
        /*0a1c*/ 	.word	0x00034350


	//   ....[61]....
        /*0a20*/ 	.word	0x00034370


	//   ....[62]....
        /*0a24*/ 	.word	0x000345a0


	//   ....[63]....
        /*0a28*/ 	.word	0x000345c0


	//   ....[64]....
        /*0a2c*/ 	.word	0x00034870


	//   ....[65]....
        /*0a30*/ 	.word	0x00034a50


	//   ....[66]....
        /*0a34*/ 	.word	0x00034a80


	//   ....[67]....
        /*0a38*/ 	.word	0x00034ab0


	//   ....[68]....
        /*0a3c*/ 	.word	0x00034ae0


	//   ....[69]....
        /*0a40*/ 	.word	0x00034b10


	//   ....[70]....
        /*0a44*/ 	.word	0x00034b40


	//   ....[71]....
        /*0a48*/ 	.word	0x00034cb0


	//   ....[72]....
        /*0a4c*/ 	.word	0x00034ce0


	//   ....[73]....
        /*0a50*/ 	.word	0x00034d10


	//   ....[74]....
        /*0a54*/ 	.word	0x00034d40


	//   ....[75]....
        /*0a58*/ 	.word	0x00034d70


	//   ....[76]....
        /*0a5c*/ 	.word	0x00034da0


	//   ....[77]....
        /*0a60*/ 	.word	0x00034e40


	//   ....[78]....
        /*0a64*/ 	.word	0x00034ea0


	//   ....[79]....
        /*0a68*/ 	.word	0x00034f30


	//   ....[80]....
        /*0a6c*/ 	.word	0x00036060


	//   ....[81]....
        /*0a70*/ 	.word	0x000385b0


	//   ....[82]....
        /*0a74*/ 	.word	0x00039110


	//   ....[83]....
        /*0a78*/ 	.word	0x00039120


	//   ....[84]....
        /*0a7c*/ 	.word	0x00039150


	//   ....[85]....
        /*0a80*/ 	.word	0x00039230


	//   ....[86]....
        /*0a84*/ 	.word	0x00039260


	//   ....[87]....
        /*0a88*/ 	.word	0x000392c0


	//   ....[88]....
        /*0a8c*/ 	.word	0x000392d0


	//   ....[89]....
        /*0a90*/ 	.word	0x00039340


	//   ....[90]....
        /*0a94*/ 	.word	0x00039cb0


	//   ....[91]....
        /*0a98*/ 	.word	0x00039cc0


	//   ....[92]....
        /*0a9c*/ 	.word	0x00039dd0


	//   ....[93]....
        /*0aa0*/ 	.word	0x00039e10


	//   ....[94]....
        /*0aa4*/ 	.word	0x0003a0b0


	//   ....[95]....
        /*0aa8*/ 	.word	0x0003a0c0


	//   ....[96]....
        /*0aac*/ 	.word	0x0003a230


	//   ....[97]....
        /*0ab0*/ 	.word	0x0003a240


	//   ....[98]....
        /*0ab4*/ 	.word	0x0003de50


	//   ....[99]....
        /*0ab8*/ 	.word	0x0003de80


	//   ....[100]....
        /*0abc*/ 	.word	0x0003dec0


	//   ....[101]....
        /*0ac0*/ 	.word	0x0003def0


	//   ....[102]....
        /*0ac4*/ 	.word	0x0003df20


	//   ....[103]....
        /*0ac8*/ 	.word	0x0003df50


	//   ....[104]....
        /*0acc*/ 	.word	0x0003df80


	//   ....[105]....
        /*0ad0*/ 	.word	0x0003dfb0


	//   ....[106]....
        /*0ad4*/ 	.word	0x0003e130


	//   ....[107]....
        /*0ad8*/ 	.word	0x0003e160


	//   ....[108]....
        /*0adc*/ 	.word	0x0003e190


	//   ....[109]....
        /*0ae0*/ 	.word	0x0003e1c0


	//   ....[110]....
        /*0ae4*/ 	.word	0x0003e1f0


	//   ....[111]....
        /*0ae8*/ 	.word	0x0003e220


	//   ....[112]....
        /*0aec*/ 	.word	0x0003e2e0


	//   ....[113]....
        /*0af0*/ 	.word	0x0003e300


	//   ....[114]....
        /*0af4*/ 	.word	0x0003e370


	//   ....[115]....
        /*0af8*/ 	.word	0x0003ea40


	//   ....[116]....
        /*0afc*/ 	.word	0x0003ee80


	//   ....[117]....
        /*0b00*/ 	.word	0x0003ef10


	//   ....[118]....
        /*0b04*/ 	.word	0x0003ef60


	//   ....[119]....
        /*0b08*/ 	.word	0x0003efb0


	//   ....[120]....
        /*0b0c*/ 	.word	0x0003f040


	//   ....[121]....
        /*0b10*/ 	.word	0x0003f0d0


	//   ....[122]....
        /*0b14*/ 	.word	0x0003f120


	//   ....[123]....
        /*0b18*/ 	.word	0x0003f170


	//   ....[124]....
        /*0b1c*/ 	.word	0x0003f260


	//   ....[125]....
        /*0b20*/ 	.word	0x0003f310


	//   ....[126]....
        /*0b24*/ 	.word	0x0003f390


	//   ....[127]....
        /*0b28*/ 	.word	0x0003f420


	//   ....[128]....
        /*0b2c*/ 	.word	0x0003f580


	//   ....[129]....
        /*0b30*/ 	.word	0x0003f6b0


	//   ....[130]....
        /*0b34*/ 	.word	0x0003f720


	//   ....[131]....
        /*0b38*/ 	.word	0x0003f780


	//   ....[132]....
        /*0b3c*/ 	.word	0x0003fa70


	//   ....[133]....
        /*0b40*/ 	.word	0x0003fd60


	//   ....[134]....
        /*0b44*/ 	.word	0x0003fef0


	//   ....[135]....
        /*0b48*/ 	.word	0x0003ff50


	//   ....[136]....
        /*0b4c*/ 	.word	0x0003ffb0


	//   ....[137]....
        /*0b50*/ 	.word	0x00040000


	//   ....[138]....
        /*0b54*/ 	.word	0x00040160


	//   ....[139]....
        /*0b58*/ 	.word	0x00040200


	//   ....[140]....
        /*0b5c*/ 	.word	0x000402b0


	//   ....[141]....
        /*0b60*/ 	.word	0x00040390


	//   ....[142]....
        /*0b64*/ 	.word	0x00040570


	//   ....[143]....
        /*0b68*/ 	.word	0x00040640


	//   ....[144]....
        /*0b6c*/ 	.word	0x000408f0


	//   ....[145]....
        /*0b70*/ 	.word	0x00040a10


	//   ....[146]....
        /*0b74*/ 	.word	0x00040be0


	//   ....[147]....
        /*0b78*/ 	.word	0x00040cb0


	//   ....[148]....
        /*0b7c*/ 	.word	0x00040ed0


	//   ....[149]....
        /*0b80*/ 	.word	0x00040f20


	//   ....[150]....
        /*0b84*/ 	.word	0x00041250


	//   ....[151]....
        /*0b88*/ 	.word	0x000412f0


	//   ....[152]....
        /*0b8c*/ 	.word	0x00041410


	//   ....[153]....
        /*0b90*/ 	.word	0x00041490


	//   ....[154]....
        /*0b94*/ 	.word	0x00041510


	//   ....[155]....
        /*0b98*/ 	.word	0x00041590


	//   ....[156]....
        /*0b9c*/ 	.word	0x00041610


	//   ....[157]....
        /*0ba0*/ 	.word	0x000416a0


	//   ....[158]....
        /*0ba4*/ 	.word	0x00041740


	//   ....[159]....
        /*0ba8*/ 	.word	0x000417f0


	//   ....[160]....
        /*0bac*/ 	.word	0x00041870


	//   ....[161]....
        /*0bb0*/ 	.word	0x000418f0


	//   ....[162]....
        /*0bb4*/ 	.word	0x00041970


	//   ....[163]....
        /*0bb8*/ 	.word	0x00041a00


	//   ....[164]....
        /*0bbc*/ 	.word	0x00041a80


	//   ....[165]....
        /*0bc0*/ 	.word	0x00041b20


	//   ....[166]....
        /*0bc4*/ 	.word	0x00041bb0


	//   ....[167]....
        /*0bc8*/ 	.word	0x00041ce0


	//   ....[168]....
        /*0bcc*/ 	.word	0x00043c00


	//   ....[169]....
        /*0bd0*/ 	.word	0x00045390


	//   ....[170]....
        /*0bd4*/ 	.word	0x00045e80


	//   ....[171]....
        /*0bd8*/ 	.word	0x00046720


	//   ....[172]....
        /*0bdc*/ 	.word	0x00046770


	//   ....[173]....
        /*0be0*/ 	.word	0x00046790


	//   ....[174]....
        /*0be4*/ 	.word	0x000467a0


	//   ....[175]....
        /*0be8*/ 	.word	0x000513f0


	//----- nvinfo : EIATTR_REG_RECONFIG
	.align		4
.L_470:
        /*0bec*/ 	.byte	0x01, 0x54
	.zero		2


	//----- nvinfo : EIATTR_SYSCALL_OFFSETS
	.align		4
        /*0bf0*/ 	.byte	0x04, 0x46
        /*0bf2*/ 	.short	(.L_472 - .L_471)


	//   ....[0]....
.L_471:
        /*0bf4*/ 	.word	0x00001e30


	//   ....[1]....
        /*0bf8*/ 	.word	0x00001f80


	//   ....[2]....
        /*0bfc*/ 	.word	0x0000d720


	//   ....[3]....
        /*0c00*/ 	.word	0x0000e070


	//   ....[4]....
        /*0c04*/ 	.word	0x000381f0


	//   ....[5]....
        /*0c08*/ 	.word	0x00038340


	//   ....[6]....
        /*0c0c*/ 	.word	0x00038430


	//   ....[7]....
        /*0c10*/ 	.word	0x00038ce0


	//   ....[8]....
        /*0c14*/ 	.word	0x00039670


	//----- nvinfo : EIATTR_MBARRIER_INSTR_OFFSETS
	.align		4
.L_472:
        /*0c18*/ 	.byte	0x04, 0x39
        /*0c1a*/ 	.short	(.L_474 - .L_473)


	//   ....[0]....
.L_473:
        /*0c1c*/ 	.word	0x00000330
        /*0c20*/ 	.word	0x000000ff
        /*0c24*/ 	.word	0x00038800
        /*0c28*/ 	.short	0x0100
        /*0c2a*/ 	.byte	0x08
	.zero		1


	//   ....[1]....
        /*0c2c*/ 	.word	0x00000340
        /*0c30*/ 	.word	0x000000ff
        /*0c34*/ 	.word	0x00038810
        /*0c38*/ 	.short	0x0100
        /*0c3a*/ 	.byte	0x08
	.zero		1


	//   ....[2]....
        /*0c3c*/ 	.word	0x00000350
        /*0c40*/ 	.word	0x000000ff
        /*0c44*/ 	.word	0x00038820
        /*0c48*/ 	.short	0x0100
        /*0c4a*/ 	.byte	0x08
	.zero		1


	//   ....[3]....
        /*0c4c*/ 	.word	0x00000400
        /*0c50*/ 	.word	0x000000ff
        /*0c54*/ 	.word	0x00038830
        /*0c58*/ 	.short	0x0100
        /*0c5a*/ 	.byte	0x06
	.zero		1


	//   ....[4]....
        /*0c5c*/ 	.word	0x00000410
        /*0c60*/ 	.word	0x000000ff
        /*0c64*/ 	.word	0x00038840
        /*0c68*/ 	.short	0x0100
        /*0c6a*/ 	.byte	0x06
	.zero		1


	//   ....[5]....
        /*0c6c*/ 	.word	0x00000420
        /*0c70*/ 	.word	0x000000ff
        /*0c74*/ 	.word	0x00038838
        /*0c78*/ 	.short	0x0100
        /*0c7a*/ 	.byte	0x06
	.zero		1


	//   ....[6]....
        /*0c7c*/ 	.word	0x00000430
        /*0c80*/ 	.word	0x000000ff
        /*0c84*/ 	.word	0x00038848
        /*0c88*/ 	.short	0x0100
        /*0c8a*/ 	.byte	0x06
	.zero		1


	//   ....[7]....
        /*0c8c*/ 	.word	0x00000560
        /*0c90*/ 	.word	0x000000ff
        /*0c94*/ 	.word	0x00038850
        /*0c98*/ 	.short	0x0100
        /*0c9a*/ 	.byte	0x08
	.zero		1


	//   ....[8]....
        /*0c9c*/ 	.word	0x00000570
        /*0ca0*/ 	.word	0x000000ff
        /*0ca4*/ 	.word	0x00038860
        /*0ca8*/ 	.short	0x0100
        /*0caa*/ 	.byte	0x08
	.zero		1


	//   ....[9]....
        /*0cac*/ 	.word	0x00000580
        /*0cb0*/ 	.word	0x000000ff
        /*0cb4*/ 	.word	0x00038858
        /*0cb8*/ 	.short	0x0100
        /*0cba*/ 	.byte	0x08
	.zero		1


	//   ....[10]....
        /*0cbc*/ 	.word	0x00000590
        /*0cc0*/ 	.word	0x000000ff
        /*0cc4*/ 	.word	0x00038868
        /*0cc8*/ 	.short	0x0100
        /*0cca*/ 	.byte	0x08
	.zero		1


	//   ....[11]....
        /*0ccc*/ 	.word	0x00000680
        /*0cd0*/ 	.word	0x000000ff
        /*0cd4*/ 	.word	0x00038870
        /*0cd8*/ 	.short	0x0100
        /*0cda*/ 	.byte	0x06
	.zero		1


	//   ....[12]....
        /*0cdc*/ 	.word	0x00000690
        /*0ce0*/ 	.word	0x000000ff
        /*0ce4*/ 	.word	0x00038880
        /*0ce8*/ 	.short	0x0100
        /*0cea*/ 	.byte	0x06
	.zero		1


	//   ....[13]....
        /*0cec*/ 	.word	0x000006a0
        /*0cf0*/ 	.word	0x000000ff
        /*0cf4*/ 	.word	0x00038878
        /*0cf8*/ 	.short	0x0100
        /*0cfa*/ 	.byte	0x06
	.zero		1


	//   ....[14]....
        /*0cfc*/ 	.word	0x000006b0
        /*0d00*/ 	.word	0x000000ff
        /*0d04*/ 	.word	0x00038888
        /*0d08*/ 	.short	0x0100
        /*0d0a*/ 	.byte	0x06
	.zero		1


	//   ....[15]....
        /*0d0c*/ 	.word	0x000007e0
        /*0d10*/ 	.word	0x000000ff
        /*0d14*/ 	.word	0x00038890
        /*0d18*/ 	.short	0x0100
        /*0d1a*/ 	.byte	0x08
	.zero		1


	//   ....[16]....
        /*0d1c*/ 	.word	0x000007f0
        /*0d20*/ 	.word	0x000000ff
        /*0d24*/ 	.word	0x000388a0
        /*0d28*/ 	.short	0x0100
        /*0d2a*/ 	.byte	0x08
	.zero		1


	//   ....[17]....
        /*0d2c*/ 	.word	0x00000800
        /*0d30*/ 	.word	0x000000ff
        /*0d34*/ 	.word	0x00038898
        /*0d38*/ 	.short	0x0100
        /*0d3a*/ 	.byte	0x08
	.zero		1


	//   ....[18]....
        /*0d3c*/ 	.word	0x00000810
        /*0d40*/ 	.word	0x000000ff
        /*0d44*/ 	.word	0x000388a8
        /*0d48*/ 	.short	0x0100
        /*0d4a*/ 	.byte	0x08
	.zero		1


	//   ....[19]....
        /*0d4c*/ 	.word	0x00000940
        /*0d50*/ 	.word	0x000000ff
        /*0d54*/ 	.word	0x000388b0
        /*0d58*/ 	.short	0x0100
        /*0d5a*/ 	.byte	0x08
	.zero		1


	//   ....[20]....
        /*0d5c*/ 	.word	0x00000950
        /*0d60*/ 	.word	0x000000ff
        /*0d64*/ 	.word	0x000388c0
        /*0d68*/ 	.short	0x0100
        /*0d6a*/ 	.byte	0x08
	.zero		1


	//   ....[21]....
        /*0d6c*/ 	.word	0x00000960
        /*0d70*/ 	.word	0x000000ff
        /*0d74*/ 	.word	0x000388b8
        /*0d78*/ 	.short	0x0100
        /*0d7a*/ 	.byte	0x08
	.zero		1


	//   ....[22]....
        /*0d7c*/ 	.word	0x00000970
        /*0d80*/ 	.word	0x000000ff
        /*0d84*/ 	.word	0x000388c8
        /*0d88*/ 	.short	0x0100
        /*0d8a*/ 	.byte	0x08
	.zero		1


	//   ....[23]....
        /*0d8c*/ 	.word	0x00002ac0
        /*0d90*/ 	.word	0x0000003c
        /*0d94*/ 	.word	0x00038890
        /*0d98*/ 	.short	0x010a
        /*0d9a*/ 	.byte	0x3f
	.zero		1


	//   ....[24]....
        /*0d9c*/ 	.word	0x000034f0
        /*0da0*/ 	.word	0x0000003c
        /*0da4*/ 	.word	0x00038890
        /*0da8*/ 	.short	0x010a
        /*0daa*/ 	.byte	0x3f
	.zero		1


	//   ....[25]....
        /*0dac*/ 	.word	0x00003df0
        /*0db0*/ 	.word	0x0000003c
        /*0db4*/ 	.word	0x00038890
        /*0db8*/ 	.short	0x010a
        /*0dba*/ 	.byte	0x3f
	.zero		1


	//   ....[26]....
        /*0dbc*/ 	.word	0x00003fa0
        /*0dc0*/ 	.word	0x00000004
        /*0dc4*/ 	.word	0x00000000
        /*0dc8*/ 	.short	0x0101
        /*0dca*/ 	.byte	0x3f
	.zero		1


	//   ....[27]....
        /*0dcc*/ 	.word	0x00003fe0
        /*0dd0*/ 	.word	0x0000003c
        /*0dd4*/ 	.word	0x000388b0
        /*0dd8*/ 	.short	0x010a
        /*0dda*/ 	.byte	0x3f
	.zero		1


	//   ....[28]....
        /*0ddc*/ 	.word	0x000045f0
        /*0de0*/ 	.word	0x0000003c
        /*0de4*/ 	.word	0x00000000
        /*0de8*/ 	.short	0x0101
        /*0dea*/ 	.byte	0x3f
	.zero		1


	//   ....[29]....
        /*0dec*/ 	.word	0x00007a20
        /*0df0*/ 	.word	0x0000000c
        /*0df4*/ 	.word	0x00000000
        /*0df8*/ 	.short	0x0101
        /*0dfa*/ 	.byte	0x3f
	.zero		1


	//   ....[30]....
        /*0dfc*/ 	.word	0x0000b820
        /*0e00*/ 	.word	0x0000000c
        /*0e04*/ 	.word	0x00000000
        /*0e08*/ 	.short	0x0101
        /*0e0a*/ 	.byte	0x3f
	.zero		1


	//   ....[31]....
        /*0e0c*/ 	.word	0x0000ddf0
        /*0e10*/ 	.word	0x00000002
        /*0e14*/ 	.word	0x00038800
        /*0e18*/ 	.short	0x010a
        /*0e1a*/ 	.byte	0x3f
	.zero		1


	//   ....[32]....
        /*0e1c*/ 	.word	0x0000de40
        /*0e20*/ 	.word	0x00000002
        /*0e24*/ 	.word	0x00038800
        /*0e28*/ 	.short	0x010a
        /*0e2a*/ 	.byte	0x3f
	.zero		1


	//   ....[33]....
        /*0e2c*/ 	.word	0x0000e8a0
        /*0e30*/ 	.word	0x00000002
        /*0e34*/ 	.word	0x00038800
        /*0e38*/ 	.short	0x010a
        /*0e3a*/ 	.byte	0x3f
	.zero		1


	//   ....[34]....
        /*0e3c*/ 	.word	0x0000fde0
        /*0e40*/ 	.word	0x00000002
        /*0e44*/ 	.word	0x00038800
        /*0e48*/ 	.short	0x010a
        /*0e4a*/ 	.byte	0x3f
	.zero		1


	//   ....[35]....
        /*0e4c*/ 	.word	0x00011420
        /*0e50*/ 	.word	0x00000005
        /*0e54*/ 	.word	0x00000000
        /*0e58*/ 	.short	0x010a
        /*0e5a*/ 	.byte	0x3f
	.zero		1


	//   ....[36]....
        /*0e5c*/ 	.word	0x00011520
        /*0e60*/ 	.word	0x00000004
        /*0e64*/ 	.word	0x00000000
        /*0e68*/ 	.short	0x010a
        /*0e6a*/ 	.byte	0x3f
	.zero		1


	//   ....[37]....
        /*0e6c*/ 	.word	0x00011960
        /*0e70*/ 	.word	0x0000000e
        /*0e74*/ 	.word	0x00000000
        /*0e78*/ 	.short	0x010a
        /*0e7a*/ 	.byte	0x3f
	.zero		1


	//   ....[38]....
        /*0e7c*/ 	.word	0x00011a60
        /*0e80*/ 	.word	0x00000004
        /*0e84*/ 	.word	0x00000000
        /*0e88*/ 	.short	0x010a
        /*0e8a*/ 	.byte	0x3f
	.zero		1


	//   ....[39]....
        /*0e8c*/ 	.word	0x000137a0
        /*0e90*/ 	.word	0x0000000e
        /*0e94*/ 	.word	0x00000000
        /*0e98*/ 	.short	0x0101
        /*0e9a*/ 	.byte	0x3f
	.zero		1


	//   ....[40]....
        /*0e9c*/ 	.word	0x0001bb80
        /*0ea0*/ 	.word	0x00000004
        /*0ea4*/ 	.word	0x00000000
        /*0ea8*/ 	.short	0x0101
        /*0eaa*/ 	.byte	0x3f
	.zero		1


	//   ....[41]....
        /*0eac*/ 	.word	0x0001c000
        /*0eb0*/ 	.word	0x00000005
        /*0eb4*/ 	.word	0x00000000
        /*0eb8*/ 	.short	0x010a
        /*0eba*/ 	.byte	0x3f
	.zero		1


	//   ....[42]....
        /*0ebc*/ 	.word	0x0001c100
        /*0ec0*/ 	.word	0x00000006
        /*0ec4*/ 	.word	0x00000000
        /*0ec8*/ 	.short	0x010a
        /*0eca*/ 	.byte	0x3f
	.zero		1


	//   ....[43]....
        /*0ecc*/ 	.word	0x0001c540
        /*0ed0*/ 	.word	0x0000000b
        /*0ed4*/ 	.word	0x00000000
        /*0ed8*/ 	.short	0x010a
        /*0eda*/ 	.byte	0x3f
	.zero		1


	//   ....[44]....
        /*0edc*/ 	.word	0x0001c640
        /*0ee0*/ 	.word	0x00000006
        /*0ee4*/ 	.word	0x00000000
        /*0ee8*/ 	.short	0x010a
        /*0eea*/ 	.byte	0x3f
	.zero		1


	//   ....[45]....
        /*0eec*/ 	.word	0x0001e380
        /*0ef0*/ 	.word	0x00000012
        /*0ef4*/ 	.word	0x00000000
        /*0ef8*/ 	.short	0x0101
        /*0efa*/ 	.byte	0x3f
	.zero		1


	//   ....[46]....
        /*0efc*/ 	.word	0x000258d0
        /*0f00*/ 	.word	0x00000004
        /*0f04*/ 	.word	0x00000000
        /*0f08*/ 	.short	0x0101
        /*0f0a*/ 	.byte	0x3f
	.zero		1


	//   ....[47]....
        /*0f0c*/ 	.word	0x00025ab0
        /*0f10*/ 	.word	0x00000005
        /*0f14*/ 	.word	0x00000000
        /*0f18*/ 	.short	0x010a
        /*0f1a*/ 	.byte	0x3f
	.zero		1


	//   ....[48]....
        /*0f1c*/ 	.word	0x00025bb0
        /*0f20*/ 	.word	0x00000004
        /*0f24*/ 	.word	0x00000000
        /*0f28*/ 	.short	0x010a
        /*0f2a*/ 	.byte	0x3f
	.zero		1


	//   ....[49]....
        /*0f2c*/ 	.word	0x00025ff0
        /*0f30*/ 	.word	0x0000000c
        /*0f34*/ 	.word	0x00000000
        /*0f38*/ 	.short	0x010a
        /*0f3a*/ 	.byte	0x3f
	.zero		1


	//   ....[50]....
        /*0f3c*/ 	.word	0x000260f0
        /*0f40*/ 	.word	0x00000004
        /*0f44*/ 	.word	0x00000000
        /*0f48*/ 	.short	0x010a
        /*0f4a*/ 	.byte	0x3f
	.zero		1


	//   ....[51]....
        /*0f4c*/ 	.word	0x00027e30
        /*0f50*/ 	.word	0x0000000c
        /*0f54*/ 	.word	0x00000000
        /*0f58*/ 	.short	0x0101
        /*0f5a*/ 	.byte	0x3f
	.zero		1


	//   ....[52]....
        /*0f5c*/ 	.word	0x00030340
        /*0f60*/ 	.word	0x00000004
        /*0f64*/ 	.word	0x00000000
        /*0f68*/ 	.short	0x0101
        /*0f6a*/ 	.byte	0x3f
	.zero		1


	//   ....[53]....
        /*0f6c*/ 	.word	0x000335d0
        /*0f70*/ 	.word	0x00000000
        /*0f74*/ 	.word	0x00000000
        /*0f78*/ 	.short	0x0101
        /*0f7a*/ 	.byte	0x3f
	.zero		1


	//   ....[54]....
        /*0f7c*/ 	.word	0x00036150
        /*0f80*/ 	.word	0x00000006
        /*0f84*/ 	.word	0x00038820
        /*0f88*/ 	.short	0x010a
        /*0f8a*/ 	.byte	0x3f
	.zero		1


	//   ....[55]....
        /*0f8c*/ 	.word	0x00036240
        /*0f90*/ 	.word	0x00000005
        /*0f94*/ 	.word	0x000388a0
        /*0f98*/ 	.short	0x010a
        /*0f9a*/ 	.byte	0x3f
	.zero		1


	//   ....[56]....
        /*0f9c*/ 	.word	0x00036490
        /*0fa0*/ 	.word	0x00000005
        /*0fa4*/ 	.word	0x000388c0
        /*0fa8*/ 	.short	0x010a
        /*0faa*/ 	.byte	0x3f
	.zero		1


	//   ....[57]....
        /*0fac*/ 	.word	0x00036f10
        /*0fb0*/ 	.word	0x00000005
        /*0fb4*/ 	.word	0x000388a0
        /*0fb8*/ 	.short	0x010a
        /*0fba*/ 	.byte	0x3f
	.zero		1


	//   ....[58]....
        /*0fbc*/ 	.word	0x00037150
        /*0fc0*/ 	.word	0x00000005
        /*0fc4*/ 	.word	0x000388c0
        /*0fc8*/ 	.short	0x010a
        /*0fca*/ 	.byte	0x3f
	.zero		1


	//   ....[59]....
        /*0fcc*/ 	.word	0x00038840
        /*0fd0*/ 	.word	0x00000000
        /*0fd4*/ 	.word	0x00038840
        /*0fd8*/ 	.short	0x010a
        /*0fda*/ 	.byte	0x3f
	.zero		1


	//   ....[60]....
        /*0fdc*/ 	.word	0x00039410
        /*0fe0*/ 	.word	0x00000008
        /*0fe4*/ 	.word	0x00038800
        /*0fe8*/ 	.short	0x0107
        /*0fea*/ 	.byte	0x3f
	.zero		1


	//   ....[61]....
        /*0fec*/ 	.word	0x000394c0
        /*0ff0*/ 	.word	0x00000000
        /*0ff4*/ 	.word	0x00038800
        /*0ff8*/ 	.short	0x0101
        /*0ffa*/ 	.byte	0x3f
	.zero		1


	//   ....[62]....
        /*0ffc*/ 	.word	0x0003a470
        /*1000*/ 	.word	0x00000000
        /*1004*/ 	.word	0x00038810
        /*1008*/ 	.short	0x0107
        /*100a*/ 	.byte	0x3f
	.zero		1


	//   ....[63]....
        /*100c*/ 	.word	0x0003a570
        /*1010*/ 	.word	0x00000002
        /*1014*/ 	.word	0x00038810
        /*1018*/ 	.short	0x0101
        /*101a*/ 	.byte	0x3f
	.zero		1


	//   ....[64]....
        /*101c*/ 	.word	0x0003a590
        /*1020*/ 	.word	0x00000002
        /*1024*/ 	.word	0x00038820
        /*1028*/ 	.short	0x010a
        /*102a*/ 	.byte	0x3f
	.zero		1


	//   ....[65]....
        /*102c*/ 	.word	0x0003a6a0
        /*1030*/ 	.word	0x00000000
        /*1034*/ 	.word	0x00038860
        /*1038*/ 	.short	0x010a
        /*103a*/ 	.byte	0x3f
	.zero		1


	//   ....[66]....
        /*103c*/ 	.word	0x0003b320
        /*1040*/ 	.word	0x00000002
        /*1044*/ 	.word	0x00038840
        /*1048*/ 	.short	0x010a
        /*104a*/ 	.byte	0x3f
	.zero		1


	//   ....[67]....
        /*104c*/ 	.word	0x0003b570
        /*1050*/ 	.word	0x00000002
        /*1054*/ 	.word	0x00038860
        /*1058*/ 	.short	0x010a
        /*105a*/ 	.byte	0x3f
	.zero		1


	//   ....[68]....
        /*105c*/ 	.word	0x0003c190
        /*1060*/ 	.word	0x00000003
        /*1064*/ 	.word	0x00038840
        /*1068*/ 	.short	0x010a
        /*106a*/ 	.byte	0x3f
	.zero		1


	//   ....[69]....
        /*106c*/ 	.word	0x0003c3d0
        /*1070*/ 	.word	0x00000003
        /*1074*/ 	.word	0x00038860
        /*1078*/ 	.short	0x010a
        /*107a*/ 	.byte	0x3f
	.zero		1


	//   ....[70]....
        /*107c*/ 	.word	0x0003cf60
        /*1080*/ 	.word	0x00000003
        /*1084*/ 	.word	0x00038840
        /*1088*/ 	.short	0x010a
        /*108a*/ 	.byte	0x3f
	.zero		1


	//   ....[71]....
        /*108c*/ 	.word	0x0003d1b0
        /*1090*/ 	.word	0x00000003
        /*1094*/ 	.word	0x00038860
        /*1098*/ 	.short	0x010a
        /*109a*/ 	.byte	0x3f
	.zero		1


	//   ....[72]....
        /*109c*/ 	.word	0x0003e9c0
        /*10a0*/ 	.word	0x00000000
        /*10a4*/ 	.word	0x00038820
        /*10a8*/ 	.short	0x010a
        /*10aa*/ 	.byte	0x3f
	.zero		1


	//   ....[73]....
        /*10ac*/ 	.word	0x0003eb70
        /*10b0*/ 	.word	0x00000006
        /*10b4*/ 	.word	0x00000000
        /*10b8*/ 	.short	0x010a
        /*10ba*/ 	.byte	0x3f
	.zero		1


	//   ....[74]....
        /*10bc*/ 	.word	0x0003ebe0
        /*10c0*/ 	.word	0x00000007
        /*10c4*/ 	.word	0x00000000
        /*10c8*/ 	.short	0x010a
        /*10ca*/ 	.byte	0x3f
	.zero		1


	//   ....[75]....
        /*10cc*/ 	.word	0x0003ec50
        /*10d0*/ 	.word	0x00000004
        /*10d4*/ 	.word	0x00000000
        /*10d8*/ 	.short	0x010a
        /*10da*/ 	.byte	0x3f
	.zero		1


	//   ....[76]....
        /*10dc*/ 	.word	0x0003ec80
        /*10e0*/ 	.word	0x00000003
        /*10e4*/ 	.word	0x00000000
        /*10e8*/ 	.short	0x010a
        /*10ea*/ 	.byte	0x3f
	.zero		1


	//   ....[77]....
        /*10ec*/ 	.word	0x0003ece0
        /*10f0*/ 	.word	0x0000003c
        /*10f4*/ 	.word	0x00038890
        /*10f8*/ 	.short	0x010a
        /*10fa*/ 	.byte	0x3f
	.zero		1


	//   ....[78]....
        /*10fc*/ 	.word	0x0003ed30
        /*1100*/ 	.word	0x0000003c
        /*1104*/ 	.word	0x00038890
        /*1108*/ 	.short	0x010a
        /*110a*/ 	.byte	0x3f
	.zero		1


	//   ....[79]....
        /*110c*/ 	.word	0x0003ed80
        /*1110*/ 	.word	0x0000003c
        /*1114*/ 	.word	0x00038890
        /*1118*/ 	.short	0x010a
        /*111a*/ 	.byte	0x3f
	.zero		1


	//   ....[80]....
        /*111c*/ 	.word	0x0003edd0
        /*1120*/ 	.word	0x0000003c
        /*1124*/ 	.word	0x000388b0
        /*1128*/ 	.short	0x010a
        /*112a*/ 	.byte	0x3f
	.zero		1


	//   ....[81]....
        /*112c*/ 	.word	0x0003f1a0
        /*1130*/ 	.word	0x00000002
        /*1134*/ 	.word	0x00038800
        /*1138*/ 	.short	0x010a
        /*113a*/ 	.byte	0x3f
	.zero		1


	//   ....[82]....
        /*113c*/ 	.word	0x0003f7b0
        /*1140*/ 	.word	0x00000002
        /*1144*/ 	.word	0x00038800
        /*1148*/ 	.short	0x010a
        /*114a*/ 	.byte	0x3f
	.zero		1


	//   ....[83]....
        /*114c*/ 	.word	0x0003f800
        /*1150*/ 	.word	0x00000004
        /*1154*/ 	.word	0x00000000
        /*1158*/ 	.short	0x010a
        /*115a*/ 	.byte	0x3f
	.zero		1


	//   ....[84]....
        /*115c*/ 	.word	0x0003f850
        /*1160*/ 	.word	0x00000004
        /*1164*/ 	.word	0x00000000
        /*1168*/ 	.short	0x010a
        /*116a*/ 	.byte	0x3f
	.zero		1


	//   ....[85]....
        /*116c*/ 	.word	0x0003f8a0
        /*1170*/ 	.word	0x00000006
        /*1174*/ 	.word	0x00000000
        /*1178*/ 	.short	0x010a
        /*117a*/ 	.byte	0x3f
	.zero		1


	//   ....[86]....
        /*117c*/ 	.word	0x0003f8f0
        /*1180*/ 	.word	0x00000006
        /*1184*/ 	.word	0x00000000
        /*1188*/ 	.short	0x010a
        /*118a*/ 	.byte	0x3f
	.zero		1


	//   ....[87]....
        /*118c*/ 	.word	0x0003f940
        /*1190*/ 	.word	0x00000004
        /*1194*/ 	.word	0x00000000
        /*1198*/ 	.short	0x010a
        /*119a*/ 	.byte	0x3f
	.zero		1


	//   ....[88]....
        /*119c*/ 	.word	0x0003f990
        /*11a0*/ 	.word	0x00000004
        /*11a4*/ 	.word	0x00000000
        /*11a8*/ 	.short	0x010a
        /*11aa*/ 	.byte	0x3f
	.zero		1


	//   ....[89]....
        /*11ac*/ 	.word	0x0003fb40
        /*11b0*/ 	.word	0x00000005
        /*11b4*/ 	.word	0x00038820
        /*11b8*/ 	.short	0x010a
        /*11ba*/ 	.byte	0x3f
	.zero		1


	//   ....[90]....
        /*11bc*/ 	.word	0x0003fb90
        /*11c0*/ 	.word	0x00000005
        /*11c4*/ 	.word	0x000388a0
        /*11c8*/ 	.short	0x010a
        /*11ca*/ 	.byte	0x3f
	.zero		1


	//   ....[91]....
        /*11cc*/ 	.word	0x0003fbe0
        /*11d0*/ 	.word	0x00000005
        /*11d4*/ 	.word	0x000388c0
        /*11d8*/ 	.short	0x010a
        /*11da*/ 	.byte	0x3f
	.zero		1


	//   ....[92]....
        /*11dc*/ 	.word	0x0003fc30
        /*11e0*/ 	.word	0x00000005
        /*11e4*/ 	.word	0x000388a0
        /*11e8*/ 	.short	0x010a
        /*11ea*/ 	.byte	0x3f
	.zero		1


	//   ....[93]....
        /*11ec*/ 	.word	0x0003fc80
        /*11f0*/ 	.word	0x00000005
        /*11f4*/ 	.word	0x000388c0
        /*11f8*/ 	.short	0x010a
        /*11fa*/ 	.byte	0x3f
	.zero		1


	//   ....[94]....
        /*11fc*/ 	.word	0x0003fe20
        /*1200*/ 	.word	0x00000000
        /*1204*/ 	.word	0x00038840
        /*1208*/ 	.short	0x010a
        /*120a*/ 	.byte	0x3f
	.zero		1


	//   ....[95]....
        /*120c*/ 	.word	0x00040f70
        /*1210*/ 	.word	0x00000002
        /*1214*/ 	.word	0x00038820
        /*1218*/ 	.short	0x010a
        /*121a*/ 	.byte	0x3f
	.zero		1


	//   ....[96]....
        /*121c*/ 	.word	0x00040fc0
        /*1220*/ 	.word	0x00000000
        /*1224*/ 	.word	0x00038860
        /*1228*/ 	.short	0x010a
        /*122a*/ 	.byte	0x3f
	.zero		1


	//   ....[97]....
        /*122c*/ 	.word	0x00041010
        /*1230*/ 	.word	0x00000002
        /*1234*/ 	.word	0x00038840
        /*1238*/ 	.short	0x010a
        /*123a*/ 	.byte	0x3f
	.zero		1


	//   ....[98]....
        /*123c*/ 	.word	0x00041060
        /*1240*/ 	.word	0x00000002
        /*1244*/ 	.word	0x00038860
        /*1248*/ 	.short	0x010a
        /*124a*/ 	.byte	0x3f
	.zero		1


	//   ....[99]....
        /*124c*/ 	.word	0x000410b0
        /*1250*/ 	.word	0x00000003
        /*1254*/ 	.word	0x00038840
        /*1258*/ 	.short	0x010a
        /*125a*/ 	.byte	0x3f
	.zero		1


	//   ....[100]....
        /*125c*/ 	.word	0x00041100
        /*1260*/ 	.word	0x00000003
        /*1264*/ 	.word	0x00038860
        /*1268*/ 	.short	0x010a
        /*126a*/ 	.byte	0x3f
	.zero		1


	//   ....[101]....
        /*126c*/ 	.word	0x00041150
        /*1270*/ 	.word	0x00000003
        /*1274*/ 	.word	0x00038840
        /*1278*/ 	.short	0x010a
        /*127a*/ 	.byte	0x3f
	.zero		1


	//   ....[102]....
        /*127c*/ 	.word	0x000411a0
        /*1280*/ 	.word	0x00000003
        /*1284*/ 	.word	0x00038860
        /*1288*/ 	.short	0x010a
        /*128a*/ 	.byte	0x3f
	.zero		1


	//   ....[103]....
        /*128c*/ 	.word	0x00041c00
        /*1290*/ 	.word	0x00000000
        /*1294*/ 	.word	0x00038820
        /*1298*/ 	.short	0x010a
        /*129a*/ 	.byte	0x3f
	.zero		1


	//   ....[104]....
        /*129c*/ 	.word	0x00041da0
        /*12a0*/ 	.word	0x00000006
        /*12a4*/ 	.word	0x00000000
        /*12a8*/ 	.short	0x010a
        /*12aa*/ 	.byte	0x3f
	.zero		1


	//   ....[105]....
        /*12ac*/ 	.word	0x00041df0
        /*12b0*/ 	.word	0x00000007
        /*12b4*/ 	.word	0x00000000
        /*12b8*/ 	.short	0x010a
        /*12ba*/ 	.byte	0x3f
	.zero		1


	//   ....[106]....
        /*12bc*/ 	.word	0x00041e40
        /*12c0*/ 	.word	0x00000004
        /*12c4*/ 	.word	0x00000000
        /*12c8*/ 	.short	0x010a
        /*12ca*/ 	.byte	0x3f
	.zero		1


	//   ....[107]....
        /*12cc*/ 	.word	0x00042060
        /*12d0*/ 	.word	0x00000009
        /*12d4*/ 	.word	0x00000000
        /*12d8*/ 	.short	0x010a
        /*12da*/ 	.byte	0x3f
	.zero		1


	//   ....[108]....
        /*12dc*/ 	.word	0x000421a0
        /*12e0*/ 	.word	0x0000000b
        /*12e4*/ 	.word	0x00000000
        /*12e8*/ 	.short	0x010a
        /*12ea*/ 	.byte	0x3f
	.zero		1


	//   ....[109]....
        /*12ec*/ 	.word	0x00042740
        /*12f0*/ 	.word	0x00000006
        /*12f4*/ 	.word	0x00038810
        /*12f8*/ 	.short	0x010a
        /*12fa*/ 	.byte	0x3f
	.zero		1


	//   ....[110]....
        /*12fc*/ 	.word	0x000428c0
        /*1300*/ 	.word	0x0000000b
        /*1304*/ 	.word	0x00000000
        /*1308*/ 	.short	0x010a
        /*130a*/ 	.byte	0x3f
	.zero		1


	//   ....[111]....
        /*130c*/ 	.word	0x00042a00
        /*1310*/ 	.word	0x0000000e
        /*1314*/ 	.word	0x00000000
        /*1318*/ 	.short	0x010a
        /*131a*/ 	.byte	0x3f
	.zero		1


	//   ....[112]....
        /*131c*/ 	.word	0x00044e70
        /*1320*/ 	.word	0x0000000b
        /*1324*/ 	.word	0x00000000
        /*1328*/ 	.short	0x0101
        /*132a*/ 	.byte	0x3f
	.zero		1


	//   ....[113]....
        /*132c*/ 	.word	0x000514d0
        /*1330*/ 	.word	0x00000002
        /*1334*/ 	.word	0x00000000
        /*1338*/ 	.short	0x0101
        /*133a*/ 	.byte	0x3f
	.zero		1


	//   ....[114]....
        /*133c*/ 	.word	0x00051500
        /*1340*/ 	.word	0x0000000b
        /*1344*/ 	.word	0x00000000
        /*1348*/ 	.short	0x010a
        /*134a*/ 	.byte	0x3f
	.zero		1


	//   ....[115]....
        /*134c*/ 	.word	0x00051550
        /*1350*/ 	.word	0x00000006
        /*1354*/ 	.word	0x00038810
        /*1358*/ 	.short	0x010a
        /*135a*/ 	.byte	0x3f
	.zero		1


	//   ....[116]....
        /*135c*/ 	.word	0x000515a0
        /*1360*/ 	.word	0x0000000e
        /*1364*/ 	.word	0x00000000
        /*1368*/ 	.short	0x010a
        /*136a*/ 	.byte	0x3f
	.zero		1


	//----- nvinfo : EIATTR_NUM_MBARRIERS
	.align		4
.L_474:
        /*136c*/ 	.byte	0x03, 0x38
        /*136e*/ 	.short	0x0017


	//----- nvinfo : EIATTR_EXIT_INSTR_OFFSETS
	.align		4
        /*1370*/ 	.byte	0x04, 0x1c
        /*1372*/ 	.short	(.L_476 - .L_475)


	//   ....[0]....
.L_475:
        /*1374*/ 	.word	0x0003ecd0


	//----- nvinfo : EIATTR_MAX_THREADS
	.align		4
.L_476:
        /*1378*/ 	.byte	0x04, 0x05
        /*137a*/ 	.short	(.L_478 - .L_477)
.L_477:
        /*137c*/ 	.word	0x00000180
        /*1380*/ 	.word	0x00000001
        /*1384*/ 	.word	0x00000001


	//----- nvinfo : EIATTR_CRS_STACK_SIZE
	.align		4
.L_478:
        /*1388*/ 	.byte	0x04, 0x1e
        /*138a*/ 	.short	(.L_480 - .L_479)
.L_479:
        /*138c*/ 	.word	0x00000000


	//----- nvinfo : EIATTR_CBANK_PARAM_SIZE
	.align		4
.L_480:
        /*1390*/ 	.byte	0x03, 0x19
        /*1392*/ 	.short	0x0bf0


	//----- nvinfo : EIATTR_PARAM_CBANK
	.align		4
        /*1394*/ 	.byte	0x04, 0x0a
        /*1396*/ 	.short	(.L_482 - .L_481)
	.align		4
.L_481:
        /*1398*/ 	.word	index@(.nv.constant0._ZN7cutlass13device_kernelIN5flash11enable_sm90INS1_16FlashAttnFwdSm90INS1_25CollectiveMainloopFwdSm90ILi2EN4cute5tupleIJNS5_1CILi1EEES8_S8_EEENS6_IJNS7_ILi64EEESA_SA_EEELi512ENS_10bfloat16_tEfNS_4arch4Sm90ELb0ELb1ELb1ELb1ELb0ELb1ELb1ELb0ELb0ELb1ELb0ELb0EEENS1_21CollectiveEpilogueFwdINS6_IJSA_NS7_ILi512EEESA_EEES9_SC_SE_Li256ELb1ELb1ELb0ELb0EEENS1_36VarlenDynamicPersistentTileSchedulerILi64ELi64ELi256ELi128ELb0ELb1ELb1ELb1ELb0ELb1EEEEEEEEEvNT_6ParamsE)
        /*139c*/ 	.short	0x0210
        /*139e*/ 	.short	0x0bf0


	//----- nvinfo : EIATTR_SW_WAR
	.align		4
.L_482:
        /*13a0*/ 	.byte	0x04, 0x36
        /*13a2*/ 	.short	(.L_484 - .L_483)
.L_483:
        /*13a4*/ 	.word	0x00000008
.L_484:


//--------------------- .nv.info._ZN7cutlass13device_kernelIN5flash11enable_sm90INS1_16FlashAttnFwdSm90INS1_25CollectiveMainloopFwdSm90ILi2EN4cute5tupleIJNS5_1CILi1EEES8_S8_EEENS6_IJNS7_ILi64EEESA_SA_EEELi512ENS_10bfloat16_tEfNS_4arch4Sm90ELb1ELb0ELb1ELb0ELb0ELb0ELb0ELb0ELb0ELb1ELb0ELb0EEENS1_21CollectiveEpilogueFwdINS6_IJSA_NS7_ILi512EEESA_EEES9_SC_SE_Li256ELb0ELb1ELb0ELb0EEENS1_30DynamicPersistentTileSchedulerILi256ELi128ELb0ELb1ELb1EEEEEEEEEvNT_6ParamsE --------------------------
	.section	.nv.info._ZN7cutlass13device_kernelIN5flash11enable_sm90INS1_16FlashAttnFwdSm90INS1_25CollectiveMainloopFwdSm90ILi2EN4cute5tupleIJNS5_1CILi1EEES8_S8_EEENS6_IJNS7_ILi64EEESA_SA_EEELi512ENS_10bfloat16_tEfNS_4arch4Sm90ELb1ELb0ELb1ELb0ELb0ELb0ELb0ELb0ELb0ELb1ELb0ELb0EEENS1_21CollectiveEpilogueFwdINS6_IJSA_NS7_ILi512EEESA_EEES9_SC_SE_Li256ELb0ELb1ELb0ELb0EEENS1_30DynamicPersistentTileSchedulerILi256ELi128ELb0ELb1ELb1EEEEEEEEEvNT_6ParamsE,"",@"SHT_CUDA_INFO"
	.sectionflags	@""
	.align	4


	//----- nvinfo : EIATTR_CUDA_API_VERSION
	.align		4
        /*0000*/ 	.byte	0x04, 0x37
        /*0002*/ 	.short	(.L_486 - .L_485)
.L_485:
        /*0004*/ 	.word	0x00000082


	//----- nvinfo : EIATTR_KPARAM_INFO
	.align		4
.L_486:
        /*0008*/ 	.byte	0x04, 0x17
        /*000a*/ 	.short	(.L_488 - .L_487)
.L_487:
        /*000c*/ 	.word	0x00000000
        /*0010*/ 	.short	0x0000
        /*0012*/ 	.short	0x0070
        /*0014*/ 	.byte	0x00, 0xf0, 0x01, 0x2a


	//----- nvinfo : EIATTR_SPARSE_MMA_MASK
	.align		4
.L_488:
        /*0018*/ 	.byte	0x03, 0x50
        /*001a*/ 	.short	0x0000


	//----- nvinfo : EIATTR_MAXREG_COUNT
	.align		4
        /*001c*/ 	.byte	0x03, 0x1b
        /*001e*/ 	.short	0x00a8


	//----- nvinfo : EIATTR_NUM_BARRIERS
	.align		4
        /*0020*/ 	.byte	0x02, 0x4c
        /*0022*/ 	.byte	0x10
	.zero		1


	//----- nvinfo : EIATTR_EXTERNS
	.align		4
        /*0024*/ 	.byte	0x04, 0x0f
        /*0026*/ 	.short	(.L_490 - .L_489)


	//   ....[0]....
	.align		4
.L_489:
        /*0028*/ 	.word	index@(__assertfail)


	//----- nvinfo : EIATTR_ANNOTATIONS
	.align		4
.L_490:
        /*002c*/ 	.byte	0x04, 0x55
        /*002e*/ 	.short	(.L_492 - .L_491)


	//   ....[0]....
.L_491:
        /* <DEDUP_REMOVED lines=24> */


	//----- nvinfo : EIATTR_MERCURY_ISA_VERSION
	.align		4
.L_492:
        /*01a0*/ 	.byte	0x03, 0x5f
        /*01a2*/ 	.short	0x0101


	//----- nvinfo : EIATTR_INT_WARP_WIDE_INSTR_OFFSETS
	.align		4
        /*01a4*/ 	.byte	0x04, 0x31
        /*01a6*/ 	.short	(.L_494 - .L_493)


	//   ....[0]....
.L_493:
        /*01a8*/ 	.word	0x00000130


	//   ....[1]....
        /*01ac*/ 	.word	0x00000170


	//   ....[2]....
        /*01b0*/ 	.word	0x000001e0


	//   ....[3]....
        /*01b4*/ 	.word	0x0000d010


	//   ....[4]....
        /*01b8*/ 	.word	0x0000d0a0


	//   ....[5]....
        /*01bc*/ 	.word	0x00011690


	//   ....[6]....
        /*01c0*/ 	.word	0x00011720


	//----- nvinfo : EIATTR_COOP_GROUP_MASK_REGIDS
	.align		4
.L_494:
        /*01c4*/ 	.byte	0x04, 0x29
        /*01c6*/ 	.short	(.L_496 - .L_495)


	//   ....[0]....
.L_495:
        /*01c8*/ 	.word	0xffffffff


	//   ....[1]....
        /*01cc*/ 	.word	0xffffffff


	//   ....[2]....
        /*01d0*/ 	.word	0xffffffff


	//   ....[3]....
        /*01d4*/ 	.word	0xffffffff


	//   ....[4]....
        /*01d8*/ 	.word	0xffffffff


	//   ....[5]....
        /*01dc*/ 	.word	0xffffffff


	//   ....[6]....
        /*01e0*/ 	.word	0xffffffff


	//   ....[7]....
        /*01e4*/ 	.word	0xffffffff


	//   ....[8]....
        /*01e8*/ 	.word	0xffffffff


	//   ....[9]....
        /*01ec*/ 	.word	0xffffffff


	//   ....[10]....
        /*01f0*/ 	.word	0xffffffff


	//   ....[11]....
        /*01f4*/ 	.word	0xffffffff


	//   ....[12]....
        /*01f8*/ 	.word	0xffffffff


	//   ....[13]....
        /*01fc*/ 	.word	0xffffffff


	//   ....[14]....
        /*0200*/ 	.word	0xffffffff


	//   ....[15]....
        /*0204*/ 	.word	0xffffffff


	//   ....[16]....
        /*0208*/ 	.word	0xffffffff


	//   ....[17]....
        /*020c*/ 	.word	0xffffffff


	//   ....[18]....
        /*0210*/ 	.word	0xffffffff


	//   ....[19]....
        /*0214*/ 	.word	0xffffffff


	//   ....[20]....
        /*0218*/ 	.word	0xffffffff


	//   ....[21]....
        /*021c*/ 	.word	0xffffffff


	//   ....[22]....
        /*0220*/ 	.word	0xffffffff


	//   ....[23]....
        /*0224*/ 	.word	0xffffffff


	//   ....[24]....
        /*0228*/ 	.word	0xffffffff


	//   ....[25]....
        /*022c*/ 	.word	0xffffffff


	//   ....[26]....
        /*0230*/ 	.word	0xffffffff


	//   ....[27]....
        /*0234*/ 	.word	0xffffffff


	//   ....[28]....
        /*0238*/ 	.word	0xffffffff


	//   ....[29]....
        /*023c*/ 	.word	0xffffffff


	//   ....[30]....
        /*0240*/ 	.word	0xffffffff


	//   ....[31]....
        /*0244*/ 	.word	0xffffffff


	//   ....[32]....
        /*0248*/ 	.word	0xffffffff


	//   ....[33]....
        /*024c*/ 	.word	0xffffffff


	//   ....[34]....
        /*0250*/ 	.word	0xffffffff


	//   ....[35]....
        /*0254*/ 	.word	0xffffffff


	//   ....[36]....
        /*0258*/ 	.word	0xffffffff


	//   ....[37]....
        /*025c*/ 	.word	0xffffffff


	//   ....[38]....
        /*0260*/ 	.word	0xffffffff


	//   ....[39]....
        /*0264*/ 	.word	0xffffffff


	//   ....[40]....
        /*0268*/ 	.word	0xffffffff


	//   ....[41]....
        /*026c*/ 	.word	0xffffffff


	//   ....[42]....
        /*0270*/ 	.word	0xffffffff


	//   ....[43]....
        /*0274*/ 	.word	0xffffffff


	//   ....[44]....
        /*0278*/ 	.word	0xffffffff


	//   ....[45]....
        /*027c*/ 	.word	0xffffffff


	//   ....[46]....
        /*0280*/ 	.word	0xffffffff


	//   ....[47]....
        /*0284*/ 	.word	0xffffffff


	//   ....[48]....
        /*0288*/ 	.word	0xffffffff


	//   ....[49]....
        /*028c*/ 	.word	0xffffffff


	//   ....[50]....
        /*0290*/ 	.word	0xffffffff


	//   ....[51]....
        /*0294*/ 	.word	0xffffffff


	//   ....[52]....
        /*0298*/ 	.word	0xffffffff


	//   ....[53]....
        /*029c*/ 	.word	0xffffffff


	//   ....[54]....
        /*02a0*/ 	.word	0xffffffff


	//   ....[55]....
        /*02a4*/ 	.word	0xffffffff


	//   ....[56]....
        /*02a8*/ 	.word	0xffffffff


	//   ....[57]....
        /*02ac*/ 	.word	0x0500000f


	//   ....[58]....
        /*02b0*/ 	.word	0x0500000f


	//   ....[59]....
        /*02b4*/ 	.word	0x0500000f


	//   ....[60]....
        /*02b8*/ 	.word	0x0500000f


	//   ....[61]....
        /*02bc*/ 	.word	0x0500000f


	//   ....[62]....
        /*02c0*/ 	.word	0x0500000f


	//   ....[63]....
        /*02c4*/ 	.word	0x0500000f


	//   ....[64]....
        /*02c8*/ 	.word	0x0500000f


	//   ....[65]....
        /*02cc*/ 	.word	0x0500000f


	//   ....[66]....
        /*02d0*/ 	.word	0x0500000f


	//   ....[67]....
        /*02d4*/ 	.word	0x0500000f


	//----- nvinfo : EIATTR_COOP_GROUP_INSTR_OFFSETS
	.align		4
.L_496:
        /*02d8*/ 	.byte	0x04, 0x28
        /*02da*/ 	.short	(.L_498 - .L_497)


	//   ....[0]....
.L_497:
        /*02dc*/ 	.word	0x00000060


	//   ....[1]....
        /*02e0*/ 	.word	0x00000140


	//   ....[2]....
        /*02e4*/ 	.word	0x00000190


	//   ....[3]....
        /*02e8*/ 	.word	0x00000380


	//   ....[4]....
        /*02ec*/ 	.word	0x000004e0


	//   ....[5]....
        /*02f0*/ 	.word	0x00000600


	//   ....[6]....
        /*02f4*/ 	.word	0x00000760


	//   ....[7]....
        /*02f8*/ 	.word	0x00001900


	//   ....[8]....
        /*02fc*/ 	.word	0x000036c0


	//   ....[9]....
        /*0300*/ 	.word	0x00003cb0


	//   ....[10]....
        /*0304*/ 	.word	0x00003cd0


	//   ....[11]....
        /*0308*/ 	.word	0x00004470


	//   ....[12]....
        /*030c*/ 	.word	0x00004510


	//   ....[13]....
        /*0310*/ 	.word	0x00004980


	//   ....[14]....
        /*0314*/ 	.word	0x000049f0


	//   ....[15]....
        /*0318*/ 	.word	0x00005390


	//   ....[16]....
        /*031c*/ 	.word	0x00005690


	//   ....[17]....
        /*0320*/ 	.word	0x000056a0


	//   ....[18]....
        /*0324*/ 	.word	0x00005dd0


	//   ....[19]....
        /*0328*/ 	.word	0x00005e50


	//   ....[20]....
        /*032c*/ 	.word	0x000062b0


	//   ....[21]....
        /*0330*/ 	.word	0x00006350


	//   ....[22]....
        /*0334*/ 	.word	0x000075b0


	//   ....[23]....
        /*0338*/ 	.word	0x00007cd0


	//   ....[24]....
        /*033c*/ 	.word	0x00007d40


	//   ....[25]....
        /*0340*/ 	.word	0x00008030


	//   ....[26]....
        /*0344*/ 	.word	0x000081f0


	//   ....[27]....
        /*0348*/ 	.word	0x00009290


	//   ....[28]....
        /*034c*/ 	.word	0x000092d0


	//   ....[29]....
        /*0350*/ 	.word	0x00009310


	//   ....[30]....
        /*0354*/ 	.word	0x00009390


	//   ....[31]....
        /*0358*/ 	.word	0x000093c0


	//   ....[32]....
        /*035c*/ 	.word	0x00009e30


	//   ....[33]....
        /*0360*/ 	.word	0x0000b0f0


	//   ....[34]....
        /*0364*/ 	.word	0x0000b120


	//   ....[35]....
        /*0368*/ 	.word	0x0000b150


	//   ....[36]....
        /*036c*/ 	.word	0x0000b170


	//   ....[37]....
        /*0370*/ 	.word	0x0000b7c0


	//   ....[38]....
        /*0374*/ 	.word	0x0000b7d0


	//   ....[39]....
        /*0378*/ 	.word	0x0000ba00


	//   ....[40]....
        /*037c*/ 	.word	0x0000ba20


	//   ....[41]....
        /*0380*/ 	.word	0x0000c3b0


	//   ....[42]....
        /*0384*/ 	.word	0x0000c3d0


	//   ....[43]....
        /*0388*/ 	.word	0x0000c600


	//   ....[44]....
        /*038c*/ 	.word	0x0000c620


	//   ....[45]....
        /*0390*/ 	.word	0x0000c8e0


	//   ....[46]....
        /*0394*/ 	.word	0x0000d600


	//   ....[47]....
        /*0398*/ 	.word	0x0000df40


	//   ....[48]....
        /*039c*/ 	.word	0x0000df70


	//   ....[49]....
        /*03a0*/ 	.word	0x0000e020


	//   ....[50]....
        /*03a4*/ 	.word	0x0000e030


	//   ....[51]....
        /*03a8*/ 	.word	0x0000e0a0


	//   ....[52]....
        /*03ac*/ 	.word	0x0000e0b0


	//   ....[53]....
        /*03b0*/ 	.word	0x0000e0c0


	//   ....[54]....
        /*03b4*/ 	.word	0x0000e100


	//   ....[55]....
        /*03b8*/ 	.word	0x00011880


	//   ....[56]....
        /*03bc*/ 	.word	0x00011a70


	//   ....[57]....
        /*03c0*/ 	.word	0x00012070


	//   ....[58]....
        /*03c4*/ 	.word	0x000121d0


	//   ....[59]....
        /*03c8*/ 	.word	0x00012230


	//   ....[60]....
        /*03cc*/ 	.word	0x000122c0


	//   ....[61]....
        /*03d0*/ 	.word	0x000123a0


	//   ....[62]....
        /*03d4*/ 	.word	0x00012400


	//   ....[63]....
        /*03d8*/ 	.word	0x000124e0


	//   ....[64]....
        /*03dc*/ 	.word	0x00012540


	//   ....[65]....
        /*03e0*/ 	.word	0x00012600


	//   ....[66]....
        /*03e4*/ 	.word	0x00012920


	//   ....[67]....
        /*03e8*/ 	.word	0x00012a40


	//----- nvinfo : EIATTR_REG_RECONFIG
	.align		4
.L_498:
        /*03ec*/ 	.byte	0x01, 0x54
	.zero		2


	//----- nvinfo : EIATTR_SYSCALL_OFFSETS
	.align		4
        /*03f0*/ 	.byte	0x04, 0x46
        /*03f2*/ 	.short	(.L_500 - .L_499)


	//   ....[0]....
.L_499:
        /*03f4*/ 	.word	0x00003890


	//   ....[1]....
        /*03f8*/ 	.word	0x0000d210


	//   ....[2]....
        /*03fc*/ 	.word	0x0000d360


	//   ....[3]....
        /*0400*/ 	.word	0x0000d450


	//   ....[4]....
        /*0404*/ 	.word	0x0000db80


	//----- nvinfo : EIATTR_MBARRIER_INSTR_OFFSETS
	.align		4
.L_500:
        /*0408*/ 	.byte	0x04, 0x39
        /*040a*/ 	.short	(.L_502 - .L_501)


	//   ....[0]....
.L_501:
        /*040c*/ 	.word	0x00000270
        /*0410*/ 	.word	0x000000ff
        /*0414*/ 	.word	0x00028c00
        /*0418*/ 	.short	0x0100
        /*041a*/ 	.byte	0x08
	.zero		1


	//   ....[1]....
        /*041c*/ 	.word	0x00000280
        /*0420*/ 	.word	0x000000ff
        /*0424*/ 	.word	0x00028c20
        /*0428*/ 	.short	0x0100
        /*042a*/ 	.byte	0x08
	.zero		1


	//   ....[2]....
        /*042c*/ 	.word	0x00000330
        /*0430*/ 	.word	0x000000ff
        /*0434*/ 	.word	0x00028c30
        /*0438*/ 	.short	0x0100
        /*043a*/ 	.byte	0x06
	.zero		1


	//   ....[3]....
        /*043c*/ 	.word	0x00000340
        /*0440*/ 	.word	0x000000ff
        /*0444*/ 	.word	0x00028c40
        /*0448*/ 	.short	0x0100
        /*044a*/ 	.byte	0x06
	.zero		1


	//   ....[4]....
        /*044c*/ 	.word	0x00000350
        /*0450*/ 	.word	0x000000ff
        /*0454*/ 	.word	0x00028c38
        /*0458*/ 	.short	0x0100
        /*045a*/ 	.byte	0x06
	.zero		1


	//   ....[5]....
        /*045c*/ 	.word	0x00000360
        /*0460*/ 	.word	0x000000ff
        /*0464*/ 	.word	0x00028c48
        /*0468*/ 	.short	0x0100
        /*046a*/ 	.byte	0x06
	.zero		1


	//   ....[6]....
        /*046c*/ 	.word	0x00000490
        /*0470*/ 	.word	0x000000ff
        /*0474*/ 	.word	0x00028c50
        /*0478*/ 	.short	0x0100
        /*047a*/ 	.byte	0x08
	.zero		1


	//   ....[7]....
        /*047c*/ 	.word	0x000004a0
        /*0480*/ 	.word	0x000000ff
        /*0484*/ 	.word	0x00028c60
        /*0488*/ 	.short	0x0100
        /*048a*/ 	.byte	0x08
	.zero		1


	//   ....[8]....
        /*048c*/ 	.word	0x000004b0
        /*0490*/ 	.word	0x000000ff
        /*0494*/ 	.word	0x00028c58
        /*0498*/ 	.short	0x0100
        /*049a*/ 	.byte	0x08
	.zero		1


	//   ....[9]....
        /*049c*/ 	.word	0x000004c0
        /*04a0*/ 	.word	0x000000ff
        /*04a4*/ 	.word	0x00028c68
        /*04a8*/ 	.short	0x0100
        /*04aa*/ 	.byte	0x08
	.zero		1


	//   ....[10]....
        /*04ac*/ 	.word	0x000005b0
        /*04b0*/ 	.word	0x000000ff
        /*04b4*/ 	.word	0x00028c70
        /*04b8*/ 	.short	0x0100
        /*04ba*/ 	.byte	0x06
	.zero		1


	//   ....[11]....
        /*04bc*/ 	.word	0x000005c0
        /*04c0*/ 	.word	0x000000ff
        /*04c4*/ 	.word	0x00028c80
        /*04c8*/ 	.short	0x0100
        /*04ca*/ 	.byte	0x06
	.zero		1


	//   ....[12]....
        /*04cc*/ 	.word	0x000005d0
        /*04d0*/ 	.word	0x000000ff
        /*04d4*/ 	.word	0x00028c78
        /*04d8*/ 	.short	0x0100
        /*04da*/ 	.byte	0x06
	.zero		1


	//   ....[13]....
        /*04dc*/ 	.word	0x000005e0
        /*04e0*/ 	.word	0x000000ff
        /*04e4*/ 	.word	0x00028c88
        /*04e8*/ 	.short	0x0100
        /*04ea*/ 	.byte	0x06
	.zero		1


	//   ....[14]....
        /*04ec*/ 	.word	0x00000710
        /*04f0*/ 	.word	0x000000ff
        /*04f4*/ 	.word	0x00028c90
        /*04f8*/ 	.short	0x0100
        /*04fa*/ 	.byte	0x08
	.zero		1


	//   ....[15]....
        /*04fc*/ 	.word	0x00000720
        /*0500*/ 	.word	0x000000ff
        /*0504*/ 	.word	0x00028ca0
        /*0508*/ 	.short	0x0100
        /*050a*/ 	.byte	0x08
	.zero		1


	//   ....[16]....
        /*050c*/ 	.word	0x00000730
        /*0510*/ 	.word	0x000000ff
        /*0514*/ 	.word	0x00028c98
        /*0518*/ 	.short	0x0100
        /*051a*/ 	.byte	0x08
	.zero		1


	//   ....[17]....
        /*051c*/ 	.word	0x00000740
        /*0520*/ 	.word	0x000000ff
        /*0524*/ 	.word	0x00028ca8
        /*0528*/ 	.short	0x0100
        /*052a*/ 	.byte	0x08
	.zero		1


	//   ....[18]....
        /*052c*/ 	.word	0x00000870
        /*0530*/ 	.word	0x000000ff
        /*0534*/ 	.word	0x00028cb0
        /*0538*/ 	.short	0x0100
        /*053a*/ 	.byte	0x08
	.zero		1


	//   ....[19]....
        /*053c*/ 	.word	0x00000880
        /*0540*/ 	.word	0x000000ff
        /*0544*/ 	.word	0x00028cc0
        /*0548*/ 	.short	0x0100
        /*054a*/ 	.byte	0x08
	.zero		1


	//   ....[20]....
        /*054c*/ 	.word	0x00000890
        /*0550*/ 	.word	0x000000ff
        /*0554*/ 	.word	0x00028cb8
        /*0558*/ 	.short	0x0100
        /*055a*/ 	.byte	0x08
	.zero		1


	//   ....[21]....
        /*055c*/ 	.word	0x000008a0
        /*0560*/ 	.word	0x000000ff
        /*0564*/ 	.word	0x00028cc8
        /*0568*/ 	.short	0x0100
        /*056a*/ 	.byte	0x08
	.zero		1


	//   ....[22]....
        /*056c*/ 	.word	0x00001a10
        /*0570*/ 	.word	0x000000ff
        /*0574*/ 	.word	0x00028c50
        /*0578*/ 	.short	0x010a
        /*057a*/ 	.byte	0x15
	.zero		1


	//   ....[23]....
        /*057c*/ 	.word	0x00001cd0
        /*0580*/ 	.word	0x00000000
        /*0584*/ 	.word	0x00000000
        /*0588*/ 	.short	0x0101
        /*058a*/ 	.byte	0x3f
	.zero		1


	//   ....[24]....
        /*058c*/ 	.word	0x00002620
        /*0590*/ 	.word	0x000000ff
        /*0594*/ 	.word	0x00028c50
        /*0598*/ 	.short	0x010a
        /*059a*/ 	.byte	0x15
	.zero		1


	//   ....[25]....
        /*059c*/ 	.word	0x00002660
        /*05a0*/ 	.word	0x000000ff
        /*05a4*/ 	.word	0x00028c50
        /*05a8*/ 	.short	0x010a
        /*05aa*/ 	.byte	0x15
	.zero		1


	//   ....[26]....
        /*05ac*/ 	.word	0x00002830
        /*05b0*/ 	.word	0x00000000
        /*05b4*/ 	.word	0x00000000
        /*05b8*/ 	.short	0x0101
        /*05ba*/ 	.byte	0x3f
	.zero		1


	//   ....[27]....
        /*05bc*/ 	.word	0x00003910
        /*05c0*/ 	.word	0x000000ff
        /*05c4*/ 	.word	0x00028c00
        /*05c8*/ 	.short	0x010a
        /*05ca*/ 	.byte	0x2b
	.zero		1


	//   ....[28]....
        /*05cc*/ 	.word	0x00003990
        /*05d0*/ 	.word	0x00000007
        /*05d4*/ 	.word	0x00028c30
        /*05d8*/ 	.short	0x010a
        /*05da*/ 	.byte	0x3f
	.zero		1


	//   ....[29]....
        /*05dc*/ 	.word	0x000039d0
        /*05e0*/ 	.word	0x00000007
        /*05e4*/ 	.word	0x00028c30
        /*05e8*/ 	.short	0x010a
        /*05ea*/ 	.byte	0x3f
	.zero		1


	//   ....[30]....
        /*05ec*/ 	.word	0x00004c00
        /*05f0*/ 	.word	0x00000003
        /*05f4*/ 	.word	0x00000000
        /*05f8*/ 	.short	0x0101
        /*05fa*/ 	.byte	0x3f
	.zero		1


	//   ....[31]....
        /*05fc*/ 	.word	0x00005040
        /*0600*/ 	.word	0x00000007
        /*0604*/ 	.word	0x00028c50
        /*0608*/ 	.short	0x010a
        /*060a*/ 	.byte	0x3f
	.zero		1


	//   ....[32]....
        /*060c*/ 	.word	0x00005080
        /*0610*/ 	.word	0x00000007
        /*0614*/ 	.word	0x00028c50
        /*0618*/ 	.short	0x010a
        /*061a*/ 	.byte	0x3f
	.zero		1


	//   ....[33]....
        /*061c*/ 	.word	0x000053b0
        /*0620*/ 	.word	0x00000007
        /*0624*/ 	.word	0x00000000
        /*0628*/ 	.short	0x0101
        /*062a*/ 	.byte	0x3f
	.zero		1


	//   ....[34]....
        /*062c*/ 	.word	0x000054d0
        /*0630*/ 	.word	0x000000ff
        /*0634*/ 	.word	0x00028c30
        /*0638*/ 	.short	0x010a
        /*063a*/ 	.byte	0x1a
	.zero		1


	//   ....[35]....
        /*063c*/ 	.word	0x00005510
        /*0640*/ 	.word	0x000000ff
        /*0644*/ 	.word	0x00028c30
        /*0648*/ 	.short	0x010a
        /*064a*/ 	.byte	0x1a
	.zero		1


	//   ....[36]....
        /*064c*/ 	.word	0x00006610
        /*0650*/ 	.word	0x0000009f
        /*0654*/ 	.word	0x00000000
        /*0658*/ 	.short	0x0101
        /*065a*/ 	.byte	0x3f
	.zero		1


	//   ....[37]....
        /*065c*/ 	.word	0x000072f0
        /*0660*/ 	.word	0x000000ff
        /*0664*/ 	.word	0x00028c50
        /*0668*/ 	.short	0x010a
        /*066a*/ 	.byte	0x1a
	.zero		1


	//   ....[38]....
        /*066c*/ 	.word	0x00007330
        /*0670*/ 	.word	0x000000ff
        /*0674*/ 	.word	0x00028c50
        /*0678*/ 	.short	0x010a
        /*067a*/ 	.byte	0x1a
	.zero		1


	//   ....[39]....
        /*067c*/ 	.word	0x000075d0
        /*0680*/ 	.word	0x000000b2
        /*0684*/ 	.word	0x00000000
        /*0688*/ 	.short	0x0101
        /*068a*/ 	.byte	0x3f
	.zero		1


	//   ....[40]....
        /*068c*/ 	.word	0x00007700
        /*0690*/ 	.word	0x000000ff
        /*0694*/ 	.word	0x00028c30
        /*0698*/ 	.short	0x010a
        /*069a*/ 	.byte	0x18
	.zero		1


	//   ....[41]....
        /*069c*/ 	.word	0x00007740
        /*06a0*/ 	.word	0x000000ff
        /*06a4*/ 	.word	0x00028c30
        /*06a8*/ 	.short	0x010a
        /*06aa*/ 	.byte	0x18
	.zero		1


	//   ....[42]....
        /*06ac*/ 	.word	0x00008590
        /*06b0*/ 	.word	0x00000098
        /*06b4*/ 	.word	0x00000000
        /*06b8*/ 	.short	0x0101
        /*06ba*/ 	.byte	0x3f
	.zero		1


	//   ....[43]....
        /*06bc*/ 	.word	0x00008fe0
        /*06c0*/ 	.word	0x000000ff
        /*06c4*/ 	.word	0x00028c50
        /*06c8*/ 	.short	0x010a
        /*06ca*/ 	.byte	0x18
	.zero		1


	//   ....[44]....
        /*06cc*/ 	.word	0x00009020
        /*06d0*/ 	.word	0x000000ff
        /*06d4*/ 	.word	0x00028c50
        /*06d8*/ 	.short	0x010a
        /*06da*/ 	.byte	0x18
	.zero		1


	//   ....[45]....
        /*06dc*/ 	.word	0x000092b0
        /*06e0*/ 	.word	0x000000aa
        /*06e4*/ 	.word	0x00000000
        /*06e8*/ 	.short	0x0101
        /*06ea*/ 	.byte	0x3f
	.zero		1


	//   ....[46]....
        /*06ec*/ 	.word	0x0000b770
        /*06f0*/ 	.word	0x000000ff
        /*06f4*/ 	.word	0x00000000
        /*06f8*/ 	.short	0x0101
        /*06fa*/ 	.byte	0x05
	.zero		1


	//   ....[47]....
        /*06fc*/ 	.word	0x0000d860
        /*0700*/ 	.word	0x00000003
        /*0704*/ 	.word	0x00028c40
        /*0708*/ 	.short	0x010a
        /*070a*/ 	.byte	0x3f
	.zero		1


	//   ....[48]....
        /*070c*/ 	.word	0x0000e1b0
        /*0710*/ 	.word	0x00000011
        /*0714*/ 	.word	0x00028c00
        /*0718*/ 	.short	0x0107
        /*071a*/ 	.byte	0x3f
	.zero		1


	//   ....[49]....
        /*071c*/ 	.word	0x0000e2a0
        /*0720*/ 	.word	0x00000011
        /*0724*/ 	.word	0x00028c00
        /*0728*/ 	.short	0x0101
        /*072a*/ 	.byte	0x3f
	.zero		1


	//   ....[50]....
        /*072c*/ 	.word	0x0000e2c0
        /*0730*/ 	.word	0x00000011
        /*0734*/ 	.word	0x00028c20
        /*0738*/ 	.short	0x010a
        /*073a*/ 	.byte	0x3f
	.zero		1


	//   ....[51]....
        /*073c*/ 	.word	0x0000e3a0
        /*0740*/ 	.word	0x00000000
        /*0744*/ 	.word	0x00028c60
        /*0748*/ 	.short	0x010a
        /*074a*/ 	.byte	0x3f
	.zero		1


	//   ....[52]....
        /*074c*/ 	.word	0x0000ef80
        /*0750*/ 	.word	0x00000002
        /*0754*/ 	.word	0x00028c40
        /*0758*/ 	.short	0x010a
        /*075a*/ 	.byte	0x3f
	.zero		1


	//   ....[53]....
        /*075c*/ 	.word	0x0000f1a0
        /*0760*/ 	.word	0x00000002
        /*0764*/ 	.word	0x00028c60
        /*0768*/ 	.short	0x010a
        /*076a*/ 	.byte	0x3f
	.zero		1


	//   ....[54]....
        /*076c*/ 	.word	0x0000fd40
        /*0770*/ 	.word	0x00000004
        /*0774*/ 	.word	0x00028c40
        /*0778*/ 	.short	0x010a
        /*077a*/ 	.byte	0x3f
	.zero		1


	//   ....[55]....
        /*077c*/ 	.word	0x0000ff60
        /*0780*/ 	.word	0x00000004
        /*0784*/ 	.word	0x00028c60
        /*0788*/ 	.short	0x010a
        /*078a*/ 	.byte	0x3f
	.zero		1


	//   ....[56]....
        /*078c*/ 	.word	0x00010aa0
        /*0790*/ 	.word	0x00000004
        /*0794*/ 	.word	0x00028c40
        /*0798*/ 	.short	0x010a
        /*079a*/ 	.byte	0x3f
	.zero		1


	//   ....[57]....
        /*079c*/ 	.word	0x00010cc0
        /*07a0*/ 	.word	0x00000004
        /*07a4*/ 	.word	0x00028c60
        /*07a8*/ 	.short	0x010a
        /*07aa*/ 	.byte	0x3f
	.zero		1


	//   ....[58]....
        /*07ac*/ 	.word	0x000119f0
        /*07b0*/ 	.word	0x00000000
        /*07b4*/ 	.word	0x00028c20
        /*07b8*/ 	.short	0x010a
        /*07ba*/ 	.byte	0x3f
	.zero		1


	//   ....[59]....
        /*07bc*/ 	.word	0x00011bc0
        /*07c0*/ 	.word	0x00000006
        /*07c4*/ 	.word	0x00000000
        /*07c8*/ 	.short	0x010a
        /*07ca*/ 	.byte	0x3f
	.zero		1


	//   ....[60]....
        /*07cc*/ 	.word	0x00011c10
        /*07d0*/ 	.word	0x00000003
        /*07d4*/ 	.word	0x00000000
        /*07d8*/ 	.short	0x010a
        /*07da*/ 	.byte	0x3f
	.zero		1


	//   ....[61]....
        /*07dc*/ 	.word	0x00011c70
        /*07e0*/ 	.word	0x00000012
        /*07e4*/ 	.word	0x00000000
        /*07e8*/ 	.short	0x010a
        /*07ea*/ 	.byte	0x3f
	.zero		1


	//   ....[62]....
        /*07ec*/ 	.word	0x00011ca0
        /*07f0*/ 	.word	0x00000003
        /*07f4*/ 	.word	0x00000000
        /*07f8*/ 	.short	0x010a
        /*07fa*/ 	.byte	0x3f
	.zero		1


	//   ....[63]....
        /*07fc*/ 	.word	0x00011d10
        /*0800*/ 	.word	0x00000003
        /*0804*/ 	.word	0x00028c50
        /*0808*/ 	.short	0x010a
        /*080a*/ 	.byte	0x3f
	.zero		1


	//   ....[64]....
        /*080c*/ 	.word	0x00011d70
        /*0810*/ 	.word	0x00000003
        /*0814*/ 	.word	0x00028c50
        /*0818*/ 	.short	0x010a
        /*081a*/ 	.byte	0x3f
	.zero		1


	//   ....[65]....
        /*081c*/ 	.word	0x00011dd0
        /*0820*/ 	.word	0x00000003
        /*0824*/ 	.word	0x00028c00
        /*0828*/ 	.short	0x010a
        /*082a*/ 	.byte	0x3f
	.zero		1


	//   ....[66]....
        /*082c*/ 	.word	0x00011e20
        /*0830*/ 	.word	0x00000007
        /*0834*/ 	.word	0x00028c30
        /*0838*/ 	.short	0x010a
        /*083a*/ 	.byte	0x3f
	.zero		1


	//   ....[67]....
        /*083c*/ 	.word	0x00011e70
        /*0840*/ 	.word	0x00000007
        /*0844*/ 	.word	0x00028c50
        /*0848*/ 	.short	0x010a
        /*084a*/ 	.byte	0x3f
	.zero		1


	//   ....[68]....
        /*084c*/ 	.word	0x00011ed0
        /*0850*/ 	.word	0x00000006
        /*0854*/ 	.word	0x00028c30
        /*0858*/ 	.short	0x010a
        /*085a*/ 	.byte	0x3f
	.zero		1


	//   ....[69]....
        /*085c*/ 	.word	0x00011f20
        /*0860*/ 	.word	0x000000b2
        /*0864*/ 	.word	0x00028c50
        /*0868*/ 	.short	0x010a
        /*086a*/ 	.byte	0x3f
	.zero		1


	//   ....[70]....
        /*086c*/ 	.word	0x00011f80
        /*0870*/ 	.word	0x00000006
        /*0874*/ 	.word	0x00028c30
        /*0878*/ 	.short	0x010a
        /*087a*/ 	.byte	0x3f
	.zero		1


	//   ....[71]....
        /*087c*/ 	.word	0x00011fd0
        /*0880*/ 	.word	0x000000aa
        /*0884*/ 	.word	0x00028c50
        /*0888*/ 	.short	0x010a
        /*088a*/ 	.byte	0x3f
	.zero		1


	//   ....[72]....
        /*088c*/ 	.word	0x00012120
        /*0890*/ 	.word	0x00000003
        /*0894*/ 	.word	0x00028c40
        /*0898*/ 	.short	0x010a
        /*089a*/ 	.byte	0x3f
	.zero		1


	//   ....[73]....
        /*089c*/ 	.word	0x00012640
        /*08a0*/ 	.word	0x00000011
        /*08a4*/ 	.word	0x00028c20
        /*08a8*/ 	.short	0x010a
        /*08aa*/ 	.byte	0x3f
	.zero		1


	//   ....[74]....
        /*08ac*/ 	.word	0x00012690
        /*08b0*/ 	.word	0x00000000
        /*08b4*/ 	.word	0x00028c60
        /*08b8*/ 	.short	0x010a
        /*08ba*/ 	.byte	0x3f
	.zero		1


	//   ....[75]....
        /*08bc*/ 	.word	0x000126e0
        /*08c0*/ 	.word	0x00000002
        /*08c4*/ 	.word	0x00028c40
        /*08c8*/ 	.short	0x010a
        /*08ca*/ 	.byte	0x3f
	.zero		1


	//   ....[76]....
        /*08cc*/ 	.word	0x00012730
        /*08d0*/ 	.word	0x00000002
        /*08d4*/ 	.word	0x00028c60
        /*08d8*/ 	.short	0x010a
        /*08da*/ 	.byte	0x3f
	.zero		1


	//   ....[77]....
        /*08dc*/ 	.word	0x00012780
        /*08e0*/ 	.word	0x00000004
        /*08e4*/ 	.word	0x00028c40
        /*08e8*/ 	.short	0x010a
        /*08ea*/ 	.byte	0x3f
	.zero		1


	//   ....[78]....
        /*08ec*/ 	.word	0x000127d0
        /*08f0*/ 	.word	0x00000004
        /*08f4*/ 	.word	0x00028c60
        /*08f8*/ 	.short	0x010a
        /*08fa*/ 	.byte	0x3f
	.zero		1


	//   ....[79]....
        /*08fc*/ 	.word	0x00012820
        /*0900*/ 	.word	0x00000004
        /*0904*/ 	.word	0x00028c40
        /*0908*/ 	.short	0x010a
        /*090a*/ 	.byte	0x3f
	.zero		1


	//   ....[80]....
        /*090c*/ 	.word	0x00012870
        /*0910*/ 	.word	0x00000004
        /*0914*/ 	.word	0x00028c60
        /*0918*/ 	.short	0x010a
        /*091a*/ 	.byte	0x3f
	.zero		1


	//   ....[81]....
        /*091c*/ 	.word	0x00012960
        /*0920*/ 	.word	0x00000000
        /*0924*/ 	.word	0x00028c20
        /*0928*/ 	.short	0x010a
        /*092a*/ 	.byte	0x3f
	.zero		1


	//   ....[82]....
        /*092c*/ 	.word	0x00012b00
        /*0930*/ 	.word	0x00000006
        /*0934*/ 	.word	0x00000000
        /*0938*/ 	.short	0x010a
        /*093a*/ 	.byte	0x3f
	.zero		1


	//   ....[83]....
        /*093c*/ 	.word	0x00012b50
        /*0940*/ 	.word	0x00000003
        /*0944*/ 	.word	0x00000000
        /*0948*/ 	.short	0x010a
        /*094a*/ 	.byte	0x3f
	.zero		1


	//   ....[84]....
        /*094c*/ 	.word	0x00012ba0
        /*0950*/ 	.word	0x00000012
        /*0954*/ 	.word	0x00000000
        /*0958*/ 	.short	0x010a
        /*095a*/ 	.byte	0x3f
	.zero		1


	//----- nvinfo : EIATTR_NUM_MBARRIERS
	.align		4
.L_502:
        /*095c*/ 	.byte	0x03, 0x38
        /*095e*/ 	.short	0x0016


	//----- nvinfo : EIATTR_EXIT_INSTR_OFFSETS
	.align		4
        /*0960*/ 	.byte	0x04, 0x1c
        /*0962*/ 	.short	(.L_504 - .L_503)


	//   ....[0]....
.L_503:
        /*0964*/ 	.word	0x00000a10


	//   ....[1]....
        /*0968*/ 	.word	0x0000c880


	//   ....[2]....
        /*096c*/ 	.word	0x00011cf0


	//----- nvinfo : EIATTR_MAX_THREADS
	.align		4
.L_504:
        /*0970*/ 	.byte	0x04, 0x05
        /*0972*/ 	.short	(.L_506 - .L_505)
.L_505:
        /*0974*/ 	.word	0x00000180
        /*0978*/ 	.word	0x00000001
        /*097c*/ 	.word	0x00000001


	//----- nvinfo : EIATTR_CRS_STACK_SIZE
	.align		4
.L_506:
        /*0980*/ 	.byte	0x04, 0x1e
        /*0982*/ 	.short	(.L_508 - .L_507)
.L_507:
        /*0984*/ 	.word	0x00000000


	//----- nvinfo : EIATTR_CBANK_PARAM_SIZE
	.align		4
.L_508:
        /*0988*/ 	.byte	0x03, 0x19
        /*098a*/ 	.short	0x0af0


	//----- nvinfo : EIATTR_PARAM_CBANK
	.align		4
        /*098c*/ 	.byte	0x04, 0x0a
        /*098e*/ 	.short	(.L_510 - .L_509)
	.align		4
.L_509:
        /*0990*/ 	.word	index@(.nv.constant0._ZN7cutlass13device_kernelIN5flash11enable_sm90INS1_16FlashAttnFwdSm90INS1_25CollectiveMainloopFwdSm90ILi2EN4cute5tupleIJNS5_1CILi1EEES8_S8_EEENS6_IJNS7_ILi64EEESA_SA_EEELi512ENS_10bfloat16_tEfNS_4arch4Sm90ELb1ELb0ELb1ELb0ELb0ELb0ELb0ELb0ELb0ELb1ELb0ELb0EEENS1_21CollectiveEpilogueFwdINS6_IJSA_NS7_ILi512EEESA_EEES9_SC_SE_Li256ELb0ELb1ELb0ELb0EEENS1_30DynamicPersistentTileSchedulerILi256ELi128ELb0ELb1ELb1EEEEEEEEEvNT_6ParamsE)
        /*0994*/ 	.short	0x0210
        /*0996*/ 	.short	0x0af0


	//----- nvinfo : EIATTR_SW_WAR
	.align		4
.L_510:
        /*0998*/ 	.byte	0x04, 0x36
        /*099a*/ 	.short	(.L_512 - .L_511)
.L_511:
        /*099c*/ 	.word	0x00000008
.L_512:


//--------------------- .nv.info._ZN7cutlass13device_kernelIN5flash11enable_sm90INS1_16FlashAttnFwdSm90INS1_25CollectiveMainloopFwdSm90ILi2EN4cute5tupleIJNS5_1CILi1EEES8_S8_EEENS6_IJNS7_ILi64EEESA_SA_EEELi512ENS_10bfloat16_tEfNS_4arch4Sm90ELb1ELb0ELb1ELb0ELb0ELb0ELb1ELb0ELb0ELb1ELb0ELb0EEENS1_21CollectiveEpilogueFwdINS6_IJSA_NS7_ILi512EEESA_EEES9_SC_SE_Li256ELb0ELb1ELb0ELb0EEENS1_30DynamicPersistentTileSchedulerILi256ELi128ELb0ELb1ELb1EEEEEEEEEvNT_6ParamsE --------------------------
	.section	.nv.info._ZN7cutlass13device_kernelIN5flash11enable_sm90INS1_16FlashAttnFwdSm90INS1_25CollectiveMainloopFwdSm90ILi2EN4cute5tupleIJNS5_1CILi1EEES8_S8_EEENS6_IJNS7_ILi64EEESA_SA_EEELi512ENS_10bfloat16_tEfNS_4arch4Sm90ELb1ELb0ELb1ELb0ELb0ELb0ELb1ELb0ELb0ELb1ELb0ELb0EEENS1_21CollectiveEpilogueFwdINS6_IJSA_NS7_ILi512EEESA_EEES9_SC_SE_Li256ELb0ELb1ELb0ELb0EEENS1_30DynamicPersistentTileSchedulerILi256ELi128ELb0ELb1ELb1EEEEEEEEEvNT_6ParamsE,"",@"SHT_CUDA_INFO"
	.sectionflags	@""
	.align	4


	//----- nvinfo : EIATTR_CUDA_API_VERSION
	.align		4
        /*0000*/ 	.byte	0x04, 0x37
        /*0002*/ 	.short	(.L_514 - .L_513)
.L_513:
        /*0004*/ 	.word	0x00000082


	//----- nvinfo : EIATTR_KPARAM_INFO
	.align		4
.L_514:
        /*0008*/ 	.byte	0x04, 0x17
        /*000a*/ 	.short	(.L_516 - .L_515)
.L_515:
        /*000c*/ 	.word	0x00000000
        /*0010*/ 	.short	0x0000
        /*0012*/ 	.short	0x0070
        /*0014*/ 	.byte	0x00, 0xf0, 0x01, 0x2e


	//----- nvinfo : EIATTR_SPARSE_MMA_MASK
	.align		4
.L_516:
        /*0018*/ 	.byte	0x03, 0x50
        /*001a*/ 	.short	0x0000


	//----- nvinfo : EIATTR_MAXREG_COUNT
	.align		4
        /*001c*/ 	.byte	0x03, 0x1b
        /*001e*/ 	.short	0x00a8


	//----- nvinfo : EIATTR_NUM_BARRIERS
	.align		4
        /*0020*/ 	.byte	0x02, 0x4c
        /*0022*/ 	.byte	0x10
	.zero		1


	//----- nvinfo : EIATTR_EXTERNS
	.align		4
        /*0024*/ 	.byte	0x04, 0x0f
        /*0026*/ 	.short	(.L_518 - .L_517)


	//   ....[0]....
	.align		4
.L_517:
        /*0028*/ 	.word	index@(__assertfail)


	//----- nvinfo : EIATTR_ANNOTATIONS
	.align		4
.L_518:
        /*002c*/ 	.byte	0x04, 0x55
        /*002e*/ 	.short	(.L_520 - .L_519)


	//   ....[0]....
.L_519:
        /* <DEDUP_REMOVED lines=33> */


	//----- nvinfo : EIATTR_MERCURY_ISA_VERSION
	.align		4
.L_520:
        /*0230*/ 	.byte	0x03, 0x5f
        /*0232*/ 	.short	0x0101


	//----- nvinfo : EIATTR_INT_WARP_WIDE_INSTR_OFFSETS
	.align		4
        /*0234*/ 	.byte	0x04, 0x31
        /*0236*/ 	.short	(.L_522 - .L_521)


	//   ....[0]....
.L_521:
        /*0238*/ 	.word	0x00000130


	//   ....[1]....
        /*023c*/ 	.word	0x00000170


	//   ....[2]....
        /*0240*/ 	.word	0x000001e0


	//   ....[3]....
        /*0244*/ 	.word	0x000001f0


	//   ....[4]....
        /*0248*/ 	.word	0x00010dc0


	//   ....[5]....
        /*024c*/ 	.word	0x00010e50


	//   ....[6]....
        /*0250*/ 	.word	0x000164a0


	//   ....[7]....
        /*0254*/ 	.word	0x00016530


	//----- nvinfo : EIATTR_COOP_GROUP_MASK_REGIDS
	.align		4
.L_522:
        /*0258*/ 	.byte	0x04, 0x29
        /*025a*/ 	.short	(.L_524 - .L_523)


	//   ....[0]....
.L_523:
        /*025c*/ 	.word	0xffffffff


	//   ....[1]....
        /*0260*/ 	.word	0xffffffff


	//   ....[2]....
        /*0264*/ 	.word	0xffffffff


	//   ....[3]....
        /*0268*/ 	.word	0xffffffff


	//   ....[4]....
        /*026c*/ 	.word	0xffffffff


	//   ....[5]....
        /*0270*/ 	.word	0xffffffff


	//   ....[6]....
        /*0274*/ 	.word	0xffffffff


	//   ....[7]....
        /*0278*/ 	.word	0xffffffff


	//   ....[8]....
        /*027c*/ 	.word	0xffffffff


	//   ....[9]....
        /*0280*/ 	.word	0xffffffff


	//   ....[10]....
        /*0284*/ 	.word	0xffffffff


	//   ....[11]....
        /*0288*/ 	.word	0xffffffff


	//   ....[12]....
        /*028c*/ 	.word	0xffffffff


	//   ....[13]....
        /*0290*/ 	.word	0xffffffff


	//   ....[14]....
        /*0294*/ 	.word	0xffffffff


	//   ....[15]....
        /*0298*/ 	.word	0xffffffff


	//   ....[16]....
        /*029c*/ 	.word	0xffffffff


	//   ....[17]....
        /*02a0*/ 	.word	0xffffffff


	//   ....[18]....
        /*02a4*/ 	.word	0xffffffff


	//   ....[19]....
        /*02a8*/ 	.word	0xffffffff


	//   ....[20]....
        /*02ac*/ 	.word	0xffffffff


	//   ....[21]....
        /*02b0*/ 	.word	0xffffffff


	//   ....[22]....
        /*02b4*/ 	.word	0xffffffff


	//   ....[23]....
        /*02b8*/ 	.word	0xffffffff


	//   ....[24]....
        /*02bc*/ 	.word	0xffffffff


	//   ....[25]....
        /*02c0*/ 	.word	0xffffffff


	//   ....[26]....
        /*02c4*/ 	.word	0xffffffff


	//   ....[27]....
        /*02c8*/ 	.word	0xffffffff


	//   ....[28]....
        /*02cc*/ 	.word	0xffffffff


	//   ....[29]....
        /*02d0*/ 	.word	0xffffffff


	//   ....[30]....
        /*02d4*/ 	.word	0xffffffff


	//   ....[31]....
        /*02d8*/ 	.word	0xffffffff


	//   ....[32]....
        /*02dc*/ 	.word	0xffffffff


	//   ....[33]....
        /*02e0*/ 	.word	0xffffffff


	//   ....[34]....
        /*02e4*/ 	.word	0xffffffff


	//   ....[35]....
        /*02e8*/ 	.word	0xffffffff


	//   ....[36]....
        /*02ec*/ 	.word	0xffffffff


	//   ....[37]....
        /*02f0*/ 	.word	0xffffffff


	//   ....[38]....
        /*02f4*/ 	.word	0xffffffff


	//   ....[39]....
        /*02f8*/ 	.word	0xffffffff


	//   ....[40]....
        /*02fc*/ 	.word	0xffffffff


	//   ....[41]....
        /*0300*/ 	.word	0xffffffff


	//   ....[42]....
        /*0304*/ 	.word	0xffffffff


	//   ....[43]....
        /*0308*/ 	.word	0xffffffff


	//   ....[44]....
        /*030c*/ 	.word	0xffffffff


	//   ....[45]....
        /*0310*/ 	.word	0xffffffff


	//   ....[46]....
        /*0314*/ 	.word	0xffffffff


	//   ....[47]....
        /*0318*/ 	.word	0xffffffff


	//   ....[48]....
        /*031c*/ 	.word	0xffffffff


	//   ....[49]....
        /*0320*/ 	.word	0xffffffff


	//   ....[50]....
        /*0324*/ 	.word	0xffffffff


	//   ....[51]....
        /*0328*/ 	.word	0xffffffff


	//   ....[52]....
        /*032c*/ 	.word	0xffffffff


	//   ....[53]....
        /*0330*/ 	.word	0xffffffff


	//   ....[54]....
        /*0334*/ 	.word	0xffffffff


	//   ....[55]....
        /*0338*/ 	.word	0xffffffff


	//   ....[56]....
        /*033c*/ 	.word	0xffffffff


	//   ....[57]....
        /*0340*/ 	.word	0xffffffff


	//   ....[58]....
        /*0344*/ 	.word	0xffffffff


	//   ....[59]....
        /*0348*/ 	.word	0xffffffff


	//   ....[60]....
        /*034c*/ 	.word	0xffffffff


	//   ....[61]....
        /*0350*/ 	.word	0xffffffff


	//   ....[62]....
        /*0354*/ 	.word	0xffffffff


	//   ....[63]....
        /*0358*/ 	.word	0xffffffff


	//   ....[64]....
        /*035c*/ 	.word	0xffffffff


	//   ....[65]....
        /*0360*/ 	.word	0xffffffff


	//   ....[66]....
        /*0364*/ 	.word	0xffffffff


	//   ....[67]....
        /*0368*/ 	.word	0xffffffff


	//   ....[68]....
        /*036c*/ 	.word	0x0500000f


	//   ....[69]....
        /*0370*/ 	.word	0x0500000f


	//   ....[70]....
        /*0374*/ 	.word	0x0500000f


	//   ....[71]....
        /*0378*/ 	.word	0x0500000f


	//   ....[72]....
        /*037c*/ 	.word	0x0500000f


	//   ....[73]....
        /*0380*/ 	.word	0x0500000f


	//   ....[74]....
        /*0384*/ 	.word	0x0500000f


	//   ....[75]....
        /*0388*/ 	.word	0x0500000f


	//   ....[76]....
        /*038c*/ 	.word	0x0500000f


	//   ....[77]....
        /*0390*/ 	.word	0x0500000f


	//   ....[78]....
        /*0394*/ 	.word	0x0500000f


	//   ....[79]....
        /*0398*/ 	.word	0x0500000f


	//   ....[80]....
        /*039c*/ 	.word	0x0500000f


	//   ....[81]....
        /*03a0*/ 	.word	0x0500000f


	//   ....[82]....
        /*03a4*/ 	.word	0x0500000f


	//   ....[83]....
        /*03a8*/ 	.word	0x0500000f


	//   ....[84]....
        /*03ac*/ 	.word	0x0500000f


	//   ....[85]....
        /*03b0*/ 	.word	0x0500000f


	//   ....[86]....
        /*03b4*/ 	.word	0x0500000f


	//----- nvinfo : EIATTR_COOP_GROUP_INSTR_OFFSETS
	.align		4
.L_524:
        /*03b8*/ 	.byte	0x04, 0x28
        /*03ba*/ 	.short	(.L_526 - .L_525)


	//   ....[0]....
.L_525:
        /*03bc*/ 	.word	0x00000070


	//   ....[1]....
        /*03c0*/ 	.word	0x00000140


	//   ....[2]....
        /*03c4*/ 	.word	0x00000190


	//   ....[3]....
        /*03c8*/ 	.word	0x000003a0


	//   ....[4]....
        /*03cc*/ 	.word	0x00000500


	//   ....[5]....
        /*03d0*/ 	.word	0x00000620


	//   ....[6]....
        /*03d4*/ 	.word	0x00000780


	//   ....[7]....
        /*03d8*/ 	.word	0x00001940


	//   ....[8]....
        /*03dc*/ 	.word	0x00003640


	//   ....[9]....
        /*03e0*/ 	.word	0x00004680


	//   ....[10]....
        /*03e4*/ 	.word	0x00005280


	//   ....[11]....
        /*03e8*/ 	.word	0x000052a0


	//   ....[12]....
        /*03ec*/ 	.word	0x000059f0


	//   ....[13]....
        /*03f0*/ 	.word	0x00005ac0


	//   ....[14]....
        /*03f4*/ 	.word	0x00005ef0


	//   ....[15]....
        /*03f8*/ 	.word	0x00005f90


	//   ....[16]....
        /*03fc*/ 	.word	0x00006840


	//   ....[17]....
        /*0400*/ 	.word	0x00007500


	//   ....[18]....
        /*0404*/ 	.word	0x000081f0


	//   ....[19]....
        /*0408*/ 	.word	0x000085d0


	//   ....[20]....
        /*040c*/ 	.word	0x000087c0


	//   ....[21]....
        /*0410*/ 	.word	0x00008900


	//   ....[22]....
        /*0414*/ 	.word	0x00008cb0


	//   ....[23]....
        /*0418*/ 	.word	0x00008d40


	//   ....[24]....
        /*041c*/ 	.word	0x00009ec0


	//   ....[25]....
        /*0420*/ 	.word	0x0000ab20


	//   ....[26]....
        /*0424*/ 	.word	0x0000bab0


	//   ....[27]....
        /*0428*/ 	.word	0x0000bb30


	//   ....[28]....
        /*042c*/ 	.word	0x0000be40


	//   ....[29]....
        /*0430*/ 	.word	0x0000c000


	//   ....[30]....
        /*0434*/ 	.word	0x0000cff0


	//   ....[31]....
        /*0438*/ 	.word	0x0000d030


	//   ....[32]....
        /*043c*/ 	.word	0x0000d060


	//   ....[33]....
        /*0440*/ 	.word	0x0000d0c0


	//   ....[34]....
        /*0444*/ 	.word	0x0000d0e0


	//   ....[35]....
        /*0448*/ 	.word	0x0000dc00


	//   ....[36]....
        /*044c*/ 	.word	0x0000ee20


	//   ....[37]....
        /*0450*/ 	.word	0x0000ee50


	//   ....[38]....
        /*0454*/ 	.word	0x0000ee80


	//   ....[39]....
        /*0458*/ 	.word	0x0000eea0


	//   ....[40]....
        /*045c*/ 	.word	0x0000f4e0


	//   ....[41]....
        /*0460*/ 	.word	0x0000f500


	//   ....[42]....
        /*0464*/ 	.word	0x0000f730


	//   ....[43]....
        /*0468*/ 	.word	0x0000f750


	//   ....[44]....
        /*046c*/ 	.word	0x000100d0


	//   ....[45]....
        /*0470*/ 	.word	0x000100f0


	//   ....[46]....
        /*0474*/ 	.word	0x00010330


	//   ....[47]....
        /*0478*/ 	.word	0x00010350


	//   ....[48]....
        /*047c*/ 	.word	0x00010630


	//   ....[49]....
        /*0480*/ 	.word	0x000113c0


	//   ....[50]....
        /*0484*/ 	.word	0x00011d10


	//   ....[51]....
        /*0488*/ 	.word	0x00011d40


	//   ....[52]....
        /*048c*/ 	.word	0x00011e50


	//   ....[53]....
        /*0490*/ 	.word	0x00011e60


	//   ....[54]....
        /*0494*/ 	.word	0x00011ee0


	//   ....[55]....
        /*0498*/ 	.word	0x00011ef0


	//   ....[56]....
        /*049c*/ 	.word	0x00011f00


	//   ....[57]....
        /*04a0*/ 	.word	0x00011f10


	//   ....[58]....
        /*04a4*/ 	.word	0x00012900


	//   ....[59]....
        /*04a8*/ 	.word	0x00012940


	//   ....[60]....
        /*04ac*/ 	.word	0x000129c0


	//   ....[61]....
        /*04b0*/ 	.word	0x00012a90


	//   ....[62]....
        /*04b4*/ 	.word	0x00012c60


	//   ....[63]....
        /*04b8*/ 	.word	0x00012c70


	//   ....[64]....
        /*04bc*/ 	.word	0x00012dc0


	//   ....[65]....
        /*04c0*/ 	.word	0x00012dd0


	//   ....[66]....
        /*04c4*/ 	.word	0x00016680


	//   ....[67]....
        /*04c8*/ 	.word	0x00016870


	//   ....[68]....
        /*04cc*/ 	.word	0x00016dd0


	//   ....[69]....
        /*04d0*/ 	.word	0x00016f30


	//   ....[70]....
        /*04d4*/ 	.word	0x00016fb0


	//   ....[71]....
        /*04d8*/ 	.word	0x00017070


	//   ....[72]....
        /*04dc*/ 	.word	0x00017160


	//   ....[73]....
        /*04e0*/ 	.word	0x000171c0


	//   ....[74]....
        /*04e4*/ 	.word	0x000172b0


	//   ....[75]....
        /*04e8*/ 	.word	0x00017310


	//   ....[76]....
        /*04ec*/ 	.word	0x000173b0


	//   ....[77]....
        /*04f0*/ 	.word	0x00017490


	//   ....[78]....
        /*04f4*/ 	.word	0x00017540


	//   ....[79]....
        /*04f8*/ 	.word	0x00017820


	//   ....[80]....
        /*04fc*/ 	.word	0x00017870


	//   ....[81]....
        /*0500*/ 	.word	0x000179d0


	//   ....[82]....
        /*0504*/ 	.word	0x00017b20


	//   ....[83]....
        /*0508*/ 	.word	0x00017cf0


	//   ....[84]....
        /*050c*/ 	.word	0x00017d40


	//   ....[85]....
        /*0510*/ 	.word	0x00018060


	//   ....[86]....
        /*0514*/ 	.word	0x00018180


	//----- nvinfo : EIATTR_REG_RECONFIG
	.align		4
.L_526:
        /*0518*/ 	.byte	0x01, 0x54
	.zero		2


	//----- nvinfo : EIATTR_SYSCALL_OFFSETS
	.align		4
        /*051c*/ 	.byte	0x04, 0x46
        /*051e*/ 	.short	(.L_528 - .L_527)


	//   ....[0]....
.L_527:
        /*0520*/ 	.word	0x000037f0


	//   ....[1]....
        /*0524*/ 	.word	0x00010fc0


	//   ....[2]....
        /*0528*/ 	.word	0x00011110


	//   ....[3]....
        /*052c*/ 	.word	0x00011200


	//   ....[4]....
        /*0530*/ 	.word	0x00011960


	//   ....[5]....
        /*0534*/ 	.word	0x00012260


	//----- nvinfo : EIATTR_MBARRIER_INSTR_OFFSETS
	.align		4
.L_528:
        /*0538*/ 	.byte	0x04, 0x39
        /*053a*/ 	.short	(.L_530 - .L_529)


	//   ....[0]....
.L_529:
        /*053c*/ 	.word	0x00000280
        /*0540*/ 	.word	0x000000ff
        /*0544*/ 	.word	0x00038800
        /*0548*/ 	.short	0x0100
        /*054a*/ 	.byte	0x08
	.zero		1


	//   ....[1]....
        /*054c*/ 	.word	0x00000290
        /*0550*/ 	.word	0x000000ff
        /*0554*/ 	.word	0x00038810
        /*0558*/ 	.short	0x0100
        /*055a*/ 	.byte	0x08
	.zero		1


	//   ....[2]....
        /*055c*/ 	.word	0x000002a0
        /*0560*/ 	.word	0x000000ff
        /*0564*/ 	.word	0x00038820
        /*0568*/ 	.short	0x0100
        /*056a*/ 	.byte	0x08
	.zero		1


	//   ....[3]....
        /*056c*/ 	.word	0x00000350
        /*0570*/ 	.word	0x000000ff
        /*0574*/ 	.word	0x00038830
        /*0578*/ 	.short	0x0100
        /*057a*/ 	.byte	0x06
	.zero		1


	//   ....[4]....
        /*057c*/ 	.word	0x00000360
        /*0580*/ 	.word	0x000000ff
        /*0584*/ 	.word	0x00038840
        /*0588*/ 	.short	0x0100
        /*058a*/ 	.byte	0x06
	.zero		1


	//   ....[5]....
        /*058c*/ 	.word	0x00000370
        /*0590*/ 	.word	0x000000ff
        /*0594*/ 	.word	0x00038838
        /*0598*/ 	.short	0x0100
        /*059a*/ 	.byte	0x06
	.zero		1


	//   ....[6]....
        /*059c*/ 	.word	0x00000380
        /*05a0*/ 	.word	0x000000ff
        /*05a4*/ 	.word	0x00038848
        /*05a8*/ 	.short	0x0100
        /*05aa*/ 	.byte	0x06
	.zero		1


	//   ....[7]....
        /*05ac*/ 	.word	0x000004b0
        /*05b0*/ 	.word	0x000000ff
        /*05b4*/ 	.word	0x00038850
        /*05b8*/ 	.short	0x0100
        /*05ba*/ 	.byte	0x08
	.zero		1


	//   ....[8]....
        /*05bc*/ 	.word	0x000004c0
        /*05c0*/ 	.word	0x000000ff
        /*05c4*/ 	.word	0x00038860
        /*05c8*/ 	.short	0x0100
        /*05ca*/ 	.byte	0x08
	.zero		1


	//   ....[9]....
        /*05cc*/ 	.word	0x000004d0
        /*05d0*/ 	.word	0x000000ff
        /*05d4*/ 	.word	0x00038858
        /*05d8*/ 	.short	0x0100
        /*05da*/ 	.byte	0x08
	.zero		1


	//   ....[10]....
        /*05dc*/ 	.word	0x000004e0
        /*05e0*/ 	.word	0x000000ff
        /*05e4*/ 	.word	0x00038868
        /*05e8*/ 	.short	0x0100
        /*05ea*/ 	.byte	0x08
	.zero		1


	//   ....[11]....
        /*05ec*/ 	.word	0x000005d0
        /*05f0*/ 	.word	0x000000ff
        /*05f4*/ 	.word	0x00038870
        /*05f8*/ 	.short	0x0100
        /*05fa*/ 	.byte	0x06
	.zero		1


	//   ....[12]....
        /*05fc*/ 	.word	0x000005e0
        /*0600*/ 	.word	0x000000ff
        /*0604*/ 	.word	0x00038880
        /*0608*/ 	.short	0x0100
        /*060a*/ 	.byte	0x06
	.zero		1


	//   ....[13]....
        /*060c*/ 	.word	0x000005f0
        /*0610*/ 	.word	0x000000ff
        /*0614*/ 	.word	0x00038878
        /*0618*/ 	.short	0x0100
        /*061a*/ 	.byte	0x06
	.zero		1


	//   ....[14]....
        /*061c*/ 	.word	0x00000600
        /*0620*/ 	.word	0x000000ff
        /*0624*/ 	.word	0x00038888
        /*0628*/ 	.short	0x0100
        /*062a*/ 	.byte	0x06
	.zero		1


	//   ....[15]....
        /*062c*/ 	.word	0x00000730
        /*0630*/ 	.word	0x000000ff
        /*0634*/ 	.word	0x00038890
        /*0638*/ 	.short	0x0100
        /*063a*/ 	.byte	0x08
	.zero		1


	//   ....[16]....
        /*063c*/ 	.word	0x00000740
        /*0640*/ 	.word	0x000000ff
        /*0644*/ 	.word	0x000388a0
        /*0648*/ 	.short	0x0100
        /*064a*/ 	.byte	0x08
	.zero		1


	//   ....[17]....
        /*064c*/ 	.word	0x00000750
        /*0650*/ 	.word	0x000000ff
        /*0654*/ 	.word	0x00038898
        /*0658*/ 	.short	0x0100
        /*065a*/ 	.byte	0x08
	.zero		1


	//   ....[18]....
        /*065c*/ 	.word	0x00000760
        /*0660*/ 	.word	0x000000ff
        /*0664*/ 	.word	0x000388a8
        /*0668*/ 	.short	0x0100
        /*066a*/ 	.byte	0x08
	.zero		1


	//   ....[19]....
        /*066c*/ 	.word	0x00000890
        /*0670*/ 	.word	0x000000ff
        /*0674*/ 	.word	0x000388b0
        /*0678*/ 	.short	0x0100
        /*067a*/ 	.byte	0x08
	.zero		1


	//   ....[20]....
        /*067c*/ 	.word	0x000008a0
        /*0680*/ 	.word	0x000000ff
        /*0684*/ 	.word	0x000388c0
        /*0688*/ 	.short	0x0100
        /*068a*/ 	.byte	0x08
	.zero		1


	//   ....[21]....
        /*068c*/ 	.word	0x000008b0
        /*0690*/ 	.word	0x000000ff
        /*0694*/ 	.word	0x000388b8
        /*0698*/ 	.short	0x0100
        /*069a*/ 	.byte	0x08
	.zero		1


	//   ....[22]....
        /*069c*/ 	.word	0x000008c0
        /*06a0*/ 	.word	0x000000ff
        /*06a4*/ 	.word	0x000388c8
        /*06a8*/ 	.short	0x0100
        /*06aa*/ 	.byte	0x08
	.zero		1


	//   ....[23]....
        /*06ac*/ 	.word	0x00001cf0
        /*06b0*/ 	.word	0x00000000
        /*06b4*/ 	.word	0x00000000
        /*06b8*/ 	.short	0x0101
        /*06ba*/ 	.byte	0x3f
	.zero		1


	//   ....[24]....
        /*06bc*/ 	.word	0x000027c0
        /*06c0*/ 	.word	0x00000000
        /*06c4*/ 	.word	0x00000000
        /*06c8*/ 	.short	0x0101
        /*06ca*/ 	.byte	0x3f
	.zero		1


	//   ....[25]....
        /*06cc*/ 	.word	0x00003870
        /*06d0*/ 	.word	0x00000011
        /*06d4*/ 	.word	0x00038800
        /*06d8*/ 	.short	0x010a
        /*06da*/ 	.byte	0x3f
	.zero		1


	//   ....[26]....
        /*06dc*/ 	.word	0x000038d0
        /*06e0*/ 	.word	0x00000005
        /*06e4*/ 	.word	0x00038830
        /*06e8*/ 	.short	0x010a
        /*06ea*/ 	.byte	0x3f
	.zero		1


	//   ....[27]....
        /*06ec*/ 	.word	0x00003940
        /*06f0*/ 	.word	0x00000005
        /*06f4*/ 	.word	0x00038830
        /*06f8*/ 	.short	0x010a
        /*06fa*/ 	.byte	0x3f
	.zero		1


	//   ....[28]....
        /*06fc*/ 	.word	0x00003bc0
        /*0700*/ 	.word	0x00000011
        /*0704*/ 	.word	0x00038810
        /*0708*/ 	.short	0x010a
        /*070a*/ 	.byte	0x3f
	.zero		1


	//   ....[29]....
        /*070c*/ 	.word	0x00003c00
        /*0710*/ 	.word	0x00000005
        /*0714*/ 	.word	0x00038850
        /*0718*/ 	.short	0x010a
        /*071a*/ 	.byte	0x3f
	.zero		1


	//   ....[30]....
        /*071c*/ 	.word	0x00003cd0
        /*0720*/ 	.word	0x00000005
        /*0724*/ 	.word	0x00038850
        /*0728*/ 	.short	0x010a
        /*072a*/ 	.byte	0x3f
	.zero		1


	//   ....[31]....
        /*072c*/ 	.word	0x000061e0
        /*0730*/ 	.word	0x00000018
        /*0734*/ 	.word	0x00000000
        /*0738*/ 	.short	0x0101
        /*073a*/ 	.byte	0x3f
	.zero		1


	//   ....[32]....
        /*073c*/ 	.word	0x00006860
        /*0740*/ 	.word	0x00000005
        /*0744*/ 	.word	0x00000000
        /*0748*/ 	.short	0x0101
        /*074a*/ 	.byte	0x3f
	.zero		1


	//   ....[33]....
        /*074c*/ 	.word	0x00006990
        /*0750*/ 	.word	0x00000009
        /*0754*/ 	.word	0x00038830
        /*0758*/ 	.short	0x010a
        /*075a*/ 	.byte	0x3f
	.zero		1


	//   ....[34]....
        /*075c*/ 	.word	0x000069e0
        /*0760*/ 	.word	0x00000009
        /*0764*/ 	.word	0x00038830
        /*0768*/ 	.short	0x010a
        /*076a*/ 	.byte	0x3f
	.zero		1


	//   ....[35]....
        /*076c*/ 	.word	0x00006b80
        /*0770*/ 	.word	0x00000009
        /*0774*/ 	.word	0x00038850
        /*0778*/ 	.short	0x010a
        /*077a*/ 	.byte	0x3f
	.zero		1


	//   ....[36]....
        /*077c*/ 	.word	0x00006bc0
        /*0780*/ 	.word	0x00000009
        /*0784*/ 	.word	0x00038850
        /*0788*/ 	.short	0x010a
        /*078a*/ 	.byte	0x3f
	.zero		1


	//   ....[37]....
        /*078c*/ 	.word	0x00008e00
        /*0790*/ 	.word	0x00000098
        /*0794*/ 	.word	0x00000000
        /*0798*/ 	.short	0x0101
        /*079a*/ 	.byte	0x3f
	.zero		1


	//   ....[38]....
        /*079c*/ 	.word	0x00009ee0
        /*07a0*/ 	.word	0x00000009
        /*07a4*/ 	.word	0x00000000
        /*07a8*/ 	.short	0x0101
        /*07aa*/ 	.byte	0x3f
	.zero		1


	//   ....[39]....
        /*07ac*/ 	.word	0x0000a000
        /*07b0*/ 	.word	0x00000009
        /*07b4*/ 	.word	0x00038830
        /*07b8*/ 	.short	0x010a
        /*07ba*/ 	.byte	0x3f
	.zero		1


	//   ....[40]....
        /*07bc*/ 	.word	0x0000a050
        /*07c0*/ 	.word	0x00000009
        /*07c4*/ 	.word	0x00038830
        /*07c8*/ 	.short	0x010a
        /*07ca*/ 	.byte	0x3f
	.zero		1


	//   ....[41]....
        /*07cc*/ 	.word	0x0000a1d0
        /*07d0*/ 	.word	0x00000009
        /*07d4*/ 	.word	0x00038850
        /*07d8*/ 	.short	0x010a
        /*07da*/ 	.byte	0x3f
	.zero		1


	//   ....[42]....
        /*07dc*/ 	.word	0x0000a210
        /*07e0*/ 	.word	0x00000009
        /*07e4*/ 	.word	0x00038850
        /*07e8*/ 	.short	0x010a
        /*07ea*/ 	.byte	0x3f
	.zero		1


	//   ....[43]....
        /*07ec*/ 	.word	0x0000c330
        /*07f0*/ 	.word	0x00000098
        /*07f4*/ 	.word	0x00000000
        /*07f8*/ 	.short	0x0101
        /*07fa*/ 	.byte	0x3f
	.zero		1


	//   ....[44]....
        /*07fc*/ 	.word	0x0000d010
        /*0800*/ 	.word	0x00000009
        /*0804*/ 	.word	0x00000000
        /*0808*/ 	.short	0x0101
        /*080a*/ 	.byte	0x3f
	.zero		1


	//   ....[45]....
        /*080c*/ 	.word	0x0000f4d0
        /*0810*/ 	.word	0x00000000
        /*0814*/ 	.word	0x00000000
        /*0818*/ 	.short	0x0101
        /*081a*/ 	.byte	0x3f
	.zero		1


	//   ....[46]....
        /*081c*/ 	.word	0x000115f0
        /*0820*/ 	.word	0x00000000
        /*0824*/ 	.word	0x00038840
        /*0828*/ 	.short	0x010a
        /*082a*/ 	.byte	0x3f
	.zero		1


	//   ....[47]....
        /*082c*/ 	.word	0x00012030
        /*0830*/ 	.word	0x00000011
        /*0834*/ 	.word	0x00038800
        /*0838*/ 	.short	0x0107
        /*083a*/ 	.byte	0x3f
	.zero		1


	//   ....[48]....
        /*083c*/ 	.word	0x000120d0
        /*0840*/ 	.word	0x00000011
        /*0844*/ 	.word	0x00038800
        /*0848*/ 	.short	0x0101
        /*084a*/ 	.byte	0x3f
	.zero		1


	//   ....[49]....
        /*084c*/ 	.word	0x00012ff0
        /*0850*/ 	.word	0x00000011
        /*0854*/ 	.word	0x00038810
        /*0858*/ 	.short	0x0107
        /*085a*/ 	.byte	0x3f
	.zero		1


	//   ....[50]....
        /*085c*/ 	.word	0x000130f0
        /*0860*/ 	.word	0x00000011
        /*0864*/ 	.word	0x00038810
        /*0868*/ 	.short	0x0101
        /*086a*/ 	.byte	0x3f
	.zero		1


	//   ....[51]....
        /*086c*/ 	.word	0x00013110
        /*0870*/ 	.word	0x00000011
        /*0874*/ 	.word	0x00038820
        /*0878*/ 	.short	0x010a
        /*087a*/ 	.byte	0x3f
	.zero		1


	//   ....[52]....
        /*087c*/ 	.word	0x000131e0
        /*0880*/ 	.word	0x00000000
        /*0884*/ 	.word	0x00038860
        /*0888*/ 	.short	0x010a
        /*088a*/ 	.byte	0x3f
	.zero		1


	//   ....[53]....
        /*088c*/ 	.word	0x00013db0
        /*0890*/ 	.word	0x00000003
        /*0894*/ 	.word	0x00038840
        /*0898*/ 	.short	0x010a
        /*089a*/ 	.byte	0x3f
	.zero		1


	//   ....[54]....
        /*089c*/ 	.word	0x00013fd0
        /*08a0*/ 	.word	0x00000003
        /*08a4*/ 	.word	0x00038860
        /*08a8*/ 	.short	0x010a
        /*08aa*/ 	.byte	0x3f
	.zero		1


	//   ....[55]....
        /*08ac*/ 	.word	0x00014b60
        /*08b0*/ 	.word	0x00000004
        /*08b4*/ 	.word	0x00038840
        /*08b8*/ 	.short	0x010a
        /*08ba*/ 	.byte	0x3f
	.zero		1


	//   ....[56]....
        /*08bc*/ 	.word	0x00014d80
        /*08c0*/ 	.word	0x00000004
        /*08c4*/ 	.word	0x00038860
        /*08c8*/ 	.short	0x010a
        /*08ca*/ 	.byte	0x3f
	.zero		1


	//   ....[57]....
        /*08cc*/ 	.word	0x000158b0
        /*08d0*/ 	.word	0x00000004
        /*08d4*/ 	.word	0x00038840
        /*08d8*/ 	.short	0x010a
        /*08da*/ 	.byte	0x3f
	.zero		1


	//   ....[58]....
        /*08dc*/ 	.word	0x00015ad0
        /*08e0*/ 	.word	0x00000004
        /*08e4*/ 	.word	0x00038860
        /*08e8*/ 	.short	0x010a
        /*08ea*/ 	.byte	0x3f
	.zero		1


	//   ....[59]....
        /*08ec*/ 	.word	0x000167f0
        /*08f0*/ 	.word	0x00000000
        /*08f4*/ 	.word	0x00038820
        /*08f8*/ 	.short	0x010a
        /*08fa*/ 	.byte	0x3f
	.zero		1


	//   ....[60]....
        /*08fc*/ 	.word	0x000169e0
        /*0900*/ 	.word	0x00000006
        /*0904*/ 	.word	0x00000000
        /*0908*/ 	.short	0x010a
        /*090a*/ 	.byte	0x3f
	.zero		1


	//   ....[61]....
        /*090c*/ 	.word	0x00016a10
        /*0910*/ 	.word	0x00000007
        /*0914*/ 	.word	0x00000000
        /*0918*/ 	.short	0x010a
        /*091a*/ 	.byte	0x3f
	.zero		1


	//   ....[62]....
        /*091c*/ 	.word	0x00016a70
        /*0920*/ 	.word	0x00000004
        /*0924*/ 	.word	0x00000000
        /*0928*/ 	.short	0x010a
        /*092a*/ 	.byte	0x3f
	.zero		1


	//   ....[63]....
        /*092c*/ 	.word	0x00016aa0
        /*0930*/ 	.word	0x00000003
        /*0934*/ 	.word	0x00000000
        /*0938*/ 	.short	0x010a
        /*093a*/ 	.byte	0x3f
	.zero		1


	//   ....[64]....
        /*093c*/ 	.word	0x00016b00
        /*0940*/ 	.word	0x00000011
        /*0944*/ 	.word	0x00038800
        /*0948*/ 	.short	0x010a
        /*094a*/ 	.byte	0x3f
	.zero		1


	//   ....[65]....
        /*094c*/ 	.word	0x00016b50
        /*0950*/ 	.word	0x00000005
        /*0954*/ 	.word	0x00038830
        /*0958*/ 	.short	0x010a
        /*095a*/ 	.byte	0x3f
	.zero		1


	//   ....[66]....
        /*095c*/ 	.word	0x00016ba0
        /*0960*/ 	.word	0x00000011
        /*0964*/ 	.word	0x00038810
        /*0968*/ 	.short	0x010a
        /*096a*/ 	.byte	0x3f
	.zero		1


	//   ....[67]....
        /*096c*/ 	.word	0x00016bf0
        /*0970*/ 	.word	0x00000005
        /*0974*/ 	.word	0x00038850
        /*0978*/ 	.short	0x010a
        /*097a*/ 	.byte	0x3f
	.zero		1


	//   ....[68]....
        /*097c*/ 	.word	0x00016c40
        /*0980*/ 	.word	0x00000009
        /*0984*/ 	.word	0x00038830
        /*0988*/ 	.short	0x010a
        /*098a*/ 	.byte	0x3f
	.zero		1


	//   ....[69]....
        /*098c*/ 	.word	0x00016c90
        /*0990*/ 	.word	0x00000009
        /*0994*/ 	.word	0x00038850
        /*0998*/ 	.short	0x010a
        /*099a*/ 	.byte	0x3f
	.zero		1


	//   ....[70]....
        /*099c*/ 	.word	0x00016ce0
        /*09a0*/ 	.word	0x00000009
        /*09a4*/ 	.word	0x00038830
        /*09a8*/ 	.short	0x010a
        /*09aa*/ 	.byte	0x3f
	.zero		1


	//   ....[71]....
        /*09ac*/ 	.word	0x00016d30
        /*09b0*/ 	.word	0x00000009
        /*09b4*/ 	.word	0x00038850
        /*09b8*/ 	.short	0x010a
        /*09ba*/ 	.byte	0x3f
	.zero		1


	//   ....[72]....
        /*09bc*/ 	.word	0x00016e80
        /*09c0*/ 	.word	0x00000000
        /*09c4*/ 	.word	0x00038840
        /*09c8*/ 	.short	0x010a
        /*09ca*/ 	.byte	0x3f
	.zero		1


	//   ....[73]....
        /*09cc*/ 	.word	0x00017d80
        /*09d0*/ 	.word	0x00000011
        /*09d4*/ 	.word	0x00038820
        /*09d8*/ 	.short	0x010a
        /*09da*/ 	.byte	0x3f
	.zero		1


	//   ....[74]....
        /*09dc*/ 	.word	0x00017dd0
        /*09e0*/ 	.word	0x00000000
        /*09e4*/ 	.word	0x00038860
        /*09e8*/ 	.short	0x010a
        /*09ea*/ 	.byte	0x3f
	.zero		1


	//   ....[75]....
        /*09ec*/ 	.word	0x00017e20
        /*09f0*/ 	.word	0x00000003
        /*09f4*/ 	.word	0x00038840
        /*09f8*/ 	.short	0x010a
        /*09fa*/ 	.byte	0x3f
	.zero		1


	//   ....[76]....
        /*09fc*/ 	.word	0x00017e70
        /*0a00*/ 	.word	0x00000003
        /*0a04*/ 	.word	0x00038860
        /*0a08*/ 	.short	0x010a
        /*0a0a*/ 	.byte	0x3f
	.zero		1


	//   ....[77]....
        /*0a0c*/ 	.word	0x00017ec0
        /*0a10*/ 	.word	0x00000004
        /*0a14*/ 	.word	0x00038840
        /*0a18*/ 	.short	0x010a
        /*0a1a*/ 	.byte	0x3f
	.zero		1


	//   ....[78]....
        /*0a1c*/ 	.word	0x00017f10
        /*0a20*/ 	.word	0x00000004
        /*0a24*/ 	.word	0x00038860
        /*0a28*/ 	.short	0x010a
        /*0a2a*/ 	.byte	0x3f
	.zero		1


	//   ....[79]....
        /*0a2c*/ 	.word	0x00017f60
        /*0a30*/ 	.word	0x00000004
        /*0a34*/ 	.word	0x00038840
        /*0a38*/ 	.short	0x010a
        /*0a3a*/ 	.byte	0x3f
	.zero		1


	//   ....[80]....
        /*0a3c*/ 	.word	0x00017fb0
        /*0a40*/ 	.word	0x00000004
        /*0a44*/ 	.word	0x00038860
        /*0a48*/ 	.short	0x010a
        /*0a4a*/ 	.byte	0x3f
	.zero		1


	//   ....[81]....
        /*0a4c*/ 	.word	0x000180a0
        /*0a50*/ 	.word	0x00000000
        /*0a54*/ 	.word	0x00038820
        /*0a58*/ 	.short	0x010a
        /*0a5a*/ 	.byte	0x3f
	.zero		1


	//   ....[82]....
        /*0a5c*/ 	.word	0x00018240
        /*0a60*/ 	.word	0x00000006
        /*0a64*/ 	.word	0x00000000
        /*0a68*/ 	.short	0x010a
        /*0a6a*/ 	.byte	0x3f
	.zero		1


	//   ....[83]....
        /*0a6c*/ 	.word	0x00018290
        /*0a70*/ 	.word	0x00000007
        /*0a74*/ 	.word	0x00000000
        /*0a78*/ 	.short	0x010a
        /*0a7a*/ 	.byte	0x3f
	.zero		1


	//   ....[84]....
        /*0a7c*/ 	.word	0x000182e0
        /*0a80*/ 	.word	0x00000004
        /*0a84*/ 	.word	0x00000000
        /*0a88*/ 	.short	0x010a
        /*0a8a*/ 	.byte	0x3f
	.zero		1


	//----- nvinfo : EIATTR_NUM_MBARRIERS
	.align		4
.L_530:
        /*0a8c*/ 	.byte	0x03, 0x38
        /*0a8e*/ 	.short	0x0017


	//----- nvinfo : EIATTR_EXIT_INSTR_OFFSETS
	.align		4
        /*0a90*/ 	.byte	0x04, 0x1c
        /*0a92*/ 	.short	(.L_532 - .L_531)


	//   ....[0]....
.L_531:
        /*0a94*/ 	.word	0x00000a30


	//   ....[1]....
        /*0a98*/ 	.word	0x000105b0


	//   ....[2]....
        /*0a9c*/ 	.word	0x00016af0


	//----- nvinfo : EIATTR_MAX_THREADS
	.align		4
.L_532:
        /*0aa0*/ 	.byte	0x04, 0x05
        /*0aa2*/ 	.short	(.L_534 - .L_533)
.L_533:
        /*0aa4*/ 	.word	0x00000180
        /*0aa8*/ 	.word	0x00000001
        /*0aac*/ 	.word	0x00000001


	//----- nvinfo : EIATTR_CRS_STACK_SIZE
	.align		4
.L_534:
        /*0ab0*/ 	.byte	0x04, 0x1e
        /*0ab2*/ 	.short	(.L_536 - .L_535)
.L_535:
        /*0ab4*/ 	.word	0x00000000


	//----- nvinfo : EIATTR_CBANK_PARAM_SIZE
	.align		4
.L_536:
        /*0ab8*/ 	.byte	0x03, 0x19
        /*0aba*/ 	.short	0x0bf0


	//----- nvinfo : EIATTR_PARAM_CBANK
	.align		4
        /*0abc*/ 	.byte	0x04, 0x0a
        /*0abe*/ 	.short	(.L_538 - .L_537)
	.align		4
.L_537:
        /*0ac0*/ 	.word	index@(.nv.constant0._ZN7cutlass13device_kernelIN5flash11enable_sm90INS1_16FlashAttnFwdSm90INS1_25CollectiveMainloopFwdSm90ILi2EN4cute5tupleIJNS5_1CILi1EEES8_S8_EEENS6_IJNS7_ILi64EEESA_SA_EEELi512ENS_10bfloat16_tEfNS_4arch4Sm90ELb1ELb0ELb1ELb0ELb0ELb0ELb1ELb0ELb0ELb1ELb0ELb0EEENS1_21CollectiveEpilogueFwdINS6_IJSA_NS7_ILi512EEESA_EEES9_SC_SE_Li256ELb0ELb1ELb0ELb0EEENS1_30DynamicPersistentTileSchedulerILi256ELi128ELb0ELb1ELb1EEEEEEEEEvNT_6ParamsE)
        /*0ac4*/ 	.short	0x0210
        /*0ac6*/ 	.short	0x0bf0


	//----- nvinfo : EIATTR_SW_WAR
	.align		4
.L_538:
        /*0ac8*/ 	.byte	0x04, 0x36
        /*0aca*/ 	.short	(.L_540 - .L_539)
.L_539:
        /*0acc*/ 	.word	0x00000008
.L_540:


//--------------------- .nv.info._ZN7cutlass13device_kernelIN5flash11enable_sm90INS1_16FlashAttnFwdSm90INS1_25CollectiveMainloopFwdSm90ILi2EN4cute5tupleIJNS5_1CILi1EEES8_S8_EEENS6_IJNS7_ILi64EEESA_SA_EEELi512ENS_10bfloat16_tEfNS_4arch4Sm90ELb1ELb0ELb1ELb1ELb0ELb0ELb0ELb0ELb0ELb1ELb0ELb0EEENS1_21CollectiveEpilogueFwdINS6_IJSA_NS7_ILi512EEESA_EEES9_SC_SE_Li256ELb1ELb1ELb0ELb0EEENS1_36VarlenDynamicPersistentTileSchedulerILi64ELi64ELi256ELi128ELb0ELb1ELb1ELb1ELb1ELb1EEEEEEEEEvNT_6ParamsE --------------------------
	.section	.nv.info._ZN7cutlass13device_kernelIN5flash11enable_sm90INS1_16FlashAttnFwdSm90INS1_25CollectiveMainloopFwdSm90ILi2EN4cute5tupleIJNS5_1CILi1EEES8_S8_EEENS6_IJNS7_ILi64EEESA_SA_EEELi512ENS_10bfloat16_tEfNS_4arch4Sm90ELb1ELb0ELb1ELb1ELb0ELb0ELb0ELb0ELb0ELb1ELb0ELb0EEENS1_21CollectiveEpilogueFwdINS6_IJSA_NS7_ILi512EEESA_EEES9_SC_SE_Li256ELb1ELb1ELb0ELb0EEENS1_36VarlenDynamicPersistentTileSchedulerILi64ELi64ELi256ELi128ELb0ELb1ELb1ELb1ELb1ELb1EEEEEEEEEvNT_6ParamsE,"",@"SHT_CUDA_INFO"
	.sectionflags	@""
	.align	4


	//----- nvinfo : EIATTR_CUDA_API_VERSION
	.align		4
        /*0000*/ 	.byte	0x04, 0x37
        /*0002*/ 	.short	(.L_542 - .L_541)
.L_541:
        /*0004*/ 	.word	0x00000082


	//----- nvinfo : EIATTR_KPARAM_INFO
	.align		4
.L_542:
        /*0008*/ 	.byte	0x04, 0x17
        /*000a*/ 	.short	(.L_544 - .L_543)
.L_543:
        /*000c*/ 	.word	0x00000000
        /*0010*/ 	.short	0x0000
        /*0012*/ 	.short	0x0070
        /*0014*/ 	.byte	0x00, 0xf0, 0x01, 0x2a


	//----- nvinfo : EIATTR_SPARSE_MMA_MASK
	.align		4
.L_544:
        /*0018*/ 	.byte	0x03, 0x50
        /*001a*/ 	.short	0x0000


	//----- nvinfo : EIATTR_MAXREG_COUNT
	.align		4
        /*001c*/ 	.byte	0x03, 0x1b
        /*001e*/ 	.short	0x00a8


	//----- nvinfo : EIATTR_NUM_BARRIERS
	.align		4
        /*0020*/ 	.byte	0x02, 0x4c
        /*0022*/ 	.byte	0x10
	.zero		1


	//----- nvinfo : EIATTR_EXTERNS
	.align		4
        /*0024*/ 	.byte	0x04, 0x0f
        /*0026*/ 	.short	(.L_546 - .L_545)


	//   ....[0]....
	.align		4
.L_545:
        /*0028*/ 	.word	index@(__assertfail)


	//----- nvinfo : EIATTR_ANNOTATIONS
	.align		4
.L_546:
        /*002c*/ 	.byte	0x04, 0x55
        /*002e*/ 	.short	(.L_548 - .L_547)


	//   ....[0]....
.L_547:
        /* <DEDUP_REMOVED lines=79> */


	//----- nvinfo : EIATTR_MERCURY_ISA_VERSION
	.align		4
.L_548:
        /*0508*/ 	.byte	0x03, 0x5f
        /*050a*/ 	.short	0x0101


	//----- nvinfo : EIATTR_UNUSED_LOAD_BYTE_OFFSET
	.align		4
        /*050c*/ 	.byte	0x04, 0x44
        /*050e*/ 	.short	(.L_550 - .L_549)


	//   ....[0]....
.L_549:
        /*0510*/ 	.word	0x00000a20
        /*0514*/ 	.word	0x0000fff0


	//   ....[1]....
        /*0518*/ 	.word	0x00009f30
        /*051c*/ 	.word	0x0000fff0


	//----- nvinfo : EIATTR_INT_WARP_WIDE_INSTR_OFFSETS
	.align		4
.L_550:
        /*0520*/ 	.byte	0x04, 0x31
        /*0522*/ 	.short	(.L_552 - .L_551)


	//   ....[0]....
.L_551:
        /*0524*/ 	.word	0x00000130


	//   ....[1]....
        /*0528*/ 	.word	0x00000170


	//   ....[2]....
        /*052c*/ 	.word	0x000001e0


	//   ....[3]....
        /*0530*/ 	.word	0x0000e1d0


	//   ....[4]....
        /*0534*/ 	.word	0x0000e260


	//   ....[5]....
        /*0538*/ 	.word	0x00012f10


	//   ....[6]....
        /*053c*/ 	.word	0x00012fa0


	//----- nvinfo : EIATTR_COOP_GROUP_MASK_REGIDS
	.align		4
.L_552:
        /*0540*/ 	.byte	0x04, 0x29
        /*0542*/ 	.short	(.L_554 - .L_553)


	//   ....[0]....
.L_553:
        /*0544*/ 	.word	0xffffffff


	//   ....[1]....
        /*0548*/ 	.word	0xffffffff


	//   ....[2]....
        /*054c*/ 	.word	0xffffffff


	//   ....[3]....
        /*0550*/ 	.word	0xffffffff


	//   ....[4]....
        /*0554*/ 	.word	0xffffffff


	//   ....[5]....
        /*0558*/ 	.word	0xffffffff


	//   ....[6]....
        /*055c*/ 	.word	0xffffffff


	//   ....[7]....
        /*0560*/ 	.word	0xffffffff


	//   ....[8]....
        /*0564*/ 	.word	0xffffffff


	//   ....[9]....
        /*0568*/ 	.word	0xffffffff


	//   ....[10]....
        /*056c*/ 	.word	0xffffffff


	//   ....[11]....
        /*0570*/ 	.word	0xffffffff


	//   ....[12]....
        /*0574*/ 	.word	0xffffffff


	//   ....[13]....
        /*0578*/ 	.word	0xffffffff


	//   ....[14]....
        /*057c*/ 	.word	0xffffffff


	//   ....[15]....
        /*0580*/ 	.word	0xffffffff


	//   ....[16]....
        /*0584*/ 	.word	0xffffffff


	//   ....[17]....
        /*0588*/ 	.word	0xffffffff


	//   ....[18]....
        /*058c*/ 	.word	0xffffffff


	//   ....[19]....
        /*0590*/ 	.word	0xffffffff


	//   ....[20]....
        /*0594*/ 	.word	0xffffffff


	//   ....[21]....
        /*0598*/ 	.word	0xffffffff


	//   ....[22]....
        /*059c*/ 	.word	0xffffffff


	//   ....[23]....
        /*05a0*/ 	.word	0xffffffff


	//   ....[24]....
        /*05a4*/ 	.word	0xffffffff


	//   ....[25]....
        /*05a8*/ 	.word	0xffffffff


	//   ....[26]....
        /*05ac*/ 	.word	0xffffffff


	//   ....[27]....
        /*05b0*/ 	.word	0xffffffff


	//   ....[28]....
        /*05b4*/ 	.word	0xffffffff


	//   ....[29]....
        /*05b8*/ 	.word	0xffffffff


	//   ....[30]....
        /*05bc*/ 	.word	0xffffffff


	//   ....[31]....
        /*05c0*/ 	.word	0xffffffff


	//   ....[32]....
        /*05c4*/ 	.word	0xffffffff


	//   ....[33]....
        /*05c8*/ 	.word	0xffffffff


	//   ....[34]....
        /*05cc*/ 	.word	0xffffffff


	//   ....[35]....
        /*05d0*/ 	.word	0xffffffff


	//   ....[36]....
        /*05d4*/ 	.word	0xffffffff


	//   ....[37]....
        /*05d8*/ 	.word	0xffffffff


	//   ....[38]....
        /*05dc*/ 	.word	0xffffffff


	//   ....[39]....
        /*05e0*/ 	.word	0xffffffff


	//   ....[40]....
        /*05e4*/ 	.word	0xffffffff


	//   ....[41]....
        /*05e8*/ 	.word	0xffffffff


	//   ....[42]....
        /*05ec*/ 	.word	0xffffffff


	//   ....[43]....
        /*05f0*/ 	.word	0xffffffff


	//   ....[44]....
        /*05f4*/ 	.word	0xffffffff


	//   ....[45]....
        /*05f8*/ 	.word	0xffffffff


	//   ....[46]....
        /*05fc*/ 	.word	0xffffffff


	//   ....[47]....
        /*0600*/ 	.word	0xffffffff


	//   ....[48]....
        /*0604*/ 	.word	0xffffffff


	//   ....[49]....
        /*0608*/ 	.word	0xffffffff


	//   ....[50]....
        /*060c*/ 	.word	0xffffffff


	//   ....[51]....
        /*0610*/ 	.word	0xffffffff


	//   ....[52]....
        /*0614*/ 	.word	0xffffffff


	//   ....[53]....
        /*0618*/ 	.word	0xffffffff


	//   ....[54]....
        /*061c*/ 	.word	0xffffffff


	//   ....[55]....
        /*0620*/ 	.word	0xffffffff


	//   ....[56]....
        /*0624*/ 	.word	0xffffffff


	//   ....[57]....
        /*0628*/ 	.word	0xffffffff


	//   ....[58]....
        /*062c*/ 	.word	0xffffffff


	//   ....[59]....
        /*0630*/ 	.word	0xffffffff


	//   ....[60]....
        /*0634*/ 	.word	0xffffffff


	//   ....[61]....
        /*0638*/ 	.word	0xffffffff


	//   ....[62]....
        /*063c*/ 	.word	0xffffffff


	//   ....[63]....
        /*0640*/ 	.word	0xffffffff


	//   ....[64]....
        /*0644*/ 	.word	0xffffffff


	//   ....[65]....
        /*0648*/ 	.word	0xffffffff


	//   ....[66]....
        /*064c*/ 	.word	0xffffffff


	//   ....[67]....
        /*0650*/ 	.word	0xffffffff


	//   ....[68]....
        /*0654*/ 	.word	0xffffffff


	//   ....[69]....
        /*0658*/ 	.word	0xffffffff


	//   ....[70]....
        /*065c*/ 	.word	0xffffffff


	//   ....[71]....
        /*0660*/ 	.word	0xffffffff


	//   ....[72]....
        /*0664*/ 	.word	0xffffffff


	//   ....[73]....
        /*0668*/ 	.word	0xffffffff


	//   ....[74]....
        /*066c*/ 	.word	0xffffffff


	//   ....[75]....
        /*0670*/ 	.word	0xffffffff


	//   ....[76]....
        /*0674*/ 	.word	0xffffffff


	//   ....[77]....
        /*0678*/ 	.word	0xffffffff


	//   ....[78]....
        /*067c*/ 	.word	0xffffffff


	//   ....[79]....
        /*0680*/ 	.word	0xffffffff


	//   ....[80]....
        /*0684*/ 	.word	0xffffffff


	//   ....[81]....
        /*0688*/ 	.word	0xffffffff


	//   ....[82]....
        /*068c*/ 	.word	0xffffffff


	//   ....[83]....
        /*0690*/ 	.word	0xffffffff


	//   ....[84]....
        /*0694*/ 	.word	0xffffffff


	//   ....[85]....
        /*0698*/ 	.word	0xffffffff


	//   ....[86]....
        /*069c*/ 	.word	0xffffffff


	//   ....[87]....
        /*06a0*/ 	.word	0xffffffff


	//   ....[88]....
        /*06a4*/ 	.word	0x0500000f


	//   ....[89]....
        /*06a8*/ 	.word	0x0500000f


	//   ....[90]....
        /*06ac*/ 	.word	0x0500000f


	//   ....[91]....
        /*06b0*/ 	.word	0x0500000f


	//   ....[92]....
        /*06b4*/ 	.word	0x0500000f


	//   ....[93]....
        /*06b8*/ 	.word	0x0500000f


	//   ....[94]....
        /*06bc*/ 	.word	0x0500000f


	//   ....[95]....
        /*06c0*/ 	.word	0x0500000f


	//   ....[96]....
        /*06c4*/ 	.word	0x0500000f


	//   ....[97]....
        /*06c8*/ 	.word	0x0500000f


	//   ....[98]....
        /*06cc*/ 	.word	0x0500000f


	//   ....[99]....
        /*06d0*/ 	.word	0x0500000f


	//   ....[100]....
        /*06d4*/ 	.word	0x0500000f


	//   ....[101]....
        /*06d8*/ 	.word	0x0500000f


	//   ....[102]....
        /*06dc*/ 	.word	0x0500000f


	//   ....[103]....
        /*06e0*/ 	.word	0x0500000f


	//   ....[104]....
        /*06e4*/ 	.word	0x0500000f


	//   ....[105]....
        /*06e8*/ 	.word	0x0500000f


	//   ....[106]....
        /*06ec*/ 	.word	0x0500000f


	//   ....[107]....
        /*06f0*/ 	.word	0x0500000f


	//   ....[108]....
        /*06f4*/ 	.word	0x0500000f


	//   ....[109]....
        /*06f8*/ 	.word	0x0500000f


	//   ....[110]....
        /*06fc*/ 	.word	0x0500000f


	//   ....[111]....
        /*0700*/ 	.word	0x0500000f


	//   ....[112]....
        /*0704*/ 	.word	0x0500000f


	//   ....[113]....
        /*0708*/ 	.word	0x0500000f


	//   ....[114]....
        /*070c*/ 	.word	0x0500000f


	//----- nvinfo : EIATTR_COOP_GROUP_INSTR_OFFSETS
	.align		4
.L_554:
        /*0710*/ 	.byte	0x04, 0x28
        /*0712*/ 	.short	(.L_556 - .L_555)


	//   ....[0]....
.L_555:
        /*0714*/ 	.word	0x00000060


	//   ....[1]....
        /*0718*/ 	.word	0x00000140


	//   ....[2]....
        /*071c*/ 	.word	0x00000190


	//   ....[3]....
        /*0720*/ 	.word	0x00000380


	//   ....[4]....
        /*0724*/ 	.word	0x000004e0


	//   ....[5]....
        /*0728*/ 	.word	0x00000600


	//   ....[6]....
        /*072c*/ 	.word	0x00000760


	//   ....[7]....
        /*0730*/ 	.word	0x00001ad0


	//   ....[8]....
        /*0734*/ 	.word	0x00003870


	//   ....[9]....
        /*0738*/ 	.word	0x00003e60


	//   ....[10]....
        /*073c*/ 	.word	0x00003e90


	//   ....[11]....
        /*0740*/ 	.word	0x000045f0


	//   ....[12]....
        /*0744*/ 	.word	0x00004690


	//   ....[13]....
        /*0748*/ 	.word	0x00004b00


	//   ....[14]....
        /*074c*/ 	.word	0x00004b70


	//   ....[15]....
        /*0750*/ 	.word	0x00005500


	//   ....[16]....
        /*0754*/ 	.word	0x000057e0


	//   ....[17]....
        /*0758*/ 	.word	0x000057f0


	//   ....[18]....
        /*075c*/ 	.word	0x00005f40


	//   ....[19]....
        /*0760*/ 	.word	0x00005fb0


	//   ....[20]....
        /*0764*/ 	.word	0x00006410


	//   ....[21]....
        /*0768*/ 	.word	0x000064b0


	//   ....[22]....
        /*076c*/ 	.word	0x00007710


	//   ....[23]....
        /*0770*/ 	.word	0x00007e30


	//   ....[24]....
        /*0774*/ 	.word	0x00007ea0


	//   ....[25]....
        /*0778*/ 	.word	0x00008190


	//   ....[26]....
        /*077c*/ 	.word	0x00008350


	//   ....[27]....
        /*0780*/ 	.word	0x000093f0


	//   ....[28]....
        /*0784*/ 	.word	0x00009430


	//   ....[29]....
        /*0788*/ 	.word	0x00009470


	//   ....[30]....
        /*078c*/ 	.word	0x000094e0


	//   ....[31]....
        /*0790*/ 	.word	0x00009510


	//   ....[32]....
        /*0794*/ 	.word	0x0000ae70


	//   ....[33]....
        /*0798*/ 	.word	0x0000b4a0


	//   ....[34]....
        /*079c*/ 	.word	0x0000b4d0


	//   ....[35]....
        /*07a0*/ 	.word	0x0000b4f0


	//   ....[36]....
        /*07a4*/ 	.word	0x0000b510


	//   ....[37]....
        /*07a8*/ 	.word	0x0000bb90


	//   ....[38]....
        /*07ac*/ 	.word	0x0000bbb0


	//   ....[39]....
        /*07b0*/ 	.word	0x0000bde0


	//   ....[40]....
        /*07b4*/ 	.word	0x0000be00


	//   ....[41]....
        /*07b8*/ 	.word	0x0000c990


	//   ....[42]....
        /*07bc*/ 	.word	0x0000c9c0


	//   ....[43]....
        /*07c0*/ 	.word	0x0000cc00


	//   ....[44]....
        /*07c4*/ 	.word	0x0000cc20


	//   ....[45]....
        /*07c8*/ 	.word	0x0000ced0


	//   ....[46]....
        /*07cc*/ 	.word	0x0000d0a0


	//   ....[47]....
        /*07d0*/ 	.word	0x0000d0d0


	//   ....[48]....
        /*07d4*/ 	.word	0x0000d100


	//   ....[49]....
        /*07d8*/ 	.word	0x0000d130


	//   ....[50]....
        /*07dc*/ 	.word	0x0000d160


	//   ....[51]....
        /*07e0*/ 	.word	0x0000d190


	//   ....[52]....
        /*07e4*/ 	.word	0x0000d300


	//   ....[53]....
        /*07e8*/ 	.word	0x0000d330


	//   ....[54]....
        /*07ec*/ 	.word	0x0000d360


	//   ....[55]....
        /*07f0*/ 	.word	0x0000d390


	//   ....[56]....
        /*07f4*/ 	.word	0x0000d3c0


	//   ....[57]....
        /*07f8*/ 	.word	0x0000d3f0


	//   ....[58]....
        /*07fc*/ 	.word	0x0000d490


	//   ....[59]....
        /*0800*/ 	.word	0x0000d4f0


	//   ....[60]....
        /*0804*/ 	.word	0x0000d580


	//   ....[61]....
        /*0808*/ 	.word	0x0000e7d0


	//   ....[62]....
        /*080c*/ 	.word	0x0000f320


	//   ....[63]....
        /*0810*/ 	.word	0x0000f350


	//   ....[64]....
        /*0814*/ 	.word	0x0000f3f0


	//   ....[65]....
        /*0818*/ 	.word	0x0000f410


	//   ....[66]....
        /*081c*/ 	.word	0x0000f490


	//   ....[67]....
        /*0820*/ 	.word	0x0000f4b0


	//   ....[68]....
        /*0824*/ 	.word	0x0000f4c0


	//   ....[69]....
        /*0828*/ 	.word	0x0000f530


	//   ....[70]....
        /*082c*/ 	.word	0x000131a0


	//   ....[71]....
        /*0830*/ 	.word	0x000131d0


	//   ....[72]....
        /*0834*/ 	.word	0x00013210


	//   ....[73]....
        /*0838*/ 	.word	0x00013240


	//   ....[74]....
        /*083c*/ 	.word	0x00013270


	//   ....[75]....
        /*0840*/ 	.word	0x000132a0


	//   ....[76]....
        /*0844*/ 	.word	0x000132d0


	//   ....[77]....
        /*0848*/ 	.word	0x00013300


	//   ....[78]....
        /*084c*/ 	.word	0x00013480


	//   ....[79]....
        /*0850*/ 	.word	0x000134b0


	//   ....[80]....
        /*0854*/ 	.word	0x000134e0


	//   ....[81]....
        /*0858*/ 	.word	0x00013510


	//   ....[82]....
        /*085c*/ 	.word	0x00013540


	//   ....[83]....
        /*0860*/ 	.word	0x00013570


	//   ....[84]....
        /*0864*/ 	.word	0x00013630


	//   ....[85]....
        /*0868*/ 	.word	0x00013650


	//   ....[86]....
        /*086c*/ 	.word	0x000136c0


	//   ....[87]....
        /*0870*/ 	.word	0x00013d80


	//   ....[88]....
        /*0874*/ 	.word	0x000143e0


	//   ....[89]....
        /*0878*/ 	.word	0x00014560


	//   ....[90]....
        /*087c*/ 	.word	0x000145d0


	//   ....[91]....
        /*0880*/ 	.word	0x00014630


	//   ....[92]....
        /*0884*/ 	.word	0x00014720


	//   ....[93]....
        /*0888*/ 	.word	0x00014780


	//   ....[94]....
        /*088c*/ 	.word	0x00014880


	//   ....[95]....
        /*0890*/ 	.word	0x000148e0


	//   ....[96]....
        /*0894*/ 	.word	0x000149c0


	//   ....[97]....
        /*0898*/ 	.word	0x00014cf0


	//   ....[98]....
        /*089c*/ 	.word	0x00014d90


	//   ....[99]....
        /*08a0*/ 	.word	0x00014eb0


	//   ....[100]....
        /*08a4*/ 	.word	0x00014f20


	//   ....[101]....
        /*08a8*/ 	.word	0x00014f90


	//   ....[102]....
        /*08ac*/ 	.word	0x00015000


	//   ....[103]....
        /*08b0*/ 	.word	0x00015070


	//   ....[104]....
        /*08b4*/ 	.word	0x000150f0


	//   ....[105]....
        /*08b8*/ 	.word	0x00015180


	//   ....[106]....
        /*08bc*/ 	.word	0x00015210


	//   ....[107]....
        /*08c0*/ 	.word	0x00015280


	//   ....[108]....
        /*08c4*/ 	.word	0x000152f0


	//   ....[109]....
        /*08c8*/ 	.word	0x00015360


	//   ....[110]....
        /*08cc*/ 	.word	0x000153e0


	//   ....[111]....
        /*08d0*/ 	.word	0x00015450


	//   ....[112]....
        /*08d4*/ 	.word	0x000154f0


	//   ....[113]....
        /*08d8*/ 	.word	0x00015580


	//   ....[114]....
        /*08dc*/ 	.word	0x000156b0


	//----- nvinfo : EIATTR_REG_RECONFIG
	.align		4
.L_556:
        /*08e0*/ 	.byte	0x01, 0x54
	.zero		2


	//----- nvinfo : EIATTR_SYSCALL_OFFSETS
	.align		4
        /*08e4*/ 	.byte	0x04, 0x46
        /*08e6*/ 	.short	(.L_558 - .L_557)


	//   ....[0]....
.L_557:
        /*08e8*/ 	.word	0x00003a40


	//   ....[1]....
        /*08ec*/ 	.word	0x0000e3d0


	//   ....[2]....
        /*08f0*/ 	.word	0x0000e530


	//   ....[3]....
        /*08f4*/ 	.word	0x0000e630


	//   ....[4]....
        /*08f8*/ 	.word	0x0000ef60


	//----- nvinfo : EIATTR_MBARRIER_INSTR_OFFSETS
	.align		4
.L_558:
        /*08fc*/ 	.byte	0x04, 0x39
        /*08fe*/ 	.short	(.L_560 - .L_559)


	//   ....[0]....
.L_559:
        /*0900*/ 	.word	0x00000270
        /*0904*/ 	.word	0x000000ff
        /*0908*/ 	.word	0x00028c00
        /*090c*/ 	.short	0x0100
        /*090e*/ 	.byte	0x08
	.zero		1


	//   ....[1]....
        /*0910*/ 	.word	0x00000280
        /*0914*/ 	.word	0x000000ff
        /*0918*/ 	.word	0x00028c20
        /*091c*/ 	.short	0x0100
        /*091e*/ 	.byte	0x08
	.zero		1


	//   ....[2]....
        /*0920*/ 	.word	0x00000330
        /*0924*/ 	.word	0x000000ff
        /*0928*/ 	.word	0x00028c30
        /*092c*/ 	.short	0x0100
        /*092e*/ 	.byte	0x06
	.zero		1


	//   ....[3]....
        /*0930*/ 	.word	0x00000340
        /*0934*/ 	.word	0x000000ff
        /*0938*/ 	.word	0x00028c40
        /*093c*/ 	.short	0x0100
        /*093e*/ 	.byte	0x06
	.zero		1


	//   ....[4]....
        /*0940*/ 	.word	0x00000350
        /*0944*/ 	.word	0x000000ff
        /*0948*/ 	.word	0x00028c38
        /*094c*/ 	.short	0x0100
        /*094e*/ 	.byte	0x06
	.zero		1


	//   ....[5]....
        /*0950*/ 	.word	0x00000360
        /*0954*/ 	.word	0x000000ff
        /*0958*/ 	.word	0x00028c48
        /*095c*/ 	.short	0x0100
        /*095e*/ 	.byte	0x06
	.zero		1


	//   ....[6]....
        /*0960*/ 	.word	0x00000490
        /*0964*/ 	.word	0x000000ff
        /*0968*/ 	.word	0x00028c50
        /*096c*/ 	.short	0x0100
        /*096e*/ 	.byte	0x08
	.zero		1


	//   ....[7]....
        /*0970*/ 	.word	0x000004a0
        /*0974*/ 	.word	0x000000ff
        /*0978*/ 	.word	0x00028c60
        /*097c*/ 	.short	0x0100
        /*097e*/ 	.byte	0x08
	.zero		1


	//   ....[8]....
        /*0980*/ 	.word	0x000004b0
        /*0984*/ 	.word	0x000000ff
        /*0988*/ 	.word	0x00028c58
        /*098c*/ 	.short	0x0100
        /*098e*/ 	.byte	0x08
	.zero		1


	//   ....[9]....
        /*0990*/ 	.word	0x000004c0
        /*0994*/ 	.word	0x000000ff
        /*0998*/ 	.word	0x00028c68
        /*099c*/ 	.short	0x0100
        /*099e*/ 	.byte	0x08
	.zero		1


	//   ....[10]....
        /*09a0*/ 	.word	0x000005b0
        /*09a4*/ 	.word	0x000000ff
        /*09a8*/ 	.word	0x00028c70
        /*09ac*/ 	.short	0x0100
        /*09ae*/ 	.byte	0x06
	.zero		1


	//   ....[11]....
        /*09b0*/ 	.word	0x000005c0
        /*09b4*/ 	.word	0x000000ff
        /*09b8*/ 	.word	0x00028c80
        /*09bc*/ 	.short	0x0100
        /*09be*/ 	.byte	0x06
	.zero		1


	//   ....[12]....
        /*09c0*/ 	.word	0x000005d0
        /*09c4*/ 	.word	0x000000ff
        /*09c8*/ 	.word	0x00028c78
        /*09cc*/ 	.short	0x0100
        /*09ce*/ 	.byte	0x06
	.zero		1


	//   ....[13]....
        /*09d0*/ 	.word	0x000005e0
        /*09d4*/ 	.word	0x000000ff
        /*09d8*/ 	.word	0x00028c88
        /*09dc*/ 	.short	0x0100
        /*09de*/ 	.byte	0x06
	.zero		1


	//   ....[14]....
        /*09e0*/ 	.word	0x00000710
        /*09e4*/ 	.word	0x000000ff
        /*09e8*/ 	.word	0x00028c90
        /*09ec*/ 	.short	0x0100
        /*09ee*/ 	.byte	0x08
	.zero		1


	//   ....[15]....
        /*09f0*/ 	.word	0x00000720
        /*09f4*/ 	.word	0x000000ff
        /*09f8*/ 	.word	0x00028ca0
        /*09fc*/ 	.short	0x0100
        /*09fe*/ 	.byte	0x08
	.zero		1


	//   ....[16]....
        /*0a00*/ 	.word	0x00000730
        /*0a04*/ 	.word	0x000000ff
        /*0a08*/ 	.word	0x00028c98
        /*0a0c*/ 	.short	0x0100
        /*0a0e*/ 	.byte	0x08
	.zero		1


	//   ....[17]....
        /*0a10*/ 	.word	0x00000740
        /*0a14*/ 	.word	0x000000ff
        /*0a18*/ 	.word	0x00028ca8
        /*0a1c*/ 	.short	0x0100
        /*0a1e*/ 	.byte	0x08
	.zero		1


	//   ....[18]....
        /*0a20*/ 	.word	0x00000870
        /*0a24*/ 	.word	0x000000ff
        /*0a28*/ 	.word	0x00028cb0
        /*0a2c*/ 	.short	0x0100
        /*0a2e*/ 	.byte	0x08
	.zero		1


	//   ....[19]....
        /*0a30*/ 	.word	0x00000880
        /*0a34*/ 	.word	0x000000ff
        /*0a38*/ 	.word	0x00028cc0
        /*0a3c*/ 	.short	0x0100
        /*0a3e*/ 	.byte	0x08
	.zero		1


	//   ....[20]....
        /*0a40*/ 	.word	0x00000890
        /*0a44*/ 	.word	0x000000ff
        /*0a48*/ 	.word	0x00028cb8
        /*0a4c*/ 	.short	0x0100
        /*0a4e*/ 	.byte	0x08
	.zero		1


	//   ....[21]....
        /*0a50*/ 	.word	0x000008a0
        /*0a54*/ 	.word	0x000000ff
        /*0a58*/ 	.word	0x00028cc8
        /*0a5c*/ 	.short	0x0100
        /*0a5e*/ 	.byte	0x08
	.zero		1


	//   ....[22]....
        /*0a60*/ 	.word	0x00001be0
        /*0a64*/ 	.word	0x000000ff
        /*0a68*/ 	.word	0x00028c50
        /*0a6c*/ 	.short	0x010a
        /*0a6e*/ 	.byte	0x15
	.zero		1


	//   ....[23]....
        /*0a70*/ 	.word	0x00001ea0
        /*0a74*/ 	.word	0x00000000
        /*0a78*/ 	.word	0x00000000
        /*0a7c*/ 	.short	0x0101
        /*0a7e*/ 	.byte	0x3f
	.zero		1


	//   ....[24]....
        /*0a80*/ 	.word	0x000027f0
        /*0a84*/ 	.word	0x000000ff
        /*0a88*/ 	.word	0x00028c50
        /*0a8c*/ 	.short	0x010a
        /*0a8e*/ 	.byte	0x15
	.zero		1


	//   ....[25]....
        /*0a90*/ 	.word	0x00002830
        /*0a94*/ 	.word	0x000000ff
        /*0a98*/ 	.word	0x00028c50
        /*0a9c*/ 	.short	0x010a
        /*0a9e*/ 	.byte	0x15
	.zero		1


	//   ....[26]....
        /*0aa0*/ 	.word	0x00002a00
        /*0aa4*/ 	.word	0x00000000
        /*0aa8*/ 	.word	0x00000000
        /*0aac*/ 	.short	0x0101
        /*0aae*/ 	.byte	0x3f
	.zero		1


	//   ....[27]....
        /*0ab0*/ 	.word	0x00003ac0
        /*0ab4*/ 	.word	0x000000ff
        /*0ab8*/ 	.word	0x00028c00
        /*0abc*/ 	.short	0x010a
        /*0abe*/ 	.byte	0x2e
	.zero		1


	//   ....[28]....
        /*0ac0*/ 	.word	0x00003b40
        /*0ac4*/ 	.word	0x00000007
        /*0ac8*/ 	.word	0x00028c30
        /*0acc*/ 	.short	0x010a
        /*0ace*/ 	.byte	0x3f
	.zero		1


	//   ....[29]....
        /*0ad0*/ 	.word	0x00003b80
        /*0ad4*/ 	.word	0x00000007
        /*0ad8*/ 	.word	0x00028c30
        /*0adc*/ 	.short	0x010a
        /*0ade*/ 	.byte	0x3f
	.zero		1


	//   ....[30]....
        /*0ae0*/ 	.word	0x00004d80
        /*0ae4*/ 	.word	0x00000003
        /*0ae8*/ 	.word	0x00000000
        /*0aec*/ 	.short	0x0101
        /*0aee*/ 	.byte	0x3f
	.zero		1


	//   ....[31]....
        /*0af0*/ 	.word	0x000051c0
        /*0af4*/ 	.word	0x00000007
        /*0af8*/ 	.word	0x00028c50
        /*0afc*/ 	.short	0x010a
        /*0afe*/ 	.byte	0x3f
	.zero		1


	//   ....[32]....
        /*0b00*/ 	.word	0x00005200
        /*0b04*/ 	.word	0x00000007
        /*0b08*/ 	.word	0x00028c50
        /*0b0c*/ 	.short	0x010a
        /*0b0e*/ 	.byte	0x3f
	.zero		1


	//   ....[33]....
        /*0b10*/ 	.word	0x00005520
        /*0b14*/ 	.word	0x00000007
        /*0b18*/ 	.word	0x00000000
        /*0b1c*/ 	.short	0x0101
        /*0b1e*/ 	.byte	0x3f
	.zero		1


	//   ....[34]....
        /*0b20*/ 	.word	0x00005630
        /*0b24*/ 	.word	0x000000ff
        /*0b28*/ 	.word	0x00028c30
        /*0b2c*/ 	.short	0x010a
        /*0b2e*/ 	.byte	0x19
	.zero		1


	//   ....[35]....
        /*0b30*/ 	.word	0x00005670
        /*0b34*/ 	.word	0x000000ff
        /*0b38*/ 	.word	0x00028c30
        /*0b3c*/ 	.short	0x010a
        /*0b3e*/ 	.byte	0x19
	.zero		1


	//   ....[36]....
        /*0b40*/ 	.word	0x00006770
        /*0b44*/ 	.word	0x0000009f
        /*0b48*/ 	.word	0x00000000
        /*0b4c*/ 	.short	0x0101
        /*0b4e*/ 	.byte	0x3f
	.zero		1


	//   ....[37]....
        /*0b50*/ 	.word	0x00007450
        /*0b54*/ 	.word	0x000000ff
        /*0b58*/ 	.word	0x00028c50
        /*0b5c*/ 	.short	0x010a
        /*0b5e*/ 	.byte	0x19
	.zero		1


	//   ....[38]....
        /*0b60*/ 	.word	0x00007490
        /*0b64*/ 	.word	0x000000ff
        /*0b68*/ 	.word	0x00028c50
        /*0b6c*/ 	.short	0x010a
        /*0b6e*/ 	.byte	0x19
	.zero		1


	//   ....[39]....
        /*0b70*/ 	.word	0x00007730
        /*0b74*/ 	.word	0x000000b2
        /*0b78*/ 	.word	0x00000000
        /*0b7c*/ 	.short	0x0101
        /*0b7e*/ 	.byte	0x3f
	.zero		1


	//   ....[40]....
        /*0b80*/ 	.word	0x00007860
        /*0b84*/ 	.word	0x000000ff
        /*0b88*/ 	.word	0x00028c30
        /*0b8c*/ 	.short	0x010a
        /*0b8e*/ 	.byte	0x18
	.zero		1


	//   ....[41]....
        /*0b90*/ 	.word	0x000078a0
        /*0b94*/ 	.word	0x000000ff
        /*0b98*/ 	.word	0x00028c30
        /*0b9c*/ 	.short	0x010a
        /*0b9e*/ 	.byte	0x18
	.zero		1


	//   ....[42]....
        /*0ba0*/ 	.word	0x000086f0
        /*0ba4*/ 	.word	0x00000098
        /*0ba8*/ 	.word	0x00000000
        /*0bac*/ 	.short	0x0101
        /*0bae*/ 	.byte	0x3f
	.zero		1


	//   ....[43]....
        /*0bb0*/ 	.word	0x00009140
        /*0bb4*/ 	.word	0x000000ff
        /*0bb8*/ 	.word	0x00028c50
        /*0bbc*/ 	.short	0x010a
        /*0bbe*/ 	.byte	0x18
	.zero		1


	//   ....[44]....
        /*0bc0*/ 	.word	0x00009180
        /*0bc4*/ 	.word	0x000000ff
        /*0bc8*/ 	.word	0x00028c50
        /*0bcc*/ 	.short	0x010a
        /*0bce*/ 	.byte	0x18
	.zero		1


	//   ....[45]....
        /*0bd0*/ 	.word	0x00009410
        /*0bd4*/ 	.word	0x000000aa
        /*0bd8*/ 	.word	0x00000000
        /*0bdc*/ 	.short	0x0101
        /*0bde*/ 	.byte	0x3f
	.zero		1


	//   ....[46]....
        /*0be0*/ 	.word	0x0000bba0
        /*0be4*/ 	.word	0x000000ff
        /*0be8*/ 	.word	0x00000000
        /*0bec*/ 	.short	0x0101
        /*0bee*/ 	.byte	0x04
	.zero		1


	//   ....[47]....
        /*0bf0*/ 	.word	0x0000ea60
        /*0bf4*/ 	.word	0x00000000
        /*0bf8*/ 	.word	0x00028c40
        /*0bfc*/ 	.short	0x010a
        /*0bfe*/ 	.byte	0x3f
	.zero		1


	//   ....[48]....
        /*0c00*/ 	.word	0x0000f5e0
        /*0c04*/ 	.word	0x00000008
        /*0c08*/ 	.word	0x00028c00
        /*0c0c*/ 	.short	0x0107
        /*0c0e*/ 	.byte	0x3f
	.zero		1


	//   ....[49]....
        /*0c10*/ 	.word	0x0000f6e0
        /*0c14*/ 	.word	0x00000002
        /*0c18*/ 	.word	0x00028c00
        /*0c1c*/ 	.short	0x0101
        /*0c1e*/ 	.byte	0x3f
	.zero		1


	//   ....[50]....
        /*0c20*/ 	.word	0x0000f700
        /*0c24*/ 	.word	0x00000002
        /*0c28*/ 	.word	0x00028c20
        /*0c2c*/ 	.short	0x010a
        /*0c2e*/ 	.byte	0x3f
	.zero		1


	//   ....[51]....
        /*0c30*/ 	.word	0x0000f810
        /*0c34*/ 	.word	0x00000000
        /*0c38*/ 	.word	0x00028c60
        /*0c3c*/ 	.short	0x010a
        /*0c3e*/ 	.byte	0x3f
	.zero		1


	//   ....[52]....
        /*0c40*/ 	.word	0x000104f0
        /*0c44*/ 	.word	0x00000003
        /*0c48*/ 	.word	0x00028c40
        /*0c4c*/ 	.short	0x010a
        /*0c4e*/ 	.byte	0x3f
	.zero		1


	//   ....[53]....
        /*0c50*/ 	.word	0x00010750
        /*0c54*/ 	.word	0x00000003
        /*0c58*/ 	.word	0x00028c60
        /*0c5c*/ 	.short	0x010a
        /*0c5e*/ 	.byte	0x3f
	.zero		1


	//   ....[54]....
        /*0c60*/ 	.word	0x000113d0
        /*0c64*/ 	.word	0x00000004
        /*0c68*/ 	.word	0x00028c40
        /*0c6c*/ 	.short	0x010a
        /*0c6e*/ 	.byte	0x3f
	.zero		1


	//   ....[55]....
        /*0c70*/ 	.word	0x00011620
        /*0c74*/ 	.word	0x00000004
        /*0c78*/ 	.word	0x00028c60
        /*0c7c*/ 	.short	0x010a
        /*0c7e*/ 	.byte	0x3f
	.zero		1


	//   ....[56]....
        /*0c80*/ 	.word	0x00012230
        /*0c84*/ 	.word	0x00000004
        /*0c88*/ 	.word	0x00028c40
        /*0c8c*/ 	.short	0x010a
        /*0c8e*/ 	.byte	0x3f
	.zero		1


	//   ....[57]....
        /*0c90*/ 	.word	0x00012490
        /*0c94*/ 	.word	0x00000004
        /*0c98*/ 	.word	0x00028c60
        /*0c9c*/ 	.short	0x010a
        /*0c9e*/ 	.byte	0x3f
	.zero		1


	//   ....[58]....
        /*0ca0*/ 	.word	0x00013d00
        /*0ca4*/ 	.word	0x00000000
        /*0ca8*/ 	.word	0x00028c20
        /*0cac*/ 	.short	0x010a
        /*0cae*/ 	.byte	0x3f
	.zero		1


	//   ....[59]....
        /*0cb0*/ 	.word	0x00013ec0
        /*0cb4*/ 	.word	0x00000006
        /*0cb8*/ 	.word	0x00000000
        /*0cbc*/ 	.short	0x010a
        /*0cbe*/ 	.byte	0x3f
	.zero		1


	//   ....[60]....
        /*0cc0*/ 	.word	0x00013f30
        /*0cc4*/ 	.word	0x00000007
        /*0cc8*/ 	.word	0x00000000
        /*0ccc*/ 	.short	0x010a
        /*0cce*/ 	.byte	0x3f
	.zero		1


	//   ....[61]....
        /*0cd0*/ 	.word	0x00013fa0
        /*0cd4*/ 	.word	0x00000004
        /*0cd8*/ 	.word	0x00000000
        /*0cdc*/ 	.short	0x010a
        /*0cde*/ 	.byte	0x3f
	.zero		1


	//   ....[62]....
        /*0ce0*/ 	.word	0x00013fd0
        /*0ce4*/ 	.word	0x00000003
        /*0ce8*/ 	.word	0x00000000
        /*0cec*/ 	.short	0x010a
        /*0cee*/ 	.byte	0x3f
	.zero		1


	//   ....[63]....
        /*0cf0*/ 	.word	0x00014040
        /*0cf4*/ 	.word	0x00000003
        /*0cf8*/ 	.word	0x00028c50
        /*0cfc*/ 	.short	0x010a
        /*0cfe*/ 	.byte	0x3f
	.zero		1


	//   ....[64]....
        /*0d00*/ 	.word	0x000140a0
        /*0d04*/ 	.word	0x00000003
        /*0d08*/ 	.word	0x00028c50
        /*0d0c*/ 	.short	0x010a
        /*0d0e*/ 	.byte	0x3f
	.zero		1


	//   ....[65]....
        /*0d10*/ 	.word	0x00014100
        /*0d14*/ 	.word	0x00000003
        /*0d18*/ 	.word	0x00028c00
        /*0d1c*/ 	.short	0x010a
        /*0d1e*/ 	.byte	0x3f
	.zero		1


	//   ....[66]....
        /*0d20*/ 	.word	0x00014150
        /*0d24*/ 	.word	0x00000007
        /*0d28*/ 	.word	0x00028c30
        /*0d2c*/ 	.short	0x010a
        /*0d2e*/ 	.byte	0x3f
	.zero		1


	//   ....[67]....
        /*0d30*/ 	.word	0x000141a0
        /*0d34*/ 	.word	0x00000007
        /*0d38*/ 	.word	0x00028c50
        /*0d3c*/ 	.short	0x010a
        /*0d3e*/ 	.byte	0x3f
	.zero		1


	//   ....[68]....
        /*0d40*/ 	.word	0x00014200
        /*0d44*/ 	.word	0x00000006
        /*0d48*/ 	.word	0x00028c30
        /*0d4c*/ 	.short	0x010a
        /*0d4e*/ 	.byte	0x3f
	.zero		1


	//   ....[69]....
        /*0d50*/ 	.word	0x00014250
        /*0d54*/ 	.word	0x000000b2
        /*0d58*/ 	.word	0x00028c50
        /*0d5c*/ 	.short	0x010a
        /*0d5e*/ 	.byte	0x3f
	.zero		1


	//   ....[70]....
        /*0d60*/ 	.word	0x000142b0
        /*0d64*/ 	.word	0x00000006
        /*0d68*/ 	.word	0x00028c30
        /*0d6c*/ 	.short	0x010a
        /*0d6e*/ 	.byte	0x3f
	.zero		1


	//   ....[71]....
        /*0d70*/ 	.word	0x00014300
        /*0d74*/ 	.word	0x000000aa
        /*0d78*/ 	.word	0x00028c50
        /*0d7c*/ 	.short	0x010a
        /*0d7e*/ 	.byte	0x3f
	.zero		1


	//   ....[72]....
        /*0d80*/ 	.word	0x000144a0
        /*0d84*/ 	.word	0x00000000
        /*0d88*/ 	.word	0x00028c40
        /*0d8c*/ 	.short	0x010a
        /*0d8e*/ 	.byte	0x3f
	.zero		1


	//   ....[73]....
        /*0d90*/ 	.word	0x00014a10
        /*0d94*/ 	.word	0x00000002
        /*0d98*/ 	.word	0x00028c20
        /*0d9c*/ 	.short	0x010a
        /*0d9e*/ 	.byte	0x3f
	.zero		1


	//   ....[74]....
        /*0da0*/ 	.word	0x00014a60
        /*0da4*/ 	.word	0x00000000
        /*0da8*/ 	.word	0x00028c60
        /*0dac*/ 	.short	0x010a
        /*0dae*/ 	.byte	0x3f
	.zero		1


	//   ....[75]....
        /*0db0*/ 	.word	0x00014ab0
        /*0db4*/ 	.word	0x00000003
        /*0db8*/ 	.word	0x00028c40
        /*0dbc*/ 	.short	0x010a
        /*0dbe*/ 	.byte	0x3f
	.zero		1


	//   ....[76]....
        /*0dc0*/ 	.word	0x00014b00
        /*0dc4*/ 	.word	0x00000003
        /*0dc8*/ 	.word	0x00028c60
        /*0dcc*/ 	.short	0x010a
        /*0dce*/ 	.byte	0x3f
	.zero		1


	//   ....[77]....
        /*0dd0*/ 	.word	0x00014b50
        /*0dd4*/ 	.word	0x00000004
        /*0dd8*/ 	.word	0x00028c40
        /*0ddc*/ 	.short	0x010a
        /*0dde*/ 	.byte	0x3f
	.zero		1


	//   ....[78]....
        /*0de0*/ 	.word	0x00014ba0
        /*0de4*/ 	.word	0x00000004
        /*0de8*/ 	.word	0x00028c60
        /*0dec*/ 	.short	0x010a
        /*0dee*/ 	.byte	0x3f
	.zero		1


	//   ....[79]....
        /*0df0*/ 	.word	0x00014bf0
        /*0df4*/ 	.word	0x00000004
        /*0df8*/ 	.word	0x00028c40
        /*0dfc*/ 	.short	0x010a
        /*0dfe*/ 	.byte	0x3f
	.zero		1


	//   ....[80]....
        /*0e00*/ 	.word	0x00014c40
        /*0e04*/ 	.word	0x00000004
        /*0e08*/ 	.word	0x00028c60
        /*0e0c*/ 	.short	0x010a
        /*0e0e*/ 	.byte	0x3f
	.zero		1


	//   ....[81]....
        /*0e10*/ 	.word	0x000155d0
        /*0e14*/ 	.word	0x00000000
        /*0e18*/ 	.word	0x00028c20
        /*0e1c*/ 	.short	0x010a
        /*0e1e*/ 	.byte	0x3f
	.zero		1


	//   ....[82]....
        /*0e20*/ 	.word	0x00015770
        /*0e24*/ 	.word	0x00000006
        /*0e28*/ 	.word	0x00000000
        /*0e2c*/ 	.short	0x010a
        /*0e2e*/ 	.byte	0x3f
	.zero		1


	//   ....[83]....
        /*0e30*/ 	.word	0x000157c0
        /*0e34*/ 	.word	0x00000007
        /*0e38*/ 	.word	0x00000000
        /*0e3c*/ 	.short	0x010a
        /*0e3e*/ 	.byte	0x3f
	.zero		1


	//   ....[84]....
        /*0e40*/ 	.word	0x00015810
        /*0e44*/ 	.word	0x00000004
        /*0e48*/ 	.word	0x00000000
        /*0e4c*/ 	.short	0x010a
        /*0e4e*/ 	.byte	0x3f
	.zero		1


	//----- nvinfo : EIATTR_NUM_MBARRIERS
	.align		4
.L_560:
        /*0e50*/ 	.byte	0x03, 0x38
        /*0e52*/ 	.short	0x0016


	//----- nvinfo : EIATTR_EXIT_INSTR_OFFSETS
	.align		4
        /*0e54*/ 	.byte	0x04, 0x1c
        /*0e56*/ 	.short	(.L_562 - .L_561)


	//   ....[0]....
.L_561:
        /*0e58*/ 	.word	0x00000a50


	//   ....[1]....
        /*0e5c*/ 	.word	0x0000ce80


	//   ....[2]....
        /*0e60*/ 	.word	0x00014020


	//----- nvinfo : EIATTR_MAX_THREADS
	.align		4
.L_562:
        /*0e64*/ 	.byte	0x04, 0x05
        /*0e66*/ 	.short	(.L_564 - .L_563)
.L_563:
        /*0e68*/ 	.word	0x00000180
        /*0e6c*/ 	.word	0x00000001
        /*0e70*/ 	.word	0x00000001


	//----- nvinfo : EIATTR_CRS_STACK_SIZE
	.align		4
.L_564:
        /*0e74*/ 	.byte	0x04, 0x1e
        /*0e76*/ 	.short	(.L_566 - .L_565)
.L_565:
        /*0e78*/ 	.word	0x00000000


	//----- nvinfo : EIATTR_CBANK_PARAM_SIZE
	.align		4
.L_566:
        /*0e7c*/ 	.byte	0x03, 0x19
        /*0e7e*/ 	.short	0x0af0


	//----- nvinfo : EIATTR_PARAM_CBANK
	.align		4
        /*0e80*/ 	.byte	0x04, 0x0a
        /*0e82*/ 	.short	(.L_568 - .L_567)
	.align		4
.L_567:
        /*0e84*/ 	.word	index@(.nv.constant0._ZN7cutlass13device_kernelIN5flash11enable_sm90INS1_16FlashAttnFwdSm90INS1_25CollectiveMainloopFwdSm90ILi2EN4cute5tupleIJNS5_1CILi1EEES8_S8_EEENS6_IJNS7_ILi64EEESA_SA_EEELi512ENS_10bfloat16_tEfNS_4arch4Sm90ELb1ELb0ELb1ELb1ELb0ELb0ELb0ELb0ELb0ELb1ELb0ELb0EEENS1_21CollectiveEpilogueFwdINS6_IJSA_NS7_ILi512EEESA_EEES9_SC_SE_Li256ELb1ELb1ELb0ELb0EEENS1_36VarlenDynamicPersistentTileSchedulerILi64ELi64ELi256ELi128ELb0ELb1ELb1ELb1ELb1ELb1EEEEEEEEEvNT_6ParamsE)
        /*0e88*/ 	.short	0x0210
        /*0e8a*/ 	.short	0x0af0


	//----- nvinfo : EIATTR_SW_WAR
	.align		4
.L_568:
        /*0e8c*/ 	.byte	0x04, 0x36
        /*0e8e*/ 	.short	(.L_570 - .L_569)
.L_569:
        /*0e90*/ 	.word	0x00000008
.L_570:


//--------------------- .nv.info._ZN7cutlass13device_kernelIN5flash11enable_sm90INS1_16FlashAttnFwdSm90INS1_25CollectiveMainloopFwdSm90ILi2EN4cute5tupleIJNS5_1CILi1EEES8_S8_EEENS6_IJNS7_ILi64EEESA_SA_EEELi512ENS_10bfloat16_tEfNS_4arch4Sm90ELb1ELb0ELb1ELb1ELb0ELb1ELb0ELb0ELb0ELb1ELb0ELb0EEENS1_21CollectiveEpilogueFwdINS6_IJSA_NS7_ILi512EEESA_EEES9_SC_SE_Li256ELb1ELb1ELb0ELb0EEENS1_36VarlenDynamicPersistentTileSchedulerILi64ELi64ELi256ELi128ELb0ELb1ELb1ELb1ELb1ELb1EEEEEEEEEvNT_6ParamsE --------------------------
	.section	.nv.info._ZN7cutlass13device_kernelIN5flash11enable_sm90INS1_16FlashAttnFwdSm90INS1_25CollectiveMainloopFwdSm90ILi2EN4cute5tupleIJNS5_1CILi1EEES8_S8_EEENS6_IJNS7_ILi64EEESA_SA_EEELi512ENS_10bfloat16_tEfNS_4arch4Sm90ELb1ELb0ELb1ELb1ELb0ELb1ELb0ELb0ELb0ELb1ELb0ELb0EEENS1_21CollectiveEpilogueFwdINS6_IJSA_NS7_ILi512EEESA_EEES9_SC_SE_Li256ELb1ELb1ELb0ELb0EEENS1_36VarlenDynamicPersistentTileSchedulerILi64ELi64ELi256ELi128ELb0ELb1ELb1ELb1ELb1ELb1EEEEEEEEEvNT_6ParamsE,"",@"SHT_CUDA_INFO"
	.sectionflags	@""
	.align	4


	//----- nvinfo : EIATTR_CUDA_API_VERSION
	.align		4
        /*0000*/ 	.byte	0x04, 0x37
        /*0002*/ 	.short	(.L_572 - .L_571)
.L_571:
        /*0004*/ 	.word	0x00000082


	//----- nvinfo : EIATTR_KPARAM_INFO
	.align		4
.L_572:
        /*0008*/ 	.byte	0x04, 0x17
        /*000a*/ 	.short	(.L_574 - .L_573)
.L_573:
        /*000c*/ 	.word	0x00000000
        /*0010*/ 	.short	0x0000
        /*0012*/ 	.short	0x0070
        /*0014*/ 	.byte	0x00, 0xf0, 0x01, 0x2a


	//----- nvinfo : EIATTR_SPARSE_MMA_MASK
	.align		4
.L_574:
        /*0018*/ 	.byte	0x03, 0x50
        /*001a*/ 	.short	0x0000


	//----- nvinfo : EIATTR_MAXREG_COUNT
	.align		4
        /*001c*/ 	.byte	0x03, 0x1b
        /*001e*/ 	.short	0x00a8


	//----- nvinfo : EIATTR_NUM_BARRIERS
	.align		4
        /*0020*/ 	.byte	0x02, 0x4c
        /*0022*/ 	.byte	0x10
	.zero		1


	//----- nvinfo : EIATTR_EXTERNS
	.align		4
        /*0024*/ 	.byte	0x04, 0x0f
        /*0026*/ 	.short	(.L_576 - .L_575)


	//   ....[0]....
	.align		4
.L_575:
        /*0028*/ 	.word	index@(__assertfail)


	//----- nvinfo : EIATTR_ANNOTATIONS
	.align		4
.L_576:
        /*002c*/ 	.byte	0x04, 0x55
        /*002e*/ 	.short	(.L_578 - .L_577)


	//   ....[0]....
.L_577:
        /* <DEDUP_REMOVED lines=100> */


	//----- nvinfo : EIATTR_MERCURY_ISA_VERSION
	.align		4
.L_578:
        /*0658*/ 	.byte	0x03, 0x5f
        /*065a*/ 	.short	0x0101


	//----- nvinfo : EIATTR_UNUSED_LOAD_BYTE_OFFSET
	.align		4
        /*065c*/ 	.byte	0x04, 0x44
        /*065e*/ 	.short	(.L_580 - .L_579)


	//   ....[0]....
.L_579:
        /*0660*/ 	.word	0x00000a90
        /*0664*/ 	.word	0x0000fff0


	//   ....[1]....
        /*0668*/ 	.word	0x00010260
        /*066c*/ 	.word	0x0000fff0


	//----- nvinfo : EIATTR_INT_WARP_WIDE_INSTR_OFFSETS
	.align		4
.L_580:
        /*0670*/ 	.byte	0x04, 0x31
        /*0672*/ 	.short	(.L_582 - .L_581)


	//   ....[0]....
.L_581:
        /*0674*/ 	.word	0x00000190


	//   ....[1]....
        /*0678*/ 	.word	0x000001d0


	//   ....[2]....
        /*067c*/ 	.word	0x000002a0


	//   ....[3]....
        /*0680*/ 	.word	0x00016180


	//   ....[4]....
        /*0684*/ 	.word	0x00016210


	//   ....[5]....
        /*0688*/ 	.word	0x0001aef0


	//   ....[6]....
        /*068c*/ 	.word	0x0001af80


	//----- nvinfo : EIATTR_COOP_GROUP_MASK_REGIDS
	.align		4
.L_582:
        /*0690*/ 	.byte	0x04, 0x29
        /*0692*/ 	.short	(.L_584 - .L_583)


	//   ....[0]....
.L_583:
        /*0694*/ 	.word	0xffffffff


	//   ....[1]....
        /*0698*/ 	.word	0xffffffff


	//   ....[2]....
        /*069c*/ 	.word	0xffffffff


	//   ....[3]....
        /*06a0*/ 	.word	0xffffffff


	//   ....[4]....
        /*06a4*/ 	.word	0xffffffff


	//   ....[5]....
        /*06a8*/ 	.word	0xffffffff


	//   ....[6]....
        /*06ac*/ 	.word	0xffffffff


	//   ....[7]....
        /*06b0*/ 	.word	0xffffffff


	//   ....[8]....
        /*06b4*/ 	.word	0xffffffff


	//   ....[9]....
        /*06b8*/ 	.word	0xffffffff


	//   ....[10]....
        /*06bc*/ 	.word	0xffffffff


	//   ....[11]....
        /*06c0*/ 	.word	0xffffffff


	//   ....[12]....
        /*06c4*/ 	.word	0xffffffff


	//   ....[13]....
        /*06c8*/ 	.word	0xffffffff


	//   ....[14]....
        /*06cc*/ 	.word	0xffffffff


	//   ....[15]....
        /*06d0*/ 	.word	0xffffffff


	//   ....[16]....
        /*06d4*/ 	.word	0xffffffff


	//   ....[17]....
        /*06d8*/ 	.word	0xffffffff


	//   ....[18]....
        /*06dc*/ 	.word	0xffffffff


	//   ....[19]....
        /*06e0*/ 	.word	0xffffffff


	//   ....[20]....
        /*06e4*/ 	.word	0xffffffff


	//   ....[21]....
        /*06e8*/ 	.word	0xffffffff


	//   ....[22]....
        /*06ec*/ 	.word	0xffffffff


	//   ....[23]....
        /*06f0*/ 	.word	0xffffffff


	//   ....[24]....
        /*06f4*/ 	.word	0xffffffff


	//   ....[25]....
        /*06f8*/ 	.word	0xffffffff


	//   ....[26]....
        /*06fc*/ 	.word	0xffffffff


	//   ....[27]....
        /*0700*/ 	.word	0xffffffff


	//   ....[28]....
        /*0704*/ 	.word	0xffffffff


	//   ....[29]....
        /*0708*/ 	.word	0xffffffff


	//   ....[30]....
        /*070c*/ 	.word	0xffffffff


	//   ....[31]....
        /*0710*/ 	.word	0xffffffff


	//   ....[32]....
        /*0714*/ 	.word	0xffffffff


	//   ....[33]....
        /*0718*/ 	.word	0xffffffff


	//   ....[34]....
        /*071c*/ 	.word	0xffffffff


	//   ....[35]....
        /*0720*/ 	.word	0xffffffff


	//   ....[36]....
        /*0724*/ 	.word	0xffffffff


	//   ....[37]....
        /*0728*/ 	.word	0xffffffff


	//   ....[38]....
        /*072c*/ 	.word	0xffffffff


	//   ....[39]....
        /*0730*/ 	.word	0xffffffff


	//   ....[40]....
        /*0734*/ 	.word	0xffffffff


	//   ....[41]....
        /*0738*/ 	.word	0xffffffff


	//   ....[42]....
        /*073c*/ 	.word	0xffffffff


	//   ....[43]....
        /*0740*/ 	.word	0xffffffff


	//   ....[44]....
        /*0744*/ 	.word	0xffffffff


	//   ....[45]....
        /*0748*/ 	.word	0xffffffff


	//   ....[46]....
        /*074c*/ 	.word	0xffffffff


	//   ....[47]....
        /*0750*/ 	.word	0xffffffff


	//   ....[48]....
        /*0754*/ 	.word	0xffffffff


	//   ....[49]....
        /*0758*/ 	.word	0xffffffff


	//   ....[50]....
        /*075c*/ 	.word	0xffffffff


	//   ....[51]....
        /*0760*/ 	.word	0xffffffff


	//   ....[52]....
        /*0764*/ 	.word	0xffffffff


	//   ....[53]....
        /*0768*/ 	.word	0xffffffff


	//   ....[54]....
        /*076c*/ 	.word	0xffffffff


	//   ....[55]....
        /*0770*/ 	.word	0xffffffff


	//   ....[56]....
        /*0774*/ 	.word	0xffffffff


	//   ....[57]....
        /*0778*/ 	.word	0xffffffff


	//   ....[58]....
        /*077c*/ 	.word	0xffffffff


	//   ....[59]....
        /*0780*/ 	.word	0xffffffff


	//   ....[60]....
        /*0784*/ 	.word	0xffffffff


	//   ....[61]....
        /*0788*/ 	.word	0xffffffff


	//   ....[62]....
        /*078c*/ 	.word	0xffffffff


	//   ....[63]....
        /*0790*/ 	.word	0xffffffff


	//   ....[64]....
        /*0794*/ 	.word	0xffffffff


	//   ....[65]....
        /*0798*/ 	.word	0xffffffff


	//   ....[66]....
        /*079c*/ 	.word	0xffffffff


	//   ....[67]....
        /*07a0*/ 	.word	0xffffffff


	//   ....[68]....
        /*07a4*/ 	.word	0xffffffff


	//   ....[69]....
        /*07a8*/ 	.word	0xffffffff


	//   ....[70]....
        /*07ac*/ 	.word	0xffffffff


	//   ....[71]....
        /*07b0*/ 	.word	0xffffffff


	//   ....[72]....
        /*07b4*/ 	.word	0xffffffff


	//   ....[73]....
        /*07b8*/ 	.word	0xffffffff


	//   ....[74]....
        /*07bc*/ 	.word	0xffffffff


	//   ....[75]....
        /*07c0*/ 	.word	0xffffffff


	//   ....[76]....
        /*07c4*/ 	.word	0xffffffff


	//   ....[77]....
        /*07c8*/ 	.word	0xffffffff


	//   ....[78]....
        /*07cc*/ 	.word	0xffffffff


	//   ....[79]....
        /*07d0*/ 	.word	0xffffffff


	//   ....[80]....
        /*07d4*/ 	.word	0xffffffff


	//   ....[81]....
        /*07d8*/ 	.word	0xffffffff


	//   ....[82]....
        /*07dc*/ 	.word	0xffffffff


	//   ....[83]....
        /*07e0*/ 	.word	0xffffffff


	//   ....[84]....
        /*07e4*/ 	.word	0xffffffff


	//   ....[85]....
        /*07e8*/ 	.word	0xffffffff


	//   ....[86]....
        /*07ec*/ 	.word	0xffffffff


	//   ....[87]....
        /*07f0*/ 	.word	0xffffffff


	//   ....[88]....
        /*07f4*/ 	.word	0xffffffff


	//   ....[89]....
        /*07f8*/ 	.word	0xffffffff


	//   ....[90]....
        /*07fc*/ 	.word	0xffffffff


	//   ....[91]....
        /*0800*/ 	.word	0xffffffff


	//   ....[92]....
        /*0804*/ 	.word	0xffffffff


	//   ....[93]....
        /*0808*/ 	.word	0xffffffff


	//   ....[94]....
        /*080c*/ 	.word	0xffffffff


	//   ....[95]....
        /*0810*/ 	.word	0xffffffff


	//   ....[96]....
        /*0814*/ 	.word	0xffffffff


	//   ....[97]....
        /*0818*/ 	.word	0xffffffff


	//   ....[98]....
        /*081c*/ 	.word	0xffffffff


	//   ....[99]....
        /*0820*/ 	.word	0xffffffff


	//   ....[100]....
        /*0824*/ 	.word	0xffffffff


	//   ....[101]....
        /*0828*/ 	.word	0xffffffff


	//   ....[102]....
        /*082c*/ 	.word	0xffffffff


	//   ....[103]....
        /*0830*/ 	.word	0xffffffff


	//   ....[104]....
        /*0834*/ 	.word	0xffffffff


	//   ....[105]....
        /*0838*/ 	.word	0x0500000f


	//   ....[106]....
        /*083c*/ 	.word	0x0500000f


	//   ....[107]....
        /*0840*/ 	.word	0x0500000f


	//   ....[108]....
        /*0844*/ 	.word	0x0500000f


	//   ....[109]....
        /*0848*/ 	.word	0x0500000f


	//   ....[110]....
        /*084c*/ 	.word	0x0500000f


	//   ....[111]....
        /*0850*/ 	.word	0x0500000f


	//   ....[112]....
        /*0854*/ 	.word	0x0500000f


	//   ....[113]....
        /*0858*/ 	.word	0x0500000f


	//   ....[114]....
        /*085c*/ 	.word	0x0500000f


	//   ....[115]....
        /*0860*/ 	.word	0x0500000f


	//   ....[116]....
        /*0864*/ 	.word	0x0500000f


	//   ....[117]....
        /*0868*/ 	.word	0x0500000f


	//   ....[118]....
        /*086c*/ 	.word	0x0500000f


	//   ....[119]....
        /*0870*/ 	.word	0x0500000f


	//   ....[120]....
        /*0874*/ 	.word	0x0500000f


	//   ....[121]....
        /*0878*/ 	.word	0x0500000f


	//   ....[122]....
        /*087c*/ 	.word	0x0500000f


	//   ....[123]....
        /*0880*/ 	.word	0x0500000f


	//   ....[124]....
        /*0884*/ 	.word	0x0500000f


	//   ....[125]....
        /*0888*/ 	.word	0x0500000f


	//   ....[126]....
        /*088c*/ 	.word	0x0500000f


	//   ....[127]....
        /*0890*/ 	.word	0x0500000f


	//   ....[128]....
        /*0894*/ 	.word	0x0500000f


	//   ....[129]....
        /*0898*/ 	.word	0x0500000f


	//   ....[130]....
        /*089c*/ 	.word	0x0500000f


	//   ....[131]....
        /*08a0*/ 	.word	0x0500000f


	//   ....[132]....
        /*08a4*/ 	.word	0x0500000f


	//   ....[133]....
        /*08a8*/ 	.word	0x0500000f


	//   ....[134]....
        /*08ac*/ 	.word	0x0500000f


	//   ....[135]....
        /*08b0*/ 	.word	0x0500000f


	//   ....[136]....
        /*08b4*/ 	.word	0x0500000f


	//   ....[137]....
        /*08b8*/ 	.word	0x0500000f


	//   ....[138]....
        /*08bc*/ 	.word	0x0500000f


	//   ....[139]....
        /*08c0*/ 	.word	0x0500000f


	//   ....[140]....
        /*08c4*/ 	.word	0x0500000f


	//   ....[141]....
        /*08c8*/ 	.word	0x0500000f


	//   ....[142]....
        /*08cc*/ 	.word	0x0500000f


	//   ....[143]....
        /*08d0*/ 	.word	0x0500000f


	//   ....[144]....
        /*08d4*/ 	.word	0x0500000f


	//   ....[145]....
        /*08d8*/ 	.word	0x0500000f


	//   ....[146]....
        /*08dc*/ 	.word	0x0500000f


	//   ....[147]....
        /*08e0*/ 	.word	0x0500000f


	//   ....[148]....
        /*08e4*/ 	.word	0x0500000f


	//----- nvinfo : EIATTR_COOP_GROUP_INSTR_OFFSETS
	.align		4
.L_584:
        /*08e8*/ 	.byte	0x04, 0x28
        /*08ea*/ 	.short	(.L_586 - .L_585)


	//   ....[0]....
.L_585:
        /*08ec*/ 	.word	0x00000060


	//   ....[1]....
        /*08f0*/ 	.word	0x000001a0


	//   ....[2]....
        /*08f4*/ 	.word	0x000001e0


	//   ....[3]....
        /*08f8*/ 	.word	0x000003d0


	//   ....[4]....
        /*08fc*/ 	.word	0x00000530


	//   ....[5]....
        /*0900*/ 	.word	0x00000650


	//   ....[6]....
        /*0904*/ 	.word	0x000007b0


	//   ....[7]....
        /*0908*/ 	.word	0x000048f0


	//   ....[8]....
        /*090c*/ 	.word	0x00006850


	//   ....[9]....
        /*0910*/ 	.word	0x00006f80


	//   ....[10]....
        /*0914*/ 	.word	0x00006f90


	//   ....[11]....
        /*0918*/ 	.word	0x00006fa0


	//   ....[12]....
        /*091c*/ 	.word	0x00006fb0


	//   ....[13]....
        /*0920*/ 	.word	0x000072a0


	//   ....[14]....
        /*0924*/ 	.word	0x000072b0


	//   ....[15]....
        /*0928*/ 	.word	0x000072c0


	//   ....[16]....
        /*092c*/ 	.word	0x000072d0


	//   ....[17]....
        /*0930*/ 	.word	0x000085a0


	//   ....[18]....
        /*0934*/ 	.word	0x000085b0


	//   ....[19]....
        /*0938*/ 	.word	0x000085c0


	//   ....[20]....
        /*093c*/ 	.word	0x000085d0


	//   ....[21]....
        /*0940*/ 	.word	0x00008810


	//   ....[22]....
        /*0944*/ 	.word	0x00008820


	//   ....[23]....
        /*0948*/ 	.word	0x00008830


	//   ....[24]....
        /*094c*/ 	.word	0x00008840


	//   ....[25]....
        /*0950*/ 	.word	0x00009dc0


	//   ....[26]....
        /*0954*/ 	.word	0x00009f80


	//   ....[27]....
        /*0958*/ 	.word	0x0000a4c0


	//   ....[28]....
        /*095c*/ 	.word	0x0000a540


	//   ....[29]....
        /*0960*/ 	.word	0x0000a8c0


	//   ....[30]....
        /*0964*/ 	.word	0x0000aa10


	//   ....[31]....
        /*0968*/ 	.word	0x0000b4a0


	//   ....[32]....
        /*096c*/ 	.word	0x0000b690


	//   ....[33]....
        /*0970*/ 	.word	0x0000b770


	//   ....[34]....
        /*0974*/ 	.word	0x0000c240


	//   ....[35]....
        /*0978*/ 	.word	0x0000c270


	//   ....[36]....
        /*097c*/ 	.word	0x0000ca00


	//   ....[37]....
        /*0980*/ 	.word	0x0000cba0


	//   ....[38]....
        /*0984*/ 	.word	0x0000d8d0


	//   ....[39]....
        /*0988*/ 	.word	0x0000e100


	//   ....[40]....
        /*098c*/ 	.word	0x0000e160


	//   ....[41]....
        /*0990*/ 	.word	0x0000e9e0


	//   ....[42]....
        /*0994*/ 	.word	0x0000ea40


	//   ....[43]....
        /*0998*/ 	.word	0x0000f720


	//   ....[44]....
        /*099c*/ 	.word	0x0000f770


	//   ....[45]....
        /*09a0*/ 	.word	0x0000f7a0


	//   ....[46]....
        /*09a4*/ 	.word	0x0000f810


	//   ....[47]....
        /*09a8*/ 	.word	0x0000f830


	//   ....[48]....
        /*09ac*/ 	.word	0x00011210


	//   ....[49]....
        /*09b0*/ 	.word	0x000116e0


	//   ....[50]....
        /*09b4*/ 	.word	0x00011710


	//   ....[51]....
        /*09b8*/ 	.word	0x00011740


	//   ....[52]....
        /*09bc*/ 	.word	0x00011750


	//   ....[53]....
        /*09c0*/ 	.word	0x00011d60


	//   ....[54]....
        /*09c4*/ 	.word	0x00011dc0


	//   ....[55]....
        /*09c8*/ 	.word	0x00012030


	//   ....[56]....
        /*09cc*/ 	.word	0x00012050


	//   ....[57]....
        /*09d0*/ 	.word	0x00012ba0


	//   ....[58]....
        /*09d4*/ 	.word	0x00012bc0


	//   ....[59]....
        /*09d8*/ 	.word	0x00012df0


	//   ....[60]....
        /*09dc*/ 	.word	0x00012e10


	//   ....[61]....
        /*09e0*/ 	.word	0x000130c0


	//   ....[62]....
        /*09e4*/ 	.word	0x00013290


	//   ....[63]....
        /*09e8*/ 	.word	0x000132c0


	//   ....[64]....
        /*09ec*/ 	.word	0x000132f0


	//   ....[65]....
        /*09f0*/ 	.word	0x00013320


	//   ....[66]....
        /*09f4*/ 	.word	0x00013350


	//   ....[67]....
        /*09f8*/ 	.word	0x00013380


	//   ....[68]....
        /*09fc*/ 	.word	0x000134f0


	//   ....[69]....
        /*0a00*/ 	.word	0x00013520


	//   ....[70]....
        /*0a04*/ 	.word	0x00013550


	//   ....[71]....
        /*0a08*/ 	.word	0x00013580


	//   ....[72]....
        /*0a0c*/ 	.word	0x000135b0


	//   ....[73]....
        /*0a10*/ 	.word	0x000135e0


	//   ....[74]....
        /*0a14*/ 	.word	0x00013680


	//   ....[75]....
        /*0a18*/ 	.word	0x000136e0


	//   ....[76]....
        /*0a1c*/ 	.word	0x00013770


	//   ....[77]....
        /*0a20*/ 	.word	0x00014570


	//   ....[78]....
        /*0a24*/ 	.word	0x00016780


	//   ....[79]....
        /*0a28*/ 	.word	0x00017330


	//   ....[80]....
        /*0a2c*/ 	.word	0x00017340


	//   ....[81]....
        /*0a30*/ 	.word	0x00017360


	//   ....[82]....
        /*0a34*/ 	.word	0x00017400


	//   ....[83]....
        /*0a38*/ 	.word	0x00017430


	//   ....[84]....
        /*0a3c*/ 	.word	0x000174a0


	//   ....[85]....
        /*0a40*/ 	.word	0x000174b0


	//   ....[86]....
        /*0a44*/ 	.word	0x00017520


	//   ....[87]....
        /*0a48*/ 	.word	0x0001b180


	//   ....[88]....
        /*0a4c*/ 	.word	0x0001b1e0


	//   ....[89]....
        /*0a50*/ 	.word	0x0001b210


	//   ....[90]....
        /*0a54*/ 	.word	0x0001b240


	//   ....[91]....
        /*0a58*/ 	.word	0x0001b270


	//   ....[92]....
        /*0a5c*/ 	.word	0x0001b2a0


	//   ....[93]....
        /*0a60*/ 	.word	0x0001b2d0


	//   ....[94]....
        /*0a64*/ 	.word	0x0001b2e0


	//   ....[95]....
        /*0a68*/ 	.word	0x0001b460


	//   ....[96]....
        /*0a6c*/ 	.word	0x0001b490


	//   ....[97]....
        /*0a70*/ 	.word	0x0001b4c0


	//   ....[98]....
        /*0a74*/ 	.word	0x0001b4f0


	//   ....[99]....
        /*0a78*/ 	.word	0x0001b520


	//   ....[100]....
        /*0a7c*/ 	.word	0x0001b550


	//   ....[101]....
        /*0a80*/ 	.word	0x0001b610


	//   ....[102]....
        /*0a84*/ 	.word	0x0001b630


	//   ....[103]....
        /*0a88*/ 	.word	0x0001b6a0


	//   ....[104]....
        /*0a8c*/ 	.word	0x0001bd70


	//   ....[105]....
        /*0a90*/ 	.word	0x0001c250


	//   ....[106]....
        /*0a94*/ 	.word	0x0001c2e0


	//   ....[107]....
        /*0a98*/ 	.word	0x0001c330


	//   ....[108]....
        /*0a9c*/ 	.word	0x0001c380


	//   ....[109]....
        /*0aa0*/ 	.word	0x0001c410


	//   ....[110]....
        /*0aa4*/ 	.word	0x0001c4a0


	//   ....[111]....
        /*0aa8*/ 	.word	0x0001c4f0


	//   ....[112]....
        /*0aac*/ 	.word	0x0001c540


	//   ....[113]....
        /*0ab0*/ 	.word	0x0001c620


	//   ....[114]....
        /*0ab4*/ 	.word	0x0001c6b0


	//   ....[115]....
        /*0ab8*/ 	.word	0x0001c700


	//   ....[116]....
        /*0abc*/ 	.word	0x0001c760


	//   ....[117]....
        /*0ac0*/ 	.word	0x0001c800


	//   ....[118]....
        /*0ac4*/ 	.word	0x0001c890


	//   ....[119]....
        /*0ac8*/ 	.word	0x0001c8e0


	//   ....[120]....
        /*0acc*/ 	.word	0x0001c930


	//   ....[121]....
        /*0ad0*/ 	.word	0x0001cc40


	//   ....[122]....
        /*0ad4*/ 	.word	0x0001cf30


	//   ....[123]....
        /*0ad8*/ 	.word	0x0001d0e0


	//   ....[124]....
        /*0adc*/ 	.word	0x0001d130


	//   ....[125]....
        /*0ae0*/ 	.word	0x0001d190


	//   ....[126]....
        /*0ae4*/ 	.word	0x0001d230


	//   ....[127]....
        /*0ae8*/ 	.word	0x0001d2e0


	//   ....[128]....
        /*0aec*/ 	.word	0x0001d380


	//   ....[129]....
        /*0af0*/ 	.word	0x0001d440


	//   ....[130]....
        /*0af4*/ 	.word	0x0001d520


	//   ....[131]....
        /*0af8*/ 	.word	0x0001d850


	//   ....[132]....
        /*0afc*/ 	.word	0x0001d8f0


	//   ....[133]....
        /*0b00*/ 	.word	0x0001da10


	//   ....[134]....
        /*0b04*/ 	.word	0x0001da80


	//   ....[135]....
        /*0b08*/ 	.word	0x0001db00


	//   ....[136]....
        /*0b0c*/ 	.word	0x0001db80


	//   ....[137]....
        /*0b10*/ 	.word	0x0001dc00


	//   ....[138]....
        /*0b14*/ 	.word	0x0001dc90


	//   ....[139]....
        /*0b18*/ 	.word	0x0001dd30


	//   ....[140]....
        /*0b1c*/ 	.word	0x0001ddd0


	//   ....[141]....
        /*0b20*/ 	.word	0x0001de40


	//   ....[142]....
        /*0b24*/ 	.word	0x0001deb0


	//   ....[143]....
        /*0b28*/ 	.word	0x0001df20


	//   ....[144]....
        /*0b2c*/ 	.word	0x0001dfa0


	//   ....[145]....
        /*0b30*/ 	.word	0x0001e020


	//   ....[146]....
        /*0b34*/ 	.word	0x0001e0c0


	//   ....[147]....
        /*0b38*/ 	.word	0x0001e150


	//   ....[148]....
        /*0b3c*/ 	.word	0x0001e280


	//----- nvinfo : EIATTR_REG_RECONFIG
	.align		4
.L_586:
        /*0b40*/ 	.byte	0x01, 0x54
	.zero		2


	//----- nvinfo : EIATTR_SYSCALL_OFFSETS
	.align		4
        /*0b44*/ 	.byte	0x04, 0x46
        /*0b46*/ 	.short	(.L_588 - .L_587)


	//   ....[0]....
.L_587:
        /*0b48*/ 	.word	0x00001a10


	//   ....[1]....
        /*0b4c*/ 	.word	0x00001b60


	//   ....[2]....
        /*0b50*/ 	.word	0x00006a10


	//   ....[3]....
        /*0b54*/ 	.word	0x00006d30


	//   ....[4]....
        /*0b58*/ 	.word	0x00016380


	//   ....[5]....
        /*0b5c*/ 	.word	0x000164e0


	//   ....[6]....
        /*0b60*/ 	.word	0x000165e0


	//   ....[7]....
        /*0b64*/ 	.word	0x00016f50


	//----- nvinfo : EIATTR_MBARRIER_INSTR_OFFSETS
	.align		4
.L_588:
        /*0b68*/ 	.byte	0x04, 0x39
        /*0b6a*/ 	.short	(.L_590 - .L_589)


	//   ....[0]....
.L_589:
        /*0b6c*/ 	.word	0x000002c0
        /*0b70*/ 	.word	0x000000ff
        /*0b74*/ 	.word	0x00028c00
        /*0b78*/ 	.short	0x0100
        /*0b7a*/ 	.byte	0x08
	.zero		1


	//   ....[1]....
        /*0b7c*/ 	.word	0x000002d0
        /*0b80*/ 	.word	0x000000ff
        /*0b84*/ 	.word	0x00028c20
        /*0b88*/ 	.short	0x0100
        /*0b8a*/ 	.byte	0x08
	.zero		1


	//   ....[2]....
        /*0b8c*/ 	.word	0x00000380
        /*0b90*/ 	.word	0x000000ff
        /*0b94*/ 	.word	0x00028c30
        /*0b98*/ 	.short	0x0100
        /*0b9a*/ 	.byte	0x06
	.zero		1


	//   ....[3]....
        /*0b9c*/ 	.word	0x00000390
        /*0ba0*/ 	.word	0x000000ff
        /*0ba4*/ 	.word	0x00028c40
        /*0ba8*/ 	.short	0x0100
        /*0baa*/ 	.byte	0x06
	.zero		1


	//   ....[4]....
        /*0bac*/ 	.word	0x000003a0
        /*0bb0*/ 	.word	0x000000ff
        /*0bb4*/ 	.word	0x00028c38
        /*0bb8*/ 	.short	0x0100
        /*0bba*/ 	.byte	0x06
	.zero		1


	//   ....[5]....
        /*0bbc*/ 	.word	0x000003b0
        /*0bc0*/ 	.word	0x000000ff
        /*0bc4*/ 	.word	0x00028c48
        /*0bc8*/ 	.short	0x0100
        /*0bca*/ 	.byte	0x06
	.zero		1


	//   ....[6]....
        /*0bcc*/ 	.word	0x000004e0
        /*0bd0*/ 	.word	0x000000ff
        /*0bd4*/ 	.word	0x00028c50
        /*0bd8*/ 	.short	0x0100
        /*0bda*/ 	.byte	0x08
	.zero		1


	//   ....[7]....
        /*0bdc*/ 	.word	0x000004f0
        /*0be0*/ 	.word	0x000000ff
        /*0be4*/ 	.word	0x00028c60
        /*0be8*/ 	.short	0x0100
        /*0bea*/ 	.byte	0x08
	.zero		1


	//   ....[8]....
        /*0bec*/ 	.word	0x00000500
        /*0bf0*/ 	.word	0x000000ff
        /*0bf4*/ 	.word	0x00028c58
        /*0bf8*/ 	.short	0x0100
        /*0bfa*/ 	.byte	0x08
	.zero		1


	//   ....[9]....
        /*0bfc*/ 	.word	0x00000510
        /*0c00*/ 	.word	0x000000ff
        /*0c04*/ 	.word	0x00028c68
        /*0c08*/ 	.short	0x0100
        /*0c0a*/ 	.byte	0x08
	.zero		1


	//   ....[10]....
        /*0c0c*/ 	.word	0x00000600
        /*0c10*/ 	.word	0x000000ff
        /*0c14*/ 	.word	0x00028c70
        /*0c18*/ 	.short	0x0100
        /*0c1a*/ 	.byte	0x06
	.zero		1


	//   ....[11]....
        /*0c1c*/ 	.word	0x00000610
        /*0c20*/ 	.word	0x000000ff
        /*0c24*/ 	.word	0x00028c80
        /*0c28*/ 	.short	0x0100
        /*0c2a*/ 	.byte	0x06
	.zero		1


	//   ....[12]....
        /*0c2c*/ 	.word	0x00000620
        /*0c30*/ 	.word	0x000000ff
        /*0c34*/ 	.word	0x00028c78
        /*0c38*/ 	.short	0x0100
        /*0c3a*/ 	.byte	0x06
	.zero		1


	//   ....[13]....
        /*0c3c*/ 	.word	0x00000630
        /*0c40*/ 	.word	0x000000ff
        /*0c44*/ 	.word	0x00028c88
        /*0c48*/ 	.short	0x0100
        /*0c4a*/ 	.byte	0x06
	.zero		1


	//   ....[14]....
        /*0c4c*/ 	.word	0x00000760
        /*0c50*/ 	.word	0x000000ff
        /*0c54*/ 	.word	0x00028c90
        /*0c58*/ 	.short	0x0100
        /*0c5a*/ 	.byte	0x08
	.zero		1


	//   ....[15]....
        /*0c5c*/ 	.word	0x00000770
        /*0c60*/ 	.word	0x000000ff
        /*0c64*/ 	.word	0x00028ca0
        /*0c68*/ 	.short	0x0100
        /*0c6a*/ 	.byte	0x08
	.zero		1


	//   ....[16]....
        /*0c6c*/ 	.word	0x00000780
        /*0c70*/ 	.word	0x000000ff
        /*0c74*/ 	.word	0x00028c98
        /*0c78*/ 	.short	0x0100
        /*0c7a*/ 	.byte	0x08
	.zero		1


	//   ....[17]....
        /*0c7c*/ 	.word	0x00000790
        /*0c80*/ 	.word	0x000000ff
        /*0c84*/ 	.word	0x00028ca8
        /*0c88*/ 	.short	0x0100
        /*0c8a*/ 	.byte	0x08
	.zero		1


	//   ....[18]....
        /*0c8c*/ 	.word	0x000008c0
        /*0c90*/ 	.word	0x000000ff
        /*0c94*/ 	.word	0x00028cb0
        /*0c98*/ 	.short	0x0100
        /*0c9a*/ 	.byte	0x08
	.zero		1


	//   ....[19]....
        /*0c9c*/ 	.word	0x000008d0
        /*0ca0*/ 	.word	0x000000ff
        /*0ca4*/ 	.word	0x00028cc0
        /*0ca8*/ 	.short	0x0100
        /*0caa*/ 	.byte	0x08
	.zero		1


	//   ....[20]....
        /*0cac*/ 	.word	0x000008e0
        /*0cb0*/ 	.word	0x000000ff
        /*0cb4*/ 	.word	0x00028cb8
        /*0cb8*/ 	.short	0x0100
        /*0cba*/ 	.byte	0x08
	.zero		1


	//   ....[21]....
        /*0cbc*/ 	.word	0x000008f0
        /*0cc0*/ 	.word	0x000000ff
        /*0cc4*/ 	.word	0x00028cc8
        /*0cc8*/ 	.short	0x0100
        /*0cca*/ 	.byte	0x08
	.zero		1


	//   ....[22]....
        /*0ccc*/ 	.word	0x00002740
        /*0cd0*/ 	.word	0x00000044
        /*0cd4*/ 	.word	0x00028c90
        /*0cd8*/ 	.short	0x010a
        /*0cda*/ 	.byte	0x3f
	.zero		1


	//   ....[23]....
        /*0cdc*/ 	.word	0x00003150
        /*0ce0*/ 	.word	0x00000044
        /*0ce4*/ 	.word	0x00028c90
        /*0ce8*/ 	.short	0x010a
        /*0cea*/ 	.byte	0x3f
	.zero		1


	//   ....[24]....
        /*0cec*/ 	.word	0x00003a50
        /*0cf0*/ 	.word	0x00000044
        /*0cf4*/ 	.word	0x00028c90
        /*0cf8*/ 	.short	0x010a
        /*0cfa*/ 	.byte	0x3f
	.zero		1


	//   ....[25]....
        /*0cfc*/ 	.word	0x00003c50
        /*0d00*/ 	.word	0x00000004
        /*0d04*/ 	.word	0x00000000
        /*0d08*/ 	.short	0x0101
        /*0d0a*/ 	.byte	0x3f
	.zero		1


	//   ....[26]....
        /*0d0c*/ 	.word	0x00003c90
        /*0d10*/ 	.word	0x00000044
        /*0d14*/ 	.word	0x00028cb0
        /*0d18*/ 	.short	0x010a
        /*0d1a*/ 	.byte	0x3f
	.zero		1


	//   ....[27]....
        /*0d1c*/ 	.word	0x000042c0
        /*0d20*/ 	.word	0x00000044
        /*0d24*/ 	.word	0x00000000
        /*0d28*/ 	.short	0x0101
        /*0d2a*/ 	.byte	0x3f
	.zero		1


	//   ....[28]....
        /*0d2c*/ 	.word	0x00004a00
        /*0d30*/ 	.word	0x00000014
        /*0d34*/ 	.word	0x00028c50
        /*0d38*/ 	.short	0x010a
        /*0d3a*/ 	.byte	0x3f
	.zero		1


	//   ....[29]....
        /*0d3c*/ 	.word	0x00004db0
        /*0d40*/ 	.word	0x00000000
        /*0d44*/ 	.word	0x00000000
        /*0d48*/ 	.short	0x0101
        /*0d4a*/ 	.byte	0x3f
	.zero		1


	//   ....[30]....
        /*0d4c*/ 	.word	0x000056e0
        /*0d50*/ 	.word	0x00000003
        /*0d54*/ 	.word	0x00028c50
        /*0d58*/ 	.short	0x010a
        /*0d5a*/ 	.byte	0x3f
	.zero		1


	//   ....[31]....
        /*0d5c*/ 	.word	0x00005730
        /*0d60*/ 	.word	0x00000003
        /*0d64*/ 	.word	0x00028c50
        /*0d68*/ 	.short	0x010a
        /*0d6a*/ 	.byte	0x3f
	.zero		1


	//   ....[32]....
        /*0d6c*/ 	.word	0x000059f0
        /*0d70*/ 	.word	0x00000003
        /*0d74*/ 	.word	0x00000000
        /*0d78*/ 	.short	0x0101
        /*0d7a*/ 	.byte	0x3f
	.zero		1


	//   ....[33]....
        /*0d7c*/ 	.word	0x00006aa0
        /*0d80*/ 	.word	0x00000002
        /*0d84*/ 	.word	0x00028c00
        /*0d88*/ 	.short	0x010a
        /*0d8a*/ 	.byte	0x3f
	.zero		1


	//   ....[34]....
        /*0d8c*/ 	.word	0x00006af0
        /*0d90*/ 	.word	0x00000002
        /*0d94*/ 	.word	0x00028c00
        /*0d98*/ 	.short	0x010a
        /*0d9a*/ 	.byte	0x3f
	.zero		1


	//   ....[35]....
        /*0d9c*/ 	.word	0x00007510
        /*0da0*/ 	.word	0x00000002
        /*0da4*/ 	.word	0x00028c00
        /*0da8*/ 	.short	0x010a
        /*0daa*/ 	.byte	0x3f
	.zero		1


	//   ....[36]....
        /*0dac*/ 	.word	0x000089f0
        /*0db0*/ 	.word	0x00000002
        /*0db4*/ 	.word	0x00028c00
        /*0db8*/ 	.short	0x010a
        /*0dba*/ 	.byte	0x3f
	.zero		1


	//   ....[37]....
        /*0dbc*/ 	.word	0x00009930
        /*0dc0*/ 	.word	0x000000a8
        /*0dc4*/ 	.word	0x00028c30
        /*0dc8*/ 	.short	0x010a
        /*0dca*/ 	.byte	0x3f
	.zero		1


	//   ....[38]....
        /*0dcc*/ 	.word	0x000099d0
        /*0dd0*/ 	.word	0x000000a8
        /*0dd4*/ 	.word	0x00028c30
        /*0dd8*/ 	.short	0x010a
        /*0dda*/ 	.byte	0x3f
	.zero		1


	//   ....[39]....
        /*0ddc*/ 	.word	0x0000abd0
        /*0de0*/ 	.word	0x00000000
        /*0de4*/ 	.word	0x00000000
        /*0de8*/ 	.short	0x0101
        /*0dea*/ 	.byte	0x3f
	.zero		1


	//   ....[40]....
        /*0dec*/ 	.word	0x0000b0b0
        /*0df0*/ 	.word	0x000000a8
        /*0df4*/ 	.word	0x00028c50
        /*0df8*/ 	.short	0x010a
        /*0dfa*/ 	.byte	0x3f
	.zero		1


	//   ....[41]....
        /*0dfc*/ 	.word	0x0000b160
        /*0e00*/ 	.word	0x000000a8
        /*0e04*/ 	.word	0x00028c50
        /*0e08*/ 	.short	0x010a
        /*0e0a*/ 	.byte	0x3f
	.zero		1


	//   ....[42]....
        /*0e0c*/ 	.word	0x0000b4c0
        /*0e10*/ 	.word	0x000000a8
        /*0e14*/ 	.word	0x00000000
        /*0e18*/ 	.short	0x0101
        /*0e1a*/ 	.byte	0x3f
	.zero		1


	//   ....[43]....
        /*0e1c*/ 	.word	0x0000b5b0
        /*0e20*/ 	.word	0x000000d8
        /*0e24*/ 	.word	0x00028c30
        /*0e28*/ 	.short	0x010a
        /*0e2a*/ 	.byte	0x3f
	.zero		1


	//   ....[44]....
        /*0e2c*/ 	.word	0x0000b660
        /*0e30*/ 	.word	0x000000d8
        /*0e34*/ 	.word	0x00028c30
        /*0e38*/ 	.short	0x010a
        /*0e3a*/ 	.byte	0x3f
	.zero		1


	//   ....[45]....
        /*0e3c*/ 	.word	0x0000c570
        /*0e40*/ 	.word	0x0000000e
        /*0e44*/ 	.word	0x00000000
        /*0e48*/ 	.short	0x0101
        /*0e4a*/ 	.byte	0x3f
	.zero		1


	//   ....[46]....
        /*0e4c*/ 	.word	0x0000d5a0
        /*0e50*/ 	.word	0x000000d8
        /*0e54*/ 	.word	0x00028c50
        /*0e58*/ 	.short	0x010a
        /*0e5a*/ 	.byte	0x3f
	.zero		1


	//   ....[47]....
        /*0e5c*/ 	.word	0x0000d5f0
        /*0e60*/ 	.word	0x000000d8
        /*0e64*/ 	.word	0x00028c50
        /*0e68*/ 	.short	0x010a
        /*0e6a*/ 	.byte	0x3f
	.zero		1


	//   ....[48]....
        /*0e6c*/ 	.word	0x0000d8f0
        /*0e70*/ 	.word	0x000000d8
        /*0e74*/ 	.word	0x00000000
        /*0e78*/ 	.short	0x0101
        /*0e7a*/ 	.byte	0x3f
	.zero		1


	//   ....[49]....
        /*0e7c*/ 	.word	0x0000da20
        /*0e80*/ 	.word	0x000000c2
        /*0e84*/ 	.word	0x00028c30
        /*0e88*/ 	.short	0x010a
        /*0e8a*/ 	.byte	0x3f
	.zero		1


	//   ....[50]....
        /*0e8c*/ 	.word	0x0000da90
        /*0e90*/ 	.word	0x000000c2
        /*0e94*/ 	.word	0x00028c30
        /*0e98*/ 	.short	0x010a
        /*0e9a*/ 	.byte	0x3f
	.zero		1


	//   ....[51]....
        /*0e9c*/ 	.word	0x0000e4e0
        /*0ea0*/ 	.word	0x0000000f
        /*0ea4*/ 	.word	0x00000000
        /*0ea8*/ 	.short	0x0101
        /*0eaa*/ 	.byte	0x3f
	.zero		1


	//   ....[52]....
        /*0eac*/ 	.word	0x0000f3f0
        /*0eb0*/ 	.word	0x000000c2
        /*0eb4*/ 	.word	0x00028c50
        /*0eb8*/ 	.short	0x010a
        /*0eba*/ 	.byte	0x3f
	.zero		1


	//   ....[53]....
        /*0ebc*/ 	.word	0x0000f440
        /*0ec0*/ 	.word	0x000000c2
        /*0ec4*/ 	.word	0x00028c50
        /*0ec8*/ 	.short	0x010a
        /*0eca*/ 	.byte	0x3f
	.zero		1


	//   ....[54]....
        /*0ecc*/ 	.word	0x0000f740
        /*0ed0*/ 	.word	0x000000c2
        /*0ed4*/ 	.word	0x00000000
        /*0ed8*/ 	.short	0x0101
        /*0eda*/ 	.byte	0x3f
	.zero		1


	//   ....[55]....
        /*0edc*/ 	.word	0x00011de0
        /*0ee0*/ 	.word	0x00000000
        /*0ee4*/ 	.word	0x00000000
        /*0ee8*/ 	.short	0x0101
        /*0eea*/ 	.byte	0x3f
	.zero		1


	//   ....[56]....
        /*0eec*/ 	.word	0x00014660
        /*0ef0*/ 	.word	0x00000006
        /*0ef4*/ 	.word	0x00028c20
        /*0ef8*/ 	.short	0x010a
        /*0efa*/ 	.byte	0x3f
	.zero		1


	//   ....[57]....
        /*0efc*/ 	.word	0x00014740
        /*0f00*/ 	.word	0x00000005
        /*0f04*/ 	.word	0x00028ca0
        /*0f08*/ 	.short	0x010a
        /*0f0a*/ 	.byte	0x3f
	.zero		1


	//   ....[58]....
        /*0f0c*/ 	.word	0x00014990
        /*0f10*/ 	.word	0x00000005
        /*0f14*/ 	.word	0x00028cc0
        /*0f18*/ 	.short	0x010a
        /*0f1a*/ 	.byte	0x3f
	.zero		1


	//   ....[59]....
        /*0f1c*/ 	.word	0x00015410
        /*0f20*/ 	.word	0x00000005
        /*0f24*/ 	.word	0x00028ca0
        /*0f28*/ 	.short	0x010a
        /*0f2a*/ 	.byte	0x3f
	.zero		1


	//   ....[60]....
        /*0f2c*/ 	.word	0x00015650
        /*0f30*/ 	.word	0x00000005
        /*0f34*/ 	.word	0x00028cc0
        /*0f38*/ 	.short	0x010a
        /*0f3a*/ 	.byte	0x3f
	.zero		1


	//   ....[61]....
        /*0f3c*/ 	.word	0x00016a30
        /*0f40*/ 	.word	0x00000000
        /*0f44*/ 	.word	0x00028c40
        /*0f48*/ 	.short	0x010a
        /*0f4a*/ 	.byte	0x3f
	.zero		1


	//   ....[62]....
        /*0f4c*/ 	.word	0x000175d0
        /*0f50*/ 	.word	0x00000008
        /*0f54*/ 	.word	0x00028c00
        /*0f58*/ 	.short	0x0107
        /*0f5a*/ 	.byte	0x3f
	.zero		1


	//   ....[63]....
        /*0f5c*/ 	.word	0x000176d0
        /*0f60*/ 	.word	0x00000002
        /*0f64*/ 	.word	0x00028c00
        /*0f68*/ 	.short	0x0101
        /*0f6a*/ 	.byte	0x3f
	.zero		1


	//   ....[64]....
        /*0f6c*/ 	.word	0x000176f0
        /*0f70*/ 	.word	0x00000002
        /*0f74*/ 	.word	0x00028c20
        /*0f78*/ 	.short	0x010a
        /*0f7a*/ 	.byte	0x3f
	.zero		1


	//   ....[65]....
        /*0f7c*/ 	.word	0x000177f0
        /*0f80*/ 	.word	0x00000000
        /*0f84*/ 	.word	0x00028c60
        /*0f88*/ 	.short	0x010a
        /*0f8a*/ 	.byte	0x3f
	.zero		1


	//   ....[66]....
        /*0f8c*/ 	.word	0x000184d0
        /*0f90*/ 	.word	0x00000003
        /*0f94*/ 	.word	0x00028c40
        /*0f98*/ 	.short	0x010a
        /*0f9a*/ 	.byte	0x3f
	.zero		1


	//   ....[67]....
        /*0f9c*/ 	.word	0x00018730
        /*0fa0*/ 	.word	0x00000003
        /*0fa4*/ 	.word	0x00028c60
        /*0fa8*/ 	.short	0x010a
        /*0faa*/ 	.byte	0x3f
	.zero		1


	//   ....[68]....
        /*0fac*/ 	.word	0x000193b0
        /*0fb0*/ 	.word	0x00000004
        /*0fb4*/ 	.word	0x00028c40
        /*0fb8*/ 	.short	0x010a
        /*0fba*/ 	.byte	0x3f
	.zero		1


	//   ....[69]....
        /*0fbc*/ 	.word	0x00019600
        /*0fc0*/ 	.word	0x00000004
        /*0fc4*/ 	.word	0x00028c60
        /*0fc8*/ 	.short	0x010a
        /*0fca*/ 	.byte	0x3f
	.zero		1


	//   ....[70]....
        /*0fcc*/ 	.word	0x0001a210
        /*0fd0*/ 	.word	0x00000004
        /*0fd4*/ 	.word	0x00028c40
        /*0fd8*/ 	.short	0x010a
        /*0fda*/ 	.byte	0x3f
	.zero		1


	//   ....[71]....
        /*0fdc*/ 	.word	0x0001a470
        /*0fe0*/ 	.word	0x00000004
        /*0fe4*/ 	.word	0x00028c60
        /*0fe8*/ 	.short	0x010a
        /*0fea*/ 	.byte	0x3f
	.zero		1


	//   ....[72]....
        /*0fec*/ 	.word	0x0001bcf0
        /*0ff0*/ 	.word	0x00000000
        /*0ff4*/ 	.word	0x00028c20
        /*0ff8*/ 	.short	0x010a
        /*0ffa*/ 	.byte	0x3f
	.zero		1


	//   ....[73]....
        /*0ffc*/ 	.word	0x0001bea0
        /*1000*/ 	.word	0x00000006
        /*1004*/ 	.word	0x00000000
        /*1008*/ 	.short	0x010a
        /*100a*/ 	.byte	0x3f
	.zero		1


	//   ....[74]....
        /*100c*/ 	.word	0x0001bf10
        /*1010*/ 	.word	0x00000007
        /*1014*/ 	.word	0x00000000
        /*1018*/ 	.short	0x010a
        /*101a*/ 	.byte	0x3f
	.zero		1


	//   ....[75]....
        /*101c*/ 	.word	0x0001bf80
        /*1020*/ 	.word	0x00000004
        /*1024*/ 	.word	0x00000000
        /*1028*/ 	.short	0x010a
        /*102a*/ 	.byte	0x3f
	.zero		1


	//   ....[76]....
        /*102c*/ 	.word	0x0001bfb0
        /*1030*/ 	.word	0x00000003
        /*1034*/ 	.word	0x00000000
        /*1038*/ 	.short	0x010a
        /*103a*/ 	.byte	0x3f
	.zero		1


	//   ....[77]....
        /*103c*/ 	.word	0x0001c010
        /*1040*/ 	.word	0x00000044
        /*1044*/ 	.word	0x00028c90
        /*1048*/ 	.short	0x010a
        /*104a*/ 	.byte	0x3f
	.zero		1


	//   ....[78]....
        /*104c*/ 	.word	0x0001c060
        /*1050*/ 	.word	0x00000044
        /*1054*/ 	.word	0x00028c90
        /*1058*/ 	.short	0x010a
        /*105a*/ 	.byte	0x3f
	.zero		1


	//   ....[79]....
        /*105c*/ 	.word	0x0001c0b0
        /*1060*/ 	.word	0x00000044
        /*1064*/ 	.word	0x00028c90
        /*1068*/ 	.short	0x010a
        /*106a*/ 	.byte	0x3f
	.zero		1


	//   ....[80]....
        /*106c*/ 	.word	0x0001c100
        /*1070*/ 	.word	0x00000044
        /*1074*/ 	.word	0x00028cb0
        /*1078*/ 	.short	0x010a
        /*107a*/ 	.byte	0x3f
	.zero		1


	//   ....[81]....
        /*107c*/ 	.word	0x0001c150
        /*1080*/ 	.word	0x00000014
        /*1084*/ 	.word	0x00028c50
        /*1088*/ 	.short	0x010a
        /*108a*/ 	.byte	0x3f
	.zero		1


	//   ....[82]....
        /*108c*/ 	.word	0x0001c1a0
        /*1090*/ 	.word	0x00000003
        /*1094*/ 	.word	0x00028c50
        /*1098*/ 	.short	0x010a
        /*109a*/ 	.byte	0x3f
	.zero		1


	//   ....[83]....
        /*109c*/ 	.word	0x0001c570
        /*10a0*/ 	.word	0x00000002
        /*10a4*/ 	.word	0x00028c00
        /*10a8*/ 	.short	0x010a
        /*10aa*/ 	.byte	0x3f
	.zero		1


	//   ....[84]....
        /*10ac*/ 	.word	0x0001c980
        /*10b0*/ 	.word	0x00000002
        /*10b4*/ 	.word	0x00028c00
        /*10b8*/ 	.short	0x010a
        /*10ba*/ 	.byte	0x3f
	.zero		1


	//   ....[85]....
        /*10bc*/ 	.word	0x0001c9d0
        /*10c0*/ 	.word	0x000000a8
        /*10c4*/ 	.word	0x00028c30
        /*10c8*/ 	.short	0x010a
        /*10ca*/ 	.byte	0x3f
	.zero		1


	//   ....[86]....
        /*10cc*/ 	.word	0x0001ca20
        /*10d0*/ 	.word	0x000000a8
        /*10d4*/ 	.word	0x00028c50
        /*10d8*/ 	.short	0x010a
        /*10da*/ 	.byte	0x3f
	.zero		1


	//   ....[87]....
        /*10dc*/ 	.word	0x0001ca70
        /*10e0*/ 	.word	0x000000d8
        /*10e4*/ 	.word	0x00028c30
        /*10e8*/ 	.short	0x010a
        /*10ea*/ 	.byte	0x3f
	.zero		1


	//   ....[88]....
        /*10ec*/ 	.word	0x0001cac0
        /*10f0*/ 	.word	0x000000d8
        /*10f4*/ 	.word	0x00028c50
        /*10f8*/ 	.short	0x010a
        /*10fa*/ 	.byte	0x3f
	.zero		1


	//   ....[89]....
        /*10fc*/ 	.word	0x0001cb10
        /*1100*/ 	.word	0x000000c2
        /*1104*/ 	.word	0x00028c30
        /*1108*/ 	.short	0x010a
        /*110a*/ 	.byte	0x3f
	.zero		1


	//   ....[90]....
        /*110c*/ 	.word	0x0001cb60
        /*1110*/ 	.word	0x000000c2
        /*1114*/ 	.word	0x00028c50
        /*1118*/ 	.short	0x010a
        /*111a*/ 	.byte	0x3f
	.zero		1


	//   ....[91]....
        /*111c*/ 	.word	0x0001cd10
        /*1120*/ 	.word	0x00000005
        /*1124*/ 	.word	0x00028c20
        /*1128*/ 	.short	0x010a
        /*112a*/ 	.byte	0x3f
	.zero		1


	//   ....[92]....
        /*112c*/ 	.word	0x0001cd60
        /*1130*/ 	.word	0x00000005
        /*1134*/ 	.word	0x00028ca0
        /*1138*/ 	.short	0x010a
        /*113a*/ 	.byte	0x3f
	.zero		1


	//   ....[93]....
        /*113c*/ 	.word	0x0001cdb0
        /*1140*/ 	.word	0x00000005
        /*1144*/ 	.word	0x00028cc0
        /*1148*/ 	.short	0x010a
        /*114a*/ 	.byte	0x3f
	.zero		1


	//   ....[94]....
        /*114c*/ 	.word	0x0001ce00
        /*1150*/ 	.word	0x00000005
        /*1154*/ 	.word	0x00028ca0
        /*1158*/ 	.short	0x010a
        /*115a*/ 	.byte	0x3f
	.zero		1


	//   ....[95]....
        /*115c*/ 	.word	0x0001ce50
        /*1160*/ 	.word	0x00000005
        /*1164*/ 	.word	0x00028cc0
        /*1168*/ 	.short	0x010a
        /*116a*/ 	.byte	0x3f
	.zero		1


	//   ....[96]....
        /*116c*/ 	.word	0x0001cff0
        /*1170*/ 	.word	0x00000000
        /*1174*/ 	.word	0x00028c40
        /*1178*/ 	.short	0x010a
        /*117a*/ 	.byte	0x3f
	.zero		1


	//   ....[97]....
        /*117c*/ 	.word	0x0001d570
        /*1180*/ 	.word	0x00000002
        /*1184*/ 	.word	0x00028c20
        /*1188*/ 	.short	0x010a
        /*118a*/ 	.byte	0x3f
	.zero		1


	//   ....[98]....
        /*118c*/ 	.word	0x0001d5c0
        /*1190*/ 	.word	0x00000000
        /*1194*/ 	.word	0x00028c60
        /*1198*/ 	.short	0x010a
        /*119a*/ 	.byte	0x3f
	.zero		1


	//   ....[99]....
        /*119c*/ 	.word	0x0001d610
        /*11a0*/ 	.word	0x00000003
        /*11a4*/ 	.word	0x00028c40
        /*11a8*/ 	.short	0x010a
        /*11aa*/ 	.byte	0x3f
	.zero		1


	//   ....[100]....
        /*11ac*/ 	.word	0x0001d660
        /*11b0*/ 	.word	0x00000003
        /*11b4*/ 	.word	0x00028c60
        /*11b8*/ 	.short	0x010a
        /*11ba*/ 	.byte	0x3f
	.zero		1


	//   ....[101]....
        /*11bc*/ 	.word	0x0001d6b0
        /*11c0*/ 	.word	0x00000004
        /*11c4*/ 	.word	0x00028c40
        /*11c8*/ 	.short	0x010a
        /*11ca*/ 	.byte	0x3f
	.zero		1


	//   ....[102]....
        /*11cc*/ 	.word	0x0001d700
        /*11d0*/ 	.word	0x00000004
        /*11d4*/ 	.word	0x00028c60
        /*11d8*/ 	.short	0x010a
        /*11da*/ 	.byte	0x3f
	.zero		1


	//   ....[103]....
        /*11dc*/ 	.word	0x0001d750
        /*11e0*/ 	.word	0x00000004
        /*11e4*/ 	.word	0x00028c40
        /*11e8*/ 	.short	0x010a
        /*11ea*/ 	.byte	0x3f
	.zero		1


	//   ....[104]....
        /*11ec*/ 	.word	0x0001d7a0
        /*11f0*/ 	.word	0x00000004
        /*11f4*/ 	.word	0x00028c60
        /*11f8*/ 	.short	0x010a
        /*11fa*/ 	.byte	0x3f
	.zero		1


	//   ....[105]....
        /*11fc*/ 	.word	0x0001e1a0
        /*1200*/ 	.word	0x00000000
        /*1204*/ 	.word	0x00028c20
        /*1208*/ 	.short	0x010a
        /*120a*/ 	.byte	0x3f
	.zero		1


	//   ....[106]....
        /*120c*/ 	.word	0x0001e340
        /*1210*/ 	.word	0x00000006
        /*1214*/ 	.word	0x00000000
        /*1218*/ 	.short	0x010a
        /*121a*/ 	.byte	0x3f
	.zero		1


	//   ....[107]....
        /*121c*/ 	.word	0x0001e390
        /*1220*/ 	.word	0x00000007
        /*1224*/ 	.word	0x00000000
        /*1228*/ 	.short	0x010a
        /*122a*/ 	.byte	0x3f
	.zero		1


	//   ....[108]....
        /*122c*/ 	.word	0x0001e3e0
        /*1230*/ 	.word	0x00000004
        /*1234*/ 	.word	0x00000000
        /*1238*/ 	.short	0x010a
        /*123a*/ 	.byte	0x3f
	.zero		1


	//----- nvinfo : EIATTR_NUM_MBARRIERS
	.align		4
.L_590:
        /*123c*/ 	.byte	0x03, 0x38
        /*123e*/ 	.short	0x0016


	//----- nvinfo : EIATTR_EXIT_INSTR_OFFSETS
	.align		4
        /*1240*/ 	.byte	0x04, 0x1c
        /*1242*/ 	.short	(.L_592 - .L_591)


	//   ....[0]....
.L_591:
        /*1244*/ 	.word	0x0001c000


	//----- nvinfo : EIATTR_MAX_THREADS
	.align		4
.L_592:
        /*1248*/ 	.byte	0x04, 0x05
        /*124a*/ 	.short	(.L_594 - .L_593)
.L_593:
        /*124c*/ 	.word	0x00000180
        /*1250*/ 	.word	0x00000001
        /*1254*/ 	.word	0x00000001


	//----- nvinfo : EIATTR_CRS_STACK_SIZE
	.align		4
.L_594:
        /*1258*/ 	.byte	0x04, 0x1e
        /*125a*/ 	.short	(.L_596 - .L_595)
.L_595:
        /*125c*/ 	.word	0x00000000


	//----- nvinfo : EIATTR_CBANK_PARAM_SIZE
	.align		4
.L_596:
        /*1260*/ 	.byte	0x03, 0x19
        /*1262*/ 	.short	0x0af0


	//----- nvinfo : EIATTR_PARAM_CBANK
	.align		4
        /*1264*/ 	.byte	0x04, 0x0a
        /*1266*/ 	.short	(.L_598 - .L_597)
	.align		4
.L_597:
        /*1268*/ 	.word	index@(.nv.constant0._ZN7cutlass13device_kernelIN5flash11enable_sm90INS1_16FlashAttnFwdSm90INS1_25CollectiveMainloopFwdSm90ILi2EN4cute5tupleIJNS5_1CILi1EEES8_S8_EEENS6_IJNS7_ILi64EEESA_SA_EEELi512ENS_10bfloat16_tEfNS_4arch4Sm90ELb1ELb0ELb1ELb1ELb0ELb1ELb0ELb0ELb0ELb1ELb0ELb0EEENS1_21CollectiveEpilogueFwdINS6_IJSA_NS7_ILi512EEESA_EEES9_SC_SE_Li256ELb1ELb1ELb0ELb0EEENS1_36VarlenDynamicPersistentTileSchedulerILi64ELi64ELi256ELi128ELb0ELb1ELb1ELb1ELb1ELb1EEEEEEEEEvNT_6ParamsE)
        /*126c*/ 	.short	0x0210
        /*126e*/ 	.short	0x0af0


	//----- nvinfo : EIATTR_SW_WAR
	.align		4
.L_598:
        /*1270*/ 	.byte	0x04, 0x36
        /*1272*/ 	.short	(.L_600 - .L_599)
.L_599:
        /*1274*/ 	.word	0x00000008
.L_600:


//--------------------- .nv.info._ZN7cutlass13device_kernelIN5flash11enable_sm90INS1_16FlashAttnFwdSm90INS1_25CollectiveMainloopFwdSm90ILi2EN4cute5tupleIJNS5_1CILi1EEES8_S8_EEENS6_IJNS7_ILi64EEESA_SA_EEELi512ENS_10bfloat16_tEfNS_4arch4Sm90ELb1ELb0ELb1ELb1ELb0ELb0ELb1ELb0ELb0ELb1ELb0ELb0EEENS1_21CollectiveEpilogueFwdINS6_IJSA_NS7_ILi512EEESA_EEES9_SC_SE_Li256ELb1ELb1ELb0ELb0EEENS1_36VarlenDynamicPersistentTileSchedulerILi64ELi64ELi256ELi128ELb0ELb1ELb1ELb1ELb1ELb1EEEEEEEEEvNT_6ParamsE --------------------------
	.section	.nv.info._ZN7cutlass13device_kernelIN5flash11enable_sm90INS1_16FlashAttnFwdSm90INS1_25CollectiveMainloopFwdSm90ILi2EN4cute5tupleIJNS5_1CILi1EEES8_S8_EEENS6_IJNS7_ILi64EEESA_SA_EEELi512ENS_10bfloat16_tEfNS_4arch4Sm90ELb1ELb0ELb1ELb1ELb0ELb0ELb1ELb0ELb0ELb1ELb0ELb0EEENS1_21CollectiveEpilogueFwdINS6_IJSA_NS7_ILi512EEESA_EEES9_SC_SE_Li256ELb1ELb1ELb0ELb0EEENS1_36VarlenDynamicPersistentTileSchedulerILi64ELi64ELi256ELi128ELb0ELb1ELb1ELb1ELb1ELb1EEEEEEEEEvNT_6ParamsE,"",@"SHT_CUDA_INFO"
	.sectionflags	@""
	.align	4


	//----- nvinfo : EIATTR_CUDA_API_VERSION
	.align		4
        /*0000*/ 	.byte	0x04, 0x37
        /*0002*/ 	.short	(.L_602 - .L_601)
.L_601:
        /*0004*/ 	.word	0x00000082


	//----- nvinfo : EIATTR_KPARAM_INFO
	.align		4
.L_602:
        /*0008*/ 	.byte	0x04, 0x17
        /*000a*/ 	.short	(.L_604 - .L_603)
.L_603:
        /*000c*/ 	.word	0x00000000
        /*0010*/ 	.short	0x0000
        /*0012*/ 	.short	0x0070
        /*0014*/ 	.byte	0x00, 0xf0, 0x01, 0x2e


	//----- nvinfo : EIATTR_SPARSE_MMA_MASK
	.align		4
.L_604:
        /*0018*/ 	.byte	0x03, 0x50
        /*001a*/ 	.short	0x0000


	//----- nvinfo : EIATTR_MAXREG_COUNT
	.align		4
        /*001c*/ 	.byte	0x03, 0x1b
        /*001e*/ 	.short	0x00a8


	//----- nvinfo : EIATTR_NUM_BARRIERS
	.align		4
        /*0020*/ 	.byte	0x02, 0x4c
        /*0022*/ 	.byte	0x10
	.zero		1


	//----- nvinfo : EIATTR_EXTERNS
	.align		4
        /*0024*/ 	.byte	0x04, 0x0f
        /*0026*/ 	.short	(.L_606 - .L_605)


	//   ....[0]....
	.align		4
.L_605:
        /*0028*/ 	.word	index@(__assertfail)


	//----- nvinfo : EIATTR_ANNOTATIONS
	.align		4
.L_606:
        /*002c*/ 	.byte	0x04, 0x55
        /*002e*/ 	.short	(.L_608 - .L_607)


	//   ....[0]....
.L_607:
        /* <DEDUP_REMOVED lines=100> */


	//----- nvinfo : EIATTR_MERCURY_ISA_VERSION
	.align		4
.L_608:
        /*0658*/ 	.byte	0x03, 0x5f
        /*065a*/ 	.short	0x0101


	//----- nvinfo : EIATTR_UNUSED_LOAD_BYTE_OFFSET
	.align		4
        /*065c*/ 	.byte	0x04, 0x44
        /*065e*/ 	.short	(.L_610 - .L_609)


	//   ....[0]....
.L_609:
        /*0660*/ 	.word	0x00000a50
        /*0664*/ 	.word	0x0000fff0


	//   ....[1]....
        /*0668*/ 	.word	0x0000db90
        /*066c*/ 	.word	0x0000fff0


	//----- nvinfo : EIATTR_INT_WARP_WIDE_INSTR_OFFSETS
	.align		4
.L_610:
        /*0670*/ 	.byte	0x04, 0x31
        /*0672*/ 	.short	(.L_612 - .L_611)


	//   ....[0]....
.L_611:
        /*0674*/ 	.word	0x00000130


	//   ....[1]....
        /*0678*/ 	.word	0x00000170


	//   ....[2]....
        /*067c*/ 	.word	0x000001e0


	//   ....[3]....
        /*0680*/ 	.word	0x000001f0


	//   ....[4]....
        /*0684*/ 	.word	0x00011ea0


	//   ....[5]....
        /*0688*/ 	.word	0x00011f00


	//   ....[6]....
        /*068c*/ 	.word	0x00017c90


	//   ....[7]....
        /*0690*/ 	.word	0x00017d20


	//----- nvinfo : EIATTR_COOP_GROUP_MASK_REGIDS
	.align		4
.L_612:
        /*0694*/ 	.byte	0x04, 0x29
        /*0696*/ 	.short	(.L_614 - .L_613)


	//   ....[0]....
.L_613:
        /*0698*/ 	.word	0xffffffff


	//   ....[1]....
        /*069c*/ 	.word	0xffffffff


	//   ....[2]....
        /*06a0*/ 	.word	0xffffffff


	//   ....[3]....
        /*06a4*/ 	.word	0xffffffff


	//   ....[4]....
        /*06a8*/ 	.word	0xffffffff


	//   ....[5]....
        /*06ac*/ 	.word	0xffffffff


	//   ....[6]....
        /*06b0*/ 	.word	0xffffffff


	//   ....[7]....
        /*06b4*/ 	.word	0xffffffff


	//   ....[8]....
        /*06b8*/ 	.word	0xffffffff


	//   ....[9]....
        /*06bc*/ 	.word	0xffffffff


	//   ....[10]....
        /*06c0*/ 	.word	0xffffffff


	//   ....[11]....
        /*06c4*/ 	.word	0xffffffff


	//   ....[12]....
        /*06c8*/ 	.word	0xffffffff


	//   ....[13]....
        /*06cc*/ 	.word	0xffffffff


	//   ....[14]....
        /*06d0*/ 	.word	0xffffffff


	//   ....[15]....
        /*06d4*/ 	.word	0xffffffff


	//   ....[16]....
        /*06d8*/ 	.word	0xffffffff


	//   ....[17]....
        /*06dc*/ 	.word	0xffffffff


	//   ....[18]....
        /*06e0*/ 	.word	0xffffffff


	//   ....[19]....
        /*06e4*/ 	.word	0xffffffff


	//   ....[20]....
        /*06e8*/ 	.word	0xffffffff


	//   ....[21]....
        /*06ec*/ 	.word	0xffffffff


	//   ....[22]....
        /*06f0*/ 	.word	0xffffffff


	//   ....[23]....
        /*06f4*/ 	.word	0xffffffff


	//   ....[24]....
        /*06f8*/ 	.word	0xffffffff


	//   ....[25]....
        /*06fc*/ 	.word	0xffffffff


	//   ....[26]....
        /*0700*/ 	.word	0xffffffff


	//   ....[27]....
        /*0704*/ 	.word	0xffffffff


	//   ....[28]....
        /*0708*/ 	.word	0xffffffff


	//   ....[29]....
        /*070c*/ 	.word	0xffffffff


	//   ....[30]....
        /*0710*/ 	.word	0xffffffff


	//   ....[31]....
        /*0714*/ 	.word	0xffffffff


	//   ....[32]....
        /*0718*/ 	.word	0xffffffff


	//   ....[33]....
        /*071c*/ 	.word	0xffffffff


	//   ....[34]....
        /*0720*/ 	.word	0xffffffff


	//   ....[35]....
        /*0724*/ 	.word	0xffffffff


	//   ....[36]....
        /*0728*/ 	.word	0xffffffff


	//   ....[37]....
        /*072c*/ 	.word	0xffffffff


	//   ....[38]....
        /*0730*/ 	.word	0xffffffff


	//   ....[39]....
        /*0734*/ 	.word	0xffffffff


	//   ....[40]....
        /*0738*/ 	.word	0xffffffff


	//   ....[41]....
        /*073c*/ 	.word	0xffffffff


	//   ....[42]....
        /*0740*/ 	.word	0xffffffff


	//   ....[43]....
        /*0744*/ 	.word	0xffffffff


	//   ....[44]....
        /*0748*/ 	.word	0xffffffff


	//   ....[45]....
        /*074c*/ 	.word	0xffffffff


	//   ....[46]....
        /*0750*/ 	.word	0xffffffff


	//   ....[47]....
        /*0754*/ 	.word	0xffffffff


	//   ....[48]....
        /*0758*/ 	.word	0xffffffff


	//   ....[49]....
        /*075c*/ 	.word	0xffffffff


	//   ....[50]....
        /*0760*/ 	.word	0xffffffff


	//   ....[51]....
        /*0764*/ 	.word	0xffffffff


	//   ....[52]....
        /*0768*/ 	.word	0xffffffff


	//   ....[53]....
        /*076c*/ 	.word	0xffffffff


	//   ....[54]....
        /*0770*/ 	.word	0xffffffff


	//   ....[55]....
        /*0774*/ 	.word	0xffffffff


	//   ....[56]....
        /*0778*/ 	.word	0xffffffff


	//   ....[57]....
        /*077c*/ 	.word	0xffffffff


	//   ....[58]....
        /*0780*/ 	.word	0xffffffff


	//   ....[59]....
        /*0784*/ 	.word	0xffffffff


	//   ....[60]....
        /*0788*/ 	.word	0xffffffff


	//   ....[61]....
        /*078c*/ 	.word	0xffffffff


	//   ....[62]....
        /*0790*/ 	.word	0xffffffff


	//   ....[63]....
        /*0794*/ 	.word	0xffffffff


	//   ....[64]....
        /*0798*/ 	.word	0xffffffff


	//   ....[65]....
        /*079c*/ 	.word	0xffffffff


	//   ....[66]....
        /*07a0*/ 	.word	0xffffffff


	//   ....[67]....
        /*07a4*/ 	.word	0xffffffff


	//   ....[68]....
        /*07a8*/ 	.word	0xffffffff


	//   ....[69]....
        /*07ac*/ 	.word	0xffffffff


	//   ....[70]....
        /*07b0*/ 	.word	0xffffffff


	//   ....[71]....
        /*07b4*/ 	.word	0xffffffff


	//   ....[72]....
        /*07b8*/ 	.word	0xffffffff


	//   ....[73]....
        /*07bc*/ 	.word	0xffffffff


	//   ....[74]....
        /*07c0*/ 	.word	0xffffffff


	//   ....[75]....
        /*07c4*/ 	.word	0xffffffff


	//   ....[76]....
        /*07c8*/ 	.word	0xffffffff


	//   ....[77]....
        /*07cc*/ 	.word	0xffffffff


	//   ....[78]....
        /*07d0*/ 	.word	0xffffffff


	//   ....[79]....
        /*07d4*/ 	.word	0xffffffff


	//   ....[80]....
        /*07d8*/ 	.word	0xffffffff


	//   ....[81]....
        /*07dc*/ 	.word	0xffffffff


	//   ....[82]....
        /*07e0*/ 	.word	0xffffffff


	//   ....[83]....
        /*07e4*/ 	.word	0xffffffff


	//   ....[84]....
        /*07e8*/ 	.word	0xffffffff


	//   ....[85]....
        /*07ec*/ 	.word	0xffffffff


	//   ....[86]....
        /*07f0*/ 	.word	0xffffffff


	//   ....[87]....
        /*07f4*/ 	.word	0xffffffff


	//   ....[88]....
        /*07f8*/ 	.word	0xffffffff


	//   ....[89]....
        /*07fc*/ 	.word	0xffffffff


	//   ....[90]....
        /*0800*/ 	.word	0xffffffff


	//   ....[91]....
        /*0804*/ 	.word	0xffffffff


	//   ....[92]....
        /*0808*/ 	.word	0xffffffff


	//   ....[93]....
        /*080c*/ 	.word	0xffffffff


	//   ....[94]....
        /*0810*/ 	.word	0xffffffff


	//   ....[95]....
        /*0814*/ 	.word	0xffffffff


	//   ....[96]....
        /*0818*/ 	.word	0xffffffff


	//   ....[97]....
        /*081c*/ 	.word	0xffffffff


	//   ....[98]....
        /*0820*/ 	.word	0xffffffff


	//   ....[99]....
        /*0824*/ 	.word	0x0500000f


	//   ....[100]....
        /*0828*/ 	.word	0x0500000f


	//   ....[101]....
        /*082c*/ 	.word	0x0500000f


	//   ....[102]....
        /*0830*/ 	.word	0x0500000f


	//   ....[103]....
        /*0834*/ 	.word	0x0500000f


	//   ....[104]....
        /*0838*/ 	.word	0x0500000f


	//   ....[105]....
        /*083c*/ 	.word	0x0500000f


	//   ....[106]....
        /*0840*/ 	.word	0x0500000f


	//   ....[107]....
        /*0844*/ 	.word	0x0500000f


	//   ....[108]....
        /*0848*/ 	.word	0x0500000f


	//   ....[109]....
        /*084c*/ 	.word	0x0500000f


	//   ....[110]....
        /*0850*/ 	.word	0x0500000f


	//   ....[111]....
        /*0854*/ 	.word	0x0500000f


	//   ....[112]....
        /*0858*/ 	.word	0x0500000f


	//   ....[113]....
        /*085c*/ 	.word	0x0500000f


	//   ....[114]....
        /*0860*/ 	.word	0x0500000f


	//   ....[115]....
        /*0864*/ 	.word	0x0500000f


	//   ....[116]....
        /*0868*/ 	.word	0x0500000f


	//   ....[117]....
        /*086c*/ 	.word	0x0500000f


	//   ....[118]....
        /*0870*/ 	.word	0x0500000f


	//   ....[119]....
        /*0874*/ 	.word	0x0500000f


	//   ....[120]....
        /*0878*/ 	.word	0x0500000f


	//   ....[121]....
        /*087c*/ 	.word	0x0500000f


	//   ....[122]....
        /*0880*/ 	.word	0x0500000f


	//   ....[123]....
        /*0884*/ 	.word	0x0500000f


	//   ....[124]....
        /*0888*/ 	.word	0x0500000f


	//   ....[125]....
        /*088c*/ 	.word	0x0500000f


	//   ....[126]....
        /*0890*/ 	.word	0x0500000f


	//   ....[127]....
        /*0894*/ 	.word	0x0500000f


	//   ....[128]....
        /*0898*/ 	.word	0x0500000f


	//   ....[129]....
        /*089c*/ 	.word	0x0500000f


	//   ....[130]....
        /*08a0*/ 	.word	0x0500000f


	//   ....[131]....
        /*08a4*/ 	.word	0x0500000f


	//   ....[132]....
        /*08a8*/ 	.word	0x0500000f


	//   ....[133]....
        /*08ac*/ 	.word	0x0500000f


	//----- nvinfo : EIATTR_COOP_GROUP_INSTR_OFFSETS
	.align		4
.L_614:
        /*08b0*/ 	.byte	0x04, 0x28
        /*08b2*/ 	.short	(.L_616 - .L_615)


	//   ....[0]....
.L_615:
        /*08b4*/ 	.word	0x00000070


	//   ....[1]....
        /*08b8*/ 	.word	0x00000140


	//   ....[2]....
        /*08bc*/ 	.word	0x00000190


	//   ....[3]....
        /*08c0*/ 	.word	0x000003a0


	//   ....[4]....
        /*08c4*/ 	.word	0x00000500


	//   ....[5]....
        /*08c8*/ 	.word	0x00000620


	//   ....[6]....
        /*08cc*/ 	.word	0x00000780


	//   ....[7]....
        /*08d0*/ 	.word	0x00001a90


	//   ....[8]....
        /*08d4*/ 	.word	0x00003780


	//   ....[9]....
        /*08d8*/ 	.word	0x00004780


	//   ....[10]....
        /*08dc*/ 	.word	0x00005360


	//   ....[11]....
        /*08e0*/ 	.word	0x000053a0


	//   ....[12]....
        /*08e4*/ 	.word	0x00005a80


	//   ....[13]....
        /*08e8*/ 	.word	0x00005b30


	//   ....[14]....
        /*08ec*/ 	.word	0x00005f90


	//   ....[15]....
        /*08f0*/ 	.word	0x00006010


	//   ....[16]....
        /*08f4*/ 	.word	0x000068f0


	//   ....[17]....
        /*08f8*/ 	.word	0x000075a0


	//   ....[18]....
        /*08fc*/ 	.word	0x00008270


	//   ....[19]....
        /*0900*/ 	.word	0x00008750


	//   ....[20]....
        /*0904*/ 	.word	0x000087f0


	//   ....[21]....
        /*0908*/ 	.word	0x00008940


	//   ....[22]....
        /*090c*/ 	.word	0x00008d40


	//   ....[23]....
        /*0910*/ 	.word	0x00008de0


	//   ....[24]....
        /*0914*/ 	.word	0x00009f40


	//   ....[25]....
        /*0918*/ 	.word	0x0000ab90


	//   ....[26]....
        /*091c*/ 	.word	0x0000bb20


	//   ....[27]....
        /*0920*/ 	.word	0x0000bba0


	//   ....[28]....
        /*0924*/ 	.word	0x0000bed0


	//   ....[29]....
        /*0928*/ 	.word	0x0000c090


	//   ....[30]....
        /*092c*/ 	.word	0x0000d060


	//   ....[31]....
        /*0930*/ 	.word	0x0000d0a0


	//   ....[32]....
        /*0934*/ 	.word	0x0000d0d0


	//   ....[33]....
        /*0938*/ 	.word	0x0000d140


	//   ....[34]....
        /*093c*/ 	.word	0x0000d180


	//   ....[35]....
        /*0940*/ 	.word	0x0000eaa0


	//   ....[36]....
        /*0944*/ 	.word	0x0000f0c0


	//   ....[37]....
        /*0948*/ 	.word	0x0000f0f0


	//   ....[38]....
        /*094c*/ 	.word	0x0000f110


	//   ....[39]....
        /*0950*/ 	.word	0x0000f140


	//   ....[40]....
        /*0954*/ 	.word	0x0000f7c0


	//   ....[41]....
        /*0958*/ 	.word	0x0000f7e0


	//   ....[42]....
        /*095c*/ 	.word	0x0000fa20


	//   ....[43]....
        /*0960*/ 	.word	0x0000fa40


	//   ....[44]....
        /*0964*/ 	.word	0x000105d0


	//   ....[45]....
        /*0968*/ 	.word	0x00010600


	//   ....[46]....
        /*096c*/ 	.word	0x00010840


	//   ....[47]....
        /*0970*/ 	.word	0x00010860


	//   ....[48]....
        /*0974*/ 	.word	0x00010b10


	//   ....[49]....
        /*0978*/ 	.word	0x00010cf0


	//   ....[50]....
        /*097c*/ 	.word	0x00010d20


	//   ....[51]....
        /*0980*/ 	.word	0x00010d50


	//   ....[52]....
        /*0984*/ 	.word	0x00010d80


	//   ....[53]....
        /*0988*/ 	.word	0x00010db0


	//   ....[54]....
        /*098c*/ 	.word	0x00010de0


	//   ....[55]....
        /*0990*/ 	.word	0x00010f50


	//   ....[56]....
        /*0994*/ 	.word	0x00010f80


	//   ....[57]....
        /*0998*/ 	.word	0x00010fb0


	//   ....[58]....
        /*099c*/ 	.word	0x00010fe0


	//   ....[59]....
        /*09a0*/ 	.word	0x00011010


	//   ....[60]....
        /*09a4*/ 	.word	0x00011040


	//   ....[61]....
        /*09a8*/ 	.word	0x000110e0


	//   ....[62]....
        /*09ac*/ 	.word	0x00011140


	//   ....[63]....
        /*09b0*/ 	.word	0x000111d0


	//   ....[64]....
        /*09b4*/ 	.word	0x000124a0


	//   ....[65]....
        /*09b8*/ 	.word	0x00013030


	//   ....[66]....
        /*09bc*/ 	.word	0x00013040


	//   ....[67]....
        /*09c0*/ 	.word	0x00013060


	//   ....[68]....
        /*09c4*/ 	.word	0x00013130


	//   ....[69]....
        /*09c8*/ 	.word	0x00013160


	//   ....[70]....
        /*09cc*/ 	.word	0x000131c0


	//   ....[71]....
        /*09d0*/ 	.word	0x000131d0


	//   ....[72]....
        /*09d4*/ 	.word	0x00013240


	//   ....[73]....
        /*09d8*/ 	.word	0x00013b90


	//   ....[74]....
        /*09dc*/ 	.word	0x00013ba0


	//   ....[75]....
        /*09e0*/ 	.word	0x00013cd0


	//   ....[76]....
        /*09e4*/ 	.word	0x00013d00


	//   ....[77]....
        /*09e8*/ 	.word	0x00013f80


	//   ....[78]....
        /*09ec*/ 	.word	0x00013fb0


	//   ....[79]....
        /*09f0*/ 	.word	0x00014120


	//   ....[80]....
        /*09f4*/ 	.word	0x00014130


	//   ....[81]....
        /*09f8*/ 	.word	0x00017f20


	//   ....[82]....
        /*09fc*/ 	.word	0x00017f50


	//   ....[83]....
        /*0a00*/ 	.word	0x00017f90


	//   ....[84]....
        /*0a04*/ 	.word	0x00017fc0


	//   ....[85]....
        /*0a08*/ 	.word	0x00017ff0


	//   ....[86]....
        /*0a0c*/ 	.word	0x00018020


	//   ....[87]....
        /*0a10*/ 	.word	0x00018050


	//   ....[88]....
        /*0a14*/ 	.word	0x00018080


	//   ....[89]....
        /*0a18*/ 	.word	0x00018200


	//   ....[90]....
        /*0a1c*/ 	.word	0x00018230


	//   ....[91]....
        /*0a20*/ 	.word	0x00018260


	//   ....[92]....
        /*0a24*/ 	.word	0x00018290


	//   ....[93]....
        /*0a28*/ 	.word	0x000182c0


	//   ....[94]....
        /*0a2c*/ 	.word	0x000182f0


	//   ....[95]....
        /*0a30*/ 	.word	0x000183b0


	//   ....[96]....
        /*0a34*/ 	.word	0x000183d0


	//   ....[97]....
        /*0a38*/ 	.word	0x00018440


	//   ....[98]....
        /*0a3c*/ 	.word	0x00018b10


	//   ....[99]....
        /*0a40*/ 	.word	0x000190d0


	//   ....[100]....
        /*0a44*/ 	.word	0x00019250


	//   ....[101]....
        /*0a48*/ 	.word	0x000192a0


	//   ....[102]....
        /*0a4c*/ 	.word	0x00019300


	//   ....[103]....
        /*0a50*/ 	.word	0x00019360


	//   ....[104]....
        /*0a54*/ 	.word	0x000194b0


	//   ....[105]....
        /*0a58*/ 	.word	0x00019550


	//   ....[106]....
        /*0a5c*/ 	.word	0x00019600


	//   ....[107]....
        /*0a60*/ 	.word	0x000196e0


	//   ....[108]....
        /*0a64*/ 	.word	0x000198b0


	//   ....[109]....
        /*0a68*/ 	.word	0x00019970


	//   ....[110]....
        /*0a6c*/ 	.word	0x00019c20


	//   ....[111]....
        /*0a70*/ 	.word	0x00019d40


	//   ....[112]....
        /*0a74*/ 	.word	0x00019f10


	//   ....[113]....
        /*0a78*/ 	.word	0x00019fe0


	//   ....[114]....
        /*0a7c*/ 	.word	0x0001a1e0


	//   ....[115]....
        /*0a80*/ 	.word	0x0001a270


	//   ....[116]....
        /*0a84*/ 	.word	0x0001a5a0


	//   ....[117]....
        /*0a88*/ 	.word	0x0001a640


	//   ....[118]....
        /*0a8c*/ 	.word	0x0001a760


	//   ....[119]....
        /*0a90*/ 	.word	0x0001a7e0


	//   ....[120]....
        /*0a94*/ 	.word	0x0001a860


	//   ....[121]....
        /*0a98*/ 	.word	0x0001a8e0


	//   ....[122]....
        /*0a9c*/ 	.word	0x0001a960


	//   ....[123]....
        /*0aa0*/ 	.word	0x0001a9f0


	//   ....[124]....
        /*0aa4*/ 	.word	0x0001aa90


	//   ....[125]....
        /*0aa8*/ 	.word	0x0001ab40


	//   ....[126]....
        /*0aac*/ 	.word	0x0001abc0


	//   ....[127]....
        /*0ab0*/ 	.word	0x0001ac40


	//   ....[128]....
        /*0ab4*/ 	.word	0x0001acc0


	//   ....[129]....
        /*0ab8*/ 	.word	0x0001ad50


	//   ....[130]....
        /*0abc*/ 	.word	0x0001add0


	//   ....[131]....
        /*0ac0*/ 	.word	0x0001ae70


	//   ....[132]....
        /*0ac4*/ 	.word	0x0001af00


	//   ....[133]....
        /*0ac8*/ 	.word	0x0001b030


	//----- nvinfo : EIATTR_REG_RECONFIG
	.align		4
.L_616:
        /*0acc*/ 	.byte	0x01, 0x54
	.zero		2


	//----- nvinfo : EIATTR_SYSCALL_OFFSETS
	.align		4
        /*0ad0*/ 	.byte	0x04, 0x46
        /*0ad2*/ 	.short	(.L_618 - .L_617)


	//   ....[0]....
.L_617:
        /*0ad4*/ 	.word	0x00003930


	//   ....[1]....
        /*0ad8*/ 	.word	0x000120a0


	//   ....[2]....
        /*0adc*/ 	.word	0x00012200


	//   ....[3]....
        /*0ae0*/ 	.word	0x00012300


	//   ....[4]....
        /*0ae4*/ 	.word	0x00012c10


	//   ....[5]....
        /*0ae8*/ 	.word	0x00013560


	//----- nvinfo : EIATTR_MBARRIER_INSTR_OFFSETS
	.align		4
.L_618:
        /*0aec*/ 	.byte	0x04, 0x39
        /*0aee*/ 	.short	(.L_620 - .L_619)


	//   ....[0]....
.L_619:
        /*0af0*/ 	.word	0x00000280
        /*0af4*/ 	.word	0x000000ff
        /*0af8*/ 	.word	0x00038800
        /*0afc*/ 	.short	0x0100
        /*0afe*/ 	.byte	0x08
	.zero		1


	//   ....[1]....
        /*0b00*/ 	.word	0x00000290
        /*0b04*/ 	.word	0x000000ff
        /*0b08*/ 	.word	0x00038810
        /*0b0c*/ 	.short	0x0100
        /*0b0e*/ 	.byte	0x08
	.zero		1


	//   ....[2]....
        /*0b10*/ 	.word	0x000002a0
        /*0b14*/ 	.word	0x000000ff
        /*0b18*/ 	.word	0x00038820
        /*0b1c*/ 	.short	0x0100
        /*0b1e*/ 	.byte	0x08
	.zero		1


	//   ....[3]....
        /*0b20*/ 	.word	0x00000350
        /*0b24*/ 	.word	0x000000ff
        /*0b28*/ 	.word	0x00038830
        /*0b2c*/ 	.short	0x0100
        /*0b2e*/ 	.byte	0x06
	.zero		1


	//   ....[4]....
        /*0b30*/ 	.word	0x00000360
        /*0b34*/ 	.word	0x000000ff
        /*0b38*/ 	.word	0x00038840
        /*0b3c*/ 	.short	0x0100
        /*0b3e*/ 	.byte	0x06
	.zero		1


	//   ....[5]....
        /*0b40*/ 	.word	0x00000370
        /*0b44*/ 	.word	0x000000ff
        /*0b48*/ 	.word	0x00038838
        /*0b4c*/ 	.short	0x0100
        /*0b4e*/ 	.byte	0x06
	.zero		1


	//   ....[6]....
        /*0b50*/ 	.word	0x00000380
        /*0b54*/ 	.word	0x000000ff
        /*0b58*/ 	.word	0x00038848
        /*0b5c*/ 	.short	0x0100
        /*0b5e*/ 	.byte	0x06
	.zero		1


	//   ....[7]....
        /*0b60*/ 	.word	0x000004b0
        /*0b64*/ 	.word	0x000000ff
        /*0b68*/ 	.word	0x00038850
        /*0b6c*/ 	.short	0x0100
        /*0b6e*/ 	.byte	0x08
	.zero		1


	//   ....[8]....
        /*0b70*/ 	.word	0x000004c0
        /*0b74*/ 	.word	0x000000ff
        /*0b78*/ 	.word	0x00038860
        /*0b7c*/ 	.short	0x0100
        /*0b7e*/ 	.byte	0x08
	.zero		1


	//   ....[9]....
        /*0b80*/ 	.word	0x000004d0
        /*0b84*/ 	.word	0x000000ff
        /*0b88*/ 	.word	0x00038858
        /*0b8c*/ 	.short	0x0100
        /*0b8e*/ 	.byte	0x08
	.zero		1


	//   ....[10]....
        /*0b90*/ 	.word	0x000004e0
        /*0b94*/ 	.word	0x000000ff
        /*0b98*/ 	.word	0x00038868
        /*0b9c*/ 	.short	0x0100
        /*0b9e*/ 	.byte	0x08
	.zero		1


	//   ....[11]....
        /*0ba0*/ 	.word	0x000005d0
        /*0ba4*/ 	.word	0x000000ff
        /*0ba8*/ 	.word	0x00038870
        /*0bac*/ 	.short	0x0100
        /*0bae*/ 	.byte	0x06
	.zero		1


	//   ....[12]....
        /*0bb0*/ 	.word	0x000005e0
        /*0bb4*/ 	.word	0x000000ff
        /*0bb8*/ 	.word	0x00038880
        /*0bbc*/ 	.short	0x0100
        /*0bbe*/ 	.byte	0x06
	.zero		1


	//   ....[13]....
        /*0bc0*/ 	.word	0x000005f0
        /*0bc4*/ 	.word	0x000000ff
        /*0bc8*/ 	.word	0x00038878
        /*0bcc*/ 	.short	0x0100
        /*0bce*/ 	.byte	0x06
	.zero		1


	//   ....[14]....
        /*0bd0*/ 	.word	0x00000600
        /*0bd4*/ 	.word	0x000000ff
        /*0bd8*/ 	.word	0x00038888
        /*0bdc*/ 	.short	0x0100
        /*0bde*/ 	.byte	0x06
	.zero		1


	//   ....[15]....
        /*0be0*/ 	.word	0x00000730
        /*0be4*/ 	.word	0x000000ff
        /*0be8*/ 	.word	0x00038890
        /*0bec*/ 	.short	0x0100
        /*0bee*/ 	.byte	0x08
	.zero		1


	//   ....[16]....
        /*0bf0*/ 	.word	0x00000740
        /*0bf4*/ 	.word	0x000000ff
        /*0bf8*/ 	.word	0x000388a0
        /*0bfc*/ 	.short	0x0100
        /*0bfe*/ 	.byte	0x08
	.zero		1


	//   ....[17]....
        /*0c00*/ 	.word	0x00000750
        /*0c04*/ 	.word	0x000000ff
        /*0c08*/ 	.word	0x00038898
        /*0c0c*/ 	.short	0x0100
        /*0c0e*/ 	.byte	0x08
	.zero		1


	//   ....[18]....
        /*0c10*/ 	.word	0x00000760
        /*0c14*/ 	.word	0x000000ff
        /*0c18*/ 	.word	0x000388a8
        /*0c1c*/ 	.short	0x0100
        /*0c1e*/ 	.byte	0x08
	.zero		1


	//   ....[19]....
        /*0c20*/ 	.word	0x00000890
        /*0c24*/ 	.word	0x000000ff
        /*0c28*/ 	.word	0x000388b0
        /*0c2c*/ 	.short	0x0100
        /*0c2e*/ 	.byte	0x08
	.zero		1


	//   ....[20]....
        /*0c30*/ 	.word	0x000008a0
        /*0c34*/ 	.word	0x000000ff
        /*0c38*/ 	.word	0x000388c0
        /*0c3c*/ 	.short	0x0100
        /*0c3e*/ 	.byte	0x08
	.zero		1


	//   ....[21]....
        /*0c40*/ 	.word	0x000008b0
        /*0c44*/ 	.word	0x000000ff
        /*0c48*/ 	.word	0x000388b8
        /*0c4c*/ 	.short	0x0100
        /*0c4e*/ 	.byte	0x08
	.zero		1


	//   ....[22]....
        /*0c50*/ 	.word	0x000008c0
        /*0c54*/ 	.word	0x000000ff
        /*0c58*/ 	.word	0x000388c8
        /*0c5c*/ 	.short	0x0100
        /*0c5e*/ 	.byte	0x08
	.zero		1


	//   ....[23]....
        /*0c60*/ 	.word	0x00001e40
        /*0c64*/ 	.word	0x00000000
        /*0c68*/ 	.word	0x00000000
        /*0c6c*/ 	.short	0x0101
        /*0c6e*/ 	.byte	0x3f
	.zero		1


	//   ....[24]....
        /*0c70*/ 	.word	0x00002910
        /*0c74*/ 	.word	0x00000000
        /*0c78*/ 	.word	0x00000000
        /*0c7c*/ 	.short	0x0101
        /*0c7e*/ 	.byte	0x3f
	.zero		1


	//   ....[25]....
        /*0c80*/ 	.word	0x000039b0
        /*0c84*/ 	.word	0x00000011
        /*0c88*/ 	.word	0x00038800
        /*0c8c*/ 	.short	0x010a
        /*0c8e*/ 	.byte	0x3f
	.zero		1


	//   ....[26]....
        /*0c90*/ 	.word	0x00003a10
        /*0c94*/ 	.word	0x00000005
        /*0c98*/ 	.word	0x00038830
        /*0c9c*/ 	.short	0x010a
        /*0c9e*/ 	.byte	0x3f
	.zero		1


	//   ....[27]....
        /*0ca0*/ 	.word	0x00003a80
        /*0ca4*/ 	.word	0x00000005
        /*0ca8*/ 	.word	0x00038830
        /*0cac*/ 	.short	0x010a
        /*0cae*/ 	.byte	0x3f
	.zero		1


	//   ....[28]....
        /*0cb0*/ 	.word	0x00003d00
        /*0cb4*/ 	.word	0x00000011
        /*0cb8*/ 	.word	0x00038810
        /*0cbc*/ 	.short	0x010a
        /*0cbe*/ 	.byte	0x3f
	.zero		1


	//   ....[29]....
        /*0cc0*/ 	.word	0x00003d40
        /*0cc4*/ 	.word	0x00000005
        /*0cc8*/ 	.word	0x00038850
        /*0ccc*/ 	.short	0x010a
        /*0cce*/ 	.byte	0x3f
	.zero		1


	//   ....[30]....
        /*0cd0*/ 	.word	0x00003e10
        /*0cd4*/ 	.word	0x00000005
        /*0cd8*/ 	.word	0x00038850
        /*0cdc*/ 	.short	0x010a
        /*0cde*/ 	.byte	0x3f
	.zero		1


	//   ....[31]....
        /*0ce0*/ 	.word	0x00006260
        /*0ce4*/ 	.word	0x00000018
        /*0ce8*/ 	.word	0x00000000
        /*0cec*/ 	.short	0x0101
        /*0cee*/ 	.byte	0x3f
	.zero		1


	//   ....[32]....
        /*0cf0*/ 	.word	0x00006910
        /*0cf4*/ 	.word	0x00000005
        /*0cf8*/ 	.word	0x00000000
        /*0cfc*/ 	.short	0x0101
        /*0cfe*/ 	.byte	0x3f
	.zero		1


	//   ....[33]....
        /*0d00*/ 	.word	0x00006a30
        /*0d04*/ 	.word	0x00000009
        /*0d08*/ 	.word	0x00038830
        /*0d0c*/ 	.short	0x010a
        /*0d0e*/ 	.byte	0x3f
	.zero		1


	//   ....[34]....
        /*0d10*/ 	.word	0x00006a80
        /*0d14*/ 	.word	0x00000009
        /*0d18*/ 	.word	0x00038830
        /*0d1c*/ 	.short	0x010a
        /*0d1e*/ 	.byte	0x3f
	.zero		1


	//   ....[35]....
        /*0d20*/ 	.word	0x00006c00
        /*0d24*/ 	.word	0x00000009
        /*0d28*/ 	.word	0x00038850
        /*0d2c*/ 	.short	0x010a
        /*0d2e*/ 	.byte	0x3f
	.zero		1


	//   ....[36]....
        /*0d30*/ 	.word	0x00006c40
        /*0d34*/ 	.word	0x00000009
        /*0d38*/ 	.word	0x00038850
        /*0d3c*/ 	.short	0x010a
        /*0d3e*/ 	.byte	0x3f
	.zero		1


	//   ....[37]....
        /*0d40*/ 	.word	0x00009140
        /*0d44*/ 	.word	0x00000099
        /*0d48*/ 	.word	0x00000000
        /*0d4c*/ 	.short	0x0101
        /*0d4e*/ 	.byte	0x3f
	.zero		1


	//   ....[38]....
        /*0d50*/ 	.word	0x00009f60
        /*0d54*/ 	.word	0x00000009
        /*0d58*/ 	.word	0x00000000
        /*0d5c*/ 	.short	0x0101
        /*0d5e*/ 	.byte	0x3f
	.zero		1


	//   ....[39]....
        /*0d60*/ 	.word	0x0000a080
        /*0d64*/ 	.word	0x00000009
        /*0d68*/ 	.word	0x00038830
        /*0d6c*/ 	.short	0x010a
        /*0d6e*/ 	.byte	0x3f
	.zero		1


	//   ....[40]....
        /*0d70*/ 	.word	0x0000a0d0
        /*0d74*/ 	.word	0x00000009
        /*0d78*/ 	.word	0x00038830
        /*0d7c*/ 	.short	0x010a
        /*0d7e*/ 	.byte	0x3f
	.zero		1


	//   ....[41]....
        /*0d80*/ 	.word	0x0000a250
        /*0d84*/ 	.word	0x00000009
        /*0d88*/ 	.word	0x00038850
        /*0d8c*/ 	.short	0x010a
        /*0d8e*/ 	.byte	0x3f
	.zero		1


	//   ....[42]....
        /*0d90*/ 	.word	0x0000a290
        /*0d94*/ 	.word	0x00000009
        /*0d98*/ 	.word	0x00038850
        /*0d9c*/ 	.short	0x010a
        /*0d9e*/ 	.byte	0x3f
	.zero		1


	//   ....[43]....
        /*0da0*/ 	.word	0x0000c3c0
        /*0da4*/ 	.word	0x00000098
        /*0da8*/ 	.word	0x00000000
        /*0dac*/ 	.short	0x0101
        /*0dae*/ 	.byte	0x3f
	.zero		1


	//   ....[44]....
        /*0db0*/ 	.word	0x0000d080
        /*0db4*/ 	.word	0x00000009
        /*0db8*/ 	.word	0x00000000
        /*0dbc*/ 	.short	0x0101
        /*0dbe*/ 	.byte	0x3f
	.zero		1


	//   ....[45]....
        /*0dc0*/ 	.word	0x0000f7f0
        /*0dc4*/ 	.word	0x00000000
        /*0dc8*/ 	.word	0x00000000
        /*0dcc*/ 	.short	0x0101
        /*0dce*/ 	.byte	0x3f
	.zero		1


	//   ....[46]....
        /*0dd0*/ 	.word	0x00012750
        /*0dd4*/ 	.word	0x00000000
        /*0dd8*/ 	.word	0x00038840
        /*0ddc*/ 	.short	0x010a
        /*0dde*/ 	.byte	0x3f
	.zero		1


	//   ....[47]....
        /*0de0*/ 	.word	0x00013300
        /*0de4*/ 	.word	0x00000008
        /*0de8*/ 	.word	0x00038800
        /*0dec*/ 	.short	0x0107
        /*0dee*/ 	.byte	0x3f
	.zero		1


	//   ....[48]....
        /*0df0*/ 	.word	0x000133b0
        /*0df4*/ 	.word	0x00000000
        /*0df8*/ 	.word	0x00038800
        /*0dfc*/ 	.short	0x0101
        /*0dfe*/ 	.byte	0x3f
	.zero		1


	//   ....[49]....
        /*0e00*/ 	.word	0x00014360
        /*0e04*/ 	.word	0x00000000
        /*0e08*/ 	.word	0x00038810
        /*0e0c*/ 	.short	0x0107
        /*0e0e*/ 	.byte	0x3f
	.zero		1


	//   ....[50]....
        /*0e10*/ 	.word	0x00014460
        /*0e14*/ 	.word	0x00000002
        /*0e18*/ 	.word	0x00038810
        /*0e1c*/ 	.short	0x0101
        /*0e1e*/ 	.byte	0x3f
	.zero		1


	//   ....[51]....
        /*0e20*/ 	.word	0x00014480
        /*0e24*/ 	.word	0x00000002
        /*0e28*/ 	.word	0x00038820
        /*0e2c*/ 	.short	0x010a
        /*0e2e*/ 	.byte	0x3f
	.zero		1


	//   ....[52]....
        /*0e30*/ 	.word	0x00014590
        /*0e34*/ 	.word	0x00000000
        /*0e38*/ 	.word	0x00038860
        /*0e3c*/ 	.short	0x010a
        /*0e3e*/ 	.byte	0x3f
	.zero		1


	//   ....[53]....
        /*0e40*/ 	.word	0x00015270
        /*0e44*/ 	.word	0x00000003
        /*0e48*/ 	.word	0x00038840
        /*0e4c*/ 	.short	0x010a
        /*0e4e*/ 	.byte	0x3f
	.zero		1


	//   ....[54]....
        /*0e50*/ 	.word	0x000154d0
        /*0e54*/ 	.word	0x00000003
        /*0e58*/ 	.word	0x00038860
        /*0e5c*/ 	.short	0x010a
        /*0e5e*/ 	.byte	0x3f
	.zero		1


	//   ....[55]....
        /*0e60*/ 	.word	0x00016150
        /*0e64*/ 	.word	0x00000004
        /*0e68*/ 	.word	0x00038840
        /*0e6c*/ 	.short	0x010a
        /*0e6e*/ 	.byte	0x3f
	.zero		1


	//   ....[56]....
        /*0e70*/ 	.word	0x000163a0
        /*0e74*/ 	.word	0x00000004
        /*0e78*/ 	.word	0x00038860
        /*0e7c*/ 	.short	0x010a
        /*0e7e*/ 	.byte	0x3f
	.zero		1


	//   ....[57]....
        /*0e80*/ 	.word	0x00016fb0
        /*0e84*/ 	.word	0x00000004
        /*0e88*/ 	.word	0x00038840
        /*0e8c*/ 	.short	0x010a
        /*0e8e*/ 	.byte	0x3f
	.zero		1


	//   ....[58]....
        /*0e90*/ 	.word	0x00017210
        /*0e94*/ 	.word	0x00000004
        /*0e98*/ 	.word	0x00038860
        /*0e9c*/ 	.short	0x010a
        /*0e9e*/ 	.byte	0x3f
	.zero		1


	//   ....[59]....
        /*0ea0*/ 	.word	0x00018a90
        /*0ea4*/ 	.word	0x00000000
        /*0ea8*/ 	.word	0x00038820
        /*0eac*/ 	.short	0x010a
        /*0eae*/ 	.byte	0x3f
	.zero		1


	//   ....[60]....
        /*0eb0*/ 	.word	0x00018c50
        /*0eb4*/ 	.word	0x00000006
        /*0eb8*/ 	.word	0x00000000
        /*0ebc*/ 	.short	0x010a
        /*0ebe*/ 	.byte	0x3f
	.zero		1


	//   ....[61]....
        /*0ec0*/ 	.word	0x00018cc0
        /*0ec4*/ 	.word	0x00000007
        /*0ec8*/ 	.word	0x00000000
        /*0ecc*/ 	.short	0x010a
        /*0ece*/ 	.byte	0x3f
	.zero		1


	//   ....[62]....
        /*0ed0*/ 	.word	0x00018d30
        /*0ed4*/ 	.word	0x00000004
        /*0ed8*/ 	.word	0x00000000
        /*0edc*/ 	.short	0x010a
        /*0ede*/ 	.byte	0x3f
	.zero		1


	//   ....[63]....
        /*0ee0*/ 	.word	0x00018d60
        /*0ee4*/ 	.word	0x00000003
        /*0ee8*/ 	.word	0x00000000
        /*0eec*/ 	.short	0x010a
        /*0eee*/ 	.byte	0x3f
	.zero		1


	//   ....[64]....
        /*0ef0*/ 	.word	0x00018dc0
        /*0ef4*/ 	.word	0x00000011
        /*0ef8*/ 	.word	0x00038800
        /*0efc*/ 	.short	0x010a
        /*0efe*/ 	.byte	0x3f
	.zero		1


	//   ....[65]....
        /*0f00*/ 	.word	0x00018e10
        /*0f04*/ 	.word	0x00000005
        /*0f08*/ 	.word	0x00038830
        /*0f0c*/ 	.short	0x010a
        /*0f0e*/ 	.byte	0x3f
	.zero		1


	//   ....[66]....
        /*0f10*/ 	.word	0x00018e60
        /*0f14*/ 	.word	0x00000011
        /*0f18*/ 	.word	0x00038810
        /*0f1c*/ 	.short	0x010a
        /*0f1e*/ 	.byte	0x3f
	.zero		1


	//   ....[67]....
        /*0f20*/ 	.word	0x00018eb0
        /*0f24*/ 	.word	0x00000005
        /*0f28*/ 	.word	0x00038850
        /*0f2c*/ 	.short	0x010a
        /*0f2e*/ 	.byte	0x3f
	.zero		1


	//   ....[68]....
        /*0f30*/ 	.word	0x00018f00
        /*0f34*/ 	.word	0x00000009
        /*0f38*/ 	.word	0x00038830
        /*0f3c*/ 	.short	0x010a
        /*0f3e*/ 	.byte	0x3f
	.zero		1


	//   ....[69]....
        /*0f40*/ 	.word	0x00018f50
        /*0f44*/ 	.word	0x00000009
        /*0f48*/ 	.word	0x00038850
        /*0f4c*/ 	.short	0x010a
        /*0f4e*/ 	.byte	0x3f
	.zero		1


	//   ....[70]....
        /*0f50*/ 	.word	0x00018fa0
        /*0f54*/ 	.word	0x00000009
        /*0f58*/ 	.word	0x00038830
        /*0f5c*/ 	.short	0x010a
        /*0f5e*/ 	.byte	0x3f
	.zero		1


	//   ....[71]....
        /*0f60*/ 	.word	0x00018ff0
        /*0f64*/ 	.word	0x00000009
        /*0f68*/ 	.word	0x00038850
        /*0f6c*/ 	.short	0x010a
        /*0f6e*/ 	.byte	0x3f
	.zero		1


	//   ....[72]....
        /*0f70*/ 	.word	0x00019190
        /*0f74*/ 	.word	0x00000000
        /*0f78*/ 	.word	0x00038840
        /*0f7c*/ 	.short	0x010a
        /*0f7e*/ 	.byte	0x3f
	.zero		1


	//   ....[73]....
        /*0f80*/ 	.word	0x0001a2c0
        /*0f84*/ 	.word	0x00000002
        /*0f88*/ 	.word	0x00038820
        /*0f8c*/ 	.short	0x010a
        /*0f8e*/ 	.byte	0x3f
	.zero		1


	//   ....[74]....
        /*0f90*/ 	.word	0x0001a310
        /*0f94*/ 	.word	0x00000000
        /*0f98*/ 	.word	0x00038860
        /*0f9c*/ 	.short	0x010a
        /*0f9e*/ 	.byte	0x3f
	.zero		1


	//   ....[75]....
        /*0fa0*/ 	.word	0x0001a360
        /*0fa4*/ 	.word	0x00000003
        /*0fa8*/ 	.word	0x00038840
        /*0fac*/ 	.short	0x010a
        /*0fae*/ 	.byte	0x3f
	.zero		1


	//   ....[76]....
        /*0fb0*/ 	.word	0x0001a3b0
        /*0fb4*/ 	.word	0x00000003
        /*0fb8*/ 	.word	0x00038860
        /*0fbc*/ 	.short	0x010a
        /*0fbe*/ 	.byte	0x3f
	.zero		1


	//   ....[77]....
        /*0fc0*/ 	.word	0x0001a400
        /*0fc4*/ 	.word	0x00000004
        /*0fc8*/ 	.word	0x00038840
        /*0fcc*/ 	.short	0x010a
        /*0fce*/ 	.byte	0x3f
	.zero		1


	//   ....[78]....
        /*0fd0*/ 	.word	0x0001a450
        /*0fd4*/ 	.word	0x00000004
        /*0fd8*/ 	.word	0x00038860
        /*0fdc*/ 	.short	0x010a
        /*0fde*/ 	.byte	0x3f
	.zero		1


	//   ....[79]....
        /*0fe0*/ 	.word	0x0001a4a0
        /*0fe4*/ 	.word	0x00000004
        /*0fe8*/ 	.word	0x00038840
        /*0fec*/ 	.short	0x010a
        /*0fee*/ 	.byte	0x3f
	.zero		1


	//   ....[80]....
        /*0ff0*/ 	.word	0x0001a4f0
        /*0ff4*/ 	.word	0x00000004
        /*0ff8*/ 	.word	0x00038860
        /*0ffc*/ 	.short	0x010a
        /*0ffe*/ 	.byte	0x3f
	.zero		1


	//   ....[81]....
        /*1000*/ 	.word	0x0001af50
        /*1004*/ 	.word	0x00000000
        /*1008*/ 	.word	0x00038820
        /*100c*/ 	.short	0x010a
        /*100e*/ 	.byte	0x3f
	.zero		1


	//   ....[82]....
        /*1010*/ 	.word	0x0001b0f0
        /*1014*/ 	.word	0x00000006
        /*1018*/ 	.word	0x00000000
        /*101c*/ 	.short	0x010a
        /*101e*/ 	.byte	0x3f
	.zero		1


	//   ....[83]....
        /*1020*/ 	.word	0x0001b140
        /*1024*/ 	.word	0x00000007
        /*1028*/ 	.word	0x00000000
        /*102c*/ 	.short	0x010a
        /*102e*/ 	.byte	0x3f
	.zero		1


	//   ....[84]....
        /*1030*/ 	.word	0x0001b190
        /*1034*/ 	.word	0x00000004
        /*1038*/ 	.word	0x00000000
        /*103c*/ 	.short	0x010a
        /*103e*/ 	.byte	0x3f
	.zero		1


	//----- nvinfo : EIATTR_NUM_MBARRIERS
	.align		4
.L_620:
        /*1040*/ 	.byte	0x03, 0x38
        /*1042*/ 	.short	0x0017


	//----- nvinfo : EIATTR_EXIT_INSTR_OFFSETS
	.align		4
        /*1044*/ 	.byte	0x04, 0x1c
        /*1046*/ 	.short	(.L_622 - .L_621)


	//   ....[0]....
.L_621:
        /*1048*/ 	.word	0x00000a80


	//   ....[1]....
        /*104c*/ 	.word	0x00010ab0


	//   ....[2]....
        /*1050*/ 	.word	0x00018db0


	//----- nvinfo : EIATTR_MAX_THREADS
	.align		4
.L_622:
        /*1054*/ 	.byte	0x04, 0x05
        /*1056*/ 	.short	(.L_624 - .L_623)
.L_623:
        /*1058*/ 	.word	0x00000180
        /*105c*/ 	.word	0x00000001
        /*1060*/ 	.word	0x00000001


	//----- nvinfo : EIATTR_CRS_STACK_SIZE
	.align		4
.L_624:
        /*1064*/ 	.byte	0x04, 0x1e
        /*1066*/ 	.short	(.L_626 - .L_625)
.L_625:
        /*1068*/ 	.word	0x00000000


	//----- nvinfo : EIATTR_CBANK_PARAM_SIZE
	.align		4
.L_626:
        /*106c*/ 	.byte	0x03, 0x19
        /*106e*/ 	.short	0x0bf0


	//----- nvinfo : EIATTR_PARAM_CBANK
	.align		4
        /*1070*/ 	.byte	0x04, 0x0a
        /*1072*/ 	.short	(.L_628 - .L_627)
	.align		4
.L_627:
        /*1074*/ 	.word	index@(.nv.constant0._ZN7cutlass13device_kernelIN5flash11enable_sm90INS1_16FlashAttnFwdSm90INS1_25CollectiveMainloopFwdSm90ILi2EN4cute5tupleIJNS5_1CILi1EEES8_S8_EEENS6_IJNS7_ILi64EEESA_SA_EEELi512ENS_10bfloat16_tEfNS_4arch4Sm90ELb1ELb0ELb1ELb1ELb0ELb0ELb1ELb0ELb0ELb1ELb0ELb0EEENS1_21CollectiveEpilogueFwdINS6_IJSA_NS7_ILi512EEESA_EEES9_SC_SE_Li256ELb1ELb1ELb0ELb0EEENS1_36VarlenDynamicPersistentTileSchedulerILi64ELi64ELi256ELi128ELb0ELb1ELb1ELb1ELb1ELb1EEEEEEEEEvNT_6ParamsE)
        /*1078*/ 	.short	0x0210
        /*107a*/ 	.short	0x0bf0


	//----- nvinfo : EIATTR_SW_WAR
	.align		4
.L_628:
        /*107c*/ 	.byte	0x04, 0x36
        /*107e*/ 	.short	(.L_630 - .L_629)
.L_629:
        /*1080*/ 	.word	0x00000008
.L_630:


//--------------------- .nv.info._ZN7cutlass13device_kernelIN5flash11enable_sm90INS1_16FlashAttnFwdSm90INS1_25CollectiveMainloopFwdSm90ILi2EN4cute5tupleIJNS5_1CILi1EEES8_S8_EEENS6_IJNS7_ILi64EEESA_SA_EEELi512ENS_10bfloat16_tEfNS_4arch4Sm90ELb1ELb0ELb1ELb1ELb0ELb1ELb1ELb0ELb0ELb1ELb0ELb0EEENS1_21CollectiveEpilogueFwdINS6_IJSA_NS7_ILi512EEESA_EEES9_SC_SE_Li256ELb1ELb1ELb0ELb0EEENS1_36VarlenDynamicPersistentTileSchedulerILi64ELi64ELi256ELi128ELb0ELb1ELb1ELb1ELb1ELb1EEEEEEEEEvNT_6ParamsE --------------------------
	.section	.nv.info._ZN7cutlass13device_kernelIN5flash11enable_sm90INS1_16FlashAttnFwdSm90INS1_25CollectiveMainloopFwdSm90ILi2EN4cute5tupleIJNS5_1CILi1EEES8_S8_EEENS6_IJNS7_ILi64EEESA_SA_EEELi512ENS_10bfloat16_tEfNS_4arch4Sm90ELb1ELb0ELb1ELb1ELb0ELb1ELb1ELb0ELb0ELb1ELb0ELb0EEENS1_21CollectiveEpilogueFwdINS6_IJSA_NS7_ILi512EEESA_EEES9_SC_SE_Li256ELb1ELb1ELb0ELb0EEENS1_36VarlenDynamicPersistentTileSchedulerILi64ELi64ELi256ELi128ELb0ELb1ELb1ELb1ELb1ELb1EEEEEEEEEvNT_6ParamsE,"",@"SHT_CUDA_INFO"
	.sectionflags	@""
	.align	4


	//----- nvinfo : EIATTR_CUDA_API_VERSION
	.align		4
        /*0000*/ 	.byte	0x04, 0x37
        /*0002*/ 	.short	(.L_632 - .L_631)
.L_631:
        /*0004*/ 	.word	0x00000082


	//----- nvinfo : EIATTR_KPARAM_INFO
	.align		4
.L_632:
        /*0008*/ 	.byte	0x04, 0x17
        /*000a*/ 	.short	(.L_634 - .L_633)
.L_633:
        /*000c*/ 	.word	0x00000000
        /*0010*/ 	.short	0x0000
        /*0012*/ 	.short	0x0070
        /*0014*/ 	.byte	0x00, 0xf0, 0x01, 0x2e


	//----- nvinfo : EIATTR_SPARSE_MMA_MASK
	.align		4
.L_634:
        /*0018*/ 	.byte	0x03, 0x50
        /*001a*/ 	.short	0x0000


	//----- nvinfo : EIATTR_MAXREG_COUNT
	.align		4
        /*001c*/ 	.byte	0x03, 0x1b
        /*001e*/ 	.short	0x00a8


	//----- nvinfo : EIATTR_NUM_BARRIERS
	.align		4
        /*0020*/ 	.byte	0x02, 0x4c
        /*0022*/ 	.byte	0x10
	.zero		1


	//----- nvinfo : EIATTR_EXTERNS
	.align		4
        /*0024*/ 	.byte	0x04, 0x0f
        /*0026*/ 	.short	(.L_636 - .L_635)


	//   ....[0]....
	.align		4
.L_635:
        /*0028*/ 	.word	index@(__assertfail)


	//----- nvinfo : EIATTR_ANNOTATIONS
	.align		4
.L_636:
        /*002c*/ 	.byte	0x04, 0x55
        /*002e*/ 	.short	(.L_638 - .L_637)


	//   ....[0]....
.L_637:
        /* <DEDUP_REMOVED lines=119> */


	//----- nvinfo : EIATTR_MERCURY_ISA_VERSION
	.align		4
.L_638:
        /*0788*/ 	.byte	0x03, 0x5f
        /*078a*/ 	.short	0x0101


	//----- nvinfo : EIATTR_UNUSED_LOAD_BYTE_OFFSET
	.align		4
        /*078c*/ 	.byte	0x04, 0x44
        /*078e*/ 	.short	(.L_640 - .L_639)


	//   ....[0]....
.L_639:
        /*0790*/ 	.word	0x00000ad0
        /*0794*/ 	.word	0x0000fff0


	//   ....[1]....
        /*0798*/ 	.word	0x00014ad0
        /*079c*/ 	.word	0x0000fff0


	//----- nvinfo : EIATTR_INT_WARP_WIDE_INSTR_OFFSETS
	.align		4
.L_640:
        /*07a0*/ 	.byte	0x04, 0x31
        /*07a2*/ 	.short	(.L_642 - .L_641)


	//   ....[0]....
.L_641:
        /*07a4*/ 	.word	0x00000190


	//   ....[1]....
        /*07a8*/ 	.word	0x000001d0


	//   ....[2]....
        /*07ac*/ 	.word	0x00000240


	//   ....[3]....
        /*07b0*/ 	.word	0x000002b0


	//   ....[4]....
        /*07b4*/ 	.word	0x0001ab50


	//   ....[5]....
        /*07b8*/ 	.word	0x0001abb0


	//   ....[6]....
        /*07bc*/ 	.word	0x00020950


	//   ....[7]....
        /*07c0*/ 	.word	0x000209b0


	//----- nvinfo : EIATTR_COOP_GROUP_MASK_REGIDS
	.align		4
.L_642:
        /*07c4*/ 	.byte	0x04, 0x29
        /*07c6*/ 	.short	(.L_644 - .L_643)


	//   ....[0]....
.L_643:
        /*07c8*/ 	.word	0xffffffff


	//   ....[1]....
        /*07cc*/ 	.word	0xffffffff


	//   ....[2]....
        /*07d0*/ 	.word	0xffffffff


	//   ....[3]....
        /*07d4*/ 	.word	0xffffffff


	//   ....[4]....
        /*07d8*/ 	.word	0xffffffff


	//   ....[5]....
        /*07dc*/ 	.word	0xffffffff


	//   ....[6]....
        /*07e0*/ 	.word	0xffffffff


	//   ....[7]....
        /*07e4*/ 	.word	0xffffffff


	//   ....[8]....
        /*07e8*/ 	.word	0xffffffff


	//   ....[9]....
        /*07ec*/ 	.word	0xffffffff


	//   ....[10]....
        /*07f0*/ 	.word	0xffffffff


	//   ....[11]....
        /*07f4*/ 	.word	0xffffffff


	//   ....[12]....
        /*07f8*/ 	.word	0xffffffff


	//   ....[13]....
        /*07fc*/ 	.word	0xffffffff


	//   ....[14]....
        /*0800*/ 	.word	0xffffffff


	//   ....[15]....
        /*0804*/ 	.word	0xffffffff


	//   ....[16]....
        /*0808*/ 	.word	0xffffffff


	//   ....[17]....
        /*080c*/ 	.word	0xffffffff


	//   ....[18]....
        /*0810*/ 	.word	0xffffffff


	//   ....[19]....
        /*0814*/ 	.word	0xffffffff


	//   ....[20]....
        /*0818*/ 	.word	0xffffffff


	//   ....[21]....
        /*081c*/ 	.word	0xffffffff


	//   ....[22]....
        /*0820*/ 	.word	0xffffffff


	//   ....[23]....
        /*0824*/ 	.word	0xffffffff


	//   ....[24]....
        /*0828*/ 	.word	0xffffffff


	//   ....[25]....
        /*082c*/ 	.word	0xffffffff


	//   ....[26]....
        /*0830*/ 	.word	0xffffffff


	//   ....[27]....
        /*0834*/ 	.word	0xffffffff


	//   ....[28]....
        /*0838*/ 	.word	0xffffffff


	//   ....[29]....
        /*083c*/ 	.word	0xffffffff


	//   ....[30]....
        /*0840*/ 	.word	0xffffffff


	//   ....[31]....
        /*0844*/ 	.word	0xffffffff


	//   ....[32]....
        /*0848*/ 	.word	0xffffffff


	//   ....[33]....
        /*084c*/ 	.word	0xffffffff


	//   ....[34]....
        /*0850*/ 	.word	0xffffffff


	//   ....[35]....
        /*0854*/ 	.word	0xffffffff


	//   ....[36]....
        /*0858*/ 	.word	0xffffffff


	//   ....[37]....
        /*085c*/ 	.word	0xffffffff


	//   ....[38]....
        /*0860*/ 	.word	0xffffffff


	//   ....[39]....
        /*0864*/ 	.word	0xffffffff


	//   ....[40]....
        /*0868*/ 	.word	0xffffffff


	//   ....[41]....
        /*086c*/ 	.word	0xffffffff


	//   ....[42]....
        /*0870*/ 	.word	0xffffffff


	//   ....[43]....
        /*0874*/ 	.word	0xffffffff


	//   ....[44]....
        /*0878*/ 	.word	0xffffffff


	//   ....[45]....
        /*087c*/ 	.word	0xffffffff


	//   ....[46]....
        /*0880*/ 	.word	0xffffffff


	//   ....[47]....
        /*0884*/ 	.word	0xffffffff


	//   ....[48]....
        /*0888*/ 	.word	0xffffffff


	//   ....[49]....
        /*088c*/ 	.word	0xffffffff


	//   ....[50]....
        /*0890*/ 	.word	0xffffffff


	//   ....[51]....
        /*0894*/ 	.word	0xffffffff


	//   ....[52]....
        /*0898*/ 	.word	0xffffffff


	//   ....[53]....
        /*089c*/ 	.word	0xffffffff


	//   ....[54]....
        /*08a0*/ 	.word	0xffffffff


	//   ....[55]....
        /*08a4*/ 	.word	0xffffffff


	//   ....[56]....
        /*08a8*/ 	.word	0xffffffff


	//   ....[57]....
        /*08ac*/ 	.word	0xffffffff


	//   ....[58]....
        /*08b0*/ 	.word	0xffffffff


	//   ....[59]....
        /*08b4*/ 	.word	0xffffffff


	//   ....[60]....
        /*08b8*/ 	.word	0xffffffff


	//   ....[61]....
        /*08bc*/ 	.word	0xffffffff


	//   ....[62]....
        /*08c0*/ 	.word	0xffffffff


	//   ....[63]....
        /*08c4*/ 	.word	0xffffffff


	//   ....[64]....
        /*08c8*/ 	.word	0xffffffff


	//   ....[65]....
        /*08cc*/ 	.word	0xffffffff


	//   ....[66]....
        /*08d0*/ 	.word	0xffffffff


	//   ....[67]....
        /*08d4*/ 	.word	0xffffffff


	//   ....[68]....
        /*08d8*/ 	.word	0xffffffff


	//   ....[69]....
        /*08dc*/ 	.word	0xffffffff


	//   ....[70]....
        /*08e0*/ 	.word	0xffffffff


	//   ....[71]....
        /*08e4*/ 	.word	0xffffffff


	//   ....[72]....
        /*08e8*/ 	.word	0xffffffff


	//   ....[73]....
        /*08ec*/ 	.word	0xffffffff


	//   ....[74]....
        /*08f0*/ 	.word	0xffffffff


	//   ....[75]....
        /*08f4*/ 	.word	0xffffffff


	//   ....[76]....
        /*08f8*/ 	.word	0xffffffff


	//   ....[77]....
        /*08fc*/ 	.word	0xffffffff


	//   ....[78]....
        /*0900*/ 	.word	0xffffffff


	//   ....[79]....
        /*0904*/ 	.word	0xffffffff


	//   ....[80]....
        /*0908*/ 	.word	0xffffffff


	//   ....[81]....
        /*090c*/ 	.word	0xffffffff


	//   ....[82]....
        /*0910*/ 	.word	0xffffffff


	//   ....[83]....
        /*0914*/ 	.word	0xffffffff


	//   ....[84]....
        /*0918*/ 	.word	0xffffffff


	//   ....[85]....
        /*091c*/ 	.word	0xffffffff


	//   ....[86]....
        /*0920*/ 	.word	0xffffffff


	//   ....[87]....
        /*0924*/ 	.word	0xffffffff


	//   ....[88]....
        /*0928*/ 	.word	0xffffffff


	//   ....[89]....
        /*092c*/ 	.word	0xffffffff


	//   ....[90]....
        /*0930*/ 	.word	0xffffffff


	//   ....[91]....
        /*0934*/ 	.word	0xffffffff


	//   ....[92]....
        /*0938*/ 	.word	0xffffffff


	//   ....[93]....
        /*093c*/ 	.word	0xffffffff


	//   ....[94]....
        /*0940*/ 	.word	0xffffffff


	//   ....[95]....
        /*0944*/ 	.word	0xffffffff


	//   ....[96]....
        /*0948*/ 	.word	0xffffffff


	//   ....[97]....
        /*094c*/ 	.word	0xffffffff


	//   ....[98]....
        /*0950*/ 	.word	0xffffffff


	//   ....[99]....
        /*0954*/ 	.word	0xffffffff


	//   ....[100]....
        /*0958*/ 	.word	0xffffffff


	//   ....[101]....
        /*095c*/ 	.word	0xffffffff


	//   ....[102]....
        /*0960*/ 	.word	0xffffffff


	//   ....[103]....
        /*0964*/ 	.word	0xffffffff


	//   ....[104]....
        /*0968*/ 	.word	0xffffffff


	//   ....[105]....
        /*096c*/ 	.word	0xffffffff


	//   ....[106]....
        /*0970*/ 	.word	0xffffffff


	//   ....[107]....
        /*0974*/ 	.word	0xffffffff


	//   ....[108]....
        /*0978*/ 	.word	0xffffffff


	//   ....[109]....
        /*097c*/ 	.word	0xffffffff


	//   ....[110]....
        /*0980*/ 	.word	0xffffffff


	//   ....[111]....
        /*0984*/ 	.word	0xffffffff


	//   ....[112]....
        /*0988*/ 	.word	0xffffffff


	//   ....[113]....
        /*098c*/ 	.word	0xffffffff


	//   ....[114]....
        /*0990*/ 	.word	0xffffffff


	//   ....[115]....
        /*0994*/ 	.word	0xffffffff


	//   ....[116]....
        /*0998*/ 	.word	0x0500000f


	//   ....[117]....
        /*099c*/ 	.word	0x0500000f


	//   ....[118]....
        /*09a0*/ 	.word	0x0500000f


	//   ....[119]....
        /*09a4*/ 	.word	0x0500000f


	//   ....[120]....
        /*09a8*/ 	.word	0x0500000f


	//   ....[121]....
        /*09ac*/ 	.word	0x0500000f


	//   ....[122]....
        /*09b0*/ 	.word	0x0500000f


	//   ....[123]....
        /*09b4*/ 	.word	0x0500000f


	//   ....[124]....
        /*09b8*/ 	.word	0x0500000f


	//   ....[125]....
        /*09bc*/ 	.word	0x0500000f


	//   ....[126]....
        /*09c0*/ 	.word	0x0500000f


	//   ....[127]....
        /*09c4*/ 	.word	0x0500000f


	//   ....[128]....
        /*09c8*/ 	.word	0x0500000f


	//   ....[129]....
        /*09cc*/ 	.word	0x0500000f


	//   ....[130]....
        /*09d0*/ 	.word	0x0500000f


	//   ....[131]....
        /*09d4*/ 	.word	0x0500000f


	//   ....[132]....
        /*09d8*/ 	.word	0x0500000f


	//   ....[133]....
        /*09dc*/ 	.word	0x0500000f


	//   ....[134]....
        /*09e0*/ 	.word	0x0500000f


	//   ....[135]....
        /*09e4*/ 	.word	0x0500000f


	//   ....[136]....
        /*09e8*/ 	.word	0x0500000f


	//   ....[137]....
        /*09ec*/ 	.word	0x0500000f


	//   ....[138]....
        /*09f0*/ 	.word	0x0500000f


	//   ....[139]....
        /*09f4*/ 	.word	0x0500000f


	//   ....[140]....
        /*09f8*/ 	.word	0x0500000f


	//   ....[141]....
        /*09fc*/ 	.word	0x0500000f


	//   ....[142]....
        /*0a00*/ 	.word	0x0500000f


	//   ....[143]....
        /*0a04*/ 	.word	0x0500000f


	//   ....[144]....
        /*0a08*/ 	.word	0x0500000f


	//   ....[145]....
        /*0a0c*/ 	.word	0x0500000f


	//   ....[146]....
        /*0a10*/ 	.word	0x0500000f


	//   ....[147]....
        /*0a14*/ 	.word	0x0500000f


	//   ....[148]....
        /*0a18*/ 	.word	0x0500000f


	//   ....[149]....
        /*0a1c*/ 	.word	0x0500000f


	//   ....[150]....
        /*0a20*/ 	.word	0x0500000f


	//   ....[151]....
        /*0a24*/ 	.word	0x0500000f


	//   ....[152]....
        /*0a28*/ 	.word	0x0500000f


	//   ....[153]....
        /*0a2c*/ 	.word	0x0500000f


	//   ....[154]....
        /*0a30*/ 	.word	0x0500000f


	//   ....[155]....
        /*0a34*/ 	.word	0x0500000f


	//   ....[156]....
        /*0a38*/ 	.word	0x0500000f


	//   ....[157]....
        /*0a3c*/ 	.word	0x0500000f


	//   ....[158]....
        /*0a40*/ 	.word	0x0500000f


	//   ....[159]....
        /*0a44*/ 	.word	0x0500000f


	//   ....[160]....
        /*0a48*/ 	.word	0x0500000f


	//   ....[161]....
        /*0a4c*/ 	.word	0x0500000f


	//   ....[162]....
        /*0a50*/ 	.word	0x0500000f


	//   ....[163]....
        /*0a54*/ 	.word	0x0500000f


	//   ....[164]....
        /*0a58*/ 	.word	0x0500000f


	//   ....[165]....
        /*0a5c*/ 	.word	0x0500000f


	//   ....[166]....
        /*0a60*/ 	.word	0x0500000f


	//   ....[167]....
        /*0a64*/ 	.word	0x0500000f


	//----- nvinfo : EIATTR_COOP_GROUP_INSTR_OFFSETS
	.align		4
.L_644:
        /*0a68*/ 	.byte	0x04, 0x28
        /*0a6a*/ 	.short	(.L_646 - .L_645)


	//   ....[0]....
.L_645:
        /*0a6c*/ 	.word	0x00000060


	//   ....[1]....
        /*0a70*/ 	.word	0x000001a0


	//   ....[2]....
        /*0a74*/ 	.word	0x000001e0


	//   ....[3]....
        /*0a78*/ 	.word	0x000003f0


	//   ....[4]....
        /*0a7c*/ 	.word	0x00000550


	//   ....[5]....
        /*0a80*/ 	.word	0x00000670


	//   ....[6]....
        /*0a84*/ 	.word	0x000007d0


	//   ....[7]....
        /*0a88*/ 	.word	0x00004940


	//   ....[8]....
        /*0a8c*/ 	.word	0x00006740


	//   ....[9]....
        /*0a90*/ 	.word	0x00006e70


	//   ....[10]....
        /*0a94*/ 	.word	0x00006e80


	//   ....[11]....
        /*0a98*/ 	.word	0x00006e90


	//   ....[12]....
        /*0a9c*/ 	.word	0x00006ea0


	//   ....[13]....
        /*0aa0*/ 	.word	0x000071b0


	//   ....[14]....
        /*0aa4*/ 	.word	0x000071c0


	//   ....[15]....
        /*0aa8*/ 	.word	0x000071d0


	//   ....[16]....
        /*0aac*/ 	.word	0x000071e0


	//   ....[17]....
        /*0ab0*/ 	.word	0x000084d0


	//   ....[18]....
        /*0ab4*/ 	.word	0x000084e0


	//   ....[19]....
        /*0ab8*/ 	.word	0x000084f0


	//   ....[20]....
        /*0abc*/ 	.word	0x00008500


	//   ....[21]....
        /*0ac0*/ 	.word	0x00008750


	//   ....[22]....
        /*0ac4*/ 	.word	0x00008760


	//   ....[23]....
        /*0ac8*/ 	.word	0x00008770


	//   ....[24]....
        /*0acc*/ 	.word	0x00008780


	//   ....[25]....
        /*0ad0*/ 	.word	0x00009fd0


	//   ....[26]....
        /*0ad4*/ 	.word	0x0000b700


	//   ....[27]....
        /*0ad8*/ 	.word	0x0000b740


	//   ....[28]....
        /*0adc*/ 	.word	0x0000be20


	//   ....[29]....
        /*0ae0*/ 	.word	0x0000bef0


	//   ....[30]....
        /*0ae4*/ 	.word	0x0000c300


	//   ....[31]....
        /*0ae8*/ 	.word	0x0000c3a0


	//   ....[32]....
        /*0aec*/ 	.word	0x0000cce0


	//   ....[33]....
        /*0af0*/ 	.word	0x0000dc50


	//   ....[34]....
        /*0af4*/ 	.word	0x0000ea80


	//   ....[35]....
        /*0af8*/ 	.word	0x0000ebf0


	//   ....[36]....
        /*0afc*/ 	.word	0x0000f1b0


	//   ....[37]....
        /*0b00*/ 	.word	0x0000f250


	//   ....[38]....
        /*0b04*/ 	.word	0x0000f6a0


	//   ....[39]....
        /*0b08*/ 	.word	0x0000f800


	//   ....[40]....
        /*0b0c*/ 	.word	0x00010890


	//   ....[41]....
        /*0b10*/ 	.word	0x00011890


	//   ....[42]....
        /*0b14*/ 	.word	0x00012af0


	//   ....[43]....
        /*0b18*/ 	.word	0x00012b90


	//   ....[44]....
        /*0b1c*/ 	.word	0x00012d60


	//   ....[45]....
        /*0b20*/ 	.word	0x00012ef0


	//   ....[46]....
        /*0b24*/ 	.word	0x00013f70


	//   ....[47]....
        /*0b28*/ 	.word	0x00013fe0


	//   ....[48]....
        /*0b2c*/ 	.word	0x00014010


	//   ....[49]....
        /*0b30*/ 	.word	0x000140d0


	//   ....[50]....
        /*0b34*/ 	.word	0x000140e0


	//   ....[51]....
        /*0b38*/ 	.word	0x00015a90


	//   ....[52]....
        /*0b3c*/ 	.word	0x00015f70


	//   ....[53]....
        /*0b40*/ 	.word	0x00015fb0


	//   ....[54]....
        /*0b44*/ 	.word	0x00015fd0


	//   ....[55]....
        /*0b48*/ 	.word	0x00015ff0


	//   ....[56]....
        /*0b4c*/ 	.word	0x00016600


	//   ....[57]....
        /*0b50*/ 	.word	0x00016660


	//   ....[58]....
        /*0b54*/ 	.word	0x00016900


	//   ....[59]....
        /*0b58*/ 	.word	0x00016920


	//   ....[60]....
        /*0b5c*/ 	.word	0x000174a0


	//   ....[61]....
        /*0b60*/ 	.word	0x000174c0


	//   ....[62]....
        /*0b64*/ 	.word	0x000176f0


	//   ....[63]....
        /*0b68*/ 	.word	0x00017710


	//   ....[64]....
        /*0b6c*/ 	.word	0x000179c0


	//   ....[65]....
        /*0b70*/ 	.word	0x00017ba0


	//   ....[66]....
        /*0b74*/ 	.word	0x00017bd0


	//   ....[67]....
        /*0b78*/ 	.word	0x00017c00


	//   ....[68]....
        /*0b7c*/ 	.word	0x00017c30


	//   ....[69]....
        /*0b80*/ 	.word	0x00017c60


	//   ....[70]....
        /*0b84*/ 	.word	0x00017c90


	//   ....[71]....
        /*0b88*/ 	.word	0x00017e00


	//   ....[72]....
        /*0b8c*/ 	.word	0x00017e30


	//   ....[73]....
        /*0b90*/ 	.word	0x00017e60


	//   ....[74]....
        /*0b94*/ 	.word	0x00017e90


	//   ....[75]....
        /*0b98*/ 	.word	0x00017ec0


	//   ....[76]....
        /*0b9c*/ 	.word	0x00017ef0


	//   ....[77]....
        /*0ba0*/ 	.word	0x00017f90


	//   ....[78]....
        /*0ba4*/ 	.word	0x00017ff0


	//   ....[79]....
        /*0ba8*/ 	.word	0x00018080


	//   ....[80]....
        /*0bac*/ 	.word	0x00018f30


	//   ....[81]....
        /*0bb0*/ 	.word	0x0001b150


	//   ....[82]....
        /*0bb4*/ 	.word	0x0001bce0


	//   ....[83]....
        /*0bb8*/ 	.word	0x0001bcf0


	//   ....[84]....
        /*0bbc*/ 	.word	0x0001bd10


	//   ....[85]....
        /*0bc0*/ 	.word	0x0001bde0


	//   ....[86]....
        /*0bc4*/ 	.word	0x0001be10


	//   ....[87]....
        /*0bc8*/ 	.word	0x0001be70


	//   ....[88]....
        /*0bcc*/ 	.word	0x0001be80


	//   ....[89]....
        /*0bd0*/ 	.word	0x0001bef0


	//   ....[90]....
        /*0bd4*/ 	.word	0x0001c840


	//   ....[91]....
        /*0bd8*/ 	.word	0x0001c850


	//   ....[92]....
        /*0bdc*/ 	.word	0x0001c990


	//   ....[93]....
        /*0be0*/ 	.word	0x0001c9a0


	//   ....[94]....
        /*0be4*/ 	.word	0x0001cc50


	//   ....[95]....
        /*0be8*/ 	.word	0x0001cc60


	//   ....[96]....
        /*0bec*/ 	.word	0x0001cdd0


	//   ....[97]....
        /*0bf0*/ 	.word	0x0001cde0


	//   ....[98]....
        /*0bf4*/ 	.word	0x00020be0


	//   ....[99]....
        /*0bf8*/ 	.word	0x00020c10


	//   ....[100]....
        /*0bfc*/ 	.word	0x00020c50


	//   ....[101]....
        /*0c00*/ 	.word	0x00020c80


	//   ....[102]....
        /*0c04*/ 	.word	0x00020cb0


	//   ....[103]....
        /*0c08*/ 	.word	0x00020ce0


	//   ....[104]....
        /*0c0c*/ 	.word	0x00020d10


	//   ....[105]....
        /*0c10*/ 	.word	0x00020d40


	//   ....[106]....
        /*0c14*/ 	.word	0x00020ec0


	//   ....[107]....
        /*0c18*/ 	.word	0x00020ef0


	//   ....[108]....
        /*0c1c*/ 	.word	0x00020f20


	//   ....[109]....
        /*0c20*/ 	.word	0x00020f50


	//   ....[110]....
        /*0c24*/ 	.word	0x00020f80


	//   ....[111]....
        /*0c28*/ 	.word	0x00020fb0


	//   ....[112]....
        /*0c2c*/ 	.word	0x00021070


	//   ....[113]....
        /*0c30*/ 	.word	0x00021090


	//   ....[114]....
        /*0c34*/ 	.word	0x00021100


	//   ....[115]....
        /*0c38*/ 	.word	0x000217d0


	//   ....[116]....
        /*0c3c*/ 	.word	0x00021c10


	//   ....[117]....
        /*0c40*/ 	.word	0x00021ca0


	//   ....[118]....
        /*0c44*/ 	.word	0x00021cf0


	//   ....[119]....
        /*0c48*/ 	.word	0x00021d40


	//   ....[120]....
        /*0c4c*/ 	.word	0x00021dd0


	//   ....[121]....
        /*0c50*/ 	.word	0x00021e60


	//   ....[122]....
        /*0c54*/ 	.word	0x00021eb0


	//   ....[123]....
        /*0c58*/ 	.word	0x00021f00


	//   ....[124]....
        /*0c5c*/ 	.word	0x00021fe0


	//   ....[125]....
        /*0c60*/ 	.word	0x00022070


	//   ....[126]....
        /*0c64*/ 	.word	0x000220c0


	//   ....[127]....
        /*0c68*/ 	.word	0x00022120


	//   ....[128]....
        /*0c6c*/ 	.word	0x000221c0


	//   ....[129]....
        /*0c70*/ 	.word	0x00022250


	//   ....[130]....
        /*0c74*/ 	.word	0x000222a0


	//   ....[131]....
        /*0c78*/ 	.word	0x000222f0


	//   ....[132]....
        /*0c7c*/ 	.word	0x00022650


	//   ....[133]....
        /*0c80*/ 	.word	0x00022940


	//   ....[134]....
        /*0c84*/ 	.word	0x00022ac0


	//   ....[135]....
        /*0c88*/ 	.word	0x00022b10


	//   ....[136]....
        /*0c8c*/ 	.word	0x00022b70


	//   ....[137]....
        /*0c90*/ 	.word	0x00022bd0


	//   ....[138]....
        /*0c94*/ 	.word	0x00022d20


	//   ....[139]....
        /*0c98*/ 	.word	0x00022dc0


	//   ....[140]....
        /*0c9c*/ 	.word	0x00022e70


	//   ....[141]....
        /*0ca0*/ 	.word	0x00022f50


	//   ....[142]....
        /*0ca4*/ 	.word	0x00023120


	//   ....[143]....
        /*0ca8*/ 	.word	0x000231e0


	//   ....[144]....
        /*0cac*/ 	.word	0x00023490


	//   ....[145]....
        /*0cb0*/ 	.word	0x000235b0


	//   ....[146]....
        /*0cb4*/ 	.word	0x00023780


	//   ....[147]....
        /*0cb8*/ 	.word	0x00023850


	//   ....[148]....
        /*0cbc*/ 	.word	0x00023a50


	//   ....[149]....
        /*0cc0*/ 	.word	0x00023ae0


	//   ....[150]....
        /*0cc4*/ 	.word	0x00023e10


	//   ....[151]....
        /*0cc8*/ 	.word	0x00023eb0


	//   ....[152]....
        /*0ccc*/ 	.word	0x00023fd0


	//   ....[153]....
        /*0cd0*/ 	.word	0x00024050


	//   ....[154]....
        /*0cd4*/ 	.word	0x000240d0


	//   ....[155]....
        /*0cd8*/ 	.word	0x00024150


	//   ....[156]....
        /*0cdc*/ 	.word	0x000241d0


	//   ....[157]....
        /*0ce0*/ 	.word	0x00024260


	//   ....[158]....
        /*0ce4*/ 	.word	0x00024300


	//   ....[159]....
        /*0ce8*/ 	.word	0x000243b0


	//   ....[160]....
        /*0cec*/ 	.word	0x00024430


	//   ....[161]....
        /*0cf0*/ 	.word	0x000244b0


	//   ....[162]....
        /*0cf4*/ 	.word	0x00024530


	//   ....[163]....
        /*0cf8*/ 	.word	0x000245c0


	//   ....[164]....
        /*0cfc*/ 	.word	0x00024640


	//   ....[165]....
        /*0d00*/ 	.word	0x000246e0


	//   ....[166]....
        /*0d04*/ 	.word	0x00024770


	//   ....[167]....
        /*0d08*/ 	.word	0x000248a0


	//----- nvinfo : EIATTR_REG_RECONFIG
	.align		4
.L_646:
        /*0d0c*/ 	.byte	0x01, 0x54
	.zero		2


	//----- nvinfo : EIATTR_SYSCALL_OFFSETS
	.align		4
        /*0d10*/ 	.byte	0x04, 0x46
        /*0d12*/ 	.short	(.L_648 - .L_647)


	//   ....[0]....
.L_647:
        /*0d14*/ 	.word	0x00001a70


	//   ....[1]....
        /*0d18*/ 	.word	0x00001bc0


	//   ....[2]....
        /*0d1c*/ 	.word	0x00006900


	//   ....[3]....
        /*0d20*/ 	.word	0x00006c20


	//   ....[4]....
        /*0d24*/ 	.word	0x0001ad50


	//   ....[5]....
        /*0d28*/ 	.word	0x0001aeb0


	//   ....[6]....
        /*0d2c*/ 	.word	0x0001afb0


	//   ....[7]....
        /*0d30*/ 	.word	0x0001b8c0


	//   ....[8]....
        /*0d34*/ 	.word	0x0001c210


	//----- nvinfo : EIATTR_MBARRIER_INSTR_OFFSETS
	.align		4
.L_648:
        /*0d38*/ 	.byte	0x04, 0x39
        /*0d3a*/ 	.short	(.L_650 - .L_649)


	//   ....[0]....
.L_649:
        /*0d3c*/ 	.word	0x000002d0
        /*0d40*/ 	.word	0x000000ff
        /*0d44*/ 	.word	0x00038800
        /*0d48*/ 	.short	0x0100
        /*0d4a*/ 	.byte	0x08
	.zero		1


	//   ....[1]....
        /*0d4c*/ 	.word	0x000002e0
        /*0d50*/ 	.word	0x000000ff
        /*0d54*/ 	.word	0x00038810
        /*0d58*/ 	.short	0x0100
        /*0d5a*/ 	.byte	0x08
	.zero		1


	//   ....[2]....
        /*0d5c*/ 	.word	0x000002f0
        /*0d60*/ 	.word	0x000000ff
        /*0d64*/ 	.word	0x00038820
        /*0d68*/ 	.short	0x0100
        /*0d6a*/ 	.byte	0x08
	.zero		1


	//   ....[3]....
        /*0d6c*/ 	.word	0x000003a0
        /*0d70*/ 	.word	0x000000ff
        /*0d74*/ 	.word	0x00038830
        /*0d78*/ 	.short	0x0100
        /*0d7a*/ 	.byte	0x06
	.zero		1


	//   ....[4]....
        /*0d7c*/ 	.word	0x000003b0
        /*0d80*/ 	.word	0x000000ff
        /*0d84*/ 	.word	0x00038840
        /*0d88*/ 	.short	0x0100
        /*0d8a*/ 	.byte	0x06
	.zero		1


	//   ....[5]....
        /*0d8c*/ 	.word	0x000003c0
        /*0d90*/ 	.word	0x000000ff
        /*0d94*/ 	.word	0x00038838
        /*0d98*/ 	.short	0x0100
        /*0d9a*/ 	.byte	0x06
	.zero		1


	//   ....[6]....
        /*0d9c*/ 	.word	0x000003d0
        /*0da0*/ 	.word	0x000000ff
        /*0da4*/ 	.word	0x00038848
        /*0da8*/ 	.short	0x0100
        /*0daa*/ 	.byte	0x06
	.zero		1


	//   ....[7]....
        /*0dac*/ 	.word	0x00000500
        /*0db0*/ 	.word	0x000000ff
        /*0db4*/ 	.word	0x00038850
        /*0db8*/ 	.short	0x0100
        /*0dba*/ 	.byte	0x08
	.zero		1


	//   ....[8]....
        /*0dbc*/ 	.word	0x00000510
        /*0dc0*/ 	.word	0x000000ff
        /*0dc4*/ 	.word	0x00038860
        /*0dc8*/ 	.short	0x0100
        /*0dca*/ 	.byte	0x08
	.zero		1


	//   ....[9]....
        /*0dcc*/ 	.word	0x00000520
        /*0dd0*/ 	.word	0x000000ff
        /*0dd4*/ 	.word	0x00038858
        /*0dd8*/ 	.short	0x0100
        /*0dda*/ 	.byte	0x08
	.zero		1


	//   ....[10]....
        /*0ddc*/ 	.word	0x00000530
        /*0de0*/ 	.word	0x000000ff
        /*0de4*/ 	.word	0x00038868
        /*0de8*/ 	.short	0x0100
        /*0dea*/ 	.byte	0x08
	.zero		1


	//   ....[11]....
        /*0dec*/ 	.word	0x00000620
        /*0df0*/ 	.word	0x000000ff
        /*0df4*/ 	.word	0x00038870
        /*0df8*/ 	.short	0x0100
        /*0dfa*/ 	.byte	0x06
	.zero		1


	//   ....[12]....
        /*0dfc*/ 	.word	0x00000630
        /*0e00*/ 	.word	0x000000ff
        /*0e04*/ 	.word	0x00038880
        /*0e08*/ 	.short	0x0100
        /*0e0a*/ 	.byte	0x06
	.zero		1


	//   ....[13]....
        /*0e0c*/ 	.word	0x00000640
        /*0e10*/ 	.word	0x000000ff
        /*0e14*/ 	.word	0x00038878
        /*0e18*/ 	.short	0x0100
        /*0e1a*/ 	.byte	0x06
	.zero		1


	//   ....[14]....
        /*0e1c*/ 	.word	0x00000650
        /*0e20*/ 	.word	0x000000ff
        /*0e24*/ 	.word	0x00038888
        /*0e28*/ 	.short	0x0100
        /*0e2a*/ 	.byte	0x06
	.zero		1


	//   ....[15]....
        /*0e2c*/ 	.word	0x00000780
        /*0e30*/ 	.word	0x000000ff
        /*0e34*/ 	.word	0x00038890
        /*0e38*/ 	.short	0x0100
        /*0e3a*/ 	.byte	0x08
	.zero		1


	//   ....[16]....
        /*0e3c*/ 	.word	0x00000790
        /*0e40*/ 	.word	0x000000ff
        /*0e44*/ 	.word	0x000388a0
        /*0e48*/ 	.short	0x0100
        /*0e4a*/ 	.byte	0x08
	.zero		1


	//   ....[17]....
        /*0e4c*/ 	.word	0x000007a0
        /*0e50*/ 	.word	0x000000ff
        /*0e54*/ 	.word	0x00038898
        /*0e58*/ 	.short	0x0100
        /*0e5a*/ 	.byte	0x08
	.zero		1


	//   ....[18]....
        /*0e5c*/ 	.word	0x000007b0
        /*0e60*/ 	.word	0x000000ff
        /*0e64*/ 	.word	0x000388a8
        /*0e68*/ 	.short	0x0100
        /*0e6a*/ 	.byte	0x08
	.zero		1


	//   ....[19]....
        /*0e6c*/ 	.word	0x000008e0
        /*0e70*/ 	.word	0x000000ff
        /*0e74*/ 	.word	0x000388b0
        /*0e78*/ 	.short	0x0100
        /*0e7a*/ 	.byte	0x08
	.zero		1


	//   ....[20]....
        /*0e7c*/ 	.word	0x000008f0
        /*0e80*/ 	.word	0x000000ff
        /*0e84*/ 	.word	0x000388c0
        /*0e88*/ 	.short	0x0100
        /*0e8a*/ 	.byte	0x08
	.zero		1


	//   ....[21]....
        /*0e8c*/ 	.word	0x00000900
        /*0e90*/ 	.word	0x000000ff
        /*0e94*/ 	.word	0x000388b8
        /*0e98*/ 	.short	0x0100
        /*0e9a*/ 	.byte	0x08
	.zero		1


	//   ....[22]....
        /*0e9c*/ 	.word	0x00000910
        /*0ea0*/ 	.word	0x000000ff
        /*0ea4*/ 	.word	0x000388c8
        /*0ea8*/ 	.short	0x0100
        /*0eaa*/ 	.byte	0x08
	.zero		1


	//   ....[23]....
        /*0eac*/ 	.word	0x000027a0
        /*0eb0*/ 	.word	0x00000044
        /*0eb4*/ 	.word	0x00038890
        /*0eb8*/ 	.short	0x010a
        /*0eba*/ 	.byte	0x3f
	.zero		1


	//   ....[24]....
        /*0ebc*/ 	.word	0x000031b0
        /*0ec0*/ 	.word	0x00000044
        /*0ec4*/ 	.word	0x00038890
        /*0ec8*/ 	.short	0x010a
        /*0eca*/ 	.byte	0x3f
	.zero		1


	//   ....[25]....
        /*0ecc*/ 	.word	0x00003ab0
        /*0ed0*/ 	.word	0x00000044
        /*0ed4*/ 	.word	0x00038890
        /*0ed8*/ 	.short	0x010a
        /*0eda*/ 	.byte	0x3f
	.zero		1


	//   ....[26]....
        /*0edc*/ 	.word	0x00003cb0
        /*0ee0*/ 	.word	0x00000004
        /*0ee4*/ 	.word	0x00000000
        /*0ee8*/ 	.short	0x0101
        /*0eea*/ 	.byte	0x3f
	.zero		1


	//   ....[27]....
        /*0eec*/ 	.word	0x00003cf0
        /*0ef0*/ 	.word	0x00000044
        /*0ef4*/ 	.word	0x000388b0
        /*0ef8*/ 	.short	0x010a
        /*0efa*/ 	.byte	0x3f
	.zero		1


	//   ....[28]....
        /*0efc*/ 	.word	0x00004320
        /*0f00*/ 	.word	0x00000044
        /*0f04*/ 	.word	0x00000000
        /*0f08*/ 	.short	0x0101
        /*0f0a*/ 	.byte	0x3f
	.zero		1


	//   ....[29]....
        /*0f0c*/ 	.word	0x00004d80
        /*0f10*/ 	.word	0x00000000
        /*0f14*/ 	.word	0x00000000
        /*0f18*/ 	.short	0x0101
        /*0f1a*/ 	.byte	0x3f
	.zero		1


	//   ....[30]....
        /*0f1c*/ 	.word	0x00005900
        /*0f20*/ 	.word	0x00000003
        /*0f24*/ 	.word	0x00000000
        /*0f28*/ 	.short	0x0101
        /*0f2a*/ 	.byte	0x3f
	.zero		1


	//   ....[31]....
        /*0f2c*/ 	.word	0x00006990
        /*0f30*/ 	.word	0x00000002
        /*0f34*/ 	.word	0x00038800
        /*0f38*/ 	.short	0x010a
        /*0f3a*/ 	.byte	0x3f
	.zero		1


	//   ....[32]....
        /*0f3c*/ 	.word	0x000069e0
        /*0f40*/ 	.word	0x00000002
        /*0f44*/ 	.word	0x00038800
        /*0f48*/ 	.short	0x010a
        /*0f4a*/ 	.byte	0x3f
	.zero		1


	//   ....[33]....
        /*0f4c*/ 	.word	0x00007420
        /*0f50*/ 	.word	0x00000002
        /*0f54*/ 	.word	0x00038800
        /*0f58*/ 	.short	0x010a
        /*0f5a*/ 	.byte	0x3f
	.zero		1


	//   ....[34]....
        /*0f5c*/ 	.word	0x00008930
        /*0f60*/ 	.word	0x00000002
        /*0f64*/ 	.word	0x00038800
        /*0f68*/ 	.short	0x010a
        /*0f6a*/ 	.byte	0x3f
	.zero		1


	//   ....[35]....
        /*0f6c*/ 	.word	0x00009880
        /*0f70*/ 	.word	0x000000ac
        /*0f74*/ 	.word	0x00038830
        /*0f78*/ 	.short	0x010a
        /*0f7a*/ 	.byte	0x3f
	.zero		1


	//   ....[36]....
        /*0f7c*/ 	.word	0x00009930
        /*0f80*/ 	.word	0x000000ac
        /*0f84*/ 	.word	0x00038830
        /*0f88*/ 	.short	0x010a
        /*0f8a*/ 	.byte	0x3f
	.zero		1


	//   ....[37]....
        /*0f8c*/ 	.word	0x00009c40
        /*0f90*/ 	.word	0x00000002
        /*0f94*/ 	.word	0x00038810
        /*0f98*/ 	.short	0x010a
        /*0f9a*/ 	.byte	0x3f
	.zero		1


	//   ....[38]....
        /*0f9c*/ 	.word	0x00009c90
        /*0fa0*/ 	.word	0x000000ac
        /*0fa4*/ 	.word	0x00038850
        /*0fa8*/ 	.short	0x010a
        /*0faa*/ 	.byte	0x3f
	.zero		1


	//   ....[39]....
        /*0fac*/ 	.word	0x00009d40
        /*0fb0*/ 	.word	0x000000ac
        /*0fb4*/ 	.word	0x00038850
        /*0fb8*/ 	.short	0x010a
        /*0fba*/ 	.byte	0x3f
	.zero		1


	//   ....[40]....
        /*0fbc*/ 	.word	0x0000c5f0
        /*0fc0*/ 	.word	0x0000000e
        /*0fc4*/ 	.word	0x00000000
        /*0fc8*/ 	.short	0x0101
        /*0fca*/ 	.byte	0x3f
	.zero		1


	//   ....[41]....
        /*0fcc*/ 	.word	0x0000cd00
        /*0fd0*/ 	.word	0x000000ac
        /*0fd4*/ 	.word	0x00000000
        /*0fd8*/ 	.short	0x0101
        /*0fda*/ 	.byte	0x3f
	.zero		1


	//   ....[42]....
        /*0fdc*/ 	.word	0x0000cdf0
        /*0fe0*/ 	.word	0x00000014
        /*0fe4*/ 	.word	0x00038830
        /*0fe8*/ 	.short	0x010a
        /*0fea*/ 	.byte	0x3f
	.zero		1


	//   ....[43]....
        /*0fec*/ 	.word	0x0000ce60
        /*0ff0*/ 	.word	0x00000014
        /*0ff4*/ 	.word	0x00038830
        /*0ff8*/ 	.short	0x010a
        /*0ffa*/ 	.byte	0x3f
	.zero		1


	//   ....[44]....
        /*0ffc*/ 	.word	0x0000d0d0
        /*1000*/ 	.word	0x00000014
        /*1004*/ 	.word	0x00038850
        /*1008*/ 	.short	0x010a
        /*100a*/ 	.byte	0x3f
	.zero		1


	//   ....[45]....
        /*100c*/ 	.word	0x0000d120
        /*1010*/ 	.word	0x00000014
        /*1014*/ 	.word	0x00038850
        /*1018*/ 	.short	0x010a
        /*101a*/ 	.byte	0x3f
	.zero		1


	//   ....[46]....
        /*101c*/ 	.word	0x0000fc70
        /*1020*/ 	.word	0x000000a7
        /*1024*/ 	.word	0x00000000
        /*1028*/ 	.short	0x0101
        /*102a*/ 	.byte	0x3f
	.zero		1


	//   ....[47]....
        /*102c*/ 	.word	0x000108b0
        /*1030*/ 	.word	0x00000014
        /*1034*/ 	.word	0x00000000
        /*1038*/ 	.short	0x0101
        /*103a*/ 	.byte	0x3f
	.zero		1


	//   ....[48]....
        /*103c*/ 	.word	0x00010a10
        /*1040*/ 	.word	0x00000014
        /*1044*/ 	.word	0x00038830
        /*1048*/ 	.short	0x010a
        /*104a*/ 	.byte	0x3f
	.zero		1


	//   ....[49]....
        /*104c*/ 	.word	0x00010a80
        /*1050*/ 	.word	0x00000014
        /*1054*/ 	.word	0x00038830
        /*1058*/ 	.short	0x010a
        /*105a*/ 	.byte	0x3f
	.zero		1


	//   ....[50]....
        /*105c*/ 	.word	0x00010cf0
        /*1060*/ 	.word	0x00000014
        /*1064*/ 	.word	0x00038850
        /*1068*/ 	.short	0x010a
        /*106a*/ 	.byte	0x3f
	.zero		1


	//   ....[51]....
        /*106c*/ 	.word	0x00010d40
        /*1070*/ 	.word	0x00000014
        /*1074*/ 	.word	0x00038850
        /*1078*/ 	.short	0x010a
        /*107a*/ 	.byte	0x3f
	.zero		1


	//   ....[52]....
        /*107c*/ 	.word	0x00013230
        /*1080*/ 	.word	0x000000a2
        /*1084*/ 	.word	0x00000000
        /*1088*/ 	.short	0x0101
        /*108a*/ 	.byte	0x3f
	.zero		1


	//   ....[53]....
        /*108c*/ 	.word	0x00013f90
        /*1090*/ 	.word	0x00000014
        /*1094*/ 	.word	0x00000000
        /*1098*/ 	.short	0x0101
        /*109a*/ 	.byte	0x3f
	.zero		1


	//   ....[54]....
        /*109c*/ 	.word	0x000165d0
        /*10a0*/ 	.word	0x00000000
        /*10a4*/ 	.word	0x00000000
        /*10a8*/ 	.short	0x0101
        /*10aa*/ 	.byte	0x3f
	.zero		1


	//   ....[55]....
        /*10ac*/ 	.word	0x00019020
        /*10b0*/ 	.word	0x00000005
        /*10b4*/ 	.word	0x00038820
        /*10b8*/ 	.short	0x010a
        /*10ba*/ 	.byte	0x3f
	.zero		1


	//   ....[56]....
        /*10bc*/ 	.word	0x00019110
        /*10c0*/ 	.word	0x00000004
        /*10c4*/ 	.word	0x000388a0
        /*10c8*/ 	.short	0x010a
        /*10ca*/ 	.byte	0x3f
	.zero		1


	//   ....[57]....
        /*10cc*/ 	.word	0x00019360
        /*10d0*/ 	.word	0x00000004
        /*10d4*/ 	.word	0x000388c0
        /*10d8*/ 	.short	0x010a
        /*10da*/ 	.byte	0x3f
	.zero		1


	//   ....[58]....
        /*10dc*/ 	.word	0x00019de0
        /*10e0*/ 	.word	0x00000004
        /*10e4*/ 	.word	0x000388a0
        /*10e8*/ 	.short	0x010a
        /*10ea*/ 	.byte	0x3f
	.zero		1


	//   ....[59]....
        /*10ec*/ 	.word	0x0001a020
        /*10f0*/ 	.word	0x00000004
        /*10f4*/ 	.word	0x000388c0
        /*10f8*/ 	.short	0x010a
        /*10fa*/ 	.byte	0x3f
	.zero		1


	//   ....[60]....
        /*10fc*/ 	.word	0x0001b400
        /*1100*/ 	.word	0x00000000
        /*1104*/ 	.word	0x00038840
        /*1108*/ 	.short	0x010a
        /*110a*/ 	.byte	0x3f
	.zero		1


	//   ....[61]....
        /*110c*/ 	.word	0x0001bfb0
        /*1110*/ 	.word	0x00000008
        /*1114*/ 	.word	0x00038800
        /*1118*/ 	.short	0x0107
        /*111a*/ 	.byte	0x3f
	.zero		1


	//   ....[62]....
        /*111c*/ 	.word	0x0001c060
        /*1120*/ 	.word	0x00000000
        /*1124*/ 	.word	0x00038800
        /*1128*/ 	.short	0x0101
        /*112a*/ 	.byte	0x3f
	.zero		1


	//   ....[63]....
        /*112c*/ 	.word	0x0001d010
        /*1130*/ 	.word	0x00000000
        /*1134*/ 	.word	0x00038810
        /*1138*/ 	.short	0x0107
        /*113a*/ 	.byte	0x3f
	.zero		1


	//   ....[64]....
        /*113c*/ 	.word	0x0001d110
        /*1140*/ 	.word	0x00000002
        /*1144*/ 	.word	0x00038810
        /*1148*/ 	.short	0x0101
        /*114a*/ 	.byte	0x3f
	.zero		1


	//   ....[65]....
        /*114c*/ 	.word	0x0001d130
        /*1150*/ 	.word	0x00000002
        /*1154*/ 	.word	0x00038820
        /*1158*/ 	.short	0x010a
        /*115a*/ 	.byte	0x3f
	.zero		1


	//   ....[66]....
        /*115c*/ 	.word	0x0001d240
        /*1160*/ 	.word	0x00000000
        /*1164*/ 	.word	0x00038860
        /*1168*/ 	.short	0x010a
        /*116a*/ 	.byte	0x3f
	.zero		1


	//   ....[67]....
        /*116c*/ 	.word	0x0001df30
        /*1170*/ 	.word	0x00000000
        /*1174*/ 	.word	0x00038840
        /*1178*/ 	.short	0x010a
        /*117a*/ 	.byte	0x3f
	.zero		1


	//   ....[68]....
        /*117c*/ 	.word	0x0001e190
        /*1180*/ 	.word	0x00000000
        /*1184*/ 	.word	0x00038860
        /*1188*/ 	.short	0x010a
        /*118a*/ 	.byte	0x3f
	.zero		1


	//   ....[69]....
        /*118c*/ 	.word	0x0001ee10
        /*1190*/ 	.word	0x00000002
        /*1194*/ 	.word	0x00038840
        /*1198*/ 	.short	0x010a
        /*119a*/ 	.byte	0x3f
	.zero		1


	//   ....[70]....
        /*119c*/ 	.word	0x0001f060
        /*11a0*/ 	.word	0x00000002
        /*11a4*/ 	.word	0x00038860
        /*11a8*/ 	.short	0x010a
        /*11aa*/ 	.byte	0x3f
	.zero		1


	//   ....[71]....
        /*11ac*/ 	.word	0x0001fc70
        /*11b0*/ 	.word	0x00000002
        /*11b4*/ 	.word	0x00038840
        /*11b8*/ 	.short	0x010a
        /*11ba*/ 	.byte	0x3f
	.zero		1


	//   ....[72]....
        /*11bc*/ 	.word	0x0001fed0
        /*11c0*/ 	.word	0x00000002
        /*11c4*/ 	.word	0x00038860
        /*11c8*/ 	.short	0x010a
        /*11ca*/ 	.byte	0x3f
	.zero		1


	//   ....[73]....
        /*11cc*/ 	.word	0x00021750
        /*11d0*/ 	.word	0x00000000
        /*11d4*/ 	.word	0x00038820
        /*11d8*/ 	.short	0x010a
        /*11da*/ 	.byte	0x3f
	.zero		1


	//   ....[74]....
        /*11dc*/ 	.word	0x00021900
        /*11e0*/ 	.word	0x00000006
        /*11e4*/ 	.word	0x00000000
        /*11e8*/ 	.short	0x010a
        /*11ea*/ 	.byte	0x3f
	.zero		1


	//   ....[75]....
        /*11ec*/ 	.word	0x00021970
        /*11f0*/ 	.word	0x00000007
        /*11f4*/ 	.word	0x00000000
        /*11f8*/ 	.short	0x010a
        /*11fa*/ 	.byte	0x3f
	.zero		1


	//   ....[76]....
        /*11fc*/ 	.word	0x000219e0
        /*1200*/ 	.word	0x00000004
        /*1204*/ 	.word	0x00000000
        /*1208*/ 	.short	0x010a
        /*120a*/ 	.byte	0x3f
	.zero		1


	//   ....[77]....
        /*120c*/ 	.word	0x00021a10
        /*1210*/ 	.word	0x00000003
        /*1214*/ 	.word	0x00000000
        /*1218*/ 	.short	0x010a
        /*121a*/ 	.byte	0x3f
	.zero		1


	//   ....[78]....
        /*121c*/ 	.word	0x00021a70
        /*1220*/ 	.word	0x00000044
        /*1224*/ 	.word	0x00038890
        /*1228*/ 	.short	0x010a
        /*122a*/ 	.byte	0x3f
	.zero		1


	//   ....[79]....
        /*122c*/ 	.word	0x00021ac0
        /*1230*/ 	.word	0x00000044
        /*1234*/ 	.word	0x00038890
        /*1238*/ 	.short	0x010a
        /*123a*/ 	.byte	0x3f
	.zero		1


	//   ....[80]....
        /*123c*/ 	.word	0x00021b10
        /*1240*/ 	.word	0x00000044
        /*1244*/ 	.word	0x00038890
        /*1248*/ 	.short	0x010a
        /*124a*/ 	.byte	0x3f
	.zero		1


	//   ....[81]....
        /*124c*/ 	.word	0x00021b60
        /*1250*/ 	.word	0x00000044
        /*1254*/ 	.word	0x000388b0
        /*1258*/ 	.short	0x010a
        /*125a*/ 	.byte	0x3f
	.zero		1


	//   ....[82]....
        /*125c*/ 	.word	0x00021f30
        /*1260*/ 	.word	0x00000002
        /*1264*/ 	.word	0x00038800
        /*1268*/ 	.short	0x010a
        /*126a*/ 	.byte	0x3f
	.zero		1


	//   ....[83]....
        /*126c*/ 	.word	0x00022340
        /*1270*/ 	.word	0x00000002
        /*1274*/ 	.word	0x00038800
        /*1278*/ 	.short	0x010a
        /*127a*/ 	.byte	0x3f
	.zero		1


	//   ....[84]....
        /*127c*/ 	.word	0x00022390
        /*1280*/ 	.word	0x000000ac
        /*1284*/ 	.word	0x00038830
        /*1288*/ 	.short	0x010a
        /*128a*/ 	.byte	0x3f
	.zero		1


	//   ....[85]....
        /*128c*/ 	.word	0x000223e0
        /*1290*/ 	.word	0x00000002
        /*1294*/ 	.word	0x00038810
        /*1298*/ 	.short	0x010a
        /*129a*/ 	.byte	0x3f
	.zero		1


	//   ....[86]....
        /*129c*/ 	.word	0x00022430
        /*12a0*/ 	.word	0x000000ac
        /*12a4*/ 	.word	0x00038850
        /*12a8*/ 	.short	0x010a
        /*12aa*/ 	.byte	0x3f
	.zero		1


	//   ....[87]....
        /*12ac*/ 	.word	0x00022480
        /*12b0*/ 	.word	0x00000014
        /*12b4*/ 	.word	0x00038830
        /*12b8*/ 	.short	0x010a
        /*12ba*/ 	.byte	0x3f
	.zero		1


	//   ....[88]....
        /*12bc*/ 	.word	0x000224d0
        /*12c0*/ 	.word	0x00000014
        /*12c4*/ 	.word	0x00038850
        /*12c8*/ 	.short	0x010a
        /*12ca*/ 	.byte	0x3f
	.zero		1


	//   ....[89]....
        /*12cc*/ 	.word	0x00022520
        /*12d0*/ 	.word	0x00000014
        /*12d4*/ 	.word	0x00038830
        /*12d8*/ 	.short	0x010a
        /*12da*/ 	.byte	0x3f
	.zero		1


	//   ....[90]....
        /*12dc*/ 	.word	0x00022570
        /*12e0*/ 	.word	0x00000014
        /*12e4*/ 	.word	0x00038850
        /*12e8*/ 	.short	0x010a
        /*12ea*/ 	.byte	0x3f
	.zero		1


	//   ....[91]....
        /*12ec*/ 	.word	0x00022720
        /*12f0*/ 	.word	0x00000004
        /*12f4*/ 	.word	0x00038820
        /*12f8*/ 	.short	0x010a
        /*12fa*/ 	.byte	0x3f
	.zero		1


	//   ....[92]....
        /*12fc*/ 	.word	0x00022770
        /*1300*/ 	.word	0x00000004
        /*1304*/ 	.word	0x000388a0
        /*1308*/ 	.short	0x010a
        /*130a*/ 	.byte	0x3f
	.zero		1


	//   ....[93]....
        /*130c*/ 	.word	0x000227c0
        /*1310*/ 	.word	0x00000004
        /*1314*/ 	.word	0x000388c0
        /*1318*/ 	.short	0x010a
        /*131a*/ 	.byte	0x3f
	.zero		1


	//   ....[94]....
        /*131c*/ 	.word	0x00022810
        /*1320*/ 	.word	0x00000004
        /*1324*/ 	.word	0x000388a0
        /*1328*/ 	.short	0x010a
        /*132a*/ 	.byte	0x3f
	.zero		1


	//   ....[95]....
        /*132c*/ 	.word	0x00022860
        /*1330*/ 	.word	0x00000004
        /*1334*/ 	.word	0x000388c0
        /*1338*/ 	.short	0x010a
        /*133a*/ 	.byte	0x3f
	.zero		1


	//   ....[96]....
        /*133c*/ 	.word	0x00022a00
        /*1340*/ 	.word	0x00000000
        /*1344*/ 	.word	0x00038840
        /*1348*/ 	.short	0x010a
        /*134a*/ 	.byte	0x3f
	.zero		1


	//   ....[97]....
        /*134c*/ 	.word	0x00023b30
        /*1350*/ 	.word	0x00000002
        /*1354*/ 	.word	0x00038820
        /*1358*/ 	.short	0x010a
        /*135a*/ 	.byte	0x3f
	.zero		1


	//   ....[98]....
        /*135c*/ 	.word	0x00023b80
        /*1360*/ 	.word	0x00000000
        /*1364*/ 	.word	0x00038860
        /*1368*/ 	.short	0x010a
        /*136a*/ 	.byte	0x3f
	.zero		1


	//   ....[99]....
        /*136c*/ 	.word	0x00023bd0
        /*1370*/ 	.word	0x00000000
        /*1374*/ 	.word	0x00038840
        /*1378*/ 	.short	0x010a
        /*137a*/ 	.byte	0x3f
	.zero		1


	//   ....[100]....
        /*137c*/ 	.word	0x00023c20
        /*1380*/ 	.word	0x00000000
        /*1384*/ 	.word	0x00038860
        /*1388*/ 	.short	0x010a
        /*138a*/ 	.byte	0x3f
	.zero		1


	//   ....[101]....
        /*138c*/ 	.word	0x00023c70
        /*1390*/ 	.word	0x00000002
        /*1394*/ 	.word	0x00038840
        /*1398*/ 	.short	0x010a
        /*139a*/ 	.byte	0x3f
	.zero		1


	//   ....[102]....
        /*139c*/ 	.word	0x00023cc0
        /*13a0*/ 	.word	0x00000002
        /*13a4*/ 	.word	0x00038860
        /*13a8*/ 	.short	0x010a
        /*13aa*/ 	.byte	0x3f
	.zero		1


	//   ....[103]....
        /*13ac*/ 	.word	0x00023d10
        /*13b0*/ 	.word	0x00000002
        /*13b4*/ 	.word	0x00038840
        /*13b8*/ 	.short	0x010a
        /*13ba*/ 	.byte	0x3f
	.zero		1


	//   ....[104]....
        /*13bc*/ 	.word	0x00023d60
        /*13c0*/ 	.word	0x00000002
        /*13c4*/ 	.word	0x00038860
        /*13c8*/ 	.short	0x010a
        /*13ca*/ 	.byte	0x3f
	.zero		1


	//   ....[105]....
        /*13cc*/ 	.word	0x000247c0
        /*13d0*/ 	.word	0x00000000
        /*13d4*/ 	.word	0x00038820
        /*13d8*/ 	.short	0x010a
        /*13da*/ 	.byte	0x3f
	.zero		1


	//   ....[106]....
        /*13dc*/ 	.word	0x00024960
        /*13e0*/ 	.word	0x00000006
        /*13e4*/ 	.word	0x00000000
        /*13e8*/ 	.short	0x010a
        /*13ea*/ 	.byte	0x3f
	.zero		1


	//   ....[107]....
        /*13ec*/ 	.word	0x000249b0
        /*13f0*/ 	.word	0x00000007
        /*13f4*/ 	.word	0x00000000
        /*13f8*/ 	.short	0x010a
        /*13fa*/ 	.byte	0x3f
	.zero		1


	//   ....[108]....
        /*13fc*/ 	.word	0x00024a00
        /*1400*/ 	.word	0x00000004
        /*1404*/ 	.word	0x00000000
        /*1408*/ 	.short	0x010a
        /*140a*/ 	.byte	0x3f
	.zero		1


	//----- nvinfo : EIATTR_NUM_MBARRIERS
	.align		4
.L_650:
        /*140c*/ 	.byte	0x03, 0x38
        /*140e*/ 	.short	0x0017


	//----- nvinfo : EIATTR_EXIT_INSTR_OFFSETS
	.align		4
        /*1410*/ 	.byte	0x04, 0x1c
        /*1412*/ 	.short	(.L_652 - .L_651)


	//   ....[0]....
.L_651:
        /*1414*/ 	.word	0x00021a60


	//----- nvinfo : EIATTR_MAX_THREADS
	.align		4
.L_652:
        /*1418*/ 	.byte	0x04, 0x05
        /*141a*/ 	.short	(.L_654 - .L_653)
.L_653:
        /*141c*/ 	.word	0x00000180
        /*1420*/ 	.word	0x00000001
        /*1424*/ 	.word	0x00000001


	//----- nvinfo : EIATTR_CRS_STACK_SIZE
	.align		4
.L_654:
        /*1428*/ 	.byte	0x04, 0x1e
        /*142a*/ 	.short	(.L_656 - .L_655)
.L_655:
        /*142c*/ 	.word	0x00000000


	//----- nvinfo : EIATTR_CBANK_PARAM_SIZE
	.align		4
.L_656:
        /*1430*/ 	.byte	0x03, 0x19
        /*1432*/ 	.short	0x0bf0


	//----- nvinfo : EIATTR_PARAM_CBANK
	.align		4
        /*1434*/ 	.byte	0x04, 0x0a
        /*1436*/ 	.short	(.L_658 - .L_657)
	.align		4
.L_657:
        /*1438*/ 	.word	index@(.nv.constant0._ZN7cutlass13device_kernelIN5flash11enable_sm90INS1_16FlashAttnFwdSm90INS1_25CollectiveMainloopFwdSm90ILi2EN4cute5tupleIJNS5_1CILi1EEES8_S8_EEENS6_IJNS7_ILi64EEESA_SA_EEELi512ENS_10bfloat16_tEfNS_4arch4Sm90ELb1ELb0ELb1ELb1ELb0ELb1ELb1ELb0ELb0ELb1ELb0ELb0EEENS1_21CollectiveEpilogueFwdINS6_IJSA_NS7_ILi512EEESA_EEES9_SC_SE_Li256ELb1ELb1ELb0ELb0EEENS1_36VarlenDynamicPersistentTileSchedulerILi64ELi64ELi256ELi128ELb0ELb1ELb1ELb1ELb1ELb1EEEEEEEEEvNT_6ParamsE)
        /*143c*/ 	.short	0x0210
        /*143e*/ 	.short	0x0bf0


	//----- nvinfo : EIATTR_SW_WAR
	.align		4
.L_658:
        /*1440*/ 	.byte	0x04, 0x36
        /*1442*/ 	.short	(.L_660 - .L_659)
.L_659:
        /*1444*/ 	.word	0x00000008
.L_660:


//--------------------- .nv.callgraph             --------------------------
	.section	.nv.callgraph,"",@"SHT_CUDA_CALLGRAPH"
	.align	4
	.sectionentsize	8
	.align		4
        /*0000*/ 	.word	0x00000000
	.align		4
        /*0004*/ 	.word	0xffffffff
	.align		4
        /*0008*/ 	.word	index@(_ZN7cutlass13device_kernelIN5flash11enable_sm90INS1_16FlashAttnFwdSm90INS1_25CollectiveMainloopFwdSm90ILi2EN4cute5tupleIJNS5_1CILi1EEES8_S8_EEENS6_IJNS7_ILi64EEESA_SA_EEELi512ENS_10bfloat16_tEfNS_4arch4Sm90ELb0ELb0ELb1ELb0ELb0ELb0ELb0ELb0ELb0ELb1ELb0ELb0EEENS1_21CollectiveEpilogueFwdINS6_IJSA_NS7_ILi512EEESA_EEES9_SC_SE_Li256ELb0ELb1ELb0ELb0EEENS1_29StaticPersistentTileSchedulerILb0EEEEEEEEEvNT_6ParamsE)
	.align		4
        /*000c*/ 	.word	index@(__assertfail)
	.align		4
        /*0010*/ 	.word	index@(_ZN7cutlass13device_kernelIN5flash11enable_sm90INS1_16FlashAttnFwdSm90INS1_25CollectiveMainloopFwdSm90ILi2EN4cute5tupleIJNS5_1CILi1EEES8_S8_EEENS6_IJNS7_ILi64EEESA_SA_EEELi512ENS_10bfloat16_tEfNS_4arch4Sm90ELb0ELb0ELb1ELb0ELb0ELb0ELb1ELb0ELb0ELb1ELb0ELb0EEENS1_21CollectiveEpilogueFwdINS6_IJSA_NS7_ILi512EEESA_EEES9_SC_SE_Li256ELb0ELb1ELb0ELb0EEENS1_29StaticPersistentTileSchedulerILb0EEEEEEEEEvNT_6ParamsE)
	.align		4
        /*0014*/ 	.word	index@(__assertfail)
	.align		4
        /*0018*/ 	.word	index@(_ZN7cutlass13device_kernelIN5flash11enable_sm90INS1_16FlashAttnFwdSm90INS1_25CollectiveMainloopFwdSm90ILi2EN4cute5tupleIJNS5_1CILi1EEES8_S8_EEENS6_IJNS7_ILi64EEESA_SA_EEELi512ENS_10bfloat16_tEfNS_4arch4Sm90ELb0ELb0ELb1ELb1ELb0ELb0ELb0ELb0ELb0ELb1ELb0ELb0EEENS1_21CollectiveEpilogueFwdINS6_IJSA_NS7_ILi512EEESA_EEES9_SC_SE_Li256ELb1ELb1ELb0ELb0EEENS1_36VarlenDynamicPersistentTileSchedulerILi64ELi64ELi256ELi128ELb0ELb1ELb1ELb0ELb1ELb1EEEEEEEEEvNT_6ParamsE)
	.align		4
        /*001c*/ 	.word	index@(__assertfail)
	.align		4
        /*0020*/ 	.word	index@(_ZN7cutlass13device_kernelIN5flash11enable_sm90INS1_16FlashAttnFwdSm90INS1_25CollectiveMainloopFwdSm90ILi2EN4cute5tupleIJNS5_1CILi1EEES8_S8_EEENS6_IJNS7_ILi64EEESA_SA_EEELi512ENS_10bfloat16_tEfNS_4arch4Sm90ELb0ELb0ELb1ELb1ELb0ELb1ELb0ELb0ELb0ELb1ELb0ELb0EEENS1_21CollectiveEpilogueFwdINS6_IJSA_NS7_ILi512EEESA_EEES9_SC_SE_Li256ELb1ELb1ELb0ELb0EEENS1_36VarlenDynamicPersistentTileSchedulerILi64ELi64ELi256ELi128ELb0ELb1ELb1ELb0ELb1ELb1EEEEEEEEEvNT_6ParamsE)
	.align		4
        /*0024*/ 	.word	index@(__assertfail)
	.align		4
        /*0028*/ 	.word	index@(_ZN7cutlass13device_kernelIN5flash11enable_sm90INS1_16FlashAttnFwdSm90INS1_25CollectiveMainloopFwdSm90ILi2EN4cute5tupleIJNS5_1CILi1EEES8_S8_EEENS6_IJNS7_ILi64EEESA_SA_EEELi512ENS_10bfloat16_tEfNS_4arch4Sm90ELb0ELb0ELb1ELb1ELb0ELb0ELb1ELb0ELb0ELb1ELb0ELb0EEENS1_21CollectiveEpilogueFwdINS6_IJSA_NS7_ILi512EEESA_EEES9_SC_SE_Li256ELb1ELb1ELb0ELb0EEENS1_36VarlenDynamicPersistentTileSchedulerILi64ELi64ELi256ELi128ELb0ELb1ELb1ELb0ELb1ELb1EEEEEEEEEvNT_6ParamsE)
	.align		4
        /*002c*/ 	.word	index@(__assertfail)
	.align		4
        /*0030*/ 	.word	index@(_ZN7cutlass13device_kernelIN5flash11enable_sm90INS1_16FlashAttnFwdSm90INS1_25CollectiveMainloopFwdSm90ILi2EN4cute5tupleIJNS5_1CILi1EEES8_S8_EEENS6_IJNS7_ILi64EEESA_SA_EEELi512ENS_10bfloat16_tEfNS_4arch4Sm90ELb0ELb0ELb1ELb1ELb0ELb1ELb1ELb0ELb0ELb1ELb0ELb0EEENS1_21CollectiveEpilogueFwdINS6_IJSA_NS7_ILi512EEESA_EEES9_SC_SE_Li256ELb1ELb1ELb0ELb0EEENS1_36VarlenDynamicPersistentTileSchedulerILi64ELi64ELi256ELi128ELb0ELb1ELb1ELb0ELb1ELb1EEEEEEEEEvNT_6ParamsE)
	.align		4
        /*0034*/ 	.word	index@(__assertfail)
	.align		4
        /*0038*/ 	.word	index@(_ZN7cutlass13device_kernelIN5flash11enable_sm90INS1_16FlashAttnFwdSm90INS1_25CollectiveMainloopFwdSm90ILi2EN4cute5tupleIJNS5_1CILi1EEES8_S8_EEENS6_IJNS7_ILi64EEESA_SA_EEELi512ENS_10bfloat16_tEfNS_4arch4Sm90ELb0ELb1ELb1ELb0ELb0ELb0ELb0ELb0ELb0ELb1ELb0ELb0EEENS1_21CollectiveEpilogueFwdINS6_IJSA_NS7_ILi512EEESA_EEES9_SC_SE_Li256ELb0ELb1ELb0ELb0EEENS1_30DynamicPersistentTileSchedulerILi256ELi128ELb0ELb1ELb1EEEEEEEEEvNT_6ParamsE)
	.align		4
        /*003c*/ 	.word	index@(__assertfail)
	.align		4
        /*0040*/ 	.word	index@(_ZN7cutlass13device_kernelIN5flash11enable_sm90INS1_16FlashAttnFwdSm90INS1_25CollectiveMainloopFwdSm90ILi2EN4cute5tupleIJNS5_1CILi1EEES8_S8_EEENS6_IJNS7_ILi64EEESA_SA_EEELi512ENS_10bfloat16_tEfNS_4arch4Sm90ELb0ELb1ELb1ELb0ELb0ELb0ELb1ELb0ELb0ELb1ELb0ELb0EEENS1_21CollectiveEpilogueFwdINS6_IJSA_NS7_ILi512EEESA_EEES9_SC_SE_Li256ELb0ELb1ELb0ELb0EEENS1_30DynamicPersistentTileSchedulerILi256ELi128ELb0ELb1ELb1EEEEEEEEEvNT_6ParamsE)
	.align		4
        /*0044*/ 	.word	index@(__assertfail)
	.align		4
        /*0048*/ 	.word	index@(_ZN7cutlass13device_kernelIN5flash11enable_sm90INS1_16FlashAttnFwdSm90INS1_25CollectiveMainloopFwdSm90ILi2EN4cute5tupleIJNS5_1CILi1EEES8_S8_EEENS6_IJNS7_ILi64EEESA_SA_EEELi512ENS_10bfloat16_tEfNS_4arch4Sm90ELb0ELb1ELb1ELb1ELb0ELb0ELb0ELb0ELb0ELb1ELb0ELb0EEENS1_21CollectiveEpilogueFwdINS6_IJSA_NS7_ILi512EEESA_EEES9_SC_SE_Li256ELb1ELb1ELb0ELb0EEENS1_36VarlenDynamicPersistentTileSchedulerILi64ELi64ELi256ELi128ELb0ELb1ELb1ELb1ELb0ELb1EEEEEEEEEvNT_6ParamsE)
	.align		4
        /*004c*/ 	.word	index@(__assertfail)
	.align		4
        /*0050*/ 	.word	index@(_ZN7cutlass13device_kernelIN5flash11enable_sm90INS1_16FlashAttnFwdSm90INS1_25CollectiveMainloopFwdSm90ILi2EN4cute5tupleIJNS5_1CILi1EEES8_S8_EEENS6_IJNS7_ILi64EEESA_SA_EEELi512ENS_10bfloat16_tEfNS_4arch4Sm90ELb0ELb1ELb1ELb1ELb0ELb1ELb0ELb0ELb0ELb1ELb0ELb0EEENS1_21CollectiveEpilogueFwdINS6_IJSA_NS7_ILi512EEESA_EEES9_SC_SE_Li256ELb1ELb1ELb0ELb0EEENS1_36VarlenDynamicPersistentTileSchedulerILi64ELi64ELi256ELi128ELb0ELb1ELb1ELb1ELb0ELb1EEEEEEEEEvNT_6ParamsE)
	.align		4
        /*0054*/ 	.word	index@(__assertfail)
	.align		4
        /*0058*/ 	.word	index@(_ZN7cutlass13device_kernelIN5flash11enable_sm90INS1_16FlashAttnFwdSm90INS1_25CollectiveMainloopFwdSm90ILi2EN4cute5tupleIJNS5_1CILi1EEES8_S8_EEENS6_IJNS7_ILi64EEESA_SA_EEELi512ENS_10bfloat16_tEfNS_4arch4Sm90ELb0ELb1ELb1ELb1ELb0ELb0ELb1ELb0ELb0ELb1ELb0ELb0EEENS1_21CollectiveEpilogueFwdINS6_IJSA_NS7_ILi512EEESA_EEES9_SC_SE_Li256ELb1ELb1ELb0ELb0EEENS1_36VarlenDynamicPersistentTileSchedulerILi64ELi64ELi256ELi128ELb0ELb1ELb1ELb1ELb0ELb1EEEEEEEEEvNT_6ParamsE)
	.align		4
        /*005c*/ 	.word	index@(__assertfail)
	.align		4
        /*0060*/ 	.word	index@(_ZN7cutlass13device_kernelIN5flash11enable_sm90INS1_16FlashAttnFwdSm90INS1_25CollectiveMainloopFwdSm90ILi2EN4cute5tupleIJNS5_1CILi1EEES8_S8_EEENS6_IJNS7_ILi64EEESA_SA_EEELi512ENS_10bfloat16_tEfNS_4arch4Sm90ELb0ELb1ELb1ELb1ELb0ELb1ELb1ELb0ELb0ELb1ELb0ELb0EEENS1_21CollectiveEpilogueFwdINS6_IJSA_NS7_ILi512EEESA_EEES9_SC_SE_Li256ELb1ELb1ELb0ELb0EEENS1_36VarlenDynamicPersistentTileSchedulerILi64ELi64ELi256ELi128ELb0ELb1ELb1ELb1ELb0ELb1EEEEEEEEEvNT_6ParamsE)
	.align		4
        /*0064*/ 	.word	index@(__assertfail)
	.align		4
        /*0068*/ 	.word	index@(_ZN7cutlass13device_kernelIN5flash11enable_sm90INS1_16FlashAttnFwdSm90INS1_25CollectiveMainloopFwdSm90ILi2EN4cute5tupleIJNS5_1CILi1EEES8_S8_EEENS6_IJNS7_ILi64EEESA_SA_EEELi512ENS_10bfloat16_tEfNS_4arch4Sm90ELb1ELb0ELb1ELb0ELb0ELb0ELb0ELb0ELb0ELb1ELb0ELb0EEENS1_21CollectiveEpilogueFwdINS6_IJSA_NS7_ILi512EEESA_EEES9_SC_SE_Li256ELb0ELb1ELb0ELb0EEENS1_30DynamicPersistentTileSchedulerILi256ELi128ELb0ELb1ELb1EEEEEEEEEvNT_6ParamsE)
	.align		4
        /*006c*/ 	.word	index@(__assertfail)
	.align		4
        /*0070*/ 	.word	index@(_ZN7cutlass13device_kernelIN5flash11enable_sm90INS1_16FlashAttnFwdSm90INS1_25CollectiveMainloopFwdSm90ILi2EN4cute5tupleIJNS5_1CILi1EEES8_S8_EEENS6_IJNS7_ILi64EEESA_SA_EEELi512ENS_10bfloat16_tEfNS_4arch4Sm90ELb1ELb0ELb1ELb0ELb0ELb0ELb1ELb0ELb0ELb1ELb0ELb0EEENS1_21CollectiveEpilogueFwdINS6_IJSA_NS7_ILi512EEESA_EEES9_SC_SE_Li256ELb0ELb1ELb0ELb0EEENS1_30DynamicPersistentTileSchedulerILi256ELi128ELb0ELb1ELb1EEEEEEEEEvNT_6ParamsE)
	.align		4
        /*0074*/ 	.word	index@(__assertfail)
	.align		4
        /*0078*/ 	.word	index@(_ZN7cutlass13device_kernelIN5flash11enable_sm90INS1_16FlashAttnFwdSm90INS1_25CollectiveMainloopFwdSm90ILi2EN4cute5tupleIJNS5_1CILi1EEES8_S8_EEENS6_IJNS7_ILi64EEESA_SA_EEELi512ENS_10bfloat16_tEfNS_4arch4Sm90ELb1ELb0ELb1ELb1ELb0ELb0ELb0ELb0ELb0ELb1ELb0ELb0EEENS1_21CollectiveEpilogueFwdINS6_IJSA_NS7_ILi512EEESA_EEES9_SC_SE_Li256ELb1ELb1ELb0ELb0EEENS1_36VarlenDynamicPersistentTileSchedulerILi64ELi64ELi256ELi128ELb0ELb1ELb1ELb1ELb1ELb1EEEEEEEEEvNT_6ParamsE)
	.align		4
        /*007c*/ 	.word	index@(__assertfail)
	.align		4
        /*0080*/ 	.word	index@(_ZN7cutlass13device_kernelIN5flash11enable_sm90INS1_16FlashAttnFwdSm90INS1_25CollectiveMainloopFwdSm90ILi2EN4cute5tupleIJNS5_1CILi1EEES8_S8_EEENS6_IJNS7_ILi64EEESA_SA_EEELi512ENS_10bfloat16_tEfNS_4arch4Sm90ELb1ELb0ELb1ELb1ELb0ELb1ELb0ELb0ELb0ELb1ELb0ELb0EEENS1_21CollectiveEpilogueFwdINS6_IJSA_NS7_ILi512EEESA_EEES9_SC_SE_Li256ELb1ELb1ELb0ELb0EEENS1_36VarlenDynamicPersistentTileSchedulerILi64ELi64ELi256ELi128ELb0ELb1ELb1ELb1ELb1ELb1EEEEEEEEEvNT_6ParamsE)
	.align		4
        /*0084*/ 	.word	index@(__assertfail)
	.align		4
        /*0088*/ 	.word	index@(_ZN7cutlass13device_kernelIN5flash11enable_sm90INS1_16FlashAttnFwdSm90INS1_25CollectiveMainloopFwdSm90ILi2EN4cute5tupleIJNS5_1CILi1EEES8_S8_EEENS6_IJNS7_ILi64EEESA_SA_EEELi512ENS_10bfloat16_tEfNS_4arch4Sm90ELb1ELb0ELb1ELb1ELb0ELb0ELb1ELb0ELb0ELb1ELb0ELb0EEENS1_21CollectiveEpilogueFwdINS6_IJSA_NS7_ILi512EEESA_EEES9_SC_SE_Li256ELb1ELb1ELb0ELb0EEENS1_36VarlenDynamicPersistentTileSchedulerILi64ELi64ELi256ELi128ELb0ELb1ELb1ELb1ELb1ELb1EEEEEEEEEvNT_6ParamsE)
	.align		4
        /*008c*/ 	.word	index@(__assertfail)
	.align		4
        /*0090*/ 	.word	index@(_ZN7cutlass13device_kernelIN5flash11enable_sm90INS1_16FlashAttnFwdSm90INS1_25CollectiveMainloopFwdSm90ILi2EN4cute5tupleIJNS5_1CILi1EEES8_S8_EEENS6_IJNS7_ILi64EEESA_SA_EEELi512ENS_10bfloat16_tEfNS_4arch4Sm90ELb1ELb0ELb1ELb1ELb0ELb1ELb1ELb0ELb0ELb1ELb0ELb0EEENS1_21CollectiveEpilogueFwdINS6_IJSA_NS7_ILi512EEESA_EEES9_SC_SE_Li256ELb1ELb1ELb0ELb0EEENS1_36VarlenDynamicPersistentTileSchedulerILi64ELi64ELi256ELi128ELb0ELb1ELb1ELb1ELb1ELb1EEEEEEEEEvNT_6ParamsE)
	.align		4
        /*0094*/ 	.word	index@(__assertfail)
	.align		4
        /*0098*/ 	.word	0x00000000
	.align		4
        /*009c*/ 	.word	0xfffffffe
	.align		4
        /*00a0*/ 	.word	0x00000000
	.align		4
        /*00a4*/ 	.word	0xfffffffd
	.align		4
        /*00a8*/ 	.word	0x00000000
	.align		4
        /*00ac*/ 	.word	0xfffffffc


//--------------------- .nv.constant4             --------------------------
	.section	.nv.constant4,"a",@progbits
	.align	8
	.align		8
.nv.constant4:
        /*0000*/ 	.dword	__assertfail
	.align		8
        /*0008*/ 	.dword	__unnamed_1
	.align		8
        /*0010*/ 	.dword	__unnamed_2
	.align		8
        /*0018*/ 	.dword	__unnamed_3
	.align		8
        /*0020*/ 	.dword	__unnamed_4
	.align		8
        /*0028*/ 	.dword	__unnamed_5
	.align		8
        /*0030*/ 	.dword	__unnamed_6
	.align		8
        /*0038*/ 	.dword	_ZN85_INTERNAL_88615ea0_49_flash_fwd_hdim64_512_bf16_softcap_packgqa_sm90_cu_ceb34e2a_35004cuda3std3__45__cpo5beginE
	.align		8
        /*0040*/ 	.dword	_ZN85_INTERNAL_88615ea0_49_flash_fwd_hdim64_512_bf16_softcap_packgqa_sm90_cu_ceb34e2a_35004cuda3std3__45__cpo3endE
	.align		8
        /*0048*/ 	.dword	_ZN85_INTERNAL_88615ea0_49_flash_fwd_hdim64_512_bf16_softcap_packgqa_sm90_cu_ceb34e2a_35004cuda3std3__45__cpo6cbeginE
	.align		8
        /*0050*/ 	.dword	_ZN85_INTERNAL_88615ea0_49_flash_fwd_hdim64_512_bf16_softcap_packgqa_sm90_cu_ceb34e2a_35004cuda3std3__45__cpo4cendE
	.align		8
        /*0058*/ 	.dword	_ZN85_INTERNAL_88615ea0_49_flash_fwd_hdim64_512_bf16_softcap_packgqa_sm90_cu_ceb34e2a_35004cuda3std3__487_GLOBAL__N__88615ea0_49_flash_fwd_hdim64_512_bf16_softcap_packgqa_sm90_cu_ceb34e2a_35006ignoreE
	.align		8
        /*0060*/ 	.dword	_ZN85_INTERNAL_88615ea0_49_flash_fwd_hdim64_512_bf16_softcap_packgqa_sm90_cu_ceb34e2a_35004cuda3std3__419piecewise_constructE
	.align		8
        /*0068*/ 	.dword	_ZN85_INTERNAL_88615ea0_49_flash_fwd_hdim64_512_bf16_softcap_packgqa_sm90_cu_ceb34e2a_35004cuda3std3__48in_placeE
	.align		8
        /*0070*/ 	.dword	_ZN85_INTERNAL_88615ea0_49_flash_fwd_hdim64_512_bf16_softcap_packgqa_sm90_cu_ceb34e2a_35004cuda3std6ranges3__45__cpo4swapE
	.align		8
        /*0078*/ 	.dword	_ZN85_INTERNAL_88615ea0_49_flash_fwd_hdim64_512_bf16_softcap_packgqa_sm90_cu_ceb34e2a_35004cuda3std6ranges3__45__cpo9iter_moveE
	.align		8
        /*0080*/ 	.dword	_ZN85_INTERNAL_88615ea0_49_flash_fwd_hdim64_512_bf16_softcap_packgqa_sm90_cu_ceb34e2a_35004cute7productE
	.align		8
        /*0088*/ 	.dword	_ZN85_INTERNAL_88615ea0_49_flash_fwd_hdim64_512_bf16_softcap_packgqa_sm90_cu_ceb34e2a_35004cute1_E
	.align		8
        /*0090*/ 	.dword	$str$20
	.align		8
        /*0098*/ 	.dword	$str$21


//--------------------- .text._ZN7cutlass13device_kernelIN5flash11enable_sm90INS1_16FlashAttnFwdSm90INS1_25CollectiveMainloopFwdSm90ILi2EN4cute5tupleIJNS5_1CILi1EEES8_S8_EEENS6_IJNS7_ILi64EEESA_SA_EEELi512ENS_10bfloat16_tEfNS_4arch4Sm90ELb0ELb0ELb1ELb0ELb0ELb0ELb0ELb0ELb0ELb1ELb0ELb0EEENS1_21CollectiveEpilogueFwdINS6_IJSA_NS7_ILi512EEESA_EEES9_SC_SE_Li256ELb0ELb1ELb0ELb0EEENS1_29StaticPersistentTileSchedulerILb0EEEEEEEEEvNT_6ParamsE --------------------------
	.section	.text._ZN7cutlass13device_kernelIN5flash11enable_sm90INS1_16FlashAttnFwdSm90INS1_25CollectiveMainloopFwdSm90ILi2EN4cute5tupleIJNS5_1CILi1EEES8_S8_EEENS6_IJNS7_ILi64EEESA_SA_EEELi512ENS_10bfloat16_tEfNS_4arch4Sm90ELb0ELb0ELb1ELb0ELb0ELb0ELb0ELb0ELb0ELb1ELb0ELb0EEENS1_21CollectiveEpilogueFwdINS6_IJSA_NS7_ILi512EEESA_EEES9_SC_SE_Li256ELb0ELb1ELb0ELb0EEENS1_29StaticPersistentTileSchedulerILb0EEEEEEEEEvNT_6ParamsE,"ax",@progbits
	.align	128
.text._ZN7cutlass13device_kernelIN5flash11enable_sm90INS1_16FlashAttnFwdSm90INS1_25CollectiveMainloopFwdSm90ILi2EN4cute5tupleIJNS5_1CILi1EEES8_S8_EEENS6_IJNS7_ILi64EEESA_SA_EEELi512ENS_10bfloat16_tEfNS_4arch4Sm90ELb0ELb0ELb1ELb0ELb0ELb0ELb0ELb0ELb0ELb1ELb0ELb0EEENS1_21CollectiveEpilogueFwdINS6_IJSA_NS7_ILi512EEESA_EEES9_SC_SE_Li256ELb0ELb1ELb0ELb0EEENS1_29StaticPersistentTileSchedulerILb0EEEEEEEEEvNT_6ParamsE:
        .type           _ZN7cutlass13device_kernelIN5flash11enable_sm90INS1_16FlashAttnFwdSm90INS1_25CollectiveMainloopFwdSm90ILi2EN4cute5tupleIJNS5_1CILi1EEES8_S8_EEENS6_IJNS7_ILi64EEESA_SA_EEELi512ENS_10bfloat16_tEfNS_4arch4Sm90ELb0ELb0ELb1ELb0ELb0ELb0ELb0ELb0ELb0ELb1ELb0ELb0EEENS1_21CollectiveEpilogueFwdINS6_IJSA_NS7_ILi512EEESA_EEES9_SC_SE_Li256ELb0ELb1ELb0ELb0EEENS1_29StaticPersistentTileSchedulerILb0EEEEEEEEEvNT_6ParamsE,@function
        .size           _ZN7cutlass13device_kernelIN5flash11enable_sm90INS1_16FlashAttnFwdSm90INS1_25CollectiveMainloopFwdSm90ILi2EN4cute5tupleIJNS5_1CILi1EEES8_S8_EEENS6_IJNS7_ILi64EEESA_SA_EEELi512ENS_10bfloat16_tEfNS_4arch4Sm90ELb0ELb0ELb1ELb0ELb0ELb0ELb0ELb0ELb0ELb1ELb0ELb0EEENS1_21CollectiveEpilogueFwdINS6_IJSA_NS7_ILi512EEESA_EEES9_SC_SE_Li256ELb0ELb1ELb0ELb0EEENS1_29StaticPersistentTileSchedulerILb0EEEEEEEEEvNT_6ParamsE,(.L_x_6019 - _ZN7cutlass13device_kernelIN5flash11enable_sm90INS1_16FlashAttnFwdSm90INS1_25CollectiveMainloopFwdSm90ILi2EN4cute5tupleIJNS5_1CILi1EEES8_S8_EEENS6_IJNS7_ILi64EEESA_SA_EEELi512ENS_10bfloat16_tEfNS_4arch4Sm90ELb0ELb0ELb1ELb0ELb0ELb0ELb0ELb0ELb0ELb1ELb0ELb0EEENS1_21CollectiveEpilogueFwdINS6_IJSA_NS7_ILi512EEESA_EEES9_SC_SE_Li256ELb0ELb1ELb0ELb0EEENS1_29StaticPersistentTileSchedulerILb0EEEEEEEEEvNT_6ParamsE)
        .other          _ZN7cutlass13device_kernelIN5flash11enable_sm90INS1_16FlashAttnFwdSm90INS1_25CollectiveMainloopFwdSm90ILi2EN4cute5tupleIJNS5_1CILi1EEES8_S8_EEENS6_IJNS7_ILi64EEESA_SA_EEELi512ENS_10bfloat16_tEfNS_4arch4Sm90ELb0ELb0ELb1ELb0ELb0ELb0ELb0ELb0ELb0ELb1ELb0ELb0EEENS1_21CollectiveEpilogueFwdINS6_IJSA_NS7_ILi512EEESA_EEES9_SC_SE_Li256ELb0ELb1ELb0ELb0EEENS1_29StaticPersistentTileSchedulerILb0EEEEEEEEEvNT_6ParamsE,@"STO_CUDA_ENTRY STV_DEFAULT"
_ZN7cutlass13device_kernelIN5flash11enable_sm90INS1_16FlashAttnFwdSm90INS1_25CollectiveMainloopFwdSm90ILi2EN4cute5tupleIJNS5_1CILi1EEES8_S8_EEENS6_IJNS7_ILi64EEESA_SA_EEELi512ENS_10bfloat16_tEfNS_4arch4Sm90ELb0ELb0ELb1ELb0ELb0ELb0ELb0ELb0ELb0ELb1ELb0ELb0EEENS1_21CollectiveEpilogueFwdINS6_IJSA_NS7_ILi512EEESA_EEES9_SC_SE_Li256ELb0ELb1ELb0ELb0EEENS1_29StaticPersistentTileSchedulerILb0EEEEEEEEEvNT_6ParamsE:
[----:B------:R-:W0:Y:S02]  /*0000*/  LDC R1, c[0x0][0x28] ;  /* 0x00000a00ff017b82 */ /* 0x000e240000000800 */
[----:B0-----:R-:W-:Y:S01]  /*0010*/  VIADD R1, R1, 0xffffffc8 ;  /* 0xffffffc801017836 */ /* 0x001fe20000000000 */
[----:B------:R-:W0:Y:S01]  /*0020*/  S2R R0, SR_TID.X ;  /* 0x0000000000007919 */ /* 0x000e220000002100 */
[----:B------:R-:W-:Y:S01]  /*0030*/  ELECT P0, URZ, PT ;  /* 0x00000000003f782f */ /* 0x000fe20003800000 */
[----:B------:R-:W-:Y:S01]  /*0040*/  BSSY B0, `(.L_x_0) ;  /* 0x000000e000007945 */ /* 0x000fe20003800000 */
[----:B0-----:R-:W-:-:S05]  /*0050*/  SHF.R.U32.HI R2, RZ, 0x5, R0 ;  /* 0x00000005ff027819 */ /* 0x001fca0000011600 */
[----:B------:R-:W0:Y:S02]  /*0060*/  SHFL.IDX PT, R3, R2, RZ, 0x1f ;  /* 0x00001fff02037589 */ /* 0x000e2400000e0000 */
[----:B0-----:R-:W-:Y:S02]  /*0070*/  ISETP.EQ.AND P0, PT, R3, RZ, P0 ;  /* 0x000000ff0300720c */ /* 0x001fe40000702270 */
[----:B------:R-:W-:-:S11]  /*0080*/  SHF.R.U32.HI R3, RZ, 0x7, R0 ;  /* 0x00000007ff037819 */ /* 0x000fd60000011600 */
[----:B------:R-:W-:Y:S05]  /*0090*/  @!P0 BRA `(.L_x_1) ;  /* 0x0000000000208947 */ /* 0x000fea0003800000 */
[----:B------:R-:W-:Y:S02]  /*00a0*/  ULDC.64 UR4, c[0x0][0x198] ;  /* 0x0000660000047ab9 */ /* 0x000fe40000000a00 */
[----:B------:R-:W-:Y:S02]  /*00b0*/  UIADD3 UR6, UP0, UR4, 0x370, URZ ;  /* 0x0000037004067890 */ /* 0x000fe4000ff1e03f */
[----:B------:R-:W-:Y:S02]  /*00c0*/  UIADD3 UR4, UP1, UR4, 0x470, URZ ;  /* 0x0000047004047890 */ /* 0x000fe4000ff3e03f */
[----:B------:R-:W-:Y:S02]  /*00d0*/  UIADD3.X UR7, URZ, UR5, URZ, UP0, !UPT ;  /* 0x000000053f077290 */ /* 0x000fe400087fe43f */
[----:B------:R-:W-:-:S07]  /*00e0*/  UIADD3.X UR5, URZ, UR5, URZ, UP1, !UPT ;  /* 0x000000053f057290 */ /* 0x000fce0008ffe43f */
[----:B------:R0:W-:Y:S02]  /*00f0*/  UTMACCTL.PF [UR6] ;  /* 0x00000000060079b9 */ /* 0x0001e40008040000 */
[----:B------:R0:W-:Y:S02]  /*0100*/  UTMACCTL.PF [UR4] ;  /* 0x00000000040079b9 */ /* 0x0001e40008040000 */
[----:B0-----:R-:W-:Y:S01]  /*0110*/  NOP ;  /* 0x0000000000007918 */ /* 0x001fe20000000000 */
.L_x_1:
[----:B------:R-:W-:Y:S05]  /*0120*/  BSYNC B0 ;  /* 0x0000000000007941 */ /* 0x000fea0003800000 */
.L_x_0:
[----:B------:R-:W-:Y:S01]  /*0130*/  VOTEU.ANY UP0, P0 ;  /* 0x00000000003f7886 */ /* 0x000fe20000000100 */
[----:B------:R-:W0:Y:S01]  /*0140*/  SHFL.IDX PT, R3, R3, RZ, 0x1f ;  /* 0x00001fff03037589 */ /* 0x000e2200000e0000 */
[----:B------:R-:W-:Y:S01]  /*0150*/  UMOV UR4, 0x80 ;  /* 0x0000008000047882 */ /* 0x000fe20000000000 */
[----:B------:R-:W-:Y:S01]  /*0160*/  UMOV UR7, 0x100 ;  /* 0x0000010000077882 */ /* 0x000fe20000000000 */
[----:B------:R-:W-:Y:S01]  /*0170*/  VOTEU.ANY UP1, P0 ;  /* 0x00000000003f7886 */ /* 0x000fe20000020100 */
[----:B------:R-:W1:Y:S01]  /*0180*/  @UP0 S2UR UR8, SR_CgaCtaId ;  /* 0x00000000000809c3 */ /* 0x000e620000008800 */
[----:B------:R-:W2:Y:S01]  /*0190*/  SHFL.IDX PT, R4, R2, RZ, 0x1f ;  /* 0x00001fff02047589 */ /* 0x000ea200000e0000 */
[----:B------:R-:W-:Y:S01]  /*01a0*/  @UP0 UMOV UR6, 0x400 ;  /* 0x0000040000060882 */ /* 0x000fe20000000000 */
[----:B------:R-:W-:-:S04]  /*01b0*/  @UP0 UIADD3 UR4, -UR4, 0x100000, URZ ;  /* 0x0010000004040890 */ /* 0x000fc8000fffe13f */
[----:B------:R-:W-:Y:S02]  /*01c0*/  @UP0 USHF.L.U32 UR5, UR4, 0xb, URZ ;  /* 0x0000000b04050899 */ /* 0x000fe4000800063f */
[----:B------:R-:W-:Y:S01]  /*01d0*/  @UP0 USHF.L.U32 UR4, UR4, 0x1, URZ ;  /* 0x0000000104040899 */ /* 0x000fe2000800063f */
[----:B------:R-:W-:Y:S01]  /*01e0*/  VOTEU.ANY UP2, P0 ;  /* 0x00000000003f7886 */ /* 0x000fe20000040100 */
[----:B0-----:R-:W-:Y:S01]  /*01f0*/  R2UR UR48, R3 ;  /* 0x00000000033072ca */ /* 0x001fe200000e0000 */
[----:B-1----:R-:W-:Y:S01]  /*0200*/  @UP0 ULEA UR8, UR8, UR6, 0x18 ;  /* 0x0000000608080291 */ /* 0x002fe2000f8ec03f */
[----:B--2---:R-:W-:Y:S01]  /*0210*/  ISETP.NE.AND P1, PT, R4, RZ, PT ;  /* 0x000000ff0400720c */ /* 0x004fe20003f25270 */
[----:B------:R-:W-:-:S04]  /*0220*/  @UP0 UIADD3 UR6, -UR7, 0x100000, URZ ;  /* 0x0010000007060890 */ /* 0x000fc8000fffe13f */
[----:B------:R-:W-:Y:S02]  /*0230*/  @UP0 USHF.L.U32 UR7, UR6, 0xb, URZ ;  /* 0x0000000b06070899 */ /* 0x000fe4000800063f */
[----:B------:R-:W-:-:S04]  /*0240*/  @UP0 USHF.L.U32 UR6, UR6, 0x1, URZ ;  /* 0x0000000106060899 */ /* 0x000fc8000800063f */
[----:B------:R-:W-:Y:S01]  /*0250*/  UISETP.NE.AND UP0, UPT, UR48, URZ, UPT ;  /* 0x0000003f3000728c */ /* 0x000fe2000bf05270 */
[----:B------:R-:W0:Y:S02]  /*0260*/  FENCE.VIEW.ASYNC.S ;  /* 0x00000000000073c6 */ /* 0x000e240000000000 */
[----:B0-----:R0:W1:Y:S05]  /*0270*/  @UP1 SYNCS.EXCH.64 URZ, [UR8+0x28c00], UR4 ;  /* 0x028c0004083f15b2 */ /* 0x00106a0008000100 */
[----:B------:R0:W2:Y:S01]  /*0280*/  @UP2 SYNCS.EXCH.64 URZ, [UR8+0x28c20], UR6 ;  /* 0x028c2006083f25b2 */ /* 0x0000a20008000100 */
[----:B------:R-:W-:Y:S05]  /*0290*/  @P1 BRA `(.L_x_2) ;  /* 0x0000000000381947 */ /* 0x000fea0003800000 */
[----:B0-----:R-:W0:Y:S01]  /*02a0*/  S2UR UR5, SR_CgaCtaId ;  /* 0x00000000000579c3 */ /* 0x001e220000008800 */
[----:B------:R-:W-:Y:S01]  /*02b0*/  UMOV UR4, 0x400 ;  /* 0x0000040000047882 */ /* 0x000fe20000000000 */
[----:B------:R-:W-:Y:S01]  /*02c0*/  UMOV UR7, 0x1 ;  /* 0x0000000100077882 */ /* 0x000fe20000000000 */
[----:B------:R-:W-:Y:S01]  /*02d0*/  ELECT P0, URZ, PT ;  /* 0x00000000003f782f */ /* 0x000fe20003800000 */
[----:B0-----:R-:W-:Y:S02]  /*02e0*/  ULEA UR6, UR5, UR4, 0x18 ;  /* 0x0000000405067291 */ /* 0x001fe4000f8ec03f */
[----:B------:R-:W-:-:S04]  /*02f0*/  UIADD3 UR4, -UR7, 0x100000, URZ ;  /* 0x0010000007047890 */ /* 0x000fc8000fffe13f */
[----:B------:R-:W-:Y:S02]  /*0300*/  USHF.L.U32 UR5, UR4, 0xb, URZ ;  /* 0x0000000b04057899 */ /* 0x000fe4000800063f */
[----:B------:R-:W-:Y:S01]  /*0310*/  USHF.L.U32 UR4, UR4, 0x1, URZ ;  /* 0x0000000104047899 */ /* 0x000fe2000800063f */
[----:B------:R-:W0:Y:S11]  /*0320*/  FENCE.VIEW.ASYNC.S ;  /* 0x00000000000073c6 */ /* 0x000e360000000000 */
[----:B0-----:R3:W4:Y:S01]  /*0330*/  SYNCS.EXCH.64 URZ, [UR6+0x28c30], UR4 ;  /* 0x028c3004063f75b2 */ /* 0x0017220008000100 */
[----:B------:R3:W0:Y:S01]  /*0340*/  SYNCS.EXCH.64 URZ, [UR6+0x28c40], UR4 ;  /* 0x028c4004063f75b2 */ /* 0x0006220008000100 */
[----:B------:R3:W0:Y:S01]  /*0350*/  SYNCS.EXCH.64 URZ, [UR6+0x28c38], UR4 ;  /* 0x028c3804063f75b2 */ /* 0x0006220008000100 */
[----:B------:R3:W0:Y:S02]  /*0360*/  SYNCS.EXCH.64 URZ, [UR6+0x28c48], UR4 ;  /* 0x028c4804063f75b2 */ /* 0x0006240008000100 */
[----:B---3--:R-:W-:Y:S01]  /*0370*/  NOP ;  /* 0x0000000000007918 */ /* 0x008fe20000000000 */
.L_x_2:
[----:B------:R-:W3:Y:S01]  /*0380*/  SHFL.IDX PT, R3, R2, RZ, 0x1f ;  /* 0x00001fff02037589 */ /* 0x000ee200000e0000 */
[----:B------:R-:W-:Y:S01]  /*0390*/  NOP ;  /* 0x0000000000007918 */ /* 0x000fe20000000000 */
[----:B---3--:R-:W-:-:S13]  /*03a0*/  ISETP.NE.AND P0, PT, R3, RZ, PT ;  /* 0x000000ff0300720c */ /* 0x008fda0003f05270 */
[----:B------:R-:W-:Y:S05]  /*03b0*/  @P0 BRA `(.L_x_3) ;  /* 0x0000000000480947 */ /* 0x000fea0003800000 */
[----:B0-----:R-:W0:Y:S01]  /*03c0*/  S2UR UR5, SR_CgaCtaId ;  /* 0x00000000000579c3 */ /* 0x001e220000008800 */
[----:B------:R-:W-:Y:S01]  /*03d0*/  UMOV UR4, 0x400 ;  /* 0x0000040000047882 */ /* 0x000fe20000000000 */
[----:B------:R-:W-:Y:S01]  /*03e0*/  UMOV UR6, 0x1 ;  /* 0x0000000100067882 */ /* 0x000fe20000000000 */
[----:B------:R-:W-:Y:S01]  /*03f0*/  UMOV UR9, 0x2 ;  /* 0x0000000200097882 */ /* 0x000fe20000000000 */
[----:B------:R-:W-:-:S04]  /*0400*/  UIADD3 UR6, -UR6, 0x100000, URZ ;  /* 0x0010000006067890 */ /* 0x000fc8000fffe13f */
[----:B------:R-:W-:Y:S02]  /*0410*/  USHF.L.U32 UR7, UR6, 0xb, URZ ;  /* 0x0000000b06077899 */ /* 0x000fe4000800063f */
[----:B------:R-:W-:Y:S01]  /*0420*/  USHF.L.U32 UR6, UR6, 0x1, URZ ;  /* 0x0000000106067899 */ /* 0x000fe2000800063f */
[----:B------:R-:W-:Y:S01]  /*0430*/  ELECT P0, URZ, PT ;  /* 0x00000000003f782f */ /* 0x000fe20003800000 */
[----:B0-----:R-:W-:Y:S02]  /*0440*/  ULEA UR8, UR5, UR4, 0x18 ;  /* 0x0000000405087291 */ /* 0x001fe4000f8ec03f */
[----:B------:R-:W-:-:S04]  /*0450*/  UIADD3 UR4, -UR9, 0x100000, URZ ;  /* 0x0010000009047890 */ /* 0x000fc8000fffe13f */
[----:B------:R-:W-:Y:S02]  /*0460*/  USHF.L.U32 UR5, UR4, 0xb, URZ ;  /* 0x0000000b04057899 */ /* 0x000fe4000800063f */
[----:B------:R-:W-:Y:S01]  /*0470*/  USHF.L.U32 UR4, UR4, 0x1, URZ ;  /* 0x0000000104047899 */ /* 0x000fe2000800063f */
[----:B------:R-:W0:Y:S03]  /*0480*/  FENCE.VIEW.ASYNC.S ;  /* 0x00000000000073c6 */ /* 0x000e260000000000 */
[----:B0-----:R3:W0:Y:S08]  /*0490*/  SYNCS.EXCH.64 URZ, [UR8+0x28c50], UR6 ;  /* 0x028c5006083f75b2 */ /* 0x0016300008000100 */
[----:B------:R3:W0:Y:S01]  /*04a0*/  SYNCS.EXCH.64 URZ, [UR8+0x28c60], UR4 ;  /* 0x028c6004083f75b2 */ /* 0x0006220008000100 */
[----:B------:R3:W0:Y:S01]  /*04b0*/  SYNCS.EXCH.64 URZ, [UR8+0x28c58], UR6 ;  /* 0x028c5806083f75b2 */ /* 0x0006220008000100 */
[----:B------:R3:W0:Y:S02]  /*04c0*/  SYNCS.EXCH.64 URZ, [UR8+0x28c68], UR4 ;  /* 0x028c6804083f75b2 */ /* 0x0006240008000100 */
[----:B---3--:R-:W-:Y:S01]  /*04d0*/  NOP ;  /* 0x0000000000007918 */ /* 0x008fe20000000000 */
.L_x_3:
[----:B------:R-:W3:Y:S01]  /*04e0*/  SHFL.IDX PT, R3, R2, RZ, 0x1f ;  /* 0x00001fff02037589 */ /* 0x000ee200000e0000 */
[----:B------:R-:W-:Y:S01]  /*04f0*/  NOP ;  /* 0x0000000000007918 */ /* 0x000fe20000000000 */
[----:B---3--:R-:W-:-:S13]  /*0500*/  ISETP.NE.AND P0, PT, R3, RZ, PT ;  /* 0x000000ff0300720c */ /* 0x008fda0003f05270 */
        /* <DEDUP_REMOVED lines=10> */
[----:B0-----:R3:W0:Y:S01]  /*05b0*/  SYNCS.EXCH.64 URZ, [UR6+0x28c70], UR4 ;  /* 0x028c7004063f75b2 */ /* 0x0016220008000100 */
[----:B------:R3:W0:Y:S01]  /*05c0*/  SYNCS.EXCH.64 URZ, [UR6+0x28c80], UR4 ;  /* 0x028c8004063f75b2 */ /* 0x0006220008000100 */
[----:B------:R3:W0:Y:S01]  /*05d0*/  SYNCS.EXCH.64 URZ, [UR6+0x28c78], UR4 ;  /* 0x028c7804063f75b2 */ /* 0x0006220008000100 */
[----:B------:R3:W0:Y:S02]  /*05e0*/  SYNCS.EXCH.64 URZ, [UR6+0x28c88], UR4 ;  /* 0x028c8804063f75b2 */ /* 0x0006240008000100 */
[----:B---3--:R-:W-:Y:S01]  /*05f0*/  NOP ;  /* 0x0000000000007918 */ /* 0x008fe20000000000 */
.L_x_4:
        /* <DEDUP_REMOVED lines=8> */
[----:B------:R-:W-:Y:S01]  /*0680*/  ELECT P0, URZ, PT ;  /* 0x00000000003f782f */ /* 0x000fe20003800000 */
[----:B0-----:R-:W-:Y:S02]  /*0690*/  ULEA UR8, UR5, UR4, 0x18 ;  /* 0x0000000405087291 */ /* 0x001fe4000f8ec03f */
[----:B------:R-:W-:-:S04]  /*06a0*/  UIADD3 UR4, -UR6, 0x100000, URZ ;  /* 0x0010000006047890 */ /* 0x000fc8000fffe13f */
[----:B------:R-:W-:Y:S02]  /*06b0*/  USHF.L.U32 UR5, UR4, 0xb, URZ ;  /* 0x0000000b04057899 */ /* 0x000fe4000800063f */
[----:B------:R-:W-:Y:S02]  /*06c0*/  USHF.L.U32 UR4, UR4, 0x1, URZ ;  /* 0x0000000104047899 */ /* 0x000fe4000800063f */
        /* <DEDUP_REMOVED lines=9> */
.L_x_5:
        /* <DEDUP_REMOVED lines=22> */
.L_x_6:
[----:B------:R-:W-:Y:S01]  /*08c0*/  PLOP3.LUT P0, PT, PT, PT, UP0, 0x80, 0x0 ;  /* 0x000000000000781c */ /* 0x000fe20003f0f008 */
[----:B------:R-:W-:Y:S01]  /*08d0*/  UMOV UR37, 0x1 ;  /* 0x0000000100257882 */ /* 0x000fe20000000000 */
[----:B------:R-:W-:Y:S01]  /*08e0*/  NOP ;  /* 0x0000000000007918 */ /* 0x000fe20000000000 */
[----:B------:R-:W-:Y:S01]  /*08f0*/  USEL UR37, UR37, 0x2, !UP0 ;  /* 0x0000000225257887 */ /* 0x000fe2000c000000 */
[----:B------:R-:W-:Y:S01]  /*0900*/  ULDC.64 UR42, c[0x0][0x208] ;  /* 0x00008200002a7ab9 */ /* 0x000fe20000000a00 */
[----:B012-4-:R-:W-:Y:S08]  /*0910*/  BAR.SYNC.DEFER_BLOCKING 0x0 ;  /* 0x0000000000007b1d */ /* 0x017ff00000010000 */
[----:B------:R-:W-:Y:S05]  /*0920*/  @!P0 BRA `(.L_x_7) ;  /* 0x0000008000ac8947 */ /* 0x000fea0003800000 */
.L_x_8:
[----:B------:R-:W-:-:S08]  /*0930*/  NOP ;  /* 0x0000000000007918 */ /* 0x000fd00000000000 */
[----:B------:R-:W0:Y:S02]  /*0940*/  USETMAXREG.TRY_ALLOC.CTAPOOL UP0, 0xf0 ;  /* 0x000000f0000079c8 */ /* 0x000e240008000600 */
[----:B0-----:R-:W-:-:S13]  /*0950*/  PLOP3.LUT P0, PT, PT, PT, UP0, 0x80, 0x0 ;  /* 0x000000000000781c */ /* 0x001fda0003f0f008 */
[----:B------:R-:W-:Y:S05]  /*0960*/  @!P0 BRA `(.L_x_8) ;  /* 0xfffffffc00f08947 */ /* 0x000fea000383ffff */
[----:B------:R-:W-:Y:S01]  /*0970*/  LOP3.LUT R2, R0, 0xffffff80, RZ, 0xc0, !PT ;  /* 0xffffff8000027812 */ /* 0x000fe200078ec0ff */
[----:B------:R-:W0:Y:S03]  /*0980*/  S2UR UR47, SR_CTAID.X ;  /* 0x00000000002f79c3 */ /* 0x000e260000002500 */
[----:B------:R-:W-:-:S05]  /*0990*/  ISETP.NE.AND P0, PT, R2, 0x80, PT ;  /* 0x000000800200780c */ /* 0x000fca0003f05270 */
[----:B------:R-:W0:Y:S08]  /*09a0*/  LDC R2, c[0x0][0xc34] ;  /* 0x00030d00ff027b82 */ /* 0x000e300000000800 */
[----:B------:R-:W-:Y:S06]  /*09b0*/  @!P0 BAR.ARV 0x8, 0x100 ;  /* 0x0204000000008b1d */ /* 0x000fec0000002000 */
[----:B------:R-:W-:-:S13]  /*09c0*/  ISETP.GE.U32.AND P0, PT, R0, 0x100, PT ;  /* 0x000001000000780c */ /* 0x000fda0003f06070 */
[----:B------:R-:W-:Y:S06]  /*09d0*/  @P0 BAR.ARV 0xf, 0x100 ;  /* 0x03c4000000000b1d */ /* 0x000fec0000002000 */
[----:B0-----:R-:W-:-:S13]  /*09e0*/  ISETP.LE.AND P0, PT, R2, UR47, PT ;  /* 0x0000002f02007c0c */ /* 0x001fda000bf03270 */
[----:B------:R-:W-:Y:S05]  /*09f0*/  @P0 EXIT ;  /* 0x000000000000094d */ /* 0x000fea0003800000 */
[----:B------:R-:W-:Y:S01]  /*0a00*/  VIADD R0, R0, 0xffffff80 ;  /* 0xffffff8000007836 */ /* 0x000fe20000000000 */
[----:B------:R-:W0:Y:S01]  /*0a10*/  S2UR UR4, SR_CgaCtaId ;  /* 0x00000000000479c3 */ /* 0x000e220000008800 */
[----:B------:R-:W-:Y:S01]  /*0a20*/  UMOV UR41, 0x400 ;  /* 0x0000040000297882 */ /* 0x000fe20000000000 */
[----:B------:R-:W-:Y:S01]  /*0a30*/  IMAD.MOV.U32 R23, RZ, RZ, 0x40 ;  /* 0x00000040ff177424 */ /* 0x000fe200078e00ff */
[----:B------:R-:W-:Y:S01]  /*0a40*/  ULOP3.LUT UR40, UR37, 0x1, URZ, 0xfc, !UPT ;  /* 0x0000000125287892 */ /* 0x000fe2000f8efc3f */
[----:B------:R-:W-:Y:S01]  /*0a50*/  SHF.R.S32.HI R3, RZ, 0x1f, R0 ;  /* 0x0000001fff037819 */ /* 0x000fe20000011400 */
[----:B------:R-:W-:Y:S01]  /*0a60*/  UMOV UR36, URZ ;  /* 0x0000003f00247c82 */ /* 0x000fe20008000000 */
[----:B------:R-:W-:Y:S01]  /*0a70*/  UMOV UR38, URZ ;  /* 0x0000003f00267c82 */ /* 0x000fe20008000000 */
[----:B------:R-:W-:Y:S01]  /*0a80*/  UMOV UR39, URZ ;  /* 0x0000003f00277c82 */ /* 0x000fe20008000000 */
[CC--:B------:R-:W-:Y:S02]  /*0a90*/  LEA.HI R2, R3.reuse, R0.reuse, RZ, 0x4 ;  /* 0x0000000003027211 */ /* 0x0c0fe400078f20ff */
[----:B------:R-:W-:-:S02]  /*0aa0*/  LEA.HI R4, R3, R0, RZ, 0x5 ;  /* 0x0000000003047211 */ /* 0x000fc400078f28ff */
[----:B------:R-:W-:Y:S02]  /*0ab0*/  SHF.R.S32.HI R9, RZ, 0x4, R2 ;  /* 0x00000004ff097819 */ /* 0x000fe40000011402 */
[CC--:B------:R-:W-:Y:S02]  /*0ac0*/  LEA.HI R5, R3.reuse, R0.reuse, RZ, 0x7 ;  /* 0x0000000003057211 */ /* 0x0c0fe400078f38ff */
[C---:B------:R-:W-:Y:S02]  /*0ad0*/  LOP3.LUT R7, R2.reuse, 0xfffffff0, RZ, 0xc0, !PT ;  /* 0xfffffff002077812 */ /* 0x040fe400078ec0ff */
[----:B------:R-:W-:Y:S02]  /*0ae0*/  LEA.HI R2, R2, R9, RZ, 0x1 ;  /* 0x0000000902027211 */ /* 0x000fe400078f08ff */
[CC--:B------:R-:W-:Y:S01]  /*0af0*/  LEA.HI R6, R3.reuse, R0.reuse, RZ, 0x2 ;  /* 0x0000000003067211 */ /* 0x0c0fe200078f10ff */
[----:B------:R-:W-:Y:S01]  /*0b00*/  IMAD.IADD R7, R0, 0x1, -R7 ;  /* 0x0000000100077824 */ /* 0x000fe200078e0a07 */
[----:B------:R-:W-:-:S02]  /*0b10*/  LEA.HI R211, R3, R0, RZ, 0x3 ;  /* 0x0000000003d37211 */ /* 0x000fc400078f18ff */
[--C-:B------:R-:W-:Y:S01]  /*0b20*/  SHF.R.S32.HI R11, RZ, 0x5, R4.reuse ;  /* 0x00000005ff0b7819 */ /* 0x100fe20000011404 */
[----:B0-----:R-:W-:Y:S01]  /*0b30*/  ULEA UR41, UR4, UR41, 0x18 ;  /* 0x0000002904297291 */ /* 0x001fe2000f8ec03f */
[----:B------:R-:W-:Y:S02]  /*0b40*/  SHF.R.S32.HI R4, RZ, 0x1f, R4 ;  /* 0x0000001fff047819 */ /* 0x000fe40000011404 */
[----:B------:R-:W-:Y:S02]  /*0b50*/  LOP3.LUT R3, R5, 0xffffff80, RZ, 0xc0, !PT ;  /* 0xffffff8005037812 */ /* 0x000fe400078ec0ff */
[----:B------:R-:W-:Y:S02]  /*0b60*/  LOP3.LUT R2, R2, 0x1ffffffe, RZ, 0xc0, !PT ;  /* 0x1ffffffe02027812 */ /* 0x000fe400078ec0ff */
[----:B------:R-:W-:Y:S01]  /*0b70*/  LOP3.LUT R13, R6, 0xfffffffc, RZ, 0xc0, !PT ;  /* 0xfffffffc060d7812 */ /* 0x000fe200078ec0ff */
[----:B------:R-:W-:Y:S01]  /*0b80*/  IMAD.IADD R3, R0, 0x1, -R3 ;  /* 0x0000000100037824 */ /* 0x000fe200078e0a03 */
[----:B------:R-:W-:Y:S01]  /*0b90*/  LOP3.LUT R209, R211, 0xfffffff8, RZ, 0xc0, !PT ;  /* 0xfffffff8d3d17812 */ /* 0x000fe200078ec0ff */
[----:B------:R-:W-:Y:S01]  /*0ba0*/  IMAD.IADD R9, R9, 0x1, -R2 ;  /* 0x0000000109097824 */ /* 0x000fe200078e0a02 */
[----:B------:R-:W-:Y:S01]  /*0bb0*/  LEA.HI R4, R4, R11, RZ, 0x2 ;  /* 0x0000000b04047211 */ /* 0x000fe200078f10ff */
[C---:B------:R-:W-:Y:S01]  /*0bc0*/  IMAD.IADD R13, R0.reuse, 0x1, -R13 ;  /* 0x00000001000d7824 */ /* 0x040fe200078e0a0d */
[----:B------:R-:W-:Y:S01]  /*0bd0*/  SHF.R.S32.HI R210, RZ, 0x7, R5 ;  /* 0x00000007ffd27819 */ /* 0x000fe20000011405 */
[----:B------:R-:W-:Y:S01]  /*0be0*/  IMAD.IADD R209, R0, 0x1, -R209 ;  /* 0x0000000100d17824 */ /* 0x000fe200078e0ad1 */
[----:B------:R-:W-:Y:S01]  /*0bf0*/  LOP3.LUT R4, R4, 0x3ffffc, RZ, 0xc0, !PT ;  /* 0x003ffffc04047812 */ /* 0x000fe200078ec0ff */
[----:B------:R-:W-:Y:S01]  /*0c00*/  IMAD.SHL.U32 R9, R9, 0x8, RZ ;  /* 0x0000000809097824 */ /* 0x000fe200078e00ff */
[--C-:B------:R-:W-:Y:S01]  /*0c10*/  SHF.R.S32.HI R2, RZ, 0x1f, R7.reuse ;  /* 0x0000001fff027819 */ /* 0x100fe20000011407 */
[----:B------:R-:W-:Y:S01]  /*0c20*/  IMAD R15, R210, 0x100, R7 ;  /* 0x00000100d20f7824 */ /* 0x000fe200078e0207 */
[----:B------:R-:W-:Y:S01]  /*0c30*/  SHF.R.S32.HI R0, RZ, 0x1f, R3 ;  /* 0x0000001fff007819 */ /* 0x000fe20000011403 */
[----:B------:R-:W-:Y:S01]  /*0c40*/  IMAD.IADD R8, R11, 0x1, -R4 ;  /* 0x000000010b087824 */ /* 0x000fe200078e0a04 */
[----:B------:R-:W-:Y:S01]  /*0c50*/  LEA.HI R6, R2, R7, RZ, 0x3 ;  /* 0x0000000702067211 */ /* 0x000fe200078f18ff */
[----:B------:R-:W-:Y:S01]  /*0c60*/  IMAD.SHL.U32 R16, R209, 0x8, RZ ;  /* 0x00000008d1107824 */ /* 0x000fe200078e00ff */
[----:B------:R-:W-:Y:S01]  /*0c70*/  LEA.HI R2, R0, R3, RZ, 0x2 ;  /* 0x0000000300027211 */ /* 0x000fe200078f10ff */
[----:B------:R-:W-:Y:S01]  /*0c80*/  IMAD R12, R8, 0x10, R15 ;  /* 0x00000010080c7824 */ /* 0x000fe200078e020f */
[C---:B------:R-:W-:Y:S01]  /*0c90*/  LOP3.LUT R4, R6.reuse, 0xfffffff8, RZ, 0xc0, !PT ;  /* 0xfffffff806047812 */ /* 0x040fe200078ec0ff */
[----:B------:R-:W-:Y:S01]  /*0ca0*/  IMAD.SHL.U32 R6, R6, 0x40, RZ ;  /* 0x0000004006067824 */ /* 0x000fe200078e00ff */
[----:B------:R-:W-:Y:S01]  /*0cb0*/  LOP3.LUT R8, R2, 0x7ffffffc, RZ, 0xc0, !PT ;  /* 0x7ffffffc02087812 */ /* 0x000fe200078ec0ff */
[--C-:B------:R-:W-:Y:S01]  /*0cc0*/  IMAD.U32 R215, R12, 0x40, R9.reuse ;  /* 0x000000400cd77824 */ /* 0x100fe200078e0009 */
[----:B------:R-:W-:Y:S01]  /*0cd0*/  LEA.HI R10, R13, R13, RZ, 0x1 ;  /* 0x0000000d0d0a7211 */ /* 0x000fe200078f08ff */
[----:B------:R-:W-:Y:S01]  /*0ce0*/  IMAD.IADD R7, R7, 0x1, -R4 ;  /* 0x0000000107077824 */ /* 0x000fe200078e0a04 */
[----:B------:R-:W-:Y:S01]  /*0cf0*/  LEA.HI R4, R0, R3, RZ, 0x5 ;  /* 0x0000000300047211 */ /* 0x000fe200078f28ff */
[----:B------:R-:W-:Y:S01]  /*0d00*/  IMAD.IADD R17, R3, 0x1, -R8 ;  /* 0x0000000103117824 */ /* 0x000fe200078e0a08 */
[--C-:B------:R-:W-:Y:S01]  /*0d10*/  SHF.R.S32.HI R0, RZ, 0x2, R2.reuse ;  /* 0x00000002ff007819 */ /* 0x100fe20000011402 */
[----:B------:R-:W-:Y:S01]  /*0d20*/  VIADD R189, R16, 0x40 ;  /* 0x0000004010bd7836 */ /* 0x000fe20000000000 */
[----:B------:R-:W-:Y:S01]  /*0d30*/  SHF.R.S32.HI R3, RZ, 0x1f, R2 ;  /* 0x0000001fff037819 */ /* 0x000fe20000011402 */
[----:B------:R-:W-:Y:S01]  /*0d40*/  IMAD.SHL.U32 R2, R7, 0x40, RZ ;  /* 0x0000004007027824 */ /* 0x000fe200078e00ff */
[----:B------:R-:W-:Y:S01]  /*0d50*/  LOP3.LUT R6, R6, 0x7ffffe00, RZ, 0xc0, !PT ;  /* 0x7ffffe0006067812 */ /* 0x000fe200078ec0ff */
[C---:B------:R-:W-:Y:S01]  /*0d60*/  VIADD R188, R16.reuse, 0x80 ;  /* 0x0000008010bc7836 */ /* 0x040fe20000000000 */
[----:B------:R-:W-:Y:S01]  /*0d70*/  LEA.HI R3, R3, R0, RZ, 0x3 ;  /* 0x0000000003037211 */ /* 0x000fe200078f18ff */
[----:B------:R-:W-:Y:S01]  /*0d80*/  VIADD R187, R16, 0xc0 ;  /* 0x000000c010bb7836 */ /* 0x000fe20000000000 */
[----:B------:R-:W-:Y:S01]  /*0d90*/  LOP3.LUT R2, R2, 0x1c0, RZ, 0xc0, !PT ;  /* 0x000001c002027812 */ /* 0x000fe200078ec0ff */
[----:B------:R-:W-:Y:S01]  /*0da0*/  IMAD R6, R11, 0x400, R6 ;  /* 0x000004000b067824 */ /* 0x000fe200078e0206 */
[----:B------:R-:W-:Y:S01]  /*0db0*/  R2P PR, R7, 0x6 ;  /* 0x0000000607007804 */ /* 0x000fe20000000000 */
[----:B------:R-:W-:Y:S01]  /*0dc0*/  VIADD R186, R16, 0x100 ;  /* 0x0000010010ba7836 */ /* 0x000fe20000000000 */
[----:B------:R-:W-:Y:S01]  /*0dd0*/  LOP3.LUT R9, R2, 0x8, R9, 0xf8, !PT ;  /* 0x0000000802097812 */ /* 0x000fe200078ef809 */
[C---:B------:R-:W-:Y:S01]  /*0de0*/  VIADD R185, R16.reuse, 0x140 ;  /* 0x0000014010b97836 */ /* 0x040fe20000000000 */
[----:B------:R-:W-:Y:S01]  /*0df0*/  SHF.R.U32.HI R8, RZ, 0x3, R2 ;  /* 0x00000003ff087819 */ /* 0x000fe20000011602 */
[C---:B------:R-:W-:Y:S01]  /*0e00*/  VIADD R213, R16.reuse, 0x180 ;  /* 0x0000018010d57836 */ /* 0x040fe20000000000 */
[----:B------:R-:W-:Y:S01]  /*0e10*/  LOP3.LUT R3, R3, 0xfffffff8, RZ, 0xc0, !PT ;  /* 0xfffffff803037812 */ /* 0x000fe200078ec0ff */
[----:B------:R-:W-:Y:S01]  /*0e20*/  VIADD R212, R16, 0x1c0 ;  /* 0x000001c010d47836 */ /* 0x000fe20000000000 */
[----:B------:R-:W-:Y:S01]  /*0e30*/  LOP3.LUT R9, R9, R8, RZ, 0x3c, !PT ;  /* 0x0000000809097212 */ /* 0x000fe200078e3cff */
[----:B------:R-:W-:Y:S01]  /*0e40*/  IMAD.SHL.U32 R17, R17, 0x2, RZ ;  /* 0x0000000211117824 */ /* 0x000fe200078e00ff */
[----:B------:R-:W-:Y:S01]  /*0e50*/  LEA.HI R5, R5, R210, RZ, 0x1 ;  /* 0x000000d205057211 */ /* 0x000fe200078f08ff */
[----:B------:R-:W-:Y:S01]  /*0e60*/  IMAD.IADD R3, R0, 0x1, -R3 ;  /* 0x0000000100037824 */ /* 0x000fe200078e0a03 */
[----:B------:R-:W-:Y:S01]  /*0e70*/  LOP3.LUT R10, R10, 0x1ffffffe, RZ, 0xc0, !PT ;  /* 0x1ffffffe0a0a7812 */ /* 0x000fe200078ec0ff */
[----:B------:R-:W-:Y:S01]  /*0e80*/  IMAD.IADD R6, R6, 0x1, R9 ;  /* 0x0000000106067824 */ /* 0x000fe200078e0209 */
[----:B------:R-:W-:-:S02]  /*0e90*/  SHF.R.S32.HI R2, RZ, 0x5, R4 ;  /* 0x00000005ff027819 */ /* 0x000fc40000011404 */
[----:B------:R-:W-:Y:S01]  /*0ea0*/  LOP3.LUT R5, R5, 0xfffffe, RZ, 0xc0, !PT ;  /* 0x00fffffe05057812 */ /* 0x000fe200078ec0ff */
[----:B------:R-:W-:Y:S01]  /*0eb0*/  IMAD.IADD R13, R13, 0x1, -R10 ;  /* 0x000000010d0d7824 */ /* 0x000fe200078e0a0a */
[----:B------:R-:W-:Y:S01]  /*0ec0*/  LEA R22, R6, UR41, 0x1 ;  /* 0x0000002906167c11 */ /* 0x000fe2000f8e08ff */
[----:B------:R-:W-:Y:S01]  /*0ed0*/  IMAD R2, R2, 0x10, R3 ;  /* 0x0000001002027824 */ /* 0x000fe200078e0203 */
[----:B------:R-:W-:Y:S01]  /*0ee0*/  SEL R23, R23, 0xffffffc0, !P2 ;  /* 0xffffffc017177807 */ /* 0x000fe20005000000 */
[----:B------:R-:W-:Y:S01]  /*0ef0*/  IMAD.IADD R5, R210, 0x1, -R5 ;  /* 0x00000001d2057824 */ /* 0x000fe200078e0a05 */
[----:B------:R-:W-:Y:S01]  /*0f00*/  SHF.R.S32.HI R211, RZ, 0x3, R211 ;  /* 0x00000003ffd37819 */ /* 0x000fe200000114d3 */
[C---:B------:R-:W-:Y:S01]  /*0f10*/  VIADD R184, R22.reuse, 0x26800 ;  /* 0x0002680016b87836 */ /* 0x040fe20000000000 */
[----:B------:R-:W-:Y:S01]  /*0f20*/  SHF.R.S32.HI R222, RZ, 0x1f, R189 ;  /* 0x0000001fffde7819 */ /* 0x000fe200000114bd */
[----:B------:R-:W-:Y:S01]  /*0f30*/  VIADD R19, R22, 0x26820 ;  /* 0x0002682016137836 */ /* 0x000fe20000000000 */
[----:B------:R-:W-:Y:S01]  /*0f40*/  SHF.R.S32.HI R221, RZ, 0x1f, R188 ;  /* 0x0000001fffdd7819 */ /* 0x000fe200000114bc */
[C---:B------:R-:W-:Y:S01]  /*0f50*/  @P1 VIADD R19, R184.reuse, 0xffffffe0 ;  /* 0xffffffe0b8131836 */ /* 0x040fe20000000000 */
[----:B------:R-:W-:Y:S01]  /*0f60*/  SHF.R.S32.HI R220, RZ, 0x1f, R187 ;  /* 0x0000001fffdc7819 */ /* 0x000fe200000114bb */
[----:B------:R-:W-:Y:S01]  /*0f70*/  IMAD.IADD R184, R184, 0x1, R23 ;  /* 0x00000001b8b87824 */ /* 0x000fe200078e0217 */
[----:B------:R-:W-:Y:S01]  /*0f80*/  SHF.R.S32.HI R219, RZ, 0x1f, R186 ;  /* 0x0000001fffdb7819 */ /* 0x000fe200000114ba */
[----:B------:R-:W-:Y:S01]  /*0f90*/  IMAD.SHL.U32 R18, R5, 0x100, RZ ;  /* 0x0000010005127824 */ /* 0x000fe200078e00ff */
[----:B------:R-:W-:Y:S01]  /*0fa0*/  SHF.R.S32.HI R218, RZ, 0x1f, R185 ;  /* 0x0000001fffda7819 */ /* 0x000fe200000114b9 */
[----:B------:R-:W-:Y:S01]  /*0fb0*/  IMAD R214, R13, 0x8, R2 ;  /* 0x000000080dd67824 */ /* 0x000fe200078e0202 */
[----:B------:R-:W-:Y:S01]  /*0fc0*/  SHF.R.S32.HI R217, RZ, 0x1f, R213 ;  /* 0x0000001fffd97819 */ /* 0x000fe200000114d5 */
[----:B------:R-:W-:Y:S01]  /*0fd0*/  IMAD.IADD R23, R23, 0x1, R19 ;  /* 0x0000000117177824 */ /* 0x000fe200078e0213 */
[----:B------:R-:W-:-:S07]  /*0fe0*/  SHF.R.S32.HI R216, RZ, 0x1f, R212 ;  /* 0x0000001fffd87819 */ /* 0x000fce00000114d4 */
.L_x_44:
[----:B------:R-:W-:Y:S01]  /*0ff0*/  ULDC UR4, c[0x0][0xc38] ;  /* 0x00030e0000047ab9 */ /* 0x000fe20000000800 */
[----:B------:R-:W-:Y:S01]  /*1000*/  ULDC UR50, c[0x0][0x424] ;  /* 0x0001090000327ab9 */ /* 0x000fe20000000800 */
[----:B------:R-:W-:Y:S01]  /*1010*/  UISETP.NE.AND UP1, UPT, UR4, 0x1, UPT ;  /* 0x000000010400788c */ /* 0x000fe2000bf25270 */
[----:B------:R-:W-:Y:S02]  /*1020*/  ULDC UR6, c[0x0][0x2f0] ;  /* 0x0000bc0000067ab9 */ /* 0x000fe40000000800 */
[----:B------:R-:W-:Y:S01]  /*1030*/  ULDC.64 UR4, c[0x0][0x418] ;  /* 0x0001060000047ab9 */ /* 0x000fe20000000a00 */
[----:B------:R-:W-:Y:S01]  /*1040*/  UMOV UR44, UR47 ;  /* 0x0000002f002c7c82 */ /* 0x000fe20008000000 */
[----:B------:R-:W-:Y:S01]  /*1050*/  UISETP.NE.U32.AND UP0, UPT, UR4, URZ, UPT ;  /* 0x0000003f0400728c */ /* 0x000fe2000bf05070 */
[----:B------:R-:W-:Y:S02]  /*1060*/  UMOV UR46, UR47 ;  /* 0x0000002f002e7c82 */ /* 0x000fe40008000000 */
[----:B------:R-:W-:Y:S01]  /*1070*/  ULDC UR4, c[0x0][0xc44] ;  /* 0x0003110000047ab9 */ /* 0x000fe20000000800 */
[----:B------:R-:W-:-:S02]  /*1080*/  UISETP.NE.AND.EX UP0, UPT, UR5, URZ, UPT, UP0 ;  /* 0x0000003f0500728c */ /* 0x000fc4000bf05300 */
[----:B------:R-:W-:Y:S02]  /*1090*/  UISETP.NE.AND UP2, UPT, UR4, 0x1, UPT ;  /* 0x000000010400788c */ /* 0x000fe4000bf45270 */
[----:B------:R-:W-:Y:S01]  /*10a0*/  USEL UR50, UR50, 0x1, UP0 ;  /* 0x0000000132327887 */ /* 0x000fe20008000000 */
[----:B------:R-:W-:Y:S01]  /*10b0*/  @UP1 ULDC UR4, c[0x0][0xc3c] ;  /* 0x00030f0000041ab9 */ /* 0x000fe20000000800 */
[----:B------:R-:W-:Y:S02]  /*10c0*/  UISETP.NE.AND UP0, UPT, UR48, 0x1, UPT ;  /* 0x000000013000788c */ /* 0x000fe4000bf05270 */
[----:B------:R-:W-:Y:S02]  /*10d0*/  UIMAD.WIDE.U32 UR4, UR47, UR4, URZ ;  /* 0x000000042f0472a5 */ /* 0x000fe4000f8e003f */
[----:B------:R-:W-:Y:S02]  /*10e0*/  UIMAD UR50, UR50, UR6, URZ ;  /* 0x00000006323272a4 */ /* 0x000fe4000f8e023f */
[----:B------:R-:W-:Y:S01]  /*10f0*/  PLOP3.LUT P0, PT, PT, PT, UP0, 0x80, 0x0 ;  /* 0x000000000000781c */ /* 0x000fe20003f0f008 */
[----:B------:R-:W-:Y:S01]  /*1100*/  @UP1 ULDC UR6, c[0x0][0xc40] ;  /* 0x0003100000061ab9 */ /* 0x000fe20000000800 */
[----:B------:R-:W-:Y:S01]  /*1110*/  @UP2 ULDC.64 UR8, c[0x0][0xc48] ;  /* 0x0003120000082ab9 */ /* 0x000fe20000000a00 */
[----:B------:R-:W-:-:S02]  /*1120*/  @UP1 USHF.R.U32.HI UR44, URZ, UR6, UR5 ;  /* 0x000000063f2c1299 */ /* 0x000fc40008011605 */
[----:B------:R-:W-:Y:S02]  /*1130*/  UIADD3 UR6, UR50, 0x3f, URZ ;  /* 0x0000003f32067890 */ /* 0x000fe4000fffe03f */
[----:B------:R-:W-:Y:S02]  /*1140*/  UIMAD.WIDE.U32 UR4, UR44, UR8, URZ ;  /* 0x000000082c0472a5 */ /* 0x000fe4000f8e003f */
[----:B------:R-:W-:Y:S01]  /*1150*/  USHF.R.S32.HI UR7, URZ, 0x1f, UR6 ;  /* 0x0000001f3f077899 */ /* 0x000fe20008011406 */
[----:B------:R-:W-:Y:S01]  /*1160*/  UMOV UR45, UR44 ;  /* 0x0000002c002d7c82 */ /* 0x000fe20008000000 */
[----:B------:R-:W-:Y:S02]  /*1170*/  @UP2 USHF.R.U32.HI UR45, URZ, UR9, UR5 ;  /* 0x000000093f2d2299 */ /* 0x000fe40008011605 */
[----:B------:R-:W-:-:S04]  /*1180*/  ULEA.HI UR7, UR7, UR6, URZ, 0x6 ;  /* 0x0000000607077291 */ /* 0x000fc8000f8f303f */
[----:B------:R-:W-:Y:S01]  /*1190*/  USHF.R.S32.HI UR49, URZ, 0x6, UR7 ;  /* 0x000000063f317899 */ /* 0x000fe20008011407 */
[----:B0123-5:R-:W-:Y:S11]  /*11a0*/  @!P0 BRA `(.L_x_9) ;  /* 0x0000001800488947 */ /* 0x02fff60003800000 */
[----:B------:R-:W0:Y:S01]  /*11b0*/  SHFL.IDX PT, R0, R210, RZ, 0x1f ;  /* 0x00001fffd2007589 */ /* 0x000e2200000e0000 */
[----:B------:R-:W-:-:S06]  /*11c0*/  UISETP.NE.AND UP0, UPT, UR40, 0x3, UPT ;  /* 0x000000032800788c */ /* 0x000fcc000bf05270 */
[----:B------:R-:W-:Y:S02]  /*11d0*/  PLOP3.LUT P0, PT, PT, PT, UP0, 0x80, 0x0 ;  /* 0x000000000000781c */ /* 0x000fe40003f0f008 */
[----:B0-----:R-:W-:-:S13]  /*11e0*/  R2UR UR4, R0 ;  /* 0x00000000000472ca */ /* 0x001fda00000e0000 */
[----:B------:R-:W-:-:S04]  /*11f0*/  ULEA.HI UR5, UR4, UR4, URZ, 0x1 ;  /* 0x0000000404057291 */ /* 0x000fc8000f8f083f */
[----:B------:R-:W-:-:S04]  /*1200*/  ULOP3.LUT UR5, UR5, 0x1fffe, URZ, 0xc0, !UPT ;  /* 0x0001fffe05057892 */ /* 0x000fc8000f8ec03f */
[----:B------:R-:W-:-:S04]  /*1210*/  UIADD3 UR5, UR4, -UR5, URZ ;  /* 0x8000000504057290 */ /* 0x000fc8000fffe03f */
[----:B------:R-:W-:-:S04]  /*1220*/  ULEA UR5, UR5, UR41, 0xf ;  /* 0x0000002905057291 */ /* 0x000fc8000f8e783f */
[----:B------:R-:W-:-:S04]  /*1230*/  UIADD3 UR5, UR5, 0x400, URZ ;  /* 0x0000040005057890 */ /* 0x000fc8000fffe03f */
[----:B------:R-:W-:-:S04]  /*1240*/  USHF.R.U32.HI UR5, URZ, 0x4, UR5 ;  /* 0x000000043f057899 */ /* 0x000fc80008011605 */
[----:B------:R-:W-:-:S04]  /*1250*/  ULOP3.LUT UR5, UR5, 0x3fff, URZ, 0xc0, !UPT ;  /* 0x00003fff05057892 */ /* 0x000fc8000f8ec03f */
[----:B------:R-:W-:Y:S01]  /*1260*/  ULOP3.LUT UR20, UR5, 0x2000000, URZ, 0xfc, !UPT ;  /* 0x0200000005147892 */ /* 0x000fe2000f8efc3f */
[----:B------:R-:W-:Y:S11]  /*1270*/  @!P0 BRA `(.L_x_10) ;  /* 0x0000000000048947 */ /* 0x000ff60003800000 */
[----:B------:R-:W-:Y:S01]  /*1280*/  BPT.TRAP 0x1 ;  /* 0x000000040000795c */ /* 0x000fe20000300000 */
.L_x_10:
[----:B------:R-:W-:Y:S01]  /*1290*/  ULEA UR16, UR39, UR41, 0x3 ;  /* 0x0000002927107291 */ /* 0x000fe2000f8e183f */
[----:B------:R-:W-:-:S05]  /*12a0*/  IMAD.U32 R0, RZ, RZ, UR38 ;  /* 0x00000026ff007e24 */ /* 0x000fca000f8e00ff */
[----:B------:R-:W-:-:S04]  /*12b0*/  SHF.L.U32 R0, R0, 0x1f, RZ ;  /* 0x0000001f00007819 */ /* 0x000fc800000006ff */
[----:B------:R-:W0:Y:S02]  /*12c0*/  SYNCS.PHASECHK.TRANS64.TRYWAIT P0, [UR16+0x28c50], R0 ;  /* 0x028c5000ff0075a7 */ /* 0x000e240008000150 */
[----:B0-----:R-:W-:Y:S05]  /*12d0*/  @!P0 BRA `(.L_x_11) ;  /* 0x000000c400888947 */ /* 0x001fea0003800000 */
.L_x_150:
[----:B------:R-:W-:Y:S01]  /*12e0*/  BAR.SYNC.DEFER_BLOCKING 0xe, 0x100 ;  /* 0x0384000000007b1d */ /* 0x000fe20000010000 */
[----:B------:R-:W-:Y:S01]  /*12f0*/  UIADD3 UR4, UR41, 0x26800, URZ ;  /* 0x0002680029047890 */ /* 0x000fe2000fffe03f */
[----:B0-----:R-:W-:Y:S01]  /*1300*/  IMAD.U32 R0, RZ, RZ, UR16 ;  /* 0x00000010ff007e24 */ /* 0x001fe2000f8e00ff */
[----:B------:R-:W-:Y:S02]  /*1310*/  ULEA UR12, UR39, UR20, 0xc ;  /* 0x00000014270c7291 */ /* 0x000fe4000f8e603f */
[----:B------:R-:W-:Y:S01]  /*1320*/  USHF.R.U32.HI UR4, URZ, 0x4, UR4 ;  /* 0x000000043f047899 */ /* 0x000fe20008011604 */
[----:B------:R-:W-:Y:S01]  /*1330*/  UMOV UR7, 0x40000040 ;  /* 0x4000004000077882 */ /* 0x000fe20000000000 */
[----:B------:R-:W-:Y:S02]  /*1340*/  UMOV UR5, 0x40000040 ;  /* 0x4000004000057882 */ /* 0x000fe40000000000 */
[----:B------:R-:W-:Y:S01]  /*1350*/  ULOP3.LUT UR4, UR4, 0x3fff, URZ, 0xc0, !UPT ;  /* 0x00003fff04047892 */ /* 0x000fe2000f8ec03f */
[----:B------:R-:W0:Y:S01]  /*1360*/  S2R R3, SR_TID.X ;  /* 0x0000000000037919 */ /* 0x000e220000002100 */
[----:B------:R-:W-:Y:S01]  /*1370*/  UMOV UR6, UR12 ;  /* 0x0000000c00067c82 */ /* 0x000fe20008000000 */
[----:B------:R-:W-:-:S02]  /*1380*/  UIADD3 UR10, UR12, 0x100, URZ ;  /* 0x000001000c0a7890 */ /* 0x000fc4000fffe03f */
[----:B------:R-:W-:Y:S01]  /*1390*/  ULOP3.LUT UR13, UR4, 0x10000, URZ, 0xfc, !UPT ;  /* 0x00010000040d7892 */ /* 0x000fe2000f8efc3f */
[----:B------:R-:W-:Y:S01]  /*13a0*/  UMOV UR11, 0x40000040 ;  /* 0x40000040000b7882 */ /* 0x000fe20000000000 */
[----:B------:R-:W-:Y:S02]  /*13b0*/  UMOV UR9, 0x40000040 ;  /* 0x4000004000097882 */ /* 0x000fe40000000000 */
[----:B------:R-:W-:Y:S02]  /*13c0*/  UIADD3 UR8, UR13, 0x4, URZ ;  /* 0x000000040d087890 */ /* 0x000fe4000fffe03f */
[----:B------:R-:W-:Y:S01]  /*13d0*/  UIADD3 UR14, UR12, 0x180, URZ ;  /* 0x000001800c0e7890 */ /* 0x000fe2000fffe03f */
[----:B------:R-:W-:Y:S01]  /*13e0*/  UMOV UR4, UR13 ;  /* 0x0000000d00047c82 */ /* 0x000fe20008000000 */
[----:B------:R-:W-:Y:S01]  /*13f0*/  UMOV UR15, 0x40000040 ;  /* 0x40000040000f7882 */ /* 0x000fe20000000000 */
[----:B------:R-:W-:Y:S01]  /*1400*/  WARPGROUP.ARRIVE ;  /* 0x00000000000079c5 */ /* 0x000fe20000000000 */
[----:B------:R-:W-:-:S05]  /*1410*/  UISETP.GE.AND UP0, UPT, UR50, 0x41, UPT ;  /* 0x000000413200788c */ /* 0x000fca000bf06270 */
[----:B------:R-:W-:Y:S01]  /*1420*/  HGMMA.64x256x16.F32.BF16 R24, gdesc[UR4].tnspB, RZ, !UPT, gsb0 ;  /* 0x43e00000041879f0 */ /* 0x000fe2000c0018ff */
[----:B------:R-:W-:Y:S02]  /*1430*/  UIADD3 UR6, UR12, 0x80, URZ ;  /* 0x000000800c067890 */ /* 0x000fe4000fffe03f */
[----:B------:R-:W-:Y:S01]  /*1440*/  UIADD3 UR4, UR13, 0x2, URZ ;  /* 0x000000020d047890 */ /* 0x000fe2000fffe03f */
[----:B------:R-:W-:Y:S01]  /*1450*/  UMOV UR7, 0x40000040 ;  /* 0x4000004000077882 */ /* 0x000fe20000000000 */
[----:B------:R-:W-:Y:S01]  /*1460*/  UMOV UR5, 0x40000040 ;  /* 0x4000004000057882 */ /* 0x000fe20000000000 */
[----:B------:R-:W-:-:S03]  /*1470*/  UIADD3 UR12, UR13, 0x6, URZ ;  /* 0x000000060d0c7890 */ /* 0x000fc6000fffe03f */
[----:B------:R-:W-:Y:S01]  /*1480*/  UMOV UR13, 0x40000040 ;  /* 0x40000040000d7882 */ /* 0x000fe20000000000 */
[----:B0-----:R-:W-:-:S04]  /*1490*/  LOP3.LUT R3, R3, 0x7f, RZ, 0xc0, !PT ;  /* 0x0000007f03037812 */ /* 0x001fc800078ec0ff */
[----:B------:R-:W-:-:S13]  /*14a0*/  ISETP.NE.AND P0, PT, R3, RZ, PT ;  /* 0x000000ff0300720c */ /* 0x000fda0003f05270 */
[----:B------:R-:W-:-:S05]  /*14b0*/  @!P0 VIADD R0, R0, 0x28c60 ;  /* 0x00028c6000008836 */ /* 0x000fca0000000000 */
[----:B------:R-:W-:Y:S01]  /*14c0*/  @!P0 PRMT R0, RZ, 0x654, R0 ;  /* 0x00000654ff008816 */ /* 0x000fe20000000000 */
[----:B------:R-:W-:Y:S02]  /*14d0*/  WARPGROUP.DEPBAR.LE gsb0, 0x0 ;  /* 0x00008000000079c5 */ /* 0x000fe40000010000 */
[----:B------:R-:W-:-:S06]  /*14e0*/  WARPGROUP.ARRIVE ;  /* 0x00000000000079c5 */ /* 0x000fcc0000000000 */
[----:B------:R-:W-:Y:S03]  /*14f0*/  HGMMA.64x256x16.F32.BF16 R24, gdesc[UR4].tnspB, R24, gsb0 ;  /* 0x43e00000041879f0 */ /* 0x000fe60008001818 */
[----:B------:R-:W-:Y:S02]  /*1500*/  WARPGROUP.DEPBAR.LE gsb0, 0x0 ;  /* 0x00008000000079c5 */ /* 0x000fe40000010000 */
[----:B------:R-:W-:-:S15]  /*1510*/  WARPGROUP.ARRIVE ;  /* 0x00000000000079c5 */ /* 0x000fde0000000000 */
[----:B------:R-:W-:-:S08]  /*1520*/  NOP ;  /* 0x0000000000007918 */ /* 0x000fd00000000000 */
[----:B------:R-:W-:Y:S03]  /*1530*/  HGMMA.64x256x16.F32.BF16 R24, gdesc[UR8].tnspB, R24, gsb0 ;  /* 0x43e00000081879f0 */ /* 0x000fe60008001818 */
[----:B------:R-:W-:Y:S02]  /*1540*/  WARPGROUP.DEPBAR.LE gsb0, 0x0 ;  /* 0x00008000000079c5 */ /* 0x000fe40000010000 */
[----:B------:R-:W-:-:S15]  /*1550*/  WARPGROUP.ARRIVE ;  /* 0x00000000000079c5 */ /* 0x000fde0000000000 */
[----:B------:R-:W-:-:S08]  /*1560*/  NOP ;  /* 0x0000000000007918 */ /* 0x000fd00000000000 */
[----:B------:R-:W-:Y:S03]  /*1570*/  HGMMA.64x256x16.F32.BF16 R24, gdesc[UR12].tnspB, R24, gsb0 ;  /* 0x43e000000c1879f0 */ /* 0x000fe60008001818 */
[----:B------:R-:W-:Y:S02]  /*1580*/  WARPGROUP.DEPBAR.LE gsb0, 0x0 ;  /* 0x00008000000079c5 */ /* 0x000fe40000010000 */
[----:B------:R-:W-:Y:S06]  /*1590*/  BAR.ARV 0xf, 0x100 ;  /* 0x03c4000000007b1d */ /* 0x000fec0000002000 */
[----:B------:R0:W-:Y:S01]  /*15a0*/  @!P0 SYNCS.ARRIVE.TRANS64.RED.A1T0 RZ, [R0+URZ], RZ ;  /* 0x000000ff00ff89a7 */ /* 0x0001e2000810043f */
[----:B------:R-:W-:-:S13]  /*15b0*/  PLOP3.LUT P0, PT, PT, PT, UP0, 0x80, 0x0 ;  /* 0x000000000000781c */ /* 0x000fda0003f0f008 */
[----:B0-----:R-:W-:Y:S05]  /*15c0*/  @!P0 BRA `(.L_x_12) ;  /* 0x0000000c00048947 */ /* 0x001fea0003800000 */
[----:B------:R-:W-:-:S06]  /*15d0*/  UIADD3 UR49, UR49, -0x2, URZ ;  /* 0xfffffffe31317890 */ /* 0x000fcc000fffe03f */
[----:B------:R-:W-:-:S07]  /*15e0*/  IMAD.U32 R0, RZ, RZ, UR49 ;  /* 0x00000031ff007e24 */ /* 0x000fce000f8e00ff */
.L_x_17:
[----:B------:R-:W-:Y:S01]  /*15f0*/  BAR.SYNC.DEFER_BLOCKING 0xe, 0x100 ;  /* 0x0384000000007b1d */ /* 0x000fe20000010000 */
[----:B0-----:R-:W-:Y:S01]  /*1600*/  IMAD.U32 R3, RZ, RZ, UR39 ;  /* 0x00000027ff037e24 */ /* 0x001fe2000f8e00ff */
[----:B------:R-:W-:Y:S01]  /*1610*/  UISETP.NE.AND UP1, UPT, UR40, 0x3, UPT ;  /* 0x000000032800788c */ /* 0x000fe2000bf25270 */
[C---:B------:R-:W-:Y:S01]  /*1620*/  ISETP.GT.AND P1, PT, R0.reuse, RZ, PT ;  /* 0x000000ff0000720c */ /* 0x040fe20003f24270 */
[----:B------:R-:W-:Y:S01]  /*1630*/  UIADD3 UR39, UR39, 0x1, URZ ;  /* 0x0000000127277890 */ /* 0x000fe2000fffe03f */
[----:B------:R-:W-:Y:S02]  /*1640*/  IMAD R3, R3, 0x40, R2 ;  /* 0x0000004003037824 */ /* 0x000fe400078e0202 */
[----:B------:R-:W-:Y:S01]  /*1650*/  VIADD R0, R0, 0xffffffff ;  /* 0xffffffff00007836 */ /* 0x000fe20000000000 */
[----:B------:R-:W-:Y:S01]  /*1660*/  PLOP3.LUT P2, PT, PT, PT, UP1, 0x80, 0x0 ;  /* 0x000000000000781c */ /* 0x000fe20003f4f018 */
[----:B------:R-:W-:Y:S01]  /*1670*/  UISETP.NE.AND UP0, UPT, UR39, 0x2, UPT ;  /* 0x000000022700788c */ /* 0x000fe2000bf05270 */
[----:B------:R-:W-:-:S03]  /*1680*/  LEA R3, R3, UR41, 0x2 ;  /* 0x0000002903037c11 */ /* 0x000fc6000f8e10ff */
[----:B------:R-:W-:Y:S02]  /*1690*/  USEL UR6, URZ, 0x1, UP0 ;  /* 0x000000013f067887 */ /* 0x000fe40008000000 */
[----:B------:R-:W-:Y:S02]  /*16a0*/  USEL UR39, UR39, URZ, UP0 ;  /* 0x0000003f27277287 */ /* 0x000fe40008000000 */
[----:B------:R-:W-:Y:S01]  /*16b0*/  ULOP3.LUT UR38, UR38, UR6, URZ, 0x3c, !UPT ;  /* 0x0000000626267292 */ /* 0x000fe2000f8e3c3f */
[----:B------:R-:W0:Y:S04]  /*16c0*/  LDS R4, [R3+0x28800] ;  /* 0x0288000003047984 */ /* 0x000e280000000800 */
[----:B------:R-:W1:Y:S01]  /*16d0*/  LDS R5, [R3+0x28820] ;  /* 0x0288200003057984 */ /* 0x000e620000000800 */
[-C--:B0-----:R-:W-:Y:S01]  /*16e0*/  FMUL.FTZ R24, R24, R4.reuse ;  /* 0x0000000418187220 */ /* 0x081fe20000410000 */
[-C--:B------:R-:W-:Y:S01]  /*16f0*/  FMUL.FTZ R25, R25, R4.reuse ;  /* 0x0000000419197220 */ /* 0x080fe20000410000 */
        /* <DEDUP_REMOVED lines=61> */
[----:B------:R-:W-:Y:S01]  /*1ad0*/  FMUL.FTZ R149, R149, R4 ;  /* 0x0000000495957220 */ /* 0x000fe20000410000 */
[-C--:B-1----:R-:W-:Y:S01]  /*1ae0*/  FMUL.FTZ R26, R26, R5.reuse ;  /* 0x000000051a1a7220 */ /* 0x082fe20000410000 */
        /* <DEDUP_REMOVED lines=63> */
[----:B------:R-:W-:Y:S06]  /*1ee0*/  @!P2 BRA `(.L_x_13) ;  /* 0x000000000004a947 */ /* 0x000fec0003800000 */
[----:B------:R-:W-:Y:S01]  /*1ef0*/  BPT.TRAP 0x1 ;  /* 0x000000040000795c */ /* 0x000fe20000300000 */
.L_x_13:
[----:B------:R-:W-:Y:S01]  /*1f00*/  ULEA UR6, UR39, UR41, 0x3 ;  /* 0x0000002927067291 */ /* 0x000fe2000f8e183f */
[----:B------:R-:W-:-:S05]  /*1f10*/  IMAD.U32 R3, RZ, RZ, UR38 ;  /* 0x00000026ff037e24 */ /* 0x000fca000f8e00ff */
[----:B------:R-:W-:-:S04]  /*1f20*/  SHF.L.U32 R3, R3, 0x1f, RZ ;  /* 0x0000001f03037819 */ /* 0x000fc800000006ff */
[----:B------:R0:W1:Y:S01]  /*1f30*/  SYNCS.PHASECHK.TRANS64.TRYWAIT P0, [UR6+0x28c50], R3 ;  /* 0x028c5003ff0075a7 */ /* 0x0000620008000146 */
[----:B------:R-:W-:Y:S05]  /*1f40*/  @!P2 BRA `(.L_x_14) ;  /* 0x000000000004a947 */ /* 0x000fea0003800000 */
[----:B------:R-:W-:Y:S01]  /*1f50*/  BPT.TRAP 0x1 ;  /* 0x000000040000795c */ /* 0x000fe20000300000 */
.L_x_14:
[----:B-1----:R-:W-:Y:S05]  /*1f60*/  @P0 BRA `(.L_x_15) ;  /* 0x0000000000080947 */ /* 0x002fea0003800000 */
[----:B------:R-:W1:Y:S02]  /*1f70*/  SYNCS.PHASECHK.TRANS64.TRYWAIT P0, [UR6+0x28c50], R3 ;  /* 0x028c5003ff0075a7 */ /* 0x000e640008000146 */
[----:B-1----:R-:W-:Y:S05]  /*1f80*/  @!P0 BRA `(.L_x_16) ;  /* 0x000000b800748947 */ /* 0x002fea0003800000 */
.L_x_15:
[----:B------:R-:W-:Y:S01]  /*1f90*/  UIADD3 UR6, UR41, 0x26800, URZ ;  /* 0x0002680029067890 */ /* 0x000fe2000fffe03f */
[----:B------:R-:W-:Y:S01]  /*1fa0*/  WARPGROUP.ARRIVE ;  /* 0x00000000000079c5 */ /* 0x000fe20000000000 */
[----:B------:R-:W-:-:S05]  /*1fb0*/  ULEA UR18, UR39, UR20, 0xc ;  /* 0x0000001427127291 */ /* 0x000fca000f8e603f */
[----:B-1----:R-:W1:Y:S01]  /*1fc0*/  S2R R4, SR_TID.X ;  /* 0x0000000000047919 */ /* 0x002e620000002100 */
[----:B------:R-:W-:Y:S01]  /*1fd0*/  USHF.R.U32.HI UR6, URZ, 0x4, UR6 ;  /* 0x000000043f067899 */ /* 0x000fe20008011606 */
[----:B0-----:R-:W-:Y:S01]  /*1fe0*/  IMAD.U32 R3, RZ, RZ, UR39 ;  /* 0x00000027ff037e24 */ /* 0x001fe2000f8e00ff */
[----:B------:R-:W-:Y:S01]  /*1ff0*/  UMOV UR19, 0x40000040 ;  /* 0x4000004000137882 */ /* 0x000fe20000000000 */
[----:B------:R-:W-:Y:S01]  /*2000*/  UMOV UR17, 0x40000040 ;  /* 0x4000004000117882 */ /* 0x000fe20000000000 */
[----:B------:R-:W-:Y:S01]  /*2010*/  ULOP3.LUT UR6, UR6, 0x3fff, URZ, 0xc0, !UPT ;  /* 0x00003fff06067892 */ /* 0x000fe2000f8ec03f */
[----:B------:R-:W-:Y:S01]  /*2020*/  UMOV UR7, 0x40000040 ;  /* 0x4000004000077882 */ /* 0x000fe20000000000 */
[----:B------:R-:W-:Y:S02]  /*2030*/  UIADD3 UR10, UR18, 0x100, URZ ;  /* 0x00000100120a7890 */ /* 0x000fe4000fffe03f */
[----:B------:R-:W-:Y:S02]  /*2040*/  ULOP3.LUT UR16, UR6, 0x10000, URZ, 0xfc, !UPT ;  /* 0x0001000006107892 */ /* 0x000fe4000f8efc3f */
[----:B------:R-:W-:Y:S01]  /*2050*/  UIADD3 UR6, UR18, 0x80, URZ ;  /* 0x0000008012067890 */ /* 0x000fe2000fffe03f */
[----:B------:R-:W-:Y:S01]  /*2060*/  UMOV UR11, 0x40000040 ;  /* 0x40000040000b7882 */ /* 0x000fe20000000000 */
[----:B------:R-:W-:Y:S01]  /*2070*/  UIADD3 UR14, UR18, 0x180, URZ ;  /* 0x00000180120e7890 */ /* 0x000fe2000fffe03f */
[----:B------:R-:W-:-:S04]  /*2080*/  UMOV UR15, 0x40000040 ;  /* 0x40000040000f7882 */ /* 0x000fc80000000000 */
[----:B------:R-:W-:Y:S01]  /*2090*/  HGMMA.64x256x16.F32.BF16 R24, gdesc[UR16].tnspB, R24, gsb0 ;  /* 0x43e00000101879f0 */ /* 0x000fe20008001818 */
[----:B-1----:R-:W-:-:S04]  /*20a0*/  LOP3.LUT R4, R4, 0x7f, RZ, 0xc0, !PT ;  /* 0x0000007f04047812 */ /* 0x002fc800078ec0ff */
[----:B------:R-:W-:-:S13]  /*20b0*/  ISETP.NE.AND P0, PT, R4, RZ, PT ;  /* 0x000000ff0400720c */ /* 0x000fda0003f05270 */
[----:B------:R-:W-:-:S05]  /*20c0*/  @!P0 LEA R3, R3, UR41, 0x3 ;  /* 0x0000002903038c11 */ /* 0x000fca000f8e18ff */
        /* <DEDUP_REMOVED lines=16> */
[----:B------:R-:W-:Y:S05]  /*21d0*/  @P1 BRA `(.L_x_17) ;  /* 0xfffffff400041947 */ /* 0x000fea000383ffff */
.L_x_12:
[----:B------:R-:W-:Y:S01]  /*21e0*/  BAR.SYNC.DEFER_BLOCKING 0xe, 0x100 ;  /* 0x0384000000007b1d */ /* 0x000fe20000010000 */
[----:B0-----:R-:W-:Y:S01]  /*21f0*/  IMAD.U32 R3, RZ, RZ, UR39 ;  /* 0x00000027ff037e24 */ /* 0x001fe2000f8e00ff */
[----:B------:R-:W-:-:S03]  /*2200*/  UIADD3 UR39, UR39, 0x1, URZ ;  /* 0x0000000127277890 */ /* 0x000fc6000fffe03f */
[----:B------:R-:W-:Y:S01]  /*2210*/  IMAD R0, R3, 0x40, R2 ;  /* 0x0000004003007824 */ /* 0x000fe200078e0202 */
[----:B------:R-:W-:-:S04]  /*2220*/  UISETP.NE.AND UP0, UPT, UR39, 0x2, UPT ;  /* 0x000000022700788c */ /* 0x000fc8000bf05270 */
[----:B------:R-:W-:Y:S01]  /*2230*/  LEA R3, R0, UR41, 0x2 ;  /* 0x0000002900037c11 */ /* 0x000fe2000f8e10ff */
[----:B------:R-:W-:Y:S02]  /*2240*/  USEL UR4, URZ, 0x1, UP0 ;  /* 0x000000013f047887 */ /* 0x000fe40008000000 */
[----:B------:R-:W-:Y:S02]  /*2250*/  USEL UR39, UR39, URZ, UP0 ;  /* 0x0000003f27277287 */ /* 0x000fe40008000000 */
[----:B------:R-:W-:Y:S01]  /*2260*/  ULOP3.LUT UR38, UR38, UR4, URZ, 0x3c, !UPT ;  /* 0x0000000426267292 */ /* 0x000fe2000f8e3c3f */
[----:B------:R-:W0:Y:S04]  /*2270*/  LDS R4, [R3+0x28800] ;  /* 0x0288000003047984 */ /* 0x000e280000000800 */
[----:B------:R1:W2:Y:S02]  /*2280*/  LDS R0, [R3+0x28820] ;  /* 0x0288200003007984 */ /* 0x0002a40000000800 */
[----:B-1----:R-:W-:-:S02]  /*2290*/  IMAD.MOV.U32 R3, RZ, RZ, RZ ;  /* 0x000000ffff037224 */ /* 0x002fc400078e00ff */
[-C--:B0-----:R-:W-:Y:S01]  /*22a0*/  FMUL.FTZ R154, R92, R4.reuse ;  /* 0x000000045c9a7220 */ /* 0x081fe20000410000 */
[-C--:B------:R-:W-:Y:S01]  /*22b0*/  FMUL.FTZ R208, R24, R4.reuse ;  /* 0x0000000418d07220 */ /* 0x080fe20000410000 */
[-C--:B------:R-:W-:Y:S01]  /*22c0*/  FMUL.FTZ R206, R25, R4.reuse ;  /* 0x0000000419ce7220 */ /* 0x080fe20000410000 */
[----:B------:R-:W-:Y:S01]  /*22d0*/  FMUL.FTZ R205, R28, R4 ;  /* 0x000000041ccd7220 */ /* 0x000fe20000410000 */
[-C--:B--2---:R-:W-:Y:S01]  /*22e0*/  FMUL.FTZ R26, R26, R0.reuse ;  /* 0x000000001a1a7220 */ /* 0x084fe20000410000 */
        /* <DEDUP_REMOVED lines=123> */
[----:B------:R-:W-:Y:S01]  /*2aa0*/  IMAD.MOV.U32 R0, RZ, RZ, RZ ;  /* 0x000000ffff007224 */ /* 0x000fe200078e00ff */
[----:B------:R-:W-:Y:S06]  /*2ab0*/  BAR.ARV 0xf, 0x100 ;  /* 0x03c4000000007b1d */ /* 0x000fec0000002000 */
[----:B------:R-:W-:Y:S05]  /*2ac0*/  BRA `(.L_x_18) ;  /* 0x00000040007c7947 */ /* 0x000fea0003800000 */
.L_x_9:
[----:B------:R-:W0:Y:S02]  /*2ad0*/  SHFL.IDX PT, R0, R210, RZ, 0x1f ;  /* 0x00001fffd2007589 */ /* 0x000e2400000e0000 */
[----:B0-----:R-:W-:-:S13]  /*2ae0*/  R2UR UR4, R0 ;  /* 0x00000000000472ca */ /* 0x001fda00000e0000 */
[----:B------:R-:W-:-:S04]  /*2af0*/  ULEA.HI UR5, UR4, UR4, URZ, 0x1 ;  /* 0x0000000404057291 */ /* 0x000fc8000f8f083f */
[----:B------:R-:W-:-:S04]  /*2b00*/  ULOP3.LUT UR5, UR5, 0x1fffe, URZ, 0xc0, !UPT ;  /* 0x0001fffe05057892 */ /* 0x000fc8000f8ec03f */
[----:B------:R-:W-:Y:S02]  /*2b10*/  UIADD3 UR5, UR4, -UR5, URZ ;  /* 0x8000000504057290 */ /* 0x000fe4000fffe03f */
[----:B------:R-:W-:Y:S02]  /*2b20*/  UIADD3 UR4, UR41, 0x26800, URZ ;  /* 0x0002680029047890 */ /* 0x000fe4000fffe03f */
[----:B------:R-:W-:Y:S02]  /*2b30*/  ULEA UR5, UR5, UR41, 0xf ;  /* 0x0000002905057291 */ /* 0x000fe4000f8e783f */
[----:B------:R-:W-:Y:S02]  /*2b40*/  ULOP3.LUT UP0, URZ, UR4, 0x3ff, URZ, 0xc0, !UPT ;  /* 0x000003ff043f7892 */ /* 0x000fe4000f80c03f */
[----:B------:R-:W-:-:S04]  /*2b50*/  UIADD3 UR5, UR5, 0x400, URZ ;  /* 0x0000040005057890 */ /* 0x000fc8000fffe03f */
[----:B------:R-:W-:Y:S01]  /*2b60*/  PLOP3.LUT P0, PT, PT, PT, UP0, 0x80, 0x0 ;  /* 0x000000000000781c */ /* 0x000fe20003f0f008 */
[----:B------:R-:W-:-:S04]  /*2b70*/  USHF.R.U32.HI UR5, URZ, 0x4, UR5 ;  /* 0x000000043f057899 */ /* 0x000fc80008011605 */
[----:B------:R-:W-:-:S08]  /*2b80*/  ULOP3.LUT UR51, UR5, 0x3fff, URZ, 0xc0, !UPT ;  /* 0x00003fff05337892 */ /* 0x000fd0000f8ec03f */
[----:B------:R-:W-:Y:S05]  /*2b90*/  @!P0 BRA `(.L_x_19) ;  /* 0x0000000000408947 */ /* 0x000fea0003800000 */
[----:B------:R-:W-:Y:S01]  /*2ba0*/  MOV R0, 0x0 ;  /* 0x0000000000007802 */ /* 0x000fe20000000f00 */
[----:B------:R-:W-:Y:S01]  /*2bb0*/  ULDC.64 UR4, c[0x4][0x90] ;  /* 0x0100240000047ab9 */ /* 0x000fe20000000a00 */
[----:B------:R-:W-:Y:S01]  /*2bc0*/  ULDC.64 UR6, c[0x4][0x20] ;  /* 0x0100080000067ab9 */ /* 0x000fe20000000a00 */
[----:B------:R-:W-:Y:S01]  /*2bd0*/  IMAD.U32 R4, RZ, RZ, UR4 ;  /* 0x00000004ff047e24 */ /* 0x000fe2000f8e00ff */
[----:B------:R0:W1:Y:S01]  /*2be0*/  LDC.64 R14, c[0x4][R0] ;  /* 0x01000000000e7b82 */ /* 0x0000620000000a00 */
[----:B------:R-:W-:Y:S01]  /*2bf0*/  IMAD.U32 R5, RZ, RZ, UR5 ;  /* 0x00000005ff057e24 */ /* 0x000fe2000f8e00ff */
[----:B------:R-:W-:Y:S01]  /*2c00*/  ULDC.64 UR4, c[0x4][0x98] ;  /* 0x0100260000047ab9 */ /* 0x000fe20000000a00 */
[----:B------:R-:W-:Y:S02]  /*2c10*/  IMAD.U32 R10, RZ, RZ, UR6 ;  /* 0x00000006ff0a7e24 */ /* 0x000fe4000f8e00ff */
[----:B------:R-:W-:Y:S02]  /*2c20*/  IMAD.U32 R6, RZ, RZ, UR4 ;  /* 0x00000004ff067e24 */ /* 0x000fe4000f8e00ff */
[----:B------:R-:W-:-:S02]  /*2c30*/  IMAD.U32 R7, RZ, RZ, UR5 ;  /* 0x00000005ff077e24 */ /* 0x000fc4000f8e00ff */
[----:B------:R-:W-:Y:S02]  /*2c40*/  IMAD.U32 R11, RZ, RZ, UR7 ;  /* 0x00000007ff0b7e24 */ /* 0x000fe4000f8e00ff */
[----:B------:R-:W-:Y:S02]  /*2c50*/  IMAD.MOV.U32 R8, RZ, RZ, 0x70 ;  /* 0x00000070ff087424 */ /* 0x000fe400078e00ff */
[----:B------:R-:W-:Y:S02]  /*2c60*/  IMAD.MOV.U32 R12, RZ, RZ, 0x1 ;  /* 0x00000001ff0c7424 */ /* 0x000fe400078e00ff */
[----:B0-----:R-:W-:-:S07]  /*2c70*/  IMAD.MOV.U32 R13, RZ, RZ, RZ ;  /* 0x000000ffff0d7224 */ /* 0x001fce00078e00ff */
[----:B------:R-:W-:-:S07]  /*2c80*/  LEPC R20, `(.L_x_19) ;  /* 0x000000001014794e */ /* 0x000fce0000000000 */
[----:B-1----:R-:W-:Y:S05]  /*2c90*/  CALL.ABS.NOINC R14 ;  /* 0x000000000e007343 */ /* 0x002fea0003c00000 */
.L_x_19:
[----:B------:R-:W-:Y:S01]  /*2ca0*/  ULEA.HI UR4, UR36, UR36, URZ, 0x1 ;  /* 0x0000002424047291 */ /* 0x000fe2000f8f083f */
[----:B------:R-:W-:-:S03]  /*2cb0*/  IMAD.U32 R3, RZ, RZ, UR40 ;  /* 0x00000028ff037e24 */ /* 0x000fc6000f8e00ff */
[----:B------:R-:W-:Y:S02]  /*2cc0*/  ULOP3.LUT UR4, UR4, 0xfffffffe, URZ, 0xc0, !UPT ;  /* 0xfffffffe04047892 */ /* 0x000fe4000f8ec03f */
[----:B------:R-:W-:Y:S02]  /*2cd0*/  ISETP.NE.AND P0, PT, R3, 0x3, PT ;  /* 0x000000030300780c */ /* 0x000fe40003f05270 */
[----:B------:R-:W-:-:S06]  /*2ce0*/  UIADD3 UR4, UR36, -UR4, URZ ;  /* 0x8000000424047290 */ /* 0x000fcc000fffe03f */
[----:B------:R-:W-:-:S05]  /*2cf0*/  IMAD.U32 R0, RZ, RZ, UR4 ;  /* 0x00000004ff007e24 */ /* 0x000fca000f8e00ff */
[----:B------:R-:W-:-:S04]  /*2d00*/  SHF.L.U32 R0, R0, 0x1f, RZ ;  /* 0x0000001f00007819 */ /* 0x000fc800000006ff */
[----:B------:R-:W0:Y:S02]  /*2d10*/  SYNCS.PHASECHK.TRANS64.TRYWAIT P1, [UR41+0x28c00], R0 ;  /* 0x028c0000ff0075a7 */ /* 0x000e240008020169 */
[----:B0-----:R-:W-:Y:S05]  /*2d20*/  @!P1 BRA `(.L_x_20) ;  /* 0x000000ac00249947 */ /* 0x001fea0003800000 */
.L_x_151:
[----:B------:R-:W-:Y:S05]  /*2d30*/  @!P0 BRA `(.L_x_21) ;  /* 0x0000000000048947 */ /* 0x000fea0003800000 */
[----:B------:R-:W-:Y:S01]  /*2d40*/  BPT.TRAP 0x1 ;  /* 0x000000040000795c */ /* 0x000fe20000300000 */
.L_x_21:
[----:B------:R-:W-:Y:S02]  /*2d50*/  IMAD.U32 R7, RZ, RZ, UR39 ;  /* 0x00000027ff077e24 */ /* 0x000fe4000f8e00ff */
[----:B------:R-:W-:-:S03]  /*2d60*/  IMAD.U32 R8, RZ, RZ, UR38 ;  /* 0x00000026ff087e24 */ /* 0x000fc6000f8e00ff */
[----:B------:R-:W-:Y:S02]  /*2d70*/  LEA R7, R7, UR41, 0x3 ;  /* 0x0000002907077c11 */ /* 0x000fe4000f8e18ff */
[----:B------:R-:W-:-:S04]  /*2d80*/  SHF.L.U32 R8, R8, 0x1f, RZ ;  /* 0x0000001f08087819 */ /* 0x000fc800000006ff */
[----:B------:R1:W2:Y:S01]  /*2d90*/  SYNCS.PHASECHK.TRANS64.TRYWAIT P1, [R7+URZ+0x28c30], R8 ;  /* 0x028c3008070075a7 */ /* 0x0002a2000802017f */
[----:B------:R-:W-:Y:S05]  /*2da0*/  @!P0 BRA `(.L_x_22) ;  /* 0x0000000000048947 */ /* 0x000fea0003800000 */
[----:B------:R-:W-:Y:S01]  /*2db0*/  BPT.TRAP 0x1 ;  /* 0x000000040000795c */ /* 0x000fe20000300000 */
.L_x_22:
[----:B--2---:R-:W-:Y:S05]  /*2dc0*/  @P1 BRA `(.L_x_23) ;  /* 0x0000000000081947 */ /* 0x004fea0003800000 */
[----:B------:R-:W2:Y:S02]  /*2dd0*/  SYNCS.PHASECHK.TRANS64.TRYWAIT P1, [R7+URZ+0x28c30], R8 ;  /* 0x028c3008070075a7 */ /* 0x000ea4000802017f */
[----:B--2---:R-:W-:Y:S05]  /*2de0*/  @!P1 BRA `(.L_x_24) ;  /* 0x000000ac000c9947 */ /* 0x004fea0003800000 */
.L_x_23:
[----:B0-----:R-:W0:Y:S01]  /*2df0*/  S2R R3, SR_TID.X ;  /* 0x0000000000037919 */ /* 0x001e220000002100 */
[----:B------:R-:W-:-:S04]  /*2e00*/  UIADD3 UR4, UR41, 0x22400, URZ ;  /* 0x0002240029047890 */ /* 0x000fc8000fffe03f */
[----:B------:R-:W-:-:S04]  /*2e10*/  USHF.R.U32.HI UR4, URZ, 0x4, UR4 ;  /* 0x000000043f047899 */ /* 0x000fc80008011604 */
[----:B------:R-:W-:-:S06]  /*2e20*/  ULOP3.LUT UR4, UR4, 0x3fff, URZ, 0xc0, !UPT ;  /* 0x00003fff04047892 */ /* 0x000fcc000f8ec03f */
[----:B------:R-:W-:Y:S01]  /*2e30*/  IMAD.U32 R0, RZ, RZ, UR4 ;  /* 0x00000004ff007e24 */ /* 0x000fe2000f8e00ff */
[----:B------:R-:W-:Y:S05]  /*2e40*/  WARPSYNC.ALL ;  /* 0x0000000000007948 */ /* 0x000fea0003800000 */
[----:B------:R-:W-:Y:S02]  /*2e50*/  LOP3.LUT R0, R0, 0x10000, RZ, 0xfc, !PT ;  /* 0x0001000000007812 */ /* 0x000fe400078efcff */
[----:B0-----:R-:W-:-:S04]  /*2e60*/  LOP3.LUT R3, R3, 0x7f, RZ, 0xc0, !PT ;  /* 0x0000007f03037812 */ /* 0x001fc800078ec0ff */
[----:B------:R-:W-:Y:S02]  /*2e70*/  ISETP.NE.AND P1, PT, R3, RZ, PT ;  /* 0x000000ff0300720c */ /* 0x000fe40003f25270 */
[----:B------:R-:W-:Y:S01]  /*2e80*/  R2UR UR12, R0 ;  /* 0x00000000000c72ca */ /* 0x000fe200000e0000 */
[----:B------:R-:W-:Y:S01]  /*2e90*/  UIADD3 UR4, UR41, 0x20400, URZ ;  /* 0x0002040029047890 */ /* 0x000fe2000fffe03f */
[----:B------:R-:W-:Y:S01]  /*2ea0*/  WARPGROUP.ARRIVE ;  /* 0x00000000000079c5 */ /* 0x000fe20000000000 */
[----:B------:R-:W-:Y:S01]  /*2eb0*/  UMOV UR7, 0x40000040 ;  /* 0x4000004000077882 */ /* 0x000fe20000000000 */
[----:B------:R-:W-:Y:S01]  /*2ec0*/  UMOV UR5, 0x40000040 ;  /* 0x4000004000057882 */ /* 0x000fe20000000000 */
[----:B------:R-:W-:Y:S01]  /*2ed0*/  USHF.R.U32.HI UR4, URZ, 0x4, UR4 ;  /* 0x000000043f047899 */ /* 0x000fe20008011604 */
[----:B------:R-:W-:Y:S01]  /*2ee0*/  UMOV UR11, 0x40000040 ;  /* 0x40000040000b7882 */ /* 0x000fe20000000000 */
[----:B------:R-:W-:Y:S02]  /*2ef0*/  UMOV UR9, 0x40000040 ;  /* 0x4000004000097882 */ /* 0x000fe40000000000 */
[----:B------:R-:W-:Y:S01]  /*2f00*/  ULOP3.LUT UR4, UR4, 0x3fff, URZ, 0xc0, !UPT ;  /* 0x00003fff04047892 */ /* 0x000fe2000f8ec03f */
[----:B------:R-:W-:Y:S01]  /*2f10*/  UMOV UR15, 0x40000040 ;  /* 0x40000040000f7882 */ /* 0x000fe20000000000 */
[----:B------:R-:W-:-:S02]  /*2f20*/  ULDC UR20, c[0x0][0x988] ;  /* 0x0002620000147ab9 */ /* 0x000fc40000000800 */
[----:B------:R-:W-:Y:S02]  /*2f30*/  ULEA UR12, UR39, UR12, 0x9 ;  /* 0x0000000c270c7291 */ /* 0x000fe4000f8e483f */
[----:B------:R-:W-:Y:S02]  /*2f40*/  ULOP3.LUT UR13, UR4, 0x10000, URZ, 0xfc, !UPT ;  /* 0x00010000040d7892 */ /* 0x000fe4000f8efc3f */
[----:B------:R-:W-:Y:S02]  /*2f50*/  UIADD3 UR10, UR12, 0x4, URZ ;  /* 0x000000040c0a7890 */ /* 0x000fe4000fffe03f */
[----:B------:R-:W-:Y:S01]  /*2f60*/  UIADD3 UR8, UR13, 0x4, URZ ;  /* 0x000000040d087890 */ /* 0x000fe2000fffe03f */
[----:B------:R-:W-:Y:S02]  /*2f70*/  UMOV UR6, UR12 ;  /* 0x0000000c00067c82 */ /* 0x000fe40008000000 */
[----:B------:R-:W-:Y:S01]  /*2f80*/  UMOV UR4, UR13 ;  /* 0x0000000d00047c82 */ /* 0x000fe20008000000 */
[----:B------:R-:W-:Y:S01]  /*2f90*/  UIADD3 UR14, UR12, 0x6, URZ ;  /* 0x000000060c0e7890 */ /* 0x000fe2000fffe03f */
[----:B------:R-:W-:Y:S01]  /*2fa0*/  HGMMA.64x64x16.F32.BF16 R24, gdesc[UR4], RZ, !UPT, gsb0 ;  /* 0x00e00000041879f0 */ /* 0x000fe2000c0018ff */
[----:B------:R-:W-:-:S02]  /*2fb0*/  UIADD3 UR6, UR12, 0x2, URZ ;  /* 0x000000020c067890 */ /* 0x000fc4000fffe03f */
[----:B------:R-:W-:Y:S01]  /*2fc0*/  UIADD3 UR4, UR13, 0x2, URZ ;  /* 0x000000020d047890 */ /* 0x000fe2000fffe03f */
[----:B------:R-:W-:Y:S01]  /*2fd0*/  UMOV UR7, 0x40000040 ;  /* 0x4000004000077882 */ /* 0x000fe20000000000 */
[----:B------:R-:W-:Y:S01]  /*2fe0*/  UMOV UR5, 0x40000040 ;  /* 0x4000004000057882 */ /* 0x000fe20000000000 */
[----:B------:R-:W-:-:S03]  /*2ff0*/  UIADD3 UR12, UR13, 0x6, URZ ;  /* 0x000000060d0c7890 */ /* 0x000fc6000fffe03f */
[----:B------:R-:W-:Y:S01]  /*3000*/  UMOV UR13, 0x40000040 ;  /* 0x40000040000d7882 */ /* 0x000fe20000000000 */
[----:B------:R-:W-:Y:S02]  /*3010*/  WARPGROUP.DEPBAR.LE gsb0, 0x0 ;  /* 0x00008000000079c5 */ /* 0x000fe40000010000 */
[----:B------:R-:W-:-:S06]  /*3020*/  WARPGROUP.ARRIVE ;  /* 0x00000000000079c5 */ /* 0x000fcc0000000000 */
[----:B------:R-:W-:Y:S01]  /*3030*/  HGMMA.64x64x16.F32.BF16 R24, gdesc[UR4], R24, gsb0 ;  /* 0x00e00000041879f0 */ /* 0x000fe20008001818 */
[----:B------:R-:W-:Y:S01]  /*3040*/  ULDC UR7, c[0x0][0x9d8] ;  /* 0x0002760000077ab9 */ /* 0x000fe20000000800 */
[----:B------:R-:W-:-:S06]  /*3050*/  UIMAD UR6, UR49, -0x40, UR50 ;  /* 0xffffffc0310678a4 */ /* 0x000fcc000f8e0232 */
[----:B------:R-:W-:-:S05]  /*3060*/  IMAD.U32 R4, RZ, RZ, UR6 ;  /* 0x00000006ff047e24 */ /* 0x000fca000f8e00ff */
[----:B------:R-:W-:-:S04]  /*3070*/  IADD3 R3, -R17, 0x40, R4 ;  /* 0x0000004011037810 */ /* 0x000fc80007ffe104 */
[C---:B------:R-:W-:Y:S02]  /*3080*/  ISETP.GT.AND P3, PT, R3.reuse, RZ, PT ;  /* 0x000000ff0300720c */ /* 0x040fe40003f64270 */
[C---:B------:R-:W-:Y:S02]  /*3090*/  ISETP.GT.AND P6, PT, R3.reuse, 0x1, PT ;  /* 0x000000010300780c */ /* 0x040fe40003fc4270 */
[C---:B------:R-:W-:Y:S02]  /*30a0*/  ISETP.GT.AND P5, PT, R3.reuse, 0x8, PT ;  /* 0x000000080300780c */ /* 0x040fe40003fa4270 */
[C---:B------:R-:W-:Y:S02]  /*30b0*/  ISETP.GT.AND P4, PT, R3.reuse, 0x9, PT ;  /* 0x000000090300780c */ /* 0x040fe40003f84270 */
[----:B------:R-:W-:Y:S01]  /*30c0*/  ISETP.GT.AND P2, PT, R3, 0x10, PT ;  /* 0x000000100300780c */ /* 0x000fe20003f44270 */
[----:B------:R-:W-:Y:S02]  /*30d0*/  WARPGROUP.DEPBAR.LE gsb0, 0x0 ;  /* 0x00008000000079c5 */ /* 0x000fe40000010000 */
[----:B------:R-:W-:-:S06]  /*30e0*/  WARPGROUP.ARRIVE ;  /* 0x00000000000079c5 */ /* 0x000fcc0000000000 */
[----:B------:R-:W-:Y:S03]  /*30f0*/  HGMMA.64x64x16.F32.BF16 R24, gdesc[UR8], R24, gsb0 ;  /* 0x00e00000081879f0 */ /* 0x000fe60008001818 */
[----:B------:R-:W-:Y:S02]  /*3100*/  WARPGROUP.DEPBAR.LE gsb0, 0x0 ;  /* 0x00008000000079c5 */ /* 0x000fe40000010000 */
[----:B------:R-:W-:-:S06]  /*3110*/  WARPGROUP.ARRIVE ;  /* 0x00000000000079c5 */ /* 0x000fcc0000000000 */
[----:B------:R-:W-:Y:S03]  /*3120*/  HGMMA.64x64x16.F32.BF16 R24, gdesc[UR12], R24, gsb0 ;  /* 0x00e000000c1879f0 */ /* 0x000fe60008001818 */
[----:B------:R-:W-:Y:S02]  /*3130*/  WARPGROUP.DEPBAR.LE gsb0, 0x0 ;  /* 0x00008000000079c5 */ /* 0x000fe40000010000 */
[----:B------:R-:W-:Y:S01]  /*3140*/  FMUL.FTZ R24, R24, UR7 ;  /* 0x0000000718187c20 */ /* 0x000fe20008410000 */
[----:B------:R-:W-:Y:S01]  /*3150*/  FMUL.FTZ R25, R25, UR7 ;  /* 0x0000000719197c20 */ /* 0x000fe20008410000 */
[----:B------:R-:W-:Y:S01]  /*3160*/  FMUL.FTZ R28, R28, UR7 ;  /* 0x000000071c1c7c20 */ /* 0x000fe20008410000 */
[----:B------:R-:W-:Y:S01]  /*3170*/  FMUL.FTZ R29, R29, UR7 ;  /* 0x000000071d1d7c20 */ /* 0x000fe20008410000 */
[----:B------:R-:W-:Y:S01]  /*3180*/  FMUL.FTZ R26, R26, UR7 ;  /* 0x000000071a1a7c20 */ /* 0x000fe20008410000 */
[----:B------:R-:W-:Y:S01]  /*3190*/  FMUL.FTZ R32, R32, UR7 ;  /* 0x0000000720207c20 */ /* 0x000fe20008410000 */
[----:B------:R-:W0:Y:S01]  /*31a0*/  MUFU.TANH R24, R24 ;  /* 0x0000001800187308 */ /* 0x000e220000002400 */
[----:B------:R-:W-:Y:S01]  /*31b0*/  FMUL.FTZ R27, R27, UR7 ;  /* 0x000000071b1b7c20 */ /* 0x000fe20008410000 */
[----:B------:R-:W-:Y:S01]  /*31c0*/  FMUL.FTZ R33, R33, UR7 ;  /* 0x0000000721217c20 */ /* 0x000fe20008410000 */
[----:B------:R-:W-:Y:S01]  /*31d0*/  FMUL.FTZ R30, R30, UR7 ;  /* 0x000000071e1e7c20 */ /* 0x000fe20008410000 */
[----:B------:R-:W-:Y:S01]  /*31e0*/  FMUL.FTZ R36, R36, UR7 ;  /* 0x0000000724247c20 */ /* 0x000fe20008410000 */
[----:B------:R-:W-:Y:S01]  /*31f0*/  FMUL.FTZ R31, R31, UR7 ;  /* 0x000000071f1f7c20 */ /* 0x000fe20008410000 */
[----:B------:R-:W-:Y:S01]  /*3200*/  FMUL.FTZ R37, R37, UR7 ;  /* 0x0000000725257c20 */ /* 0x000fe20008410000 */
[----:B------:R-:W-:Y:S01]  /*3210*/  FMUL.FTZ R35, R35, UR7 ;  /* 0x0000000723237c20 */ /* 0x000fe20008410000 */
[----:B------:R-:W3:Y:S01]  /*3220*/  MUFU.TANH R25, R25 ;  /* 0x0000001900197308 */ /* 0x000ee20000002400 */
[----:B------:R-:W-:Y:S01]  /*3230*/  FMUL.FTZ R40, R40, UR7 ;  /* 0x0000000728287c20 */ /* 0x000fe20008410000 */
[----:B------:R-:W-:Y:S01]  /*3240*/  FMUL.FTZ R34, R34, UR7 ;  /* 0x0000000722227c20 */ /* 0x000fe20008410000 */
[----:B------:R-:W-:Y:S01]  /*3250*/  FMUL.FTZ R41, R41, UR7 ;  /* 0x0000000729297c20 */ /* 0x000fe20008410000 */
[----:B------:R-:W-:Y:S01]  /*3260*/  FMUL.FTZ R38, R38, UR7 ;  /* 0x0000000726267c20 */ /* 0x000fe20008410000 */
[----:B------:R-:W-:Y:S01]  /*3270*/  FMUL.FTZ R44, R44, UR7 ;  /* 0x000000072c2c7c20 */ /* 0x000fe20008410000 */
[----:B------:R-:W-:Y:S01]  /*3280*/  FMUL.FTZ R39, R39, UR7 ;  /* 0x0000000727277c20 */ /* 0x000fe20008410000 */
[----:B------:R-:W-:Y:S01]  /*3290*/  FMUL.FTZ R45, R45, UR7 ;  /* 0x000000072d2d7c20 */ /* 0x000fe20008410000 */
[----:B------:R-:W4:Y:S01]  /*32a0*/  MUFU.TANH R28, R28 ;  /* 0x0000001c001c7308 */ /* 0x000f220000002400 */
[----:B0-----:R-:W-:Y:S01]  /*32b0*/  FSEL R24, R24, -INF , P3 ;  /* 0xff80000018187808 */ /* 0x001fe20001800000 */
[----:B------:R-:W-:Y:S01]  /*32c0*/  FMUL.FTZ R42, R42, UR7 ;  /* 0x000000072a2a7c20 */ /* 0x000fe20008410000 */
[----:B------:R-:W-:Y:S01]  /*32d0*/  FMUL.FTZ R48, R48, UR7 ;  /* 0x0000000730307c20 */ /* 0x000fe20008410000 */
[----:B------:R-:W-:Y:S01]  /*32e0*/  FMUL.FTZ R43, R43, UR7 ;  /* 0x000000072b2b7c20 */ /* 0x000fe20008410000 */
[----:B------:R-:W-:Y:S01]  /*32f0*/  FMUL.FTZ R49, R49, UR7 ;  /* 0x0000000731317c20 */ /* 0x000fe20008410000 */
[----:B------:R-:W-:Y:S01]  /*3300*/  FMUL.FTZ R46, R46, UR7 ;  /* 0x000000072e2e7c20 */ /* 0x000fe20008410000 */
[----:B------:R-:W-:Y:S01]  /*3310*/  FMUL.FTZ R52, R52, UR7 ;  /* 0x0000000734347c20 */ /* 0x000fe20008410000 */
[----:B------:R-:W0:Y:S01]  /*3320*/  MUFU.TANH R29, R29 ;  /* 0x0000001d001d7308 */ /* 0x000e220000002400 */
[----:B---3--:R-:W-:Y:S01]  /*3330*/  FSEL R25, R25, -INF , P6 ;  /* 0xff80000019197808 */ /* 0x008fe20003000000 */
[----:B------:R-:W-:Y:S01]  /*3340*/  FMUL.FTZ R53, R53, UR7 ;  /* 0x0000000735357c20 */ /* 0x000fe20008410000 */
[----:B------:R-:W-:Y:S01]  /*3350*/  FMUL.FTZ R47, R47, UR7 ;  /* 0x000000072f2f7c20 */ /* 0x000fe20008410000 */
[----:B------:R-:W-:Y:S01]  /*3360*/  FMUL.FTZ R50, R50, UR7 ;  /* 0x0000000732327c20 */ /* 0x000fe20008410000 */
[----:B------:R-:W-:Y:S01]  /*3370*/  FMNMX.FTZ R5, R24, R25, !PT ;  /* 0x0000001918057209 */ /* 0x000fe20007810000 */
[----:B------:R-:W-:Y:S01]  /*3380*/  FMUL.FTZ R51, R51, UR7 ;  /* 0x0000000733337c20 */ /* 0x000fe20008410000 */
[----:B------:R-:W-:Y:S01]  /*3390*/  FMUL.FTZ R54, R54, UR7 ;  /* 0x0000000736367c20 */ /* 0x000fe20008410000 */
[----:B------:R-:W3:Y:S01]  /*33a0*/  MUFU.TANH R26, R26 ;  /* 0x0000001a001a7308 */ /* 0x000ee20000002400 */
[----:B----4-:R-:W-:Y:S01]  /*33b0*/  FSEL R28, R28, -INF , P5 ;  /* 0xff8000001c1c7808 */ /* 0x010fe20002800000 */
[----:B------:R-:W-:-:S03]  /*33c0*/  FMUL.FTZ R55, R55, UR7 ;  /* 0x0000000737377c20 */ /* 0x000fc60008410000 */
[----:B------:R-:W-:-:S03]  /*33d0*/  FMNMX.FTZ R4, R28, R5, !PT ;  /* 0x000000051c047209 */ /* 0x000fc60007810000 */
[----:B------:R-:W4:Y:S01]  /*33e0*/  MUFU.TANH R32, R32 ;  /* 0x0000002000207308 */ /* 0x000f220000002400 */
[----:B0-----:R-:W-:-:S04]  /*33f0*/  FSEL R29, R29, -INF , P4 ;  /* 0xff8000001d1d7808 */ /* 0x001fc80002000000 */
[----:B------:R-:W-:-:S03]  /*3400*/  FMNMX.FTZ R5, R29, R4, !PT ;  /* 0x000000041d057209 */ /* 0x000fc60007810000 */
[----:B------:R-:W0:Y:S01]  /*3410*/  MUFU.TANH R27, R27 ;  /* 0x0000001b001b7308 */ /* 0x000e220000002400 */
[----:B---3--:R-:W-:Y:S02]  /*3420*/  FSEL R26, R26, -INF , P3 ;  /* 0xff8000001a1a7808 */ /* 0x008fe40001800000 */
[----:B------:R-:W-:-:S05]  /*3430*/  ISETP.GT.AND P3, PT, R3, 0x11, PT ;  /* 0x000000110300780c */ /* 0x000fca0003f64270 */
[----:B------:R-:W3:Y:S01]  /*3440*/  MUFU.TANH R33, R33 ;  /* 0x0000002100217308 */ /* 0x000ee20000002400 */
[----:B----4-:R-:W-:-:S04]  /*3450*/  FSEL R32, R32, -INF , P2 ;  /* 0xff80000020207808 */ /* 0x010fc80001000000 */
[----:B------:R-:W-:-:S03]  /*3460*/  FMNMX.FTZ R4, R32, R5, !PT ;  /* 0x0000000520047209 */ /* 0x000fc60007810000 */
[----:B------:R-:W4:Y:S01]  /*3470*/  MUFU.TANH R30, R30 ;  /* 0x0000001e001e7308 */ /* 0x000f220000002400 */
[----:B0-----:R-:W-:Y:S02]  /*3480*/  FSEL R27, R27, -INF , P6 ;  /* 0xff8000001b1b7808 */ /* 0x001fe40003000000 */
[----:B------:R-:W-:-:S05]  /*3490*/  ISETP.GT.AND P6, PT, R3, 0x18, PT ;  /* 0x000000180300780c */ /* 0x000fca0003fc4270 */
[----:B------:R-:W0:Y:S01]  /*34a0*/  MUFU.TANH R36, R36 ;  /* 0x0000002400247308 */ /* 0x000e220000002400 */
[----:B---3--:R-:W-:-:S04]  /*34b0*/  FSEL R33, R33, -INF , P3 ;  /* 0xff80000021217808 */ /* 0x008fc80001800000 */
[----:B------:R-:W-:-:S03]  /*34c0*/  FMNMX.FTZ R5, R33, R4, !PT ;  /* 0x0000000421057209 */ /* 0x000fc60007810000 */
[----:B------:R-:W3:Y:S01]  /*34d0*/  MUFU.TANH R31, R31 ;  /* 0x0000001f001f7308 */ /* 0x000ee20000002400 */
[----:B----4-:R-:W-:Y:S02]  /*34e0*/  FSEL R30, R30, -INF , P5 ;  /* 0xff8000001e1e7808 */ /* 0x010fe40002800000 */
[----:B------:R-:W-:-:S05]  /*34f0*/  ISETP.GT.AND P5, PT, R3, 0x19, PT ;  /* 0x000000190300780c */ /* 0x000fca0003fa4270 */
        /* <DEDUP_REMOVED lines=43> */
[----:B----4-:R-:W-:-:S07]  /*37b0*/  FSEL R49, R49, -INF , P4 ;  /* 0xff80000031317808 */ /* 0x010fce0002000000 */
[----:B------:R-:W4:Y:S01]  /*37c0*/  MUFU.TANH R53, R53 ;  /* 0x0000003500357308 */ /* 0x000f220000002400 */
[----:B0-----:R-:W-:Y:S02]  /*37d0*/  FSEL R46, R46, -INF , P2 ;  /* 0xff8000002e2e7808 */ /* 0x001fe40001000000 */
[----:B------:R-:W-:Y:S02]  /*37e0*/  ISETP.GT.AND P2, PT, R3, 0x39, PT ;  /* 0x000000390300780c */ /* 0x000fe40003f44270 */
[----:B------:R-:W-:-:S03]  /*37f0*/  FMNMX.FTZ R3, R49, R4, !PT ;  /* 0x0000000431037209 */ /* 0x000fc60007810000 */
[----:B------:R-:W0:Y:S01]  /*3800*/  MUFU.TANH R47, R47 ;  /* 0x0000002f002f7308 */ /* 0x000e220000002400 */
[----:B---3--:R-:W-:-:S04]  /*3810*/  FSEL R52, R52, -INF , P3 ;  /* 0xff80000034347808 */ /* 0x008fc80001800000 */
[----:B------:R-:W-:Y:S02]  /*3820*/  FMNMX.FTZ R4, R52, R3, !PT ;  /* 0x0000000334047209 */ /* 0x000fe40007810000 */
[----:B------:R-:W-:Y:S01]  /*3830*/  FMNMX.FTZ R3, R26, R27, !PT ;  /* 0x0000001b1a037209 */ /* 0x000fe20007810000 */
[----:B------:R-:W3:Y:S01]  /*3840*/  MUFU.TANH R50, R50 ;  /* 0x0000003200327308 */ /* 0x000ee20000002400 */
[----:B----4-:R-:W-:-:S04]  /*3850*/  FSEL R53, R53, -INF , P2 ;  /* 0xff80000035357808 */ /* 0x010fc80001000000 */
[----:B------:R-:W-:-:S03]  /*3860*/  FMNMX.FTZ R5, R53, R4, !PT ;  /* 0x0000000435057209 */ /* 0x000fc60007810000 */
[----:B------:R-:W4:Y:S01]  /*3870*/  MUFU.TANH R51, R51 ;  /* 0x0000003300337308 */ /* 0x000f220000002400 */
[----:B0-----:R-:W-:Y:S01]  /*3880*/  FSEL R47, R47, -INF , P6 ;  /* 0xff8000002f2f7808 */ /* 0x001fe20003000000 */
[----:B------:R-:W0:Y:S06]  /*3890*/  SHFL.BFLY PT, R4, R5, 0x2, 0x1f ;  /* 0x0c401f0005047f89 */ /* 0x000e2c00000e0000 */
[----:B------:R-:W5:Y:S01]  /*38a0*/  MUFU.TANH R54, R54 ;  /* 0x0000003600367308 */ /* 0x000f620000002400 */
[----:B---3--:R-:W-:-:S07]  /*38b0*/  FSEL R50, R50, -INF , P5 ;  /* 0xff80000032327808 */ /* 0x008fce0002800000 */
[----:B------:R-:W3:Y:S01]  /*38c0*/  MUFU.TANH R55, R55 ;  /* 0x0000003700377308 */ /* 0x000ee20000002400 */
[----:B----4-:R-:W-:Y:S02]  /*38d0*/  FSEL R51, R51, -INF , P4 ;  /* 0xff80000033337808 */ /* 0x010fe40002000000 */
[----:B-----5:R-:W-:Y:S02]  /*38e0*/  FSEL R54, R54, -INF , P3 ;  /* 0xff80000036367808 */ /* 0x020fe40001800000 */
[----:B0-----:R-:W-:Y:S02]  /*38f0*/  FMNMX.FTZ R9, R5, R4, !PT ;  /* 0x0000000405097209 */ /* 0x001fe40007810000 */
[----:B------:R-:W-:-:S03]  /*3900*/  FMNMX.FTZ R4, R30, R3, !PT ;  /* 0x000000031e047209 */ /* 0x000fc60007810000 */
[----:B------:R-:W0:Y:S01]  /*3910*/  SHFL.BFLY PT, R10, R9, 0x1, 0x1f ;  /* 0x0c201f00090a7f89 */ /* 0x000e2200000e0000 */
[----:B------:R-:W-:Y:S02]  /*3920*/  FMNMX.FTZ R3, R31, R4, !PT ;  /* 0x000000041f037209 */ /* 0x000fe40007810000 */
[----:B---3--:R-:W-:Y:S02]  /*3930*/  FSEL R55, R55, -INF , P2 ;  /* 0xff80000037377808 */ /* 0x008fe40001000000 */
[----:B------:R-:W-:-:S04]  /*3940*/  FMNMX.FTZ R4, R34, R3, !PT ;  /* 0x0000000322047209 */ /* 0x000fc80007810000 */
[----:B------:R-:W-:-:S04]  /*3950*/  FMNMX.FTZ R3, R35, R4, !PT ;  /* 0x0000000423037209 */ /* 0x000fc80007810000 */
[----:B------:R-:W-:-:S04]  /*3960*/  FMNMX.FTZ R6, R38, R3, !PT ;  /* 0x0000000326067209 */ /* 0x000fc80007810000 */
[----:B------:R-:W-:-:S04]  /*3970*/  FMNMX.FTZ R3, R39, R6, !PT ;  /* 0x0000000627037209 */ /* 0x000fc80007810000 */
[----:B------:R-:W-:Y:S02]  /*3980*/  FMNMX.FTZ R6, R42, R3, !PT ;  /* 0x000000032a067209 */ /* 0x000fe40007810000 */
[----:B0-----:R-:W-:Y:S02]  /*3990*/  FMNMX.FTZ R4, R9, R10, !PT ;  /* 0x0000000a09047209 */ /* 0x001fe40007810000 */
[----:B------:R-:W-:Y:S02]  /*39a0*/  FMNMX.FTZ R3, R43, R6, !PT ;  /* 0x000000062b037209 */ /* 0x000fe40007810000 */
[C---:B------:R-:W-:Y:S01]  /*39b0*/  FSETP.NEU.FTZ.AND P6, PT, R4.reuse, -INF , PT ;  /* 0xff8000000400780b */ /* 0x040fe20003fdd000 */
[----:B------:R-:W-:Y:S01]  /*39c0*/  FMUL.FTZ R5, R4, UR20 ;  /* 0x0000001404057c20 */ /* 0x000fe20008410000 */
[----:B------:R-:W-:-:S04]  /*39d0*/  FMNMX.FTZ R6, R46, R3, !PT ;  /* 0x000000032e067209 */ /* 0x000fc80007810000 */
[----:B------:R-:W-:Y:S02]  /*39e0*/  FMNMX.FTZ R3, R47, R6, !PT ;  /* 0x000000062f037209 */ /* 0x000fe40007810000 */
[----:B------:R-:W-:Y:S02]  /*39f0*/  FSEL R9, R5, RZ, P6 ;  /* 0x000000ff05097208 */ /* 0x000fe40003000000 */
[----:B------:R-:W-:-:S03]  /*3a00*/  FMNMX.FTZ R6, R50, R3, !PT ;  /* 0x0000000332067209 */ /* 0x000fc60007810000 */
[--C-:B------:R-:W-:Y:S01]  /*3a10*/  FFMA.FTZ R24, R24, UR20, -R9.reuse ;  /* 0x0000001418187c23 */ /* 0x100fe20008010809 */
[----:B------:R-:W-:Y:S01]  /*3a20*/  FMNMX.FTZ R3, R51, R6, !PT ;  /* 0x0000000633037209 */ /* 0x000fe20007810000 */
[--C-:B------:R-:W-:Y:S01]  /*3a30*/  FFMA.FTZ R25, R25, UR20, -R9.reuse ;  /* 0x0000001419197c23 */ /* 0x100fe20008010809 */
[--C-:B------:R-:W-:Y:S01]  /*3a40*/  FFMA.FTZ R28, R28, UR20, -R9.reuse ;  /* 0x000000141c1c7c23 */ /* 0x100fe20008010809 */
[--C-:B------:R-:W-:Y:S01]  /*3a50*/  FFMA.FTZ R29, R29, UR20, -R9.reuse ;  /* 0x000000141d1d7c23 */ /* 0x100fe20008010809 */
[----:B------:R-:W-:Y:S01]  /*3a60*/  FMNMX.FTZ R6, R54, R3, !PT ;  /* 0x0000000336067209 */ /* 0x000fe20007810000 */
[----:B------:R-:W-:Y:S01]  /*3a70*/  MUFU.EX2 R24, R24 ;  /* 0x0000001800187308 */ /* 0x000fe20000000800 */
[--C-:B------:R-:W-:Y:S01]  /*3a80*/  FFMA.FTZ R32, R32, UR20, -R9.reuse ;  /* 0x0000001420207c23 */ /* 0x100fe20008010809 */
[--C-:B------:R-:W-:Y:S01]  /*3a90*/  FFMA.FTZ R33, R33, UR20, -R9.reuse ;  /* 0x0000001421217c23 */ /* 0x100fe20008010809 */
[----:B------:R-:W-:Y:S01]  /*3aa0*/  FMNMX.FTZ R6, R55, R6, !PT ;  /* 0x0000000637067209 */ /* 0x000fe20007810000 */
[--C-:B------:R-:W-:Y:S01]  /*3ab0*/  FFMA.FTZ R36, R36, UR20, -R9.reuse ;  /* 0x0000001424247c23 */ /* 0x100fe20008010809 */
[--C-:B------:R-:W-:Y:S01]  /*3ac0*/  FFMA.FTZ R37, R37, UR20, -R9.reuse ;  /* 0x0000001425257c23 */ /* 0x100fe20008010809 */
[--C-:B------:R-:W-:Y:S01]  /*3ad0*/  FFMA.FTZ R40, R40, UR20, -R9.reuse ;  /* 0x0000001428287c23 */ /* 0x100fe20008010809 */
[--C-:B------:R-:W-:Y:S01]  /*3ae0*/  FFMA.FTZ R41, R41, UR20, -R9.reuse ;  /* 0x0000001429297c23 */ /* 0x100fe20008010809 */
[----:B------:R-:W0:Y:S01]  /*3af0*/  SHFL.BFLY PT, R3, R6, 0x2, 0x1f ;  /* 0x0c401f0006037f89 */ /* 0x000e2200000e0000 */
[----:B------:R-:W3:Y:S01]  /*3b00*/  MUFU.EX2 R25, R25 ;  /* 0x0000001900197308 */ /* 0x000ee20000000800 */
[--C-:B------:R-:W-:Y:S01]  /*3b10*/  FFMA.FTZ R44, R44, UR20, -R9.reuse ;  /* 0x000000142c2c7c23 */ /* 0x100fe20008010809 */
[--C-:B------:R-:W-:Y:S01]  /*3b20*/  FFMA.FTZ R45, R45, UR20, -R9.reuse ;  /* 0x000000142d2d7c23 */ /* 0x100fe20008010809 */
[--C-:B------:R-:W-:Y:S01]  /*3b30*/  FFMA.FTZ R48, R48, UR20, -R9.reuse ;  /* 0x0000001430307c23 */ /* 0x100fe20008010809 */
[--C-:B------:R-:W-:Y:S01]  /*3b40*/  FFMA.FTZ R49, R49, UR20, -R9.reuse ;  /* 0x0000001431317c23 */ /* 0x100fe20008010809 */
[--C-:B------:R-:W-:Y:S01]  /*3b50*/  FFMA.FTZ R52, R52, UR20, -R9.reuse ;  /* 0x0000001434347c23 */ /* 0x100fe20008010809 */
[----:B------:R-:W-:-:S02]  /*3b60*/  FFMA.FTZ R9, R53, UR20, -R9 ;  /* 0x0000001435097c23 */ /* 0x000fc40008010809 */
[----:B------:R-:W-:Y:S08]  /*3b70*/  MUFU.EX2 R28, R28 ;  /* 0x0000001c001c7308 */ /* 0x000ff00000000800 */
[----:B------:R-:W4:Y:S01]  /*3b80*/  MUFU.EX2 R29, R29 ;  /* 0x0000001d001d7308 */ /* 0x000f220000000800 */
[----:B---3--:R-:W-:Y:S02]  /*3b90*/  F2FP.BF16.F32.PACK_AB R152, R25, R24 ;  /* 0x000000181998723e */ /* 0x008fe400000010ff */
[----:B0-----:R-:W-:-:S05]  /*3ba0*/  FMNMX.FTZ R3, R6, R3, !PT ;  /* 0x0000000306037209 */ /* 0x001fca0007810000 */
[----:B------:R-:W-:Y:S01]  /*3bb0*/  MUFU.EX2 R32, R32 ;  /* 0x0000002000207308 */ /* 0x000fe20000000800 */
[----:B------:R-:W0:Y:S07]  /*3bc0*/  SHFL.BFLY PT, R6, R3, 0x1, 0x1f ;  /* 0x0c201f0003067f89 */ /* 0x000e2e00000e0000 */
[----:B------:R-:W3:Y:S01]  /*3bd0*/  MUFU.EX2 R33, R33 ;  /* 0x0000002100217308 */ /* 0x000ee20000000800 */
[----:B----4-:R-:W-:-:S07]  /*3be0*/  F2FP.BF16.F32.PACK_AB R154, R29, R28 ;  /* 0x0000001c1d9a723e */ /* 0x010fce00000010ff */
[----:B------:R-:W-:Y:S08]  /*3bf0*/  MUFU.EX2 R36, R36 ;  /* 0x0000002400247308 */ /* 0x000ff00000000800 */
[----:B------:R-:W4:Y:S01]  /*3c00*/  MUFU.EX2 R37, R37 ;  /* 0x0000002500257308 */ /* 0x000f220000000800 */
[----:B---3--:R-:W-:Y:S02]  /*3c10*/  F2FP.BF16.F32.PACK_AB R156, R33, R32 ;  /* 0x00000020219c723e */ /* 0x008fe400000010ff */
[----:B0-----:R-:W-:-:S04]  /*3c20*/  FMNMX.FTZ R5, R3, R6, !PT ;  /* 0x0000000603057209 */ /* 0x001fc80007810000 */
[C---:B------:R-:W-:Y:S01]  /*3c30*/  FSETP.NEU.FTZ.AND P2, PT, R5.reuse, -INF , PT ;  /* 0xff8000000500780b */ /* 0x040fe20003f5d000 */
[----:B------:R-:W-:Y:S01]  /*3c40*/  FMUL.FTZ R3, R5, UR20 ;  /* 0x0000001405037c20 */ /* 0x000fe20008410000 */
[----:B------:R-:W-:Y:S04]  /*3c50*/  MUFU.EX2 R40, R40 ;  /* 0x0000002800287308 */ /* 0x000fe80000000800 */
[----:B------:R-:W-:Y:S01]  /*3c60*/  FSEL R6, R3, RZ, P2 ;  /* 0x000000ff03067208 */ /* 0x000fe20001000000 */
[----:B------:R-:W-:Y:S01]  /*3c70*/  FADD.FTZ R3, R24, R25 ;  /* 0x0000001918037221 */ /* 0x000fe20000010000 */
[----:B----4-:R-:W-:Y:S02]  /*3c80*/  F2FP.BF16.F32.PACK_AB R158, R37, R36 ;  /* 0x00000024259e723e */ /* 0x010fe400000010ff */
[----:B------:R-:W0:Y:S01]  /*3c90*/  MUFU.EX2 R41, R41 ;  /* 0x0000002900297308 */ /* 0x000e220000000800 */
[--C-:B------:R-:W-:Y:S01]  /*3ca0*/  FFMA.FTZ R26, R26, UR20, -R6.reuse ;  /* 0x000000141a1a7c23 */ /* 0x100fe20008010806 */
[--C-:B------:R-:W-:Y:S01]  /*3cb0*/  FFMA.FTZ R27, R27, UR20, -R6.reuse ;  /* 0x000000141b1b7c23 */ /* 0x100fe20008010806 */
[--C-:B------:R-:W-:Y:S01]  /*3cc0*/  FFMA.FTZ R30, R30, UR20, -R6.reuse ;  /* 0x000000141e1e7c23 */ /* 0x100fe20008010806 */
[--C-:B------:R-:W-:Y:S01]  /*3cd0*/  FFMA.FTZ R31, R31, UR20, -R6.reuse ;  /* 0x000000141f1f7c23 */ /* 0x100fe20008010806 */
[--C-:B------:R-:W-:Y:S01]  /*3ce0*/  FFMA.FTZ R34, R34, UR20, -R6.reuse ;  /* 0x0000001422227c23 */ /* 0x100fe20008010806 */
[--C-:B------:R-:W-:Y:S01]  /*3cf0*/  FFMA.FTZ R35, R35, UR20, -R6.reuse ;  /* 0x0000001423237c23 */ /* 0x100fe20008010806 */
[----:B------:R-:W-:Y:S01]  /*3d00*/  FFMA.FTZ R38, R38, UR20, -R6 ;  /* 0x0000001426267c23 */ /* 0x000fe20008010806 */
[----:B------:R-:W-:Y:S01]  /*3d10*/  MUFU.EX2 R26, R26 ;  /* 0x0000001a001a7308 */ /* 0x000fe20000000800 */
[----:B------:R-:W-:Y:S01]  /*3d20*/  FADD.FTZ R10, R28, R3 ;  /* 0x000000031c0a7221 */ /* 0x000fe20000010000 */
[----:B------:R-:W-:-:S02]  /*3d30*/  @!P1 VIADD R3, R7, 0x28c40 ;  /* 0x00028c4007039836 */ /* 0x000fc40000000000 */
[--C-:B------:R-:W-:Y:S01]  /*3d40*/  FFMA.FTZ R39, R39, UR20, -R6.reuse ;  /* 0x0000001427277c23 */ /* 0x100fe20008010806 */
[----:B------:R-:W-:Y:S01]  /*3d50*/  FFMA.FTZ R42, R42, UR20, -R6 ;  /* 0x000000142a2a7c23 */ /* 0x000fe20008010806 */
[----:B------:R-:W-:Y:S01]  /*3d60*/  FADD.FTZ R13, R29, R10 ;  /* 0x0000000a1d0d7221 */ /* 0x000fe20000010000 */
[--C-:B------:R-:W-:Y:S01]  /*3d70*/  FFMA.FTZ R43, R43, UR20, -R6.reuse ;  /* 0x000000142b2b7c23 */ /* 0x100fe20008010806 */
[----:B------:R-:W-:Y:S01]  /*3d80*/  @!P1 PRMT R3, RZ, 0x654, R3 ;  /* 0x00000654ff039816 */ /* 0x000fe20000000003 */
[----:B------:R-:W3:Y:S01]  /*3d90*/  MUFU.EX2 R27, R27 ;  /* 0x0000001b001b7308 */ /* 0x000ee20000000800 */
[----:B------:R-:W-:Y:S01]  /*3da0*/  FADD.FTZ R12, R32, R13 ;  /* 0x0000000d200c7221 */ /* 0x000fe20000010000 */
[--C-:B------:R-:W-:Y:S01]  /*3db0*/  FFMA.FTZ R46, R46, UR20, -R6.reuse ;  /* 0x000000142e2e7c23 */ /* 0x100fe20008010806 */
[----:B------:R4:W-:Y:S01]  /*3dc0*/  @!P1 SYNCS.ARRIVE.TRANS64.RED.A1T0 RZ, [R3+URZ], RZ ;  /* 0x000000ff03ff99a7 */ /* 0x0009e2000810043f */
[--C-:B------:R-:W-:Y:S01]  /*3dd0*/  FFMA.FTZ R47, R47, UR20, -R6.reuse ;  /* 0x000000142f2f7c23 */ /* 0x100fe20008010806 */
[--C-:B------:R-:W-:Y:S01]  /*3de0*/  FFMA.FTZ R50, R50, UR20, -R6.reuse ;  /* 0x0000001432327c23 */ /* 0x100fe20008010806 */
[--C-:B------:R-:W-:Y:S01]  /*3df0*/  FFMA.FTZ R51, R51, UR20, -R6.reuse ;  /* 0x0000001433337c23 */ /* 0x100fe20008010806 */
[--C-:B------:R-:W-:Y:S01]  /*3e00*/  FFMA.FTZ R54, R54, UR20, -R6.reuse ;  /* 0x0000001436367c23 */ /* 0x100fe20008010806 */
[----:B------:R-:W5:Y:S01]  /*3e10*/  MUFU.EX2 R30, R30 ;  /* 0x0000001e001e7308 */ /* 0x000f620000000800 */
[----:B------:R-:W-:Y:S01]  /*3e20*/  FFMA.FTZ R6, R55, UR20, -R6 ;  /* 0x0000001437067c23 */ /* 0x000fe20008010806 */
[----:B0-----:R-:W-:-:S06]  /*3e30*/  F2FP.BF16.F32.PACK_AB R160, R41, R40 ;  /* 0x0000002829a0723e */ /* 0x001fcc00000010ff */
[----:B------:R-:W4:Y:S01]  /*3e40*/  MUFU.EX2 R31, R31 ;  /* 0x0000001f001f7308 */ /* 0x000f220000000800 */
[----:B---3--:R-:W-:Y:S01]  /*3e50*/  FADD.FTZ R11, R26, R27 ;  /* 0x0000001b1a0b7221 */ /* 0x008fe20000010000 */
[----:B------:R-:W-:-:S06]  /*3e60*/  F2FP.BF16.F32.PACK_AB R153, R27, R26 ;  /* 0x0000001a1b99723e */ /* 0x000fcc00000010ff */
[----:B------:R-:W0:Y:S01]  /*3e70*/  MUFU.EX2 R34, R34 ;  /* 0x0000002200227308 */ /* 0x000e220000000800 */
[----:B-----5:R-:W-:Y:S01]  /*3e80*/  FADD.FTZ R10, R30, R11 ;  /* 0x0000000b1e0a7221 */ /* 0x020fe20000010000 */
[----:B------:R-:W-:-:S04]  /*3e90*/  FADD.FTZ R11, R33, R12 ;  /* 0x0000000c210b7221 */ /* 0x000fc80000010000 */
[----:B------:R-:W-:Y:S02]  /*3ea0*/  FADD.FTZ R12, R36, R11 ;  /* 0x0000000b240c7221 */ /* 0x000fe40000010000 */
[----:B------:R-:W3:Y:S01]  /*3eb0*/  MUFU.EX2 R35, R35 ;  /* 0x0000002300237308 */ /* 0x000ee20000000800 */
[----:B----4-:R-:W-:Y:S01]  /*3ec0*/  FADD.FTZ R3, R31, R10 ;  /* 0x0000000a1f037221 */ /* 0x010fe20000010000 */
[----:B------:R-:W-:Y:S01]  /*3ed0*/  FADD.FTZ R11, R37, R12 ;  /* 0x0000000c250b7221 */ /* 0x000fe20000010000 */
[----:B------:R-:W-:Y:S01]  /*3ee0*/  F2FP.BF16.F32.PACK_AB R155, R31, R30 ;  /* 0x0000001e1f9b723e */ /* 0x000fe200000010ff */
[----:B------:R-:W-:Y:S02]  /*3ef0*/  BAR.SYNC.DEFER_BLOCKING 0xf, 0x100 ;  /* 0x03c4000000007b1d */ /* 0x000fe40000010000 */
[----:B------:R-:W-:Y:S01]  /*3f00*/  FADD.FTZ R12, R40, R11 ;  /* 0x0000000b280c7221 */ /* 0x000fe20000010000 */
[----:B0-----:R-:W-:-:S03]  /*3f10*/  FADD.FTZ R10, R34, R3 ;  /* 0x00000003220a7221 */ /* 0x001fc60000010000 */
[----:B------:R-:W0:Y:S01]  /*3f20*/  MUFU.EX2 R38, R38 ;  /* 0x0000002600267308 */ /* 0x000e220000000800 */
[----:B------:R-:W-:Y:S01]  /*3f30*/  FADD.FTZ R13, R41, R12 ;  /* 0x0000000c290d7221 */ /* 0x000fe20000010000 */
[----:B---3--:R-:W-:-:S06]  /*3f40*/  FADD.FTZ R3, R35, R10 ;  /* 0x0000000a23037221 */ /* 0x008fcc0000010000 */
[----:B------:R-:W3:Y:S01]  /*3f50*/  MUFU.EX2 R39, R39 ;  /* 0x0000002700277308 */ /* 0x000ee20000000800 */
[----:B------:R-:W-:-:S07]  /*3f60*/  F2FP.BF16.F32.PACK_AB R157, R35, R34 ;  /* 0x00000022239d723e */ /* 0x000fce00000010ff */
[----:B------:R-:W4:Y:S01]  /*3f70*/  MUFU.EX2 R42, R42 ;  /* 0x0000002a002a7308 */ /* 0x000f220000000800 */
[----:B0-----:R-:W-:Y:S01]  /*3f80*/  FADD.FTZ R10, R38, R3 ;  /* 0x00000003260a7221 */ /* 0x001fe20000010000 */
[----:B------:R0:W-:Y:S06]  /*3f90*/  STSM.16.M88.4 [R22+0x26800], R152 ;  /* 0x0268009816007844 */ /* 0x0001ec0000000200 */
[----:B------:R-:W5:Y:S01]  /*3fa0*/  MUFU.EX2 R43, R43 ;  /* 0x0000002b002b7308 */ /* 0x000f620000000800 */
[C---:B---3--:R-:W-:Y:S01]  /*3fb0*/  FADD.FTZ R11, R39.reuse, R10 ;  /* 0x0000000a270b7221 */ /* 0x048fe20000010000 */
[----:B------:R-:W-:-:S05]  /*3fc0*/  F2FP.BF16.F32.PACK_AB R159, R39, R38 ;  /* 0x00000026279f723e */ /* 0x000fca00000010ff */
[----:B------:R0:W-:Y:S01]  /*3fd0*/  STSM.16.M88.4 [R19], R156 ;  /* 0x0000009c13007844 */ /* 0x0001e20000000200 */
[----:B------:R-:W-:Y:S01]  /*3fe0*/  MUFU.EX2 R44, R44 ;  /* 0x0000002c002c7308 */ /* 0x000fe20000000800 */
[----:B----4-:R-:W-:-:S07]  /*3ff0*/  FADD.FTZ R10, R42, R11 ;  /* 0x0000000b2a0a7221 */ /* 0x010fce0000010000 */
[----:B------:R-:W3:Y:S01]  /*4000*/  MUFU.EX2 R46, R46 ;  /* 0x0000002e002e7308 */ /* 0x000ee20000000800 */
[C---:B-----5:R-:W-:Y:S01]  /*4010*/  FADD.FTZ R11, R43.reuse, R10 ;  /* 0x0000000a2b0b7221 */ /* 0x060fe20000010000 */
[----:B------:R-:W-:-:S06]  /*4020*/  F2FP.BF16.F32.PACK_AB R161, R43, R42 ;  /* 0x0000002a2ba1723e */ /* 0x000fcc00000010ff */
[----:B------:R-:W4:Y:S08]  /*4030*/  MUFU.EX2 R45, R45 ;  /* 0x0000002d002d7308 */ /* 0x000f300000000800 */
[----:B------:R-:W5:Y:S01]  /*4040*/  MUFU.EX2 R47, R47 ;  /* 0x0000002f002f7308 */ /* 0x000f620000000800 */
[----:B---3--:R-:W-:-:S07]  /*4050*/  FADD.FTZ R10, R46, R11 ;  /* 0x0000000b2e0a7221 */ /* 0x008fce0000010000 */
[----:B------:R-:W-:Y:S01]  /*4060*/  MUFU.EX2 R48, R48 ;  /* 0x0000003000307308 */ /* 0x000fe20000000800 */
[----:B----4-:R-:W-:-:S07]  /*4070*/  F2FP.BF16.F32.PACK_AB R162, R45, R44 ;  /* 0x0000002c2da2723e */ /* 0x010fce00000010ff */
[----:B------:R-:W3:Y:S01]  /*4080*/  MUFU.EX2 R49, R49 ;  /* 0x0000003100317308 */ /* 0x000ee20000000800 */
[C---:B-----5:R-:W-:Y:S01]  /*4090*/  F2FP.BF16.F32.PACK_AB R163, R47.reuse, R46 ;  /* 0x0000002e2fa3723e */ /* 0x060fe200000010ff */
[----:B------:R-:W-:-:S04]  /*40a0*/  FADD.FTZ R47, R47, R10 ;  /* 0x0000000a2f2f7221 */ /* 0x000fc80000010000 */
[----:B------:R0:W-:Y:S02]  /*40b0*/  STSM.16.M88.4 [R184], R160 ;  /* 0x000000a0b8007844 */ /* 0x0001e40000000200 */
[----:B------:R-:W-:Y:S08]  /*40c0*/  MUFU.EX2 R50, R50 ;  /* 0x0000003200327308 */ /* 0x000ff00000000800 */
[----:B------:R-:W4:Y:S01]  /*40d0*/  MUFU.EX2 R51, R51 ;  /* 0x0000003300337308 */ /* 0x000f220000000800 */
[----:B---3--:R-:W-:-:S07]  /*40e0*/  F2FP.BF16.F32.PACK_AB R164, R49, R48 ;  /* 0x0000003031a4723e */ /* 0x008fce00000010ff */
[----:B------:R-:W-:Y:S08]  /*40f0*/  MUFU.EX2 R52, R52 ;  /* 0x0000003400347308 */ /* 0x000ff00000000800 */
[----:B------:R-:W3:Y:S01]  /*4100*/  MUFU.EX2 R9, R9 ;  /* 0x0000000900097308 */ /* 0x000ee20000000800 */
[----:B----4-:R-:W-:Y:S01]  /*4110*/  F2FP.BF16.F32.PACK_AB R165, R51, R50 ;  /* 0x0000003233a5723e */ /* 0x010fe200000010ff */
[----:B------:R-:W-:-:S04]  /*4120*/  FADD.FTZ R50, R50, R47 ;  /* 0x0000002f32327221 */ /* 0x000fc80000010000 */
[----:B------:R-:W-:Y:S02]  /*4130*/  FADD.FTZ R51, R51, R50 ;  /* 0x0000003233337221 */ /* 0x000fe40000010000 */
[----:B------:R-:W-:Y:S08]  /*4140*/  MUFU.EX2 R54, R54 ;  /* 0x0000003600367308 */ /* 0x000ff00000000800 */
[----:B------:R4:W5:Y:S01]  /*4150*/  MUFU.EX2 R3, R6 ;  /* 0x0000000600037308 */ /* 0x0009620000000800 */
[----:B---3--:R-:W-:Y:S01]  /*4160*/  F2FP.BF16.F32.PACK_AB R166, R9, R52 ;  /* 0x0000003409a6723e */ /* 0x008fe200000010ff */
[----:B----4-:R-:W-:-:S04]  /*4170*/  FADD.FTZ R6, R44, R13 ;  /* 0x0000000d2c067221 */ /* 0x010fc80000010000 */
[----:B------:R-:W-:-:S04]  /*4180*/  FADD.FTZ R45, R45, R6 ;  /* 0x000000062d2d7221 */ /* 0x000fc80000010000 */
[----:B------:R-:W-:Y:S01]  /*4190*/  FADD.FTZ R48, R48, R45 ;  /* 0x0000002d30307221 */ /* 0x000fe20000010000 */
[----:B-----5:R-:W-:Y:S01]  /*41a0*/  F2FP.BF16.F32.PACK_AB R167, R3, R54 ;  /* 0x0000003603a7723e */ /* 0x020fe200000010ff */
[----:B------:R-:W-:Y:S02]  /*41b0*/  FADD.FTZ R54, R54, R51 ;  /* 0x0000003336367221 */ /* 0x000fe40000010000 */
[----:B------:R-:W-:Y:S02]  /*41c0*/  FADD.FTZ R49, R49, R48 ;  /* 0x0000003031317221 */ /* 0x000fe40000010000 */
[----:B------:R0:W-:Y:S01]  /*41d0*/  STSM.16.M88.4 [R23], R164 ;  /* 0x000000a417007844 */ /* 0x0001e20000000200 */
[----:B------:R-:W-:Y:S01]  /*41e0*/  FADD.FTZ R3, R3, R54 ;  /* 0x0000003603037221 */ /* 0x000fe20000010000 */
[----:B------:R-:W-:-:S04]  /*41f0*/  FADD.FTZ R6, R52, R49 ;  /* 0x0000003134067221 */ /* 0x000fc80000010000 */
[----:B------:R-:W-:Y:S01]  /*4200*/  FADD.FTZ R6, R9, R6 ;  /* 0x0000000609067221 */ /* 0x000fe20000010000 */
[----:B------:R-:W-:Y:S06]  /*4210*/  @!P0 BRA `(.L_x_25) ;  /* 0x0000000000048947 */ /* 0x000fec0003800000 */
[----:B------:R-:W-:Y:S01]  /*4220*/  BPT.TRAP 0x1 ;  /* 0x000000040000795c */ /* 0x000fe20000300000 */
.L_x_25:
[----:B------:R3:W4:Y:S01]  /*4230*/  SYNCS.PHASECHK.TRANS64.TRYWAIT P2, [R7+URZ+0x28c50], R8 ;  /* 0x028c5008070075a7 */ /* 0x000722000804017f */
[----:B------:R-:W-:Y:S05]  /*4240*/  @!P0 BRA `(.L_x_26) ;  /* 0x0000000000048947 */ /* 0x000fea0003800000 */
[----:B------:R-:W-:Y:S01]  /*4250*/  BPT.TRAP 0x1 ;  /* 0x000000040000795c */ /* 0x000fe20000300000 */
.L_x_26:
[----:B------:R-:W-:Y:S01]  /*4260*/  ULOP3.LUT UR51, UR51, 0x2000000, URZ, 0xfc, !UPT ;  /* 0x0200000033337892 */ /* 0x000fe2000f8efc3f */
[----:B----4-:R-:W-:Y:S11]  /*4270*/  @P2 BRA `(.L_x_27) ;  /* 0x0000000000082947 */ /* 0x010ff60003800000 */
[----:B------:R-:W4:Y:S02]  /*4280*/  SYNCS.PHASECHK.TRANS64.TRYWAIT P2, [R7+URZ+0x28c50], R8 ;  /* 0x028c5008070075a7 */ /* 0x000f24000804017f */
[----:B----4-:R-:W-:Y:S05]  /*4290*/  @!P2 BRA `(.L_x_28) ;  /* 0x0000009400f4a947 */ /* 0x010fea0003800000 */
.L_x_27:
[----:B------:R-:W-:Y:S01]  /*42a0*/  ULEA UR10, UR39, UR51, 0xc ;  /* 0x00000033270a7291 */ /* 0x000fe2000f8e603f */
[----:B------:R-:W-:Y:S01]  /*42b0*/  WARPGROUP.ARRIVE ;  /* 0x00000000000079c5 */ /* 0x000fe20000000000 */
[----:B------:R-:W-:Y:S01]  /*42c0*/  UMOV UR7, 0x40000040 ;  /* 0x4000004000077882 */ /* 0x000fe20000000000 */
[----:B------:R-:W-:Y:S01]  /*42d0*/  UISETP.GE.AND UP0, UPT, UR50, 0x41, UPT ;  /* 0x000000413200788c */ /* 0x000fe2000bf06270 */
[----:B-1234-:R-:W-:-:S03]  /*42e0*/  @!P1 VIADD R7, R7, 0x28c60 ;  /* 0x00028c6007079836 */ /* 0x01efc60000000000 */
[----:B------:R-:W-:Y:S02]  /*42f0*/  UMOV UR6, UR10 ;  /* 0x0000000a00067c82 */ /* 0x000fe40008000000 */
[----:B------:R-:W-:Y:S01]  /*4300*/  HGMMA.64x256x16.F32.BF16 R24, R152, gdesc[UR4].tnspB, RZ, !UPT, gsb0 ;  /* 0x43e0000498187df0 */ /* 0x000fe2000c0018ff */
[----:B------:R-:W-:Y:S01]  /*4310*/  UIADD3 UR6, UR10, 0x80, URZ ;  /* 0x000000800a067890 */ /* 0x000fe2000fffe03f */
[----:B------:R-:W-:Y:S01]  /*4320*/  PLOP3.LUT P2, PT, PT, PT, UP0, 0x80, 0x0 ;  /* 0x000000000000781c */ /* 0x000fe20003f4f008 */
[----:B------:R-:W-:Y:S01]  /*4330*/  UMOV UR7, 0x40000040 ;  /* 0x4000004000077882 */ /* 0x000fe20000000000 */
[----:B------:R-:W-:Y:S01]  /*4340*/  @!P1 PRMT R7, RZ, 0x654, R7 ;  /* 0x00000654ff079816 */ /* 0x000fe20000000007 */
[----:B------:R-:W-:Y:S02]  /*4350*/  WARPGROUP.DEPBAR.LE gsb0, 0x0 ;  /* 0x00008000000079c5 */ /* 0x000fe40000010000 */
[----:B------:R-:W-:-:S15]  /*4360*/  WARPGROUP.ARRIVE ;  /* 0x00000000000079c5 */ /* 0x000fde0000000000 */
[----:B------:R-:W-:-:S06]  /*4370*/  NOP ;  /* 0x0000000000007918 */ /* 0x000fcc0000000000 */
[----:B------:R-:W-:Y:S01]  /*4380*/  HGMMA.64x256x16.F32.BF16 R24, R156, gdesc[UR4].tnspB, R24, gsb0 ;  /* 0x43e000049c187df0 */ /* 0x000fe20008001818 */
[----:B------:R-:W-:Y:S01]  /*4390*/  UIADD3 UR6, UR10, 0x100, URZ ;  /* 0x000001000a067890 */ /* 0x000fe2000fffe03f */
[----:B------:R-:W-:Y:S01]  /*43a0*/  UMOV UR7, 0x40000040 ;  /* 0x4000004000077882 */ /* 0x000fe20000000000 */
[----:B------:R-:W-:Y:S02]  /*43b0*/  WARPGROUP.DEPBAR.LE gsb0, 0x0 ;  /* 0x00008000000079c5 */ /* 0x000fe40000010000 */
[----:B------:R-:W-:-:S15]  /*43c0*/  WARPGROUP.ARRIVE ;  /* 0x00000000000079c5 */ /* 0x000fde0000000000 */
[----:B------:R-:W-:-:S08]  /*43d0*/  NOP ;  /* 0x0000000000007918 */ /* 0x000fd00000000000 */
[----:B------:R-:W-:Y:S01]  /*43e0*/  HGMMA.64x256x16.F32.BF16 R24, R160, gdesc[UR4].tnspB, R24, gsb0 ;  /* 0x43e00004a0187df0 */ /* 0x000fe20008001818 */
[----:B------:R-:W-:Y:S01]  /*43f0*/  UIADD3 UR6, UR10, 0x180, URZ ;  /* 0x000001800a067890 */ /* 0x000fe2000fffe03f */
[----:B------:R-:W-:Y:S01]  /*4400*/  UMOV UR7, 0x40000040 ;  /* 0x4000004000077882 */ /* 0x000fe20000000000 */
[----:B------:R-:W-:Y:S02]  /*4410*/  WARPGROUP.DEPBAR.LE gsb0, 0x0 ;  /* 0x00008000000079c5 */ /* 0x000fe40000010000 */
[----:B------:R-:W-:-:S15]  /*4420*/  WARPGROUP.ARRIVE ;  /* 0x00000000000079c5 */ /* 0x000fde0000000000 */
[----:B------:R-:W-:-:S08]  /*4430*/  NOP ;  /* 0x0000000000007918 */ /* 0x000fd00000000000 */
[----:B------:R-:W-:Y:S03]  /*4440*/  HGMMA.64x256x16.F32.BF16 R24, R164, gdesc[UR4].tnspB, R24, gsb0 ;  /* 0x43e00004a4187df0 */ /* 0x000fe60008001818 */
[----:B------:R-:W-:Y:S02]  /*4450*/  WARPGROUP.DEPBAR.LE gsb0, 0x0 ;  /* 0x00008000000079c5 */ /* 0x000fe40000010000 */
[----:B------:R-:W-:Y:S01]  /*4460*/  @!PT LDS RZ, [RZ] ;  /* 0x00000000fffff984 */ /* 0x000fe20000000800 */
[----:B------:R-:W-:Y:S01]  /*4470*/  @!PT LDS RZ, [RZ] ;  /* 0x00000000fffff984 */ /* 0x000fe20000000800 */
[----:B------:R-:W-:Y:S01]  /*4480*/  @!PT LDS RZ, [RZ] ;  /* 0x00000000fffff984 */ /* 0x000fe20000000800 */
[----:B------:R-:W-:Y:S01]  /*4490*/  @!PT LDS RZ, [RZ] ;  /* 0x00000000fffff984 */ /* 0x000fe20000000800 */
[----:B------:R1:W-:Y:S06]  /*44a0*/  MEMBAR.ALL.CTA ;  /* 0x0000000000007992 */ /* 0x0003ec0000008000 */
[----:B-1----:R-:W1:Y:S02]  /*44b0*/  FENCE.VIEW.ASYNC.S ;  /* 0x00000000000073c6 */ /* 0x002e640000000000 */
[----:B-1----:R-:W-:Y:S01]  /*44c0*/  NOP ;  /* 0x0000000000007918 */ /* 0x002fe20000000000 */
[----:B------:R-:W-:Y:S06]  /*44d0*/  BAR.ARV 0xe, 0x100 ;  /* 0x0384000000007b1d */ /* 0x000fec0000002000 */
[----:B------:R1:W-:Y:S01]  /*44e0*/  @!P1 SYNCS.ARRIVE.TRANS64.RED.A1T0 RZ, [R7+URZ], RZ ;  /* 0x000000ff07ff99a7 */ /* 0x0003e2000810043f */
[----:B------:R-:W-:Y:S05]  /*44f0*/  @!P2 BRA `(.L_x_29) ;  /* 0x0000001c0048a947 */ /* 0x000fea0003800000 */
[----:B------:R-:W-:Y:S01]  /*4500*/  IMAD.MOV.U32 R8, RZ, RZ, R5 ;  /* 0x000000ffff087224 */ /* 0x000fe200078e0005 */
[----:B------:R-:W-:Y:S01]  /*4510*/  UIADD3 UR49, UR49, -0x2, URZ ;  /* 0xfffffffe31317890 */ /* 0x000fe2000fffe03f */
[----:B------:R-:W-:Y:S01]  /*4520*/  IMAD.MOV.U32 R13, RZ, RZ, R4 ;  /* 0x000000ffff0d7224 */ /* 0x000fe200078e0004 */
[----:B------:R-:W-:Y:S01]  /*4530*/  UMOV UR21, UR39 ;  /* 0x0000002700157c82 */ /* 0x000fe20008000000 */
[----:B------:R-:W-:Y:S01]  /*4540*/  ULDC UR22, c[0x0][0x9d8] ;  /* 0x0002760000167ab9 */ /* 0x000fe20000000800 */
[----:B------:R-:W-:-:S08]  /*4550*/  ULDC UR20, c[0x0][0x988] ;  /* 0x0002620000147ab9 */ /* 0x000fd00000000800 */
.L_x_38:
[----:B------:R-:W-:Y:S01]  /*4560*/  UIADD3 UR39, UR21, 0x1, URZ ;  /* 0x0000000115277890 */ /* 0x000fe2000fffe03f */
[----:B------:R-:W-:Y:S01]  /*4570*/  IMAD.U32 R4, RZ, RZ, UR49 ;  /* 0x00000031ff047e24 */ /* 0x000fe2000f8e00ff */
[----:B------:R-:W-:Y:S02]  /*4580*/  UIADD3 UR49, UR49, -0x1, URZ ;  /* 0xffffffff31317890 */ /* 0x000fe4000fffe03f */
[----:B------:R-:W-:Y:S02]  /*4590*/  UISETP.NE.AND UP0, UPT, UR39, 0x2, UPT ;  /* 0x000000022700788c */ /* 0x000fe4000bf05270 */
[----:B------:R-:W-:Y:S02]  /*45a0*/  ISETP.GT.AND P2, PT, R4, RZ, PT ;  /* 0x000000ff0400720c */ /* 0x000fe40003f44270 */
[----:B------:R-:W-:Y:S02]  /*45b0*/  USEL UR6, URZ, 0x1, UP0 ;  /* 0x000000013f067887 */ /* 0x000fe40008000000 */
[----:B------:R-:W-:-:S02]  /*45c0*/  USEL UR39, UR39, URZ, UP0 ;  /* 0x0000003f27277287 */ /* 0x000fc40008000000 */
[----:B------:R-:W-:Y:S01]  /*45d0*/  ULOP3.LUT UR38, UR38, UR6, URZ, 0x3c, !UPT ;  /* 0x0000000626267292 */ /* 0x000fe2000f8e3c3f */
[----:B012---:R-:W-:Y:S11]  /*45e0*/  @!P0 BRA `(.L_x_30) ;  /* 0x0000000000048947 */ /* 0x007ff60003800000 */
[----:B------:R-:W-:Y:S01]  /*45f0*/  BPT.TRAP 0x1 ;  /* 0x000000040000795c */ /* 0x000fe20000300000 */
.L_x_30:
[----:B------:R-:W-:Y:S01]  /*4600*/  ULEA UR23, UR39, UR41, 0x3 ;  /* 0x0000002927177291 */ /* 0x000fe2000f8e183f */
[----:B-1----:R-:W-:-:S05]  /*4610*/  IMAD.U32 R7, RZ, RZ, UR38 ;  /* 0x00000026ff077e24 */ /* 0x002fca000f8e00ff */
[----:B------:R-:W-:-:S04]  /*4620*/  SHF.L.U32 R7, R7, 0x1f, RZ ;  /* 0x0000001f07077819 */ /* 0x000fc800000006ff */
[----:B------:R1:W2:Y:S01]  /*4630*/  SYNCS.PHASECHK.TRANS64.TRYWAIT P3, [UR23+0x28c30], R7 ;  /* 0x028c3007ff0075a7 */ /* 0x0002a20008060157 */
[----:B------:R-:W-:Y:S05]  /*4640*/  @!P0 BRA `(.L_x_31) ;  /* 0x0000000000048947 */ /* 0x000fea0003800000 */
[----:B------:R-:W-:Y:S01]  /*4650*/  BPT.TRAP 0x1 ;  /* 0x000000040000795c */ /* 0x000fe20000300000 */
.L_x_31:
[----:B--2---:R-:W-:Y:S05]  /*4660*/  @P3 BRA `(.L_x_32) ;  /* 0x0000000000083947 */ /* 0x004fea0003800000 */
[----:B------:R-:W2:Y:S02]  /*4670*/  SYNCS.PHASECHK.TRANS64.TRYWAIT P3, [UR23+0x28c30], R7 ;  /* 0x028c3007ff0075a7 */ /* 0x000ea40008060157 */
[----:B--2---:R-:W-:Y:S05]  /*4680*/  @!P3 BRA `(.L_x_33) ;  /* 0x00000094000cb947 */ /* 0x004fea0003800000 */
.L_x_32:
[----:B------:R-:W-:Y:S01]  /*4690*/  R2UR UR18, R0 ;  /* 0x00000000001272ca */ /* 0x000fe200000e0000 */
[----:B------:R-:W-:Y:S01]  /*46a0*/  UIADD3 UR6, UR41, 0x20400, URZ ;  /* 0x0002040029067890 */ /* 0x000fe2000fffe03f */
[----:B0-----:R-:W-:Y:S01]  /*46b0*/  WARPGROUP.ARRIVE ;  /* 0x00000000000079c5 */ /* 0x001fe20000000000 */
[----:B------:R-:W-:Y:S01]  /*46c0*/  UMOV UR19, 0x40000040 ;  /* 0x4000004000137882 */ /* 0x000fe20000000000 */
[----:B------:R-:W-:Y:S01]  /*46d0*/  UMOV UR17, 0x40000040 ;  /* 0x4000004000117882 */ /* 0x000fe20000000000 */
[----:B------:R-:W-:Y:S01]  /*46e0*/  USHF.R.U32.HI UR6, URZ, 0x4, UR6 ;  /* 0x000000043f067899 */ /* 0x000fe20008011606 */
[----:B------:R-:W-:Y:S01]  /*46f0*/  UMOV UR7, 0x40000040 ;  /* 0x4000004000077882 */ /* 0x000fe20000000000 */
[----:B------:R-:W-:Y:S02]  /*4700*/  UMOV UR11, 0x40000040 ;  /* 0x40000040000b7882 */ /* 0x000fe40000000000 */
[----:B------:R-:W-:Y:S01]  /*4710*/  ULOP3.LUT UR6, UR6, 0x3fff, URZ, 0xc0, !UPT ;  /* 0x00003fff06067892 */ /* 0x000fe2000f8ec03f */
[----:B------:R-:W-:-:S03]  /*4720*/  UMOV UR15, 0x40000040 ;  /* 0x40000040000f7882 */ /* 0x000fc60000000000 */
[----:B------:R-:W-:Y:S02]  /*4730*/  ULEA UR18, UR39, UR18, 0x9 ;  /* 0x0000001227127291 */ /* 0x000fe4000f8e483f */
[----:B------:R-:W-:Y:S02]  /*4740*/  ULOP3.LUT UR16, UR6, 0x10000, URZ, 0xfc, !UPT ;  /* 0x0001000006107892 */ /* 0x000fe4000f8efc3f */
[----:B------:R-:W-:Y:S02]  /*4750*/  UIADD3 UR6, UR18, 0x2, URZ ;  /* 0x0000000212067890 */ /* 0x000fe4000fffe03f */
[----:B------:R-:W-:Y:S02]  /*4760*/  UIADD3 UR10, UR18, 0x4, URZ ;  /* 0x00000004120a7890 */ /* 0x000fe4000fffe03f */
[----:B------:R-:W-:-:S03]  /*4770*/  UIADD3 UR14, UR18, 0x6, URZ ;  /* 0x00000006120e7890 */ /* 0x000fc6000fffe03f */
[----:B------:R-:W-:Y:S03]  /*4780*/  HGMMA.64x64x16.F32.BF16 R152, gdesc[UR16], RZ, !UPT, gsb0 ;  /* 0x00e00000109879f0 */ /* 0x000fe6000c0018ff */
[----:B------:R-:W-:Y:S02]  /*4790*/  WARPGROUP.DEPBAR.LE gsb0, 0x0 ;  /* 0x00008000000079c5 */ /* 0x000fe40000010000 */
[----:B------:R-:W-:-:S06]  /*47a0*/  WARPGROUP.ARRIVE ;  /* 0x00000000000079c5 */ /* 0x000fcc0000000000 */
[----:B------:R-:W-:Y:S03]  /*47b0*/  HGMMA.64x64x16.F32.BF16 R152, gdesc[UR4], R152, gsb0 ;  /* 0x00e00000049879f0 */ /* 0x000fe60008001898 */
        /* <DEDUP_REMOVED lines=13> */
[----:B------:R-:W2:Y:S01]  /*4890*/  MUFU.TANH R14, R14 ;  /* 0x0000000e000e7308 */ /* 0x000ea20000002400 */
[----:B------:R-:W-:Y:S01]  /*48a0*/  FMUL.FTZ R153, R164, UR22 ;  /* 0x00000016a4997c20 */ /* 0x000fe20008410000 */
        /* <DEDUP_REMOVED lines=15> */
[----:B--2---:R-:W-:Y:S01]  /*49a0*/  FMNMX.FTZ R4, R14, R13, !PT ;  /* 0x0000000d0e047209 */ /* 0x004fe20007810000 */
[----:B------:R-:W-:Y:S01]  /*49b0*/  FMUL.FTZ R156, R162, UR22 ;  /* 0x00000016a29c7c20 */ /* 0x000fe20008410000 */
[----:B------:R-:W-:Y:S01]  /*49c0*/  FMUL.FTZ R162, R166, UR22 ;  /* 0x00000016a6a27c20 */ /* 0x000fe20008410000 */
[----:B------:R-:W-:Y:S01]  /*49d0*/  FMUL.FTZ R172, R175, UR22 ;  /* 0x00000016afac7c20 */ /* 0x000fe20008410000 */
[----:B------:R-:W-:Y:S01]  /*49e0*/  FMUL.FTZ R166, R170, UR22 ;  /* 0x00000016aaa67c20 */ /* 0x000fe20008410000 */
[----:B------:R-:W-:Y:S01]  /*49f0*/  FMUL.FTZ R170, R178, UR22 ;  /* 0x00000016b2aa7c20 */ /* 0x000fe20008410000 */
[----:B------:R-:W-:Y:S01]  /*4a00*/  IMAD.U32 R181, RZ, RZ, UR21 ;  /* 0x00000015ffb57e24 */ /* 0x000fe2000f8e00ff */
[----:B------:R-:W2:Y:S01]  /*4a10*/  MUFU.TANH R20, R20 ;  /* 0x0000001400147308 */ /* 0x000ea20000002400 */
[----:B0-----:R-:W-:-:S07]  /*4a20*/  FMNMX.FTZ R4, R5, R4, !PT ;  /* 0x0000000405047209 */ /* 0x001fce0007810000 */
[----:B------:R-:W0:Y:S01]  /*4a30*/  MUFU.TANH R21, R21 ;  /* 0x0000001500157308 */ /* 0x000e220000002400 */
[----:B---3--:R-:W-:-:S07]  /*4a40*/  FMNMX.FTZ R165, R15, R4, !PT ;  /* 0x000000040fa57209 */ /* 0x008fce0007810000 */
[----:B------:R-:W3:Y:S01]  /*4a50*/  MUFU.TANH R152, R152 ;  /* 0x0000009800987308 */ /* 0x000ee20000002400 */
[----:B--2---:R-:W-:-:S07]  /*4a60*/  FMNMX.FTZ R4, R20, R165, !PT ;  /* 0x000000a514047209 */ /* 0x004fce0007810000 */
[----:B------:R-:W2:Y:S01]  /*4a70*/  MUFU.TANH R153, R153 ;  /* 0x0000009900997308 */ /* 0x000ea20000002400 */
[----:B0-----:R-:W-:-:S07]  /*4a80*/  FMNMX.FTZ R165, R21, R4, !PT ;  /* 0x0000000415a57209 */ /* 0x001fce0007810000 */
[----:B------:R-:W0:Y:S01]  /*4a90*/  MUFU.TANH R154, R154 ;  /* 0x0000009a009a7308 */ /* 0x000e220000002400 */
[----:B---3--:R-:W-:Y:S01]  /*4aa0*/  FMNMX.FTZ R4, R152, R165, !PT ;  /* 0x000000a598047209 */ /* 0x008fe20007810000 */
[----:B------:R-:W-:-:S06]  /*4ab0*/  FMUL.FTZ R165, R180, UR22 ;  /* 0x00000016b4a57c20 */ /* 0x000fcc0008410000 */
[----:B------:R-:W3:Y:S01]  /*4ac0*/  MUFU.TANH R155, R155 ;  /* 0x0000009b009b7308 */ /* 0x000ee20000002400 */
[----:B--2---:R-:W-:-:S07]  /*4ad0*/  FMNMX.FTZ R169, R153, R4, !PT ;  /* 0x0000000499a97209 */ /* 0x004fce0007810000 */
        /* <DEDUP_REMOVED lines=13> */
[----:B0-----:R-:W-:Y:S01]  /*4bb0*/  FMNMX.FTZ R4, R164, R169, !PT ;  /* 0x000000a9a4047209 */ /* 0x001fe20007810000 */
[----:B------:R-:W-:Y:S01]  /*4bc0*/  FMUL.FTZ R169, R174, UR22 ;  /* 0x00000016aea97c20 */ /* 0x000fe20008410000 */
[----:B------:R-:W-:-:S05]  /*4bd0*/  FMUL.FTZ R174, R183, UR22 ;  /* 0x00000016b7ae7c20 */ /* 0x000fca0008410000 */
[----:B------:R-:W0:Y:S01]  /*4be0*/  MUFU.TANH R9, R9 ;  /* 0x0000000900097308 */ /* 0x000e220000002400 */
[----:B---3--:R-:W-:-:S07]  /*4bf0*/  FMNMX.FTZ R163, R165, R4, !PT ;  /* 0x00000004a5a37209 */ /* 0x008fce0007810000 */
[----:B------:R-:W3:Y:S01]  /*4c00*/  MUFU.TANH R10, R10 ;  /* 0x0000000a000a7308 */ /* 0x000ee20000002400 */
[----:B--2---:R-:W-:Y:S01]  /*4c10*/  FMNMX.FTZ R4, R168, R163, !PT ;  /* 0x000000a3a8047209 */ /* 0x004fe20007810000 */
[----:B------:R-:W-:Y:S01]  /*4c20*/  FMUL.FTZ R163, R167, UR22 ;  /* 0x00000016a7a37c20 */ /* 0x000fe20008410000 */
[----:B------:R-:W-:Y:S01]  /*4c30*/  FMUL.FTZ R167, R171, UR22 ;  /* 0x00000016aba77c20 */ /* 0x000fe20008410000 */
[----:B------:R-:W-:Y:S02]  /*4c40*/  FMUL.FTZ R171, R179, UR22 ;  /* 0x00000016b3ab7c20 */ /* 0x000fe40008410000 */
[----:B------:R-:W2:Y:S02]  /*4c50*/  SHFL.BFLY PT, R173, R4, 0x2, 0x1f ;  /* 0x0c401f0004ad7f89 */ /* 0x000ea400000e0000 */
[----:B------:R-:W4:Y:S08]  /*4c60*/  MUFU.TANH R11, R11 ;  /* 0x0000000b000b7308 */ /* 0x000f300000002400 */
[----:B------:R-:W5:Y:S08]  /*4c70*/  MUFU.TANH R12, R12 ;  /* 0x0000000c000c7308 */ /* 0x000f700000002400 */
[----:B------:R-:W1:Y:S01]  /*4c80*/  MUFU.TANH R156, R156 ;  /* 0x0000009c009c7308 */ /* 0x000e620000002400 */
[----:B--2---:R-:W-:-:S02]  /*4c90*/  FMNMX.FTZ R176, R4, R173, !PT ;  /* 0x000000ad04b07209 */ /* 0x004fc40007810000 */
[----:B0-----:R-:W-:-:S05]  /*4ca0*/  FMNMX.FTZ R173, R9, R8, !PT ;  /* 0x0000000809ad7209 */ /* 0x001fca0007810000 */
[----:B------:R-:W0:Y:S01]  /*4cb0*/  MUFU.TANH R158, R158 ;  /* 0x0000009e009e7308 */ /* 0x000e220000002400 */
[----:B------:R-:W2:Y:S01]  /*4cc0*/  SHFL.BFLY PT, R177, R176, 0x1, 0x1f ;  /* 0x0c201f00b0b17f89 */ /* 0x000ea200000e0000 */
[----:B---3--:R-:W-:Y:S01]  /*4cd0*/  FMNMX.FTZ R4, R10, R173, !PT ;  /* 0x000000ad0a047209 */ /* 0x008fe20007810000 */
[----:B------:R-:W-:-:S03]  /*4ce0*/  FMUL.FTZ R173, R182, UR22 ;  /* 0x00000016b6ad7c20 */ /* 0x000fc60008410000 */
[----:B----4-:R-:W-:Y:S02]  /*4cf0*/  FMNMX.FTZ R175, R11, R4, !PT ;  /* 0x000000040baf7209 */ /* 0x010fe40007810000 */
[----:B------:R-:W3:Y:S02]  /*4d00*/  MUFU.TANH R162, R162 ;  /* 0x000000a200a27308 */ /* 0x000ee40000002400 */
[----:B-----5:R-:W-:-:S04]  /*4d10*/  FMNMX.FTZ R175, R12, R175, !PT ;  /* 0x000000af0caf7209 */ /* 0x020fc80007810000 */
[----:B-1----:R-:W-:Y:S02]  /*4d20*/  FMNMX.FTZ R175, R156, R175, !PT ;  /* 0x000000af9caf7209 */ /* 0x002fe40007810000 */
[----:B------:R-:W1:Y:S02]  /*4d30*/  MUFU.TANH R163, R163 ;  /* 0x000000a300a37308 */ /* 0x000e640000002400 */
[----:B0-----:R-:W-:-:S06]  /*4d40*/  FMNMX.FTZ R175, R158, R175, !PT ;  /* 0x000000af9eaf7209 */ /* 0x001fcc0007810000 */
[----:B------:R-:W0:Y:S01]  /*4d50*/  MUFU.TANH R166, R166 ;  /* 0x000000a600a67308 */ /* 0x000e220000002400 */
[----:B--2---:R-:W-:Y:S02]  /*4d60*/  FMNMX.FTZ R4, R176, R177, !PT ;  /* 0x000000b1b0047209 */ /* 0x004fe40007810000 */
[----:B---3--:R-:W-:-:S03]  /*4d70*/  FMNMX.FTZ R176, R162, R175, !PT ;  /* 0x000000afa2b07209 */ /* 0x008fc60007810000 */
[C---:B------:R-:W-:Y:S02]  /*4d80*/  FMUL.FTZ R180, R4.reuse, UR20 ;  /* 0x0000001404b47c20 */ /* 0x040fe40008410000 */
[----:B------:R-:W2:Y:S01]  /*4d90*/  MUFU.TANH R167, R167 ;  /* 0x000000a700a77308 */ /* 0x000ea20000002400 */
[----:B-1----:R-:W-:Y:S01]  /*4da0*/  FMNMX.FTZ R175, R163, R176, !PT ;  /* 0x000000b0a3af7209 */ /* 0x002fe20007810000 */
[----:B------:R-:W-:Y:S01]  /*4db0*/  FADD.FTZ R13, -R4, R13 ;  /* 0x0000000d040d7221 */ /* 0x000fe20000010100 */
[--C-:B------:R-:W-:Y:S01]  /*4dc0*/  FFMA.FTZ R177, R5, UR20, -R180.reuse ;  /* 0x0000001405b17c23 */ /* 0x100fe200080108b4 */
[--C-:B------:R-:W-:Y:S01]  /*4dd0*/  FFMA.FTZ R14, R14, UR20, -R180.reuse ;  /* 0x000000140e0e7c23 */ /* 0x100fe200080108b4 */
[--C-:B------:R-:W-:Y:S01]  /*4de0*/  FFMA.FTZ R15, R15, UR20, -R180.reuse ;  /* 0x000000140f0f7c23 */ /* 0x100fe200080108b4 */
[----:B------:R-:W-:Y:S01]  /*4df0*/  FMUL.FTZ R13, R13, UR20 ;  /* 0x000000140d0d7c20 */ /* 0x000fe20008410000 */
[--C-:B------:R-:W-:Y:S01]  /*4e00*/  FFMA.FTZ R20, R20, UR20, -R180.reuse ;  /* 0x0000001414147c23 */ /* 0x100fe200080108b4 */
[----:B------:R-:W1:Y:S01]  /*4e10*/  MUFU.TANH R169, R169 ;  /* 0x000000a900a97308 */ /* 0x000e620000002400 */
[----:B0-----:R-:W-:Y:S01]  /*4e20*/  FMNMX.FTZ R176, R166, R175, !PT ;  /* 0x000000afa6b07209 */ /* 0x001fe20007810000 */
[--C-:B------:R-:W-:Y:S01]  /*4e30*/  FFMA.FTZ R21, R21, UR20, -R180.reuse ;  /* 0x0000001415157c23 */ /* 0x100fe200080108b4 */
[--C-:B------:R-:W-:Y:S01]  /*4e40*/  FFMA.FTZ R153, R153, UR20, -R180.reuse ;  /* 0x0000001499997c23 */ /* 0x100fe200080108b4 */
[--C-:B------:R-:W-:Y:S01]  /*4e50*/  FFMA.FTZ R178, R154, UR20, -R180.reuse ;  /* 0x000000149ab27c23 */ /* 0x100fe200080108b4 */
[--C-:B------:R-:W-:Y:S01]  /*4e60*/  FFMA.FTZ R155, R155, UR20, -R180.reuse ;  /* 0x000000149b9b7c23 */ /* 0x100fe200080108b4 */
[--C-:B------:R-:W-:Y:S01]  /*4e70*/  FFMA.FTZ R190, R160, UR20, -R180.reuse ;  /* 0x00000014a0be7c23 */ /* 0x100fe200080108b4 */
[--C-:B------:R-:W-:Y:S01]  /*4e80*/  FFMA.FTZ R164, R164, UR20, -R180.reuse ;  /* 0x00000014a4a47c23 */ /* 0x100fe200080108b4 */
[----:B------:R-:W0:Y:S01]  /*4e90*/  MUFU.TANH R172, R172 ;  /* 0x000000ac00ac7308 */ /* 0x000e220000002400 */
[----:B--2---:R-:W-:Y:S01]  /*4ea0*/  FMNMX.FTZ R176, R167, R176, !PT ;  /* 0x000000b0a7b07209 */ /* 0x004fe20007810000 */
[----:B------:R-:W-:-:S06]  /*4eb0*/  FFMA.FTZ R168, R168, UR20, -R180 ;  /* 0x00000014a8a87c23 */ /* 0x000fcc00080108b4 */
[----:B------:R-:W2:Y:S01]  /*4ec0*/  MUFU.TANH R170, R170 ;  /* 0x000000aa00aa7308 */ /* 0x000ea20000002400 */
[----:B-1----:R-:W-:-:S07]  /*4ed0*/  FMNMX.FTZ R175, R169, R176, !PT ;  /* 0x000000b0a9af7209 */ /* 0x002fce0007810000 */
[----:B------:R-:W1:Y:S01]  /*4ee0*/  MUFU.TANH R171, R171 ;  /* 0x000000ab00ab7308 */ /* 0x000e620000002400 */
[----:B0-----:R-:W-:-:S07]  /*4ef0*/  FMNMX.FTZ R5, R172, R175, !PT ;  /* 0x000000afac057209 */ /* 0x001fce0007810000 */
[----:B------:R-:W0:Y:S01]  /*4f00*/  MUFU.TANH R173, R173 ;  /* 0x000000ad00ad7308 */ /* 0x000e220000002400 */
[----:B--2---:R-:W-:-:S07]  /*4f10*/  FMNMX.FTZ R176, R170, R5, !PT ;  /* 0x00000005aab07209 */ /* 0x004fce0007810000 */
[----:B------:R-:W2:Y:S01]  /*4f20*/  MUFU.TANH R174, R174 ;  /* 0x000000ae00ae7308 */ /* 0x000ea20000002400 */
[----:B-1----:R-:W-:-:S07]  /*4f30*/  FMNMX.FTZ R176, R171, R176, !PT ;  /* 0x000000b0abb07209 */ /* 0x002fce0007810000 */
[----:B------:R-:W1:Y:S01]  /*4f40*/  MUFU.EX2 R13, R13 ;  /* 0x0000000d000d7308 */ /* 0x000e620000000800 */
[----:B0-----:R-:W-:Y:S01]  /*4f50*/  FMNMX.FTZ R5, R173, R176, !PT ;  /* 0x000000b0ad057209 */ /* 0x001fe20007810000 */
[----:B------:R-:W-:-:S06]  /*4f60*/  FFMA.FTZ R176, R152, UR20, -R180 ;  /* 0x0000001498b07c23 */ /* 0x000fcc00080108b4 */
[----:B------:R-:W0:Y:S01]  /*4f70*/  MUFU.EX2 R14, R14 ;  /* 0x0000000e000e7308 */ /* 0x000e220000000800 */
[----:B--2---:R-:W-:-:S05]  /*4f80*/  FMNMX.FTZ R5, R174, R5, !PT ;  /* 0x00000005ae057209 */ /* 0x004fca0007810000 */
[----:B------:R-:W2:Y:S02]  /*4f90*/  SHFL.BFLY PT, R182, R5, 0x2, 0x1f ;  /* 0x0c401f0005b67f89 */ /* 0x000ea400000e0000 */
[----:B------:R-:W3:Y:S01]  /*4fa0*/  MUFU.EX2 R175, R177 ;  /* 0x000000b100af7308 */ /* 0x000ee20000000800 */
[-C--:B-1----:R-:W-:Y:S01]  /*4fb0*/  FMUL.FTZ R24, R24, R13.reuse ;  /* 0x0000000d18187220 */ /* 0x082fe20000410000 */
[-C--:B------:R-:W-:Y:S01]  /*4fc0*/  FMUL.FTZ R25, R25, R13.reuse ;  /* 0x0000000d19197220 */ /* 0x080fe20000410000 */
[-C--:B------:R-:W-:Y:S01]  /*4fd0*/  FMUL.FTZ R28, R28, R13.reuse ;  /* 0x0000000d1c1c7220 */ /* 0x080fe20000410000 */
[-C--:B------:R-:W-:Y:S01]  /*4fe0*/  FMUL.FTZ R29, R29, R13.reuse ;  /* 0x0000000d1d1d7220 */ /* 0x080fe20000410000 */
[-C--:B------:R-:W-:Y:S01]  /*4ff0*/  FMUL.FTZ R32, R32, R13.reuse ;  /* 0x0000000d20207220 */ /* 0x080fe20000410000 */
[-C--:B------:R-:W-:Y:S01]  /*5000*/  FMUL.FTZ R33, R33, R13.reuse ;  /* 0x0000000d21217220 */ /* 0x080fe20000410000 */
[-C--:B------:R-:W-:Y:S01]  /*5010*/  FMUL.FTZ R36, R36, R13.reuse ;  /* 0x0000000d24247220 */ /* 0x080fe20000410000 */
[----:B------:R-:W1:Y:S01]  /*5020*/  MUFU.EX2 R15, R15 ;  /* 0x0000000f000f7308 */ /* 0x000e620000000800 */
[----:B0-----:R-:W-:Y:S01]  /*5030*/  FFMA.FTZ R6, R13, R6, R14 ;  /* 0x000000060d067223 */ /* 0x001fe2000001000e */
[-C--:B------:R-:W-:Y:S01]  /*5040*/  FMUL.FTZ R37, R37, R13.reuse ;  /* 0x0000000d25257220 */ /* 0x080fe20000410000 */
[-C--:B------:R-:W-:Y:S01]  /*5050*/  FMUL.FTZ R40, R40, R13.reuse ;  /* 0x0000000d28287220 */ /* 0x080fe20000410000 */
[-C--:B------:R-:W-:Y:S01]  /*5060*/  FMUL.FTZ R41, R41, R13.reuse ;  /* 0x0000000d29297220 */ /* 0x080fe20000410000 */
[-C--:B------:R-:W-:Y:S01]  /*5070*/  FMUL.FTZ R44, R44, R13.reuse ;  /* 0x0000000d2c2c7220 */ /* 0x080fe20000410000 */
[-C--:B------:R-:W-:Y:S01]  /*5080*/  FMUL.FTZ R45, R45, R13.reuse ;  /* 0x0000000d2d2d7220 */ /* 0x080fe20000410000 */
[-C--:B------:R-:W-:Y:S01]  /*5090*/  FMUL.FTZ R48, R48, R13.reuse ;  /* 0x0000000d30307220 */ /* 0x080fe20000410000 */
[----:B------:R-:W0:Y:S01]  /*50a0*/  MUFU.EX2 R20, R20 ;  /* 0x0000001400147308 */ /* 0x000e220000000800 */
[----:B---3--:R-:W-:Y:S01]  /*50b0*/  FADD.FTZ R6, R175, R6 ;  /* 0x00000006af067221 */ /* 0x008fe20000010000 */
[-C--:B------:R-:W-:Y:S01]  /*50c0*/  FMUL.FTZ R49, R49, R13.reuse ;  /* 0x0000000d31317220 */ /* 0x080fe20000410000 */
[-C--:B------:R-:W-:Y:S01]  /*50d0*/  FMUL.FTZ R52, R52, R13.reuse ;  /* 0x0000000d34347220 */ /* 0x080fe20000410000 */
[-C--:B------:R-:W-:Y:S01]  /*50e0*/  FMUL.FTZ R53, R53, R13.reuse ;  /* 0x0000000d35357220 */ /* 0x080fe20000410000 */
[-C--:B------:R-:W-:Y:S01]  /*50f0*/  FMUL.FTZ R56, R56, R13.reuse ;  /* 0x0000000d38387220 */ /* 0x080fe20000410000 */
[----:B--2---:R-:W-:Y:S01]  /*5100*/  FMNMX.FTZ R152, R5, R182, !PT ;  /* 0x000000b605987209 */ /* 0x004fe20007810000 */
[--C-:B------:R-:W-:Y:S01]  /*5110*/  FFMA.FTZ R182, R157, UR20, -R180.reuse ;  /* 0x000000149db67c23 */ /* 0x100fe200080108b4 */
[--C-:B------:R-:W-:Y:S01]  /*5120*/  FFMA.FTZ R157, R159, UR20, -R180.reuse ;  /* 0x000000149f9d7c23 */ /* 0x100fe200080108b4 */
[--C-:B------:R-:W-:Y:S01]  /*5130*/  FFMA.FTZ R159, R161, UR20, -R180.reuse ;  /* 0x00000014a19f7c23 */ /* 0x100fe200080108b4 */
[----:B------:R-:W-:Y:S01]  /*5140*/  MUFU.EX2 R21, R21 ;  /* 0x0000001500157308 */ /* 0x000fe20000000800 */
[----:B------:R-:W2:Y:S01]  /*5150*/  SHFL.BFLY PT, R5, R152, 0x1, 0x1f ;  /* 0x0c201f0098057f89 */ /* 0x000ea200000e0000 */
[----:B------:R-:W-:Y:S01]  /*5160*/  FFMA.FTZ R161, R165, UR20, -R180 ;  /* 0x00000014a5a17c23 */ /* 0x000fe200080108b4 */
[-C--:B------:R-:W-:Y:S01]  /*5170*/  FMUL.FTZ R57, R57, R13.reuse ;  /* 0x0000000d39397220 */ /* 0x080fe20000410000 */
[-C--:B------:R-:W-:Y:S01]  /*5180*/  FMUL.FTZ R60, R60, R13.reuse ;  /* 0x0000000d3c3c7220 */ /* 0x080fe20000410000 */
[-C--:B------:R-:W-:Y:S01]  /*5190*/  FMUL.FTZ R61, R61, R13.reuse ;  /* 0x0000000d3d3d7220 */ /* 0x080fe20000410000 */
[-C--:B------:R-:W-:Y:S01]  /*51a0*/  FMUL.FTZ R64, R64, R13.reuse ;  /* 0x0000000d40407220 */ /* 0x080fe20000410000 */
[-C--:B------:R-:W-:Y:S01]  /*51b0*/  FMUL.FTZ R65, R65, R13.reuse ;  /* 0x0000000d41417220 */ /* 0x080fe20000410000 */
[----:B------:R-:W-:Y:S01]  /*51c0*/  MUFU.EX2 R176, R176 ;  /* 0x000000b000b07308 */ /* 0x000fe20000000800 */
[-C--:B------:R-:W-:Y:S01]  /*51d0*/  FMUL.FTZ R68, R68, R13.reuse ;  /* 0x0000000d44447220 */ /* 0x080fe20000410000 */
[-C--:B------:R-:W-:Y:S01]  /*51e0*/  FMUL.FTZ R69, R69, R13.reuse ;  /* 0x0000000d45457220 */ /* 0x080fe20000410000 */
        /* <DEDUP_REMOVED lines=12> */
[----:B------:R-:W-:Y:S01]  /*52b0*/  FMUL.FTZ R93, R93, R13 ;  /* 0x0000000d5d5d7220 */ /* 0x000fe20000410000 */
[----:B------:R-:W-:Y:S01]  /*52c0*/  MUFU.EX2 R178, R178 ;  /* 0x000000b200b27308 */ /* 0x000fe20000000800 */
[----:B--2---:R-:W-:Y:S01]  /*52d0*/  FMNMX.FTZ R5, R152, R5, !PT ;  /* 0x0000000598057209 */ /* 0x004fe20007810000 */
[----:B------:R-:W-:-:S02]  /*52e0*/  IMAD.MOV R152, RZ, RZ, -R18 ;  /* 0x000000ffff987224 */ /* 0x000fc400078e0a12 */
[-C--:B------:R-:W-:Y:S01]  /*52f0*/  FMUL.FTZ R96, R96, R13.reuse ;  /* 0x0000000d60607220 */ /* 0x080fe20000410000 */
[-C--:B------:R-:W-:Y:S01]  /*5300*/  FMUL.FTZ R97, R97, R13.reuse ;  /* 0x0000000d61617220 */ /* 0x080fe20000410000 */
[----:B------:R-:W-:Y:S01]  /*5310*/  FMUL.FTZ R100, R100, R13 ;  /* 0x0000000d64647220 */ /* 0x000fe20000410000 */
[C---:B------:R-:W-:Y:S01]  /*5320*/  FADD.FTZ R8, -R5.reuse, R8 ;  /* 0x0000000805087221 */ /* 0x040fe20000010100 */
[----:B------:R-:W-:Y:S01]  /*5330*/  FMUL.FTZ R179, R5, UR20 ;  /* 0x0000001405b37c20 */ /* 0x000fe20008410000 */
[----:B------:R-:W-:Y:S01]  /*5340*/  ISETP.NE.AND P3, PT, R17, R152, PT ;  /* 0x000000981100720c */ /* 0x000fe20003f65270 */
[----:B------:R-:W-:Y:S01]  /*5350*/  MUFU.EX2 R155, R155 ;  /* 0x0000009b009b7308 */ /* 0x000fe20000000800 */
[----:B------:R-:W-:Y:S01]  /*5360*/  FMUL.FTZ R8, R8, UR20 ;  /* 0x0000001408087c20 */ /* 0x000fe20008410000 */
[--C-:B------:R-:W-:Y:S01]  /*5370*/  FFMA.FTZ R9, R9, UR20, -R179.reuse ;  /* 0x0000001409097c23 */ /* 0x100fe200080108b3 */
[--C-:B------:R-:W-:Y:S01]  /*5380*/  FFMA.FTZ R10, R10, UR20, -R179.reuse ;  /* 0x000000140a0a7c23 */ /* 0x100fe200080108b3 */
[--C-:B------:R-:W-:Y:S01]  /*5390*/  FFMA.FTZ R11, R11, UR20, -R179.reuse ;  /* 0x000000140b0b7c23 */ /* 0x100fe200080108b3 */
[--C-:B------:R-:W-:Y:S01]  /*53a0*/  FFMA.FTZ R12, R12, UR20, -R179.reuse ;  /* 0x000000140c0c7c23 */ /* 0x100fe200080108b3 */
[--C-:B------:R-:W-:Y:S01]  /*53b0*/  FFMA.FTZ R196, R172, UR20, -R179.reuse ;  /* 0x00000014acc47c23 */ /* 0x100fe200080108b3 */
[----:B------:R-:W-:Y:S01]  /*53c0*/  IMAD.U32 R172, RZ, RZ, UR23 ;  /* 0x00000017ffac7e24 */ /* 0x000fe2000f8e00ff */
[----:B------:R-:W-:Y:S01]  /*53d0*/  MUFU.EX2 R8, R8 ;  /* 0x0000000800087308 */ /* 0x000fe20000000800 */
[--C-:B------:R-:W-:Y:S01]  /*53e0*/  FFMA.FTZ R165, R156, UR20, -R179.reuse ;  /* 0x000000149ca57c23 */ /* 0x100fe200080108b3 */
[----:B------:R-:W-:Y:S01]  /*53f0*/  FFMA.FTZ R180, R158, UR20, -R179 ;  /* 0x000000149eb47c23 */ /* 0x000fe200080108b3 */
[----:B------:R-:W-:-:S02]  /*5400*/  @!P1 VIADD R152, R172, 0x28c40 ;  /* 0x00028c40ac989836 */ /* 0x000fc40000000000 */
[--C-:B------:R-:W-:Y:S01]  /*5410*/  FFMA.FTZ R194, R167, UR20, -R179.reuse ;  /* 0x00000014a7c27c23 */ /* 0x100fe200080108b3 */
[--C-:B------:R-:W-:Y:S01]  /*5420*/  FFMA.FTZ R167, R169, UR20, -R179.reuse ;  /* 0x00000014a9a77c23 */ /* 0x100fe200080108b3 */
[--C-:B------:R-:W-:Y:S01]  /*5430*/  FFMA.FTZ R169, R170, UR20, -R179.reuse ;  /* 0x00000014aaa97c23 */ /* 0x100fe200080108b3 */
[--C-:B------:R-:W-:Y:S01]  /*5440*/  FFMA.FTZ R170, R171, UR20, -R179.reuse ;  /* 0x00000014abaa7c23 */ /* 0x100fe200080108b3 */
[----:B------:R-:W2:Y:S01]  /*5450*/  MUFU.EX2 R9, R9 ;  /* 0x0000000900097308 */ /* 0x000ea20000000800 */
[----:B------:R-:W-:Y:S01]  /*5460*/  @!P1 PRMT R152, RZ, 0x654, R152 ;  /* 0x00000654ff989816 */ /* 0x000fe20000000098 */
[--C-:B------:R-:W-:Y:S01]  /*5470*/  FFMA.FTZ R177, R162, UR20, -R179.reuse ;  /* 0x00000014a2b17c23 */ /* 0x100fe200080108b3 */
[----:B-1----:R-:W-:Y:S01]  /*5480*/  FADD.FTZ R171, R15, R6 ;  /* 0x000000060fab7221 */ /* 0x002fe20000010000 */
[--C-:B------:R-:W-:Y:S01]  /*5490*/  FFMA.FTZ R192, R163, UR20, -R179.reuse ;  /* 0x00000014a3c07c23 */ /* 0x100fe200080108b3 */
[----:B------:R0:W-:Y:S01]  /*54a0*/  @!P1 SYNCS.ARRIVE.TRANS64.RED.A1T0 RZ, [R152+URZ], RZ ;  /* 0x000000ff98ff99a7 */ /* 0x0001e2000810043f */
[--C-:B------:R-:W-:Y:S01]  /*54b0*/  FFMA.FTZ R163, R166, UR20, -R179.reuse ;  /* 0x00000014a6a37c23 */ /* 0x100fe200080108b3 */
[----:B------:R-:W-:Y:S01]  /*54c0*/  @!P3 IMAD R154, R181, 0x40, R2 ;  /* 0x00000040b59ab824 */ /* 0x000fe200078e0202 */
[----:B------:R-:W1:Y:S01]  /*54d0*/  MUFU.EX2 R10, R10 ;  /* 0x0000000a000a7308 */ /* 0x000e620000000800 */
[--C-:B------:R-:W-:Y:S01]  /*54e0*/  FFMA.FTZ R173, R173, UR20, -R179.reuse ;  /* 0x00000014adad7c23 */ /* 0x100fe200080108b3 */
[----:B------:R-:W-:Y:S01]  /*54f0*/  FFMA.FTZ R174, R174, UR20, -R179 ;  /* 0x00000014aeae7c23 */ /* 0x000fe200080108b3 */
[-C--:B------:R-:W-:Y:S01]  /*5500*/  FMUL.FTZ R101, R101, R13.reuse ;  /* 0x0000000d65657220 */ /* 0x080fe20000410000 */
[----:B------:R-:W-:Y:S01]  /*5510*/  @!P3 LEA R154, R154, UR41, 0x2 ;  /* 0x000000299a9abc11 */ /* 0x000fe2000f8e10ff */
[----:B0-----:R-:W-:Y:S01]  /*5520*/  FADD.FTZ R152, R20, R171 ;  /* 0x000000ab14987221 */ /* 0x001fe20000010000 */
[-C--:B------:R-:W-:Y:S01]  /*5530*/  FMUL.FTZ R104, R104, R13.reuse ;  /* 0x0000000d68687220 */ /* 0x080fe20000410000 */
[----:B------:R-:W-:Y:S01]  /*5540*/  FMUL.FTZ R105, R105, R13 ;  /* 0x0000000d69697220 */ /* 0x000fe20000410000 */
[----:B------:R-:W0:Y:S01]  /*5550*/  MUFU.EX2 R11, R11 ;  /* 0x0000000b000b7308 */ /* 0x000e220000000800 */
[----:B--2---:R-:W-:Y:S01]  /*5560*/  FFMA.FTZ R3, R8, R3, R9 ;  /* 0x0000000308037223 */ /* 0x004fe20000010009 */
[----:B------:R-:W-:Y:S01]  /*5570*/  FADD.FTZ R171, R21, R152 ;  /* 0x0000009815ab7221 */ /* 0x000fe20000010000 */
[----:B------:R-:W-:Y:S01]  /*5580*/  @!P3 STS [R154+0x28800], R13 ;  /* 0x0288000d9a00b388 */ /* 0x000fe20000000800 */
[-C--:B------:R-:W-:Y:S01]  /*5590*/  FMUL.FTZ R108, R108, R13.reuse ;  /* 0x0000000d6c6c7220 */ /* 0x080fe20000410000 */
[-C--:B------:R-:W-:Y:S01]  /*55a0*/  FMUL.FTZ R109, R109, R13.reuse ;  /* 0x0000000d6d6d7220 */ /* 0x080fe20000410000 */
[----:B------:R-:W-:Y:S01]  /*55b0*/  FADD.FTZ R152, R176, R171 ;  /* 0x000000abb0987221 */ /* 0x000fe20000010000 */
[----:B------:R2:W-:Y:S01]  /*55c0*/  @!P3 STS [R154+0x28820], R8 ;  /* 0x028820089a00b388 */ /* 0x0005e20000000800 */
[----:B------:R-:W3:Y:S01]  /*55d0*/  MUFU.EX2 R12, R12 ;  /* 0x0000000c000c7308 */ /* 0x000ee20000000800 */
[----:B-1----:R-:W-:Y:S01]  /*55e0*/  FADD.FTZ R6, R10, R3 ;  /* 0x000000030a067221 */ /* 0x002fe20000010000 */
[----:B------:R-:W-:Y:S01]  /*55f0*/  FADD.FTZ R171, R153, R152 ;  /* 0x0000009899ab7221 */ /* 0x000fe20000010000 */
[-C--:B------:R-:W-:Y:S01]  /*5600*/  FMUL.FTZ R112, R112, R13.reuse ;  /* 0x0000000d70707220 */ /* 0x080fe20000410000 */
[-C--:B------:R-:W-:Y:S01]  /*5610*/  FMUL.FTZ R113, R113, R13.reuse ;  /* 0x0000000d71717220 */ /* 0x080fe20000410000 */
[-C--:B------:R-:W-:Y:S01]  /*5620*/  FMUL.FTZ R116, R116, R13.reuse ;  /* 0x0000000d74747220 */ /* 0x080fe20000410000 */
[----:B------:R-:W-:Y:S01]  /*5630*/  FADD.FTZ R152, R178, R171 ;  /* 0x000000abb2987221 */ /* 0x000fe20000010000 */
[-C--:B------:R-:W-:Y:S01]  /*5640*/  FMUL.FTZ R117, R117, R13.reuse ;  /* 0x0000000d75757220 */ /* 0x080fe20000410000 */
[----:B------:R-:W1:Y:S01]  /*5650*/  MUFU.EX2 R165, R165 ;  /* 0x000000a500a57308 */ /* 0x000e620000000800 */
[----:B0-----:R-:W-:Y:S01]  /*5660*/  FADD.FTZ R3, R11, R6 ;  /* 0x000000060b037221 */ /* 0x001fe20000010000 */
[----:B------:R-:W-:Y:S01]  /*5670*/  FADD.FTZ R171, R155, R152 ;  /* 0x000000989bab7221 */ /* 0x000fe20000010000 */
        /* <DEDUP_REMOVED lines=11> */
[-C--:B------:R-:W-:Y:S01]  /*5730*/  FMUL.FTZ R137, R137, R13.reuse ;  /* 0x0000000d89897220 */ /* 0x080fe20000410000 */
[-C--:B------:R-:W-:Y:S01]  /*5740*/  FMUL.FTZ R140, R140, R13.reuse ;  /* 0x0000000d8c8c7220 */ /* 0x080fe20000410000 */
[----:B------:R-:W3:Y:S01]  /*5750*/  MUFU.EX2 R177, R177 ;  /* 0x000000b100b17308 */ /* 0x000ee20000000800 */
[----:B-1----:R-:W-:Y:S01]  /*5760*/  FADD.FTZ R3, R165, R6 ;  /* 0x00000006a5037221 */ /* 0x002fe20000010000 */
[-C--:B------:R-:W-:Y:S01]  /*5770*/  FMUL.FTZ R141, R141, R13.reuse ;  /* 0x0000000d8d8d7220 */ /* 0x080fe20000410000 */
[-C--:B------:R-:W-:Y:S01]  /*5780*/  FMUL.FTZ R144, R144, R13.reuse ;  /* 0x0000000d90907220 */ /* 0x080fe20000410000 */
[-C--:B------:R-:W-:Y:S01]  /*5790*/  FMUL.FTZ R145, R145, R13.reuse ;  /* 0x0000000d91917220 */ /* 0x080fe20000410000 */
[-C--:B------:R-:W-:Y:S01]  /*57a0*/  FMUL.FTZ R148, R148, R13.reuse ;  /* 0x0000000d94947220 */ /* 0x080fe20000410000 */
[----:B------:R-:W-:Y:S01]  /*57b0*/  FMUL.FTZ R149, R149, R13 ;  /* 0x0000000d95957220 */ /* 0x000fe20000410000 */
[----:B------:R-:W-:Y:S01]  /*57c0*/  F2FP.BF16.F32.PACK_AB R158, R178, R153 ;  /* 0x00000099b29e723e */ /* 0x000fe200000010ff */
[----:B------:R-:W1:Y:S01]  /*57d0*/  MUFU.EX2 R192, R192 ;  /* 0x000000c000c07308 */ /* 0x000e620000000800 */
[----:B0-----:R-:W-:Y:S01]  /*57e0*/  FADD.FTZ R6, R180, R3 ;  /* 0x00000003b4067221 */ /* 0x001fe20000010000 */
[----:B--2---:R-:W-:Y:S01]  /*57f0*/  F2FP.BF16.F32.PACK_AB R154, R20, R15 ;  /* 0x0000000f149a723e */ /* 0x004fe200000010ff */
[-C--:B------:R-:W-:Y:S01]  /*5800*/  FMUL.FTZ R26, R26, R8.reuse ;  /* 0x000000081a1a7220 */ /* 0x080fe20000410000 */
[----:B------:R-:W-:Y:S01]  /*5810*/  F2FP.BF16.F32.PACK_AB R153, R10, R9 ;  /* 0x000000090a99723e */ /* 0x000fe200000010ff */
[-C--:B------:R-:W-:Y:S01]  /*5820*/  FMUL.FTZ R27, R27, R8.reuse ;  /* 0x000000081b1b7220 */ /* 0x080fe20000410000 */
[----:B------:R-:W-:Y:S01]  /*5830*/  F2FP.BF16.F32.PACK_AB R156, R176, R21 ;  /* 0x00000015b09c723e */ /* 0x000fe200000010ff */
        /* <DEDUP_REMOVED lines=9> */
[----:B------:R-:W2:Y:S01]  /*58d0*/  MUFU.EX2 R163, R163 ;  /* 0x000000a300a37308 */ /* 0x000ea20000000800 */
[----:B-1----:R-:W-:Y:S01]  /*58e0*/  FADD.FTZ R6, R192, R3 ;  /* 0x00000003c0067221 */ /* 0x002fe20000010000 */
[-C--:B------:R-:W-:Y:S01]  /*58f0*/  FMUL.FTZ R43, R43, R8.reuse ;  /* 0x000000082b2b7220 */ /* 0x080fe20000410000 */
[-C--:B------:R-:W-:Y:S01]  /*5900*/  FMUL.FTZ R46, R46, R8.reuse ;  /* 0x000000082e2e7220 */ /* 0x080fe20000410000 */
[-C--:B------:R-:W-:Y:S01]  /*5910*/  FMUL.FTZ R47, R47, R8.reuse ;  /* 0x000000082f2f7220 */ /* 0x080fe20000410000 */
[-C--:B------:R-:W-:Y:S01]  /*5920*/  FMUL.FTZ R50, R50, R8.reuse ;  /* 0x0000000832327220 */ /* 0x080fe20000410000 */
[-C--:B------:R-:W-:Y:S01]  /*5930*/  FMUL.FTZ R51, R51, R8.reuse ;  /* 0x0000000833337220 */ /* 0x080fe20000410000 */
[-C--:B------:R-:W-:Y:S01]  /*5940*/  FMUL.FTZ R54, R54, R8.reuse ;  /* 0x0000000836367220 */ /* 0x080fe20000410000 */
[----:B------:R-:W1:Y:S01]  /*5950*/  MUFU.EX2 R157, R157 ;  /* 0x0000009d009d7308 */ /* 0x000e620000000800 */
[C---:B0-----:R-:W-:Y:S01]  /*5960*/  FADD.FTZ R152, R182.reuse, R171 ;  /* 0x000000abb6987221 */ /* 0x041fe20000010000 */
[----:B------:R-:W-:Y:S01]  /*5970*/  F2FP.BF16.F32.PACK_AB R160, R182, R155 ;  /* 0x0000009bb6a0723e */ /* 0x000fe200000010ff */
[-C--:B------:R-:W-:Y:S01]  /*5980*/  FMUL.FTZ R55, R55, R8.reuse ;  /* 0x0000000837377220 */ /* 0x080fe20000410000 */
[----:B------:R-:W-:Y:S01]  /*5990*/  F2FP.BF16.F32.PACK_AB R155, R12, R11 ;  /* 0x0000000b0c9b723e */ /* 0x000fe200000010ff */
[-C--:B------:R-:W-:Y:S01]  /*59a0*/  FMUL.FTZ R58, R58, R8.reuse ;  /* 0x000000083a3a7220 */ /* 0x080fe20000410000 */
[-C--:B------:R-:W-:Y:S01]  /*59b0*/  FMUL.FTZ R59, R59, R8.reuse ;  /* 0x000000083b3b7220 */ /* 0x080fe20000410000 */
[-C--:B------:R-:W-:Y:S01]  /*59c0*/  FMUL.FTZ R62, R62, R8.reuse ;  /* 0x000000083e3e7220 */ /* 0x080fe20000410000 */
[----:B------:R-:W0:Y:S01]  /*59d0*/  MUFU.EX2 R194, R194 ;  /* 0x000000c200c27308 */ /* 0x000e220000000800 */
[----:B--2---:R-:W-:Y:S01]  /*59e0*/  FADD.FTZ R3, R163, R6 ;  /* 0x00000006a3037221 */ /* 0x004fe20000010000 */
[-C--:B------:R-:W-:Y:S01]  /*59f0*/  FMUL.FTZ R63, R63, R8.reuse ;  /* 0x000000083f3f7220 */ /* 0x080fe20000410000 */
[-C--:B------:R-:W-:Y:S01]  /*5a00*/  FMUL.FTZ R66, R66, R8.reuse ;  /* 0x0000000842427220 */ /* 0x080fe20000410000 */
[-C--:B------:R-:W-:Y:S01]  /*5a10*/  FMUL.FTZ R67, R67, R8.reuse ;  /* 0x0000000843437220 */ /* 0x080fe20000410000 */
[-C--:B------:R-:W-:Y:S01]  /*5a20*/  FMUL.FTZ R70, R70, R8.reuse ;  /* 0x0000000846467220 */ /* 0x080fe20000410000 */
[-C--:B------:R-:W-:Y:S01]  /*5a30*/  FMUL.FTZ R71, R71, R8.reuse ;  /* 0x0000000847477220 */ /* 0x080fe20000410000 */
[----:B------:R-:W-:Y:S01]  /*5a40*/  FMUL.FTZ R74, R74, R8 ;  /* 0x000000084a4a7220 */ /* 0x000fe20000410000 */
[----:B------:R-:W2:Y:S01]  /*5a50*/  MUFU.EX2 R190, R190 ;  /* 0x000000be00be7308 */ /* 0x000ea20000000800 */
[----:B-1----:R-:W-:Y:S01]  /*5a60*/  FADD.FTZ R171, R157, R152 ;  /* 0x000000989dab7221 */ /* 0x002fe20000010000 */
[----:B------:R-:W-:Y:S01]  /*5a70*/  F2FP.BF16.F32.PACK_AB R152, R175, R14 ;  /* 0x0000000eaf98723e */ /* 0x000fe200000010ff */
[----:B------:R-:W-:Y:S01]  /*5a80*/  BAR.SYNC.DEFER_BLOCKING 0xf, 0x100 ;  /* 0x03c4000000007b1d */ /* 0x000fe20000010000 */
[-C--:B------:R-:W-:Y:S01]  /*5a90*/  FMUL.FTZ R75, R75, R8.reuse ;  /* 0x000000084b4b7220 */ /* 0x080fe20000410000 */
[-C--:B------:R-:W-:Y:S01]  /*5aa0*/  FMUL.FTZ R78, R78, R8.reuse ;  /* 0x000000084e4e7220 */ /* 0x080fe20000410000 */
[-C--:B------:R-:W-:Y:S01]  /*5ab0*/  FMUL.FTZ R79, R79, R8.reuse ;  /* 0x000000084f4f7220 */ /* 0x080fe20000410000 */
[-C--:B------:R-:W-:Y:S01]  /*5ac0*/  FMUL.FTZ R82, R82, R8.reuse ;  /* 0x0000000852527220 */ /* 0x080fe20000410000 */
[-C--:B------:R-:W-:Y:S01]  /*5ad0*/  FMUL.FTZ R83, R83, R8.reuse ;  /* 0x0000000853537220 */ /* 0x080fe20000410000 */
[----:B------:R-:W1:Y:S01]  /*5ae0*/  MUFU.EX2 R167, R167 ;  /* 0x000000a700a77308 */ /* 0x000e620000000800 */
[----:B0-----:R-:W-:Y:S01]  /*5af0*/  FADD.FTZ R6, R194, R3 ;  /* 0x00000003c2067221 */ /* 0x001fe20000010000 */
[-C--:B------:R-:W-:Y:S01]  /*5b00*/  FMUL.FTZ R86, R86, R8.reuse ;  /* 0x0000000856567220 */ /* 0x080fe20000410000 */
[-C--:B------:R-:W-:Y:S01]  /*5b10*/  FMUL.FTZ R87, R87, R8.reuse ;  /* 0x0000000857577220 */ /* 0x080fe20000410000 */
[-C--:B------:R-:W-:Y:S01]  /*5b20*/  FMUL.FTZ R90, R90, R8.reuse ;  /* 0x000000085a5a7220 */ /* 0x080fe20000410000 */
[-C--:B------:R-:W-:Y:S01]  /*5b30*/  FMUL.FTZ R91, R91, R8.reuse ;  /* 0x000000085b5b7220 */ /* 0x080fe20000410000 */
[-C--:B------:R-:W-:Y:S01]  /*5b40*/  FMUL.FTZ R94, R94, R8.reuse ;  /* 0x000000085e5e7220 */ /* 0x080fe20000410000 */
[-C--:B------:R-:W-:Y:S01]  /*5b50*/  FMUL.FTZ R95, R95, R8.reuse ;  /* 0x000000085f5f7220 */ /* 0x080fe20000410000 */
[----:B------:R-:W0:Y:S01]  /*5b60*/  MUFU.EX2 R159, R159 ;  /* 0x0000009f009f7308 */ /* 0x000e220000000800 */
[C---:B--2---:R-:W-:Y:S01]  /*5b70*/  FADD.FTZ R14, R190.reuse, R171 ;  /* 0x000000abbe0e7221 */ /* 0x044fe20000010000 */
[----:B------:R-:W-:Y:S01]  /*5b80*/  F2FP.BF16.F32.PACK_AB R162, R190, R157 ;  /* 0x0000009dbea2723e */ /* 0x000fe200000010ff */
[-C--:B------:R-:W-:Y:S01]  /*5b90*/  FMUL.FTZ R98, R98, R8.reuse ;  /* 0x0000000862627220 */ /* 0x080fe20000410000 */
[----:B------:R-:W-:Y:S01]  /*5ba0*/  F2FP.BF16.F32.PACK_AB R157, R180, R165 ;  /* 0x000000a5b49d723e */ /* 0x000fe200000010ff */
[-C--:B------:R-:W-:Y:S01]  /*5bb0*/  FMUL.FTZ R99, R99, R8.reuse ;  /* 0x0000000863637220 */ /* 0x080fe20000410000 */
[-C--:B------:R-:W-:Y:S01]  /*5bc0*/  FMUL.FTZ R102, R102, R8.reuse ;  /* 0x0000000866667220 */ /* 0x080fe20000410000 */
[-C--:B------:R-:W-:Y:S01]  /*5bd0*/  FMUL.FTZ R103, R103, R8.reuse ;  /* 0x0000000867677220 */ /* 0x080fe20000410000 */
[----:B------:R-:W2:Y:S01]  /*5be0*/  MUFU.EX2 R196, R196 ;  /* 0x000000c400c47308 */ /* 0x000ea20000000800 */
[----:B-1----:R-:W-:Y:S01]  /*5bf0*/  FADD.FTZ R3, R167, R6 ;  /* 0x00000006a7037221 */ /* 0x002fe20000010000 */
[----:B------:R1:W-:Y:S01]  /*5c00*/  STSM.16.M88.4 [R22+0x26800], R152 ;  /* 0x0268009816007844 */ /* 0x0003e20000000200 */
[-C--:B------:R-:W-:Y:S01]  /*5c10*/  FMUL.FTZ R106, R106, R8.reuse ;  /* 0x000000086a6a7220 */ /* 0x080fe20000410000 */
[-C--:B------:R-:W-:Y:S01]  /*5c20*/  FMUL.FTZ R107, R107, R8.reuse ;  /* 0x000000086b6b7220 */ /* 0x080fe20000410000 */
[-C--:B------:R-:W-:Y:S01]  /*5c30*/  FMUL.FTZ R110, R110, R8.reuse ;  /* 0x000000086e6e7220 */ /* 0x080fe20000410000 */
[-C--:B------:R-:W-:Y:S01]  /*5c40*/  FMUL.FTZ R111, R111, R8.reuse ;  /* 0x000000086f6f7220 */ /* 0x080fe20000410000 */
[-C--:B------:R-:W-:Y:S01]  /*5c50*/  FMUL.FTZ R114, R114, R8.reuse ;  /* 0x0000000872727220 */ /* 0x080fe20000410000 */
[----:B------:R-:W3:Y:S01]  /*5c60*/  MUFU.EX2 R164, R164 ;  /* 0x000000a400a47308 */ /* 0x000ee20000000800 */
        /* <DEDUP_REMOVED lines=14> */
[-C--:B------:R-:W-:Y:S01]  /*5d50*/  FMUL.FTZ R138, R138, R8.reuse ;  /* 0x000000088a8a7220 */ /* 0x080fe20000410000 */
[----:B------:R-:W2:Y:S01]  /*5d60*/  MUFU.EX2 R161, R161 ;  /* 0x000000a100a17308 */ /* 0x000ea20000000800 */
[C---:B---3--:R-:W-:Y:S01]  /*5d70*/  FADD.FTZ R14, R164.reuse, R13 ;  /* 0x0000000da40e7221 */ /* 0x048fe20000010000 */
[----:B------:R-:W-:Y:S01]  /*5d80*/  F2FP.BF16.F32.PACK_AB R164, R164, R159 ;  /* 0x0000009fa4a4723e */ /* 0x000fe200000010ff */
[-C--:B------:R-:W-:Y:S01]  /*5d90*/  FMUL.FTZ R139, R139, R8.reuse ;  /* 0x000000088b8b7220 */ /* 0x080fe20000410000 */
[----:B------:R-:W-:Y:S01]  /*5da0*/  F2FP.BF16.F32.PACK_AB R159, R192, R177 ;  /* 0x000000b1c09f723e */ /* 0x000fe200000010ff */
[-C--:B------:R-:W-:Y:S01]  /*5db0*/  FMUL.FTZ R142, R142, R8.reuse ;  /* 0x000000088e8e7220 */ /* 0x080fe20000410000 */
[-C--:B------:R-:W-:Y:S01]  /*5dc0*/  FMUL.FTZ R143, R143, R8.reuse ;  /* 0x000000088f8f7220 */ /* 0x080fe20000410000 */
[-C--:B------:R-:W-:Y:S01]  /*5dd0*/  FMUL.FTZ R146, R146, R8.reuse ;  /* 0x0000000892927220 */ /* 0x080fe20000410000 */
[----:B------:R-:W3:Y:S01]  /*5de0*/  MUFU.EX2 R168, R168 ;  /* 0x000000a800a87308 */ /* 0x000ee20000000800 */
[----:B0-----:R-:W-:Y:S01]  /*5df0*/  FADD.FTZ R3, R169, R6 ;  /* 0x00000006a9037221 */ /* 0x001fe20000010000 */
[----:B------:R1:W-:Y:S01]  /*5e00*/  STSM.16.M88.4 [R19], R156 ;  /* 0x0000009c13007844 */ /* 0x0003e20000000200 */
[-C--:B------:R-:W-:Y:S01]  /*5e10*/  FMUL.FTZ R147, R147, R8.reuse ;  /* 0x0000000893937220 */ /* 0x080fe20000410000 */
[-C--:B------:R-:W-:Y:S01]  /*5e20*/  FMUL.FTZ R150, R150, R8.reuse ;  /* 0x0000000896967220 */ /* 0x080fe20000410000 */
[----:B------:R-:W-:-:S03]  /*5e30*/  FMUL.FTZ R151, R151, R8 ;  /* 0x0000000897977220 */ /* 0x000fc60000410000 */
[----:B------:R-:W0:Y:S01]  /*5e40*/  MUFU.EX2 R170, R170 ;  /* 0x000000aa00aa7308 */ /* 0x000e220000000800 */
[----:B--2---:R-:W-:-:S07]  /*5e50*/  FADD.FTZ R13, R161, R14 ;  /* 0x0000000ea10d7221 */ /* 0x004fce0000010000 */
[----:B------:R-:W2:Y:S01]  /*5e60*/  MUFU.EX2 R173, R173 ;  /* 0x000000ad00ad7308 */ /* 0x000ea20000000800 */
[C---:B---3--:R-:W-:Y:S01]  /*5e70*/  F2FP.BF16.F32.PACK_AB R166, R168.reuse, R161 ;  /* 0x000000a1a8a6723e */ /* 0x048fe200000010ff */
[----:B------:R-:W-:Y:S01]  /*5e80*/  FADD.FTZ R6, R168, R13 ;  /* 0x0000000da8067221 */ /* 0x000fe20000010000 */
[----:B------:R-:W-:Y:S02]  /*5e90*/  F2FP.BF16.F32.PACK_AB R161, R194, R163 ;  /* 0x000000a3c2a1723e */ /* 0x000fe400000010ff */
[----:B------:R-:W-:-:S03]  /*5ea0*/  F2FP.BF16.F32.PACK_AB R163, R196, R167 ;  /* 0x000000a7c4a3723e */ /* 0x000fc600000010ff */
[----:B------:R-:W3:Y:S01]  /*5eb0*/  MUFU.EX2 R174, R174 ;  /* 0x000000ae00ae7308 */ /* 0x000ee20000000800 */
[C---:B0-----:R-:W-:Y:S01]  /*5ec0*/  FADD.FTZ R10, R170.reuse, R3 ;  /* 0x00000003aa0a7221 */ /* 0x041fe20000010000 */
[----:B------:R-:W-:Y:S01]  /*5ed0*/  F2FP.BF16.F32.PACK_AB R165, R170, R169 ;  /* 0x000000a9aaa5723e */ /* 0x000fe200000010ff */
[----:B------:R1:W-:Y:S02]  /*5ee0*/  STSM.16.M88.4 [R184], R160 ;  /* 0x000000a0b8007844 */ /* 0x0003e40000000200 */
[----:B--2---:R-:W-:Y:S01]  /*5ef0*/  FADD.FTZ R3, R173, R10 ;  /* 0x0000000aad037221 */ /* 0x004fe20000010000 */
[----:B---3--:R-:W-:-:S03]  /*5f00*/  F2FP.BF16.F32.PACK_AB R167, R174, R173 ;  /* 0x000000adaea7723e */ /* 0x008fc600000010ff */
[----:B------:R-:W-:Y:S02]  /*5f10*/  FADD.FTZ R3, R174, R3 ;  /* 0x00000003ae037221 */ /* 0x000fe40000010000 */
[----:B------:R1:W-:Y:S01]  /*5f20*/  STSM.16.M88.4 [R23], R164 ;  /* 0x000000a417007844 */ /* 0x0003e20000000200 */
[----:B------:R-:W-:Y:S05]  /*5f30*/  @!P0 BRA `(.L_x_34) ;  /* 0x0000000000048947 */ /* 0x000fea0003800000 */
[----:B------:R-:W-:Y:S01]  /*5f40*/  BPT.TRAP 0x1 ;  /* 0x000000040000795c */ /* 0x000fe20000300000 */
.L_x_34:
[----:B------:R0:W2:Y:S01]  /*5f50*/  SYNCS.PHASECHK.TRANS64.TRYWAIT P3, [UR23+0x28c50], R7 ;  /* 0x028c5007ff0075a7 */ /* 0x0000a20008060157 */
[----:B------:R-:W-:Y:S05]  /*5f60*/  @!P0 BRA `(.L_x_35) ;  /* 0x0000000000048947 */ /* 0x000fea0003800000 */
[----:B------:R-:W-:Y:S01]  /*5f70*/  BPT.TRAP 0x1 ;  /* 0x000000040000795c */ /* 0x000fe20000300000 */
.L_x_35:
[----:B--2---:R-:W-:Y:S05]  /*5f80*/  @P3 BRA `(.L_x_36) ;  /* 0x0000000000083947 */ /* 0x004fea0003800000 */
[----:B------:R-:W2:Y:S02]  /*5f90*/  SYNCS.PHASECHK.TRANS64.TRYWAIT P3, [UR23+0x28c50], R7 ;  /* 0x028c5007ff0075a7 */ /* 0x000ea40008060157 */
[----:B--2---:R-:W-:Y:S05]  /*5fa0*/  @!P3 BRA `(.L_x_37) ;  /* 0x0000007800dcb947 */ /* 0x004fea0003800000 */
.L_x_36:
[----:B------:R-:W-:Y:S01]  /*5fb0*/  ULEA UR10, UR39, UR51, 0xc ;  /* 0x00000033270a7291 */ /* 0x000fe2000f8e603f */
[----:B------:R-:W-:Y:S01]  /*5fc0*/  WARPGROUP.ARRIVE ;  /* 0x00000000000079c5 */ /* 0x000fe20000000000 */
[----:B------:R-:W-:Y:S01]  /*5fd0*/  UMOV UR7, 0x40000040 ;  /* 0x4000004000077882 */ /* 0x000fe20000000000 */
[----:B--2---:R-:W-:Y:S01]  /*5fe0*/  @!P1 VIADD R172, R172, 0x28c60 ;  /* 0x00028c60acac9836 */ /* 0x004fe20000000000 */
[----:B------:R-:W-:Y:S01]  /*5ff0*/  UMOV UR21, UR39 ;  /* 0x0000002700157c82 */ /* 0x000fe20008000000 */
[----:B------:R-:W-:Y:S02]  /*6000*/  IMAD.MOV.U32 R8, RZ, RZ, R5 ;  /* 0x000000ffff087224 */ /* 0x000fe400078e0005 */
[----:B------:R-:W-:Y:S01]  /*6010*/  UMOV UR6, UR10 ;  /* 0x0000000a00067c82 */ /* 0x000fe20008000000 */
[----:B------:R-:W-:Y:S01]  /*6020*/  @!P1 PRMT R172, RZ, 0x654, R172 ;  /* 0x00000654ffac9816 */ /* 0x000fe200000000ac */
[----:B------:R-:W-:Y:S01]  /*6030*/  HGMMA.64x256x16.F32.BF16 R24, R152, gdesc[UR4].tnspB, R24, gsb0 ;  /* 0x43e0000498187df0 */ /* 0x000fe20008001818 */
[----:B------:R-:W-:Y:S01]  /*6040*/  UIADD3 UR6, UR10, 0x80, URZ ;  /* 0x000000800a067890 */ /* 0x000fe2000fffe03f */
[----:B------:R-:W-:Y:S01]  /*6050*/  IMAD.MOV.U32 R13, RZ, RZ, R4 ;  /* 0x000000ffff0d7224 */ /* 0x000fe200078e0004 */
[----:B------:R-:W-:Y:S01]  /*6060*/  UMOV UR7, 0x40000040 ;  /* 0x4000004000077882 */ /* 0x000fe20000000000 */
[----:B------:R-:W-:-:S02]  /*6070*/  WARPGROUP.DEPBAR.LE gsb0, 0x0 ;  /* 0x00008000000079c5 */ /* 0x000fc40000010000 */
[----:B------:R-:W-:-:S15]  /*6080*/  WARPGROUP.ARRIVE ;  /* 0x00000000000079c5 */ /* 0x000fde0000000000 */
[----:B------:R-:W-:-:S07]  /*6090*/  NOP ;  /* 0x0000000000007918 */ /* 0x000fce0000000000 */
        /* <DEDUP_REMOVED lines=19> */
[----:B--2---:R-:W2:Y:S02]  /*61d0*/  FENCE.VIEW.ASYNC.S ;  /* 0x00000000000073c6 */ /* 0x004ea40000000000 */
[----:B--2---:R-:W-:Y:S01]  /*61e0*/  NOP ;  /* 0x0000000000007918 */ /* 0x004fe20000000000 */
[----:B------:R-:W-:Y:S06]  /*61f0*/  BAR.ARV 0xe, 0x100 ;  /* 0x0384000000007b1d */ /* 0x000fec0000002000 */
[----:B------:R2:W-:Y:S01]  /*6200*/  @!P1 SYNCS.ARRIVE.TRANS64.RED.A1T0 RZ, [R172+URZ], RZ ;  /* 0x000000ffacff99a7 */ /* 0x0005e2000810043f */
[----:B------:R-:W-:Y:S05]  /*6210*/  @P2 BRA `(.L_x_38) ;  /* 0xffffffe000d02947 */ /* 0x000fea000383ffff */
.L_x_29:
[----:B01----:R-:W0:Y:S01]  /*6220*/  SHFL.BFLY PT, R7, R6, 0x2, 0x1f ;  /* 0x0c401f0006077f89 */ /* 0x003e2200000e0000 */
[----:B------:R-:W-:Y:S01]  /*6230*/  IMAD.MOV.U32 R10, RZ, RZ, RZ ;  /* 0x000000ffff0a7224 */ /* 0x000fe200078e00ff */
[----:B------:R-:W-:Y:S01]  /*6240*/  UIADD3 UR36, UR36, 0x1, URZ ;  /* 0x0000000124247890 */ /* 0x000fe2000fffe03f */
[----:B------:R-:W-:Y:S01]  /*6250*/  IMAD.U32 R14, RZ, RZ, UR20 ;  /* 0x00000014ff0e7e24 */ /* 0x000fe2000f8e00ff */
[----:B------:R-:W1:Y:S01]  /*6260*/  SHFL.BFLY PT, R8, R3, 0x2, 0x1f ;  /* 0x0c401f0003087f89 */ /* 0x000e6200000e0000 */
[----:B------:R-:W-:Y:S08]  /*6270*/  BAR.ARV 0x8, 0x100 ;  /* 0x0204000000007b1d */ /* 0x000ff00000002000 */
[----:B------:R-:W-:Y:S01]  /*6280*/  BAR.SYNC.DEFER_BLOCKING 0xf, 0x100 ;  /* 0x03c4000000007b1d */ /* 0x000fe20000010000 */
[----:B0-----:R-:W-:Y:S01]  /*6290*/  FADD.FTZ R7, R7, R6 ;  /* 0x0000000607077221 */ /* 0x001fe20000010000 */
[----:B------:R-:W-:-:S02]  /*62a0*/  IMAD.MOV.U32 R6, RZ, RZ, RZ ;  /* 0x000000ffff067224 */ /* 0x000fc400078e00ff */
[----:B-1----:R-:W-:Y:S02]  /*62b0*/  FADD.FTZ R8, R8, R3 ;  /* 0x0000000308087221 */ /* 0x002fe40000010000 */
[----:B------:R-:W0:Y:S01]  /*62c0*/  SHFL.BFLY PT, R0, R7, 0x1, 0x1f ;  /* 0x0c201f0007007f89 */ /* 0x000e2200000e0000 */
[----:B------:R-:W-:Y:S01]  /*62d0*/  IMAD.U32 R3, RZ, RZ, UR39 ;  /* 0x00000027ff037e24 */ /* 0x000fe2000f8e00ff */
[----:B------:R-:W-:Y:S02]  /*62e0*/  UIADD3 UR39, UR39, 0x1, URZ ;  /* 0x0000000127277890 */ /* 0x000fe4000fffe03f */
[----:B------:R-:W1:Y:S02]  /*62f0*/  SHFL.BFLY PT, R9, R8, 0x1, 0x1f ;  /* 0x0c201f0008097f89 */ /* 0x000e6400000e0000 */
[----:B------:R-:W-:-:S04]  /*6300*/  UISETP.NE.AND UP0, UPT, UR39, 0x2, UPT ;  /* 0x000000022700788c */ /* 0x000fc8000bf05270 */
[----:B------:R-:W-:Y:S02]  /*6310*/  USEL UR4, URZ, 0x1, UP0 ;  /* 0x000000013f047887 */ /* 0x000fe40008000000 */
[----:B------:R-:W-:Y:S02]  /*6320*/  USEL UR39, UR39, URZ, UP0 ;  /* 0x0000003f27277287 */ /* 0x000fe40008000000 */
[----:B------:R-:W-:Y:S01]  /*6330*/  ULOP3.LUT UR38, UR38, UR4, URZ, 0x3c, !UPT ;  /* 0x0000000426267292 */ /* 0x000fe2000f8e3c3f */
[----:B0-----:R-:W-:Y:S01]  /*6340*/  FADD.FTZ R12, R7, R0 ;  /* 0x00000000070c7221 */ /* 0x001fe20000010000 */
[----:B------:R-:W-:Y:S02]  /*6350*/  IMAD.MOV R0, RZ, RZ, -R18 ;  /* 0x000000ffff007224 */ /* 0x000fe400078e0a12 */
[----:B-1----:R-:W-:Y:S02]  /*6360*/  FADD.FTZ R13, R8, R9 ;  /* 0x00000009080d7221 */ /* 0x002fe40000010000 */
[----:B------:R-:W-:Y:S01]  /*6370*/  FSETP.NE.FTZ.AND P0, PT, R12, RZ, PT ;  /* 0x000000ff0c00720b */ /* 0x000fe20003f15000 */
[----:B------:R-:W-:Y:S01]  /*6380*/  IMAD.U32 R9, RZ, RZ, UR20 ;  /* 0x00000014ff097e24 */ /* 0x000fe2000f8e00ff */
[----:B------:R-:W-:-:S02]  /*6390*/  ISETP.NE.AND P2, PT, R17, R0, PT ;  /* 0x000000001100720c */ /* 0x000fc40003f45270 */
[----:B------:R-:W-:-:S09]  /*63a0*/  FSETP.NE.FTZ.AND P1, PT, R13, RZ, PT ;  /* 0x000000ff0d00720b */ /* 0x000fd20003f35000 */
[----:B------:R-:W0:Y:S01]  /*63b0*/  @P0 MUFU.RCP R10, R12 ;  /* 0x0000000c000a0308 */ /* 0x000e220000001000 */
[----:B------:R-:W-:Y:S01]  /*63c0*/  @P0 FMUL.FTZ R9, R9, 0.69314718246459960938 ;  /* 0x3f31721809090820 */ /* 0x000fe20000410000 */
[----:B------:R-:W-:Y:S02]  /*63d0*/  @!P2 IMAD R0, R3, 0x40, R2 ;  /* 0x000000400300a824 */ /* 0x000fe400078e0202 */
[----:B------:R-:W-:-:S03]  /*63e0*/  IMAD.MOV.U32 R3, RZ, RZ, -0x800000 ;  /* 0xff800000ff037424 */ /* 0x000fc600078e00ff */
[----:B------:R-:W-:Y:S01]  /*63f0*/  @!P2 LEA R11, R0, UR41, 0x2 ;  /* 0x00000029000bac11 */ /* 0x000fe2000f8e10ff */
[----:B------:R-:W-:Y:S01]  /*6400*/  @P1 MUFU.RCP R6, R13 ;  /* 0x0000000d00061308 */ /* 0x000fe20000001000 */
[----:B------:R-:W-:-:S07]  /*6410*/  IMAD.MOV.U32 R0, RZ, RZ, -0x800000 ;  /* 0xff800000ff007424 */ /* 0x000fce00078e00ff */
[----:B------:R-:W1:Y:S01]  /*6420*/  @P0 MUFU.LG2 R8, R12 ;  /* 0x0000000c00080308 */ /* 0x000e620000000c00 */
        /* <DEDUP_REMOVED lines=64> */
[----:B------:R0:W-:Y:S01]  /*6830*/  @!P2 STS [R11+0x28800], R10 ;  /* 0x0288000a0b00a388 */ /* 0x0001e20000000800 */
[----:B-1----:R-:W-:Y:S01]  /*6840*/  @P0 FMUL.FTZ R8, R8, 0.69314718246459960938 ;  /* 0x3f31721808080820 */ /* 0x002fe20000410000 */
[-C--:B------:R-:W-:Y:S01]  /*6850*/  FMUL.FTZ R26, R26, R6.reuse ;  /* 0x000000061a1a7220 */ /* 0x080fe20000410000 */
[-C--:B------:R-:W-:Y:S01]  /*6860*/  FMUL.FTZ R27, R27, R6.reuse ;  /* 0x000000061b1b7220 */ /* 0x080fe20000410000 */
[----:B------:R1:W-:Y:S01]  /*6870*/  @!P2 STS [R11+0x28820], R6 ;  /* 0x028820060b00a388 */ /* 0x0003e20000000800 */
[-C--:B------:R-:W-:Y:S01]  /*6880*/  FMUL.FTZ R30, R30, R6.reuse ;  /* 0x000000061e1e7220 */ /* 0x080fe20000410000 */
[-C--:B------:R-:W-:Y:S01]  /*6890*/  FMUL.FTZ R31, R31, R6.reuse ;  /* 0x000000061f1f7220 */ /* 0x080fe20000410000 */
[-C--:B------:R-:W-:Y:S01]  /*68a0*/  FMUL.FTZ R34, R34, R6.reuse ;  /* 0x0000000622227220 */ /* 0x080fe20000410000 */
[-C--:B------:R-:W-:Y:S01]  /*68b0*/  FMUL.FTZ R35, R35, R6.reuse ;  /* 0x0000000623237220 */ /* 0x080fe20000410000 */
[-C--:B------:R-:W-:Y:S01]  /*68c0*/  FMUL.FTZ R38, R38, R6.reuse ;  /* 0x0000000626267220 */ /* 0x080fe20000410000 */
[----:B0-----:R-:W0:Y:S01]  /*68d0*/  @P1 MUFU.LG2 R10, R13 ;  /* 0x0000000d000a1308 */ /* 0x001e220000000c00 */
[-C--:B------:R-:W-:Y:S01]  /*68e0*/  FMUL.FTZ R39, R39, R6.reuse ;  /* 0x0000000627277220 */ /* 0x080fe20000410000 */
[-C--:B------:R-:W-:Y:S01]  /*68f0*/  FMUL.FTZ R42, R42, R6.reuse ;  /* 0x000000062a2a7220 */ /* 0x080fe20000410000 */
[-C--:B------:R-:W-:Y:S01]  /*6900*/  FMUL.FTZ R43, R43, R6.reuse ;  /* 0x000000062b2b7220 */ /* 0x080fe20000410000 */
[----:B-1----:R-:W-:Y:S01]  /*6910*/  @P1 FMUL.FTZ R11, R14, 0.69314718246459960938 ;  /* 0x3f3172180e0b1820 */ /* 0x002fe20000410000 */
        /* <DEDUP_REMOVED lines=12> */
[----:B0-----:R-:W-:Y:S01]  /*69e0*/  @P1 FMUL.FTZ R10, R10, 0.69314718246459960938 ;  /* 0x3f3172180a0a1820 */ /* 0x001fe20000410000 */
        /* <DEDUP_REMOVED lines=42> */
[----:B------:R-:W-:Y:S01]  /*6c90*/  @P0 FFMA.FTZ R3, R9, R4, R8 ;  /* 0x0000000409030223 */ /* 0x000fe20000010008 */
[----:B------:R-:W-:Y:S01]  /*6ca0*/  @P1 FFMA.FTZ R0, R11, R5, R10 ;  /* 0x000000050b001223 */ /* 0x000fe2000001000a */
[----:B------:R-:W-:Y:S06]  /*6cb0*/  BAR.ARV 0xe, 0x100 ;  /* 0x0384000000007b1d */ /* 0x000fec0000002000 */
.L_x_18:
[----:B------:R-:W0:Y:S01]  /*6cc0*/  S2UR UR6, SR_SWINHI ;  /* 0x00000000000679c3 */ /* 0x000e220000002f00 */
[----:B------:R-:W1:Y:S01]  /*6cd0*/  SHFL.IDX PT, R6, R210, RZ, 0x1f ;  /* 0x00001fffd2067589 */ /* 0x000e6200000e0000 */
[----:B------:R-:W-:Y:S01]  /*6ce0*/  IMAD R9, R211, 0x40, R16 ;  /* 0x00000040d3097824 */ /* 0x000fe200078e0210 */
[----:B------:R-:W-:Y:S01]  /*6cf0*/  F2FP.BF16.F32.PACK_AB R96, R97, R96 ;  /* 0x000000606160723e */ /* 0x000fe200000010ff */
[----:B------:R-:W-:Y:S01]  /*6d00*/  ULDC UR7, c[0x0][0xc44] ;  /* 0x0003110000077ab9 */ /* 0x000fe20000000800 */
[----:B------:R-:W-:Y:S01]  /*6d10*/  F2FP.BF16.F32.PACK_AB R97, R99, R98 ;  /* 0x000000626361723e */ /* 0x000fe200000010ff */
[----:B------:R-:W-:Y:S01]  /*6d20*/  USHF.R.S32.HI UR11, URZ, 0x1f, UR45 ;  /* 0x0000001f3f0b7899 */ /* 0x000fe2000801142d */
[----:B------:R-:W-:Y:S02]  /*6d30*/  F2FP.BF16.F32.PACK_AB R104, R105, R104 ;  /* 0x000000686968723e */ /* 0x000fe400000010ff */
[----:B------:R-:W-:Y:S02]  /*6d40*/  F2FP.BF16.F32.PACK_AB R98, R101, R100 ;  /* 0x000000646562723e */ /* 0x000fe400000010ff */
[----:B------:R-:W-:-:S02]  /*6d50*/  F2FP.BF16.F32.PACK_AB R99, R103, R102 ;  /* 0x000000666763723e */ /* 0x000fc400000010ff */
[----:B------:R-:W-:Y:S02]  /*6d60*/  F2FP.BF16.F32.PACK_AB R105, R107, R106 ;  /* 0x0000006a6b69723e */ /* 0x000fe400000010ff */
[----:B------:R-:W-:Y:S02]  /*6d70*/  F2FP.BF16.F32.PACK_AB R106, R109, R108 ;  /* 0x0000006c6d6a723e */ /* 0x000fe400000010ff */
[----:B------:R-:W-:Y:S02]  /*6d80*/  F2FP.BF16.F32.PACK_AB R107, R152, R92 ;  /* 0x0000005c986b723e */ /* 0x000fe400000010ff */
[----:B------:R-:W-:Y:S02]  /*6d90*/  F2FP.BF16.F32.PACK_AB R112, R113, R112 ;  /* 0x000000707170723e */ /* 0x000fe400000010ff */
[----:B------:R-:W-:Y:S02]  /*6da0*/  F2FP.BF16.F32.PACK_AB R113, R155, R153 ;  /* 0x000000999b71723e */ /* 0x000fe400000010ff */
[----:B------:R-:W-:Y:S01]  /*6db0*/  F2FP.BF16.F32.PACK_AB R120, R121, R120 ;  /* 0x000000787978723e */ /* 0x000fe200000010ff */
[----:B------:R-:W-:Y:S01]  /*6dc0*/  UMOV UR4, UR41 ;  /* 0x0000002900047c82 */ /* 0x000fe20008000000 */
[----:B0-----:R-:W-:Y:S01]  /*6dd0*/  UMOV UR5, UR6 ;  /* 0x0000000600057c82 */ /* 0x001fe20008000000 */
[----:B------:R-:W-:Y:S01]  /*6de0*/  BAR.SYNC.DEFER_BLOCKING 0x1, 0x100 ;  /* 0x0044000000007b1d */ /* 0x000fe20000010000 */
[----:B------:R-:W-:Y:S01]  /*6df0*/  IMAD.U32 R110, RZ, RZ, UR4 ;  /* 0x00000004ff6e7e24 */ /* 0x000fe2000f8e00ff */
[----:B-1----:R-:W-:Y:S01]  /*6e00*/  ISETP.NE.AND P0, PT, R6, RZ, PT ;  /* 0x000000ff0600720c */ /* 0x002fe20003f05270 */
[----:B------:R-:W-:Y:S01]  /*6e10*/  IMAD.U32 R111, RZ, RZ, UR5 ;  /* 0x00000005ff6f7e24 */ /* 0x000fe2000f8e00ff */
[----:B------:R-:W-:Y:S01]  /*6e20*/  F2FP.BF16.F32.PACK_AB R121, R159, R158 ;  /* 0x0000009e9f79723e */ /* 0x000fe200000010ff */
[----:B------:R-:W-:Y:S01]  /*6e30*/  UIADD3 UR5, -UR45, URZ, URZ ;  /* 0x0000003f2d057290 */ /* 0x000fe2000fffe13f */
[----:B------:R-:W-:Y:S01]  /*6e40*/  F2FP.BF16.F32.PACK_AB R128, R129, R128 ;  /* 0x000000808180723e */ /* 0x000fe200000010ff */
[--C-:B------:R-:W-:Y:S01]  /*6e50*/  IMAD.WIDE R4, R215, 0x2, R110.reuse ;  /* 0x00000002d7047825 */ /* 0x100fe200078e026e */
[----:B------:R-:W-:Y:S01]  /*6e60*/  F2FP.BF16.F32.PACK_AB R129, R164, R163 ;  /* 0x000000a3a481723e */ /* 0x000fe200000010ff */
[----:B------:R-:W-:Y:S01]  /*6e70*/  UIMAD UR7, UR7, UR5, UR44 ;  /* 0x00000005070772a4 */ /* 0x000fe2000f8e022c */
[----:B------:R-:W-:Y:S01]  /*6e80*/  F2FP.BF16.F32.PACK_AB R144, R145, R144 ;  /* 0x000000909190723e */ /* 0x000fe200000010ff */
[----:B------:R-:W-:Y:S01]  /*6e90*/  IMAD.WIDE R110, R9, 0x2, R110 ;  /* 0x00000002096e7825 */ /* 0x000fe200078e026e */
[C---:B------:R-:W-:Y:S01]  /*6ea0*/  IADD3 R21, P2, R4.reuse, 0x20, RZ ;  /* 0x0000002004157810 */ /* 0x040fe20007f5e0ff */
[----:B------:R-:W-:Y:S01]  /*6eb0*/  ULDC UR4, c[0x0][0xc] ;  /* 0x0000030000047ab9 */ /* 0x000fe20000000800 */
[C---:B------:R-:W-:Y:S01]  /*6ec0*/  IADD3 R33, P3, R4.reuse, 0x40, RZ ;  /* 0x0000004004217810 */ /* 0x040fe20007f7e0ff */
[----:B------:R-:W-:Y:S01]  /*6ed0*/  UIADD3 UR47, UR4, UR47, URZ ;  /* 0x0000002f042f7290 */ /* 0x000fe2000fffe03f */
[----:B------:R-:W-:Y:S01]  /*6ee0*/  LOP3.LUT R8, R21, 0x380, RZ, 0xc0, !PT ;  /* 0x0000038015087812 */ /* 0x000fe200078ec0ff */
[--C-:B------:R-:W-:Y:S01]  /*6ef0*/  IMAD.X R9, RZ, RZ, R5.reuse, P2 ;  /* 0x000000ffff097224 */ /* 0x100fe200010e0605 */
[----:B------:R-:W-:Y:S01]  /*6f00*/  IADD3 R32, P6, R4, 0x2020, RZ ;  /* 0x0000202004207810 */ /* 0x000fe20007fde0ff */
[--C-:B------:R-:W-:Y:S01]  /*6f10*/  IMAD.X R11, RZ, RZ, R5.reuse, P3 ;  /* 0x000000ffff0b7224 */ /* 0x100fe200018e0605 */
[----:B------:R-:W-:Y:S01]  /*6f20*/  SHF.R.U64 R8, R8, 0x3, RZ ;  /* 0x0000000308087819 */ /* 0x000fe200000012ff */
[----:B------:R-:W-:Y:S01]  /*6f30*/  USHF.R.S32.HI UR10, URZ, 0x1f, UR7 ;  /* 0x0000001f3f0a7899 */ /* 0x000fe20008011407 */
[----:B------:R-:W-:Y:S01]  /*6f40*/  IADD3 R37, P4, R4, 0x60, RZ ;  /* 0x0000006004257810 */ /* 0x000fe20007f9e0ff */
[----:B------:R-:W-:Y:S01]  /*6f50*/  IMAD.X R49, RZ, RZ, R5, P6 ;  /* 0x000000ffff317224 */ /* 0x000fe200030e0605 */
[----:B------:R-:W-:-:S02]  /*6f60*/  LOP3.LUT R8, R8, R21, RZ, 0x3c, !PT ;  /* 0x0000001508087212 */ /* 0x000fc400078e3cff */
[----:B------:R-:W-:Y:S01]  /*6f70*/  IADD3 R41, P5, R4, 0x2000, RZ ;  /* 0x0000200004297810 */ /* 0x000fe20007fbe0ff */
[--C-:B------:R-:W-:Y:S01]  /*6f80*/  IMAD.X R25, RZ, RZ, R5.reuse, P4 ;  /* 0x000000ffff197224 */ /* 0x100fe200020e0605 */
[----:B------:R-:W-:Y:S02]  /*6f90*/  LOP3.LUT R21, R32, 0x380, RZ, 0xc0, !PT ;  /* 0x0000038020157812 */ /* 0x000fe400078ec0ff */
[----:B------:R-:W-:Y:S01]  /*6fa0*/  IADD3 R36, P3, R4, 0x4000, RZ ;  /* 0x0000400004247810 */ /* 0x000fe20007f7e0ff */
[--C-:B------:R-:W-:Y:S01]  /*6fb0*/  IMAD.X R29, RZ, RZ, R5.reuse, P5 ;  /* 0x000000ffff1d7224 */ /* 0x100fe200028e0605 */
[----:B------:R-:W-:Y:S02]  /*6fc0*/  LOP3.LUT R14, R37, 0x380, RZ, 0xc0, !PT ;  /* 0x00000380250e7812 */ /* 0x000fe400078ec0ff */
[----:B------:R-:W-:Y:S01]  /*6fd0*/  LOP3.LUT R20, R41, 0x380, RZ, 0xc0, !PT ;  /* 0x0000038029147812 */ /* 0x000fe200078ec0ff */
[----:B------:R-:W-:Y:S01]  /*6fe0*/  IMAD.X R123, RZ, RZ, R5, P3 ;  /* 0x000000ffff7b7224 */ /* 0x000fe200018e0605 */
[----:B------:R-:W-:-:S02]  /*6ff0*/  SHF.R.U64 R21, R21, 0x3, RZ ;  /* 0x0000000315157819 */ /* 0x000fc400000012ff */
[----:B------:R-:W-:Y:S02]  /*7000*/  SHF.R.U64 R14, R14, 0x3, RZ ;  /* 0x000000030e0e7819 */ /* 0x000fe400000012ff */
[C---:B------:R-:W-:Y:S02]  /*7010*/  IADD3 R45, P1, R4.reuse, 0x2040, RZ ;  /* 0x00002040042d7810 */ /* 0x040fe40007f3e0ff */
[----:B------:R-:W-:Y:S02]  /*7020*/  IADD3 R12, P3, R4, 0x6040, RZ ;  /* 0x00006040040c7810 */ /* 0x000fe40007f7e0ff */
[----:B------:R-:W-:Y:S01]  /*7030*/  SHF.R.U64 R20, R20, 0x3, RZ ;  /* 0x0000000314147819 */ /* 0x000fe200000012ff */
[----:B------:R-:W-:Y:S01]  /*7040*/  IMAD.X R115, RZ, RZ, R5, P1 ;  /* 0x000000ffff737224 */ /* 0x000fe200008e0605 */
[----:B------:R-:W-:Y:S02]  /*7050*/  LOP3.LUT R48, R21, R32, RZ, 0x3c, !PT ;  /* 0x0000002015307212 */ /* 0x000fe400078e3cff */
[----:B------:R-:W-:-:S02]  /*7060*/  IADD3 R53, P2, R4, 0x2060, RZ ;  /* 0x0000206004357810 */ /* 0x000fc40007f5e0ff */
[----:B------:R-:W-:Y:S02]  /*7070*/  IADD3 R57, P4, R4, 0x4020, RZ ;  /* 0x0000402004397810 */ /* 0x000fe40007f9e0ff */
[----:B------:R-:W-:Y:S01]  /*7080*/  LOP3.LUT R21, R36, 0x380, RZ, 0xc0, !PT ;  /* 0x0000038024157812 */ /* 0x000fe200078ec0ff */
[--C-:B------:R-:W-:Y:S01]  /*7090*/  IMAD.X R119, RZ, RZ, R5.reuse, P2 ;  /* 0x000000ffff777224 */ /* 0x100fe200010e0605 */
[----:B------:R-:W-:Y:S01]  /*70a0*/  LOP3.LUT R24, R14, R37, RZ, 0x3c, !PT ;  /* 0x000000250e187212 */ /* 0x000fe200078e3cff */
[----:B------:R-:W-:Y:S01]  /*70b0*/  IMAD.X R127, RZ, RZ, R5, P4 ;  /* 0x000000ffff7f7224 */ /* 0x000fe200020e0605 */
[----:B------:R-:W-:Y:S02]  /*70c0*/  LOP3.LUT R28, R20, R41, RZ, 0x3c, !PT ;  /* 0x00000029141c7212 */ /* 0x000fe400078e3cff */
[----:B------:R-:W-:Y:S02]  /*70d0*/  LOP3.LUT R37, R12, 0x380, RZ, 0xc0, !PT ;  /* 0x000003800c257812 */ /* 0x000fe400078ec0ff */
[----:B------:R-:W-:-:S02]  /*70e0*/  LOP3.LUT R20, R53, 0x380, RZ, 0xc0, !PT ;  /* 0x0000038035147812 */ /* 0x000fc400078ec0ff */
[----:B------:R-:W-:Y:S02]  /*70f0*/  LOP3.LUT R32, R57, 0x380, RZ, 0xc0, !PT ;  /* 0x0000038039207812 */ /* 0x000fe400078ec0ff */
[----:B------:R-:W-:Y:S02]  /*7100*/  SHF.R.U64 R21, R21, 0x3, RZ ;  /* 0x0000000315157819 */ /* 0x000fe400000012ff */
[C---:B------:R-:W-:Y:S02]  /*7110*/  IADD3 R40, P1, R4.reuse, 0x6000, RZ ;  /* 0x0000600004287810 */ /* 0x040fe40007f3e0ff */
[C---:B------:R-:W-:Y:S02]  /*7120*/  IADD3 R69, P2, R4.reuse, 0x6020, RZ ;  /* 0x0000602004457810 */ /* 0x040fe40007f5e0ff */
[----:B------:R-:W-:Y:S01]  /*7130*/  SHF.R.U64 R37, R37, 0x3, RZ ;  /* 0x0000000325257819 */ /* 0x000fe200000012ff */
[--C-:B------:R-:W-:Y:S01]  /*7140*/  IMAD.X R139, RZ, RZ, R5.reuse, P1 ;  /* 0x000000ffff8b7224 */ /* 0x100fe200008e0605 */
[----:B------:R-:W-:Y:S01]  /*7150*/  LOP3.LUT R13, R4, 0x380, RZ, 0xc0, !PT ;  /* 0x00000380040d7812 */ /* 0x000fe200078ec0ff */
[----:B------:R-:W-:Y:S01]  /*7160*/  IMAD.X R143, RZ, RZ, R5, P2 ;  /* 0x000000ffff8f7224 */ /* 0x000fe200010e0605 */
[----:B------:R-:W-:-:S02]  /*7170*/  SHF.R.U64 R20, R20, 0x3, RZ ;  /* 0x0000000314147819 */ /* 0x000fc400000012ff */
[----:B------:R-:W-:Y:S02]  /*7180*/  SHF.R.U64 R32, R32, 0x3, RZ ;  /* 0x0000000320207819 */ /* 0x000fe400000012ff */
[----:B------:R-:W-:Y:S02]  /*7190*/  LOP3.LUT R122, R21, R36, RZ, 0x3c, !PT ;  /* 0x00000024157a7212 */ /* 0x000fe400078e3cff */
[----:B------:R-:W-:Y:S02]  /*71a0*/  IADD3 R65, P6, R4, 0x4060, RZ ;  /* 0x0000406004417810 */ /* 0x000fe40007fde0ff */
[----:B------:R-:W-:Y:S02]  /*71b0*/  LOP3.LUT R10, R33, 0x380, RZ, 0xc0, !PT ;  /* 0x00000380210a7812 */ /* 0x000fe400078ec0ff */
[----:B------:R-:W-:Y:S01]  /*71c0*/  LOP3.LUT R21, R40, 0x380, RZ, 0xc0, !PT ;  /* 0x0000038028157812 */ /* 0x000fe200078ec0ff */
[----:B------:R-:W-:Y:S01]  /*71d0*/  IMAD.X R135, RZ, RZ, R5, P6 ;  /* 0x000000ffff877224 */ /* 0x000fe200030e0605 */
[----:B------:R-:W-:-:S02]  /*71e0*/  LOP3.LUT R12, R37, R12, RZ, 0x3c, !PT ;  /* 0x0000000c250c7212 */ /* 0x000fc400078e3cff */
[----:B------:R-:W-:Y:S02]  /*71f0*/  IADD3 R6, P4, R4, 0x6060, RZ ;  /* 0x0000606004067810 */ /* 0x000fe40007f9e0ff */
[----:B------:R-:W-:Y:S02]  /*7200*/  SHF.R.U64 R13, R13, 0x3, RZ ;  /* 0x000000030d0d7819 */ /* 0x000fe400000012ff */
[----:B------:R-:W-:Y:S01]  /*7210*/  LOP3.LUT R118, R20, R53, RZ, 0x3c, !PT ;  /* 0x0000003514767212 */ /* 0x000fe200078e3cff */
[----:B------:R-:W-:Y:S01]  /*7220*/  IMAD.X R15, RZ, RZ, R5, P4 ;  /* 0x000000ffff0f7224 */ /* 0x000fe200020e0605 */
[----:B------:R-:W-:Y:S02]  /*7230*/  LOP3.LUT R126, R32, R57, RZ, 0x3c, !PT ;  /* 0x00000039207e7212 */ /* 0x000fe400078e3cff */
[----:B------:R-:W-:Y:S02]  /*7240*/  IADD3 R37, P2, R110, 0x3000, RZ ;  /* 0x000030006e257810 */ /* 0x000fe40007f5e0ff */
[----:B------:R-:W-:-:S02]  /*7250*/  SHF.R.U64 R10, R10, 0x3, RZ ;  /* 0x000000030a0a7819 */ /* 0x000fc400000012ff */
[----:B------:R-:W-:Y:S02]  /*7260*/  LOP3.LUT R14, R45, 0x380, RZ, 0xc0, !PT ;  /* 0x000003802d0e7812 */ /* 0x000fe400078ec0ff */
[----:B------:R-:W-:Y:S02]  /*7270*/  LOP3.LUT R20, R65, 0x380, RZ, 0xc0, !PT ;  /* 0x0000038041147812 */ /* 0x000fe400078ec0ff */
[----:B------:R-:W-:Y:S02]  /*7280*/  LOP3.LUT R32, R69, 0x380, RZ, 0xc0, !PT ;  /* 0x0000038045207812 */ /* 0x000fe400078ec0ff */
[----:B------:R-:W-:Y:S02]  /*7290*/  SHF.R.U64 R21, R21, 0x3, RZ ;  /* 0x0000000315157819 */ /* 0x000fe400000012ff */
[----:B------:R-:W-:Y:S02]  /*72a0*/  IADD3 R61, P5, R4, 0x4040, RZ ;  /* 0x00004040043d7810 */ /* 0x000fe40007fbe0ff */
[----:B------:R-:W-:Y:S01]  /*72b0*/  LOP3.LUT R4, R13, R4, RZ, 0x3c, !PT ;  /* 0x000000040d047212 */ /* 0x000fe200078e3cff */
[--C-:B------:R-:W-:Y:S01]  /*72c0*/  IMAD.X R13, RZ, RZ, R5.reuse, P3 ;  /* 0x000000ffff0d7224 */ /* 0x100fe200018e0605 */
[----:B------:R-:W-:Y:S01]  /*72d0*/  LOP3.LUT R36, R37, 0x380, RZ, 0xc0, !PT ;  /* 0x0000038025247812 */ /* 0x000fe200078ec0ff */
[----:B------:R-:W-:Y:S01]  /*72e0*/  IMAD.X R131, RZ, RZ, R5, P5 ;  /* 0x000000ffff837224 */ /* 0x000fe200028e0605 */
[----:B------:R-:W-:-:S02]  /*72f0*/  LOP3.LUT R10, R10, R33, RZ, 0x3c, !PT ;  /* 0x000000210a0a7212 */ /* 0x000fc400078e3cff */
[----:B------:R-:W-:Y:S02]  /*7300*/  SHF.R.U64 R14, R14, 0x3, RZ ;  /* 0x000000030e0e7819 */ /* 0x000fe400000012ff */
[----:B------:R-:W-:Y:S02]  /*7310*/  SHF.R.U64 R20, R20, 0x3, RZ ;  /* 0x0000000314147819 */ /* 0x000fe400000012ff */
[----:B------:R-:W-:Y:S02]  /*7320*/  SHF.R.U64 R32, R32, 0x3, RZ ;  /* 0x0000000320207819 */ /* 0x000fe400000012ff */
[----:B------:R-:W-:Y:S02]  /*7330*/  LOP3.LUT R138, R21, R40, RZ, 0x3c, !PT ;  /* 0x00000028158a7212 */ /* 0x000fe400078e3cff */
[C---:B------:R-:W-:Y:S02]  /*7340*/  IADD3 R21, P4, R110.reuse, 0x1000, RZ ;  /* 0x000010006e157810 */ /* 0x040fe40007f9e0ff */
[----:B------:R-:W-:-:S02]  /*7350*/  IADD3 R33, P3, R110, 0x2000, RZ ;  /* 0x000020006e217810 */ /* 0x000fc40007f7e0ff */
[----:B------:R-:W-:Y:S02]  /*7360*/  SHF.R.U64 R36, R36, 0x3, RZ ;  /* 0x0000000324247819 */ /* 0x000fe400000012ff */
[----:B------:R-:W-:Y:S02]  /*7370*/  LOP3.LUT R114, R14, R45, RZ, 0x3c, !PT ;  /* 0x0000002d0e727212 */ /* 0x000fe400078e3cff */
[----:B------:R-:W-:Y:S02]  /*7380*/  LOP3.LUT R134, R20, R65, RZ, 0x3c, !PT ;  /* 0x0000004114867212 */ /* 0x000fe400078e3cff */
[----:B------:R-:W-:Y:S02]  /*7390*/  LOP3.LUT R142, R32, R69, RZ, 0x3c, !PT ;  /* 0x00000045208e7212 */ /* 0x000fe400078e3cff */
[----:B------:R-:W-:Y:S02]  /*73a0*/  LOP3.LUT R14, R61, 0x380, RZ, 0xc0, !PT ;  /* 0x000003803d0e7812 */ /* 0x000fe400078ec0ff */
[----:B------:R-:W-:-:S02]  /*73b0*/  LOP3.LUT R20, R21, 0x380, RZ, 0xc0, !PT ;  /* 0x0000038015147812 */ /* 0x000fc400078ec0ff */
[----:B------:R-:W-:Y:S02]  /*73c0*/  LOP3.LUT R32, R33, 0x380, RZ, 0xc0, !PT ;  /* 0x0000038021207812 */ /* 0x000fe400078ec0ff */
[----:B------:R-:W-:Y:S02]  /*73d0*/  LOP3.LUT R41, R6, 0x380, RZ, 0xc0, !PT ;  /* 0x0000038006297812 */ /* 0x000fe400078ec0ff */
[----:B------:R-:W-:Y:S01]  /*73e0*/  LOP3.LUT R36, R36, R37, RZ, 0x3c, !PT ;  /* 0x0000002524247212 */ /* 0x000fe200078e3cff */
[----:B------:R-:W-:Y:S01]  /*73f0*/  IMAD.X R37, RZ, RZ, R111, P2 ;  /* 0x000000ffff257224 */ /* 0x000fe200010e066f */
[----:B------:R-:W-:Y:S02]  /*7400*/  SHF.R.U64 R14, R14, 0x3, RZ ;  /* 0x000000030e0e7819 */ /* 0x000fe400000012ff */
[----:B------:R-:W-:Y:S02]  /*7410*/  SHF.R.U64 R20, R20, 0x3, RZ ;  /* 0x0000000314147819 */ /* 0x000fe400000012ff */
[----:B------:R-:W-:-:S02]  /*7420*/  SHF.R.U64 R32, R32, 0x3, RZ ;  /* 0x0000000320207819 */ /* 0x000fc400000012ff */
[----:B------:R-:W-:Y:S02]  /*7430*/  IADD3 R65, P2, R110, 0x9000, RZ ;  /* 0x000090006e417810 */ /* 0x000fe40007f5e0ff */
[----:B------:R-:W-:Y:S02]  /*7440*/  SHF.R.U64 R41, R41, 0x3, RZ ;  /* 0x0000000329297819 */ /* 0x000fe400000012ff */
[----:B------:R-:W-:Y:S02]  /*7450*/  LOP3.LUT R130, R14, R61, RZ, 0x3c, !PT ;  /* 0x0000003d0e827212 */ /* 0x000fe400078e3cff */
[----:B------:R-:W-:Y:S01]  /*7460*/  LOP3.LUT R20, R20, R21, RZ, 0x3c, !PT ;  /* 0x0000001514147212 */ /* 0x000fe200078e3cff */
[--C-:B------:R-:W-:Y:S01]  /*7470*/  IMAD.X R21, RZ, RZ, R111.reuse, P4 ;  /* 0x000000ffff157224 */ /* 0x100fe200020e066f */
[----:B------:R-:W-:Y:S01]  /*7480*/  LOP3.LUT R32, R32, R33, RZ, 0x3c, !PT ;  /* 0x0000002120207212 */ /* 0x000fe200078e3cff */
[----:B------:R-:W-:Y:S01]  /*7490*/  IMAD.X R33, RZ, RZ, R111, P3 ;  /* 0x000000ffff217224 */ /* 0x000fe200018e066f */
[----:B------:R-:W-:-:S02]  /*74a0*/  LOP3.LUT R64, R65, 0x380, RZ, 0xc0, !PT ;  /* 0x0000038041407812 */ /* 0x000fc400078ec0ff */
[----:B------:R-:W-:Y:S02]  /*74b0*/  LOP3.LUT R14, R41, R6, RZ, 0x3c, !PT ;  /* 0x00000006290e7212 */ /* 0x000fe400078e3cff */
[C---:B------:R-:W-:Y:S02]  /*74c0*/  IADD3 R41, P1, R110.reuse, 0x4000, RZ ;  /* 0x000040006e297810 */ /* 0x040fe40007f3e0ff */
[C---:B------:R-:W-:Y:S02]  /*74d0*/  IADD3 R45, P6, R110.reuse, 0x5000, RZ ;  /* 0x000050006e2d7810 */ /* 0x040fe40007fde0ff */
[C---:B------:R-:W-:Y:S02]  /*74e0*/  IADD3 R53, P5, R110.reuse, 0x6000, RZ ;  /* 0x000060006e357810 */ /* 0x040fe40007fbe0ff */
[C---:B------:R-:W-:Y:S02]  /*74f0*/  IADD3 R57, P4, R110.reuse, 0x7000, RZ ;  /* 0x000070006e397810 */ /* 0x040fe40007f9e0ff */
[----:B------:R-:W-:-:S02]  /*7500*/  IADD3 R61, P3, R110, 0x8000, RZ ;  /* 0x000080006e3d7810 */ /* 0x000fc40007f7e0ff */
[----:B------:R-:W-:Y:S02]  /*7510*/  SHF.R.U64 R64, R64, 0x3, RZ ;  /* 0x0000000340407819 */ /* 0x000fe400000012ff */
[----:B------:R-:W-:Y:S02]  /*7520*/  LOP3.LUT R40, R41, 0x380, RZ, 0xc0, !PT ;  /* 0x0000038029287812 */ /* 0x000fe400078ec0ff */
[----:B------:R-:W-:Y:S02]  /*7530*/  LOP3.LUT R44, R45, 0x380, RZ, 0xc0, !PT ;  /* 0x000003802d2c7812 */ /* 0x000fe400078ec0ff */
[----:B------:R-:W-:Y:S02]  /*7540*/  LOP3.LUT R52, R53, 0x380, RZ, 0xc0, !PT ;  /* 0x0000038035347812 */ /* 0x000fe400078ec0ff */
[----:B------:R-:W-:Y:S02]  /*7550*/  LOP3.LUT R56, R57, 0x380, RZ, 0xc0, !PT ;  /* 0x0000038039387812 */ /* 0x000fe400078ec0ff */
[----:B------:R-:W-:-:S02]  /*7560*/  LOP3.LUT R60, R61, 0x380, RZ, 0xc0, !PT ;  /* 0x000003803d3c7812 */ /* 0x000fc400078ec0ff */
[----:B------:R-:W-:Y:S02]  /*7570*/  MOV R223, R4 ;  /* 0x0000000400df7202 */ /* 0x000fe40000000f00 */
[----:B------:R-:W-:Y:S01]  /*7580*/  LOP3.LUT R64, R64, R65, RZ, 0x3c, !PT ;  /* 0x0000004140407212 */ /* 0x000fe200078e3cff */
[----:B------:R-:W-:Y:S01]  /*7590*/  IMAD.X R65, RZ, RZ, R111, P2 ;  /* 0x000000ffff417224 */ /* 0x000fe200010e066f */
[----:B------:R-:W-:Y:S02]  /*75a0*/  F2FP.BF16.F32.PACK_AB R5, R27, R26 ;  /* 0x0000001a1b05723e */ /* 0x000fe400000010ff */
[----:B------:R-:W-:Y:S02]  /*75b0*/  LOP3.LUT R26, R110, 0x380, RZ, 0xc0, !PT ;  /* 0x000003806e1a7812 */ /* 0x000fe400078ec0ff */
[----:B------:R-:W-:Y:S02]  /*75c0*/  SHF.R.U64 R40, R40, 0x3, RZ ;  /* 0x0000000328287819 */ /* 0x000fe400000012ff */
[----:B------:R-:W-:-:S02]  /*75d0*/  SHF.R.U64 R44, R44, 0x3, RZ ;  /* 0x000000032c2c7819 */ /* 0x000fc400000012ff */
[----:B------:R-:W-:Y:S02]  /*75e0*/  SHF.R.U64 R52, R52, 0x3, RZ ;  /* 0x0000000334347819 */ /* 0x000fe400000012ff */
[----:B------:R-:W-:Y:S02]  /*75f0*/  SHF.R.U64 R56, R56, 0x3, RZ ;  /* 0x0000000338387819 */ /* 0x000fe400000012ff */
[----:B------:R-:W-:Y:S02]  /*7600*/  SHF.R.U64 R60, R60, 0x3, RZ ;  /* 0x000000033c3c7819 */ /* 0x000fe400000012ff */
[----:B------:R-:W-:Y:S02]  /*7610*/  IADD3 R27, P2, R110, 0xf000, RZ ;  /* 0x0000f0006e1b7810 */ /* 0x000fe40007f5e0ff */
[----:B------:R-:W-:Y:S02]  /*7620*/  F2FP.BF16.F32.PACK_AB R6, R7, R205 ;  /* 0x000000cd0706723e */ /* 0x000fe400000010ff */
[----:B------:R-:W-:Y:S01]  /*7630*/  F2FP.BF16.F32.PACK_AB R4, R206, R208 ;  /* 0x000000d0ce04723e */ /* 0x000fe200000010ff */
[----:B------:R-:W-:Y:S01]  /*7640*/  IMAD.X R89, RZ, RZ, R111, P2 ;  /* 0x000000ffff597224 */ /* 0x000fe200010e066f */
[----:B------:R-:W-:-:S02]  /*7650*/  F2FP.BF16.F32.PACK_AB R7, R31, R30 ;  /* 0x0000001e1f07723e */ /* 0x000fc400000010ff */
[----:B------:R-:W-:Y:S02]  /*7660*/  SHF.R.U64 R31, R26, 0x3, RZ ;  /* 0x000000031a1f7819 */ /* 0x000fe400000012ff */
[----:B------:R-:W-:Y:S01]  /*7670*/  LOP3.LUT R40, R40, R41, RZ, 0x3c, !PT ;  /* 0x0000002928287212 */ /* 0x000fe200078e3cff */
[--C-:B------:R-:W-:Y:S01]  /*7680*/  IMAD.X R41, RZ, RZ, R111.reuse, P1 ;  /* 0x000000ffff297224 */ /* 0x100fe200008e066f */
[----:B------:R-:W-:Y:S01]  /*7690*/  LOP3.LUT R44, R44, R45, RZ, 0x3c, !PT ;  /* 0x0000002d2c2c7212 */ /* 0x000fe200078e3cff */
[--C-:B------:R-:W-:Y:S01]  /*76a0*/  IMAD.X R45, RZ, RZ, R111.reuse, P6 ;  /* 0x000000ffff2d7224 */ /* 0x100fe200030e066f */
[----:B------:R-:W-:Y:S01]  /*76b0*/  LOP3.LUT R52, R52, R53, RZ, 0x3c, !PT ;  /* 0x0000003534347212 */ /* 0x000fe200078e3cff */
[--C-:B------:R-:W-:Y:S01]  /*76c0*/  IMAD.X R53, RZ, RZ, R111.reuse, P5 ;  /* 0x000000ffff357224 */ /* 0x100fe200028e066f */
[----:B------:R-:W-:Y:S01]  /*76d0*/  LOP3.LUT R56, R56, R57, RZ, 0x3c, !PT ;  /* 0x0000003938387212 */ /* 0x000fe200078e3cff */
[--C-:B------:R-:W-:Y:S01]  /*76e0*/  IMAD.X R57, RZ, RZ, R111.reuse, P4 ;  /* 0x000000ffff397224 */ /* 0x100fe200020e066f */
[----:B------:R-:W-:Y:S01]  /*76f0*/  LOP3.LUT R60, R60, R61, RZ, 0x3c, !PT ;  /* 0x0000003d3c3c7212 */ /* 0x000fe200078e3cff */
[----:B------:R-:W-:Y:S01]  /*7700*/  IMAD.X R61, RZ, RZ, R111, P3 ;  /* 0x000000ffff3d7224 */ /* 0x000fe200018e066f */
[----:B------:R-:W-:Y:S01]  /*7710*/  LOP3.LUT R26, R27, 0x380, RZ, 0xc0, !PT ;  /* 0x000003801b1a7812 */ /* 0x000fe200078ec0ff */
[----:B------:R0:W-:Y:S01]  /*7720*/  STSM.16.M88.4 [R223], R4 ;  /* 0x00000004df007844 */ /* 0x0001e20000000200 */
[----:B------:R-:W-:-:S02]  /*7730*/  IADD3 R69, P1, R110, 0xa000, RZ ;  /* 0x0000a0006e457810 */ /* 0x000fc40007f3e0ff */
[C---:B------:R-:W-:Y:S02]  /*7740*/  IADD3 R73, P6, R110.reuse, 0xb000, RZ ;  /* 0x0000b0006e497810 */ /* 0x040fe40007fde0ff */
[C---:B------:R-:W-:Y:S02]  /*7750*/  IADD3 R77, P5, R110.reuse, 0xc000, RZ ;  /* 0x0000c0006e4d7810 */ /* 0x040fe40007fbe0ff */
[C---:B------:R-:W-:Y:S02]  /*7760*/  IADD3 R81, P4, R110.reuse, 0xd000, RZ ;  /* 0x0000d0006e517810 */ /* 0x040fe40007f9e0ff */
[----:B------:R-:W-:Y:S02]  /*7770*/  IADD3 R85, P3, R110, 0xe000, RZ ;  /* 0x0000e0006e557810 */ /* 0x000fe40007f7e0ff */
[----:B------:R-:W-:Y:S02]  /*7780*/  LOP3.LUT R110, R31, R110, RZ, 0x3c, !PT ;  /* 0x0000006e1f6e7212 */ /* 0x000fe400078e3cff */
[----:B------:R-:W-:-:S02]  /*7790*/  SHF.R.U64 R26, R26, 0x3, RZ ;  /* 0x000000031a1a7819 */ /* 0x000fc400000012ff */
[----:B------:R-:W-:Y:S02]  /*77a0*/  MOV R31, R8 ;  /* 0x00000008001f7202 */ /* 0x000fe40000000f00 */
[----:B0-----:R-:W-:Y:S02]  /*77b0*/  F2FP.BF16.F32.PACK_AB R4, R204, R207 ;  /* 0x000000cfcc04723e */ /* 0x001fe400000010ff */
[----:B------:R-:W-:Y:S02]  /*77c0*/  F2FP.BF16.F32.PACK_AB R5, R35, R34 ;  /* 0x000000222305723e */ /* 0x000fe400000010ff */
[----:B------:R-:W-:Y:S02]  /*77d0*/  F2FP.BF16.F32.PACK_AB R6, R202, R203 ;  /* 0x000000cbca06723e */ /* 0x000fe400000010ff */
[----:B------:R-:W-:Y:S02]  /*77e0*/  F2FP.BF16.F32.PACK_AB R7, R39, R38 ;  /* 0x000000262707723e */ /* 0x000fe400000010ff */
[----:B------:R-:W-:-:S02]  /*77f0*/  MOV R30, R10 ;  /* 0x0000000a001e7202 */ /* 0x000fc40000000f00 */
[----:B------:R-:W-:Y:S01]  /*7800*/  F2FP.BF16.F32.PACK_AB R8, R200, R201 ;  /* 0x000000c9c808723e */ /* 0x000fe200000010ff */
[----:B------:R0:W-:Y:S01]  /*7810*/  STSM.16.M88.4 [R31], R4 ;  /* 0x000000041f007844 */ /* 0x0001e20000000200 */
[----:B------:R-:W-:Y:S02]  /*7820*/  F2FP.BF16.F32.PACK_AB R9, R43, R42 ;  /* 0x0000002a2b09723e */ /* 0x000fe400000010ff */
[----:B------:R-:W-:Y:S02]  /*7830*/  F2FP.BF16.F32.PACK_AB R10, R198, R199 ;  /* 0x000000c7c60a723e */ /* 0x000fe400000010ff */
[----:B------:R-:W-:Y:S02]  /*7840*/  F2FP.BF16.F32.PACK_AB R11, R47, R46 ;  /* 0x0000002e2f0b723e */ /* 0x000fe400000010ff */
[----:B------:R-:W-:Y:S02]  /*7850*/  MOV R34, R12 ;  /* 0x0000000c00227202 */ /* 0x000fe40000000f00 */
[----:B------:R-:W-:Y:S01]  /*7860*/  MOV R35, R14 ;  /* 0x0000000e00237202 */ /* 0x000fe20000000f00 */
[----:B------:R1:W-:Y:S01]  /*7870*/  STSM.16.M88.4 [R30], R8 ;  /* 0x000000081e007844 */ /* 0x0003e20000000200 */
[----:B------:R-:W-:-:S02]  /*7880*/  LOP3.LUT R88, R26, R27, RZ, 0x3c, !PT ;  /* 0x0000001b1a587212 */ /* 0x000fc400078e3cff */
[----:B------:R-:W-:Y:S02]  /*7890*/  MOV R205, R24 ;  /* 0x0000001800cd7202 */ /* 0x000fe40000000f00 */
[----:B------:R-:W-:Y:S02]  /*78a0*/  F2FP.BF16.F32.PACK_AB R12, R196, R197 ;  /* 0x000000c5c40c723e */ /* 0x000fe400000010ff */
[----:B------:R-:W-:Y:S02]  /*78b0*/  F2FP.BF16.F32.PACK_AB R13, R51, R50 ;  /* 0x00000032330d723e */ /* 0x000fe400000010ff */
[----:B------:R-:W-:Y:S02]  /*78c0*/  F2FP.BF16.F32.PACK_AB R14, R194, R195 ;  /* 0x000000c3c20e723e */ /* 0x000fe400000010ff */
[----:B------:R-:W-:Y:S02]  /*78d0*/  F2FP.BF16.F32.PACK_AB R15, R55, R54 ;  /* 0x00000036370f723e */ /* 0x000fe400000010ff */
[----:B------:R-:W-:-:S02]  /*78e0*/  MOV R206, R28 ;  /* 0x0000001c00ce7202 */ /* 0x000fc40000000f00 */
[----:B------:R-:W-:Y:S01]  /*78f0*/  F2FP.BF16.F32.PACK_AB R24, R192, R193 ;  /* 0x000000c1c018723e */ /* 0x000fe200000010ff */
[----:B------:R-:W-:Y:S01]  /*7900*/  STSM.16.M88.4 [R205], R12 ;  /* 0x0000000ccd007844 */ /* 0x000fe20000000200 */
[----:B------:R-:W-:Y:S02]  /*7910*/  F2FP.BF16.F32.PACK_AB R25, R59, R58 ;  /* 0x0000003a3b19723e */ /* 0x000fe400000010ff */
[----:B------:R-:W-:Y:S02]  /*7920*/  F2FP.BF16.F32.PACK_AB R26, R190, R191 ;  /* 0x000000bfbe1a723e */ /* 0x000fe400000010ff */
[----:B------:R-:W-:Y:S02]  /*7930*/  F2FP.BF16.F32.PACK_AB R27, R63, R62 ;  /* 0x0000003e3f1b723e */ /* 0x000fe400000010ff */
[----:B------:R-:W-:Y:S02]  /*7940*/  MOV R48, R48 ;  /* 0x0000003000307202 */ /* 0x000fe40000000f00 */
[----:B0-----:R-:W-:Y:S01]  /*7950*/  F2FP.BF16.F32.PACK_AB R4, R182, R183 ;  /* 0x000000b7b604723e */ /* 0x001fe200000010ff */
[----:B------:R-:W-:Y:S01]  /*7960*/  STSM.16.M88.4 [R206], R24 ;  /* 0x00000018ce007844 */ /* 0x000fe20000000200 */
[----:B------:R-:W-:-:S02]  /*7970*/  F2FP.BF16.F32.PACK_AB R5, R67, R66 ;  /* 0x000000424305723e */ /* 0x000fc400000010ff */
[----:B------:R-:W-:Y:S02]  /*7980*/  F2FP.BF16.F32.PACK_AB R6, R180, R181 ;  /* 0x000000b5b406723e */ /* 0x000fe400000010ff */
[----:B------:R-:W-:Y:S02]  /*7990*/  F2FP.BF16.F32.PACK_AB R7, R71, R70 ;  /* 0x000000464707723e */ /* 0x000fe400000010ff */
[----:B------:R-:W-:Y:S02]  /*79a0*/  MOV R114, R114 ;  /* 0x0000007200727202 */ /* 0x000fe40000000f00 */
[----:B-1----:R-:W-:Y:S01]  /*79b0*/  F2FP.BF16.F32.PACK_AB R8, R178, R179 ;  /* 0x000000b3b208723e */ /* 0x002fe200000010ff */
[----:B------:R0:W-:Y:S01]  /*79c0*/  STSM.16.M88.4 [R48], R4 ;  /* 0x0000000430007844 */ /* 0x0001e20000000200 */
[----:B------:R-:W-:Y:S02]  /*79d0*/  F2FP.BF16.F32.PACK_AB R9, R75, R74 ;  /* 0x0000004a4b09723e */ /* 0x000fe400000010ff */
[----:B------:R-:W-:-:S02]  /*79e0*/  F2FP.BF16.F32.PACK_AB R10, R176, R177 ;  /* 0x000000b1b00a723e */ /* 0x000fc400000010ff */
[----:B------:R-:W-:Y:S02]  /*79f0*/  F2FP.BF16.F32.PACK_AB R11, R79, R78 ;  /* 0x0000004e4f0b723e */ /* 0x000fe400000010ff */
[----:B------:R-:W-:Y:S02]  /*7a00*/  MOV R119, R118 ;  /* 0x0000007600777202 */ /* 0x000fe40000000f00 */
[----:B------:R-:W-:Y:S01]  /*7a10*/  F2FP.BF16.F32.PACK_AB R28, R174, R175 ;  /* 0x000000afae1c723e */ /* 0x000fe200000010ff */
[----:B------:R1:W-:Y:S01]  /*7a20*/  STSM.16.M88.4 [R114], R8 ;  /* 0x0000000872007844 */ /* 0x0003e20000000200 */
[----:B------:R-:W-:Y:S02]  /*7a30*/  F2FP.BF16.F32.PACK_AB R29, R83, R82 ;  /* 0x00000052531d723e */ /* 0x000fe400000010ff */
[----:B------:R-:W-:Y:S02]  /*7a40*/  F2FP.BF16.F32.PACK_AB R30, R172, R173 ;  /* 0x000000adac1e723e */ /* 0x000fe400000010ff */
[----:B------:R-:W-:-:S02]  /*7a50*/  F2FP.BF16.F32.PACK_AB R31, R87, R86 ;  /* 0x00000056571f723e */ /* 0x000fc400000010ff */
[----:B------:R-:W-:Y:S02]  /*7a60*/  MOV R118, R122 ;  /* 0x0000007a00767202 */ /* 0x000fe40000000f00 */
[----:B0-----:R-:W-:Y:S01]  /*7a70*/  F2FP.BF16.F32.PACK_AB R48, R160, R171 ;  /* 0x000000aba030723e */ /* 0x001fe200000010ff */
[----:B------:R-:W-:Y:S01]  /*7a80*/  STSM.16.M88.4 [R119], R28 ;  /* 0x0000001c77007844 */ /* 0x000fe20000000200 */
[----:B------:R-:W-:Y:S02]  /*7a90*/  F2FP.BF16.F32.PACK_AB R49, R91, R90 ;  /* 0x0000005a5b31723e */ /* 0x000fe400000010ff */
[----:B------:R-:W-:Y:S02]  /*7aa0*/  F2FP.BF16.F32.PACK_AB R50, R93, R154 ;  /* 0x0000009a5d32723e */ /* 0x000fe400000010ff */
[----:B------:R-:W-:Y:S02]  /*7ab0*/  F2FP.BF16.F32.PACK_AB R51, R95, R94 ;  /* 0x0000005e5f33723e */ /* 0x000fe400000010ff */
[----:B------:R-:W-:-:S02]  /*7ac0*/  MOV R126, R126 ;  /* 0x0000007e007e7202 */ /* 0x000fc40000000f00 */
[----:B------:R-:W-:Y:S01]  /*7ad0*/  MOV R130, R130 ;  /* 0x0000008200827202 */ /* 0x000fe20000000f00 */
[----:B------:R-:W-:Y:S01]  /*7ae0*/  STSM.16.M88.4 [R118], R48 ;  /* 0x0000003076007844 */ /* 0x000fe20000000200 */
[----:B------:R-:W-:Y:S02]  /*7af0*/  MOV R134, R134 ;  /* 0x0000008600867202 */ /* 0x000fe40000000f00 */
[----:B-1----:R-:W-:Y:S01]  /*7b00*/  F2FP.BF16.F32.PACK_AB R114, R117, R116 ;  /* 0x000000747572723e */ /* 0x002fe200000010ff */
[----:B------:R-:W-:Y:S01]  /*7b10*/  STSM.16.M88.4 [R126], R96 ;  /* 0x000000607e007844 */ /* 0x000fe20000000200 */
[----:B------:R-:W-:Y:S02]  /*7b20*/  F2FP.BF16.F32.PACK_AB R115, R157, R156 ;  /* 0x0000009c9d73723e */ /* 0x000fe400000010ff */
[----:B------:R-:W-:Y:S01]  /*7b30*/  MOV R138, R138 ;  /* 0x0000008a008a7202 */ /* 0x000fe20000000f00 */
[----:B------:R0:W-:Y:S01]  /*7b40*/  STSM.16.M88.4 [R130], R104 ;  /* 0x0000006882007844 */ /* 0x0001e20000000200 */
[----:B------:R-:W-:-:S02]  /*7b50*/  F2FP.BF16.F32.PACK_AB R122, R125, R124 ;  /* 0x0000007c7d7a723e */ /* 0x000fc400000010ff */
[----:B------:R-:W-:Y:S01]  /*7b60*/  F2FP.BF16.F32.PACK_AB R123, R162, R161 ;  /* 0x000000a1a27b723e */ /* 0x000fe200000010ff */
[----:B------:R1:W-:Y:S01]  /*7b70*/  STSM.16.M88.4 [R134], R112 ;  /* 0x0000007086007844 */ /* 0x0003e20000000200 */
[----:B------:R-:W-:Y:S02]  /*7b80*/  MOV R142, R142 ;  /* 0x0000008e008e7202 */ /* 0x000fe40000000f00 */
[----:B------:R-:W-:Y:S01]  /*7b90*/  F2FP.BF16.F32.PACK_AB R131, R166, R165 ;  /* 0x000000a5a683723e */ /* 0x000fe200000010ff */
[----:B------:R1:W-:Y:S01]  /*7ba0*/  STSM.16.M88.4 [R138], R120 ;  /* 0x000000788a007844 */ /* 0x0003e20000000200 */
[----:B------:R-:W-:Y:S02]  /*7bb0*/  F2FP.BF16.F32.PACK_AB R4, R137, R136 ;  /* 0x000000888904723e */ /* 0x000fe400000010ff */
[----:B------:R-:W-:Y:S02]  /*7bc0*/  F2FP.BF16.F32.PACK_AB R5, R168, R167 ;  /* 0x000000a7a805723e */ /* 0x000fe400000010ff */
[----:B------:R-:W-:-:S02]  /*7bd0*/  F2FP.BF16.F32.PACK_AB R6, R141, R140 ;  /* 0x0000008c8d06723e */ /* 0x000fc400000010ff */
[----:B------:R-:W-:Y:S02]  /*7be0*/  F2FP.BF16.F32.PACK_AB R7, R170, R169 ;  /* 0x000000a9aa07723e */ /* 0x000fe400000010ff */
[----:B0-----:R-:W-:Y:S02]  /*7bf0*/  F2FP.BF16.F32.PACK_AB R130, R133, R132 ;  /* 0x000000848582723e */ /* 0x001fe400000010ff */
[----:B------:R-:W-:Y:S02]  /*7c00*/  F2FP.BF16.F32.PACK_AB R145, R147, R146 ;  /* 0x000000929391723e */ /* 0x000fe400000010ff */
[----:B------:R-:W-:Y:S01]  /*7c10*/  LOP3.LUT R68, R69, 0x380, RZ, 0xc0, !PT ;  /* 0x0000038045447812 */ /* 0x000fe200078ec0ff */
[----:B------:R1:W-:Y:S01]  /*7c20*/  STSM.16.M88.4 [R142], R128 ;  /* 0x000000808e007844 */ /* 0x0003e20000000200 */
[----:B------:R-:W-:Y:S02]  /*7c30*/  LOP3.LUT R72, R73, 0x380, RZ, 0xc0, !PT ;  /* 0x0000038049487812 */ /* 0x000fe400078ec0ff */
[----:B------:R-:W-:Y:S01]  /*7c40*/  LOP3.LUT R76, R77, 0x380, RZ, 0xc0, !PT ;  /* 0x000003804d4c7812 */ /* 0x000fe200078ec0ff */
[----:B------:R1:W-:Y:S01]  /*7c50*/  STSM.16.M88.4 [R34], R4 ;  /* 0x0000000422007844 */ /* 0x0003e20000000200 */
[----:B------:R-:W-:-:S02]  /*7c60*/  LOP3.LUT R80, R81, 0x380, RZ, 0xc0, !PT ;  /* 0x0000038051507812 */ /* 0x000fc400078ec0ff */
[----:B------:R-:W-:Y:S02]  /*7c70*/  LOP3.LUT R84, R85, 0x380, RZ, 0xc0, !PT ;  /* 0x0000038055547812 */ /* 0x000fe400078ec0ff */
[----:B------:R-:W-:Y:S02]  /*7c80*/  F2FP.BF16.F32.PACK_AB R146, R149, R148 ;  /* 0x000000949592723e */ /* 0x000fe400000010ff */
[----:B------:R-:W-:Y:S02]  /*7c90*/  F2FP.BF16.F32.PACK_AB R147, R151, R150 ;  /* 0x000000969793723e */ /* 0x000fe400000010ff */
[----:B------:R-:W-:Y:S02]  /*7ca0*/  SHF.R.U64 R68, R68, 0x3, RZ ;  /* 0x0000000344447819 */ /* 0x000fe400000012ff */
[----:B------:R-:W-:Y:S01]  /*7cb0*/  SHF.R.U64 R72, R72, 0x3, RZ ;  /* 0x0000000348487819 */ /* 0x000fe200000012ff */
[----:B------:R1:W-:Y:S01]  /*7cc0*/  STSM.16.M88.4 [R35], R144 ;  /* 0x0000009023007844 */ /* 0x0003e20000000200 */
[----:B------:R-:W-:-:S02]  /*7cd0*/  SHF.R.U64 R76, R76, 0x3, RZ ;  /* 0x000000034c4c7819 */ /* 0x000fc400000012ff */
[----:B------:R-:W-:Y:S02]  /*7ce0*/  SHF.R.U64 R80, R80, 0x3, RZ ;  /* 0x0000000350507819 */ /* 0x000fe400000012ff */
[----:B------:R-:W-:Y:S02]  /*7cf0*/  SHF.R.U64 R84, R84, 0x3, RZ ;  /* 0x0000000354547819 */ /* 0x000fe400000012ff */
[----:B------:R-:W-:Y:S01]  /*7d00*/  LOP3.LUT R68, R68, R69, RZ, 0x3c, !PT ;  /* 0x0000004544447212 */ /* 0x000fe200078e3cff */
[--C-:B------:R-:W-:Y:S01]  /*7d10*/  IMAD.X R69, RZ, RZ, R111.reuse, P1 ;  /* 0x000000ffff457224 */ /* 0x100fe200008e066f */
[----:B------:R-:W-:Y:S01]  /*7d20*/  LOP3.LUT R72, R72, R73, RZ, 0x3c, !PT ;  /* 0x0000004948487212 */ /* 0x000fe200078e3cff */
[--C-:B------:R-:W-:Y:S01]  /*7d30*/  IMAD.X R73, RZ, RZ, R111.reuse, P6 ;  /* 0x000000ffff497224 */ /* 0x100fe200030e066f */
[----:B------:R-:W-:Y:S02]  /*7d40*/  LOP3.LUT R76, R76, R77, RZ, 0x3c, !PT ;  /* 0x0000004d4c4c7212 */ /* 0x000fe400078e3cff */
[----:B------:R-:W-:Y:S01]  /*7d50*/  LOP3.LUT R80, R80, R81, RZ, 0x3c, !PT ;  /* 0x0000005150507212 */ /* 0x000fe200078e3cff */
[--C-:B------:R-:W-:Y:S01]  /*7d60*/  IMAD.X R81, RZ, RZ, R111.reuse, P4 ;  /* 0x000000ffff517224 */ /* 0x100fe200020e066f */
[----:B------:R-:W-:Y:S01]  /*7d70*/  LOP3.LUT R84, R84, R85, RZ, 0x3c, !PT ;  /* 0x0000005554547212 */ /* 0x000fe200078e3cff */
[----:B------:R-:W-:Y:S01]  /*7d80*/  IMAD.X R85, RZ, RZ, R111, P3 ;  /* 0x000000ffff557224 */ /* 0x000fe200018e066f */
[----:B------:R-:W-:Y:S01]  /*7d90*/  IADD3.X R77, RZ, R111, RZ, P5, !PT ;  /* 0x0000006fff4d7210 */ /* 0x000fe20002ffe4ff */
[----:B------:R-:W-:Y:S06]  /*7da0*/  BAR.SYNC.DEFER_BLOCKING 0x1, 0x100 ;  /* 0x0044000000007b1d */ /* 0x000fec0000010000 */
[----:B-1----:R-:W-:Y:S05]  /*7db0*/  @P0 BRA `(.L_x_39) ;  /* 0x0000000000cc0947 */ /* 0x002fea0003800000 */
[----:B------:R-:W0:Y:S01]  /*7dc0*/  LDC R10, c[0x0][0xbe8] ;  /* 0x0002fa00ff0a7b82 */ /* 0x000e220000000800 */
[----:B------:R-:W-:Y:S01]  /*7dd0*/  IMAD R4, RZ, RZ, -UR44 ;  /* 0x8000002cff047e24 */ /* 0x000fe2000f8e02ff */
[----:B------:R-:W-:Y:S01]  /*7de0*/  ULDC.64 UR8, c[0x0][0xb90] ;  /* 0x0002e40000087ab9 */ /* 0x000fe20000000a00 */
[----:B------:R-:W-:Y:S01]  /*7df0*/  IMAD.MOV R14, RZ, RZ, -R18 ;  /* 0x000000ffff0e7224 */ /* 0x000fe200078e0a12 */
[----:B------:R-:W-:Y:S02]  /*7e00*/  UIMAD UR6, UR10, UR8, URZ ;  /* 0x000000080a0672a4 */ /* 0x000fe4000f8e023f */
[----:B------:R-:W-:Y:S02]  /*7e10*/  UIMAD.WIDE.U32 UR4, UR7, UR8, URZ ;  /* 0x00000008070472a5 */ /* 0x000fe4000f8e003f */
[----:B------:R-:W1:Y:S01]  /*7e20*/  LDC R15, c[0x0][0xc38] ;  /* 0x00030e00ff0f7b82 */ /* 0x000e620000000800 */
[----:B------:R-:W-:-:S04]  /*7e30*/  UIMAD UR6, UR7, UR9, UR6 ;  /* 0x00000009070672a4 */ /* 0x000fc8000f8e0206 */
[----:B------:R-:W-:-:S03]  /*7e40*/  UIADD3 UR6, UR5, UR6, URZ ;  /* 0x0000000605067290 */ /* 0x000fc6000fffe03f */
[----:B------:R-:W2:Y:S01]  /*7e50*/  LDC.64 R12, c[0x0][0xb98] ;  /* 0x0002e600ff0c7b82 */ /* 0x000ea20000000a00 */
[----:B0-----:R-:W-:Y:S01]  /*7e60*/  ISETP.NE.AND P0, PT, R10, 0x1, PT ;  /* 0x000000010a00780c */ /* 0x001fe20003f05270 */
[----:B-1----:R-:W-:-:S04]  /*7e70*/  IMAD R15, R15, R4, UR46 ;  /* 0x0000002e0f0f7e24 */ /* 0x002fc8000f8e0204 */
[----:B------:R-:W-:-:S08]  /*7e80*/  IMAD R8, R15, 0x40, R214 ;  /* 0x000000400f087824 */ /* 0x000fd000078e02d6 */
[----:B------:R-:W0:Y:S01]  /*7e90*/  @P0 LDC R5, c[0x0][0xbec] ;  /* 0x0002fb00ff050b82 */ /* 0x000e220000000800 */
[----:B------:R-:W-:Y:S02]  /*7ea0*/  IMAD R15, R15, 0x40, R2 ;  /* 0x000000400f0f7824 */ /* 0x000fe400078e0202 */
[----:B------:R-:W-:Y:S02]  /*7eb0*/  IMAD.MOV.U32 R7, RZ, RZ, R8 ;  /* 0x000000ffff077224 */ /* 0x000fe400078e0008 */
[----:B--2---:R-:W-:-:S03]  /*7ec0*/  IMAD R6, R12, UR11, RZ ;  /* 0x0000000b0c067c24 */ /* 0x004fc6000f8e02ff */
[----:B------:R-:W1:Y:S01]  /*7ed0*/  @P0 LDC R9, c[0x0][0xbf0] ;  /* 0x0002fc00ff090b82 */ /* 0x000e620000000800 */
[----:B0-----:R-:W-:-:S04]  /*7ee0*/  @P0 IMAD.HI.U32 R4, R8, R5, RZ ;  /* 0x0000000508040227 */ /* 0x001fc800078e00ff */
[----:B------:R-:W-:Y:S02]  /*7ef0*/  IMAD.U32 R5, RZ, RZ, UR5 ;  /* 0x00000005ff057e24 */ /* 0x000fe4000f8e00ff */
[----:B------:R-:W-:Y:S01]  /*7f00*/  IMAD.U32 R5, RZ, RZ, UR6 ;  /* 0x00000006ff057e24 */ /* 0x000fe2000f8e00ff */
[----:B-1----:R-:W-:Y:S01]  /*7f10*/  @P0 SHF.R.U32.HI R7, RZ, R9, R4 ;  /* 0x00000009ff070219 */ /* 0x002fe20000011604 */
[----:B------:R-:W-:Y:S01]  /*7f20*/  IMAD.U32 R4, RZ, RZ, UR4 ;  /* 0x00000004ff047e24 */ /* 0x000fe2000f8e00ff */
[----:B------:R-:W-:Y:S02]  /*7f30*/  ULDC.64 UR4, c[0x0][0xb88] ;  /* 0x0002e20000047ab9 */ /* 0x000fe40000000a00 */
[--C-:B------:R-:W-:Y:S01]  /*7f40*/  SHF.R.S32.HI R11, RZ, 0x1f, R7.reuse ;  /* 0x0000001fff0b7819 */ /* 0x100fe20000011407 */
[----:B------:R-:W-:Y:S02]  /*7f50*/  IMAD.MOV R9, RZ, RZ, -R7 ;  /* 0x000000ffff097224 */ /* 0x000fe400078e0a07 */
[----:B------:R-:W-:-:S04]  /*7f60*/  IMAD.WIDE.U32 R4, R12, UR45, R4 ;  /* 0x0000002d0c047c25 */ /* 0x000fc8000f8e0004 */
[----:B------:R-:W-:Y:S01]  /*7f70*/  IMAD R9, R10, R9, R8 ;  /* 0x000000090a097224 */ /* 0x000fe200078e0208 */
[----:B------:R-:W-:Y:S01]  /*7f80*/  IADD3 R4, P0, R7, R4, RZ ;  /* 0x0000000407047210 */ /* 0x000fe20007f1e0ff */
[----:B------:R-:W-:-:S03]  /*7f90*/  IMAD R8, R13, UR45, R6 ;  /* 0x0000002d0d087c24 */ /* 0x000fc6000f8e0206 */
[----:B------:R-:W-:Y:S02]  /*7fa0*/  SHF.R.S32.HI R6, RZ, 0x1f, R9 ;  /* 0x0000001fff067819 */ /* 0x000fe40000011409 */
[----:B------:R-:W-:-:S03]  /*7fb0*/  IADD3.X R5, R11, R5, R8, P0, !PT ;  /* 0x000000050b057210 */ /* 0x000fc600007fe408 */
[----:B------:R-:W-:Y:S02]  /*7fc0*/  IMAD R6, R6, UR4, RZ ;  /* 0x0000000406067c24 */ /* 0x000fe4000f8e02ff */
[----:B------:R-:W-:-:S04]  /*7fd0*/  IMAD.WIDE.U32 R4, R9, UR4, R4 ;  /* 0x0000000409047c25 */ /* 0x000fc8000f8e0004 */
[----:B------:R-:W-:Y:S01]  /*7fe0*/  IMAD R7, R9, UR5, R6 ;  /* 0x0000000509077c24 */ /* 0x000fe2000f8e0206 */
[----:B------:R-:W-:Y:S01]  /*7ff0*/  ULDC.64 UR4, c[0x0][0xb50] ;  /* 0x0002d40000047ab9 */ /* 0x000fe20000000a00 */
[----:B------:R-:W-:Y:S01]  /*8000*/  VIADD R9, R15, 0x8 ;  /* 0x000000080f097836 */ /* 0x000fe20000000000 */
[----:B------:R-:W-:Y:S01]  /*8010*/  LEA R11, P0, R4, UR4, 0x2 ;  /* 0x00000004040b7c11 */ /* 0x000fe2000f8010ff */
[----:B------:R-:W-:Y:S01]  /*8020*/  IMAD.IADD R5, R5, 0x1, R7 ;  /* 0x0000000105057824 */ /* 0x000fe200078e0207 */
[----:B------:R-:W-:Y:S02]  /*8030*/  ULDC UR4, c[0x0][0xa88] ;  /* 0x0002a20000047ab9 */ /* 0x000fe40000000800 */
[----:B------:R-:W-:Y:S01]  /*8040*/  IMAD R8, R10, UR4, RZ ;  /* 0x000000040a087c24 */ /* 0x000fe2000f8e02ff */
[----:B------:R-:W-:Y:S01]  /*8050*/  SHFL.IDX PT, R6, R11, 0x1, 0x1c1f ;  /* 0x003c1f000b067f89 */ /* 0x000fe200000e0000 */
[----:B------:R-:W-:Y:S02]  /*8060*/  LEA.HI.X R12, R4, UR5, R5, 0x2, P0 ;  /* 0x00000005040c7c11 */ /* 0x000fe400080f1405 */
[----:B------:R-:W-:Y:S01]  /*8070*/  ISETP.NE.AND P0, PT, R17, R14, PT ;  /* 0x0000000e1100720c */ /* 0x000fe20003f05270 */
[----:B------:R-:W-:Y:S03]  /*8080*/  SHFL.IDX PT, R4, R11, RZ, 0x1c1f ;  /* 0x001c1fff0b047589 */ /* 0x000fe600000e0000 */
[-C--:B------:R-:W-:Y:S01]  /*8090*/  ISETP.GE.OR P1, PT, R15, R8.reuse, P0 ;  /* 0x000000080f00720c */ /* 0x080fe20000726670 */
[----:B------:R-:W0:Y:S01]  /*80a0*/  SHFL.IDX PT, R5, R12, RZ, 0x1c1f ;  /* 0x001c1fff0c057589 */ /* 0x000e2200000e0000 */
[----:B------:R-:W-:-:S03]  /*80b0*/  ISETP.GE.OR P0, PT, R9, R8, P0 ;  /* 0x000000080900720c */ /* 0x000fc60000706670 */
[----:B------:R-:W1:Y:S08]  /*80c0*/  SHFL.IDX PT, R7, R12, 0x1, 0x1c1f ;  /* 0x003c1f000c077f89 */ /* 0x000e7000000e0000 */
[----:B0-----:R0:W-:Y:S04]  /*80d0*/  @!P1 ST.E desc[UR42][R4.64], R3 ;  /* 0x0000000304009985 */ /* 0x0011e8000c10192a */
[----:B-1----:R0:W-:Y:S02]  /*80e0*/  @!P0 ST.E desc[UR42][R6.64], R0 ;  /* 0x0000000006008985 */ /* 0x0021e4000c10192a */
.L_x_39:
[----:B------:R-:W1:Y:S01]  /*80f0*/  LDC R14, c[0x0][0xbe8] ;  /* 0x0002fa00ff0e7b82 */ /* 0x000e620000000800 */
[----:B------:R-:W-:Y:S01]  /*8100*/  ULDC UR12, c[0x0][0xac8] ;  /* 0x0002b200000c7ab9 */ /* 0x000fe20000000800 */
[----:B0-----:R0:W5:Y:S04]  /*8110*/  LD.E.128 R4, desc[UR42][R20.64] ;  /* 0x0000002a14047980 */ /* 0x001168000c101d00 */
[----:B------:R-:W5:Y:S02]  /*8120*/  LD.E.128 R108, desc[UR42][R110.64] ;  /* 0x0000002a6e6c7980 */ /* 0x000f64000c101d00 */
[----:B------:R-:W2:Y:S01]  /*8130*/  LDC R10, c[0x0][0xc38] ;  /* 0x00030e00ff0a7b82 */ /* 0x000ea20000000800 */
[----:B------:R-:W-:Y:S01]  /*8140*/  ISETP.GE.AND P1, PT, R189, UR12, PT ;  /* 0x0000000cbd007c0c */ /* 0x000fe2000bf26270 */
[----:B------:R-:W-:Y:S01]  /*8150*/  IMAD R9, RZ, RZ, -UR44 ;  /* 0x8000002cff097e24 */ /* 0x000fe2000f8e02ff */
[----:B------:R-:W-:Y:S01]  /*8160*/  ULDC.64 UR8, c[0x0][0xae8] ;  /* 0x0002ba0000087ab9 */ /* 0x000fe20000000a00 */
[----:B------:R-:W5:Y:S04]  /*8170*/  LD.E.128 R32, desc[UR42][R32.64] ;  /* 0x0000002a20207980 */ /* 0x000f68000c101d00 */
[----:B------:R-:W3:Y:S01]  /*8180*/  LDC.64 R12, c[0x0][0xae0] ;  /* 0x0002b800ff0c7b82 */ /* 0x000ee20000000a00 */
[----:B------:R-:W5:Y:S04]  /*8190*/  LD.E.128 R36, desc[UR42][R36.64] ;  /* 0x0000002a24247980 */ /* 0x000f68000c101d00 */
[----:B------:R-:W5:Y:S01]  /*81a0*/  LD.E.128 R40, desc[UR42][R40.64] ;  /* 0x0000002a28287980 */ /* 0x000f62000c101d00 */
[----:B-1----:R-:W-:-:S03]  /*81b0*/  ISETP.NE.AND P3, PT, R14, 0x1, PT ;  /* 0x000000010e00780c */ /* 0x002fc60003f65270 */
[----:B------:R-:W5:Y:S01]  /*81c0*/  LD.E.128 R44, desc[UR42][R44.64] ;  /* 0x0000002a2c2c7980 */ /* 0x000f62000c101d00 */
[----:B------:R-:W-:Y:S02]  /*81d0*/  ISETP.GE.AND P0, PT, R188, UR12, PT ;  /* 0x0000000cbc007c0c */ /* 0x000fe4000bf06270 */
[----:B------:R-:W-:Y:S01]  /*81e0*/  SEL R3, RZ, 0xffffffff, P1 ;  /* 0xffffffffff037807 */ /* 0x000fe20000800000 */
[----:B------:R-:W5:Y:S01]  /*81f0*/  LD.E.128 R52, desc[UR42][R52.64] ;  /* 0x0000002a34347980 */ /* 0x000f62000c101d00 */
[----:B------:R-:W-:-:S03]  /*8200*/  ISETP.GE.AND P2, PT, R16, UR12, PT ;  /* 0x0000000c10007c0c */ /* 0x000fc6000bf46270 */
[----:B------:R-:W5:Y:S02]  /*8210*/  LD.E.128 R56, desc[UR42][R56.64] ;  /* 0x0000002a38387980 */ /* 0x000f64000c101d00 */
[----:B0-----:R-:W0:Y:S01]  /*8220*/  @P3 LDC R20, c[0x0][0xbec] ;  /* 0x0002fb00ff143b82 */ /* 0x001e220000000800 */
[----:B------:R-:W-:Y:S01]  /*8230*/  SEL R8, RZ, 0xffffffff, P0 ;  /* 0xffffffffff087807 */ /* 0x000fe20000000000 */
[----:B------:R-:W-:Y:S01]  /*8240*/  IMAD.SHL.U32 R3, R3, 0x2, RZ ;  /* 0x0000000203037824 */ /* 0x000fe200078e00ff */
[----:B------:R-:W-:Y:S01]  /*8250*/  SEL R0, RZ, 0x1, P2 ;  /* 0x00000001ff007807 */ /* 0x000fe20001000000 */
[----:B------:R-:W5:Y:S04]  /*8260*/  LD.E.128 R60, desc[UR42][R60.64] ;  /* 0x0000002a3c3c7980 */ /* 0x000f68000c101d00 */
[----:B------:R-:W1:Y:S01]  /*8270*/  @P3 LDC R11, c[0x0][0xbf0] ;  /* 0x0002fc00ff0b3b82 */ /* 0x000e620000000800 */
[----:B------:R-:W-:Y:S01]  /*8280*/  IMAD.SHL.U32 R8, R8, 0x4, RZ ;  /* 0x0000000408087824 */ /* 0x000fe200078e00ff */
[----:B------:R-:W-:Y:S01]  /*8290*/  LOP3.LUT R3, R3, 0x2, R0, 0xe2, !PT ;  /* 0x0000000203037812 */ /* 0x000fe200078ee200 */
[----:B------:R-:W5:Y:S01]  /*82a0*/  LD.E.128 R64, desc[UR42][R64.64] ;  /* 0x0000002a40407980 */ /* 0x000f62000c101d00 */
[----:B------:R-:W-:Y:S01]  /*82b0*/  ISETP.GE.AND P0, PT, R187, UR12, PT ;  /* 0x0000000cbb007c0c */ /* 0x000fe2000bf06270 */
[----:B--2---:R-:W-:Y:S01]  /*82c0*/  IMAD R28, R10, R9, UR46 ;  /* 0x0000002e0a1c7e24 */ /* 0x004fe2000f8e0209 */
[----:B------:R-:W-:Y:S01]  /*82d0*/  LOP3.LUT R3, R8, 0x4, R3, 0xe2, !PT ;  /* 0x0000000408037812 */ /* 0x000fe200078ee203 */
[----:B------:R-:W-:Y:S01]  /*82e0*/  IMAD R0, R209, 0x20, R211 ;  /* 0x00000020d1007824 */ /* 0x000fe200078e02d3 */
[----:B------:R-:W-:Y:S01]  /*82f0*/  SEL R8, RZ, 0xffffffff, P0 ;  /* 0xffffffffff087807 */ /* 0x000fe20000000000 */
[----:B------:R-:W5:Y:S02]  /*8300*/  LD.E.128 R68, desc[UR42][R68.64] ;  /* 0x0000002a44447980 */ /* 0x000f64000c101d00 */
[----:B------:R-:W-:-:S02]  /*8310*/  IMAD R15, R28, 0x40, R0 ;  /* 0x000000401c0f7824 */ /* 0x000fc400078e0200 */
[----:B------:R-:W-:Y:S01]  /*8320*/  IMAD.SHL.U32 R8, R8, 0x8, RZ ;  /* 0x0000000808087824 */ /* 0x000fe200078e00ff */
[----:B------:R-:W-:Y:S01]  /*8330*/  UIMAD UR6, UR10, UR8, URZ ;  /* 0x000000080a0672a4 */ /* 0x000fe2000f8e023f */
[----:B------:R-:W5:Y:S01]  /*8340*/  LD.E.128 R72, desc[UR42][R72.64] ;  /* 0x0000002a48487980 */ /* 0x000f62000c101d00 */
[----:B0-----:R-:W-:Y:S01]  /*8350*/  @P3 IMAD.HI.U32 R0, R15, R20, RZ ;  /* 0x000000140f003227 */ /* 0x001fe200078e00ff */
[----:B------:R-:W-:Y:S02]  /*8360*/  ISETP.GE.AND P1, PT, R186, UR12, PT ;  /* 0x0000000cba007c0c */ /* 0x000fe4000bf26270 */
[----:B------:R-:W-:Y:S01]  /*8370*/  LOP3.LUT R3, R8, 0x8, R3, 0xe2, !PT ;  /* 0x0000000808037812 */ /* 0x000fe200078ee203 */
[----:B------:R-:W-:Y:S01]  /*8380*/  IMAD.MOV.U32 R8, RZ, RZ, R15 ;  /* 0x000000ffff087224 */ /* 0x000fe200078e000f */
[----:B------:R-:W-:Y:S01]  /*8390*/  UIMAD.WIDE.U32 UR4, UR7, UR8, URZ ;  /* 0x00000008070472a5 */ /* 0x000fe2000f8e003f */
[----:B------:R-:W5:Y:S01]  /*83a0*/  LD.E.128 R76, desc[UR42][R76.64] ;  /* 0x0000002a4c4c7980 */ /* 0x000f62000c101d00 */
[----:B------:R-:W-:Y:S01]  /*83b0*/  UIMAD UR6, UR7, UR9, UR6 ;  /* 0x00000009070672a4 */ /* 0x000fe2000f8e0206 */
[----:B-1----:R-:W-:-:S02]  /*83c0*/  @P3 SHF.R.U32.HI R8, RZ, R11, R0 ;  /* 0x0000000bff083219 */ /* 0x002fc40000011600 */
[----:B------:R-:W-:Y:S01]  /*83d0*/  SEL R0, RZ, 0xffffffff, P1 ;  /* 0xffffffffff007807 */ /* 0x000fe20000800000 */
[----:B------:R-:W-:Y:S01]  /*83e0*/  ULDC.64 UR8, c[0x0][0xaf0] ;  /* 0x0002bc0000087ab9 */ /* 0x000fe20000000a00 */
[----:B------:R-:W-:Y:S01]  /*83f0*/  UIADD3 UR5, UR5, UR6, URZ ;  /* 0x0000000605057290 */ /* 0x000fe2000fffe03f */
[--C-:B------:R-:W-:Y:S01]  /*8400*/  SHF.R.S32.HI R11, RZ, 0x1f, R8.reuse ;  /* 0x0000001fff0b7819 */ /* 0x100fe20000011408 */
[----:B------:R-:W-:Y:S01]  /*8410*/  UIMAD UR6, UR11, UR8, URZ ;  /* 0x000000080b0672a4 */ /* 0x000fe2000f8e023f */
[----:B------:R-:W-:Y:S01]  /*8420*/  ISETP.GE.AND P0, PT, R185, UR12, PT ;  /* 0x0000000cb9007c0c */ /* 0x000fe2000bf06270 */
[----:B------:R-:W-:Y:S01]  /*8430*/  IMAD.SHL.U32 R0, R0, 0x10, RZ ;  /* 0x0000001000007824 */ /* 0x000fe200078e00ff */
[----:B------:R-:W-:Y:S01]  /*8440*/  UIMAD.WIDE.U32 UR4, UR45, UR8, UR4 ;  /* 0x000000082d0472a5 */ /* 0x000fe2000f8e0004 */
[----:B------:R-:W-:Y:S01]  /*8450*/  IMAD.MOV R10, RZ, RZ, -R8 ;  /* 0x000000ffff0a7224 */ /* 0x000fe200078e0a08 */
[----:B------:R-:W-:Y:S01]  /*8460*/  UIMAD UR6, UR45, UR9, UR6 ;  /* 0x000000092d0672a4 */ /* 0x000fe2000f8e0206 */
[----:B------:R-:W-:Y:S01]  /*8470*/  SEL R9, RZ, 0xffffffff, P0 ;  /* 0xffffffffff097807 */ /* 0x000fe20000000000 */
[----:B---3--:R-:W-:Y:S01]  /*8480*/  IMAD R11, R11, R12, RZ ;  /* 0x0000000c0b0b7224 */ /* 0x008fe200078e02ff */
[----:B------:R-:W-:Y:S01]  /*8490*/  LOP3.LUT R0, R0, 0x10, R3, 0xe2, !PT ;  /* 0x0000001000007812 */ /* 0x000fe200078ee203 */
[----:B------:R-:W-:Y:S01]  /*84a0*/  IMAD R3, R14, R10, R15 ;  /* 0x0000000a0e037224 */ /* 0x000fe200078e020f */
[----:B------:R-:W-:Y:S01]  /*84b0*/  UIADD3 UR5, UR5, UR6, URZ ;  /* 0x0000000605057290 */ /* 0x000fe2000fffe03f */
[----:B------:R-:W-:Y:S01]  /*84c0*/  IMAD R13, R8, R13, R11 ;  /* 0x0000000d080d7224 */ /* 0x000fe200078e020b */
[----:B------:R-:W5:Y:S01]  /*84d0*/  LD.E.128 R80, desc[UR42][R80.64] ;  /* 0x0000002a50507980 */ /* 0x000f62000c101d00 */
[----:B------:R-:W-:Y:S01]  /*84e0*/  IMAD.SHL.U32 R11, R9, 0x20, RZ ;  /* 0x00000020090b7824 */ /* 0x000fe200078e00ff */
[----:B------:R-:W-:-:S02]  /*84f0*/  ISETP.GE.AND P0, PT, R213, UR12, PT ;  /* 0x0000000cd5007c0c */ /* 0x000fc4000bf06270 */
[----:B------:R-:W5:Y:S01]  /*8500*/  LD.E.128 R84, desc[UR42][R84.64] ;  /* 0x0000002a54547980 */ /* 0x000f62000c101d00 */
[----:B------:R-:W-:Y:S01]  /*8510*/  SHF.R.S32.HI R10, RZ, 0x1f, R3 ;  /* 0x0000001fff0a7819 */ /* 0x000fe20000011403 */
[----:B------:R-:W-:Y:S01]  /*8520*/  IMAD.WIDE.U32 R8, R8, R12, UR4 ;  /* 0x0000000408087e25 */ /* 0x000fe2000f8e000c */
[----:B------:R-:W-:Y:S01]  /*8530*/  LOP3.LUT R0, R11, 0x20, R0, 0xe2, !PT ;  /* 0x000000200b007812 */ /* 0x000fe200078ee200 */
[----:B------:R-:W-:Y:S01]  /*8540*/  ULDC.64 UR4, c[0x0][0xad8] ;  /* 0x0002b60000047ab9 */ /* 0x000fe20000000a00 */
[----:B------:R-:W5:Y:S01]  /*8550*/  LD.E.128 R88, desc[UR42][R88.64] ;  /* 0x0000002a58587980 */ /* 0x000f62000c101d00 */
[----:B------:R-:W-:Y:S01]  /*8560*/  SEL R11, RZ, 0x40, P0 ;  /* 0x00000040ff0b7807 */ /* 0x000fe20000000000 */
[----:B------:R-:W-:Y:S01]  /*8570*/  IMAD R10, R10, UR4, RZ ;  /* 0x000000040a0a7c24 */ /* 0x000fe2000f8e02ff */
[----:B------:R-:W-:Y:S01]  /*8580*/  ULDC.64 UR6, c[0x0][0xa80] ;  /* 0x0002a00000067ab9 */ /* 0x000fe20000000a00 */
[----:B------:R-:W-:Y:S01]  /*8590*/  @!PT LDS RZ, [RZ] ;  /* 0x00000000fffff984 */ /* 0x000fe20000000800 */
[----:B------:R-:W-:Y:S01]  /*85a0*/  @!PT LDS RZ, [RZ] ;  /* 0x00000000fffff984 */ /* 0x000fe20000000800 */
[----:B------:R-:W-:Y:S01]  /*85b0*/  @!PT LDS RZ, [RZ] ;  /* 0x00000000fffff984 */ /* 0x000fe20000000800 */
[----:B------:R-:W-:Y:S01]  /*85c0*/  @!PT LDS RZ, [RZ] ;  /* 0x00000000fffff984 */ /* 0x000fe20000000800 */
[----:B------:R0:W-:Y:S06]  /*85d0*/  MEMBAR.ALL.CTA ;  /* 0x0000000000007992 */ /* 0x0001ec0000008000 */
[----:B0-----:R-:W0:Y:S01]  /*85e0*/  FENCE.VIEW.ASYNC.S ;  /* 0x00000000000073c6 */ /* 0x001e220000000000 */
[----:B------:R-:W-:Y:S01]  /*85f0*/  LOP3.LUT R0, R0, R11, RZ, 0xfc, !PT ;  /* 0x0000000b00007212 */ /* 0x000fe200078efcff */
[----:B------:R-:W-:Y:S01]  /*8600*/  IMAD R11, R3, UR5, R10 ;  /* 0x00000005030b7c24 */ /* 0x000fe2000f8e020a */
[----:B------:R-:W-:Y:S01]  /*8610*/  ULDC UR5, c[0x0][0xa88] ;  /* 0x0002a20000057ab9 */ /* 0x000fe20000000800 */
[----:B------:R-:W-:Y:S01]  /*8620*/  IMAD.IADD R9, R9, 0x1, R13 ;  /* 0x0000000109097824 */ /* 0x000fe200078e020d */
[----:B------:R-:W-:Y:S01]  /*8630*/  ISETP.GE.AND P0, PT, R212, UR12, PT ;  /* 0x0000000cd4007c0c */ /* 0x000fe2000bf06270 */
[----:B------:R-:W-:-:S02]  /*8640*/  IMAD R29, R14, UR5, RZ ;  /* 0x000000050e1d7c24 */ /* 0x000fc4000f8e02ff */
[----:B------:R-:W-:Y:S02]  /*8650*/  IMAD R28, R28, 0x40, R211 ;  /* 0x000000401c1c7824 */ /* 0x000fe400078e02d3 */
[----:B------:R-:W-:Y:S01]  /*8660*/  IMAD.WIDE.U32 R8, R3, UR4, R8 ;  /* 0x0000000403087c25 */ /* 0x000fe2000f8e0008 */
[----:B------:R-:W-:Y:S01]  /*8670*/  SEL R3, RZ, 0x80, P0 ;  /* 0x00000080ff037807 */ /* 0x000fe20000000000 */
[----:B------:R-:W-:Y:S01]  /*8680*/  UIADD3 UR4, UR41, 0x28c20, URZ ;  /* 0x00028c2029047890 */ /* 0x000fe2000fffe03f */
[----:B------:R-:W-:Y:S01]  /*8690*/  ISETP.GE.AND P0, PT, R28, R29, PT ;  /* 0x0000001d1c00720c */ /* 0x000fe20003f06270 */
[----:B------:R-:W-:Y:S01]  /*86a0*/  IMAD.IADD R9, R9, 0x1, R11 ;  /* 0x0000000109097824 */ /* 0x000fe200078e020b */
[----:B------:R-:W-:Y:S01]  /*86b0*/  LEA R26, P1, R8, UR6, 0x1 ;  /* 0x00000006081a7c11 */ /* 0x000fe2000f8208ff */
[----:B------:R-:W-:-:S03]  /*86c0*/  UPRMT UR4, URZ, 0x654, UR4 ;  /* 0x000006543f047896 */ /* 0x000fc60008000004 */
[----:B------:R-:W-:Y:S01]  /*86d0*/  LEA.HI.X R27, R8, UR7, R9, 0x1, P1 ;  /* 0x00000007081b7c11 */ /* 0x000fe200088f0c09 */
[----:B0-----:R0:W1:Y:S01]  /*86e0*/  SHFL.IDX PT, R10, R26, RZ, 0x181f ;  /* 0x00181fff1a0a7589 */ /* 0x00106200000e0000 */
[----:B------:R-:W-:Y:S03]  /*86f0*/  BSSY B0, `(.L_x_40) ;  /* 0x0000024000007945 */ /* 0x000fe60003800000 */
[----:B------:R0:W2:Y:S01]  /*8700*/  SHFL.IDX PT, R11, R27, RZ, 0x181f ;  /* 0x00181fff1b0b7589 */ /* 0x0000a200000e0000 */
[----:B------:R-:W-:Y:S01]  /*8710*/  SYNCS.ARRIVE.TRANS64.RED.A1T0 RZ, [UR4], RZ ;  /* 0x000000ffffff79a7 */ /* 0x000fe20008100404 */
[----:B------:R-:W-:Y:S01]  /*8720*/  LOP3.LUT R3, R0, R3, RZ, 0xfc, !PT ;  /* 0x0000000300037212 */ /* 0x000fe200078efcff */
[----:B------:R-:W-:Y:S06]  /*8730*/  @P0 BRA `(.L_x_41) ;  /* 0x00000000007c0947 */ /* 0x000fec0003800000 */
[----:B------:R-:W-:Y:S02]  /*8740*/  ISETP.GE.AND P1, PT, R189, UR12, PT ;  /* 0x0000000cbd007c0c */ /* 0x000fe4000bf26270 */
[----:B------:R-:W-:Y:S02]  /*8750*/  ISETP.GE.AND P0, PT, R16, UR12, PT ;  /* 0x0000000c10007c0c */ /* 0x000fe4000bf06270 */
[----:B------:R-:W-:Y:S02]  /*8760*/  ISETP.GE.AND P5, PT, R188, UR12, PT ;  /* 0x0000000cbc007c0c */ /* 0x000fe4000bfa6270 */
[----:B------:R-:W-:-:S07]  /*8770*/  ISETP.GE.AND P3, PT, R187, UR12, PT ;  /* 0x0000000cbb007c0c */ /* 0x000fce000bf66270 */
[CC--:B-1----:R-:W-:Y:S02]  /*8780*/  @!P1 LEA R12, P2, R189.reuse, R10.reuse, 0x1 ;  /* 0x0000000abd0c9211 */ /* 0x0c2fe400078408ff */
[----:B--2---:R-:W-:Y:S02]  /*8790*/  @!P0 IMAD.WIDE R8, R16, 0x2, R10 ;  /* 0x0000000210088825 */ /* 0x004fe400078e020a */
[----:B------:R-:W-:Y:S02]  /*87a0*/  @!P1 LEA.HI.X R13, R189, R11, R222, 0x1, P2 ;  /* 0x0000000bbd0d9211 */ /* 0x000fe400010f0cde */
[----:B------:R-:W-:Y:S01]  /*87b0*/  ISETP.GE.AND P2, PT, R186, UR12, PT ;  /* 0x0000000cba007c0c */ /* 0x000fe2000bf46270 */
[----:B-----5:R1:W-:Y:S01]  /*87c0*/  @!P0 ST.E.128 desc[UR42][R8.64], R108 ;  /* 0x0000006c08008985 */ /* 0x0203e2000c101d2a */
[----:B------:R-:W-:Y:S02]  /*87d0*/  @!P5 LEA R14, P4, R188, R10, 0x1 ;  /* 0x0000000abc0ed211 */ /* 0x000fe400078808ff */
[----:B------:R-:W-:Y:S01]  /*87e0*/  LOP3.LUT P0, RZ, R0, 0x40, RZ, 0xc0, !PT ;  /* 0x0000004000ff7812 */ /* 0x000fe2000780c0ff */
[----:B------:R2:W-:Y:S01]  /*87f0*/  @!P1 ST.E.128 desc[UR42][R12.64], R32 ;  /* 0x000000200c009985 */ /* 0x0005e2000c101d2a */
[----:B------:R-:W-:-:S02]  /*8800*/  ISETP.GE.AND P1, PT, R185, UR12, PT ;  /* 0x0000000cb9007c0c */ /* 0x000fc4000bf26270 */
[-C--:B------:R-:W-:Y:S02]  /*8810*/  @!P5 LEA.HI.X R15, R188, R11.reuse, R221, 0x1, P4 ;  /* 0x0000000bbc0fd211 */ /* 0x080fe400020f0cdd */
[----:B------:R-:W-:Y:S02]  /*8820*/  LOP3.LUT P4, RZ, R3, 0x80, RZ, 0xc0, !PT ;  /* 0x0000008003ff7812 */ /* 0x000fe4000788c0ff */
[CC--:B------:R-:W-:Y:S01]  /*8830*/  @!P3 LEA R20, P6, R187.reuse, R10.reuse, 0x1 ;  /* 0x0000000abb14b211 */ /* 0x0c0fe200078c08ff */
[----:B------:R3:W-:Y:S03]  /*8840*/  @!P5 ST.E.128 desc[UR42][R14.64], R40 ;  /* 0x000000280e00d985 */ /* 0x0007e6000c101d2a */
[----:B------:R-:W-:Y:S02]  /*8850*/  @!P3 LEA.HI.X R21, R187, R11, R220, 0x1, P6 ;  /* 0x0000000bbb15b211 */ /* 0x000fe400030f0cdc */
[----:B-1----:R-:W-:-:S03]  /*8860*/  @!P2 LEA R8, P5, R186, R10, 0x1 ;  /* 0x0000000aba08a211 */ /* 0x002fc600078a08ff */
[----:B------:R3:W-:Y:S01]  /*8870*/  @!P3 ST.E.128 desc[UR42][R20.64], R52 ;  /* 0x000000341400b985 */ /* 0x0007e2000c101d2a */
[-C--:B------:R-:W-:Y:S02]  /*8880*/  @P0 LEA R24, P3, R213, R10.reuse, 0x1 ;  /* 0x0000000ad5180211 */ /* 0x080fe400078608ff */
[CC--:B--2---:R-:W-:Y:S02]  /*8890*/  @!P1 LEA R12, P6, R185.reuse, R10.reuse, 0x1 ;  /* 0x0000000ab90c9211 */ /* 0x0c4fe400078c08ff */
[-C--:B------:R-:W-:Y:S02]  /*88a0*/  @!P2 LEA.HI.X R9, R186, R11.reuse, R219, 0x1, P5 ;  /* 0x0000000bba09a211 */ /* 0x080fe400028f0cdb */
[----:B------:R-:W-:Y:S02]  /*88b0*/  @P4 LEA R10, P5, R212, R10, 0x1 ;  /* 0x0000000ad40a4211 */ /* 0x000fe400078a08ff */
[-C--:B------:R-:W-:Y:S01]  /*88c0*/  @!P1 LEA.HI.X R13, R185, R11.reuse, R218, 0x1, P6 ;  /* 0x0000000bb90d9211 */ /* 0x080fe200030f0cda */
[----:B------:R3:W-:Y:S01]  /*88d0*/  @!P2 ST.E.128 desc[UR42][R8.64], R60 ;  /* 0x0000003c0800a985 */ /* 0x0007e2000c101d2a */
[----:B------:R-:W-:-:S02]  /*88e0*/  @P0 LEA.HI.X R25, R213, R11, R217, 0x1, P3 ;  /* 0x0000000bd5190211 */ /* 0x000fc400018f0cd9 */
[----:B------:R-:W-:Y:S01]  /*88f0*/  @P4 LEA.HI.X R11, R212, R11, R216, 0x1, P5 ;  /* 0x0000000bd40b4211 */ /* 0x000fe200028f0cd8 */
[----:B------:R3:W-:Y:S04]  /*8900*/  @!P1 ST.E.128 desc[UR42][R12.64], R68 ;  /* 0x000000440c009985 */ /* 0x0007e8000c101d2a */
[----:B------:R3:W-:Y:S04]  /*8910*/  @P0 ST.E.128 desc[UR42][R24.64], R76 ;  /* 0x0000004c18000985 */ /* 0x0007e8000c101d2a */
[----:B------:R3:W-:Y:S02]  /*8920*/  @P4 ST.E.128 desc[UR42][R10.64], R84 ;  /* 0x000000540a004985 */ /* 0x0007e4000c101d2a */
.L_x_41:
[----:B------:R-:W-:Y:S05]  /*8930*/  BSYNC B0 ;  /* 0x0000000000007941 */ /* 0x000fea0003800000 */
.L_x_40:
[----:B---3--:R-:W-:Y:S01]  /*8940*/  VIADD R8, R28, 0x20 ;  /* 0x000000201c087836 */ /* 0x008fe20000000000 */
[----:B--2---:R2:W3:Y:S01]  /*8950*/  SHFL.IDX PT, R11, R27, 0x1, 0x181f ;  /* 0x00381f001b0b7f89 */ /* 0x0044e200000e0000 */
[----:B------:R-:W-:Y:S03]  /*8960*/  BSSY B0, `(.L_x_42) ;  /* 0x0000023000007945 */ /* 0x000fe60003800000 */
[----:B------:R-:W-:Y:S01]  /*8970*/  ISETP.GE.AND P0, PT, R8, R29, PT ;  /* 0x0000001d0800720c */ /* 0x000fe20003f06270 */
[----:B-1----:R2:W1:-:S12]  /*8980*/  SHFL.IDX PT, R10, R26, 0x1, 0x181f ;  /* 0x00381f001a0a7f89 */ /* 0x00245800000e0000 */
[----:B--2---:R-:W-:Y:S05]  /*8990*/  @P0 BRA `(.L_x_43) ;  /* 0x00000000007c0947 */ /* 0x004fea0003800000 */
[----:B------:R-:W-:Y:S02]  /*89a0*/  ISETP.GE.AND P2, PT, R189, UR12, PT ;  /* 0x0000000cbd007c0c */ /* 0x000fe4000bf46270 */
[----:B------:R-:W-:Y:S02]  /*89b0*/  ISETP.GE.AND P3, PT, R16, UR12, PT ;  /* 0x0000000c10007c0c */ /* 0x000fe4000bf66270 */
[----:B------:R-:W-:Y:S02]  /*89c0*/  ISETP.GE.AND P5, PT, R188, UR12, PT ;  /* 0x0000000cbc007c0c */ /* 0x000fe4000bfa6270 */
[----:B------:R-:W-:Y:S02]  /*89d0*/  ISETP.GE.AND P4, PT, R187, UR12, PT ;  /* 0x0000000cbb007c0c */ /* 0x000fe4000bf86270 */
[----:B------:R-:W-:-:S05]  /*89e0*/  LOP3.LUT P1, RZ, R0, 0x40, RZ, 0xc0, !PT ;  /* 0x0000004000ff7812 */ /* 0x000fca000782c0ff */
[CC--:B-1----:R-:W-:Y:S02]  /*89f0*/  @!P2 LEA R12, P0, R189.reuse, R10.reuse, 0x1 ;  /* 0x0000000abd0ca211 */ /* 0x0c2fe400078008ff */
[----:B---3--:R-:W-:Y:S02]  /*8a00*/  @!P3 IMAD.WIDE R8, R16, 0x2, R10 ;  /* 0x000000021008b825 */ /* 0x008fe400078e020a */
[-C--:B------:R-:W-:Y:S02]  /*8a10*/  @!P2 LEA.HI.X R13, R189, R11.reuse, R222, 0x1, P0 ;  /* 0x0000000bbd0da211 */ /* 0x080fe400000f0cde */
[----:B------:R-:W-:Y:S01]  /*8a20*/  @!P5 LEA R14, P0, R188, R10, 0x1 ;  /* 0x0000000abc0ed211 */ /* 0x000fe200078008ff */
[----:B-----5:R1:W-:Y:S01]  /*8a30*/  @!P3 ST.E.128 desc[UR42][R8.64], R4 ;  /* 0x000000040800b985 */ /* 0x0203e2000c101d2a */
[----:B------:R-:W-:Y:S02]  /*8a40*/  ISETP.GE.AND P3, PT, R186, UR12, PT ;  /* 0x0000000cba007c0c */ /* 0x000fe4000bf66270 */
[----:B------:R-:W-:Y:S01]  /*8a50*/  @!P5 LEA.HI.X R15, R188, R11, R221, 0x1, P0 ;  /* 0x0000000bbc0fd211 */ /* 0x000fe200000f0cdd */
[----:B------:R2:W-:Y:S01]  /*8a60*/  @!P2 ST.E.128 desc[UR42][R12.64], R36 ;  /* 0x000000240c00a985 */ /* 0x0005e2000c101d2a */
[----:B------:R-:W-:-:S02]  /*8a70*/  ISETP.GE.AND P2, PT, R185, UR12, PT ;  /* 0x0000000cb9007c0c */ /* 0x000fc4000bf46270 */
[----:B------:R-:W-:Y:S01]  /*8a80*/  LOP3.LUT P0, RZ, R3, 0x80, RZ, 0xc0, !PT ;  /* 0x0000008003ff7812 */ /* 0x000fe2000780c0ff */
[----:B------:R2:W-:Y:S01]  /*8a90*/  @!P5 ST.E.128 desc[UR42][R14.64], R44 ;  /* 0x0000002c0e00d985 */ /* 0x0005e2000c101d2a */
[----:B------:R-:W-:-:S04]  /*8aa0*/  @!P4 LEA R20, P6, R187, R10, 0x1 ;  /* 0x0000000abb14c211 */ /* 0x000fc800078c08ff */
[----:B------:R-:W-:Y:S02]  /*8ab0*/  @!P4 LEA.HI.X R21, R187, R11, R220, 0x1, P6 ;  /* 0x0000000bbb15c211 */ /* 0x000fe400030f0cdc */
[----:B------:R-:W-:-:S03]  /*8ac0*/  @!P3 LEA R24, P5, R186, R10, 0x1 ;  /* 0x0000000aba18b211 */ /* 0x000fc600078a08ff */
[----:B------:R2:W-:Y:S01]  /*8ad0*/  @!P4 ST.E.128 desc[UR42][R20.64], R56 ;  /* 0x000000381400c985 */ /* 0x0005e2000c101d2a */
[-C--:B-1----:R-:W-:Y:S02]  /*8ae0*/  @!P2 LEA R4, P6, R185, R10.reuse, 0x1 ;  /* 0x0000000ab904a211 */ /* 0x082fe400078c08ff */
[-C--:B------:R-:W-:Y:S02]  /*8af0*/  @P1 LEA R6, P4, R213, R10.reuse, 0x1 ;  /* 0x0000000ad5061211 */ /* 0x080fe400078808ff */
        /* <DEDUP_REMOVED lines=9> */
.L_x_43:
[----:B------:R-:W-:Y:S05]  /*8b90*/  BSYNC B0 ;  /* 0x0000000000007941 */ /* 0x000fea0003800000 */
.L_x_42:
[----:B------:R-:W4:Y:S02]  /*8ba0*/  LDC R0, c[0x0][0xc34] ;  /* 0x00030d00ff007b82 */ /* 0x000f240000000800 */
[----:B----4-:R-:W-:-:S13]  /*8bb0*/  ISETP.LE.AND P0, PT, R0, UR47, PT ;  /* 0x0000002f00007c0c */ /* 0x010fda000bf03270 */
[----:B------:R-:W-:Y:S05]  /*8bc0*/  @!P0 BRA `(.L_x_44) ;  /* 0xffffff8400088947 */ /* 0x000fea000383ffff */
[----:B------:R-:W-:Y:S05]  /*8bd0*/  EXIT ;  /* 0x000000000000794d */ /* 0x000fea0003800000 */
.L_x_7:
[----:B------:R-:W-:-:S08]  /*8be0*/  NOP ;  /* 0x0000000000007918 */ /* 0x000fd00000000000 */
[----:B------:R-:W0:-:S00]  /*8bf0*/  USETMAXREG.DEALLOC.CTAPOOL 0x18 ;  /* 0x00000018000079c8 */ /* 0x000e0000080e0500 */
[----:B------:R-:W1:Y:S01]  /*8c00*/  S2UR UR5, SR_CTAID.X ;  /* 0x00000000000579c3 */ /* 0x000e620000002500 */
[----:B0-----:R-:W-:Y:S02]  /*8c10*/  IMAD.MOV.U32 R2, RZ, RZ, 0x1 ;  /* 0x00000001ff027424 */ /* 0x001fe400078e00ff */
[----:B------:R-:W-:-:S05]  /*8c20*/  IMAD.MOV.U32 R18, RZ, RZ, RZ ;  /* 0x000000ffff127224 */ /* 0x000fca00078e00ff */
[----:B------:R-:W1:Y:S02]  /*8c30*/  LDC R3, c[0x0][0xc34] ;  /* 0x00030d00ff037b82 */ /* 0x000e640000000800 */
[----:B-1----:R-:W-:Y:S01]  /*8c40*/  ISETP.LE.AND P0, PT, R3, UR5, PT ;  /* 0x0000000503007c0c */ /* 0x002fe2000bf03270 */
[----:B------:R-:W-:-:S05]  /*8c50*/  IMAD.MOV.U32 R3, RZ, RZ, 0x1 ;  /* 0x00000001ff037424 */ /* 0x000fca00078e00ff */
[----:B------:R0:W-:Y:S07]  /*8c60*/  STL [R1], R3 ;  /* 0x0000000301007387 */ /* 0x0001ee0000100800 */
[----:B------:R-:W-:Y:S05]  /*8c70*/  @P0 BRA `(.L_x_45) ;  /* 0x0000004800480947 */ /* 0x000fea0003800000 */
[----:B------:R-:W1:Y:S01]  /*8c80*/  S2UR UR4, SR_CgaCtaId ;  /* 0x00000000000479c3 */ /* 0x000e620000008800 */
[C---:B------:R-:W-:Y:S01]  /*8c90*/  IMAD.SHL.U32 R2, R0.reuse, 0x8, RZ ;  /* 0x0000000800027824 */ /* 0x040fe200078e00ff */
[----:B------:R-:W-:Y:S01]  /*8ca0*/  LOP3.LUT R5, R0, 0x7f, RZ, 0xc0, !PT ;  /* 0x0000007f00057812 */ /* 0x000fe200078ec0ff */
[----:B------:R-:W-:Y:S01]  /*8cb0*/  UMOV UR36, 0x400 ;  /* 0x0000040000247882 */ /* 0x000fe20000000000 */
[----:B------:R-:W-:Y:S01]  /*8cc0*/  IMAD.MOV.U32 R18, RZ, RZ, RZ ;  /* 0x000000ffff127224 */ /* 0x000fe200078e00ff */
[----:B------:R-:W-:Y:S01]  /*8cd0*/  ULDC.64 UR40, c[0x0][0x198] ;  /* 0x0000660000287ab9 */ /* 0x000fe20000000a00 */
[----:B0-----:R-:W-:Y:S01]  /*8ce0*/  LOP3.LUT R3, R2, 0x1f8, RZ, 0xc0, !PT ;  /* 0x000001f802037812 */ /* 0x001fe200078ec0ff */
[----:B------:R-:W-:Y:S01]  /*8cf0*/  IMAD.U32 R2, RZ, RZ, UR5 ;  /* 0x00000005ff027e24 */ /* 0x000fe2000f8e00ff */
[----:B------:R-:W-:Y:S02]  /*8d00*/  ULDC UR38, c[0x0][0xc] ;  /* 0x0000030000267ab9 */ /* 0x000fe40000000800 */
[----:B------:R-:W-:Y:S01]  /*8d10*/  LOP3.LUT R4, R3, 0x38, R0, 0x78, !PT ;  /* 0x0000003803047812 */ /* 0x000fe200078e7800 */
[----:B------:R-:W-:Y:S01]  /*8d20*/  IMAD.SHL.U32 R3, R5, 0x8, RZ ;  /* 0x0000000805037824 */ /* 0x000fe200078e00ff */
[----:B------:R-:W-:-:S04]  /*8d30*/  SHF.R.U32.HI R5, RZ, 0x3, R5 ;  /* 0x00000003ff057819 */ /* 0x000fc80000011605 */
[----:B------:R-:W-:Y:S01]  /*8d40*/  LOP3.LUT R3, R4, 0x200, R3, 0xf8, !PT ;  /* 0x0000020004037812 */ /* 0x000fe200078ef803 */
[----:B------:R-:W-:-:S05]  /*8d50*/  IMAD.SHL.U32 R4, R0, 0x10, RZ ;  /* 0x0000001000047824 */ /* 0x000fca00078e00ff */
[----:B------:R-:W-:Y:S01]  /*8d60*/  LOP3.LUT R0, R5, 0x70, R4, 0xf8, !PT ;  /* 0x0000007005007812 */ /* 0x000fe200078ef804 */
[----:B------:R-:W-:Y:S01]  /*8d70*/  IMAD.MOV.U32 R0, RZ, RZ, 0x1 ;  /* 0x00000001ff007424 */ /* 0x000fe200078e00ff */
[----:B-1----:R-:W-:-:S06]  /*8d80*/  ULEA UR36, UR4, UR36, 0x18 ;  /* 0x0000002404247291 */ /* 0x002fcc000f8ec03f */
[----:B------:R-:W-:-:S05]  /*8d90*/  LEA R3, R3, UR36, 0x1 ;  /* 0x0000002403037c11 */ /* 0x000fca000f8e08ff */
[----:B------:R0:W-:Y:S04]  /*8da0*/  STL [R1+0x28], R3 ;  /* 0x0000280301007387 */ /* 0x0001e80000100800 */
[----:B------:R0:W-:Y:S04]  /*8db0*/  STL [R1+0x20], R2 ;  /* 0x0000200201007387 */ /* 0x0001e80000100800 */
[----:B------:R0:W-:Y:S04]  /*8dc0*/  STL [R1], R0 ;  /* 0x0000000001007387 */ /* 0x0001e80000100800 */
[----:B------:R0:W-:Y:S02]  /*8dd0*/  STL [R1+0x30], RZ ;  /* 0x000030ff01007387 */ /* 0x0001e40000100800 */
.L_x_137:
[----:B------:R-:W2:Y:S01]  /*8de0*/  LDL R4, [R1+0x20] ;  /* 0x0000200001047983 */ /* 0x000ea20000100800 */
[----:B0-----:R-:W0:Y:S01]  /*8df0*/  LDC R0, c[0x0][0xc38] ;  /* 0x00030e00ff007b82 */ /* 0x001e220000000800 */
[----:B------:R-:W-:Y:S05]  /*8e00*/  YIELD ;  /* 0x0000000000007946 */ /* 0x000fea0003800000 */
[----:B------:R-:W-:Y:S02]  /*8e10*/  ULDC.64 UR4, c[0x0][0x418] ;  /* 0x0001060000047ab9 */ /* 0x000fe40000000a00 */
[----:B-1----:R-:W1:Y:S01]  /*8e20*/  LDC R17, c[0x0][0xc44] ;  /* 0x00031100ff117b82 */ /* 0x002e620000000800 */
[----:B------:R-:W-:-:S03]  /*8e30*/  UISETP.NE.U32.AND UP0, UPT, UR4, URZ, UPT ;  /* 0x0000003f0400728c */ /* 0x000fc6000bf05070 */
[----:B------:R-:W-:Y:S01]  /*8e40*/  ULDC UR4, c[0x0][0x424] ;  /* 0x0001090000047ab9 */ /* 0x000fe20000000800 */
[----:B------:R-:W-:Y:S02]  /*8e50*/  UISETP.NE.AND.EX UP0, UPT, UR5, URZ, UPT, UP0 ;  /* 0x0000003f0500728c */ /* 0x000fe4000bf05300 */
[----:B------:R-:W-:Y:S02]  /*8e60*/  UIADD3 UR5, UR36, 0x22400, URZ ;  /* 0x0002240024057890 */ /* 0x000fe4000fffe03f */
[----:B------:R-:W-:Y:S02]  /*8e70*/  USEL UR4, UR4, 0x1, UP0 ;  /* 0x0000000104047887 */ /* 0x000fe40008000000 */
[----:B------:R-:W-:Y:S01]  /*8e80*/  ULOP3.LUT UP0, URZ, UR5, 0x3ff, URZ, 0xc0, !UPT ;  /* 0x000003ff053f7892 */ /* 0x000fe2000f80c03f */
[----:B0-----:R-:W-:Y:S02]  /*8e90*/  ISETP.NE.AND P0, PT, R0, 0x1, PT ;  /* 0x000000010000780c */ /* 0x001fe40003f05270 */
[----:B-1----:R-:W-:-:S11]  /*8ea0*/  ISETP.NE.AND P1, PT, R17, 0x1, PT ;  /* 0x000000011100780c */ /* 0x002fd60003f25270 */
[----:B------:R-:W2:Y:S08]  /*8eb0*/  @P0 LDC R0, c[0x0][0xc3c] ;  /* 0x00030f00ff000b82 */ /* 0x000eb00000000800 */
[----:B------:R-:W0:Y:S08]  /*8ec0*/  @P0 LDC R5, c[0x0][0xc40] ;  /* 0x00031000ff050b82 */ /* 0x000e300000000800 */
[----:B------:R-:W1:Y:S01]  /*8ed0*/  @P1 LDC.64 R2, c[0x0][0xc48] ;  /* 0x00031200ff021b82 */ /* 0x000e620000000a00 */
[----:B--2---:R-:W-:-:S04]  /*8ee0*/  @P0 IMAD.HI.U32 R0, R4, R0, RZ ;  /* 0x0000000004000227 */ /* 0x004fc800078e00ff */
[----:B------:R-:W-:Y:S01]  /*8ef0*/  IMAD.MOV.U32 R6, RZ, RZ, R4 ;  /* 0x000000ffff067224 */ /* 0x000fe200078e0004 */
[----:B0-----:R-:W-:Y:S02]  /*8f00*/  @P0 SHF.R.U32.HI R6, RZ, R5, R0 ;  /* 0x00000005ff060219 */ /* 0x001fe40000011600 */
[----:B------:R-:W-:-:S03]  /*8f10*/  PLOP3.LUT P0, PT, PT, PT, UP0, 0x80, 0x0 ;  /* 0x000000000000781c */ /* 0x000fc60003f0f008 */
[----:B-1----:R-:W-:Y:S01]  /*8f20*/  @P1 IMAD.HI.U32 R2, R6, R2, RZ ;  /* 0x0000000206021227 */ /* 0x002fe200078e00ff */
[----:B------:R0:W-:Y:S03]  /*8f30*/  STL [R1+0x18], R6 ;  /* 0x0000180601007387 */ /* 0x0001e60000100800 */
[----:B------:R-:W-:Y:S01]  /*8f40*/  IMAD.MOV.U32 R19, RZ, RZ, R6 ;  /* 0x000000ffff137224 */ /* 0x000fe200078e0006 */
[----:B------:R-:W-:Y:S02]  /*8f50*/  @P1 SHF.R.U32.HI R19, RZ, R3, R2 ;  /* 0x00000003ff131219 */ /* 0x000fe40000011602 */
[----:B------:R-:W1:Y:S03]  /*8f60*/  LDC R2, c[0x0][0x2f0] ;  /* 0x0000bc00ff027b82 */ /* 0x000e660000000800 */
[----:B------:R-:W-:Y:S01]  /*8f70*/  IMAD.MOV R0, RZ, RZ, -R19 ;  /* 0x000000ffff007224 */ /* 0x000fe200078e0a13 */
[----:B------:R0:W-:Y:S03]  /*8f80*/  STL [R1+0x10], R19 ;  /* 0x0000101301007387 */ /* 0x0001e60000100800 */
[----:B------:R-:W-:-:S02]  /*8f90*/  IMAD R17, R17, R0, R6 ;  /* 0x0000000011117224 */ /* 0x000fc400078e0206 */
[----:B-1----:R-:W-:-:S04]  /*8fa0*/  IMAD R4, R2, UR4, RZ ;  /* 0x0000000402047c24 */ /* 0x002fc8000f8e02ff */
[----:B------:R-:W-:Y:S01]  /*8fb0*/  VIADD R0, R4, 0x3f ;  /* 0x0000003f04007836 */ /* 0x000fe20000000000 */
[----:B------:R0:W-:Y:S04]  /*8fc0*/  STL [R1+0x2c], R4 ;  /* 0x00002c0401007387 */ /* 0x0001e80000100800 */
[----:B------:R-:W-:-:S04]  /*8fd0*/  SHF.R.S32.HI R3, RZ, 0x1f, R0 ;  /* 0x0000001fff037819 */ /* 0x000fc80000011400 */
[----:B------:R-:W-:-:S04]  /*8fe0*/  LEA.HI R3, R3, R0, RZ, 0x6 ;  /* 0x0000000003037211 */ /* 0x000fc800078f30ff */
[----:B------:R-:W-:-:S05]  /*8ff0*/  SHF.R.S32.HI R0, RZ, 0x6, R3 ;  /* 0x00000006ff007819 */ /* 0x000fca0000011403 */
[----:B------:R0:W-:Y:S01]  /*9000*/  STL [R1+0x1c], R0 ;  /* 0x00001c0001007387 */ /* 0x0001e20000100800 */
[----:B------:R-:W-:Y:S05]  /*9010*/  @!P0 BRA `(.L_x_46) ;  /* 0x0000000000408947 */ /* 0x000fea0003800000 */
[----:B------:R-:W-:Y:S01]  /*9020*/  MOV R2, 0x0 ;  /* 0x0000000000027802 */ /* 0x000fe20000000f00 */
[----:B------:R-:W-:Y:S01]  /*9030*/  ULDC.64 UR6, c[0x4][0x90] ;  /* 0x0100240000067ab9 */ /* 0x000fe20000000a00 */
[----:B------:R-:W-:Y:S01]  /*9040*/  ULDC.64 UR8, c[0x4][0x98] ;  /* 0x0100260000087ab9 */ /* 0x000fe20000000a00 */
[----:B------:R-:W-:Y:S01]  /*9050*/  ULDC.64 UR4, c[0x4][0x8] ;  /* 0x0100020000047ab9 */ /* 0x000fe20000000a00 */
[----:B0-----:R-:W-:Y:S02]  /*9060*/  IMAD.U32 R4, RZ, RZ, UR6 ;  /* 0x00000006ff047e24 */ /* 0x001fe4000f8e00ff */
[----:B------:R-:W0:Y:S01]  /*9070*/  LDC.64 R2, c[0x4][R2] ;  /* 0x0100000002027b82 */ /* 0x000e220000000a00 */
[----:B------:R-:W-:Y:S02]  /*9080*/  IMAD.U32 R5, RZ, RZ, UR7 ;  /* 0x00000007ff057e24 */ /* 0x000fe4000f8e00ff */
[----:B------:R-:W-:Y:S02]  /*9090*/  IMAD.U32 R6, RZ, RZ, UR8 ;  /* 0x00000008ff067e24 */ /* 0x000fe4000f8e00ff */
[----:B------:R-:W-:-:S02]  /*90a0*/  IMAD.U32 R7, RZ, RZ, UR9 ;  /* 0x00000009ff077e24 */ /* 0x000fc4000f8e00ff */
[----:B------:R-:W-:Y:S02]  /*90b0*/  IMAD.U32 R10, RZ, RZ, UR4 ;  /* 0x00000004ff0a7e24 */ /* 0x000fe4000f8e00ff */
[----:B------:R-:W-:Y:S02]  /*90c0*/  IMAD.U32 R11, RZ, RZ, UR5 ;  /* 0x00000005ff0b7e24 */ /* 0x000fe4000f8e00ff */
[----:B------:R-:W-:Y:S02]  /*90d0*/  IMAD.MOV.U32 R8, RZ, RZ, 0x70 ;  /* 0x00000070ff087424 */ /* 0x000fe400078e00ff */
[----:B------:R-:W-:Y:S02]  /*90e0*/  IMAD.MOV.U32 R12, RZ, RZ, 0x1 ;  /* 0x00000001ff0c7424 */ /* 0x000fe400078e00ff */
[----:B------:R-:W-:-:S07]  /*90f0*/  IMAD.MOV.U32 R13, RZ, RZ, RZ ;  /* 0x000000ffff0d7224 */ /* 0x000fce00078e00ff */
[----:B------:R-:W-:-:S07]  /*9100*/  LEPC R20, `(.L_x_46) ;  /* 0x000000001014794e */ /* 0x000fce0000000000 */
[----:B0-----:R-:W-:Y:S05]  /*9110*/  CALL.ABS.NOINC R2 ;  /* 0x0000000002007343 */ /* 0x001fea0003c00000 */
.L_x_46:
[----:B------:R-:W-:-:S04]  /*9120*/  UIADD3 UR4, UR36, 0x400, URZ ;  /* 0x0000040024047890 */ /* 0x000fc8000fffe03f */
[----:B------:R-:W-:-:S06]  /*9130*/  ULOP3.LUT UP0, URZ, UR4, 0x3ff, URZ, 0xc0, !UPT ;  /* 0x000003ff043f7892 */ /* 0x000fcc000f80c03f */
[----:B------:R-:W-:-:S13]  /*9140*/  PLOP3.LUT P0, PT, PT, PT, UP0, 0x80, 0x0 ;  /* 0x000000000000781c */ /* 0x000fda0003f0f008 */
[----:B------:R-:W-:Y:S05]  /*9150*/  @!P0 BRA `(.L_x_47) ;  /* 0x00000000007c8947 */ /* 0x000fea0003800000 */
[----:B------:R-:W-:Y:S01]  /*9160*/  MOV R16, 0x0 ;  /* 0x0000000000107802 */ /* 0x000fe20000000f00 */
[----:B------:R-:W-:Y:S01]  /*9170*/  ULDC.64 UR6, c[0x4][0x90] ;  /* 0x0100240000067ab9 */ /* 0x000fe20000000a00 */
[----:B------:R-:W-:Y:S01]  /*9180*/  ULDC.64 UR8, c[0x4][0x98] ;  /* 0x0100260000087ab9 */ /* 0x000fe20000000a00 */
[----:B------:R-:W-:Y:S01]  /*9190*/  ULDC.64 UR4, c[0x4][0x10] ;  /* 0x0100040000047ab9 */ /* 0x000fe20000000a00 */
[----:B------:R1:W2:Y:S01]  /*91a0*/  LDC.64 R2, c[0x4][R16] ;  /* 0x0100000010027b82 */ /* 0x0002a20000000a00 */
[----:B0-----:R-:W-:Y:S02]  /*91b0*/  IMAD.U32 R4, RZ, RZ, UR6 ;  /* 0x00000006ff047e24 */ /* 0x001fe4000f8e00ff */
[----:B------:R-:W-:Y:S02]  /*91c0*/  IMAD.U32 R5, RZ, RZ, UR7 ;  /* 0x00000007ff057e24 */ /* 0x000fe4000f8e00ff */
[----:B------:R-:W-:Y:S02]  /*91d0*/  IMAD.U32 R6, RZ, RZ, UR8 ;  /* 0x00000008ff067e24 */ /* 0x000fe4000f8e00ff */
[----:B------:R-:W-:-:S02]  /*91e0*/  IMAD.U32 R7, RZ, RZ, UR9 ;  /* 0x00000009ff077e24 */ /* 0x000fc4000f8e00ff */
[----:B------:R-:W-:Y:S02]  /*91f0*/  IMAD.U32 R10, RZ, RZ, UR4 ;  /* 0x00000004ff0a7e24 */ /* 0x000fe4000f8e00ff */
[----:B------:R-:W-:Y:S02]  /*9200*/  IMAD.U32 R11, RZ, RZ, UR5 ;  /* 0x00000005ff0b7e24 */ /* 0x000fe4000f8e00ff */
[----:B------:R-:W-:Y:S02]  /*9210*/  IMAD.MOV.U32 R8, RZ, RZ, 0x70 ;  /* 0x00000070ff087424 */ /* 0x000fe400078e00ff */
[----:B------:R-:W-:Y:S02]  /*9220*/  IMAD.MOV.U32 R12, RZ, RZ, 0x1 ;  /* 0x00000001ff0c7424 */ /* 0x000fe400078e00ff */
[----:B-1----:R-:W-:-:S07]  /*9230*/  IMAD.MOV.U32 R13, RZ, RZ, RZ ;  /* 0x000000ffff0d7224 */ /* 0x002fce00078e00ff */
[----:B------:R-:W-:-:S07]  /*9240*/  LEPC R20, `(.L_x_48) ;  /* 0x000000001014794e */ /* 0x000fce0000000000 */
[----:B--2---:R-:W-:Y:S05]  /*9250*/  CALL.ABS.NOINC R2 ;  /* 0x0000000002007343 */ /* 0x004fea0003c00000 */
.L_x_48:
[----:B------:R0:W1:Y:S01]  /*9260*/  LDC.64 R2, c[0x4][R16] ;  /* 0x0100000010027b82 */ /* 0x0000620000000a00 */
[----:B------:R-:W-:Y:S01]  /*9270*/  ULDC.64 UR6, c[0x4][0x90] ;  /* 0x0100240000067ab9 */ /* 0x000fe20000000a00 */
[----:B------:R-:W-:Y:S01]  /*9280*/  ULDC.64 UR8, c[0x4][0x98] ;  /* 0x0100260000087ab9 */ /* 0x000fe20000000a00 */
[----:B------:R-:W-:Y:S01]  /*9290*/  ULDC.64 UR4, c[0x4][0x18] ;  /* 0x0100060000047ab9 */ /* 0x000fe20000000a00 */
[----:B------:R-:W-:Y:S02]  /*92a0*/  IMAD.U32 R4, RZ, RZ, UR6 ;  /* 0x00000006ff047e24 */ /* 0x000fe4000f8e00ff */
[----:B------:R-:W-:Y:S02]  /*92b0*/  IMAD.U32 R5, RZ, RZ, UR7 ;  /* 0x00000007ff057e24 */ /* 0x000fe4000f8e00ff */
[----:B------:R-:W-:Y:S02]  /*92c0*/  IMAD.U32 R6, RZ, RZ, UR8 ;  /* 0x00000008ff067e24 */ /* 0x000fe4000f8e00ff */
[----:B------:R-:W-:-:S02]  /*92d0*/  IMAD.U32 R7, RZ, RZ, UR9 ;  /* 0x00000009ff077e24 */ /* 0x000fc4000f8e00ff */
[----:B------:R-:W-:Y:S02]  /*92e0*/  IMAD.U32 R10, RZ, RZ, UR4 ;  /* 0x00000004ff0a7e24 */ /* 0x000fe4000f8e00ff */
[----:B------:R-:W-:Y:S02]  /*92f0*/  IMAD.U32 R11, RZ, RZ, UR5 ;  /* 0x00000005ff0b7e24 */ /* 0x000fe4000f8e00ff */
[----:B------:R-:W-:Y:S02]  /*9300*/  IMAD.MOV.U32 R8, RZ, RZ, 0x70 ;  /* 0x00000070ff087424 */ /* 0x000fe400078e00ff */
[----:B------:R-:W-:Y:S02]  /*9310*/  IMAD.MOV.U32 R12, RZ, RZ, 0x1 ;  /* 0x00000001ff0c7424 */ /* 0x000fe400078e00ff */
[----:B0-----:R-:W-:-:S07]  /*9320*/  IMAD.MOV.U32 R13, RZ, RZ, RZ ;  /* 0x000000ffff0d7224 */ /* 0x001fce00078e00ff */
[----:B------:R-:W-:-:S07]  /*9330*/  LEPC R20, `(.L_x_47) ;  /* 0x000000001014794e */ /* 0x000fce0000000000 */
[----:B-1----:R-:W-:Y:S05]  /*9340*/  CALL.ABS.NOINC R2 ;  /* 0x0000000002007343 */ /* 0x002fea0003c00000 */
.L_x_47:
[----:B------:R-:W-:Y:S01]  /*9350*/  ULDC.64 UR4, c[0x0][0x9f8] ;  /* 0x00027e0000047ab9 */ /* 0x000fe20000000a00 */
[----:B------:R-:W2:Y:S01]  /*9360*/  LDL R16, [R1+0x1c] ;  /* 0x00001c0001107983 */ /* 0x000ea20000100800 */
[----:B------:R-:W-:-:S04]  /*9370*/  ISETP.NE.U32.AND P0, PT, RZ, UR4, PT ;  /* 0x00000004ff007c0c */ /* 0x000fc8000bf05070 */
[----:B------:R-:W-:-:S13]  /*9380*/  ISETP.NE.AND.EX P0, PT, RZ, UR5, PT, P0 ;  /* 0x00000005ff007c0c */ /* 0x000fda000bf05300 */
[----:B------:R-:W1:Y:S02]  /*9390*/  @P0 LDC.64 R2, c[0x0][0x9f8] ;  /* 0x00027e00ff020b82 */ /* 0x000e640000000a00 */
[----:B-1----:R-:W-:-:S05]  /*93a0*/  @P0 IMAD.WIDE R2, R19, 0x4, R2 ;  /* 0x0000000413020825 */ /* 0x002fca00078e0202 */
[----:B0-----:R0:W3:Y:S01]  /*93b0*/  @P0 LDG.E R19, desc[UR42][R2.64] ;  /* 0x0000002a02130981 */ /* 0x0010e2000c1e1900 */
[----:B------:R-:W-:Y:S01]  /*93c0*/  UMOV UR4, 0xffffffff ;  /* 0xffffffff00047882 */ /* 0x000fe20000000000 */
[----:B0-----:R-:W0:Y:S02]  /*93d0*/  LDC.64 R2, c[0x0][0x418] ;  /* 0x00010600ff027b82 */ /* 0x001e240000000a00 */
[----:B0-----:R-:W-:-:S04]  /*93e0*/  ISETP.NE.U32.AND P0, PT, R2, RZ, PT ;  /* 0x000000ff0200720c */ /* 0x001fc80003f05070 */
[----:B------:R-:W-:-:S04]  /*93f0*/  ISETP.NE.AND.EX P1, PT, R3, RZ, PT, P0 ;  /* 0x000000ff0300720c */ /* 0x000fc80003f25300 */
[----:B------:R-:W-:Y:S01]  /*9400*/  P2R R0, PR, RZ, 0x2 ;  /* 0x00000002ff007803 */ /* 0x000fe20000000000 */
[----:B--2---:R-:W-:-:S05]  /*9410*/  VIADD R8, R16, 0xffffffff ;  /* 0xffffffff10087836 */ /* 0x004fca0000000000 */
[----:B------:R0:W-:Y:S04]  /*9420*/  STL [R1+0x14], R8 ;  /* 0x0000140801007387 */ /* 0x0001e80000100800 */
[----:B------:R0:W-:Y:S01]  /*9430*/  STL [R1+0xc], R0 ;  /* 0x00000c0001007387 */ /* 0x0001e20000100800 */
[----:B---3--:R-:W-:Y:S02]  /*9440*/  SHF.R.S32.HI R7, RZ, 0x1f, R19 ;  /* 0x0000001fff077819 */ /* 0x008fe40000011413 */
[----:B------:R-:W-:-:S03]  /*9450*/  SEL R16, R19, RZ, !P1 ;  /* 0x000000ff13107207 */ /* 0x000fc60004800000 */
[----:B------:R0:W-:Y:S01]  /*9460*/  STL [R1+0x4], R7 ;  /* 0x0000040701007387 */ /* 0x0001e20000100800 */
[----:B------:R-:W-:Y:S05]  /*9470*/  BRA.DIV UR4, `(.L_x_49) ;  /* 0x0000004604bc7947 */ /* 0x000fea000b800000 */
[----:B0-----:R-:W0:Y:S02]  /*9480*/  S2R R0, SR_TID.X ;  /* 0x0000000000007919 */ /* 0x001e240000002100 */
[----:B0-----:R-:W-:-:S04]  /*9490*/  SHF.R.U32.HI R0, RZ, 0x5, R0 ;  /* 0x00000005ff007819 */ /* 0x001fc80000011600 */
[----:B------:R-:W-:-:S05]  /*94a0*/  LOP3.LUT R0, R0, 0x3, RZ, 0xc0, !PT ;  /* 0x0000000300007812 */ /* 0x000fca00078ec0ff */
[----:B------:R0:W1:Y:S02]  /*94b0*/  SHFL.IDX PT, R14, R0, RZ, 0x1f ;  /* 0x00001fff000e7589 */ /* 0x00006400000e0000 */
.L_x_154:
[----:B------:R-:W-:Y:S02]  /*94c0*/  PLOP3.LUT P2, PT, PT, PT, PT, 0x8, 0x0 ;  /* 0x000000000000781c */ /* 0x000fe40003f4e170 */
[----:B-1----:R-:W-:Y:S02]  /*94d0*/  ISETP.NE.AND P0, PT, R14, RZ, PT ;  /* 0x000000ff0e00720c */ /* 0x002fe40003f05270 */
[----:B0-----:R-:W-:-:S05]  /*94e0*/  P2R R0, PR, RZ, 0x4 ;  /* 0x00000004ff007803 */ /* 0x001fca0000000000 */
[----:B------:R0:W-:Y:S06]  /*94f0*/  STL [R1+0x8], R0 ;  /* 0x0000080001007387 */ /* 0x0001ec0000100800 */
[----:B------:R-:W-:Y:S05]  /*9500*/  @P0 BRA `(.L_x_50) ;  /* 0x0000000000f80947 */ /* 0x000fea0003800000 */
[----:B------:R-:W-:-:S03]  /*9510*/  UMOV UR4, 0xffffffff ;  /* 0xffffffff00047882 */ /* 0x000fc60000000000 */
[----:B------:R-:W-:Y:S05]  /*9520*/  BRA.DIV UR4, `(.L_x_51) ;  /* 0x0000004604c47947 */ /* 0x000fea000b800000 */
[----:B------:R-:W-:-:S13]  /*9530*/  ELECT P6, URZ, PT ;  /* 0x00000000003f782f */ /* 0x000fda00038c0000 */
.L_x_157:
[----:B------:R-:W-:Y:S05]  /*9540*/  @!P6 BRA `(.L_x_50) ;  /* 0x0000000000e8e947 */ /* 0x000fea0003800000 */
[----:B------:R1:W-:Y:S01]  /*9550*/  STL [R1+0x24], R8 ;  /* 0x0000240801007387 */ /* 0x0003e20000100800 */
[----:B------:R-:W-:Y:S01]  /*9560*/  IMAD.MOV.U32 R16, RZ, RZ, R19 ;  /* 0x000000ffff107224 */ /* 0x000fe200078e0013 */
[----:B------:R-:W-:Y:S06]  /*9570*/  @!P1 BRA `(.L_x_52) ;  /* 0x00000000004c9947 */ /* 0x000fec0003800000 */
[----:B------:R-:W2:Y:S01]  /*9580*/  LDC R6, c[0x0][0x43c] ;  /* 0x00010f00ff067b82 */ /* 0x000ea20000000800 */
[----:B0-----:R-:W-:Y:S01]  /*9590*/  IMAD.MOV.U32 R0, RZ, RZ, R8 ;  /* 0x000000ffff007224 */ /* 0x001fe200078e0008 */
[----:B------:R-:W-:Y:S01]  /*95a0*/  ULDC.64 UR4, c[0x0][0x428] ;  /* 0x00010a0000047ab9 */ /* 0x000fe20000000a00 */
[----:B--2---:R-:W-:-:S13]  /*95b0*/  ISETP.NE.AND P0, PT, R6, 0x1, PT ;  /* 0x000000010600780c */ /* 0x004fda0003f05270 */
[----:B------:R-:W0:Y:S02]  /*95c0*/  @P0 LDC.64 R4, c[0x0][0x440] ;  /* 0x00011000ff040b82 */ /* 0x000e240000000a00 */
[----:B0-----:R-:W-:-:S05]  /*95d0*/  @P0 IMAD.HI.U32 R4, R8, R4, RZ ;  /* 0x0000000408040227 */ /* 0x001fca00078e00ff */
[----:B------:R-:W-:-:S04]  /*95e0*/  @P0 SHF.R.U32.HI R0, RZ, R5, R4 ;  /* 0x00000005ff000219 */ /* 0x000fc80000011604 */
[--C-:B------:R-:W-:Y:S01]  /*95f0*/  SHF.R.S32.HI R5, RZ, 0x1f, R0.reuse ;  /* 0x0000001fff057819 */ /* 0x100fe20000011400 */
[----:B------:R-:W-:-:S04]  /*9600*/  IMAD.MOV R4, RZ, RZ, -R0 ;  /* 0x000000ffff047224 */ /* 0x000fc800078e0a00 */
[----:B------:R-:W-:Y:S02]  /*9610*/  IMAD R6, R6, R4, R8 ;  /* 0x0000000406067224 */ /* 0x000fe400078e0208 */
[----:B------:R-:W-:-:S03]  /*9620*/  IMAD.MOV.U32 R4, RZ, RZ, R0 ;  /* 0x000000ffff047224 */ /* 0x000fc600078e0000 */
[----:B------:R0:W-:Y:S01]  /*9630*/  STL [R1+0x24], R6 ;  /* 0x0000240601007387 */ /* 0x0001e20000100800 */
[----:B------:R-:W-:-:S03]  /*9640*/  IMAD.WIDE.U32 R4, R19, UR4, R4 ;  /* 0x0000000413047c25 */ /* 0x000fc6000f8e0004 */
[----:B------:R-:W-:Y:S01]  /*9650*/  LEA R2, P0, R4, R2, 0x2 ;  /* 0x0000000204027211 */ /* 0x000fe200078010ff */
[----:B0-----:R-:W-:-:S04]  /*9660*/  IMAD R6, R7, UR4, RZ ;  /* 0x0000000407067c24 */ /* 0x001fc8000f8e02ff */
[----:B------:R-:W-:-:S04]  /*9670*/  IMAD R0, R19, UR5, R6 ;  /* 0x0000000513007c24 */ /* 0x000fc8000f8e0206 */
[----:B------:R-:W-:-:S05]  /*9680*/  IMAD.IADD R0, R5, 0x1, R0 ;  /* 0x0000000105007824 */ /* 0x000fca00078e0200 */
[----:B------:R-:W-:-:S05]  /*9690*/  LEA.HI.X R3, R4, R3, R0, 0x2, P0 ;  /* 0x0000000304037211 */ /* 0x000fca00000f1400 */
[----:B------:R2:W5:Y:S02]  /*96a0*/  LDG.E R16, desc[UR42][R2.64] ;  /* 0x0000002a02107981 */ /* 0x000564000c1e1900 */
.L_x_52:
[----:B--2---:R-:W2:Y:S01]  /*96b0*/  LDL R2, [R1] ;  /* 0x0000000001027983 */ /* 0x004ea20000100800 */
[----:B0-----:R-:W-:Y:S02]  /*96c0*/  LEA R0, R18, UR36, 0x3 ;  /* 0x0000002412007c11 */ /* 0x001fe4000f8e18ff */
[----:B--2---:R-:W-:-:S04]  /*96d0*/  SHF.L.U32 R2, R2, 0x1f, RZ ;  /* 0x0000001f02027819 */ /* 0x004fc800000006ff */
[----:B------:R-:W0:Y:S02]  /*96e0*/  SYNCS.PHASECHK.TRANS64.TRYWAIT P0, [R0+URZ+0x28c40], R2 ;  /* 0x028c4002000075a7 */ /* 0x000e24000800017f */
[----:B0-----:R-:W-:Y:S05]  /*96f0*/  @!P0 BRA `(.L_x_53) ;  /* 0x0000004400708947 */ /* 0x001fea0003800000 */
.L_x_158:
[----:B------:R-:W2:Y:S02]  /*9700*/  S2R R3, SR_TID.X ;  /* 0x0000000000037919 */ /* 0x000ea40000002100 */
[----:B--2---:R-:W-:-:S04]  /*9710*/  LOP3.LUT R3, R3, 0x7f, RZ, 0xc0, !PT ;  /* 0x0000007f03037812 */ /* 0x004fc800078ec0ff */
[----:B------:R-:W-:-:S13]  /*9720*/  ISETP.NE.AND P0, PT, R3, RZ, PT ;  /* 0x000000ff0300720c */ /* 0x000fda0003f05270 */
[----:B------:R-:W-:Y:S05]  /*9730*/  @P0 BRA `(.L_x_54) ;  /* 0x00000000001c0947 */ /* 0x000fea0003800000 */
[----:B------:R-:W2:Y:S01]  /*9740*/  S2R R3, SR_TID.X ;  /* 0x0000000000037919 */ /* 0x000ea20000002100 */
[----:B0-----:R-:W-:-:S04]  /*9750*/  IMAD.MOV.U32 R2, RZ, RZ, 0x2000 ;  /* 0x00002000ff027424 */ /* 0x001fc800078e00ff */
[----:B------:R3:W-:Y:S01]  /*9760*/  SYNCS.ARRIVE.TRANS64 RZ, [R0+URZ+0x28c30], R2 ;  /* 0x028c300200ff79a7 */ /* 0x0007e2000800003f */
[----:B--2---:R-:W-:-:S04]  /*9770*/  LOP3.LUT R3, R3, 0x1f, RZ, 0xc0, !PT ;  /* 0x0000001f03037812 */ /* 0x004fc800078ec0ff */
[----:B------:R-:W-:-:S13]  /*9780*/  ISETP.NE.AND P0, PT, R3, RZ, PT ;  /* 0x000000ff0300720c */ /* 0x000fda0003f05270 */
[----:B---3--:R-:W-:Y:S05]  /*9790*/  @!P0 BRA `(.L_x_54) ;  /* 0x0000000000048947 */ /* 0x008fea0003800000 */
[----:B------:R-:W-:Y:S01]  /*97a0*/  BPT.TRAP 0x1 ;  /* 0x000000040000795c */ /* 0x000fe20000300000 */
.L_x_54:
[----:B0-----:R-:W2:Y:S01]  /*97b0*/  LDL R2, [R1+0x24] ;  /* 0x0000240001027983 */ /* 0x001ea20000100800 */
[----:B------:R-:W-:Y:S01]  /*97c0*/  R2UR UR8, R18 ;  /* 0x00000000120872ca */ /* 0x000fe200000e0000 */
[----:B------:R-:W-:Y:S01]  /*97d0*/  UIADD3 UR4, UP0, UR40, 0x370, URZ ;  /* 0x0000037028047890 */ /* 0x000fe2000ff1e03f */
[----:B------:R-:W-:Y:S01]  /*97e0*/  R2UR UR9, R0 ;  /* 0x00000000000972ca */ /* 0x000fe200000e0000 */
[----:B------:R-:W-:Y:S01]  /*97f0*/  UMOV UR6, 0x0 ;  /* 0x0000000000067882 */ /* 0x000fe20000000000 */
[----:B------:R-:W-:Y:S01]  /*9800*/  R2UR UR12, R17 ;  /* 0x00000000110c72ca */ /* 0x000fe200000e0000 */
[----:B------:R-:W-:Y:S01]  /*9810*/  UIADD3.X UR5, URZ, UR41, URZ, UP0, !UPT ;  /* 0x000000293f057290 */ /* 0x000fe200087fe43f */
[----:B-----5:R-:W-:Y:S01]  /*9820*/  R2UR UR13, R16 ;  /* 0x00000000100d72ca */ /* 0x020fe200000e0000 */
[----:B------:R-:W-:Y:S01]  /*9830*/  UMOV UR7, 0x14f00000 ;  /* 0x14f0000000077882 */ /* 0x000fe20000000000 */
[----:B------:R-:W-:Y:S01]  /*9840*/  PLOP3.LUT P0, PT, PT, PT, PT, 0x80, 0x0 ;  /* 0x000000000000781c */ /* 0x000fe20003f0f070 */
[----:B------:R-:W-:-:S03]  /*9850*/  UMOV UR10, URZ ;  /* 0x0000003f000a7c82 */ /* 0x000fc60008000000 */
[----:B------:R-:W-:Y:S01]  /*9860*/  P2R R0, PR, RZ, 0x1 ;  /* 0x00000001ff007803 */ /* 0x000fe20000000000 */
[----:B------:R-:W-:Y:S02]  /*9870*/  ULEA UR8, UR8, UR36, 0xd ;  /* 0x0000002408087291 */ /* 0x000fe4000f8e683f */
[----:B------:R-:W-:Y:S02]  /*9880*/  UIADD3 UR9, UR9, 0x28c30, URZ ;  /* 0x00028c3009097890 */ /* 0x000fe4000fffe03f */
[----:B------:R-:W-:Y:S01]  /*9890*/  UIADD3 UR8, UR8, 0x22400, URZ ;  /* 0x0002240008087890 */ /* 0x000fe2000fffe03f */
[----:B------:R3:W-:Y:S01]  /*98a0*/  STL [R1+0x8], R0 ;  /* 0x0000080001007387 */ /* 0x0007e20000100800 */
[----:B--2---:R-:W-:-:S13]  /*98b0*/  R2UR UR11, R2 ;  /* 0x00000000020b72ca */ /* 0x004fda00000e0000 */
[----:B------:R-:W-:-:S09]  /*98c0*/  USHF.L.U32 UR11, UR11, 0x6, URZ ;  /* 0x000000060b0b7899 */ /* 0x000fd2000800063f */
[----:B------:R3:W-:Y:S02]  /*98d0*/  UTMALDG.4D [UR8], [UR4], desc[UR6] ;  /* 0x00000608040075b4 */ /* 0x0007e40008019000 */
[----:B---3--:R-:W-:Y:S01]  /*98e0*/  NOP ;  /* 0x0000000000007918 */ /* 0x008fe20000000000 */
.L_x_50:
[----:B------:R-:W-:Y:S05]  /*98f0*/  WARPSYNC.ALL ;  /* 0x0000000000007948 */ /* 0x000fea0003800000 */
[----:B------:R-:W-:Y:S01]  /*9900*/  UIADD3 UR4, UR36, 0x20400, URZ ;  /* 0x0002040024047890 */ /* 0x000fe2000fffe03f */
[----:B------:R-:W-:Y:S03]  /*9910*/  BAR.SYNC.DEFER_BLOCKING 0x8, 0x100 ;  /* 0x0204000000007b1d */ /* 0x000fe60000010000 */
[----:B------:R-:W-:-:S06]  /*9920*/  ULOP3.LUT UP0, URZ, UR4, 0x3ff, URZ, 0xc0, !UPT ;  /* 0x000003ff043f7892 */ /* 0x000fcc000f80c03f */
[----:B------:R-:W-:-:S13]  /*9930*/  PLOP3.LUT P0, PT, PT, PT, UP0, 0x80, 0x0 ;  /* 0x000000000000781c */ /* 0x000fda0003f0f008 */
[----:B------:R-:W-:Y:S05]  /*9940*/  @!P0 BRA `(.L_x_55) ;  /* 0x0000000000408947 */ /* 0x000fea0003800000 */
[----:B------:R-:W-:Y:S01]  /*9950*/  MOV R2, 0x0 ;  /* 0x0000000000027802 */ /* 0x000fe20000000f00 */
[----:B------:R-:W-:Y:S01]  /*9960*/  ULDC.64 UR4, c[0x4][0x90] ;  /* 0x0100240000047ab9 */ /* 0x000fe20000000a00 */
[----:B------:R-:W-:Y:S01]  /*9970*/  ULDC.64 UR6, c[0x4][0x98] ;  /* 0x0100260000067ab9 */ /* 0x000fe20000000a00 */
[----:B------:R-:W-:Y:S01]  /*9980*/  ULDC.64 UR8, c[0x4][0x20] ;  /* 0x0100080000087ab9 */ /* 0x000fe20000000a00 */
[----:B------:R-:W-:Y:S01]  /*9990*/  IMAD.U32 R4, RZ, RZ, UR4 ;  /* 0x00000004ff047e24 */ /* 0x000fe2000f8e00ff */
[----:B------:R-:W-:Y:S01]  /*99a0*/  MOV R11, UR9 ;  /* 0x00000009000b7c02 */ /* 0x000fe20008000f00 */
[----:B------:R-:W2:Y:S01]  /*99b0*/  LDC.64 R2, c[0x4][R2] ;  /* 0x0100000002027b82 */ /* 0x000ea20000000a00 */
[----:B------:R-:W-:Y:S02]  /*99c0*/  IMAD.U32 R5, RZ, RZ, UR5 ;  /* 0x00000005ff057e24 */ /* 0x000fe4000f8e00ff */
[----:B------:R-:W-:Y:S02]  /*99d0*/  IMAD.U32 R6, RZ, RZ, UR6 ;  /* 0x00000006ff067e24 */ /* 0x000fe4000f8e00ff */
[----:B------:R-:W-:-:S02]  /*99e0*/  IMAD.U32 R7, RZ, RZ, UR7 ;  /* 0x00000007ff077e24 */ /* 0x000fc4000f8e00ff */
[----:B------:R-:W-:Y:S02]  /*99f0*/  IMAD.U32 R10, RZ, RZ, UR8 ;  /* 0x00000008ff0a7e24 */ /* 0x000fe4000f8e00ff */
[----:B-1----:R-:W-:Y:S02]  /*9a00*/  IMAD.MOV.U32 R8, RZ, RZ, 0x70 ;  /* 0x00000070ff087424 */ /* 0x002fe400078e00ff */
[----:B------:R-:W-:Y:S02]  /*9a10*/  IMAD.MOV.U32 R12, RZ, RZ, 0x1 ;  /* 0x00000001ff0c7424 */ /* 0x000fe400078e00ff */
[----:B------:R-:W-:-:S07]  /*9a20*/  IMAD.MOV.U32 R13, RZ, RZ, RZ ;  /* 0x000000ffff0d7224 */ /* 0x000fce00078e00ff */
[----:B------:R-:W-:-:S07]  /*9a30*/  LEPC R20, `(.L_x_55) ;  /* 0x000000001014794e */ /* 0x000fce0000000000 */
[----:B0-2---:R-:W-:Y:S05]  /*9a40*/  CALL.ABS.NOINC R2 ;  /* 0x0000000002007343 */ /* 0x005fea0003c00000 */
.L_x_55:
[----:B------:R-:W2:Y:S01]  /*9a50*/  LDL.LU R5, [R1+0x10] ;  /* 0x0000100001057983 */ /* 0x000ea20000300800 */
[----:B0-----:R-:W-:Y:S01]  /*9a60*/  SHF.R.S32.HI R0, RZ, 0x1f, R17 ;  /* 0x0000001fff007819 */ /* 0x001fe20000011411 */
[----:B------:R-:W-:Y:S01]  /*9a70*/  ULDC.64 UR4, c[0x0][0x2d8] ;  /* 0x0000b60000047ab9 */ /* 0x000fe20000000a00 */
[----:B-1----:R-:W0:Y:S01]  /*9a80*/  LDC R8, c[0x0][0x448] ;  /* 0x00011200ff087b82 */ /* 0x002e220000000800 */
[----:B------:R-:W3:Y:S01]  /*9a90*/  LDL.LU R4, [R1+0x18] ;  /* 0x0000180001047983 */ /* 0x000ee20000300800 */
[----:B------:R-:W-:-:S03]  /*9aa0*/  ULDC UR6, c[0x0][0x2b8] ;  /* 0x0000ae0000067ab9 */ /* 0x000fc60000000800 */
[----:B------:R-:W4:Y:S01]  /*9ab0*/  LDL R9, [R1+0x20] ;  /* 0x0000200001097983 */ /* 0x000f220000100800 */
[----:B------:R-:W-:Y:S02]  /*9ac0*/  IMAD R0, R0, UR4, RZ ;  /* 0x0000000400007c24 */ /* 0x000fe4000f8e02ff */
[----:B------:R-:W-:-:S04]  /*9ad0*/  IMAD.WIDE.U32 R2, R17, UR4, RZ ;  /* 0x0000000411027c25 */ /* 0x000fc8000f8e00ff */
[----:B------:R-:W-:Y:S01]  /*9ae0*/  IMAD R0, R17, UR5, R0 ;  /* 0x0000000511007c24 */ /* 0x000fe2000f8e0200 */
[----:B------:R-:W-:-:S03]  /*9af0*/  ULDC.64 UR4, c[0x0][0x2e0] ;  /* 0x0000b80000047ab9 */ /* 0x000fc60000000a00 */
[----:B------:R-:W-:Y:S01]  /*9b00*/  IMAD.IADD R3, R3, 0x1, R0 ;  /* 0x0000000103037824 */ /* 0x000fe200078e0200 */
[----:B0-----:R-:W-:-:S13]  /*9b10*/  ISETP.NE.AND P0, PT, R8, 0x1, PT ;  /* 0x000000010800780c */ /* 0x001fda0003f05270 */
[----:B------:R-:W0:Y:S08]  /*9b20*/  @P0 LDC R6, c[0x0][0x44c] ;  /* 0x00011300ff060b82 */ /* 0x000e300000000800 */
[----:B------:R-:W1:Y:S01]  /*9b30*/  @P0 LDC R7, c[0x0][0x450] ;  /* 0x00011400ff070b82 */ /* 0x000e620000000800 */
[----:B--2---:R-:W-:Y:S01]  /*9b40*/  SHF.R.S32.HI R0, RZ, 0x1f, R5 ;  /* 0x0000001fff007819 */ /* 0x004fe20000011405 */
[----:B------:R-:W-:-:S04]  /*9b50*/  IMAD.WIDE.U32 R2, R5, UR4, R2 ;  /* 0x0000000405027c25 */ /* 0x000fc8000f8e0002 */
[----:B---3--:R-:W-:Y:S02]  /*9b60*/  IMAD.MOV R4, RZ, RZ, -R4 ;  /* 0x000000ffff047224 */ /* 0x008fe400078e0a04 */
[----:B------:R-:W-:Y:S01]  /*9b70*/  IMAD R0, R0, UR4, RZ ;  /* 0x0000000400007c24 */ /* 0x000fe2000f8e02ff */
[----:B------:R-:W-:Y:S02]  /*9b80*/  ULDC UR4, c[0x0][0xc38] ;  /* 0x00030e0000047ab9 */ /* 0x000fe40000000800 */
[----:B----4-:R-:W-:Y:S02]  /*9b90*/  IMAD R4, R4, UR4, R9 ;  /* 0x0000000404047c24 */ /* 0x010fe4000f8e0209 */
[----:B------:R2:W5:Y:S01]  /*9ba0*/  LDL R9, [R1+0x28] ;  /* 0x0000280001097983 */ /* 0x0005620000100800 */
[----:B------:R-:W-:Y:S01]  /*9bb0*/  IMAD R0, R5, UR5, R0 ;  /* 0x0000000505007c24 */ /* 0x000fe2000f8e0200 */
[----:B------:R-:W-:Y:S01]  /*9bc0*/  ULDC.64 UR4, c[0x0][0x2d0] ;  /* 0x0000b40000047ab9 */ /* 0x000fe20000000a00 */
[----:B------:R-:W3:Y:S02]  /*9bd0*/  S2R R5, SR_TID.X ;  /* 0x0000000000057919 */ /* 0x000ee40000002100 */
[----:B------:R-:W-:Y:S01]  /*9be0*/  IMAD.IADD R3, R3, 0x1, R0 ;  /* 0x0000000103037824 */ /* 0x000fe200078e0200 */
[----:B---3--:R-:W-:-:S04]  /*9bf0*/  LOP3.LUT R5, R5, 0x7f, RZ, 0xc0, !PT ;  /* 0x0000007f05057812 */ /* 0x008fc800078ec0ff */
[----:B------:R-:W-:Y:S02]  /*9c00*/  SHF.R.U32.HI R10, RZ, 0x3, R5 ;  /* 0x00000003ff0a7819 */ /* 0x000fe40000011605 */
[----:B------:R-:W3:Y:S02]  /*9c10*/  S2R R5, SR_TID.X ;  /* 0x0000000000057919 */ /* 0x000ee40000002100 */
[----:B---3--:R-:W-:-:S05]  /*9c20*/  IMAD.SHL.U32 R5, R5, 0x10, RZ ;  /* 0x0000001005057824 */ /* 0x008fca00078e00ff */
[----:B------:R-:W-:-:S05]  /*9c30*/  LOP3.LUT R5, R10, 0x70, R5, 0xf8, !PT ;  /* 0x000000700a057812 */ /* 0x000fca00078ef805 */
[----:B------:R-:W-:Y:S01]  /*9c40*/  IMAD R0, R4, 0x40, R5 ;  /* 0x0000004004007824 */ /* 0x000fe200078e0205 */
[----:B------:R-:W3:Y:S03]  /*9c50*/  S2R R10, SR_TID.X ;  /* 0x00000000000a7919 */ /* 0x000ee60000002100 */
[----:B0-----:R-:W-:-:S04]  /*9c60*/  @P0 IMAD.HI.U32 R6, R0, R6, RZ ;  /* 0x0000000600060227 */ /* 0x001fc800078e00ff */
[----:B------:R-:W-:Y:S01]  /*9c70*/  IMAD.MOV.U32 R5, RZ, RZ, R0 ;  /* 0x000000ffff057224 */ /* 0x000fe200078e0000 */
[----:B-1----:R-:W-:-:S05]  /*9c80*/  @P0 SHF.R.U32.HI R5, RZ, R7, R6 ;  /* 0x00000007ff050219 */ /* 0x002fca0000011606 */
[----:B------:R-:W-:-:S04]  /*9c90*/  IMAD.MOV R6, RZ, RZ, -R5 ;  /* 0x000000ffff067224 */ /* 0x000fc800078e0a05 */
[----:B------:R-:W-:Y:S01]  /*9ca0*/  IMAD R0, R8, R6, R0 ;  /* 0x0000000608007224 */ /* 0x000fe200078e0200 */
[----:B------:R-:W-:Y:S01]  /*9cb0*/  SHF.R.S32.HI R6, RZ, 0x1f, R5 ;  /* 0x0000001fff067819 */ /* 0x000fe20000011405 */
[----:B------:R-:W-:-:S04]  /*9cc0*/  IMAD.WIDE.U32 R2, R5, UR4, R2 ;  /* 0x0000000405027c25 */ /* 0x000fc8000f8e0002 */
[----:B------:R-:W-:-:S04]  /*9cd0*/  IMAD R6, R6, UR4, RZ ;  /* 0x0000000406067c24 */ /* 0x000fc8000f8e02ff */
[----:B------:R-:W-:Y:S01]  /*9ce0*/  IMAD R6, R5, UR5, R6 ;  /* 0x0000000505067c24 */ /* 0x000fe2000f8e0206 */
[----:B------:R-:W-:Y:S01]  /*9cf0*/  SHF.R.S32.HI R5, RZ, 0x1f, R0 ;  /* 0x0000001fff057819 */ /* 0x000fe20000011400 */
[----:B------:R-:W-:Y:S02]  /*9d00*/  ULDC.64 UR4, c[0x0][0x2c8] ;  /* 0x0000b20000047ab9 */ /* 0x000fe40000000a00 */
[----:B------:R-:W-:Y:S02]  /*9d10*/  IMAD.IADD R3, R3, 0x1, R6 ;  /* 0x0000000103037824 */ /* 0x000fe400078e0206 */
[----:B------:R-:W-:Y:S02]  /*9d20*/  IMAD R5, R5, UR4, RZ ;  /* 0x0000000405057c24 */ /* 0x000fe4000f8e02ff */
[----:B------:R-:W-:-:S04]  /*9d30*/  IMAD.WIDE.U32 R2, R0, UR4, R2 ;  /* 0x0000000400027c25 */ /* 0x000fc8000f8e0002 */
[----:B---3--:R-:W-:Y:S02]  /*9d40*/  IMAD.SHL.U32 R10, R10, 0x8, RZ ;  /* 0x000000080a0a7824 */ /* 0x008fe400078e00ff */
[----:B------:R-:W-:Y:S01]  /*9d50*/  IMAD R5, R0, UR5, R5 ;  /* 0x0000000500057c24 */ /* 0x000fe2000f8e0205 */
[----:B------:R-:W-:Y:S02]  /*9d60*/  ULDC.64 UR4, c[0x0][0x280] ;  /* 0x0000a00000047ab9 */ /* 0x000fe40000000a00 */
[----:B------:R-:W-:Y:S01]  /*9d70*/  LOP3.LUT R10, R10, 0x38, RZ, 0xc0, !PT ;  /* 0x000000380a0a7812 */ /* 0x000fe200078ec0ff */
[----:B------:R-:W-:Y:S01]  /*9d80*/  IMAD.IADD R5, R3, 0x1, R5 ;  /* 0x0000000103057824 */ /* 0x000fe200078e0205 */
[----:B------:R-:W-:Y:S01]  /*9d90*/  LEA R0, P1, R2, UR4, 0x1 ;  /* 0x0000000402007c11 */ /* 0x000fe2000f8208ff */
[----:B------:R-:W-:Y:S01]  /*9da0*/  UMOV UR4, 0xffffffff ;  /* 0xffffffff00047882 */ /* 0x000fe20000000000 */
[----:B------:R-:W-:Y:S02]  /*9db0*/  ISETP.GE.AND P0, PT, R10, UR6, PT ;  /* 0x000000060a007c0c */ /* 0x000fe4000bf06270 */
[----:B------:R-:W-:Y:S01]  /*9dc0*/  LEA.HI.X R2, R2, UR5, R5, 0x1, P1 ;  /* 0x0000000502027c11 */ /* 0x000fe200088f0c05 */
[----:B--2---:R-:W-:Y:S10]  /*9dd0*/  BRA.DIV UR4, `(.L_x_56) ;  /* 0x0000003e04cc7947 */ /* 0x004ff4000b800000 */
[----:B------:R-:W0:Y:S01]  /*9de0*/  S2R R6, SR_TID.X ;  /* 0x0000000000067919 */ /* 0x000e220000002100 */
[----:B------:R-:W-:Y:S02]  /*9df0*/  ULDC UR4, c[0x0][0x288] ;  /* 0x0000a20000047ab9 */ /* 0x000fe40000000800 */
[----:B------:R-:W-:Y:S01]  /*9e00*/  IMAD R3, R8, UR4, RZ ;  /* 0x0000000408037c24 */ /* 0x000fe2000f8e02ff */
[----:B------:R-:W1:Y:S01]  /*9e10*/  SHFL.IDX PT, R7, R0, RZ, 0x181f ;  /* 0x00181fff00077589 */ /* 0x000e6200000e0000 */
[----:B0-----:R-:W-:-:S04]  /*9e20*/  LOP3.LUT R6, R6, 0x7f, RZ, 0xc0, !PT ;  /* 0x0000007f06067812 */ /* 0x001fc800078ec0ff */
[----:B------:R-:W-:Y:S02]  /*9e30*/  SHF.R.U32.HI R11, RZ, 0x3, R6 ;  /* 0x00000003ff0b7819 */ /* 0x000fe40000011606 */
[----:B------:R-:W0:Y:S03]  /*9e40*/  SHFL.IDX PT, R6, R2, RZ, 0x181f ;  /* 0x00181fff02067589 */ /* 0x000e2600000e0000 */
[----:B------:R-:W-:-:S04]  /*9e50*/  IMAD R4, R4, 0x40, R11 ;  /* 0x0000004004047824 */ /* 0x000fc800078e020b */
[C---:B------:R-:W-:Y:S01]  /*9e60*/  VIADD R5, R4.reuse, 0x10 ;  /* 0x0000001004057836 */ /* 0x040fe20000000000 */
[----:B------:R-:W-:-:S13]  /*9e70*/  ISETP.GE.AND P1, PT, R4, R3, PT ;  /* 0x000000030400720c */ /* 0x000fda0003f26270 */
[----:B-1----:R-:W-:-:S05]  /*9e80*/  @!P1 LEA R7, P2, R10, R7, 0x1 ;  /* 0x000000070a079211 */ /* 0x002fca00078408ff */
[----:B0-----:R-:W-:-:S05]  /*9e90*/  @!P1 IMAD.X R6, RZ, RZ, R6, P2 ;  /* 0x000000ffff069224 */ /* 0x001fca00010e0606 */
[----:B------:R-:W-:-:S04]  /*9ea0*/  @!P1 LOP3.LUT R7, R7, R6, RZ, 0x3c, !PT ;  /* 0x0000000607079212 */ /* 0x000fc800078e3cff */
[----:B------:R-:W-:-:S04]  /*9eb0*/  @!P1 LOP3.LUT R6, R7, R6, RZ, 0x3c, !PT ;  /* 0x0000000607069212 */ /* 0x000fc800078e3cff */
[----:B------:R-:W-:-:S05]  /*9ec0*/  @!P1 LOP3.LUT R7, R7, R6, RZ, 0x3c, !PT ;  /* 0x0000000607079212 */ /* 0x000fca00078e3cff */
[----:B------:R-:W-:Y:S01]  /*9ed0*/  @!PT LDS RZ, [RZ] ;  /* 0x00000000fffff984 */ /* 0x000fe20000000800 */
[----:B-----5:R0:W-:Y:S01]  /*9ee0*/  @!P1 LDGSTS.E.BYPASS.LTC128B.128 [R9+0x20400], desc[UR42][R6.64], !P0 ;  /* 0x2040000006099fae */ /* 0x0201e2000c101d6a */
[----:B------:R-:W-:Y:S01]  /*9ef0*/  ISETP.GE.AND P1, PT, R5, R3, PT ;  /* 0x000000030500720c */ /* 0x000fe20003f26270 */
[----:B------:R-:W-:Y:S02]  /*9f00*/  VIADD R5, R4, 0x20 ;  /* 0x0000002004057836 */ /* 0x000fe40000000000 */
[----:B0-----:R-:W0:Y:S04]  /*9f10*/  SHFL.IDX PT, R7, R0, 0x1, 0x181f ;  /* 0x00381f0000077f89 */ /* 0x001e2800000e0000 */
[----:B------:R-:W1:Y:S06]  /*9f20*/  SHFL.IDX PT, R6, R2, 0x1, 0x181f ;  /* 0x00381f0002067f89 */ /* 0x000e6c00000e0000 */
[----:B0-----:R-:W-:-:S05]  /*9f30*/  @!P1 LEA R7, P2, R10, R7, 0x1 ;  /* 0x000000070a079211 */ /* 0x001fca00078408ff */
[----:B-1----:R-:W-:-:S05]  /*9f40*/  @!P1 IMAD.X R6, RZ, RZ, R6, P2 ;  /* 0x000000ffff069224 */ /* 0x002fca00010e0606 */
[----:B------:R-:W-:-:S04]  /*9f50*/  @!P1 LOP3.LUT R7, R7, R6, RZ, 0x3c, !PT ;  /* 0x0000000607079212 */ /* 0x000fc800078e3cff */
[----:B------:R-:W-:-:S04]  /*9f60*/  @!P1 LOP3.LUT R6, R7, R6, RZ, 0x3c, !PT ;  /* 0x0000000607069212 */ /* 0x000fc800078e3cff */
[----:B------:R-:W-:-:S05]  /*9f70*/  @!P1 LOP3.LUT R7, R7, R6, RZ, 0x3c, !PT ;  /* 0x0000000607079212 */ /* 0x000fca00078e3cff */
[----:B------:R0:W-:Y:S01]  /*9f80*/  @!P1 LDGSTS.E.BYPASS.LTC128B.128 [R9+0x20c00], desc[UR42][R6.64], !P0 ;  /* 0x20c0000006099fae */ /* 0x0001e2000c101d6a */
[----:B------:R-:W-:-:S03]  /*9f90*/  ISETP.GE.AND P1, PT, R5, R3, PT ;  /* 0x000000030500720c */ /* 0x000fc60003f26270 */
[----:B------:R-:W-:Y:S04]  /*9fa0*/  SHFL.IDX PT, R5, R2, 0x3, 0x181f ;  /* 0x00781f0002057f89 */ /* 0x000fe800000e0000 */
[----:B0-----:R-:W0:Y:S04]  /*9fb0*/  SHFL.IDX PT, R7, R0, 0x2, 0x181f ;  /* 0x00581f0000077f89 */ /* 0x001e2800000e0000 */
[----:B------:R-:W1:Y:S04]  /*9fc0*/  SHFL.IDX PT, R6, R2, 0x2, 0x181f ;  /* 0x00581f0002067f89 */ /* 0x000e6800000e0000 */
[----:B------:R-:W2:Y:S01]  /*9fd0*/  SHFL.IDX PT, R0, R0, 0x3, 0x181f ;  /* 0x00781f0000007f89 */ /* 0x000ea200000e0000 */
[----:B0-----:R-:W-:-:S05]  /*9fe0*/  @!P1 LEA R7, P2, R10, R7, 0x1 ;  /* 0x000000070a079211 */ /* 0x001fca00078408ff */
[----:B-1----:R-:W-:-:S05]  /*9ff0*/  @!P1 IMAD.X R6, RZ, RZ, R6, P2 ;  /* 0x000000ffff069224 */ /* 0x002fca00010e0606 */
[----:B------:R-:W-:-:S04]  /*a000*/  @!P1 LOP3.LUT R7, R7, R6, RZ, 0x3c, !PT ;  /* 0x0000000607079212 */ /* 0x000fc800078e3cff */
[----:B------:R-:W-:-:S04]  /*a010*/  @!P1 LOP3.LUT R6, R7, R6, RZ, 0x3c, !PT ;  /* 0x0000000607069212 */ /* 0x000fc800078e3cff */
[----:B------:R-:W-:-:S05]  /*a020*/  @!P1 LOP3.LUT R7, R7, R6, RZ, 0x3c, !PT ;  /* 0x0000000607079212 */ /* 0x000fca00078e3cff */
[----:B--2---:R0:W-:Y:S02]  /*a030*/  @!P1 LDGSTS.E.BYPASS.LTC128B.128 [R9+0x21400], desc[UR42][R6.64], !P0 ;  /* 0x2140000006099fae */ /* 0x0041e4000c101d6a */
.L_x_167:
[----:B01----:R-:W2:Y:S01]  /*a040*/  LDL R6, [R1+0x30] ;  /* 0x0000300001067983 */ /* 0x003ea20000100800 */
[----:B------:R-:W-:-:S05]  /*a050*/  VIADD R4, R4, 0x30 ;  /* 0x0000003004047836 */ /* 0x000fca0000000000 */
[----:B------:R-:W-:-:S13]  /*a060*/  ISETP.GE.AND P1, PT, R4, R3, PT ;  /* 0x000000030400720c */ /* 0x000fda0003f26270 */
[----:B------:R-:W-:-:S05]  /*a070*/  @!P1 LEA R2, P2, R10, R0, 0x1 ;  /* 0x000000000a029211 */ /* 0x000fca00078408ff */
[----:B------:R-:W-:-:S05]  /*a080*/  @!P1 IMAD.X R3, RZ, RZ, R5, P2 ;  /* 0x000000ffff039224 */ /* 0x000fca00010e0605 */
[----:B------:R-:W-:Y:S01]  /*a090*/  @!PT LDS RZ, [RZ] ;  /* 0x00000000fffff984 */ /* 0x000fe20000000800 */
[----:B------:R-:W-:Y:S01]  /*a0a0*/  @!PT LDS RZ, [RZ] ;  /* 0x00000000fffff984 */ /* 0x000fe20000000800 */
[----:B------:R-:W-:Y:S01]  /*a0b0*/  @!PT LDS RZ, [RZ] ;  /* 0x00000000fffff984 */ /* 0x000fe20000000800 */
[----:B------:R0:W-:Y:S01]  /*a0c0*/  @!P1 LDGSTS.E.BYPASS.LTC128B.128 [R9+0x21c00], desc[UR42][R2.64], !P0 ;  /* 0x21c0000002099fae */ /* 0x0001e2000c101d6a */
[----:B------:R-:W-:Y:S01]  /*a0d0*/  NOP ;  /* 0x0000000000007918 */ /* 0x000fe20000000000 */
[----:B------:R-:W-:Y:S02]  /*a0e0*/  SYNCS.ARRIVE.TRANS64.RED.A0T1 RZ, [UR36+0x28c00], RZ ;  /* 0x028c00ffffff79a7 */ /* 0x000fe40008200424 */
[----:B------:R-:W-:Y:S01]  /*a0f0*/  ARRIVES.LDGSTSBAR.64.TRANSCNT [UR36+0x28c00] ;  /* 0x028c0000ff0079b0 */ /* 0x000fe20008000aa4 */
[----:B--2---:R-:W-:-:S04]  /*a100*/  LOP3.LUT R0, R6, 0x1, RZ, 0xc, !PT ;  /* 0x0000000106007812 */ /* 0x004fc800078e0cff */
[----:B------:R-:W-:Y:S01]  /*a110*/  SHF.L.U32 R0, R0, 0x1f, RZ ;  /* 0x0000001f00007819 */ /* 0x000fe200000006ff */
[----:B------:R-:W-:Y:S01]  /*a120*/  NOP ;  /* 0x0000000000007918 */ /* 0x000fe20000000000 */
[----:B------:R-:W-:Y:S01]  /*a130*/  SYNCS.ARRIVE.TRANS64.A1T0 RZ, [UR36+0x28c00], RZ ;  /* 0x028c00ffffff79a7 */ /* 0x000fe20008100024 */
[----:B------:R-:W-:Y:S01]  /*a140*/  BSSY B0, `(.L_x_57) ;  /* 0x0000003000007945 */ /* 0x000fe20003800000 */
[----:B------:R-:W1:Y:S03]  /*a150*/  SYNCS.PHASECHK.TRANS64.TRYWAIT P0, [UR36+0x28c20], R0 ;  /* 0x028c2000ff0075a7 */ /* 0x000e660008000164 */
[----:B01----:R-:W-:Y:S05]  /*a160*/  @!P0 BRA `(.L_x_58) ;  /* 0x00000040003c8947 */ /* 0x003fea0003800000 */
.L_x_168:
[----:B------:R-:W-:Y:S05]  /*a170*/  BSYNC B0 ;  /* 0x0000000000007941 */ /* 0x000fea0003800000 */
.L_x_57:
[----:B------:R-:W2:Y:S01]  /*a180*/  LDL R2, [R1+0x8] ;  /* 0x0000080001027983 */ /* 0x000ea20000100800 */
[----:B------:R-:W-:Y:S01]  /*a190*/  BSSY B0, `(.L_x_59) ;  /* 0x0000095000007945 */ /* 0x000fe20003800000 */
[----:B--2---:R-:W-:-:S13]  /*a1a0*/  ISETP.NE.AND P0, PT, R2, RZ, PT ;  /* 0x000000ff0200720c */ /* 0x004fda0003f05270 */
[----:B------:R-:W-:Y:S05]  /*a1b0*/  @!P0 BRA `(.L_x_60) ;  /* 0x0000000800488947 */ /* 0x000fea0003800000 */
[----:B------:R-:W2:Y:S01]  /*a1c0*/  LDL R4, [R1] ;  /* 0x0000000001047983 */ /* 0x000ea20000100800 */
[----:B0-----:R-:W-:Y:S01]  /*a1d0*/  LEA R3, R18, UR36, 0x3 ;  /* 0x0000002412037c11 */ /* 0x001fe2000f8e18ff */
[----:B------:R-:W-:Y:S01]  /*a1e0*/  BSSY B1, `(.L_x_61) ;  /* 0x0000007000017945 */ /* 0x000fe20003800000 */
[----:B------:R-:W0:Y:S02]  /*a1f0*/  S2R R2, SR_TID.X ;  /* 0x0000000000027919 */ /* 0x000e240000002100 */
[----:B0-----:R-:W-:-:S04]  /*a200*/  LOP3.LUT R2, R2, 0x7f, RZ, 0xc0, !PT ;  /* 0x0000007f02027812 */ /* 0x001fc800078ec0ff */
[----:B------:R-:W-:Y:S02]  /*a210*/  ISETP.NE.AND P1, PT, R2, RZ, PT ;  /* 0x000000ff0200720c */ /* 0x000fe40003f25270 */
[----:B--2---:R-:W-:-:S04]  /*a220*/  SHF.L.U32 R0, R4, 0x1f, RZ ;  /* 0x0000001f04007819 */ /* 0x004fc800000006ff */
[----:B------:R-:W0:Y:S02]  /*a230*/  SYNCS.PHASECHK.TRANS64.TRYWAIT P0, [R3+URZ+0x28c60], R0 ;  /* 0x028c6000030075a7 */ /* 0x000e24000800017f */
[----:B0-----:R-:W-:Y:S05]  /*a240*/  @!P0 BRA `(.L_x_62) ;  /* 0x00000040001c8947 */ /* 0x001fea0003800000 */
.L_x_169:
[----:B------:R-:W-:Y:S05]  /*a250*/  BSYNC B1 ;  /* 0x0000000000017941 */ /* 0x000fea0003800000 */
.L_x_61:
[----:B------:R-:W-:Y:S04]  /*a260*/  BSSY B1, `(.L_x_63) ;  /* 0x0000009000017945 */ /* 0x000fe80003800000 */
[----:B------:R-:W-:Y:S05]  /*a270*/  @P1 BRA `(.L_x_64) ;  /* 0x00000000001c1947 */ /* 0x000fea0003800000 */
[----:B------:R-:W1:Y:S01]  /*a280*/  S2R R2, SR_TID.X ;  /* 0x0000000000027919 */ /* 0x000e620000002100 */
[----:B0-----:R-:W-:-:S04]  /*a290*/  IMAD.MOV.U32 R0, RZ, RZ, 0x10000 ;  /* 0x00010000ff007424 */ /* 0x001fc800078e00ff */
[----:B------:R2:W-:Y:S01]  /*a2a0*/  SYNCS.ARRIVE.TRANS64 RZ, [R3+URZ+0x28c50], R0 ;  /* 0x028c500003ff79a7 */ /* 0x0005e2000800003f */
[----:B-1----:R-:W-:-:S04]  /*a2b0*/  LOP3.LUT R2, R2, 0x1f, RZ, 0xc0, !PT ;  /* 0x0000001f02027812 */ /* 0x002fc800078ec0ff */
[----:B------:R-:W-:-:S13]  /*a2c0*/  ISETP.NE.AND P0, PT, R2, RZ, PT ;  /* 0x000000ff0200720c */ /* 0x000fda0003f05270 */
[----:B--2---:R-:W-:Y:S05]  /*a2d0*/  @!P0 BRA `(.L_x_64) ;  /* 0x0000000000048947 */ /* 0x004fea0003800000 */
[----:B------:R-:W-:Y:S01]  /*a2e0*/  BPT.TRAP 0x1 ;  /* 0x000000040000795c */ /* 0x000fe20000300000 */
.L_x_64:
[----:B------:R-:W-:Y:S05]  /*a2f0*/  BSYNC B1 ;  /* 0x0000000000017941 */ /* 0x000fea0003800000 */
.L_x_63:
[----:B0-----:R-:W2:Y:S01]  /*a300*/  LDL R0, [R1+0x24] ;  /* 0x0000240001007983 */ /* 0x001ea20000100800 */
[----:B------:R-:W-:Y:S01]  /*a310*/  LEA R2, R18, UR36, 0x10 ;  /* 0x0000002412027c11 */ /* 0x000fe2000f8e80ff */
[----:B------:R-:W-:Y:S01]  /*a320*/  UIADD3 UR4, UP0, UR40, 0x470, URZ ;  /* 0x0000047028047890 */ /* 0x000fe2000ff1e03f */
[----:B------:R-:W-:Y:S01]  /*a330*/  VIADD R3, R3, 0x28c50 ;  /* 0x00028c5003037836 */ /* 0x000fe20000000000 */
[----:B------:R-:W-:Y:S01]  /*a340*/  PLOP3.LUT P0, PT, PT, PT, PT, 0x80, 0x0 ;  /* 0x000000000000781c */ /* 0x000fe20003f0f070 */
[----:B------:R-:W-:Y:S01]  /*a350*/  UMOV UR6, 0x0 ;  /* 0x0000000000067882 */ /* 0x000fe20000000000 */
[----:B------:R-:W-:Y:S01]  /*a360*/  VIADD R4, R2, 0x400 ;  /* 0x0000040002047836 */ /* 0x000fe20000000000 */
[----:B------:R-:W-:Y:S01]  /*a370*/  UIADD3.X UR5, URZ, UR41, URZ, UP0, !UPT ;  /* 0x000000293f057290 */ /* 0x000fe200087fe43f */
[----:B------:R-:W-:Y:S01]  /*a380*/  UMOV UR7, 0x14f00000 ;  /* 0x14f0000000077882 */ /* 0x000fe20000000000 */
[----:B------:R-:W-:Y:S01]  /*a390*/  UMOV UR10, URZ ;  /* 0x0000003f000a7c82 */ /* 0x000fe20008000000 */
[----:B--2---:R-:W-:-:S09]  /*a3a0*/  IMAD.SHL.U32 R0, R0, 0x40, RZ ;  /* 0x0000004000007824 */ /* 0x004fd200078e00ff */
.L_x_65:
[----:B------:R-:W-:-:S13]  /*a3b0*/  @P0 ELECT P1, URZ, PT ;  /* 0x00000000003f082f */ /* 0x000fda0003820000 */
[----:B------:R-:W-:Y:S02]  /*a3c0*/  @P1 R2UR UR13, R16 ;  /* 0x00000000100d12ca */ /* 0x000fe400000e0000 */
[----:B------:R-:W-:Y:S02]  /*a3d0*/  @P1 R2UR UR12, R17 ;  /* 0x00000000110c12ca */ /* 0x000fe400000e0000 */
[----:B------:R-:W-:Y:S02]  /*a3e0*/  @P1 R2UR UR11, R0 ;  /* 0x00000000000b12ca */ /* 0x000fe400000e0000 */
[----:B------:R-:W-:Y:S02]  /*a3f0*/  @P1 R2UR UR9, R3 ;  /* 0x00000000030912ca */ /* 0x000fe400000e0000 */
[----:B------:R-:W-:Y:S02]  /*a400*/  @P1 R2UR UR8, R4 ;  /* 0x00000000040812ca */ /* 0x000fe400000e0000 */
[----:B------:R-:W-:-:S02]  /*a410*/  @P1 PLOP3.LUT P0, PT, P1, PT, PT, 0x8, 0x0 ;  /* 0x000000000000181c */ /* 0x000fc40000f0e170 */
[----:B------:R-:W-:-:S09]  /*a420*/  PLOP3.LUT P1, PT, PT, PT, PT, 0x8, 0x0 ;  /* 0x000000000000781c */ /* 0x000fd20003f2e170 */
[----:B------:R0:W-:Y:S02]  /*a430*/  UTMALDG.4D [UR8], [UR4], desc[UR6] ;  /* 0x00000608040075b4 */ /* 0x0001e40008019000 */
[----:B0-----:R-:W-:Y:S05]  /*a440*/  @P0 BRA.U.ANY `(.L_x_65) ;  /* 0xfffffffd00d80947 */ /* 0x001fea000393ffff */
[----:B------:R-:W-:Y:S01]  /*a450*/  PLOP3.LUT P0, PT, PT, PT, PT, 0x80, 0x0 ;  /* 0x000000000000781c */ /* 0x000fe20003f0f070 */
[----:B------:R-:W-:Y:S01]  /*a460*/  VIADD R4, R2, 0x2400 ;  /* 0x0000240002047836 */ /* 0x000fe20000000000 */
[----:B------:R-:W-:Y:S01]  /*a470*/  UMOV UR6, 0x0 ;  /* 0x0000000000067882 */ /* 0x000fe20000000000 */
[----:B------:R-:W-:Y:S01]  /*a480*/  UMOV UR7, 0x14f00000 ;  /* 0x14f0000000077882 */ /* 0x000fe20000000000 */
[----:B------:R-:W-:-:S09]  /*a490*/  UMOV UR10, 0x40 ;  /* 0x00000040000a7882 */ /* 0x000fd20000000000 */
.L_x_66:
        /* <DEDUP_REMOVED lines=15> */
.L_x_67:
        /* <DEDUP_REMOVED lines=15> */
.L_x_68:
        /* <DEDUP_REMOVED lines=15> */
.L_x_69:
        /* <DEDUP_REMOVED lines=15> */
.L_x_70:
        /* <DEDUP_REMOVED lines=15> */
.L_x_71:
        /* <DEDUP_REMOVED lines=15> */
.L_x_72:
        /* <DEDUP_REMOVED lines=9> */
[----:B-1----:R-:W-:Y:S05]  /*aad0*/  @P0 BRA.U.ANY `(.L_x_72) ;  /* 0xfffffffd00d80947 */ /* 0x002fea000393ffff */
.L_x_60:
[----:B------:R-:W-:Y:S05]  /*aae0*/  BSYNC B0 ;  /* 0x0000000000007941 */ /* 0x000fea0003800000 */
.L_x_59:
[----:B------:R-:W2:Y:S04]  /*aaf0*/  LDL.LU R4, [R1+0x2c] ;  /* 0x00002c0001047983 */ /* 0x000ea80000300800 */
[----:B------:R-:W3:Y:S01]  /*ab00*/  LDL.LU R7, [R1] ;  /* 0x0000000001077983 */ /* 0x000ee20000300800 */
[----:B------:R-:W-:-:S05]  /*ab10*/  VIADD R18, R18, 0x1 ;  /* 0x0000000112127836 */ /* 0x000fca0000000000 */
[----:B------:R-:W-:-:S04]  /*ab20*/  ISETP.NE.AND P0, PT, R18, 0x2, PT ;  /* 0x000000021200780c */ /* 0x000fc80003f05270 */
[----:B0-----:R-:W-:Y:S02]  /*ab30*/  SEL R0, RZ, 0x1, P0 ;  /* 0x00000001ff007807 */ /* 0x001fe40000000000 */
[----:B------:R-:W-:Y:S02]  /*ab40*/  SEL R18, R18, RZ, P0 ;  /* 0x000000ff12127207 */ /* 0x000fe40000000000 */
[----:B--2---:R-:W-:Y:S02]  /*ab50*/  ISETP.GE.AND P1, PT, R4, 0x41, PT ;  /* 0x000000410400780c */ /* 0x004fe40003f26270 */
[----:B---3--:R-:W-:-:S05]  /*ab60*/  LOP3.LUT R7, R7, R0, RZ, 0x3c, !PT ;  /* 0x0000000007077212 */ /* 0x008fca00078e3cff */
[----:B------:R0:W-:Y:S06]  /*ab70*/  STL [R1], R7 ;  /* 0x0000000701007387 */ /* 0x0001ec0000100800 */
[----:B------:R-:W-:Y:S05]  /*ab80*/  @!P1 BRA `(.L_x_73) ;  /* 0x00000028005c9947 */ /* 0x000fea0003800000 */
[----:B------:R-:W2:Y:S01]  /*ab90*/  LDL R4, [R1+0x1c] ;  /* 0x00001c0001047983 */ /* 0x000ea20000100800 */
[----:B------:R-:W-:Y:S02]  /*aba0*/  IMAD.MOV.U32 R0, RZ, RZ, 0x1 ;  /* 0x00000001ff007424 */ /* 0x000fe400078e00ff */
[----:B--2---:R-:W-:-:S05]  /*abb0*/  IMAD.MOV R6, RZ, RZ, -R4 ;  /* 0x000000ffff067224 */ /* 0x004fca00078e0a04 */
[----:B------:R-:W-:-:S05]  /*abc0*/  VIADDMNMX R6, R6, R0, 0xffffffff, !PT ;  /* 0xffffffff06067446 */ /* 0x000fca0007800100 */
[----:B------:R-:W-:-:S05]  /*abd0*/  IMAD.IADD R0, R4, 0x1, R6 ;  /* 0x0000000104007824 */ /* 0x000fca00078e0206 */
[----:B------:R-:W-:-:S04]  /*abe0*/  LOP3.LUT R0, R0, 0x1, RZ, 0xc0, !PT ;  /* 0x0000000100007812 */ /* 0x000fc800078ec0ff */
[----:B------:R-:W-:Y:S01]  /*abf0*/  ISETP.NE.U32.AND P0, PT, R0, 0x1, PT ;  /* 0x000000010000780c */ /* 0x000fe20003f05070 */
[----:B------:R-:W-:-:S12]  /*ac00*/  VIADD R0, R4, 0xfffffffe ;  /* 0xfffffffe04007836 */ /* 0x000fd80000000000 */
[----:B------:R-:W-:Y:S05]  /*ac10*/  @P0 BRA `(.L_x_74) ;  /* 0x0000000c00600947 */ /* 0x000fea0003800000 */
[----:B------:R-:W2:Y:S01]  /*ac20*/  LDL R4, [R1+0x8] ;  /* 0x0000080001047983 */ /* 0x000ea20000100800 */
[----:B------:R-:W-:Y:S01]  /*ac30*/  BSSY B0, `(.L_x_75) ;  /* 0x00000cd000007945 */ /* 0x000fe20003800000 */
[----:B--2---:R-:W-:-:S13]  /*ac40*/  ISETP.NE.AND P2, PT, R4, RZ, PT ;  /* 0x000000ff0400720c */ /* 0x004fda0003f45270 */
[----:B------:R-:W-:Y:S05]  /*ac50*/  @!P2 BRA `(.L_x_76) ;  /* 0x0000000c0028a947 */ /* 0x000fea0003800000 */
[----:B------:R-:W2:Y:S02]  /*ac60*/  LDL R4, [R1+0xc] ;  /* 0x00000c0001047983 */ /* 0x000ea40000100800 */
[----:B--2---:R-:W-:-:S13]  /*ac70*/  ISETP.NE.AND P2, PT, R4, RZ, PT ;  /* 0x000000ff0400720c */ /* 0x004fda0003f45270 */
[----:B------:R-:W-:Y:S05]  /*ac80*/  @!P2 BRA `(.L_x_77) ;  /* 0x00000000004ca947 */ /* 0x000fea0003800000 */
[----:B------:R-:W2:Y:S01]  /*ac90*/  LDL R8, [R1+0x4] ;  /* 0x0000040001087983 */ /* 0x000ea20000100800 */
[----:B------:R-:W1:Y:S01]  /*aca0*/  LDC R5, c[0x0][0x43c] ;  /* 0x00010f00ff057b82 */ /* 0x000e620000000800 */
[----:B------:R-:W-:Y:S01]  /*acb0*/  ULDC.64 UR4, c[0x0][0x428] ;  /* 0x00010a0000047ab9 */ /* 0x000fe20000000a00 */
[----:B-1----:R-:W-:-:S13]  /*acc0*/  ISETP.NE.AND P0, PT, R5, 0x1, PT ;  /* 0x000000010500780c */ /* 0x002fda0003f05270 */
[----:B------:R-:W1:Y:S02]  /*acd0*/  @P0 LDC.64 R2, c[0x0][0x440] ;  /* 0x00011000ff020b82 */ /* 0x000e640000000a00 */
[----:B-1----:R-:W-:-:S04]  /*ace0*/  @P0 IMAD.HI.U32 R4, R0, R2, RZ ;  /* 0x0000000200040227 */ /* 0x002fc800078e00ff */
[----:B------:R-:W-:Y:S01]  /*acf0*/  IMAD.MOV.U32 R2, RZ, RZ, R0 ;  /* 0x000000ffff027224 */ /* 0x000fe200078e0000 */
[----:B------:R-:W-:-:S05]  /*ad00*/  @P0 SHF.R.U32.HI R2, RZ, R3, R4 ;  /* 0x00000003ff020219 */ /* 0x000fca0000011604 */
[----:B------:R-:W-:-:S04]  /*ad10*/  IMAD.MOV R3, RZ, RZ, -R2 ;  /* 0x000000ffff037224 */ /* 0x000fc800078e0a02 */
[----:B------:R-:W-:Y:S01]  /*ad20*/  IMAD R0, R5, R3, R0 ;  /* 0x0000000305007224 */ /* 0x000fe200078e0200 */
[----:B------:R-:W-:-:S03]  /*ad30*/  SHF.R.S32.HI R3, RZ, 0x1f, R2 ;  /* 0x0000001fff037819 */ /* 0x000fc60000011402 */
[----:B------:R-:W-:-:S04]  /*ad40*/  IMAD.WIDE.U32 R2, R19, UR4, R2 ;  /* 0x0000000413027c25 */ /* 0x000fc8000f8e0002 */
[----:B--2---:R-:W-:-:S04]  /*ad50*/  IMAD R4, R8, UR4, RZ ;  /* 0x0000000408047c24 */ /* 0x004fc8000f8e02ff */
[----:B------:R-:W-:Y:S01]  /*ad60*/  IMAD R4, R19, UR5, R4 ;  /* 0x0000000513047c24 */ /* 0x000fe2000f8e0204 */
[----:B------:R-:W-:-:S03]  /*ad70*/  ULDC.64 UR4, c[0x0][0x418] ;  /* 0x0001060000047ab9 */ /* 0x000fc60000000a00 */
[----:B------:R-:W-:Y:S01]  /*ad80*/  IMAD.IADD R3, R4, 0x1, R3 ;  /* 0x0000000104037824 */ /* 0x000fe200078e0203 */
[----:B------:R-:W-:-:S04]  /*ad90*/  LEA R4, P0, R2, UR4, 0x2 ;  /* 0x0000000402047c11 */ /* 0x000fc8000f8010ff */
[----:B------:R-:W-:-:S05]  /*ada0*/  LEA.HI.X R5, R2, UR5, R3, 0x2, P0 ;  /* 0x0000000502057c11 */ /* 0x000fca00080f1403 */
[----:B------:R1:W5:Y:S04]  /*adb0*/  LDG.E R16, desc[UR42][R4.64] ;  /* 0x0000002a04107981 */ /* 0x000368000c1e1900 */
.L_x_77:
[----:B------:R-:W-:Y:S01]  /*adc0*/  LEA R3, R18, UR36, 0x3 ;  /* 0x0000002412037c11 */ /* 0x000fe2000f8e18ff */
[----:B-1----:R-:W1:Y:S01]  /*add0*/  S2R R4, SR_TID.X ;  /* 0x0000000000047919 */ /* 0x002e620000002100 */
[----:B------:R-:W-:Y:S01]  /*ade0*/  SHF.L.U32 R2, R7, 0x1f, RZ ;  /* 0x0000001f07027819 */ /* 0x000fe200000006ff */
[----:B------:R-:W-:Y:S03]  /*adf0*/  BSSY B1, `(.L_x_78) ;  /* 0x0000005000017945 */ /* 0x000fe60003800000 */
[----:B------:R-:W2:Y:S01]  /*ae00*/  SYNCS.PHASECHK.TRANS64.TRYWAIT P0, [R3+URZ+0x28c40], R2 ;  /* 0x028c4002030075a7 */ /* 0x000ea2000800017f */
[----:B-1----:R-:W-:-:S04]  /*ae10*/  LOP3.LUT R4, R4, 0x7f, RZ, 0xc0, !PT ;  /* 0x0000007f04047812 */ /* 0x002fc800078ec0ff */
[----:B------:R-:W-:Y:S01]  /*ae20*/  ISETP.NE.AND P1, PT, R4, RZ, PT ;  /* 0x000000ff0400720c */ /* 0x000fe20003f25270 */
[----:B--2---:R-:W-:-:S12]  /*ae30*/  @!P0 BRA `(.L_x_79) ;  /* 0x0000003400348947 */ /* 0x004fd80003800000 */
.L_x_170:
[----:B------:R-:W-:Y:S05]  /*ae40*/  BSYNC B1 ;  /* 0x0000000000017941 */ /* 0x000fea0003800000 */
.L_x_78:
[----:B------:R-:W-:Y:S04]  /*ae50*/  BSSY B1, `(.L_x_80) ;  /* 0x0000009000017945 */ /* 0x000fe80003800000 */
[----:B------:R-:W-:Y:S05]  /*ae60*/  @P1 BRA `(.L_x_81) ;  /* 0x00000000001c1947 */ /* 0x000fea0003800000 */
[----:B------:R-:W2:Y:S01]  /*ae70*/  S2R R5, SR_TID.X ;  /* 0x0000000000057919 */ /* 0x000ea20000002100 */
[----:B------:R-:W-:-:S04]  /*ae80*/  IMAD.MOV.U32 R4, RZ, RZ, 0x2000 ;  /* 0x00002000ff047424 */ /* 0x000fc800078e00ff */
[----:B------:R3:W-:Y:S01]  /*ae90*/  SYNCS.ARRIVE.TRANS64 RZ, [R3+URZ+0x28c30], R4 ;  /* 0x028c300403ff79a7 */ /* 0x0007e2000800003f */
[----:B--2---:R-:W-:-:S04]  /*aea0*/  LOP3.LUT R5, R5, 0x1f, RZ, 0xc0, !PT ;  /* 0x0000001f05057812 */ /* 0x004fc800078ec0ff */
[----:B------:R-:W-:-:S13]  /*aeb0*/  ISETP.NE.AND P0, PT, R5, RZ, PT ;  /* 0x000000ff0500720c */ /* 0x000fda0003f05270 */
[----:B---3--:R-:W-:Y:S05]  /*aec0*/  @!P0 BRA `(.L_x_81) ;  /* 0x0000000000048947 */ /* 0x008fea0003800000 */
[----:B------:R-:W-:Y:S01]  /*aed0*/  BPT.TRAP 0x1 ;  /* 0x000000040000795c */ /* 0x000fe20000300000 */
.L_x_81:
[----:B------:R-:W-:Y:S05]  /*aee0*/  BSYNC B1 ;  /* 0x0000000000017941 */ /* 0x000fea0003800000 */
.L_x_80:
[----:B0-----:R-:W-:Y:S01]  /*aef0*/  IMAD.MOV.U32 R7, RZ, RZ, RZ ;  /* 0x000000ffff077224 */ /* 0x001fe200078e00ff */
[----:B------:R-:W-:Y:S01]  /*af00*/  LEA R4, R18, UR36, 0xd ;  /* 0x0000002412047c11 */ /* 0x000fe2000f8e68ff */
[----:B------:R-:W-:Y:S01]  /*af10*/  UIADD3 UR4, UP0, UR40, 0x370, URZ ;  /* 0x0000037028047890 */ /* 0x000fe2000ff1e03f */
[----:B------:R-:W-:Y:S01]  /*af20*/  PLOP3.LUT P0, PT, PT, PT, PT, 0x80, 0x0 ;  /* 0x000000000000781c */ /* 0x000fe20003f0f070 */
[----:B------:R-:W-:Y:S01]  /*af30*/  IMAD.SHL.U32 R0, R0, 0x40, RZ ;  /* 0x0000004000007824 */ /* 0x000fe200078e00ff */
[----:B------:R-:W-:Y:S01]  /*af40*/  R2UR UR10, R7 ;  /* 0x00000000070a72ca */ /* 0x000fe200000e0000 */
[----:B------:R-:W-:Y:S01]  /*af50*/  VIADD R4, R4, 0x22400 ;  /* 0x0002240004047836 */ /* 0x000fe20000000000 */
[----:B------:R-:W-:Y:S01]  /*af60*/  UIADD3.X UR5, URZ, UR41, URZ, UP0, !UPT ;  /* 0x000000293f057290 */ /* 0x000fe200087fe43f */
[----:B------:R-:W-:Y:S01]  /*af70*/  VIADD R5, R3, 0x28c30 ;  /* 0x00028c3003057836 */ /* 0x000fe20000000000 */
[----:B------:R-:W-:Y:S01]  /*af80*/  UMOV UR6, 0x0 ;  /* 0x0000000000067882 */ /* 0x000fe20000000000 */
[----:B------:R-:W-:-:S10]  /*af90*/  UMOV UR7, 0x14f00000 ;  /* 0x14f0000000077882 */ /* 0x000fd40000000000 */
.L_x_82:
[----:B------:R-:W-:-:S13]  /*afa0*/  @P0 ELECT P2, URZ, PT ;  /* 0x00000000003f082f */ /* 0x000fda0003840000 */
[----:B-----5:R-:W-:Y:S02]  /*afb0*/  @P2 R2UR UR13, R16 ;  /* 0x00000000100d22ca */ /* 0x020fe400000e0000 */
        /* <DEDUP_REMOVED lines=8> */
[----:B------:R-:W0:Y:S01]  /*b040*/  SYNCS.PHASECHK.TRANS64.TRYWAIT P0, [R3+URZ+0x28c60], R2 ;  /* 0x028c6002030075a7 */ /* 0x000e22000800017f */
[----:B------:R-:W-:Y:S04]  /*b050*/  BSSY B1, `(.L_x_83) ;  /* 0x0000002000017945 */ /* 0x000fe80003800000 */
[----:B0-----:R-:W-:Y:S05]  /*b060*/  @!P0 BRA `(.L_x_84) ;  /* 0x0000003000bc8947 */ /* 0x001fea0003800000 */
.L_x_171:
[----:B------:R-:W-:Y:S05]  /*b070*/  BSYNC B1 ;  /* 0x0000000000017941 */ /* 0x000fea0003800000 */
.L_x_83:
[----:B------:R-:W-:Y:S01]  /*b080*/  BSSY B1, `(.L_x_85) ;  /* 0x000000b000017945 */ /* 0x000fe20003800000 */
[----:B------:R-:W-:Y:S02]  /*b090*/  IMAD.MOV.U32 R8, RZ, RZ, 0x0 ;  /* 0x00000000ff087424 */ /* 0x000fe400078e00ff */
[----:B------:R-:W-:Y:S01]  /*b0a0*/  IMAD.MOV.U32 R9, RZ, RZ, 0x14f00000 ;  /* 0x14f00000ff097424 */ /* 0x000fe200078e00ff */
[----:B------:R-:W-:Y:S06]  /*b0b0*/  @P1 BRA `(.L_x_86) ;  /* 0x00000000001c1947 */ /* 0x000fec0003800000 */
[----:B------:R-:W2:Y:S01]  /*b0c0*/  S2R R4, SR_TID.X ;  /* 0x0000000000047919 */ /* 0x000ea20000002100 */
[----:B01----:R-:W-:-:S04]  /*b0d0*/  IMAD.MOV.U32 R2, RZ, RZ, 0x10000 ;  /* 0x00010000ff027424 */ /* 0x003fc800078e00ff */
[----:B------:R3:W-:Y:S01]  /*b0e0*/  SYNCS.ARRIVE.TRANS64 RZ, [R3+URZ+0x28c50], R2 ;  /* 0x028c500203ff79a7 */ /* 0x0007e2000800003f */
[----:B--2---:R-:W-:-:S04]  /*b0f0*/  LOP3.LUT R4, R4, 0x1f, RZ, 0xc0, !PT ;  /* 0x0000001f04047812 */ /* 0x004fc800078ec0ff */
[----:B------:R-:W-:-:S13]  /*b100*/  ISETP.NE.AND P0, PT, R4, RZ, PT ;  /* 0x000000ff0400720c */ /* 0x000fda0003f05270 */
[----:B---3--:R-:W-:Y:S05]  /*b110*/  @!P0 BRA `(.L_x_86) ;  /* 0x0000000000048947 */ /* 0x008fea0003800000 */
[----:B------:R-:W-:Y:S01]  /*b120*/  BPT.TRAP 0x1 ;  /* 0x000000040000795c */ /* 0x000fe20000300000 */
.L_x_86:
[----:B------:R-:W-:Y:S05]  /*b130*/  BSYNC B1 ;  /* 0x0000000000017941 */ /* 0x000fea0003800000 */
.L_x_85:
[----:B------:R-:W-:Y:S01]  /*b140*/  R2UR UR10, R7 ;  /* 0x00000000070a72ca */ /* 0x000fe200000e0000 */
[----:B------:R-:W-:Y:S01]  /*b150*/  UIADD3 UR4, UP0, UR40, 0x470, URZ ;  /* 0x0000047028047890 */ /* 0x000fe2000ff1e03f */
[----:B------:R-:W-:Y:S01]  /*b160*/  R2UR UR6, R8 ;  /* 0x00000000080672ca */ /* 0x000fe200000e0000 */
[----:B01----:R-:W-:Y:S01]  /*b170*/  VIADD R3, R3, 0x28c50 ;  /* 0x00028c5003037836 */ /* 0x003fe20000000000 */
[----:B------:R-:W-:Y:S01]  /*b180*/  R2UR UR7, R9 ;  /* 0x00000000090772ca */ /* 0x000fe200000e0000 */
[----:B------:R-:W-:Y:S01]  /*b190*/  UIADD3.X UR5, URZ, UR41, URZ, UP0, !UPT ;  /* 0x000000293f057290 */ /* 0x000fe200087fe43f */
[----:B------:R-:W-:Y:S02]  /*b1a0*/  LEA R2, R18, UR36, 0x10 ;  /* 0x0000002412027c11 */ /* 0x000fe4000f8e80ff */
[----:B------:R-:W-:-:S03]  /*b1b0*/  PLOP3.LUT P0, PT, PT, PT, PT, 0x80, 0x0 ;  /* 0x000000000000781c */ /* 0x000fc60003f0f070 */
[----:B------:R-:W-:-:S10]  /*b1c0*/  VIADD R4, R2, 0x400 ;  /* 0x0000040002047836 */ /* 0x000fd40000000000 */
.L_x_87:
        /* <DEDUP_REMOVED lines=10> */
[----:B------:R-:W-:Y:S01]  /*b270*/  R2UR UR6, R8 ;  /* 0x00000000080672ca */ /* 0x000fe200000e0000 */
[----:B------:R-:W-:Y:S01]  /*b280*/  VIADD R4, R2, 0x2400 ;  /* 0x0000240002047836 */ /* 0x000fe20000000000 */
[----:B------:R-:W-:Y:S01]  /*b290*/  R2UR UR7, R9 ;  /* 0x00000000090772ca */ /* 0x000fe200000e0000 */
[----:B------:R-:W-:Y:S01]  /*b2a0*/  UMOV UR10, 0x40 ;  /* 0x00000040000a7882 */ /* 0x000fe20000000000 */
[----:B------:R-:W-:-:S13]  /*b2b0*/  PLOP3.LUT P0, PT, PT, PT, PT, 0x80, 0x0 ;  /* 0x000000000000781c */ /* 0x000fda0003f0f070 */
.L_x_88:
        /* <DEDUP_REMOVED lines=15> */
.L_x_89:
        /* <DEDUP_REMOVED lines=15> */
.L_x_90:
        /* <DEDUP_REMOVED lines=15> */
.L_x_91:
        /* <DEDUP_REMOVED lines=15> */
.L_x_92:
        /* <DEDUP_REMOVED lines=15> */
.L_x_93:
        /* <DEDUP_REMOVED lines=15> */
.L_x_94:
        /* <DEDUP_REMOVED lines=10> */
.L_x_76:
[----:B------:R-:W-:Y:S05]  /*b900*/  BSYNC B0 ;  /* 0x0000000000007941 */ /* 0x000fea0003800000 */
.L_x_75:
[----:B------:R-:W2:Y:S04]  /*b910*/  LDL.LU R5, [R1] ;  /* 0x0000000001057983 */ /* 0x000ea80000300800 */
[----:B------:R-:W3:Y:S01]  /*b920*/  LDL.LU R4, [R1+0x1c] ;  /* 0x00001c0001047983 */ /* 0x000ee20000300800 */
[----:B------:R-:W-:-:S05]  /*b930*/  VIADD R18, R18, 0x1 ;  /* 0x0000000112127836 */ /* 0x000fca0000000000 */
[----:B------:R-:W-:-:S04]  /*b940*/  ISETP.NE.AND P0, PT, R18, 0x2, PT ;  /* 0x000000021200780c */ /* 0x000fc80003f05270 */
[----:B------:R-:W-:Y:S02]  /*b950*/  SEL R0, RZ, 0x1, P0 ;  /* 0x00000001ff007807 */ /* 0x000fe40000000000 */
[----:B------:R-:W-:Y:S02]  /*b960*/  SEL R18, R18, RZ, P0 ;  /* 0x000000ff12127207 */ /* 0x000fe40000000000 */
[----:B--2---:R-:W-:Y:S01]  /*b970*/  LOP3.LUT R5, R5, R0, RZ, 0x3c, !PT ;  /* 0x0000000005057212 */ /* 0x004fe200078e3cff */
[----:B---3--:R-:W-:-:S04]  /*b980*/  VIADD R0, R4, 0xfffffffd ;  /* 0xfffffffd04007836 */ /* 0x008fc80000000000 */
[----:B------:R1:W-:Y:S03]  /*b990*/  STL [R1], R5 ;  /* 0x0000000501007387 */ /* 0x0003e60000100800 */
.L_x_74:
[----:B------:R-:W2:Y:S01]  /*b9a0*/  LDL.LU R2, [R1+0x14] ;  /* 0x0000140001027983 */ /* 0x000ea20000300800 */
[----:B------:R-:W-:Y:S01]  /*b9b0*/  IMAD.MOV R6, RZ, RZ, -R6 ;  /* 0x000000ffff067224 */ /* 0x000fe200078e0a06 */
[----:B------:R-:W-:Y:S04]  /*b9c0*/  BSSY B0, `(.L_x_73) ;  /* 0x00001b3000007945 */ /* 0x000fe80003800000 */
[----:B--2---:R-:W-:-:S13]  /*b9d0*/  ISETP.NE.AND P0, PT, R2, R6, PT ;  /* 0x000000060200720c */ /* 0x004fda0003f05270 */
[----:B------:R-:W-:Y:S05]  /*b9e0*/  @!P0 BRA `(.L_x_95) ;  /* 0x0000001800c08947 */ /* 0x000fea0003800000 */
.L_x_136:
[----:B--2---:R-:W2:Y:S01]  /*b9f0*/  LDL R2, [R1+0x8] ;  /* 0x0000080001027983 */ /* 0x004ea20000100800 */
[----:B------:R-:W-:Y:S01]  /*ba00*/  BSSY B1, `(.L_x_96) ;  /* 0x00000cf000017945 */ /* 0x000fe20003800000 */
[----:B--2---:R-:W-:-:S13]  /*ba10*/  ISETP.NE.AND P0, PT, R2, RZ, PT ;  /* 0x000000ff0200720c */ /* 0x004fda0003f05270 */
[----:B------:R-:W-:Y:S05]  /*ba20*/  @!P0 BRA `(.L_x_97) ;  /* 0x0000000c00308947 */ /* 0x000fea0003800000 */
[----:B------:R-:W2:Y:S01]  /*ba30*/  LDL R2, [R1+0xc] ;  /* 0x00000c0001027983 */ /* 0x000ea20000100800 */
[----:B------:R-:W-:Y:S01]  /*ba40*/  IMAD.MOV.U32 R6, RZ, RZ, R0 ;  /* 0x000000ffff067224 */ /* 0x000fe200078e0000 */
[----:B--2---:R-:W-:-:S13]  /*ba50*/  ISETP.NE.AND P0, PT, R2, RZ, PT ;  /* 0x000000ff0200720c */ /* 0x004fda0003f05270 */
[----:B------:R-:W-:Y:S05]  /*ba60*/  @!P0 BRA `(.L_x_98) ;  /* 0x00000000004c8947 */ /* 0x000fea0003800000 */
[----:B-1----:R-:W2:Y:S01]  /*ba70*/  LDL R5, [R1+0x4] ;  /* 0x0000040001057983 */ /* 0x002ea20000100800 */
        /* <DEDUP_REMOVED lines=18> */
.L_x_98:
[----:B------:R-:W3:Y:S01]  /*bba0*/  LDL R2, [R1] ;  /* 0x0000000001027983 */ /* 0x000ee20000100800 */
[----:B--2---:R-:W-:Y:S01]  /*bbb0*/  LEA R4, R18, UR36, 0x3 ;  /* 0x0000002412047c11 */ /* 0x004fe2000f8e18ff */
[----:B------:R-:W-:Y:S01]  /*bbc0*/  BSSY B2, `(.L_x_99) ;  /* 0x0000007000027945 */ /* 0x000fe20003800000 */
[----:B------:R-:W2:Y:S02]  /*bbd0*/  S2R R3, SR_TID.X ;  /* 0x0000000000037919 */ /* 0x000ea40000002100 */
[----:B--2---:R-:W-:-:S04]  /*bbe0*/  LOP3.LUT R3, R3, 0x7f, RZ, 0xc0, !PT ;  /* 0x0000007f03037812 */ /* 0x004fc800078ec0ff */
[----:B------:R-:W-:Y:S02]  /*bbf0*/  ISETP.NE.AND P1, PT, R3, RZ, PT ;  /* 0x000000ff0300720c */ /* 0x000fe40003f25270 */
[----:B---3--:R-:W-:-:S04]  /*bc00*/  SHF.L.U32 R2, R2, 0x1f, RZ ;  /* 0x0000001f02027819 */ /* 0x008fc800000006ff */
[----:B------:R-:W2:Y:S02]  /*bc10*/  SYNCS.PHASECHK.TRANS64.TRYWAIT P0, [R4+URZ+0x28c40], R2 ;  /* 0x028c4002040075a7 */ /* 0x000ea4000800017f */
[----:B--2---:R-:W-:Y:S05]  /*bc20*/  @!P0 BRA `(.L_x_100) ;  /* 0x0000002400e08947 */ /* 0x004fea0003800000 */
.L_x_172:
[----:B------:R-:W-:Y:S05]  /*bc30*/  BSYNC B2 ;  /* 0x0000000000027941 */ /* 0x000fea0003800000 */
.L_x_99:
[----:B------:R-:W-:Y:S04]  /*bc40*/  BSSY B2, `(.L_x_101) ;  /* 0x0000009000027945 */ /* 0x000fe80003800000 */
[----:B------:R-:W-:Y:S05]  /*bc50*/  @P1 BRA `(.L_x_102) ;  /* 0x00000000001c1947 */ /* 0x000fea0003800000 */
[----:B-1----:R-:W1:Y:S01]  /*bc60*/  S2R R5, SR_TID.X ;  /* 0x0000000000057919 */ /* 0x002e620000002100 */
[----:B------:R-:W-:-:S04]  /*bc70*/  IMAD.MOV.U32 R3, RZ, RZ, 0x2000 ;  /* 0x00002000ff037424 */ /* 0x000fc800078e00ff */
[----:B------:R3:W-:Y:S01]  /*bc80*/  SYNCS.ARRIVE.TRANS64 RZ, [R4+URZ+0x28c30], R3 ;  /* 0x028c300304ff79a7 */ /* 0x0007e2000800003f */
[----:B-1----:R-:W-:-:S04]  /*bc90*/  LOP3.LUT R5, R5, 0x1f, RZ, 0xc0, !PT ;  /* 0x0000001f05057812 */ /* 0x002fc800078ec0ff */
[----:B------:R-:W-:-:S13]  /*bca0*/  ISETP.NE.AND P0, PT, R5, RZ, PT ;  /* 0x000000ff0500720c */ /* 0x000fda0003f05270 */
[----:B---3--:R-:W-:Y:S05]  /*bcb0*/  @!P0 BRA `(.L_x_102) ;  /* 0x0000000000048947 */ /* 0x008fea0003800000 */
[----:B------:R-:W-:Y:S01]  /*bcc0*/  BPT.TRAP 0x1 ;  /* 0x000000040000795c */ /* 0x000fe20000300000 */
.L_x_102:
[----:B------:R-:W-:Y:S05]  /*bcd0*/  BSYNC B2 ;  /* 0x0000000000027941 */ /* 0x000fea0003800000 */
.L_x_101:
[----:B-1----:R-:W-:Y:S01]  /*bce0*/  IMAD.MOV.U32 R5, RZ, RZ, RZ ;  /* 0x000000ffff057224 */ /* 0x002fe200078e00ff */
[----:B------:R-:W-:Y:S01]  /*bcf0*/  LEA R3, R18, UR36, 0xd ;  /* 0x0000002412037c11 */ /* 0x000fe2000f8e68ff */
[----:B------:R-:W-:Y:S01]  /*bd00*/  UIADD3 UR4, UP0, UR40, 0x370, URZ ;  /* 0x0000037028047890 */ /* 0x000fe2000ff1e03f */
[----:B------:R-:W-:Y:S01]  /*bd10*/  PLOP3.LUT P0, PT, PT, PT, PT, 0x80, 0x0 ;  /* 0x000000000000781c */ /* 0x000fe20003f0f070 */
[----:B------:R-:W-:Y:S01]  /*bd20*/  IMAD.SHL.U32 R6, R6, 0x40, RZ ;  /* 0x0000004006067824 */ /* 0x000fe200078e00ff */
[----:B------:R-:W-:Y:S01]  /*bd30*/  R2UR UR10, R5 ;  /* 0x00000000050a72ca */ /* 0x000fe200000e0000 */
[----:B------:R-:W-:Y:S01]  /*bd40*/  VIADD R3, R3, 0x22400 ;  /* 0x0002240003037836 */ /* 0x000fe20000000000 */
[----:B------:R-:W-:Y:S01]  /*bd50*/  UIADD3.X UR5, URZ, UR41, URZ, UP0, !UPT ;  /* 0x000000293f057290 */ /* 0x000fe200087fe43f */
[----:B0-----:R-:W-:Y:S01]  /*bd60*/  VIADD R7, R4, 0x28c30 ;  /* 0x00028c3004077836 */ /* 0x001fe20000000000 */
[----:B------:R-:W-:Y:S01]  /*bd70*/  UMOV UR6, 0x0 ;  /* 0x0000000000067882 */ /* 0x000fe20000000000 */
[----:B------:R-:W-:-:S10]  /*bd80*/  UMOV UR7, 0x14f00000 ;  /* 0x14f0000000077882 */ /* 0x000fd40000000000 */
.L_x_103:
        /* <DEDUP_REMOVED lines=13> */
.L_x_173:
[----:B------:R-:W-:Y:S05]  /*be60*/  BSYNC B2 ;  /* 0x0000000000027941 */ /* 0x000fea0003800000 */
.L_x_104:
[----:B------:R-:W-:Y:S01]  /*be70*/  BSSY B2, `(.L_x_106) ;  /* 0x000000b000027945 */ /* 0x000fe20003800000 */
[----:B0-2---:R-:W-:Y:S02]  /*be80*/  IMAD.MOV.U32 R2, RZ, RZ, 0x0 ;  /* 0x00000000ff027424 */ /* 0x005fe400078e00ff */
[----:B------:R-:W-:Y:S01]  /*be90*/  IMAD.MOV.U32 R3, RZ, RZ, 0x14f00000 ;  /* 0x14f00000ff037424 */ /* 0x000fe200078e00ff */
[----:B------:R-:W-:Y:S06]  /*bea0*/  @P1 BRA `(.L_x_107) ;  /* 0x00000000001c1947 */ /* 0x000fec0003800000 */
[----:B------:R-:W0:Y:S01]  /*beb0*/  S2R R8, SR_TID.X ;  /* 0x0000000000087919 */ /* 0x000e220000002100 */
[----:B------:R-:W-:-:S04]  /*bec0*/  IMAD.MOV.U32 R7, RZ, RZ, 0x10000 ;  /* 0x00010000ff077424 */ /* 0x000fc800078e00ff */
[----:B------:R1:W-:Y:S01]  /*bed0*/  SYNCS.ARRIVE.TRANS64 RZ, [R4+URZ+0x28c50], R7 ;  /* 0x028c500704ff79a7 */ /* 0x0003e2000800003f */
[----:B0-----:R-:W-:-:S04]  /*bee0*/  LOP3.LUT R8, R8, 0x1f, RZ, 0xc0, !PT ;  /* 0x0000001f08087812 */ /* 0x001fc800078ec0ff */
[----:B------:R-:W-:-:S13]  /*bef0*/  ISETP.NE.AND P0, PT, R8, RZ, PT ;  /* 0x000000ff0800720c */ /* 0x000fda0003f05270 */
[----:B-1----:R-:W-:Y:S05]  /*bf00*/  @!P0 BRA `(.L_x_107) ;  /* 0x0000000000048947 */ /* 0x002fea0003800000 */
[----:B------:R-:W-:Y:S01]  /*bf10*/  BPT.TRAP 0x1 ;  /* 0x000000040000795c */ /* 0x000fe20000300000 */
.L_x_107:
[----:B------:R-:W-:Y:S05]  /*bf20*/  BSYNC B2 ;  /* 0x0000000000027941 */ /* 0x000fea0003800000 */
.L_x_106:
[----:B------:R-:W-:Y:S01]  /*bf30*/  R2UR UR6, R2 ;  /* 0x00000000020672ca */ /* 0x000fe200000e0000 */
[----:B------:R-:W-:Y:S01]  /*bf40*/  UIADD3 UR4, UP0, UR40, 0x470, URZ ;  /* 0x0000047028047890 */ /* 0x000fe2000ff1e03f */
[----:B------:R-:W-:Y:S01]  /*bf50*/  R2UR UR7, R3 ;  /* 0x00000000030772ca */ /* 0x000fe200000e0000 */
[----:B------:R-:W-:Y:S01]  /*bf60*/  VIADD R4, R4, 0x28c50 ;  /* 0x00028c5004047836 */ /* 0x000fe20000000000 */
[----:B------:R-:W-:Y:S01]  /*bf70*/  R2UR UR10, R5 ;  /* 0x00000000050a72ca */ /* 0x000fe200000e0000 */
[----:B------:R-:W-:Y:S01]  /*bf80*/  UIADD3.X UR5, URZ, UR41, URZ, UP0, !UPT ;  /* 0x000000293f057290 */ /* 0x000fe200087fe43f */
[----:B------:R-:W-:Y:S02]  /*bf90*/  LEA R5, R18, UR36, 0x10 ;  /* 0x0000002412057c11 */ /* 0x000fe4000f8e80ff */
[----:B------:R-:W-:-:S03]  /*bfa0*/  PLOP3.LUT P0, PT, PT, PT, PT, 0x80, 0x0 ;  /* 0x000000000000781c */ /* 0x000fc60003f0f070 */
[----:B------:R-:W-:-:S10]  /*bfb0*/  VIADD R7, R5, 0x400 ;  /* 0x0000040005077836 */ /* 0x000fd40000000000 */
.L_x_108:
        /* <DEDUP_REMOVED lines=15> */
.L_x_109:
        /* <DEDUP_REMOVED lines=15> */
.L_x_110:
        /* <DEDUP_REMOVED lines=15> */
.L_x_111:
        /* <DEDUP_REMOVED lines=15> */
.L_x_112:
        /* <DEDUP_REMOVED lines=15> */
.L_x_113:
        /* <DEDUP_REMOVED lines=11> */
[----:B------:R-:W-:Y:S01]  /*c520*/  UMOV UR10, 0x180 ;  /* 0x00000180000a7882 */ /* 0x000fe20000000000 */
[----:B------:R-:W-:Y:S02]  /*c530*/  R2UR UR7, R3 ;  /* 0x00000000030772ca */ /* 0x000fe400000e0000 */
[----:B------:R-:W-:Y:S02]  /*c540*/  PLOP3.LUT P0, PT, PT, PT, PT, 0x80, 0x0 ;  /* 0x000000000000781c */ /* 0x000fe40003f0f070 */
[----:B------:R-:W-:-:S11]  /*c550*/  IADD3 R7, R5, 0xc400, RZ ;  /* 0x0000c40005077810 */ /* 0x000fd60007ffe0ff */
.L_x_114:
        /* <DEDUP_REMOVED lines=15> */
.L_x_115:
        /* <DEDUP_REMOVED lines=9> */
[----:B--2---:R-:W-:Y:S05]  /*c6e0*/  @P0 BRA.U.ANY `(.L_x_115) ;  /* 0xfffffffd00d80947 */ /* 0x004fea000393ffff */
.L_x_97:
[----:B------:R-:W-:Y:S05]  /*c6f0*/  BSYNC B1 ;  /* 0x0000000000017941 */ /* 0x000fea0003800000 */
.L_x_96:
[----:B------:R-:W2:Y:S04]  /*c700*/  LDL R3, [R1+0x8] ;  /* 0x0000080001037983 */ /* 0x000ea80000100800 */
[----:B------:R-:W3:Y:S01]  /*c710*/  LDL.LU R2, [R1] ;  /* 0x0000000001027983 */ /* 0x000ee20000300800 */
[----:B0-----:R-:W-:Y:S01]  /*c720*/  VIADD R7, R18, 0x1 ;  /* 0x0000000112077836 */ /* 0x001fe20000000000 */
[----:B------:R-:W-:Y:S04]  /*c730*/  BSSY B1, `(.L_x_116) ;  /* 0x00000d2000017945 */ /* 0x000fe80003800000 */
[----:B------:R-:W-:-:S04]  /*c740*/  ISETP.NE.AND P0, PT, R7, 0x2, PT ;  /* 0x000000020700780c */ /* 0x000fc80003f05270 */
[----:B------:R-:W-:Y:S02]  /*c750*/  SEL R6, RZ, 0x1, P0 ;  /* 0x00000001ff067807 */ /* 0x000fe40000000000 */
[----:B------:R-:W-:Y:S02]  /*c760*/  SEL R7, R7, RZ, P0 ;  /* 0x000000ff07077207 */ /* 0x000fe40000000000 */
[----:B--2---:R-:W-:Y:S02]  /*c770*/  ISETP.NE.AND P2, PT, R3, RZ, PT ;  /* 0x000000ff0300720c */ /* 0x004fe40003f45270 */
[----:B---3--:R-:W-:-:S11]  /*c780*/  LOP3.LUT R6, R2, R6, RZ, 0x3c, !PT ;  /* 0x0000000602067212 */ /* 0x008fd600078e3cff */
[----:B------:R-:W-:Y:S05]  /*c790*/  @!P2 BRA `(.L_x_117) ;  /* 0x0000000c002ca947 */ /* 0x000fea0003800000 */
[----:B------:R-:W2:Y:S01]  /*c7a0*/  LDL R2, [R1+0xc] ;  /* 0x00000c0001027983 */ /* 0x000ea20000100800 */
[----:B------:R-:W-:Y:S01]  /*c7b0*/  VIADD R8, R0, 0xffffffff ;  /* 0xffffffff00087836 */ /* 0x000fe20000000000 */
[----:B--2---:R-:W-:-:S13]  /*c7c0*/  ISETP.NE.AND P2, PT, R2, RZ, PT ;  /* 0x000000ff0200720c */ /* 0x004fda0003f45270 */
[----:B------:R-:W-:Y:S05]  /*c7d0*/  @!P2 BRA `(.L_x_118) ;  /* 0x00000000004ca947 */ /* 0x000fea0003800000 */
[----:B------:R-:W2:Y:S01]  /*c7e0*/  LDL R9, [R1+0x4] ;  /* 0x0000040001097983 */ /* 0x000ea20000100800 */
[----:B------:R-:W0:Y:S01]  /*c7f0*/  LDC R4, c[0x0][0x43c] ;  /* 0x00010f00ff047b82 */ /* 0x000e220000000800 */
[----:B------:R-:W-:Y:S01]  /*c800*/  ULDC.64 UR4, c[0x0][0x428] ;  /* 0x00010a0000047ab9 */ /* 0x000fe20000000a00 */
[----:B0-----:R-:W-:-:S13]  /*c810*/  ISETP.NE.AND P0, PT, R4, 0x1, PT ;  /* 0x000000010400780c */ /* 0x001fda0003f05270 */
        /* <DEDUP_REMOVED lines=15> */
.L_x_118:
[----:B0-----:R-:W-:Y:S01]  /*c910*/  LEA R4, R7, UR36, 0x3 ;  /* 0x0000002407047c11 */ /* 0x001fe2000f8e18ff */
[----:B------:R-:W0:Y:S01]  /*c920*/  S2R R3, SR_TID.X ;  /* 0x0000000000037919 */ /* 0x000e220000002100 */
[----:B------:R-:W-:Y:S01]  /*c930*/  SHF.L.U32 R2, R6, 0x1f, RZ ;  /* 0x0000001f06027819 */ /* 0x000fe200000006ff */
[----:B------:R-:W-:Y:S03]  /*c940*/  BSSY B2, `(.L_x_119) ;  /* 0x0000005000027945 */ /* 0x000fe60003800000 */
[----:B------:R-:W2:Y:S01]  /*c950*/  SYNCS.PHASECHK.TRANS64.TRYWAIT P0, [R4+URZ+0x28c40], R2 ;  /* 0x028c4002040075a7 */ /* 0x000ea2000800017f */
[----:B0-----:R-:W-:-:S04]  /*c960*/  LOP3.LUT R3, R3, 0x7f, RZ, 0xc0, !PT ;  /* 0x0000007f03037812 */ /* 0x001fc800078ec0ff */
[----:B------:R-:W-:Y:S01]  /*c970*/  ISETP.NE.AND P1, PT, R3, RZ, PT ;  /* 0x000000ff0300720c */ /* 0x000fe20003f25270 */
[----:B--2---:R-:W-:-:S12]  /*c980*/  @!P0 BRA `(.L_x_120) ;  /* 0x0000001800b08947 */ /* 0x004fd80003800000 */
.L_x_174:
[----:B------:R-:W-:Y:S05]  /*c990*/  BSYNC B2 ;  /* 0x0000000000027941 */ /* 0x000fea0003800000 */
.L_x_119:
[----:B------:R-:W-:Y:S04]  /*c9a0*/  BSSY B2, `(.L_x_121) ;  /* 0x0000009000027945 */ /* 0x000fe80003800000 */
[----:B------:R-:W-:Y:S05]  /*c9b0*/  @P1 BRA `(.L_x_122) ;  /* 0x00000000001c1947 */ /* 0x000fea0003800000 */
[----:B-1----:R-:W1:Y:S01]  /*c9c0*/  S2R R5, SR_TID.X ;  /* 0x0000000000057919 */ /* 0x002e620000002100 */
[----:B------:R-:W-:-:S04]  /*c9d0*/  IMAD.MOV.U32 R3, RZ, RZ, 0x2000 ;  /* 0x00002000ff037424 */ /* 0x000fc800078e00ff */
[----:B------:R2:W-:Y:S01]  /*c9e0*/  SYNCS.ARRIVE.TRANS64 RZ, [R4+URZ+0x28c30], R3 ;  /* 0x028c300304ff79a7 */ /* 0x0005e2000800003f */
[----:B-1----:R-:W-:-:S04]  /*c9f0*/  LOP3.LUT R5, R5, 0x1f, RZ, 0xc0, !PT ;  /* 0x0000001f05057812 */ /* 0x002fc800078ec0ff */
[----:B------:R-:W-:-:S13]  /*ca00*/  ISETP.NE.AND P0, PT, R5, RZ, PT ;  /* 0x000000ff0500720c */ /* 0x000fda0003f05270 */
[----:B--2---:R-:W-:Y:S05]  /*ca10*/  @!P0 BRA `(.L_x_122) ;  /* 0x0000000000048947 */ /* 0x004fea0003800000 */
[----:B------:R-:W-:Y:S01]  /*ca20*/  BPT.TRAP 0x1 ;  /* 0x000000040000795c */ /* 0x000fe20000300000 */
.L_x_122:
[----:B------:R-:W-:Y:S05]  /*ca30*/  BSYNC B2 ;  /* 0x0000000000027941 */ /* 0x000fea0003800000 */
.L_x_121:
        /* <DEDUP_REMOVED lines=11> */
.L_x_123:
        /* <DEDUP_REMOVED lines=10> */
[----:B------:R-:W1:Y:S01]  /*cb90*/  SYNCS.PHASECHK.TRANS64.TRYWAIT P0, [R4+URZ+0x28c60], R2 ;  /* 0x028c6002040075a7 */ /* 0x000e62000800017f */
[----:B------:R-:W-:Y:S04]  /*cba0*/  BSSY B2, `(.L_x_124) ;  /* 0x0000002000027945 */ /* 0x000fe80003800000 */
[----:B-1----:R-:W-:Y:S05]  /*cbb0*/  @!P0 BRA `(.L_x_125) ;  /* 0x0000001800388947 */ /* 0x002fea0003800000 */
.L_x_175:
[----:B------:R-:W-:Y:S05]  /*cbc0*/  BSYNC B2 ;  /* 0x0000000000027941 */ /* 0x000fea0003800000 */
.L_x_124:
[----:B------:R-:W-:Y:S01]  /*cbd0*/  BSSY B2, `(.L_x_126) ;  /* 0x000000b000027945 */ /* 0x000fe20003800000 */
[----:B01----:R-:W-:Y:S02]  /*cbe0*/  IMAD.MOV.U32 R2, RZ, RZ, 0x0 ;  /* 0x00000000ff027424 */ /* 0x003fe400078e00ff */
        /* <DEDUP_REMOVED lines=9> */
.L_x_127:
[----:B------:R-:W-:Y:S05]  /*cc80*/  BSYNC B2 ;  /* 0x0000000000027941 */ /* 0x000fea0003800000 */
.L_x_126:
        /* <DEDUP_REMOVED lines=9> */
.L_x_128:
        /* <DEDUP_REMOVED lines=15> */
.L_x_129:
        /* <DEDUP_REMOVED lines=15> */
.L_x_130:
        /* <DEDUP_REMOVED lines=15> */
.L_x_131:
        /* <DEDUP_REMOVED lines=15> */
.L_x_132:
        /* <DEDUP_REMOVED lines=15> */
.L_x_133:
        /* <DEDUP_REMOVED lines=15> */
.L_x_134:
        /* <DEDUP_REMOVED lines=15> */
.L_x_135:
        /* <DEDUP_REMOVED lines=10> */
.L_x_117:
[----:B------:R-:W-:Y:S05]  /*d450*/  BSYNC B1 ;  /* 0x0000000000017941 */ /* 0x000fea0003800000 */
.L_x_116:
[----:B------:R-:W-:Y:S01]  /*d460*/  VIADD R7, R7, 0x1 ;  /* 0x0000000107077836 */ /* 0x000fe20000000000 */
[C---:B------:R-:W-:Y:S01]  /*d470*/  ISETP.GT.AND P1, PT, R0.reuse, 0x1, PT ;  /* 0x000000010000780c */ /* 0x040fe20003f24270 */
[----:B------:R-:W-:-:S03]  /*d480*/  VIADD R0, R0, 0xfffffffe ;  /* 0xfffffffe00007836 */ /* 0x000fc60000000000 */
[----:B------:R-:W-:-:S04]  /*d490*/  ISETP.NE.AND P0, PT, R7, 0x2, PT ;  /* 0x000000020700780c */ /* 0x000fc80003f05270 */
[----:B------:R-:W-:Y:S02]  /*d4a0*/  SEL R3, RZ, 0x1, P0 ;  /* 0x00000001ff037807 */ /* 0x000fe40000000000 */
[----:B------:R-:W-:Y:S02]  /*d4b0*/  SEL R18, R7, RZ, P0 ;  /* 0x000000ff07127207 */ /* 0x000fe40000000000 */
[----:B------:R-:W-:-:S05]  /*d4c0*/  LOP3.LUT R2, R6, R3, RZ, 0x3c, !PT ;  /* 0x0000000306027212 */ /* 0x000fca00078e3cff */
[----:B------:R2:W-:Y:S01]  /*d4d0*/  STL [R1], R2 ;  /* 0x0000000201007387 */ /* 0x0005e20000100800 */
[----:B------:R-:W-:Y:S05]  /*d4e0*/  @P1 BRA `(.L_x_136) ;  /* 0xffffffe400401947 */ /* 0x000fea000383ffff */
.L_x_95:
[----:B------:R-:W-:Y:S05]  /*d4f0*/  BSYNC B0 ;  /* 0x0000000000007941 */ /* 0x000fea0003800000 */
.L_x_73:
[----:B--2---:R-:W2:Y:S01]  /*d500*/  LDL.LU R2, [R1+0x20] ;  /* 0x0000200001027983 */ /* 0x004ea20000300800 */
[----:B------:R-:W-:-:S03]  /*d510*/  ULDC UR4, c[0x0][0xc34] ;  /* 0x00030d0000047ab9 */ /* 0x000fc60000000800 */
[----:B------:R-:W3:Y:S01]  /*d520*/  LDL.LU R0, [R1+0x30] ;  /* 0x0000300001007983 */ /* 0x000ee20000300800 */
[----:B--2---:R-:W-:Y:S02]  /*d530*/  VIADD R2, R2, UR38 ;  /* 0x0000002602027c36 */ /* 0x004fe40008000000 */
[----:B---3--:R-:W-:-:S03]  /*d540*/  VIADD R0, R0, 0x1 ;  /* 0x0000000100007836 */ /* 0x008fc60000000000 */
[----:B------:R2:W-:Y:S01]  /*d550*/  STL [R1+0x20], R2 ;  /* 0x0000200201007387 */ /* 0x0005e20000100800 */
[----:B------:R-:W-:-:S03]  /*d560*/  ISETP.GE.AND P0, PT, R2, UR4, PT ;  /* 0x0000000402007c0c */ /* 0x000fc6000bf06270 */
[----:B------:R2:W-:Y:S10]  /*d570*/  STL [R1+0x30], R0 ;  /* 0x0000300001007387 */ /* 0x0005f40000100800 */
[----:B--2---:R-:W-:Y:S05]  /*d580*/  @!P0 BRA `(.L_x_137) ;  /* 0xffffffb800148947 */ /* 0x004fea000383ffff */
[----:B------:R-:W-:-:S07]  /*d590*/  LOP3.LUT R2, R0, 0x1, RZ, 0xc, !PT ;  /* 0x0000000100027812 */ /* 0x000fce00078e0cff */
.L_x_45:
[----:B0-----:R-:W0:Y:S01]  /*d5a0*/  S2R R3, SR_CgaCtaId ;  /* 0x0000000000037919 */ /* 0x001e220000008800 */
[----:B------:R-:W-:Y:S01]  /*d5b0*/  MOV R0, 0x400 ;  /* 0x0000040000007802 */ /* 0x000fe20000000f00 */
[----:B------:R-:W-:Y:S03]  /*d5c0*/  BSSY B0, `(.L_x_138) ;  /* 0x0000005000007945 */ /* 0x000fe60003800000 */
[----:B0-----:R-:W-:Y:S02]  /*d5d0*/  LEA R0, R3, R0, 0x18 ;  /* 0x0000000003007211 */ /* 0x001fe400078ec0ff */
[----:B------:R-:W-:-:S04]  /*d5e0*/  SHF.L.U32 R3, R2, 0x1f, RZ ;  /* 0x0000001f02037819 */ /* 0x000fc800000006ff */
[----:B------:R-:W0:Y:S02]  /*d5f0*/  SYNCS.PHASECHK.TRANS64.TRYWAIT P0, [R0+URZ+0x28c20], R3 ;  /* 0x028c2003000075a7 */ /* 0x000e24000800017f */
[----:B0-----:R-:W-:Y:S05]  /*d600*/  @!P0 BRA `(.L_x_139) ;  /* 0x0000000c00b88947 */ /* 0x001fea0003800000 */
.L_x_176:
[----:B------:R-:W-:Y:S05]  /*d610*/  BSYNC B0 ;  /* 0x0000000000007941 */ /* 0x000fea0003800000 */
.L_x_138:
[----:B------:R-:W-:-:S03]  /*d620*/  UMOV UR4, 0xffffffff ;  /* 0xffffffff00047882 */ /* 0x000fc60000000000 */
[----:B------:R-:W-:Y:S05]  /*d630*/  BRA.DIV UR4, `(.L_x_140) ;  /* 0x0000000e04c07947 */ /* 0x000fea000b800000 */
[----:B------:R-:W2:Y:S02]  /*d640*/  S2R R2, SR_TID.X ;  /* 0x0000000000027919 */ /* 0x000ea40000002100 */
[----:B--2---:R-:W-:-:S04]  /*d650*/  SHF.R.U32.HI R2, RZ, 0x5, R2 ;  /* 0x00000005ff027819 */ /* 0x004fc80000011602 */
[----:B------:R-:W-:-:S05]  /*d660*/  LOP3.LUT R2, R2, 0x3, RZ, 0xc0, !PT ;  /* 0x0000000302027812 */ /* 0x000fca00078ec0ff */
[----:B------:R2:W3:Y:S02]  /*d670*/  SHFL.IDX PT, R14, R2, RZ, 0x1f ;  /* 0x00001fff020e7589 */ /* 0x0004e400000e0000 */
.L_x_179:
[----:B---3--:R-:W-:Y:S01]  /*d680*/  ISETP.NE.AND P0, PT, R14, RZ, PT ;  /* 0x000000ff0e00720c */ /* 0x008fe20003f05270 */
[----:B------:R-:W-:-:S12]  /*d690*/  BSSY B0, `(.L_x_141) ;  /* 0x0000025000007945 */ /* 0x000fd80003800000 */
[----:B------:R-:W-:Y:S05]  /*d6a0*/  @P0 BRA `(.L_x_142) ;  /* 0x00000000008c0947 */ /* 0x000fea0003800000 */
[----:B------:R-:W-:-:S03]  /*d6b0*/  UMOV UR4, 0xffffffff ;  /* 0xffffffff00047882 */ /* 0x000fc60000000000 */
[----:B------:R-:W-:Y:S05]  /*d6c0*/  BRA.DIV UR4, `(.L_x_143) ;  /* 0x0000000e04d07947 */ /* 0x000fea000b800000 */
[----:B------:R-:W-:-:S13]  /*d6d0*/  ELECT P6, URZ, PT ;  /* 0x00000000003f782f */ /* 0x000fda00038c0000 */
.L_x_182:
[----:B------:R-:W-:Y:S05]  /*d6e0*/  @!P6 BRA `(.L_x_142) ;  /* 0x00000000007ce947 */ /* 0x000fea0003800000 */
[----:B------:R-:W-:-:S06]  /*d6f0*/  ULOP3.LUT UR4, UR37, 0x2, URZ, 0xfc, !UPT ;  /* 0x0000000225047892 */ /* 0x000fcc000f8efc3f */
[----:B--2---:R-:W-:-:S05]  /*d700*/  IMAD.U32 R2, RZ, RZ, UR4 ;  /* 0x00000004ff027e24 */ /* 0x004fca000f8e00ff */
[----:B------:R-:W-:-:S13]  /*d710*/  ISETP.NE.AND P2, PT, R2, 0x3, PT ;  /* 0x000000030200780c */ /* 0x000fda0003f45270 */
[----:B------:R-:W-:Y:S05]  /*d720*/  @!P2 BRA `(.L_x_144) ;  /* 0x000000000004a947 */ /* 0x000fea0003800000 */
[----:B------:R-:W-:Y:S01]  /*d730*/  BPT.TRAP 0x1 ;  /* 0x000000040000795c */ /* 0x000fe20000300000 */
.L_x_144:
[----:B------:R-:W1:Y:S01]  /*d740*/  LDL.LU R7, [R1] ;  /* 0x0000000001077983 */ /* 0x000e620000300800 */
[----:B0-----:R-:W-:Y:S02]  /*d750*/  VIADD R3, R0, 0x28c40 ;  /* 0x00028c4000037836 */ /* 0x001fe40000000000 */
[C---:B------:R-:W-:Y:S02]  /*d760*/  VIADD R2, R18.reuse, 0x1 ;  /* 0x0000000112027836 */ /* 0x040fe40000000000 */
[----:B------:R-:W-:-:S03]  /*d770*/  IMAD R6, R18, 0x8, R3 ;  /* 0x0000000812067824 */ /* 0x000fc600078e0203 */
[----:B------:R-:W-:-:S04]  /*d780*/  ISETP.NE.AND P1, PT, R2, 0x2, PT ;  /* 0x000000020200780c */ /* 0x000fc80003f25270 */
[----:B------:R-:W-:Y:S02]  /*d790*/  SEL R4, RZ, 0x1, P1 ;  /* 0x00000001ff047807 */ /* 0x000fe40000800000 */
[C---:B-1----:R-:W-:Y:S02]  /*d7a0*/  SHF.L.U32 R5, R7.reuse, 0x1f, RZ ;  /* 0x0000001f07057819 */ /* 0x042fe400000006ff */
[----:B------:R-:W-:Y:S02]  /*d7b0*/  LOP3.LUT R7, R7, R4, RZ, 0x3c, !PT ;  /* 0x0000000407077212 */ /* 0x000fe400078e3cff */
[----:B------:R-:W0:Y:S01]  /*d7c0*/  SYNCS.PHASECHK.TRANS64.TRYWAIT P0, [R6+URZ], R5 ;  /* 0x00000005060075a7 */ /* 0x000e22000800017f */
[----:B------:R-:W-:Y:S02]  /*d7d0*/  SEL R4, R2, RZ, P1 ;  /* 0x000000ff02047207 */ /* 0x000fe40000800000 */
[----:B------:R-:W-:-:S03]  /*d7e0*/  SHF.L.U32 R2, R7, 0x1f, RZ ;  /* 0x0000001f07027819 */ /* 0x000fc600000006ff */
[----:B------:R-:W-:Y:S01]  /*d7f0*/  IMAD R3, R4, 0x8, R3 ;  /* 0x0000000804037824 */ /* 0x000fe200078e0203 */
[----:B0-----:R-:W-:Y:S06]  /*d800*/  @!P0 BRA `(.L_x_145) ;  /* 0x0000000c00a08947 */ /* 0x001fec0003800000 */
.L_x_183:
[----:B------:R-:W1:Y:S02]  /*d810*/  SYNCS.PHASECHK.TRANS64.TRYWAIT P0, [R3+URZ], R2 ;  /* 0x00000002030075a7 */ /* 0x000e64000800017f */
[----:B-1----:R-:W-:Y:S05]  /*d820*/  @!P0 BRA `(.L_x_146) ;  /* 0x0000000c00ac8947 */ /* 0x002fea0003800000 */
.L_x_184:
[----:B------:R-:W-:Y:S05]  /*d830*/  @!P2 BRA `(.L_x_147) ;  /* 0x000000000004a947 */ /* 0x000fea0003800000 */
[----:B------:R-:W-:Y:S01]  /*d840*/  BPT.TRAP 0x1 ;  /* 0x000000040000795c */ /* 0x000fe20000300000 */
.L_x_147:
[----:B-1----:R-:W-:-:S04]  /*d850*/  VIADD R3, R0, 0x28c60 ;  /* 0x00028c6000037836 */ /* 0x002fc80000000000 */
[----:B------:R-:W-:-:S04]  /*d860*/  IMAD R18, R18, 0x8, R3 ;  /* 0x0000000812127824 */ /* 0x000fc800078e0203 */
[----:B------:R-:W1:Y:S02]  /*d870*/  SYNCS.PHASECHK.TRANS64.TRYWAIT P0, [R18+URZ], R5 ;  /* 0x00000005120075a7 */ /* 0x000e64000800017f */
[----:B-1----:R-:W-:Y:S05]  /*d880*/  @!P0 BRA `(.L_x_148) ;  /* 0x0000000c00a88947 */ /* 0x002fea0003800000 */
.L_x_185:
[----:B------:R-:W-:-:S07]  /*d890*/  IMAD R3, R4, 0x8, R3 ;  /* 0x0000000804037824 */ /* 0x000fce00078e0203 */
.L_x_149:
[----:B--2---:R2:W3:Y:S02]  /*d8a0*/  SYNCS.PHASECHK.TRANS64.TRYWAIT P0, [R3+URZ], R2 ;  /* 0x00000002030075a7 */ /* 0x0044e4000800017f */
[----:B---3--:R-:W-:Y:S05]  /*d8b0*/  @!P0 NANOSLEEP.SYNCS 0x989680 ;  /* 0x009896800000895d */ /* 0x008fea0003900000 */
[----:B------:R-:W3:Y:S02]  /*d8c0*/  @!P0 SYNCS.PHASECHK.TRANS64 P0, [R3+URZ], R2 ;  /* 0x00000002030085a7 */ /* 0x000ee4000800007f */
[----:B---3--:R-:W-:Y:S05]  /*d8d0*/  @!P0 BRA `(.L_x_149) ;  /* 0xfffffffc00f08947 */ /* 0x008fea000383ffff */
.L_x_142:
[----:B------:R-:W-:Y:S05]  /*d8e0*/  BSYNC B0 ;  /* 0x0000000000007941 */ /* 0x000fea0003800000 */
.L_x_141:
[----:B------:R-:W-:Y:S05]  /*d8f0*/  EXIT ;  /* 0x000000000000794d */ /* 0x000fea0003800000 */
.L_x_11:
[----:B0-----:R-:W-:-:S04]  /*d900*/  IMAD.U32 R3, RZ, RZ, UR16 ;  /* 0x00000010ff037e24 */ /* 0x001fc8000f8e00ff */
[----:B------:R0:W1:Y:S03]  /*d910*/  SYNCS.PHASECHK.TRANS64.TRYWAIT P0, [R3+URZ+0x28c50], R0 ;  /* 0x028c5000030075a7 */ /* 0x000066000800017f */
[----:B-1----:R-:W-:Y:S05]  /*d920*/  @!P0 NANOSLEEP.SYNCS 0x989680 ;  /* 0x009896800000895d */ /* 0x002fea0003900000 */
[----:B------:R-:W1:Y:S02]  /*d930*/  @!P0 SYNCS.PHASECHK.TRANS64 P0, [R3+URZ+0x28c50], R0 ;  /* 0x028c5000030085a7 */ /* 0x000e64000800007f */
[----:B-1----:R-:W-:Y:S05]  /*d940*/  @!P0 BRA `(.L_x_11) ;  /* 0xfffffffc00ec8947 */ /* 0x002fea000383ffff */
[----:B------:R-:W-:Y:S05]  /*d950*/  BRA `(.L_x_150) ;  /* 0xffffff3800607947 */ /* 0x000fea000383ffff */
.L_x_16:
[----:B-1----:R-:W-:-:S04]  /*d960*/  IMAD.U32 R4, RZ, RZ, UR6 ;  /* 0x00000006ff047e24 */ /* 0x002fc8000f8e00ff */
[----:B------:R1:W2:Y:S03]  /*d970*/  SYNCS.PHASECHK.TRANS64.TRYWAIT P0, [R4+URZ+0x28c50], R3 ;  /* 0x028c5003040075a7 */ /* 0x0002a6000800017f */
[----:B--2---:R-:W-:Y:S05]  /*d980*/  @!P0 NANOSLEEP.SYNCS 0x989680 ;  /* 0x009896800000895d */ /* 0x004fea0003900000 */
[----:B------:R-:W2:Y:S02]  /*d990*/  @!P0 SYNCS.PHASECHK.TRANS64 P0, [R4+URZ+0x28c50], R3 ;  /* 0x028c5003040085a7 */ /* 0x000ea4000800007f */
[----:B--2---:R-:W-:Y:S05]  /*d9a0*/  @!P0 BRA `(.L_x_16) ;  /* 0xfffffffc00ec8947 */ /* 0x004fea000383ffff */
[----:B------:R-:W-:Y:S05]  /*d9b0*/  BRA `(.L_x_15) ;  /* 0xffffff4400747947 */ /* 0x000fea000383ffff */
.L_x_20:
[----:B0-----:R-:W-:-:S04]  /*d9c0*/  IMAD.U32 R3, RZ, RZ, UR41 ;  /* 0x00000029ff037e24 */ /* 0x001fc8000f8e00ff */
[----:B------:R0:W1:Y:S03]  /*d9d0*/  SYNCS.PHASECHK.TRANS64.TRYWAIT P1, [R3+URZ+0x28c00], R0 ;  /* 0x028c0000030075a7 */ /* 0x000066000802017f */
[----:B-1----:R-:W-:Y:S05]  /*d9e0*/  @!P1 NANOSLEEP.SYNCS 0x989680 ;  /* 0x009896800000995d */ /* 0x002fea0003900000 */
[----:B------:R-:W1:Y:S02]  /*d9f0*/  @!P1 SYNCS.PHASECHK.TRANS64 P1, [R3+URZ+0x28c00], R0 ;  /* 0x028c0000030095a7 */ /* 0x000e64000802007f */
[----:B-1----:R-:W-:Y:S05]  /*da00*/  @!P1 BRA `(.L_x_20) ;  /* 0xfffffffc00ec9947 */ /* 0x002fea000383ffff */
[----:B------:R-:W-:Y:S05]  /*da10*/  BRA `(.L_x_151) ;  /* 0xffffff5000c47947 */ /* 0x000fea000383ffff */
.L_x_24:
[----:B--2---:R2:W3:Y:S02]  /*da20*/  SYNCS.PHASECHK.TRANS64.TRYWAIT P1, [R7+URZ+0x28c30], R8 ;  /* 0x028c3008070075a7 */ /* 0x0044e4000802017f */
[----:B---3--:R-:W-:Y:S05]  /*da30*/  @!P1 NANOSLEEP.SYNCS 0x989680 ;  /* 0x009896800000995d */ /* 0x008fea0003900000 */
[----:B------:R-:W3:Y:S02]  /*da40*/  @!P1 SYNCS.PHASECHK.TRANS64 P1, [R7+URZ+0x28c30], R8 ;  /* 0x028c3008070095a7 */ /* 0x000ee4000802007f */
[----:B---3--:R-:W-:Y:S05]  /*da50*/  @!P1 BRA `(.L_x_24) ;  /* 0xfffffffc00f09947 */ /* 0x008fea000383ffff */
[----:B------:R-:W-:Y:S05]  /*da60*/  BRA `(.L_x_23) ;  /* 0xffffff5000e07947 */ /* 0x000fea000383ffff */
.L_x_28:
[----:B----4-:R4:W0:Y:S02]  /*da70*/  SYNCS.PHASECHK.TRANS64.TRYWAIT P2, [R7+URZ+0x28c50], R8 ;  /* 0x028c5008070075a7 */ /* 0x010824000804017f */
[----:B0-----:R-:W-:Y:S05]  /*da80*/  @!P2 NANOSLEEP.SYNCS 0x989680 ;  /* 0x009896800000a95d */ /* 0x001fea0003900000 */
[----:B------:R-:W0:Y:S02]  /*da90*/  @!P2 SYNCS.PHASECHK.TRANS64 P2, [R7+URZ+0x28c50], R8 ;  /* 0x028c50080700a5a7 */ /* 0x000e24000804007f */
[----:B0-----:R-:W-:Y:S05]  /*daa0*/  @!P2 BRA `(.L_x_28) ;  /* 0xfffffffc00f0a947 */ /* 0x001fea000383ffff */
[----:B------:R-:W-:Y:S05]  /*dab0*/  BRA `(.L_x_27) ;  /* 0xffffff6400f87947 */ /* 0x000fea000383ffff */
.L_x_33:
[----:B--2---:R-:W-:-:S04]  /*dac0*/  IMAD.U32 R4, RZ, RZ, UR23 ;  /* 0x00000017ff047e24 */ /* 0x004fc8000f8e00ff */
[----:B------:R2:W3:Y:S03]  /*dad0*/  SYNCS.PHASECHK.TRANS64.TRYWAIT P3, [R4+URZ+0x28c30], R7 ;  /* 0x028c3007040075a7 */ /* 0x0004e6000806017f */
[----:B---3--:R-:W-:Y:S05]  /*dae0*/  @!P3 NANOSLEEP.SYNCS 0x989680 ;  /* 0x009896800000b95d */ /* 0x008fea0003900000 */
[----:B------:R-:W3:Y:S02]  /*daf0*/  @!P3 SYNCS.PHASECHK.TRANS64 P3, [R4+URZ+0x28c30], R7 ;  /* 0x028c30070400b5a7 */ /* 0x000ee4000806007f */
[----:B---3--:R-:W-:Y:S05]  /*db00*/  @!P3 BRA `(.L_x_33) ;  /* 0xfffffffc00ecb947 */ /* 0x008fea000383ffff */
[----:B------:R-:W-:Y:S05]  /*db10*/  BRA `(.L_x_32) ;  /* 0xffffff6800dc7947 */ /* 0x000fea000383ffff */
.L_x_37:
[----:B--2---:R2:W3:Y:S02]  /*db20*/  SYNCS.PHASECHK.TRANS64.TRYWAIT P3, [R172+URZ+0x28c50], R7 ;  /* 0x028c5007ac0075a7 */ /* 0x0044e4000806017f */
[----:B---3--:R-:W-:Y:S05]  /*db30*/  @!P3 NANOSLEEP.SYNCS 0x989680 ;  /* 0x009896800000b95d */ /* 0x008fea0003900000 */
[----:B------:R-:W3:Y:S02]  /*db40*/  @!P3 SYNCS.PHASECHK.TRANS64 P3, [R172+URZ+0x28c50], R7 ;  /* 0x028c5007ac00b5a7 */ /* 0x000ee4000806007f */
[----:B---3--:R-:W-:Y:S05]  /*db50*/  @!P3 BRA `(.L_x_37) ;  /* 0xfffffffc00f0b947 */ /* 0x008fea000383ffff */
[----:B------:R-:W-:Y:S05]  /*db60*/  BRA `(.L_x_36) ;  /* 0xffffff8400107947 */ /* 0x000fea000383ffff */
.L_x_49:
[----:B0-----:R-:W0:Y:S01]  /*db70*/  S2R R0, SR_TID.X ;  /* 0x0000000000007919 */ /* 0x001e220000002100 */
[----:B------:R-:W-:Y:S01]  /*db80*/  BSSY B0, `(.L_x_152) ;  /* 0x000000a000007945 */ /* 0x000fe20003800000 */
[----:B------:R-:W-:Y:S02]  /*db90*/  IMAD.MOV.U32 R12, RZ, RZ, RZ ;  /* 0x000000ffff0c7224 */ /* 0x000fe400078e00ff */
[----:B------:R-:W-:Y:S02]  /*dba0*/  IMAD.MOV.U32 R11, RZ, RZ, 0x1f ;  /* 0x0000001fff0b7424 */ /* 0x000fe400078e00ff */
[----:B------:R-:W-:Y:S01]  /*dbb0*/  IMAD.MOV.U32 R15, RZ, RZ, -0x1 ;  /* 0xffffffffff0f7424 */ /* 0x000fe200078e00ff */
[----:B0-----:R-:W-:-:S04]  /*dbc0*/  SHF.R.U32.HI R0, RZ, 0x5, R0 ;  /* 0x00000005ff007819 */ /* 0x001fc80000011600 */
[----:B------:R-:W-:-:S05]  /*dbd0*/  LOP3.LUT R0, R0, 0x3, RZ, 0xc0, !PT ;  /* 0x0000000300007812 */ /* 0x000fca00078ec0ff */
[----:B------:R-:W-:-:S07]  /*dbe0*/  IMAD.MOV.U32 R13, RZ, RZ, R0 ;  /* 0x000000ffff0d7224 */ /* 0x000fce00078e0000 */
[----:B------:R-:W-:Y:S05]  /*dbf0*/  WARPSYNC.COLLECTIVE R15, `(.L_x_153) ;  /* 0x000000000f087348 */ /* 0x000fea0003c00000 */
[----:B------:R0:W1:Y:S02]  /*dc00*/  SHFL.IDX P6, R14, R13, R12, R11 ;  /* 0x0000000c0d0e7389 */ /* 0x00006400000c000b */
[----:B01----:R-:W-:Y:S01]  /*dc10*/  ENDCOLLECTIVE ;  /* 0x000000000000791b */ /* 0x003fe20003800000 */
.L_x_153:
[----:B------:R-:W-:Y:S05]  /*dc20*/  BSYNC B0 ;  /* 0x0000000000007941 */ /* 0x000fea0003800000 */
.L_x_152:
[----:B------:R-:W-:Y:S05]  /*dc30*/  BRA `(.L_x_154) ;  /* 0xffffffb800207947 */ /* 0x000fea000383ffff */
.L_x_51:
[----:B------:R-:W-:Y:S01]  /*dc40*/  BSSY B0, `(.L_x_155) ;  /* 0x0000006000007945 */ /* 0x000fe20003800000 */
[----:B------:R-:W-:-:S07]  /*dc50*/  IMAD.MOV.U32 R15, RZ, RZ, -0x1 ;  /* 0xffffffffff0f7424 */ /* 0x000fce00078e00ff */
[----:B0-----:R-:W-:Y:S05]  /*dc60*/  WARPSYNC.COLLECTIVE R15, `(.L_x_156) ;  /* 0x000000000f0c7348 */ /* 0x001fea0003c00000 */
[----:B------:R-:W-:Y:S02]  /*dc70*/  ELECT P6, UR62, PT ;  /* 0x00000000003e782f */ /* 0x000fe400038c0000 */
[----:B------:R-:W-:Y:S01]  /*dc80*/  MOV R14, UR62 ;  /* 0x0000003e000e7c02 */ /* 0x000fe20008000f00 */
[----:B0-----:R-:W-:Y:S10]  /*dc90*/  ENDCOLLECTIVE ;  /* 0x000000000000791b */ /* 0x001ff40003800000 */
.L_x_156:
[----:B------:R-:W-:Y:S05]  /*dca0*/  BSYNC B0 ;  /* 0x0000000000007941 */ /* 0x000fea0003800000 */
.L_x_155:
[----:B------:R-:W-:Y:S05]  /*dcb0*/  BRA `(.L_x_157) ;  /* 0xffffffb800207947 */ /* 0x000fea000383ffff */
.L_x_53:
[----:B0-----:R0:W2:Y:S02]  /*dcc0*/  SYNCS.PHASECHK.TRANS64.TRYWAIT P0, [R0+URZ+0x28c40], R2 ;  /* 0x028c4002000075a7 */ /* 0x0010a4000800017f */
[----:B--2---:R-:W-:Y:S05]  /*dcd0*/  @!P0 NANOSLEEP.SYNCS 0x989680 ;  /* 0x009896800000895d */ /* 0x004fea0003900000 */
[----:B------:R-:W2:Y:S02]  /*dce0*/  @!P0 SYNCS.PHASECHK.TRANS64 P0, [R0+URZ+0x28c40], R2 ;  /* 0x028c4002000085a7 */ /* 0x000ea4000800007f */
[----:B--2---:R-:W-:Y:S05]  /*dcf0*/  @!P0 BRA `(.L_x_53) ;  /* 0xfffffffc00f08947 */ /* 0x004fea000383ffff */
[----:B------:R-:W-:Y:S05]  /*dd00*/  BRA `(.L_x_158) ;  /* 0xffffffb8007c7947 */ /* 0x000fea000383ffff */
.L_x_56:
[----:B------:R-:W-:Y:S01]  /*dd10*/  IMAD.MOV.U32 R13, RZ, RZ, R2 ;  /* 0x000000ffff0d7224 */ /* 0x000fe200078e0002 */
[----:B------:R-:W0:Y:S01]  /*dd20*/  S2R R7, SR_TID.X ;  /* 0x0000000000077919 */ /* 0x000e220000002100 */
[----:B------:R-:W-:Y:S02]  /*dd30*/  IMAD.MOV.U32 R12, RZ, RZ, RZ ;  /* 0x000000ffff0c7224 */ /* 0x000fe400078e00ff */
[----:B------:R-:W-:Y:S02]  /*dd40*/  IMAD.MOV.U32 R11, RZ, RZ, 0x181f ;  /* 0x0000181fff0b7424 */ /* 0x000fe400078e00ff */
[----:B------:R-:W-:-:S07]  /*dd50*/  IMAD.MOV.U32 R15, RZ, RZ, -0x1 ;  /* 0xffffffffff0f7424 */ /* 0x000fce00078e00ff */
[----:B0----5:R-:W-:Y:S05]  /*dd60*/  WARPSYNC.COLLECTIVE R15, `(.L_x_159) ;  /* 0x000000000f087348 */ /* 0x021fea0003c00000 */
[----:B------:R1:W2:Y:S02]  /*dd70*/  SHFL.IDX P6, R14, R13, R12, R11 ;  /* 0x0000000c0d0e7389 */ /* 0x0002a400000c000b */
[----:B012--5:R-:W-:Y:S01]  /*dd80*/  ENDCOLLECTIVE ;  /* 0x000000000000791b */ /* 0x027fe20003800000 */
.L_x_159:
[----:B------:R-:W-:Y:S01]  /*dd90*/  IMAD.MOV.U32 R13, RZ, RZ, R0 ;  /* 0x000000ffff0d7224 */ /* 0x000fe200078e0000 */
[----:B------:R-:W-:Y:S01]  /*dda0*/  LOP3.LUT R7, R7, 0x7f, RZ, 0xc0, !PT ;  /* 0x0000007f07077812 */ /* 0x000fe200078ec0ff */
[----:B------:R-:W-:-:S07]  /*ddb0*/  IMAD.MOV.U32 R6, RZ, RZ, R14 ;  /* 0x000000ffff067224 */ /* 0x000fce00078e000e */
[----:B------:R-:W-:Y:S05]  /*ddc0*/  WARPSYNC.COLLECTIVE R15, `(.L_x_160) ;  /* 0x000000000f087348 */ /* 0x000fea0003c00000 */
[----:B------:R0:W1:Y:S02]  /*ddd0*/  SHFL.IDX P6, R14, R13, R12, R11 ;  /* 0x0000000c0d0e7389 */ /* 0x00006400000c000b */
[----:B01----:R-:W-:Y:S01]  /*dde0*/  ENDCOLLECTIVE ;  /* 0x000000000000791b */ /* 0x003fe20003800000 */
.L_x_160:
[----:B------:R-:W-:Y:S01]  /*ddf0*/  SHF.R.U32.HI R5, RZ, 0x3, R7 ;  /* 0x00000003ff057819 */ /* 0x000fe20000011607 */
[----:B------:R-:W-:Y:S02]  /*de00*/  ULDC UR4, c[0x0][0x288] ;  /* 0x0000a20000047ab9 */ /* 0x000fe40000000800 */
[----:B------:R-:W-:Y:S02]  /*de10*/  IMAD R3, R8, UR4, RZ ;  /* 0x0000000408037c24 */ /* 0x000fe4000f8e02ff */
[----:B------:R-:W-:-:S04]  /*de20*/  IMAD R4, R4, 0x40, R5 ;  /* 0x0000004004047824 */ /* 0x000fc800078e0205 */
[C---:B------:R-:W-:Y:S01]  /*de30*/  VIADD R5, R4.reuse, 0x10 ;  /* 0x0000001004057836 */ /* 0x040fe20000000000 */
[----:B------:R-:W-:Y:S01]  /*de40*/  ISETP.GE.AND P1, PT, R4, R3, PT ;  /* 0x000000030400720c */ /* 0x000fe20003f26270 */
[----:B------:R-:W-:Y:S02]  /*de50*/  IMAD.MOV.U32 R13, RZ, RZ, R2 ;  /* 0x000000ffff0d7224 */ /* 0x000fe400078e0002 */
[----:B------:R-:W-:Y:S02]  /*de60*/  IMAD.MOV.U32 R12, RZ, RZ, 0x1 ;  /* 0x00000001ff0c7424 */ /* 0x000fe400078e00ff */
[----:B------:R-:W-:-:S08]  /*de70*/  IMAD.MOV.U32 R7, RZ, RZ, R14 ;  /* 0x000000ffff077224 */ /* 0x000fd000078e000e */
[----:B------:R-:W-:Y:S05]  /*de80*/  WARPSYNC.COLLECTIVE R15, `(.L_x_161) ;  /* 0x000000000f087348 */ /* 0x000fea0003c00000 */
[----:B------:R0:W1:Y:S02]  /*de90*/  SHFL.IDX P6, R14, R13, R12, R11 ;  /* 0x0000000c0d0e7389 */ /* 0x00006400000c000b */
[----:B01----:R-:W-:Y:S01]  /*dea0*/  ENDCOLLECTIVE ;  /* 0x000000000000791b */ /* 0x003fe20003800000 */
.L_x_161:
[----:B------:R-:W-:-:S05]  /*deb0*/  @!P1 LEA R7, P2, R10, R7, 0x1 ;  /* 0x000000070a079211 */ /* 0x000fca00078408ff */
[----:B------:R-:W-:-:S05]  /*dec0*/  @!P1 IMAD.X R6, RZ, RZ, R6, P2 ;  /* 0x000000ffff069224 */ /* 0x000fca00010e0606 */
[----:B------:R-:W-:Y:S01]  /*ded0*/  @!P1 LOP3.LUT R7, R7, R6, RZ, 0x3c, !PT ;  /* 0x0000000607079212 */ /* 0x000fe200078e3cff */
[----:B------:R-:W-:-:S03]  /*dee0*/  IMAD.MOV.U32 R13, RZ, RZ, R0 ;  /* 0x000000ffff0d7224 */ /* 0x000fc600078e0000 */
[----:B------:R-:W-:-:S04]  /*def0*/  @!P1 LOP3.LUT R6, R7, R6, RZ, 0x3c, !PT ;  /* 0x0000000607069212 */ /* 0x000fc800078e3cff */
[----:B------:R-:W-:-:S05]  /*df00*/  @!P1 LOP3.LUT R7, R7, R6, RZ, 0x3c, !PT ;  /* 0x0000000607079212 */ /* 0x000fca00078e3cff */
[----:B------:R-:W-:Y:S01]  /*df10*/  @!PT LDS RZ, [RZ] ;  /* 0x00000000fffff984 */ /* 0x000fe20000000800 */
[----:B------:R-:W-:Y:S01]  /*df20*/  @!PT LDS RZ, [RZ] ;  /* 0x00000000fffff984 */ /* 0x000fe20000000800 */
[----:B------:R-:W-:Y:S01]  /*df30*/  @!PT LDS RZ, [RZ] ;  /* 0x00000000fffff984 */ /* 0x000fe20000000800 */
[----:B------:R0:W-:Y:S01]  /*df40*/  @!P1 LDGSTS.E.BYPASS.LTC128B.128 [R9+0x20400], desc[UR42][R6.64], !P0 ;  /* 0x2040000006099fae */ /* 0x0001e2000c101d6a */
[----:B------:R-:W-:Y:S01]  /*df50*/  ISETP.GE.AND P1, PT, R5, R3, PT ;  /* 0x000000030500720c */ /* 0x000fe20003f26270 */
[----:B------:R-:W-:Y:S02]  /*df60*/  VIADD R5, R4, 0x20 ;  /* 0x0000002004057836 */ /* 0x000fe40000000000 */
[----:B0-----:R-:W-:-:S10]  /*df70*/  IMAD.MOV.U32 R6, RZ, RZ, R14 ;  /* 0x000000ffff067224 */ /* 0x001fd400078e000e */
[----:B------:R-:W-:Y:S05]  /*df80*/  WARPSYNC.COLLECTIVE R15, `(.L_x_162) ;  /* 0x000000000f087348 */ /* 0x000fea0003c00000 */
[----:B------:R0:W1:Y:S02]  /*df90*/  SHFL.IDX P6, R14, R13, R12, R11 ;  /* 0x0000000c0d0e7389 */ /* 0x00006400000c000b */
[----:B01----:R-:W-:Y:S01]  /*dfa0*/  ENDCOLLECTIVE ;  /* 0x000000000000791b */ /* 0x003fe20003800000 */
.L_x_162:
[----:B------:R-:W-:Y:S02]  /*dfb0*/  IMAD.MOV.U32 R13, RZ, RZ, R2 ;  /* 0x000000ffff0d7224 */ /* 0x000fe400078e0002 */
[----:B------:R-:W-:Y:S02]  /*dfc0*/  IMAD.MOV.U32 R12, RZ, RZ, 0x2 ;  /* 0x00000002ff0c7424 */ /* 0x000fe400078e00ff */
[----:B------:R-:W-:-:S07]  /*dfd0*/  IMAD.MOV.U32 R7, RZ, RZ, R14 ;  /* 0x000000ffff077224 */ /* 0x000fce00078e000e */
[----:B------:R-:W-:Y:S05]  /*dfe0*/  WARPSYNC.COLLECTIVE R15, `(.L_x_163) ;  /* 0x000000000f087348 */ /* 0x000fea0003c00000 */
[----:B------:R0:W1:Y:S02]  /*dff0*/  SHFL.IDX P6, R14, R13, R12, R11 ;  /* 0x0000000c0d0e7389 */ /* 0x00006400000c000b */
[----:B01----:R-:W-:Y:S01]  /*e000*/  ENDCOLLECTIVE ;  /* 0x000000000000791b */ /* 0x003fe20003800000 */
.L_x_163:
        /* <DEDUP_REMOVED lines=11> */
[----:B0-----:R-:W-:-:S12]  /*e0c0*/  IMAD.MOV.U32 R6, RZ, RZ, R14 ;  /* 0x000000ffff067224 */ /* 0x001fd800078e000e */
[----:B------:R-:W-:Y:S05]  /*e0d0*/  WARPSYNC.COLLECTIVE R15, `(.L_x_164) ;  /* 0x000000000f087348 */ /* 0x000fea0003c00000 */
[----:B------:R0:W1:Y:S02]  /*e0e0*/  SHFL.IDX P6, R14, R13, R12, R11 ;  /* 0x0000000c0d0e7389 */ /* 0x00006400000c000b */
[----:B01----:R-:W-:Y:S01]  /*e0f0*/  ENDCOLLECTIVE ;  /* 0x000000000000791b */ /* 0x003fe20003800000 */
.L_x_164:
[----:B------:R-:W-:Y:S02]  /*e100*/  IMAD.MOV.U32 R13, RZ, RZ, R2 ;  /* 0x000000ffff0d7224 */ /* 0x000fe400078e0002 */
[----:B------:R-:W-:Y:S02]  /*e110*/  IMAD.MOV.U32 R12, RZ, RZ, 0x3 ;  /* 0x00000003ff0c7424 */ /* 0x000fe400078e00ff */
[----:B------:R-:W-:-:S07]  /*e120*/  IMAD.MOV.U32 R7, RZ, RZ, R14 ;  /* 0x000000ffff077224 */ /* 0x000fce00078e000e */
[----:B------:R-:W-:Y:S05]  /*e130*/  WARPSYNC.COLLECTIVE R15, `(.L_x_165) ;  /* 0x000000000f087348 */ /* 0x000fea0003c00000 */
[----:B------:R0:W1:Y:S02]  /*e140*/  SHFL.IDX P6, R14, R13, R12, R11 ;  /* 0x0000000c0d0e7389 */ /* 0x00006400000c000b */
[----:B01----:R-:W-:Y:S01]  /*e150*/  ENDCOLLECTIVE ;  /* 0x000000000000791b */ /* 0x003fe20003800000 */
.L_x_165:
[----:B------:R-:W-:-:S05]  /*e160*/  @!P1 LEA R7, P2, R10, R7, 0x1 ;  /* 0x000000070a079211 */ /* 0x000fca00078408ff */
[----:B------:R-:W-:-:S05]  /*e170*/  @!P1 IMAD.X R6, RZ, RZ, R6, P2 ;  /* 0x000000ffff069224 */ /* 0x000fca00010e0606 */
[----:B------:R-:W-:Y:S01]  /*e180*/  @!P1 LOP3.LUT R7, R7, R6, RZ, 0x3c, !PT ;  /* 0x0000000607079212 */ /* 0x000fe200078e3cff */
[----:B------:R-:W-:-:S03]  /*e190*/  IMAD.MOV.U32 R13, RZ, RZ, R0 ;  /* 0x000000ffff0d7224 */ /* 0x000fc600078e0000 */
[----:B------:R-:W-:-:S04]  /*e1a0*/  @!P1 LOP3.LUT R6, R7, R6, RZ, 0x3c, !PT ;  /* 0x0000000607069212 */ /* 0x000fc800078e3cff */
[----:B------:R-:W-:Y:S01]  /*e1b0*/  @!P1 LOP3.LUT R7, R7, R6, RZ, 0x3c, !PT ;  /* 0x0000000607079212 */ /* 0x000fe200078e3cff */
[----:B------:R-:W-:-:S07]  /*e1c0*/  IMAD.MOV.U32 R5, RZ, RZ, R14 ;  /* 0x000000ffff057224 */ /* 0x000fce00078e000e */
[----:B------:R-:W-:Y:S05]  /*e1d0*/  WARPSYNC.COLLECTIVE R15, `(.L_x_166) ;  /* 0x000000000f087348 */ /* 0x000fea0003c00000 */
[----:B------:R0:W1:Y:S02]  /*e1e0*/  SHFL.IDX P6, R14, R13, R12, R11 ;  /* 0x0000000c0d0e7389 */ /* 0x00006400000c000b */
[----:B01----:R-:W-:Y:S01]  /*e1f0*/  ENDCOLLECTIVE ;  /* 0x000000000000791b */ /* 0x003fe20003800000 */
.L_x_166:
[----:B------:R-:W-:Y:S01]  /*e200*/  @!PT LDS RZ, [RZ] ;  /* 0x00000000fffff984 */ /* 0x000fe20000000800 */
[----:B------:R-:W-:Y:S01]  /*e210*/  @!PT LDS RZ, [RZ] ;  /* 0x00000000fffff984 */ /* 0x000fe20000000800 */
[----:B------:R-:W-:Y:S01]  /*e220*/  @!PT LDS RZ, [RZ] ;  /* 0x00000000fffff984 */ /* 0x000fe20000000800 */
[----:B------:R1:W-:Y:S01]  /*e230*/  @!P1 LDGSTS.E.BYPASS.LTC128B.128 [R9+0x21400], desc[UR42][R6.64], !P0 ;  /* 0x2140000006099fae */ /* 0x0003e2000c101d6a */
[----:B------:R-:W-:Y:S01]  /*e240*/  IMAD.MOV.U32 R0, RZ, RZ, R14 ;  /* 0x000000ffff007224 */ /* 0x000fe200078e000e */
[----:B------:R-:W-:Y:S06]  /*e250*/  BRA `(.L_x_167) ;  /* 0xffffffbc00787947 */ /* 0x000fec000383ffff */
.L_x_58:
[----:B0-----:R-:W-:-:S04]  /*e260*/  IMAD.U32 R3, RZ, RZ, UR36 ;  /* 0x00000024ff037e24 */ /* 0x001fc8000f8e00ff */
[----:B------:R0:W1:Y:S03]  /*e270*/  SYNCS.PHASECHK.TRANS64.TRYWAIT P0, [R3+URZ+0x28c20], R0 ;  /* 0x028c2000030075a7 */ /* 0x000066000800017f */
[----:B-1----:R-:W-:Y:S05]  /*e280*/  @!P0 NANOSLEEP.SYNCS 0x989680 ;  /* 0x009896800000895d */ /* 0x002fea0003900000 */
[----:B------:R-:W1:Y:S02]  /*e290*/  @!P0 SYNCS.PHASECHK.TRANS64 P0, [R3+URZ+0x28c20], R0 ;  /* 0x028c2000030085a7 */ /* 0x000e64000800007f */
[----:B-1----:R-:W-:Y:S05]  /*e2a0*/  @!P0 BRA `(.L_x_58) ;  /* 0xfffffffc00ec8947 */ /* 0x002fea000383ffff */
[----:B------:R-:W-:Y:S05]  /*e2b0*/  BRA `(.L_x_168) ;  /* 0xffffffbc00ac7947 */ /* 0x000fea000383ffff */
.L_x_62:
[----:B0-----:R0:W1:Y:S02]  /*e2c0*/  SYNCS.PHASECHK.TRANS64.TRYWAIT P0, [R3+URZ+0x28c60], R0 ;  /* 0x028c6000030075a7 */ /* 0x001064000800017f */
[----:B-1----:R-:W-:Y:S05]  /*e2d0*/  @!P0 NANOSLEEP.SYNCS 0x989680 ;  /* 0x009896800000895d */ /* 0x002fea0003900000 */
[----:B------:R-:W1:Y:S02]  /*e2e0*/  @!P0 SYNCS.PHASECHK.TRANS64 P0, [R3+URZ+0x28c60], R0 ;  /* 0x028c6000030085a7 */ /* 0x000e64000800007f */
[----:B-1----:R-:W-:Y:S05]  /*e2f0*/  @!P0 BRA `(.L_x_62) ;  /* 0xfffffffc00f08947 */ /* 0x002fea000383ffff */
[----:B------:R-:W-:Y:S05]  /*e300*/  BRA `(.L_x_169) ;  /* 0xffffffbc00d07947 */ /* 0x000fea000383ffff */
.L_x_79:
[----:B-1----:R1:W2:Y:S02]  /*e310*/  SYNCS.PHASECHK.TRANS64.TRYWAIT P0, [R3+URZ+0x28c40], R2 ;  /* 0x028c4002030075a7 */ /* 0x0022a4000800017f */
[----:B--2---:R-:W-:Y:S05]  /*e320*/  @!P0 NANOSLEEP.SYNCS 0x989680 ;  /* 0x009896800000895d */ /* 0x004fea0003900000 */
[----:B------:R-:W2:Y:S02]  /*e330*/  @!P0 SYNCS.PHASECHK.TRANS64 P0, [R3+URZ+0x28c40], R2 ;  /* 0x028c4002030085a7 */ /* 0x000ea4000800007f */
[----:B--2---:R-:W-:Y:S05]  /*e340*/  @!P0 BRA `(.L_x_79) ;  /* 0xfffffffc00f08947 */ /* 0x004fea000383ffff */
[----:B------:R-:W-:Y:S05]  /*e350*/  BRA `(.L_x_170) ;  /* 0xffffffc800b87947 */ /* 0x000fea000383ffff */
.L_x_84:
[----:B0-----:R0:W2:Y:S02]  /*e360*/  SYNCS.PHASECHK.TRANS64.TRYWAIT P0, [R3+URZ+0x28c60], R2 ;  /* 0x028c6002030075a7 */ /* 0x0010a4000800017f */
[----:B--2---:R-:W-:Y:S05]  /*e370*/  @!P0 NANOSLEEP.SYNCS 0x989680 ;  /* 0x009896800000895d */ /* 0x004fea0003900000 */
[----:B------:R-:W2:Y:S02]  /*e380*/  @!P0 SYNCS.PHASECHK.TRANS64 P0, [R3+URZ+0x28c60], R2 ;  /* 0x028c6002030085a7 */ /* 0x000ea4000800007f */
[----:B--2---:R-:W-:Y:S05]  /*e390*/  @!P0 BRA `(.L_x_84) ;  /* 0xfffffffc00f08947 */ /* 0x004fea000383ffff */
[----:B------:R-:W-:Y:S05]  /*e3a0*/  BRA `(.L_x_171) ;  /* 0xffffffcc00307947 */ /* 0x000fea000383ffff */
.L_x_100:
[----:B--2---:R2:W3:Y:S02]  /*e3b0*/  SYNCS.PHASECHK.TRANS64.TRYWAIT P0, [R4+URZ+0x28c40], R2 ;  /* 0x028c4002040075a7 */ /* 0x0044e4000800017f */
[----:B---3--:R-:W-:Y:S05]  /*e3c0*/  @!P0 NANOSLEEP.SYNCS 0x989680 ;  /* 0x009896800000895d */ /* 0x008fea0003900000 */
[----:B------:R-:W3:Y:S02]  /*e3d0*/  @!P0 SYNCS.PHASECHK.TRANS64 P0, [R4+URZ+0x28c40], R2 ;  /* 0x028c4002040085a7 */ /* 0x000ee4000800007f */
[----:B---3--:R-:W-:Y:S05]  /*e3e0*/  @!P0 BRA `(.L_x_100) ;  /* 0xfffffffc00f08947 */ /* 0x008fea000383ffff */
[----:B------:R-:W-:Y:S05]  /*e3f0*/  BRA `(.L_x_172) ;  /* 0xffffffd8000c7947 */ /* 0x000fea000383ffff */
.L_x_105:
[----:B0-----:R0:W1:Y:S02]  /*e400*/  SYNCS.PHASECHK.TRANS64.TRYWAIT P0, [R4+URZ+0x28c60], R2 ;  /* 0x028c6002040075a7 */ /* 0x001064000800017f */
[----:B-1----:R-:W-:Y:S05]  /*e410*/  @!P0 NANOSLEEP.SYNCS 0x989680 ;  /* 0x009896800000895d */ /* 0x002fea0003900000 */
[----:B------:R-:W1:Y:S02]  /*e420*/  @!P0 SYNCS.PHASECHK.TRANS64 P0, [R4+URZ+0x28c60], R2 ;  /* 0x028c6002040085a7 */ /* 0x000e64000800007f */
[----:B-1----:R-:W-:Y:S05]  /*e430*/  @!P0 BRA `(.L_x_105) ;  /* 0xfffffffc00f08947 */ /* 0x002fea000383ffff */
[----:B------:R-:W-:Y:S05]  /*e440*/  BRA `(.L_x_173) ;  /* 0xffffffd800847947 */ /* 0x000fea000383ffff */
.L_x_120:
[----:B0-----:R0:W2:Y:S02]  /*e450*/  SYNCS.PHASECHK.TRANS64.TRYWAIT P0, [R4+URZ+0x28c40], R2 ;  /* 0x028c4002040075a7 */ /* 0x0010a4000800017f */
[----:B--2---:R-:W-:Y:S05]  /*e460*/  @!P0 NANOSLEEP.SYNCS 0x989680 ;  /* 0x009896800000895d */ /* 0x004fea0003900000 */
[----:B------:R-:W2:Y:S02]  /*e470*/  @!P0 SYNCS.PHASECHK.TRANS64 P0, [R4+URZ+0x28c40], R2 ;  /* 0x028c4002040085a7 */ /* 0x000ea4000800007f */
[----:B--2---:R-:W-:Y:S05]  /*e480*/  @!P0 BRA `(.L_x_120) ;  /* 0xfffffffc00f08947 */ /* 0x004fea000383ffff */
[----:B------:R-:W-:Y:S05]  /*e490*/  BRA `(.L_x_174) ;  /* 0xffffffe4003c7947 */ /* 0x000fea000383ffff */
.L_x_125:
[----:B-1----:R1:W2:Y:S02]  /*e4a0*/  SYNCS.PHASECHK.TRANS64.TRYWAIT P0, [R4+URZ+0x28c60], R2 ;  /* 0x028c6002040075a7 */ /* 0x0022a4000800017f */
[----:B--2---:R-:W-:Y:S05]  /*e4b0*/  @!P0 NANOSLEEP.SYNCS 0x989680 ;  /* 0x009896800000895d */ /* 0x004fea0003900000 */
[----:B------:R-:W2:Y:S02]  /*e4c0*/  @!P0 SYNCS.PHASECHK.TRANS64 P0, [R4+URZ+0x28c60], R2 ;  /* 0x028c6002040085a7 */ /* 0x000ea4000800007f */
[----:B--2---:R-:W-:Y:S05]  /*e4d0*/  @!P0 BRA `(.L_x_125) ;  /* 0xfffffffc00f08947 */ /* 0x004fea000383ffff */
[----:B------:R-:W-:Y:S05]  /*e4e0*/  BRA `(.L_x_175) ;  /* 0xffffffe400b47947 */ /* 0x000fea000383ffff */
.L_x_139:
[----:B0-----:R0:W2:Y:S02]  /*e4f0*/  SYNCS.PHASECHK.TRANS64.TRYWAIT P0, [R0+URZ+0x28c20], R3 ;  /* 0x028c2003000075a7 */ /* 0x0010a4000800017f */
[----:B--2---:R-:W-:Y:S05]  /*e500*/  @!P0 NANOSLEEP.SYNCS 0x989680 ;  /* 0x009896800000895d */ /* 0x004fea0003900000 */
[----:B------:R-:W2:Y:S02]  /*e510*/  @!P0 SYNCS.PHASECHK.TRANS64 P0, [R0+URZ+0x28c20], R3 ;  /* 0x028c2003000085a7 */ /* 0x000ea4000800007f */
[----:B--2---:R-:W-:Y:S05]  /*e520*/  @!P0 BRA `(.L_x_139) ;  /* 0xfffffffc00f08947 */ /* 0x004fea000383ffff */
[----:B------:R-:W-:Y:S05]  /*e530*/  BRA `(.L_x_176) ;  /* 0xfffffff000347947 */ /* 0x000fea000383ffff */
.L_x_140:
[----:B------:R-:W2:Y:S01]  /*e540*/  S2R R2, SR_TID.X ;  /* 0x0000000000027919 */ /* 0x000ea20000002100 */
[----:B------:R-:W-:Y:S01]  /*e550*/  BSSY B0, `(.L_x_177) ;  /* 0x000000a000007945 */ /* 0x000fe20003800000 */
[----:B------:R-:W-:Y:S02]  /*e560*/  IMAD.MOV.U32 R12, RZ, RZ, RZ ;  /* 0x000000ffff0c7224 */ /* 0x000fe400078e00ff */
[----:B------:R-:W-:Y:S02]  /*e570*/  IMAD.MOV.U32 R11, RZ, RZ, 0x1f ;  /* 0x0000001fff0b7424 */ /* 0x000fe400078e00ff */
[----:B------:R-:W-:Y:S01]  /*e580*/  IMAD.MOV.U32 R15, RZ, RZ, -0x1 ;  /* 0xffffffffff0f7424 */ /* 0x000fe200078e00ff */
[----:B--2---:R-:W-:-:S04]  /*e590*/  SHF.R.U32.HI R2, RZ, 0x5, R2 ;  /* 0x00000005ff027819 */ /* 0x004fc80000011602 */
[----:B------:R-:W-:-:S05]  /*e5a0*/  LOP3.LUT R2, R2, 0x3, RZ, 0xc0, !PT ;  /* 0x0000000302027812 */ /* 0x000fca00078ec0ff */
[----:B------:R-:W-:-:S07]  /*e5b0*/  IMAD.MOV.U32 R13, RZ, RZ, R2 ;  /* 0x000000ffff0d7224 */ /* 0x000fce00078e0002 */
[----:B01----:R-:W-:Y:S05]  /*e5c0*/  WARPSYNC.COLLECTIVE R15, `(.L_x_178) ;  /* 0x000000000f087348 */ /* 0x003fea0003c00000 */
[----:B------:R2:W3:Y:S02]  /*e5d0*/  SHFL.IDX P6, R14, R13, R12, R11 ;  /* 0x0000000c0d0e7389 */ /* 0x0004e400000c000b */
[----:B0123--:R-:W-:Y:S01]  /*e5e0*/  ENDCOLLECTIVE ;  /* 0x000000000000791b */ /* 0x00ffe20003800000 */
.L_x_178:
[----:B------:R-:W-:Y:S05]  /*e5f0*/  BSYNC B0 ;  /* 0x0000000000007941 */ /* 0x000fea0003800000 */
.L_x_177:
[----:B------:R-:W-:Y:S05]  /*e600*/  BRA `(.L_x_179) ;  /* 0xfffffff0001c7947 */ /* 0x000fea000383ffff */
.L_x_143:
[----:B------:R-:W-:Y:S01]  /*e610*/  BSSY B1, `(.L_x_180) ;  /* 0x0000006000017945 */ /* 0x000fe20003800000 */
[----:B------:R-:W-:-:S07]  /*e620*/  IMAD.MOV.U32 R15, RZ, RZ, -0x1 ;  /* 0xffffffffff0f7424 */ /* 0x000fce00078e00ff */
[----:B012---:R-:W-:Y:S05]  /*e630*/  WARPSYNC.COLLECTIVE R15, `(.L_x_181) ;  /* 0x000000000f0c7348 */ /* 0x007fea0003c00000 */
[----:B------:R-:W-:Y:S02]  /*e640*/  ELECT P6, UR62, PT ;  /* 0x00000000003e782f */ /* 0x000fe400038c0000 */
[----:B------:R-:W-:Y:S01]  /*e650*/  MOV R14, UR62 ;  /* 0x0000003e000e7c02 */ /* 0x000fe20008000f00 */
[----:B012---:R-:W-:Y:S10]  /*e660*/  ENDCOLLECTIVE ;  /* 0x000000000000791b */ /* 0x007ff40003800000 */
.L_x_181:
[----:B------:R-:W-:Y:S05]  /*e670*/  BSYNC B1 ;  /* 0x0000000000017941 */ /* 0x000fea0003800000 */
.L_x_180:
[----:B------:R-:W-:Y:S05]  /*e680*/  BRA `(.L_x_182) ;  /* 0xfffffff000147947 */ /* 0x000fea000383ffff */
.L_x_145:
[----:B0-----:R0:W1:Y:S02]  /*e690*/  SYNCS.PHASECHK.TRANS64.TRYWAIT P0, [R6+URZ], R5 ;  /* 0x00000005060075a7 */ /* 0x001064000800017f */
[----:B-1----:R-:W-:Y:S05]  /*e6a0*/  @!P0 NANOSLEEP.SYNCS 0x989680 ;  /* 0x009896800000895d */ /* 0x002fea0003900000 */
[----:B------:R-:W1:Y:S02]  /*e6b0*/  @!P0 SYNCS.PHASECHK.TRANS64 P0, [R6+URZ], R5 ;  /* 0x00000005060085a7 */ /* 0x000e64000800007f */
[----:B-1----:R-:W-:Y:S05]  /*e6c0*/  @!P0 BRA `(.L_x_145) ;  /* 0xfffffffc00f08947 */ /* 0x002fea000383ffff */
[----:B------:R-:W-:Y:S05]  /*e6d0*/  BRA `(.L_x_183) ;  /* 0xfffffff0004c7947 */ /* 0x000fea000383ffff */
.L_x_146:
[----:B-1----:R1:W2:Y:S02]  /*e6e0*/  SYNCS.PHASECHK.TRANS64.TRYWAIT P0, [R3+URZ], R2 ;  /* 0x00000002030075a7 */ /* 0x0022a4000800017f */
[----:B--2---:R-:W-:Y:S05]  /*e6f0*/  @!P0 NANOSLEEP.SYNCS 0x989680 ;  /* 0x009896800000895d */ /* 0x004fea0003900000 */
[----:B------:R-:W2:Y:S02]  /*e700*/  @!P0 SYNCS.PHASECHK.TRANS64 P0, [R3+URZ], R2 ;  /* 0x00000002030085a7 */ /* 0x000ea4000800007f */
[----:B--2---:R-:W-:Y:S05]  /*e710*/  @!P0 BRA `(.L_x_146) ;  /* 0xfffffffc00f08947 */ /* 0x004fea000383ffff */
[----:B------:R-:W-:Y:S05]  /*e720*/  BRA `(.L_x_184) ;  /* 0xfffffff000407947 */ /* 0x000fea000383ffff */
.L_x_148:
[----:B-1----:R1:W2:Y:S02]  /*e730*/  SYNCS.PHASECHK.TRANS64.TRYWAIT P0, [R18+URZ], R5 ;  /* 0x00000005120075a7 */ /* 0x0022a4000800017f */
[----:B--2---:R-:W-:Y:S05]  /*e740*/  @!P0 NANOSLEEP.SYNCS 0x989680 ;  /* 0x009896800000895d */ /* 0x004fea0003900000 */
[----:B------:R-:W2:Y:S02]  /*e750*/  @!P0 SYNCS.PHASECHK.TRANS64 P0, [R18+URZ], R5 ;  /* 0x00000005120085a7 */ /* 0x000ea4000800007f */
[----:B--2---:R-:W-:Y:S05]  /*e760*/  @!P0 BRA `(.L_x_148) ;  /* 0xfffffffc00f08947 */ /* 0x004fea000383ffff */
[----:B------:R-:W-:Y:S05]  /*e770*/  BRA `(.L_x_185) ;  /* 0xfffffff000447947 */ /* 0x000fea000383ffff */
.L_x_186:
[----:B------:R-:W-:-:S00]  /*e780*/  BRA `(.L_x_186) ;  /* 0xfffffffc00fc7947 */ /* 0x000fc0000383ffff */
[----:B------:R-:W-:-:S00]  /*e790*/  NOP ;  /* 0x0000000000007918 */ /* 0x000fc00000000000 */
        /* <DEDUP_REMOVED lines=14> */
.L_x_6019:


//--------------------- .text._ZN7cutlass13device_kernelIN5flash11enable_sm90INS1_16FlashAttnFwdSm90INS1_25CollectiveMainloopFwdSm90ILi2EN4cute5tupleIJNS5_1CILi1EEES8_S8_EEENS6_IJNS7_ILi64EEESA_SA_EEELi512ENS_10bfloat16_tEfNS_4arch4Sm90ELb0ELb0ELb1ELb0ELb0ELb0ELb1ELb0ELb0ELb1ELb0ELb0EEENS1_21CollectiveEpilogueFwdINS6_IJSA_NS7_ILi512EEESA_EEES9_SC_SE_Li256ELb0ELb1ELb0ELb0EEENS1_29StaticPersistentTileSchedulerILb0EEEEEEEEEvNT_6ParamsE --------------------------
	.section	.text._ZN7cutlass13device_kernelIN5flash11enable_sm90INS1_16FlashAttnFwdSm90INS1_25CollectiveMainloopFwdSm90ILi2EN4cute5tupleIJNS5_1CILi1EEES8_S8_EEENS6_IJNS7_ILi64EEESA_SA_EEELi512ENS_10bfloat16_tEfNS_4arch4Sm90ELb0ELb0ELb1ELb0ELb0ELb0ELb1ELb0ELb0ELb1ELb0ELb0EEENS1_21CollectiveEpilogueFwdINS6_IJSA_NS7_ILi512EEESA_EEES9_SC_SE_Li256ELb0ELb1ELb0ELb0EEENS1_29StaticPersistentTileSchedulerILb0EEEEEEEEEvNT_6ParamsE,"ax",@progbits
	.align	128
.text._ZN7cutlass13device_kernelIN5flash11enable_sm90INS1_16FlashAttnFwdSm90INS1_25CollectiveMainloopFwdSm90ILi2EN4cute5tupleIJNS5_1CILi1EEES8_S8_EEENS6_IJNS7_ILi64EEESA_SA_EEELi512ENS_10bfloat16_tEfNS_4arch4Sm90ELb0ELb0ELb1ELb0ELb0ELb0ELb1ELb0ELb0ELb1ELb0ELb0EEENS1_21CollectiveEpilogueFwdINS6_IJSA_NS7_ILi512EEESA_EEES9_SC_SE_Li256ELb0ELb1ELb0ELb0EEENS1_29StaticPersistentTileSchedulerILb0EEEEEEEEEvNT_6ParamsE:
        .type           _ZN7cutlass13device_kernelIN5flash11enable_sm90INS1_16FlashAttnFwdSm90INS1_25CollectiveMainloopFwdSm90ILi2EN4cute5tupleIJNS5_1CILi1EEES8_S8_EEENS6_IJNS7_ILi64EEESA_SA_EEELi512ENS_10bfloat16_tEfNS_4arch4Sm90ELb0ELb0ELb1ELb0ELb0ELb0ELb1ELb0ELb0ELb1ELb0ELb0EEENS1_21CollectiveEpilogueFwdINS6_IJSA_NS7_ILi512EEESA_EEES9_SC_SE_Li256ELb0ELb1ELb0ELb0EEENS1_29StaticPersistentTileSchedulerILb0EEEEEEEEEvNT_6ParamsE,@function
        .size           _ZN7cutlass13device_kernelIN5flash11enable_sm90INS1_16FlashAttnFwdSm90INS1_25CollectiveMainloopFwdSm90ILi2EN4cute5tupleIJNS5_1CILi1EEES8_S8_EEENS6_IJNS7_ILi64EEESA_SA_EEELi512ENS_10bfloat16_tEfNS_4arch4Sm90ELb0ELb0ELb1ELb0ELb0ELb0ELb1ELb0ELb0ELb1ELb0ELb0EEENS1_21CollectiveEpilogueFwdINS6_IJSA_NS7_ILi512EEESA_EEES9_SC_SE_Li256ELb0ELb1ELb0ELb0EEENS1_29StaticPersistentTileSchedulerILb0EEEEEEEEEvNT_6ParamsE,(.L_x_6020 - _ZN7cutlass13device_kernelIN5flash11enable_sm90INS1_16FlashAttnFwdSm90INS1_25CollectiveMainloopFwdSm90ILi2EN4cute5tupleIJNS5_1CILi1EEES8_S8_EEENS6_IJNS7_ILi64EEESA_SA_EEELi512ENS_10bfloat16_tEfNS_4arch4Sm90ELb0ELb0ELb1ELb0ELb0ELb0ELb1ELb0ELb0ELb1ELb0ELb0EEENS1_21CollectiveEpilogueFwdINS6_IJSA_NS7_ILi512EEESA_EEES9_SC_SE_Li256ELb0ELb1ELb0ELb0EEENS1_29StaticPersistentTileSchedulerILb0EEEEEEEEEvNT_6ParamsE)
        .other          _ZN7cutlass13device_kernelIN5flash11enable_sm90INS1_16FlashAttnFwdSm90INS1_25CollectiveMainloopFwdSm90ILi2EN4cute5tupleIJNS5_1CILi1EEES8_S8_EEENS6_IJNS7_ILi64EEESA_SA_EEELi512ENS_10bfloat16_tEfNS_4arch4Sm90ELb0ELb0ELb1ELb0ELb0ELb0ELb1ELb0ELb0ELb1ELb0ELb0EEENS1_21CollectiveEpilogueFwdINS6_IJSA_NS7_ILi512EEESA_EEES9_SC_SE_Li256ELb0ELb1ELb0ELb0EEENS1_29StaticPersistentTileSchedulerILb0EEEEEEEEEvNT_6ParamsE,@"STO_CUDA_ENTRY STV_DEFAULT"
_ZN7cutlass13device_kernelIN5flash11enable_sm90INS1_16FlashAttnFwdSm90INS1_25CollectiveMainloopFwdSm90ILi2EN4cute5tupleIJNS5_1CILi1EEES8_S8_EEENS6_IJNS7_ILi64EEESA_SA_EEELi512ENS_10bfloat16_tEfNS_4arch4Sm90ELb0ELb0ELb1ELb0ELb0ELb0ELb1ELb0ELb0ELb1ELb0ELb0EEENS1_21CollectiveEpilogueFwdINS6_IJSA_NS7_ILi512EEESA_EEES9_SC_SE_Li256ELb0ELb1ELb0ELb0EEENS1_29StaticPersistentTileSchedulerILb0EEEEEEEEEvNT_6ParamsE:
[----:B------:R-:W0:Y:S02]  /*0000*/  LDC R1, c[0x0][0x28] ;  /* 0x00000a00ff017b82 */ /* 0x000e240000000800 */
[----:B0-----:R-:W-:Y:S01]  /*0010*/  VIADD R1, R1, 0xffffffa8 ;  /* 0xffffffa801017836 */ /* 0x001fe20000000000 */
[----:B------:R-:W0:Y:S01]  /*0020*/  S2R R0, SR_TID.X ;  /* 0x0000000000007919 */ /* 0x000e220000002100 */
[----:B------:R-:W-:Y:S01]  /*0030*/  ELECT P0, URZ, PT ;  /* 0x00000000003f782f */ /* 0x000fe20003800000 */
[----:B------:R-:W-:Y:S01]  /*0040*/  BSSY B0, `(.L_x_187) ;  /* 0x000000d000007945 */ /* 0x000fe20003800000 */
[----:B0-----:R-:W-:-:S05]  /*0050*/  SHF.R.U32.HI R2, RZ, 0x5, R0 ;  /* 0x00000005ff027819 */ /* 0x001fca0000011600 */
[----:B------:R-:W0:Y:S02]  /*0060*/  SHFL.IDX PT, R3, R2, RZ, 0x1f ;  /* 0x00001fff02037589 */ /* 0x000e2400000e0000 */
[----:B0-----:R-:W-:-:S13]  /*0070*/  ISETP.EQ.AND P0, PT, R3, RZ, P0 ;  /* 0x000000ff0300720c */ /* 0x001fda0000702270 */
        /* <DEDUP_REMOVED lines=9> */
.L_x_188:
[----:B------:R-:W-:Y:S05]  /*0110*/  BSYNC B0 ;  /* 0x0000000000007941 */ /* 0x000fea0003800000 */
.L_x_187:
[----:B------:R-:W-:Y:S01]  /*0120*/  SHF.R.U32.HI R4, RZ, 0x7, R0 ;  /* 0x00000007ff047819 */ /* 0x000fe20000011600 */
[----:B------:R-:W-:Y:S01]  /*0130*/  VOTEU.ANY UP0, P0 ;  /* 0x00000000003f7886 */ /* 0x000fe20000000100 */
[----:B------:R-:W0:Y:S01]  /*0140*/  SHFL.IDX PT, R3, R2, RZ, 0x1f ;  /* 0x00001fff02037589 */ /* 0x000e2200000e0000 */
[----:B------:R-:W-:Y:S01]  /*0150*/  UMOV UR4, 0x80 ;  /* 0x0000008000047882 */ /* 0x000fe20000000000 */
[----:B------:R-:W-:Y:S01]  /*0160*/  UMOV UR7, 0x100 ;  /* 0x0000010000077882 */ /* 0x000fe20000000000 */
[----:B------:R-:W-:Y:S01]  /*0170*/  VOTEU.ANY UP1, P0 ;  /* 0x00000000003f7886 */ /* 0x000fe20000020100 */
[----:B------:R-:W1:Y:S01]  /*0180*/  SHFL.IDX PT, R4, R4, RZ, 0x1f ;  /* 0x00001fff04047589 */ /* 0x000e6200000e0000 */
[----:B------:R-:W2:Y:S01]  /*0190*/  @UP0 S2UR UR8, SR_CgaCtaId ;  /* 0x00000000000809c3 */ /* 0x000ea20000008800 */
[----:B------:R-:W-:Y:S01]  /*01a0*/  @UP0 UMOV UR6, 0x400 ;  /* 0x0000040000060882 */ /* 0x000fe20000000000 */
[----:B------:R-:W-:-:S04]  /*01b0*/  @UP0 UIADD3 UR4, -UR4, 0x100000, URZ ;  /* 0x0010000004040890 */ /* 0x000fc8000fffe13f */
[----:B------:R-:W-:Y:S02]  /*01c0*/  @UP0 USHF.L.U32 UR5, UR4, 0xb, URZ ;  /* 0x0000000b04050899 */ /* 0x000fe4000800063f */
[----:B------:R-:W-:Y:S01]  /*01d0*/  @UP0 USHF.L.U32 UR4, UR4, 0x1, URZ ;  /* 0x0000000104040899 */ /* 0x000fe2000800063f */
[----:B------:R-:W-:Y:S01]  /*01e0*/  VOTEU.ANY UP2, P0 ;  /* 0x00000000003f7886 */ /* 0x000fe20000040100 */
[----:B0-----:R-:W-:Y:S01]  /*01f0*/  ISETP.NE.AND P1, PT, R3, RZ, PT ;  /* 0x000000ff0300720c */ /* 0x001fe20003f25270 */
[----:B-1----:R0:W-:Y:S01]  /*0200*/  STL [R1], R4 ;  /* 0x0000000401007387 */ /* 0x0021e20000100800 */
[----:B--2---:R-:W-:Y:S02]  /*0210*/  @UP0 ULEA UR8, UR8, UR6, 0x18 ;  /* 0x0000000608080291 */ /* 0x004fe4000f8ec03f */
[----:B------:R-:W-:-:S04]  /*0220*/  @UP0 UIADD3 UR6, -UR7, 0x100000, URZ ;  /* 0x0010000007060890 */ /* 0x000fc8000fffe13f */
[----:B------:R-:W-:Y:S02]  /*0230*/  @UP0 USHF.L.U32 UR7, UR6, 0xb, URZ ;  /* 0x0000000b06070899 */ /* 0x000fe4000800063f */
[----:B------:R-:W-:Y:S01]  /*0240*/  @UP0 USHF.L.U32 UR6, UR6, 0x1, URZ ;  /* 0x0000000106060899 */ /* 0x000fe2000800063f */
[----:B------:R-:W-:Y:S01]  /*0250*/  VOTEU.ANY UP0, P0 ;  /* 0x00000000003f7886 */ /* 0x000fe20000000100 */
[----:B------:R-:W1:Y:S04]  /*0260*/  FENCE.VIEW.ASYNC.S ;  /* 0x00000000000073c6 */ /* 0x000e680000000000 */
[----:B-1----:R0:W1:Y:S01]  /*0270*/  @UP0 SYNCS.EXCH.64 URZ, [UR8+0x38800], UR4 ;  /* 0x03880004083f05b2 */ /* 0x0020620008000100 */
[----:B------:R0:W2:Y:S05]  /*0280*/  @UP1 SYNCS.EXCH.64 URZ, [UR8+0x38810], UR4 ;  /* 0x03881004083f15b2 */ /* 0x0000aa0008000100 */
[----:B------:R0:W3:Y:S02]  /*0290*/  @UP2 SYNCS.EXCH.64 URZ, [UR8+0x38820], UR6 ;  /* 0x03882006083f25b2 */ /* 0x0000e40008000100 */
[----:B0-----:R-:W-:Y:S05]  /*02a0*/  @P1 BRA `(.L_x_189) ;  /* 0x0000000000381947 */ /* 0x001fea0003800000 */
[----:B------:R-:W0:Y:S01]  /*02b0*/  S2UR UR5, SR_CgaCtaId ;  /* 0x00000000000579c3 */ /* 0x000e220000008800 */
        /* <DEDUP_REMOVED lines=11> */
[----:B------:R0:W0:Y:S01]  /*0370*/  SYNCS.EXCH.64 URZ, [UR6+0x38848], UR4 ;  /* 0x03884804063f75b2 */ /* 0x0000220008000100 */
[----:B------:R-:W-:Y:S01]  /*0380*/  NOP ;  /* 0x0000000000007918 */ /* 0x000fe20000000000 */
.L_x_189:
[----:B------:R-:W5:Y:S01]  /*0390*/  SHFL.IDX PT, R3, R2, RZ, 0x1f ;  /* 0x00001fff02037589 */ /* 0x000f6200000e0000 */
[----:B------:R-:W-:Y:S01]  /*03a0*/  NOP ;  /* 0x0000000000007918 */ /* 0x000fe20000000000 */
[----:B-----5:R-:W-:-:S13]  /*03b0*/  ISETP.NE.AND P0, PT, R3, RZ, PT ;  /* 0x000000ff0300720c */ /* 0x020fda0003f05270 */
        /* <DEDUP_REMOVED lines=17> */
[----:B------:R0:W0:Y:S01]  /*04d0*/  SYNCS.EXCH.64 URZ, [UR8+0x38868], UR4 ;  /* 0x03886804083f75b2 */ /* 0x0000220008000100 */
[----:B------:R-:W-:Y:S01]  /*04e0*/  NOP ;  /* 0x0000000000007918 */ /* 0x000fe20000000000 */
.L_x_190:
[----:B------:R-:W5:Y:S01]  /*04f0*/  SHFL.IDX PT, R3, R2, RZ, 0x1f ;  /* 0x00001fff02037589 */ /* 0x000f6200000e0000 */
[----:B------:R-:W-:Y:S01]  /*0500*/  NOP ;  /* 0x0000000000007918 */ /* 0x000fe20000000000 */
[----:B-----5:R-:W-:-:S13]  /*0510*/  ISETP.NE.AND P0, PT, R3, RZ, PT ;  /* 0x000000ff0300720c */ /* 0x020fda0003f05270 */
        /* <DEDUP_REMOVED lines=13> */
[----:B------:R0:W0:Y:S01]  /*05f0*/  SYNCS.EXCH.64 URZ, [UR6+0x38888], UR4 ;  /* 0x03888804063f75b2 */ /* 0x0000220008000100 */
[----:B------:R-:W-:Y:S01]  /*0600*/  NOP ;  /* 0x0000000000007918 */ /* 0x000fe20000000000 */
.L_x_191:
        /* <DEDUP_REMOVED lines=22> */
.L_x_192:
        /* <DEDUP_REMOVED lines=22> */
.L_x_193:
[----:B------:R-:W-:Y:S01]  /*08d0*/  ISETP.NE.AND P0, PT, R4, RZ, PT ;  /* 0x000000ff0400720c */ /* 0x000fe20003f05270 */
[----:B------:R-:W-:Y:S01]  /*08e0*/  NOP ;  /* 0x0000000000007918 */ /* 0x000fe20000000000 */
[----:B------:R-:W-:Y:S01]  /*08f0*/  ULDC.64 UR38, c[0x0][0x208] ;  /* 0x0000820000267ab9 */ /* 0x000fe20000000a00 */
[----:B01234-:R-:W-:Y:S10]  /*0900*/  BAR.SYNC.DEFER_BLOCKING 0x0 ;  /* 0x0000000000007b1d */ /* 0x01fff40000010000 */
[----:B------:R-:W-:Y:S05]  /*0910*/  @!P0 BRA `(.L_x_194) ;  /* 0x000000a0009c8947 */ /* 0x000fea0003800000 */
.L_x_195:
        /* <DEDUP_REMOVED lines=17> */
[----:B------:R-:W-:Y:S01]  /*0a30*/  UMOV UR36, URZ ;  /* 0x0000003f00247c82 */ /* 0x000fe20008000000 */
[----:B------:R-:W-:Y:S01]  /*0a40*/  SHF.R.S32.HI R3, RZ, 0x1f, R0 ;  /* 0x0000001fff037819 */ /* 0x000fe20000011400 */
[----:B------:R-:W-:-:S03]  /*0a50*/  IMAD.MOV.U32 R200, RZ, RZ, RZ ;  /* 0x000000ffffc87224 */ /* 0x000fc600078e00ff */
[CC--:B------:R-:W-:Y:S02]  /*0a60*/  LEA.HI R2, R3.reuse, R0.reuse, RZ, 0x4 ;  /* 0x0000000003027211 */ /* 0x0c0fe400078f20ff */
[CC--:B------:R-:W-:Y:S02]  /*0a70*/  LEA.HI R4, R3.reuse, R0.reuse, RZ, 0x5 ;  /* 0x0000000003047211 */ /* 0x0c0fe400078f28ff */
[CC--:B------:R-:W-:Y:S02]  /*0a80*/  LEA.HI R5, R3.reuse, R0.reuse, RZ, 0x7 ;  /* 0x0000000003057211 */ /* 0x0c0fe400078f38ff */
[CC--:B------:R-:W-:Y:S02]  /*0a90*/  LEA.HI R6, R3.reuse, R0.reuse, RZ, 0x2 ;  /* 0x0000000003067211 */ /* 0x0c0fe400078f10ff */
[----:B------:R-:W-:Y:S02]  /*0aa0*/  LEA.HI R213, R3, R0, RZ, 0x3 ;  /* 0x0000000003d57211 */ /* 0x000fe400078f18ff */
[----:B------:R-:W-:-:S02]  /*0ab0*/  SHF.R.S32.HI R11, RZ, 0x5, R4 ;  /* 0x00000005ff0b7819 */ /* 0x000fc40000011404 */
[----:B------:R-:W-:Y:S02]  /*0ac0*/  LOP3.LUT R7, R2, 0xfffffff0, RZ, 0xc0, !PT ;  /* 0xfffffff002077812 */ /* 0x000fe400078ec0ff */
[----:B------:R-:W-:Y:S02]  /*0ad0*/  SHF.R.S32.HI R4, RZ, 0x1f, R4 ;  /* 0x0000001fff047819 */ /* 0x000fe40000011404 */
[----:B------:R-:W-:Y:S01]  /*0ae0*/  SHF.R.S32.HI R9, RZ, 0x4, R2 ;  /* 0x00000004ff097819 */ /* 0x000fe20000011402 */
[----:B------:R-:W-:Y:S01]  /*0af0*/  IMAD.IADD R7, R0, 0x1, -R7 ;  /* 0x0000000100077824 */ /* 0x000fe200078e0a07 */
[----:B------:R-:W-:Y:S01]  /*0b00*/  LOP3.LUT R13, R6, 0xfffffffc, RZ, 0xc0, !PT ;  /* 0xfffffffc060d7812 */ /* 0x000fe200078ec0ff */
[----:B0-----:R-:W-:Y:S01]  /*0b10*/  ULEA UR37, UR4, UR37, 0x18 ;  /* 0x0000002504257291 */ /* 0x001fe2000f8ec03f */
[----:B------:R-:W-:Y:S02]  /*0b20*/  LOP3.LUT R3, R5, 0xffffff80, RZ, 0xc0, !PT ;  /* 0xffffff8005037812 */ /* 0x000fe400078ec0ff */
[----:B------:R-:W-:Y:S01]  /*0b30*/  LOP3.LUT R211, R213, 0xfffffff8, RZ, 0xc0, !PT ;  /* 0xfffffff8d5d37812 */ /* 0x000fe200078ec0ff */
[----:B------:R-:W-:Y:S01]  /*0b40*/  IMAD.IADD R13, R0, 0x1, -R13 ;  /* 0x00000001000d7824 */ /* 0x000fe200078e0a0d */
[----:B------:R-:W-:Y:S01]  /*0b50*/  LEA.HI R4, R4, R11, RZ, 0x2 ;  /* 0x0000000b04047211 */ /* 0x000fe200078f10ff */
[----:B------:R-:W-:Y:S01]  /*0b60*/  IMAD.IADD R3, R0, 0x1, -R3 ;  /* 0x0000000100037824 */ /* 0x000fe200078e0a03 */
[----:B------:R-:W-:Y:S01]  /*0b70*/  LEA.HI R2, R2, R9, RZ, 0x1 ;  /* 0x0000000902027211 */ /* 0x000fe200078f08ff */
[----:B------:R-:W-:Y:S01]  /*0b80*/  IMAD.IADD R211, R0, 0x1, -R211 ;  /* 0x0000000100d37824 */ /* 0x000fe200078e0ad3 */
[----:B------:R-:W-:-:S02]  /*0b90*/  SHF.R.S32.HI R212, RZ, 0x7, R5 ;  /* 0x00000007ffd47819 */ /* 0x000fc40000011405 */
[----:B------:R-:W-:Y:S01]  /*0ba0*/  LOP3.LUT R6, R4, 0x3ffffc, RZ, 0xc0, !PT ;  /* 0x003ffffc04067812 */ /* 0x000fe200078ec0ff */
[----:B------:R-:W-:Y:S01]  /*0bb0*/  IMAD.SHL.U32 R17, R211, 0x8, RZ ;  /* 0x00000008d3117824 */ /* 0x000fe200078e00ff */
[--C-:B------:R-:W-:Y:S01]  /*0bc0*/  SHF.R.S32.HI R0, RZ, 0x1f, R7.reuse ;  /* 0x0000001fff007819 */ /* 0x100fe20000011407 */
[----:B------:R-:W-:Y:S01]  /*0bd0*/  IMAD R15, R212, 0x100, R7 ;  /* 0x00000100d40f7824 */ /* 0x000fe200078e0207 */
[----:B------:R-:W-:Y:S01]  /*0be0*/  LOP3.LUT R4, R2, 0x1ffffffe, RZ, 0xc0, !PT ;  /* 0x1ffffffe02047812 */ /* 0x000fe200078ec0ff */
[----:B------:R-:W-:Y:S01]  /*0bf0*/  IMAD.IADD R6, R11, 0x1, -R6 ;  /* 0x000000010b067824 */ /* 0x000fe200078e0a06 */
[----:B------:R-:W-:Y:S01]  /*0c00*/  LEA.HI R2, R0, R7, RZ, 0x3 ;  /* 0x0000000700027211 */ /* 0x000fe200078f18ff */
[----:B------:R-:W-:Y:S01]  /*0c10*/  VIADD R190, R17, 0x40 ;  /* 0x0000004011be7836 */ /* 0x000fe20000000000 */
[----:B------:R-:W-:Y:S01]  /*0c20*/  SHF.R.S32.HI R0, RZ, 0x1f, R3 ;  /* 0x0000001fff007819 */ /* 0x000fe20000011403 */
[----:B------:R-:W-:Y:S01]  /*0c30*/  IMAD.IADD R9, R9, 0x1, -R4 ;  /* 0x0000000109097824 */ /* 0x000fe200078e0a04 */
[----:B------:R-:W-:Y:S01]  /*0c40*/  LEA.HI R4, R13, R13, RZ, 0x1 ;  /* 0x0000000d0d047211 */ /* 0x000fe200078f08ff */
[----:B------:R-:W-:Y:S01]  /*0c50*/  IMAD R12, R6, 0x10, R15 ;  /* 0x00000010060c7824 */ /* 0x000fe200078e020f */
[----:B------:R-:W-:Y:S01]  /*0c60*/  LEA.HI R5, R5, R212, RZ, 0x1 ;  /* 0x000000d405057211 */ /* 0x000fe200078f08ff */
[----:B------:R-:W-:Y:S01]  /*0c70*/  IMAD.SHL.U32 R6, R2, 0x40, RZ ;  /* 0x0000004002067824 */ /* 0x000fe200078e00ff */
[----:B------:R-:W-:Y:S01]  /*0c80*/  LOP3.LUT R10, R4, 0x1ffffffe, RZ, 0xc0, !PT ;  /* 0x1ffffffe040a7812 */ /* 0x000fe200078ec0ff */
[----:B------:R-:W-:Y:S01]  /*0c90*/  IMAD.SHL.U32 R9, R9, 0x8, RZ ;  /* 0x0000000809097824 */ /* 0x000fe200078e00ff */
[----:B------:R-:W-:Y:S01]  /*0ca0*/  LOP3.LUT R4, R2, 0xfffffff8, RZ, 0xc0, !PT ;  /* 0xfffffff802047812 */ /* 0x000fe200078ec0ff */
[----:B------:R-:W-:Y:S01]  /*0cb0*/  VIADD R189, R17, 0x80 ;  /* 0x0000008011bd7836 */ /* 0x000fe20000000000 */
[----:B------:R-:W-:Y:S01]  /*0cc0*/  LOP3.LUT R8, R6, 0x7ffffe00, RZ, 0xc0, !PT ;  /* 0x7ffffe0006087812 */ /* 0x000fe200078ec0ff */
[--C-:B------:R-:W-:Y:S01]  /*0cd0*/  IMAD.U32 R217, R12, 0x40, R9.reuse ;  /* 0x000000400cd97824 */ /* 0x100fe200078e0009 */
[CC--:B------:R-:W-:Y:S01]  /*0ce0*/  LEA.HI R2, R0.reuse, R3.reuse, RZ, 0x2 ;  /* 0x0000000300027211 */ /* 0x0c0fe200078f10ff */
[----:B------:R-:W-:Y:S01]  /*0cf0*/  IMAD.IADD R6, R7, 0x1, -R4 ;  /* 0x0000000107067824 */ /* 0x000fe200078e0a04 */
[----:B------:R-:W-:Y:S01]  /*0d00*/  LEA.HI R0, R0, R3, RZ, 0x5 ;  /* 0x0000000300007211 */ /* 0x000fe200078f28ff */
[----:B------:R-:W-:Y:S01]  /*0d10*/  IMAD R11, R11, 0x400, R8 ;  /* 0x000004000b0b7824 */ /* 0x000fe200078e0208 */
[--C-:B------:R-:W-:Y:S01]  /*0d20*/  SHF.R.S32.HI R4, RZ, 0x2, R2.reuse ;  /* 0x00000002ff047819 */ /* 0x100fe20000011402 */
[C---:B------:R-:W-:Y:S01]  /*0d30*/  IMAD.SHL.U32 R8, R6.reuse, 0x40, RZ ;  /* 0x0000004006087824 */ /* 0x040fe200078e00ff */
[----:B------:R-:W-:Y:S01]  /*0d40*/  SHF.R.S32.HI R7, RZ, 0x1f, R2 ;  /* 0x0000001fff077819 */ /* 0x000fe20000011402 */
[C---:B------:R-:W-:Y:S01]  /*0d50*/  VIADD R188, R17.reuse, 0xc0 ;  /* 0x000000c011bc7836 */ /* 0x040fe20000000000 */
[----:B------:R-:W-:Y:S01]  /*0d60*/  R2P PR, R6, 0x6 ;  /* 0x0000000606007804 */ /* 0x000fe20000000000 */
[C---:B------:R-:W-:Y:S01]  /*0d70*/  VIADD R187, R17.reuse, 0x100 ;  /* 0x0000010011bb7836 */ /* 0x040fe20000000000 */
[----:B------:R-:W-:Y:S01]  /*0d80*/  LOP3.LUT R8, R8, 0x1c0, RZ, 0xc0, !PT ;  /* 0x000001c008087812 */ /* 0x000fe200078ec0ff */
[----:B------:R-:W-:Y:S01]  /*0d90*/  VIADD R186, R17, 0x140 ;  /* 0x0000014011ba7836 */ /* 0x000fe20000000000 */
[----:B------:R-:W-:Y:S01]  /*0da0*/  LEA.HI R7, R7, R4, RZ, 0x3 ;  /* 0x0000000407077211 */ /* 0x000fe200078f18ff */
[C---:B------:R-:W-:Y:S01]  /*0db0*/  VIADD R215, R17.reuse, 0x180 ;  /* 0x0000018011d77836 */ /* 0x040fe20000000000 */
[----:B------:R-:W-:Y:S01]  /*0dc0*/  LOP3.LUT R9, R8, 0x8, R9, 0xf8, !PT ;  /* 0x0000000808097812 */ /* 0x000fe200078ef809 */
[----:B------:R-:W-:Y:S01]  /*0dd0*/  VIADD R214, R17, 0x1c0 ;  /* 0x000001c011d67836 */ /* 0x000fe20000000000 */
[----:B------:R-:W-:Y:S01]  /*0de0*/  SHF.R.U32.HI R8, RZ, 0x3, R8 ;  /* 0x00000003ff087819 */ /* 0x000fe20000011608 */
[----:B------:R-:W-:Y:S01]  /*0df0*/  IMAD.IADD R13, R13, 0x1, -R10 ;  /* 0x000000010d0d7824 */ /* 0x000fe200078e0a0a */
[----:B------:R-:W-:-:S02]  /*0e00*/  LOP3.LUT R7, R7, 0xfffffff8, RZ, 0xc0, !PT ;  /* 0xfffffff807077812 */ /* 0x000fc400078ec0ff */
[----:B------:R-:W-:Y:S02]  /*0e10*/  LOP3.LUT R8, R9, R8, RZ, 0x3c, !PT ;  /* 0x0000000809087212 */ /* 0x000fe400078e3cff */
[----:B------:R-:W-:Y:S01]  /*0e20*/  LOP3.LUT R2, R2, 0x7ffffffc, RZ, 0xc0, !PT ;  /* 0x7ffffffc02027812 */ /* 0x000fe200078ec0ff */
[----:B------:R-:W-:Y:S01]  /*0e30*/  IMAD.IADD R7, R4, 0x1, -R7 ;  /* 0x0000000104077824 */ /* 0x000fe200078e0a07 */
[----:B------:R-:W-:Y:S01]  /*0e40*/  SHF.R.S32.HI R0, RZ, 0x5, R0 ;  /* 0x00000005ff007819 */ /* 0x000fe20000011400 */
[----:B------:R-:W-:Y:S01]  /*0e50*/  IMAD.IADD R8, R11, 0x1, R8 ;  /* 0x000000010b087824 */ /* 0x000fe200078e0208 */
[----:B------:R-:W-:Y:S01]  /*0e60*/  LOP3.LUT R5, R5, 0xfffffe, RZ, 0xc0, !PT ;  /* 0x00fffffe05057812 */ /* 0x000fe200078ec0ff */
[----:B------:R-:W-:Y:S01]  /*0e70*/  IMAD.IADD R18, R3, 0x1, -R2 ;  /* 0x0000000103127824 */ /* 0x000fe200078e0a02 */
[----:B------:R-:W-:Y:S01]  /*0e80*/  SEL R184, R184, 0xffffffc0, !P2 ;  /* 0xffffffc0b8b87807 */ /* 0x000fe20005000000 */
[----:B------:R-:W-:Y:S01]  /*0e90*/  IMAD R16, R0, 0x10, R7 ;  /* 0x0000001000107824 */ /* 0x000fe200078e0207 */
[----:B------:R-:W-:Y:S01]  /*0ea0*/  LEA R23, R8, UR37, 0x1 ;  /* 0x0000002508177c11 */ /* 0x000fe2000f8e08ff */
[----:B------:R-:W-:Y:S01]  /*0eb0*/  IMAD.IADD R5, R212, 0x1, -R5 ;  /* 0x00000001d4057824 */ /* 0x000fe200078e0a05 */
[----:B------:R-:W-:Y:S01]  /*0ec0*/  SHF.R.S32.HI R213, RZ, 0x3, R213 ;  /* 0x00000003ffd57819 */ /* 0x000fe200000114d5 */
[----:B------:R-:W-:Y:S01]  /*0ed0*/  IMAD.MOV.U32 R2, RZ, RZ, RZ ;  /* 0x000000ffff027224 */ /* 0x000fe200078e00ff */
        /* <DEDUP_REMOVED lines=11> */
[----:B------:R-:W-:Y:S01]  /*0f90*/  IMAD.SHL.U32 R18, R18, 0x2, RZ ;  /* 0x0000000212127824 */ /* 0x000fe200078e00ff */
[----:B------:R-:W-:Y:S01]  /*0fa0*/  SHF.R.S32.HI R218, RZ, 0x1f, R214 ;  /* 0x0000001fffda7819 */ /* 0x000fe200000114d6 */
[----:B------:R-:W-:-:S02]  /*0fb0*/  IMAD R216, R13, 0x8, R16 ;  /* 0x000000080dd87824 */ /* 0x000fc400078e0210 */
[----:B------:R-:W-:-:S07]  /*0fc0*/  IMAD.IADD R184, R184, 0x1, R22 ;  /* 0x00000001b8b87824 */ /* 0x000fce00078e0216 */
.L_x_226:
[----:B--2---:R-:W2:Y:S01]  /*0fd0*/  LDL R0, [R1] ;  /* 0x0000000001007983 */ /* 0x004ea20000100800 */
[----:B------:R-:W-:Y:S01]  /*0fe0*/  ULDC UR4, c[0x0][0xd38] ;  /* 0x00034e0000047ab9 */ /* 0x000fe20000000800 */
[----:B0-----:R-:W0:Y:S01]  /*0ff0*/  LDC R152, c[0x0][0x2f0] ;  /* 0x0000bc00ff987b82 */ /* 0x001e220000000800 */
[----:B------:R-:W-:Y:S01]  /*1000*/  UISETP.NE.AND UP2, UPT, UR4, 0x1, UPT ;  /* 0x000000010400788c */ /* 0x000fe2000bf45270 */
[----:B------:R-:W-:Y:S02]  /*1010*/  ULDC.64 UR6, c[0x0][0x418] ;  /* 0x0001060000067ab9 */ /* 0x000fe40000000a00 */
[----:B------:R-:W-:Y:S01]  /*1020*/  ULDC UR4, c[0x0][0xd44] ;  /* 0x0003510000047ab9 */ /* 0x000fe20000000800 */
[----:B------:R-:W-:Y:S02]  /*1030*/  UISETP.NE.U32.AND UP0, UPT, UR6, URZ, UPT ;  /* 0x0000003f0600728c */ /* 0x000fe4000bf05070 */
[----:B------:R-:W-:Y:S01]  /*1040*/  UISETP.NE.AND UP1, UPT, UR4, 0x1, UPT ;  /* 0x000000010400788c */ /* 0x000fe2000bf25270 */
[----:B------:R-:W-:Y:S01]  /*1050*/  UMOV UR41, UR40 ;  /* 0x0000002800297c82 */ /* 0x000fe20008000000 */
[----:B------:R-:W-:-:S03]  /*1060*/  UISETP.NE.AND.EX UP0, UPT, UR7, URZ, UPT, UP0 ;  /* 0x0000003f0700728c */ /* 0x000fc6000bf05300 */
[----:B------:R-:W-:Y:S01]  /*1070*/  @UP2 ULDC UR4, c[0x0][0xd3c] ;  /* 0x00034f0000042ab9 */ /* 0x000fe20000000800 */
[----:B------:R-:W-:Y:S01]  /*1080*/  @UP2 ULDC UR6, c[0x0][0xd40] ;  /* 0x0003500000062ab9 */ /* 0x000fe20000000800 */
[----:B------:R-:W-:Y:S02]  /*1090*/  UIMAD.WIDE.U32 UR4, UR40, UR4, URZ ;  /* 0x00000004280472a5 */ /* 0x000fe4000f8e003f */
[----:B------:R-:W-:Y:S02]  /*10a0*/  UMOV UR43, UR40 ;  /* 0x00000028002b7c82 */ /* 0x000fe40008000000 */
[----:B------:R-:W-:-:S03]  /*10b0*/  @UP2 USHF.R.U32.HI UR41, URZ, UR6, UR5 ;  /* 0x000000063f292299 */ /* 0x000fc60008011605 */
[----:B------:R-:W-:Y:S02]  /*10c0*/  @UP1 ULDC.64 UR6, c[0x0][0xd48] ;  /* 0x0003520000061ab9 */ /* 0x000fe40000000a00 */
[----:B------:R-:W-:Y:S02]  /*10d0*/  UIMAD.WIDE.U32 UR4, UR41, UR6, URZ ;  /* 0x00000006290472a5 */ /* 0x000fe4000f8e003f */
[----:B------:R-:W-:Y:S01]  /*10e0*/  UMOV UR42, UR41 ;  /* 0x00000029002a7c82 */ /* 0x000fe20008000000 */
[----:B------:R-:W-:Y:S01]  /*10f0*/  ULDC UR6, c[0x0][0x424] ;  /* 0x0001090000067ab9 */ /* 0x000fe20000000800 */
[----:B------:R-:W-:Y:S02]  /*1100*/  @UP1 USHF.R.U32.HI UR42, URZ, UR7, UR5 ;  /* 0x000000073f2a1299 */ /* 0x000fe40008011605 */
[----:B------:R-:W-:-:S06]  /*1110*/  USEL UR6, UR6, 0x1, UP0 ;  /* 0x0000000106067887 */ /* 0x000fcc0008000000 */
[----:B0-----:R-:W-:Y:S01]  /*1120*/  IMAD R152, R152, UR6, RZ ;  /* 0x0000000698987c24 */ /* 0x001fe2000f8e02ff */
[----:B--2---:R-:W-:-:S13]  /*1130*/  ISETP.NE.AND P0, PT, R0, 0x1, PT ;  /* 0x000000010000780c */ /* 0x004fda0003f05270 */
[----:B-1-34-:R-:W-:Y:S05]  /*1140*/  @!P0 BRA `(.L_x_196) ;  /* 0x0000001400d88947 */ /* 0x01afea0003800000 */
[----:B------:R-:W0:Y:S01]  /*1150*/  SHFL.IDX PT, R0, R212, RZ, 0x1f ;  /* 0x00001fffd4007589 */ /* 0x000e2200000e0000 */
[----:B------:R-:W-:Y:S01]  /*1160*/  UMOV UR7, 0x40000040 ;  /* 0x4000004000077882 */ /* 0x000fe20000000000 */
[----:B------:R-:W-:Y:S01]  /*1170*/  UMOV UR9, 0x40000040 ;  /* 0x4000004000097882 */ /* 0x000fe20000000000 */
[----:B------:R-:W-:Y:S01]  /*1180*/  UMOV UR11, 0x40000040 ;  /* 0x40000040000b7882 */ /* 0x000fe20000000000 */
[----:B------:R-:W-:Y:S01]  /*1190*/  BAR.SYNC.DEFER_BLOCKING 0xe, 0x100 ;  /* 0x0384000000007b1d */ /* 0x000fe20000010000 */
[----:B------:R-:W-:-:S05]  /*11a0*/  ISETP.GE.AND P0, PT, R152, 0x41, PT ;  /* 0x000000419800780c */ /* 0x000fca0003f06270 */
[----:B------:R-:W-:Y:S01]  /*11b0*/  UMOV UR13, 0x40000040 ;  /* 0x40000040000d7882 */ /* 0x000fe20000000000 */
[----:B------:R-:W-:Y:S01]  /*11c0*/  UMOV UR15, 0x40000040 ;  /* 0x40000040000f7882 */ /* 0x000fe20000000000 */
[----:B------:R-:W-:Y:S01]  /*11d0*/  UMOV UR17, 0x40000040 ;  /* 0x4000004000117882 */ /* 0x000fe20000000000 */
[----:B------:R-:W-:Y:S01]  /*11e0*/  UMOV UR19, 0x40000040 ;  /* 0x4000004000137882 */ /* 0x000fe20000000000 */
[----:B------:R-:W1:Y:S01]  /*11f0*/  S2R R3, SR_TID.X ;  /* 0x0000000000037919 */ /* 0x000e620000002100 */
[----:B0-----:R-:W-:Y:S01]  /*1200*/  R2UR UR4, R0 ;  /* 0x00000000000472ca */ /* 0x001fe200000e0000 */
[----:B------:R-:W-:Y:S01]  /*1210*/  IMAD.U32 R0, RZ, RZ, UR36 ;  /* 0x00000024ff007e24 */ /* 0x000fe2000f8e00ff */
[----:B------:R-:W-:-:S11]  /*1220*/  WARPGROUP.ARRIVE ;  /* 0x00000000000079c5 */ /* 0x000fd60000000000 */
[----:B------:R-:W-:-:S04]  /*1230*/  ULEA.HI UR5, UR4, UR4, URZ, 0x1 ;  /* 0x0000000404057291 */ /* 0x000fc8000f8f083f */
[----:B------:R-:W-:-:S04]  /*1240*/  ULOP3.LUT UR5, UR5, 0x1fffe, URZ, 0xc0, !UPT ;  /* 0x0001fffe05057892 */ /* 0x000fc8000f8ec03f */
[----:B------:R-:W-:Y:S01]  /*1250*/  UIADD3 UR5, UR4, -UR5, URZ ;  /* 0x8000000504057290 */ /* 0x000fe2000fffe03f */
[----:B-1----:R-:W-:Y:S01]  /*1260*/  LOP3.LUT R3, R3, 0x7f, RZ, 0xc0, !PT ;  /* 0x0000007f03037812 */ /* 0x002fe200078ec0ff */
[----:B------:R-:W-:Y:S02]  /*1270*/  UIADD3 UR4, UR37, 0x36400, URZ ;  /* 0x0003640025047890 */ /* 0x000fe4000fffe03f */
[----:B------:R-:W-:Y:S01]  /*1280*/  ULEA UR5, UR5, UR37, 0xf ;  /* 0x0000002505057291 */ /* 0x000fe2000f8e783f */
[----:B------:R-:W-:Y:S01]  /*1290*/  ISETP.NE.AND P1, PT, R3, RZ, PT ;  /* 0x000000ff0300720c */ /* 0x000fe20003f25270 */
[----:B------:R-:W-:Y:S02]  /*12a0*/  USHF.R.U32.HI UR4, URZ, 0x4, UR4 ;  /* 0x000000043f047899 */ /* 0x000fe40008011604 */
[----:B------:R-:W-:Y:S02]  /*12b0*/  UIADD3 UR5, UR5, 0x400, URZ ;  /* 0x0000040005057890 */ /* 0x000fe4000fffe03f */
[----:B------:R-:W-:-:S02]  /*12c0*/  ULOP3.LUT UR4, UR4, 0x3fff, URZ, 0xc0, !UPT ;  /* 0x00003fff04047892 */ /* 0x000fc4000f8ec03f */
[----:B------:R-:W-:Y:S02]  /*12d0*/  USHF.R.U32.HI UR5, URZ, 0x4, UR5 ;  /* 0x000000043f057899 */ /* 0x000fe40008011605 */
[----:B------:R-:W-:Y:S02]  /*12e0*/  ULOP3.LUT UR4, UR4, 0x10000, URZ, 0xfc, !UPT ;  /* 0x0001000004047892 */ /* 0x000fe4000f8efc3f */
[----:B------:R-:W-:Y:S02]  /*12f0*/  ULOP3.LUT UR5, UR5, 0x3fff, URZ, 0xc0, !UPT ;  /* 0x00003fff05057892 */ /* 0x000fe4000f8ec03f */
[----:B------:R-:W-:Y:S01]  /*1300*/  UIADD3 UR8, UR4, 0x2, URZ ;  /* 0x0000000204087890 */ /* 0x000fe2000fffe03f */
[----:B------:R-:W-:Y:S01]  /*1310*/  @!P1 LEA R0, R0, UR37, 0x3 ;  /* 0x0000002500009c11 */ /* 0x000fe2000f8e18ff */
[----:B------:R-:W-:Y:S02]  /*1320*/  ULOP3.LUT UR20, UR5, 0x2000000, URZ, 0xfc, !UPT ;  /* 0x0200000005147892 */ /* 0x000fe4000f8efc3f */
[----:B------:R-:W-:-:S02]  /*1330*/  UIADD3 UR12, UR4, 0x4, URZ ;  /* 0x00000004040c7890 */ /* 0x000fc4000fffe03f */
[----:B------:R-:W-:Y:S01]  /*1340*/  ULEA UR6, UR36, UR20, 0xc ;  /* 0x0000001424067291 */ /* 0x000fe2000f8e603f */
[----:B------:R-:W-:Y:S01]  /*1350*/  @!P1 VIADD R0, R0, 0x38860 ;  /* 0x0003886000009836 */ /* 0x000fe20000000000 */
[----:B------:R-:W-:Y:S01]  /*1360*/  UMOV UR5, 0x40000040 ;  /* 0x4000004000057882 */ /* 0x000fe20000000000 */
[----:B------:R-:W-:Y:S02]  /*1370*/  UIADD3 UR16, UR4, 0x6, URZ ;  /* 0x0000000604107890 */ /* 0x000fe4000fffe03f */
[----:B------:R-:W-:Y:S01]  /*1380*/  UIADD3 UR10, UR6, 0x80, URZ ;  /* 0x00000080060a7890 */ /* 0x000fe2000fffe03f */
[----:B------:R-:W-:Y:S01]  /*1390*/  @!P1 PRMT R0, RZ, 0x654, R0 ;  /* 0x00000654ff009816 */ /* 0x000fe20000000000 */
[----:B------:R-:W-:Y:S02]  /*13a0*/  UIADD3 UR14, UR6, 0x100, URZ ;  /* 0x00000100060e7890 */ /* 0x000fe4000fffe03f */
[----:B------:R-:W-:Y:S01]  /*13b0*/  HGMMA.64x256x16.F32.BF16 R24, gdesc[UR4].tnspB, RZ, !UPT, gsb0 ;  /* 0x43e00000041879f0 */ /* 0x000fe2000c0018ff */
[----:B------:R-:W-:-:S02]  /*13c0*/  UIADD3 UR18, UR6, 0x180, URZ ;  /* 0x0000018006127890 */ /* 0x000fc4000fffe03f */
        /* <DEDUP_REMOVED lines=15> */
[----:B------:R-:W-:Y:S05]  /*14c0*/  @!P0 BRA `(.L_x_197) ;  /* 0x0000000800bc8947 */ /* 0x000fea0003800000 */
[----:B------:R-:W-:-:S05]  /*14d0*/  VIADD R152, R152, 0x3f ;  /* 0x0000003f98987836 */ /* 0x000fca0000000000 */
[----:B------:R-:W-:-:S04]  /*14e0*/  SHF.R.S32.HI R3, RZ, 0x1f, R152 ;  /* 0x0000001fff037819 */ /* 0x000fc80000011498 */
[----:B------:R-:W-:-:S04]  /*14f0*/  LEA.HI R3, R3, R152, RZ, 0x6 ;  /* 0x0000009803037211 */ /* 0x000fc800078f30ff */
[----:B------:R-:W-:-:S07]  /*1500*/  LEA.HI.SX32 R3, R3, 0xfffffffe, 0x1a ;  /* 0xfffffffe03037811 */ /* 0x000fce00078fd2ff */
.L_x_198:
[----:B------:R-:W-:Y:S01]  /*1510*/  BAR.SYNC.DEFER_BLOCKING 0xe, 0x100 ;  /* 0x0384000000007b1d */ /* 0x000fe20000010000 */
[----:B------:R-:W-:Y:S01]  /*1520*/  IMAD.U32 R5, RZ, RZ, UR36 ;  /* 0x00000024ff057e24 */ /* 0x000fe2000f8e00ff */
[----:B------:R-:W-:Y:S01]  /*1530*/  UIADD3 UR36, UR36, 0x1, URZ ;  /* 0x0000000124247890 */ /* 0x000fe2000fffe03f */
[C---:B------:R-:W-:Y:S01]  /*1540*/  ISETP.GT.AND P0, PT, R3.reuse, RZ, PT ;  /* 0x000000ff0300720c */ /* 0x040fe20003f04270 */
[----:B------:R-:W-:Y:S02]  /*1550*/  VIADD R3, R3, 0xffffffff ;  /* 0xffffffff03037836 */ /* 0x000fe40000000000 */
[----:B01----:R-:W-:Y:S01]  /*1560*/  IMAD R0, R5, 0x40, R16 ;  /* 0x0000004005007824 */ /* 0x003fe200078e0210 */
[----:B------:R-:W-:Y:S01]  /*1570*/  UISETP.NE.AND UP0, UPT, UR36, 0x2, UPT ;  /* 0x000000022400788c */ /* 0x000fe2000bf05270 */
[----:B------:R-:W-:Y:S01]  /*1580*/  UMOV UR7, 0x40000040 ;  /* 0x4000004000077882 */ /* 0x000fe20000000000 */
[----:B------:R-:W-:Y:S02]  /*1590*/  UMOV UR11, 0x40000040 ;  /* 0x40000040000b7882 */ /* 0x000fe40000000000 */
[----:B------:R-:W-:Y:S01]  /*15a0*/  LEA R0, R0, UR37, 0x2 ;  /* 0x0000002500007c11 */ /* 0x000fe2000f8e10ff */
[----:B------:R-:W-:Y:S01]  /*15b0*/  USEL UR36, UR36, URZ, UP0 ;  /* 0x0000003f24247287 */ /* 0x000fe20008000000 */
[----:B------:R-:W-:Y:S01]  /*15c0*/  UMOV UR15, 0x40000040 ;  /* 0x40000040000f7882 */ /* 0x000fe20000000000 */
[----:B------:R-:W-:-:S02]  /*15d0*/  UMOV UR19, 0x40000040 ;  /* 0x4000004000137882 */ /* 0x000fc40000000000 */
[----:B------:R-:W-:-:S04]  /*15e0*/  ULEA UR6, UR36, UR20, 0xc ;  /* 0x0000001424067291 */ /* 0x000fc8000f8e603f */
[----:B------:R-:W-:Y:S02]  /*15f0*/  UIADD3 UR10, UR6, 0x80, URZ ;  /* 0x00000080060a7890 */ /* 0x000fe4000fffe03f */
[----:B------:R-:W-:Y:S01]  /*1600*/  UIADD3 UR14, UR6, 0x100, URZ ;  /* 0x00000100060e7890 */ /* 0x000fe2000fffe03f */
[----:B------:R-:W0:Y:S01]  /*1610*/  LDS R4, [R0+0x38400] ;  /* 0x0384000000047984 */ /* 0x000e220000000800 */
[----:B------:R-:W-:-:S03]  /*1620*/  UIADD3 UR18, UR6, 0x180, URZ ;  /* 0x0000018006127890 */ /* 0x000fc6000fffe03f */
[----:B------:R1:W2:Y:S02]  /*1630*/  LDS R5, [R0+0x38420] ;  /* 0x0384200000057984 */ /* 0x0002a40000000800 */
[----:B-1----:R-:W-:-:S05]  /*1640*/  IMAD.U32 R0, RZ, RZ, UR36 ;  /* 0x00000024ff007e24 */ /* 0x002fca000f8e00ff */
[----:B------:R-:W-:-:S05]  /*1650*/  @!P1 LEA R0, R0, UR37, 0x3 ;  /* 0x0000002500009c11 */ /* 0x000fca000f8e18ff */
[----:B------:R-:W-:-:S05]  /*1660*/  @!P1 VIADD R0, R0, 0x38860 ;  /* 0x0003886000009836 */ /* 0x000fca0000000000 */
[----:B------:R-:W-:Y:S01]  /*1670*/  @!P1 PRMT R0, RZ, 0x654, R0 ;  /* 0x00000654ff009816 */ /* 0x000fe20000000000 */
        /* <DEDUP_REMOVED lines=127> */
[----:B------:R-:W-:-:S06]  /*1e70*/  FMUL.FTZ R151, R151, R5 ;  /* 0x0000000597977220 */ /* 0x000fcc0000410000 */
[----:B------:R-:W-:-:S06]  /*1e80*/  WARPGROUP.ARRIVE ;  /* 0x00000000000079c5 */ /* 0x000fcc0000000000 */
[----:B------:R-:W-:Y:S01]  /*1e90*/  HGMMA.64x256x16.F32.BF16 R24, gdesc[UR4].tnspB, R24, gsb0 ;  /* 0x43e00000041879f0 */ /* 0x000fe20008001818 */
[----:B------:R-:W-:-:S06]  /*1ea0*/  USEL UR6, URZ, 0x1, UP0 ;  /* 0x000000013f067887 */ /* 0x000fcc0008000000 */
[----:B------:R-:W-:Y:S01]  /*1eb0*/  LOP3.LUT R2, R2, UR6, RZ, 0x3c, !PT ;  /* 0x0000000602027c12 */ /* 0x000fe2000f8e3cff */
[----:B------:R-:W-:Y:S02]  /*1ec0*/  WARPGROUP.DEPBAR.LE gsb0, 0x0 ;  /* 0x00008000000079c5 */ /* 0x000fe40000010000 */
[----:B------:R-:W-:-:S15]  /*1ed0*/  WARPGROUP.ARRIVE ;  /* 0x00000000000079c5 */ /* 0x000fde0000000000 */
[----:B------:R-:W-:-:S03]  /*1ee0*/  NOP ;  /* 0x0000000000007918 */ /* 0x000fc60000000000 */
        /* <DEDUP_REMOVED lines=13> */
.L_x_197:
[----:B------:R-:W-:Y:S01]  /*1fc0*/  BAR.SYNC.DEFER_BLOCKING 0xe, 0x100 ;  /* 0x0384000000007b1d */ /* 0x000fe20000010000 */
[----:B------:R-:W-:Y:S01]  /*1fd0*/  IMAD.U32 R3, RZ, RZ, UR36 ;  /* 0x00000024ff037e24 */ /* 0x000fe2000f8e00ff */
[----:B------:R-:W-:-:S03]  /*1fe0*/  UIADD3 UR36, UR36, 0x1, URZ ;  /* 0x0000000124247890 */ /* 0x000fc6000fffe03f */
[----:B01----:R-:W-:Y:S01]  /*1ff0*/  IMAD R0, R3, 0x40, R16 ;  /* 0x0000004003007824 */ /* 0x003fe200078e0210 */
[----:B------:R-:W-:-:S04]  /*2000*/  UISETP.NE.AND UP0, UPT, UR36, 0x2, UPT ;  /* 0x000000022400788c */ /* 0x000fc8000bf05270 */
[----:B------:R-:W-:Y:S01]  /*2010*/  LEA R4, R0, UR37, 0x2 ;  /* 0x0000002500047c11 */ /* 0x000fe2000f8e10ff */
[----:B------:R-:W-:Y:S02]  /*2020*/  USEL UR4, URZ, 0x1, UP0 ;  /* 0x000000013f047887 */ /* 0x000fe40008000000 */
[----:B------:R-:W-:-:S04]  /*2030*/  USEL UR36, UR36, URZ, UP0 ;  /* 0x0000003f24247287 */ /* 0x000fc80008000000 */
[----:B------:R-:W-:Y:S01]  /*2040*/  LOP3.LUT R2, R2, UR4, RZ, 0x3c, !PT ;  /* 0x0000000402027c12 */ /* 0x000fe2000f8e3cff */
        /* <DEDUP_REMOVED lines=130> */
[----:B------:R-:W-:-:S02]  /*2870*/  IMAD.MOV.U32 R0, RZ, RZ, RZ ;  /* 0x000000ffff007224 */ /* 0x000fc400078e00ff */
[----:B------:R-:W-:Y:S01]  /*2880*/  IMAD.MOV.U32 R3, RZ, RZ, RZ ;  /* 0x000000ffff037224 */ /* 0x000fe200078e00ff */
[----:B------:R-:W-:Y:S06]  /*2890*/  BAR.ARV 0xf, 0x100 ;  /* 0x03c4000000007b1d */ /* 0x000fec0000002000 */
[----:B------:R-:W-:Y:S05]  /*28a0*/  BRA `(.L_x_199) ;  /* 0x0000006000f07947 */ /* 0x000fea0003800000 */
.L_x_196:
[----:B------:R-:W0:Y:S02]  /*28b0*/  SHFL.IDX PT, R0, R212, RZ, 0x1f ;  /* 0x00001fffd4007589 */ /* 0x000e2400000e0000 */
[----:B0-----:R-:W-:Y:S01]  /*28c0*/  R2UR UR4, R0 ;  /* 0x00000000000472ca */ /* 0x001fe200000e0000 */
[----:B------:R-:W-:-:S05]  /*28d0*/  VIADD R0, R152, 0x3f ;  /* 0x0000003f98007836 */ /* 0x000fca0000000000 */
[----:B------:R-:W-:-:S04]  /*28e0*/  SHF.R.S32.HI R3, RZ, 0x1f, R0 ;  /* 0x0000001fff037819 */ /* 0x000fc80000011400 */
[----:B------:R-:W-:-:S03]  /*28f0*/  LEA.HI R3, R3, R0, RZ, 0x6 ;  /* 0x0000000003037211 */ /* 0x000fc600078f30ff */
[----:B------:R-:W-:Y:S01]  /*2900*/  ULEA.HI UR5, UR4, UR4, URZ, 0x1 ;  /* 0x0000000404057291 */ /* 0x000fe2000f8f083f */
[----:B------:R-:W-:-:S03]  /*2910*/  SHF.R.S32.HI R153, RZ, 0x6, R3 ;  /* 0x00000006ff997819 */ /* 0x000fc60000011403 */
        /* <DEDUP_REMOVED lines=26> */
.L_x_200:
[----:B------:R-:W2:Y:S01]  /*2ac0*/  LDL R20, [R1] ;  /* 0x0000000001147983 */ /* 0x000ea20000100800 */
[----:B------:R-:W-:-:S04]  /*2ad0*/  LEA.HI R0, R200, R200, RZ, 0x1 ;  /* 0x000000c8c8007211 */ /* 0x000fc800078f08ff */
[----:B------:R-:W-:-:S05]  /*2ae0*/  LOP3.LUT R3, R0, 0xfffffffe, RZ, 0xc0, !PT ;  /* 0xfffffffe00037812 */ /* 0x000fca00078ec0ff */
[----:B------:R-:W-:-:S05]  /*2af0*/  IMAD.IADD R3, R200, 0x1, -R3 ;  /* 0x00000001c8037824 */ /* 0x000fca00078e0a03 */
[----:B------:R-:W-:-:S04]  /*2b00*/  SHF.L.U32 R4, R3, 0x1f, RZ ;  /* 0x0000001f03047819 */ /* 0x000fc800000006ff */
[----:B------:R-:W0:Y:S01]  /*2b10*/  SYNCS.PHASECHK.TRANS64.TRYWAIT P1, [UR37+0x38800], R4 ;  /* 0x03880004ff0075a7 */ /* 0x000e220008020165 */
[----:B--2---:R-:W-:Y:S01]  /*2b20*/  ISETP.NE.AND P0, PT, R20, RZ, PT ;  /* 0x000000ff1400720c */ /* 0x004fe20003f05270 */
[----:B0-----:R-:W-:-:S12]  /*2b30*/  @!P1 BRA `(.L_x_201) ;  /* 0x000000dc00489947 */ /* 0x001fd80003800000 */
.L_x_334:
[----:B------:R-:W-:Y:S05]  /*2b40*/  @P0 BRA `(.L_x_202) ;  /* 0x0000000000040947 */ /* 0x000fea0003800000 */
[----:B------:R-:W-:Y:S01]  /*2b50*/  BPT.TRAP 0x1 ;  /* 0x000000040000795c */ /* 0x000fe20000300000 */
.L_x_202:
[----:B0-----:R-:W-:Y:S01]  /*2b60*/  IMAD.U32 R3, RZ, RZ, UR36 ;  /* 0x00000024ff037e24 */ /* 0x001fe2000f8e00ff */
[----:B------:R-:W-:-:S04]  /*2b70*/  SHF.L.U32 R6, R2, 0x1f, RZ ;  /* 0x0000001f02067819 */ /* 0x000fc800000006ff */
[----:B------:R-:W-:-:S04]  /*2b80*/  LEA R3, R3, UR37, 0x3 ;  /* 0x0000002503037c11 */ /* 0x000fc8000f8e18ff */
[----:B------:R0:W1:Y:S01]  /*2b90*/  SYNCS.PHASECHK.TRANS64.TRYWAIT P1, [R3+URZ+0x38830], R6 ;  /* 0x03883006030075a7 */ /* 0x000062000802017f */
[----:B------:R-:W-:Y:S05]  /*2ba0*/  @P0 BRA `(.L_x_203) ;  /* 0x0000000000040947 */ /* 0x000fea0003800000 */
[----:B------:R-:W-:Y:S01]  /*2bb0*/  BPT.TRAP 0x1 ;  /* 0x000000040000795c */ /* 0x000fe20000300000 */
.L_x_203:
[----:B-1----:R-:W-:Y:S05]  /*2bc0*/  @P1 BRA `(.L_x_204) ;  /* 0x0000000000081947 */ /* 0x002fea0003800000 */
[----:B------:R-:W1:Y:S02]  /*2bd0*/  SYNCS.PHASECHK.TRANS64.TRYWAIT P1, [R3+URZ+0x38830], R6 ;  /* 0x03883006030075a7 */ /* 0x000e64000802017f */
[----:B-1----:R-:W-:Y:S05]  /*2be0*/  @!P1 BRA `(.L_x_205) ;  /* 0x000000dc00349947 */ /* 0x002fea0003800000 */
.L_x_204:
[----:B------:R-:W-:-:S04]  /*2bf0*/  UIADD3 UR4, UR37, 0x22400, URZ ;  /* 0x0002240025047890 */ /* 0x000fc8000fffe03f */
[----:B------:R-:W-:-:S04]  /*2c00*/  USHF.R.U32.HI UR4, URZ, 0x4, UR4 ;  /* 0x000000043f047899 */ /* 0x000fc80008011604 */
[----:B------:R-:W-:-:S06]  /*2c10*/  ULOP3.LUT UR4, UR4, 0x3fff, URZ, 0xc0, !UPT ;  /* 0x00003fff04047892 */ /* 0x000fcc000f8ec03f */
[----:B------:R-:W-:Y:S01]  /*2c20*/  IMAD.U32 R0, RZ, RZ, UR4 ;  /* 0x00000004ff007e24 */ /* 0x000fe2000f8e00ff */
[----:B------:R-:W-:Y:S05]  /*2c30*/  WARPSYNC.ALL ;  /* 0x0000000000007948 */ /* 0x000fea0003800000 */
[----:B------:R-:W-:-:S04]  /*2c40*/  LOP3.LUT R0, R0, 0x10000, RZ, 0xfc, !PT ;  /* 0x0001000000007812 */ /* 0x000fc800078efcff */
        /* <DEDUP_REMOVED lines=10> */
[----:B------:R-:W-:-:S02]  /*2cf0*/  UMOV UR13, 0x40000040 ;  /* 0x40000040000d7882 */ /* 0x000fc40000000000 */
[----:B------:R-:W-:Y:S02]  /*2d00*/  ULEA UR6, UR36, UR6, 0x9 ;  /* 0x0000000624067291 */ /* 0x000fe4000f8e483f */
[----:B------:R-:W-:Y:S02]  /*2d10*/  ULOP3.LUT UR4, UR4, 0x10000, URZ, 0xfc, !UPT ;  /* 0x0001000004047892 */ /* 0x000fe4000f8efc3f */
[----:B------:R-:W-:Y:S02]  /*2d20*/  UIADD3 UR10, UR6, 0x2, URZ ;  /* 0x00000002060a7890 */ /* 0x000fe4000fffe03f */
[----:B------:R-:W-:Y:S02]  /*2d30*/  UIADD3 UR8, UR4, 0x2, URZ ;  /* 0x0000000204087890 */ /* 0x000fe4000fffe03f */
[----:B------:R-:W-:Y:S02]  /*2d40*/  UIADD3 UR14, UR6, 0x4, URZ ;  /* 0x00000004060e7890 */ /* 0x000fe4000fffe03f */
[----:B------:R-:W-:-:S02]  /*2d50*/  UIADD3 UR12, UR4, 0x4, URZ ;  /* 0x00000004040c7890 */ /* 0x000fc4000fffe03f */
[----:B------:R-:W-:Y:S01]  /*2d60*/  HGMMA.64x64x16.F32.BF16 R24, gdesc[UR4], RZ, !UPT, gsb0 ;  /* 0x00e00000041879f0 */ /* 0x000fe2000c0018ff */
[----:B------:R-:W-:Y:S02]  /*2d70*/  UIADD3 UR18, UR6, 0x6, URZ ;  /* 0x0000000606127890 */ /* 0x000fe4000fffe03f */
[----:B------:R-:W-:Y:S01]  /*2d80*/  UIADD3 UR16, UR4, 0x6, URZ ;  /* 0x0000000604107890 */ /* 0x000fe2000fffe03f */
[----:B------:R-:W-:Y:S01]  /*2d90*/  UMOV UR19, 0x40000040 ;  /* 0x4000004000137882 */ /* 0x000fe20000000000 */
[----:B------:R-:W-:Y:S01]  /*2da0*/  UMOV UR17, 0x40000040 ;  /* 0x4000004000117882 */ /* 0x000fe20000000000 */
        /* <DEDUP_REMOVED lines=10> */
[----:B------:R-:W2:Y:S02]  /*2e50*/  SYNCS.PHASECHK.TRANS64.TRYWAIT P1, [UR37+0x38810], R4 ;  /* 0x03881004ff0075a7 */ /* 0x000ea40008020165 */
[----:B--2---:R-:W-:Y:S05]  /*2e60*/  @!P1 BRA `(.L_x_206) ;  /* 0x000000d800a89947 */ /* 0x004fea0003800000 */
.L_x_335:
[----:B------:R-:W-:Y:S05]  /*2e70*/  @P0 BRA `(.L_x_207) ;  /* 0x0000000000040947 */ /* 0x000fea0003800000 */
[----:B------:R-:W-:Y:S01]  /*2e80*/  BPT.TRAP 0x1 ;  /* 0x000000040000795c */ /* 0x000fe20000300000 */
.L_x_207:
[----:B------:R3:W4:Y:S01]  /*2e90*/  SYNCS.PHASECHK.TRANS64.TRYWAIT P1, [R3+URZ+0x38850], R6 ;  /* 0x03885006030075a7 */ /* 0x000722000802017f */
[----:B------:R-:W-:Y:S05]  /*2ea0*/  @P0 BRA `(.L_x_208) ;  /* 0x0000000000040947 */ /* 0x000fea0003800000 */
[----:B------:R-:W-:Y:S01]  /*2eb0*/  BPT.TRAP 0x1 ;  /* 0x000000040000795c */ /* 0x000fe20000300000 */
.L_x_208:
[----:B----4-:R-:W-:Y:S05]  /*2ec0*/  @P1 BRA `(.L_x_209) ;  /* 0x0000000000081947 */ /* 0x010fea0003800000 */
[----:B------:R-:W4:Y:S02]  /*2ed0*/  SYNCS.PHASECHK.TRANS64.TRYWAIT P1, [R3+URZ+0x38850], R6 ;  /* 0x03885006030075a7 */ /* 0x000f24000802017f */
[----:B----4-:R-:W-:Y:S05]  /*2ee0*/  @!P1 BRA `(.L_x_210) ;  /* 0x000000d800a09947 */ /* 0x010fea0003800000 */
.L_x_209:
[----:B------:R-:W-:Y:S01]  /*2ef0*/  UIADD3 UR4, UR37, 0x400, URZ ;  /* 0x0000040025047890 */ /* 0x000fe2000fffe03f */
[----:B------:R-:W-:Y:S01]  /*2f00*/  WARPGROUP.ARRIVE ;  /* 0x00000000000079c5 */ /* 0x000fe20000000000 */
[----:B------:R-:W-:-:S05]  /*2f10*/  UIADD3 UR5, UR37, 0x26400, URZ ;  /* 0x0002640025057890 */ /* 0x000fca000fffe03f */
[----:B--2---:R-:W2:Y:S01]  /*2f20*/  S2R R4, SR_TID.X ;  /* 0x0000000000047919 */ /* 0x004ea20000002100 */
[----:B------:R-:W-:Y:S01]  /*2f30*/  USHF.R.U32.HI UR4, URZ, 0x4, UR4 ;  /* 0x000000043f047899 */ /* 0x000fe20008011604 */
[----:B------:R-:W-:Y:S01]  /*2f40*/  IMAD R5, R153, -0x40, R152 ;  /* 0xffffffc099057824 */ /* 0x000fe200078e0298 */
[----:B------:R-:W-:Y:S01]  /*2f50*/  USHF.R.U32.HI UR5, URZ, 0x4, UR5 ;  /* 0x000000043f057899 */ /* 0x000fe20008011605 */
[----:B------:R-:W5:Y:S01]  /*2f60*/  S2R R57, SR_TID.X ;  /* 0x0000000000397919 */ /* 0x000f620000002100 */
[----:B------:R-:W-:Y:S02]  /*2f70*/  ULOP3.LUT UR4, UR4, 0x3fff, URZ, 0xc0, !UPT ;  /* 0x00003fff04047892 */ /* 0x000fe4000f8ec03f */
[----:B------:R-:W-:Y:S01]  /*2f80*/  ULOP3.LUT UR5, UR5, 0x3fff, URZ, 0xc0, !UPT ;  /* 0x00003fff05057892 */ /* 0x000fe2000f8ec03f */
[----:B------:R-:W-:Y:S01]  /*2f90*/  IADD3 R5, -R18, 0x40, R5 ;  /* 0x0000004012057810 */ /* 0x000fe20007ffe105 */
[----:B------:R-:W-:Y:S02]  /*2fa0*/  ULOP3.LUT UR4, UR4, 0x10000, URZ, 0xfc, !UPT ;  /* 0x0001000004047892 */ /* 0x000fe4000f8efc3f */
[----:B------:R-:W-:Y:S01]  /*2fb0*/  ULOP3.LUT UR6, UR5, 0x10000, URZ, 0xfc, !UPT ;  /* 0x0001000005067892 */ /* 0x000fe2000f8efc3f */
[C---:B------:R-:W-:Y:S01]  /*2fc0*/  ISETP.GT.AND P1, PT, R5.reuse, RZ, PT ;  /* 0x000000ff0500720c */ /* 0x040fe20003f24270 */
[----:B------:R-:W-:Y:S01]  /*2fd0*/  ULEA UR5, UR36, UR4, 0xc ;  /* 0x0000000424057291 */ /* 0x000fe2000f8e603f */
[C---:B------:R-:W-:Y:S01]  /*2fe0*/  ISETP.GT.AND P2, PT, R5.reuse, 0x1, PT ;  /* 0x000000010500780c */ /* 0x040fe20003f44270 */
[----:B------:R-:W-:Y:S01]  /*2ff0*/  UMOV UR21, 0x40000040 ;  /* 0x4000004000157882 */ /* 0x000fe20000000000 */
[----:B------:R-:W-:Y:S01]  /*3000*/  UMOV UR23, 0x40000040 ;  /* 0x4000004000177882 */ /* 0x000fe20000000000 */
[----:B------:R-:W-:Y:S01]  /*3010*/  UIADD3 UR14, UR6, 0x800, URZ ;  /* 0x00000800060e7890 */ /* 0x000fe2000fffe03f */
[C---:B------:R-:W-:Y:S01]  /*3020*/  ISETP.GT.AND P3, PT, R5.reuse, 0x8, PT ;  /* 0x000000080500780c */ /* 0x040fe20003f64270 */
[----:B------:R-:W-:Y:S01]  /*3030*/  UMOV UR20, UR6 ;  /* 0x0000000600147c82 */ /* 0x000fe20008000000 */
[----:B------:R-:W-:Y:S01]  /*3040*/  UMOV UR22, UR5 ;  /* 0x0000000500167c82 */ /* 0x000fe20008000000 */
[----:B------:R-:W-:Y:S01]  /*3050*/  UIADD3 UR15, UR5, 0x800, URZ ;  /* 0x00000800050f7890 */ /* 0x000fe2000fffe03f */
[----:B------:R-:W-:Y:S01]  /*3060*/  HGMMA.64x64x16.F32.BF16 R24, gdesc[UR20], R24, gsb0 ;  /* 0x00e00000141879f0 */ /* 0x000fe20008001818 */
[----:B------:R-:W-:Y:S01]  /*3070*/  UIADD3 UR20, UR6, 0x2, URZ ;  /* 0x0000000206147890 */ /* 0x000fe2000fffe03f */
[C---:B------:R-:W-:Y:S01]  /*3080*/  ISETP.GT.AND P4, PT, R5.reuse, 0x9, PT ;  /* 0x000000090500780c */ /* 0x040fe20003f84270 */
[----:B------:R-:W-:Y:S01]  /*3090*/  UIADD3 UR22, UR5, 0x2, URZ ;  /* 0x0000000205167890 */ /* 0x000fe2000fffe03f */
[C---:B------:R-:W-:Y:S01]  /*30a0*/  ISETP.GT.AND P5, PT, R5.reuse, 0x10, PT ;  /* 0x000000100500780c */ /* 0x040fe20003fa4270 */
[----:B------:R-:W-:Y:S01]  /*30b0*/  UMOV UR21, 0x40000040 ;  /* 0x4000004000157882 */ /* 0x000fe20000000000 */
[----:B------:R-:W-:Y:S01]  /*30c0*/  UMOV UR23, 0x40000040 ;  /* 0x4000004000177882 */ /* 0x000fe20000000000 */
[----:B------:R-:W-:-:S02]  /*30d0*/  ISETP.GT.AND P6, PT, R5, 0x11, PT ;  /* 0x000000110500780c */ /* 0x000fc40003fc4270 */
[----:B--2---:R-:W-:Y:S02]  /*30e0*/  SHF.R.U32.HI R4, RZ, 0x7, R4 ;  /* 0x00000007ff047819 */ /* 0x004fe40000011604 */
[----:B-----5:R-:W-:-:S04]  /*30f0*/  LOP3.LUT R57, R57, 0x7f, RZ, 0xc0, !PT ;  /* 0x0000007f39397812 */ /* 0x020fc800078ec0ff */
[----:B------:R-:W2:Y:S02]  /*3100*/  SHFL.IDX PT, R4, R4, RZ, 0x1f ;  /* 0x00001fff04047589 */ /* 0x000ea400000e0000 */
[----:B--2---:R-:W-:-:S13]  /*3110*/  R2UR UR7, R4 ;  /* 0x00000000040772ca */ /* 0x004fda00000e0000 */
[----:B------:R-:W-:-:S03]  /*3120*/  UISETP.GT.AND UP0, UPT, UR7, 0x7f, UPT ;  /* 0x0000007f0700788c */ /* 0x000fc6000bf04270 */
[----:B------:R-:W-:Y:S01]  /*3130*/  UMOV UR7, 0x4 ;  /* 0x0000000400077882 */ /* 0x000fe20000000000 */
[----:B------:R-:W-:Y:S02]  /*3140*/  USEL UR11, URZ, 0x2, !UP0 ;  /* 0x000000023f0b7887 */ /* 0x000fe4000c000000 */
[----:B------:R-:W-:Y:S02]  /*3150*/  USEL UR10, UR7, 0x2, UP0 ;  /* 0x00000002070a7887 */ /* 0x000fe40008000000 */
[----:B------:R-:W-:Y:S01]  /*3160*/  USEL UR7, UR7, 0x6, !UP0 ;  /* 0x0000000607077887 */ /* 0x000fe2000c000000 */
[----:B------:R-:W-:Y:S02]  /*3170*/  WARPGROUP.DEPBAR.LE gsb0, 0x0 ;  /* 0x00008000000079c5 */ /* 0x000fe40000010000 */
[----:B------:R-:W-:-:S06]  /*3180*/  WARPGROUP.ARRIVE ;  /* 0x00000000000079c5 */ /* 0x000fcc0000000000 */
[----:B------:R-:W-:Y:S01]  /*3190*/  HGMMA.64x64x16.F32.BF16 R24, gdesc[UR20], R24, gsb0 ;  /* 0x00e00000141879f0 */ /* 0x000fe20008001818 */
[----:B------:R-:W-:Y:S02]  /*31a0*/  UIADD3 UR20, UR6, 0x4, URZ ;  /* 0x0000000406147890 */ /* 0x000fe4000fffe03f */
[----:B------:R-:W-:Y:S01]  /*31b0*/  UIADD3 UR22, UR5, 0x4, URZ ;  /* 0x0000000405167890 */ /* 0x000fe2000fffe03f */
[----:B------:R-:W-:Y:S01]  /*31c0*/  UMOV UR21, 0x40000040 ;  /* 0x4000004000157882 */ /* 0x000fe20000000000 */
[----:B------:R-:W-:Y:S01]  /*31d0*/  UMOV UR23, 0x40000040 ;  /* 0x4000004000177882 */ /* 0x000fe20000000000 */
        /* <DEDUP_REMOVED lines=94> */
[----:B------:R-:W-:Y:S02]  /*37c0*/  UIADD3 UR20, UR11, UR14, URZ ;  /* 0x0000000e0b147290 */ /* 0x000fe4000fffe03f */
[----:B------:R-:W-:Y:S01]  /*37d0*/  UIADD3 UR22, UR11, UR15, URZ ;  /* 0x0000000f0b167290 */ /* 0x000fe2000fffe03f */
        /* <DEDUP_REMOVED lines=16> */
[----:B------:R-:W-:Y:S01]  /*38e0*/  UMOV UR14, 0x28 ;  /* 0x00000028000e7882 */ /* 0x000fe20000000000 */
[----:B------:R-:W-:Y:S01]  /*38f0*/  UMOV UR15, 0xa00 ;  /* 0x00000a00000f7882 */ /* 0x000fe20000000000 */
[----:B------:R-:W-:Y:S02]  /*3900*/  USEL UR14, UR14, 0x26, UP0 ;  /* 0x000000260e0e7887 */ /* 0x000fe40008000000 */
[----:B------:R-:W-:-:S02]  /*3910*/  USEL UR15, UR15, 0x980, UP0 ;  /* 0x000009800f0f7887 */ /* 0x000fc40008000000 */
[----:B------:R-:W-:Y:S02]  /*3920*/  ULOP3.LUT UR14, UR14, 0x6, URZ, 0xc0, !UPT ;  /* 0x000000060e0e7892 */ /* 0x000fe4000f8ec03f */
[----:B------:R-:W-:Y:S01]  /*3930*/  ULOP3.LUT UR15, UR15, 0xa00, URZ, 0xc0, !UPT ;  /* 0x00000a000f0f7892 */ /* 0x000fe2000f8ec03f */
[----:B------:R-:W-:Y:S02]  /*3940*/  WARPGROUP.DEPBAR.LE gsb0, 0x0 ;  /* 0x00008000000079c5 */ /* 0x000fe40000010000 */
[----:B------:R-:W-:-:S06]  /*3950*/  WARPGROUP.ARRIVE ;  /* 0x00000000000079c5 */ /* 0x000fcc0000000000 */
[----:B------:R-:W-:Y:S01]  /*3960*/  HGMMA.64x64x16.F32.BF16 R24, gdesc[UR20], R24, gsb0 ;  /* 0x00e00000141879f0 */ /* 0x000fe20008001818 */
[----:B------:R-:W-:Y:S02]  /*3970*/  UIADD3 UR20, UR14, UR15, UR6 ;  /* 0x0000000f0e147290 */ /* 0x000fe4000fffe006 */
[----:B------:R-:W-:Y:S01]  /*3980*/  UIADD3 UR22, UR14, UR15, UR5 ;  /* 0x0000000f0e167290 */ /* 0x000fe2000fffe005 */
[----:B------:R-:W-:Y:S01]  /*3990*/  UMOV UR21, 0x40000040 ;  /* 0x4000004000157882 */ /* 0x000fe20000000000 */
[----:B------:R-:W-:Y:S01]  /*39a0*/  UMOV UR23, 0x40000040 ;  /* 0x4000004000177882 */ /* 0x000fe20000000000 */
[----:B------:R-:W-:Y:S02]  /*39b0*/  UIADD3 UR14, UR6, 0xa00, URZ ;  /* 0x00000a00060e7890 */ /* 0x000fe4000fffe03f */
[----:B------:R-:W-:Y:S01]  /*39c0*/  UIADD3 UR15, UR5, 0xa00, URZ ;  /* 0x00000a00050f7890 */ /* 0x000fe2000fffe03f */
        /* <DEDUP_REMOVED lines=87> */
[----:B------:R-:W-:Y:S02]  /*3f40*/  UMOV UR10, 0x1000 ;  /* 0x00001000000a7882 */ /* 0x000fe40000000000 */
[----:B------:R-:W-:-:S04]  /*3f50*/  USEL UR10, UR10, 0xf80, UP0 ;  /* 0x00000f800a0a7887 */ /* 0x000fc80008000000 */
[----:B------:R-:W-:Y:S01]  /*3f60*/  ULOP3.LUT UR10, UR10, 0x1e00, URZ, 0xc0, !UPT ;  /* 0x00001e000a0a7892 */ /* 0x000fe2000f8ec03f */
        /* <DEDUP_REMOVED lines=9> */
[----:B------:R-:W-:-:S04]  /*4000*/  USEL UR7, UR7, 0x3e, UP0 ;  /* 0x0000003e07077887 */ /* 0x000fc80008000000 */
        /* <DEDUP_REMOVED lines=8> */
[----:B------:R-:W-:Y:S01]  /*4090*/  ULDC UR5, c[0x0][0xad0] ;  /* 0x0002b40000057ab9 */ /* 0x000fe20000000800 */
[----:B------:R-:W-:Y:S01]  /*40a0*/  ULDC UR7, c[0x0][0xa80] ;  /* 0x0002a00000077ab9 */ /* 0x000fe20000000800 */
        /* <DEDUP_REMOVED lines=18> */
[----:B------:R-:W5:Y:S01]  /*41d0*/  MUFU.TANH R25, R25 ;  /* 0x0000001900197308 */ /* 0x000f620000002400 */
        /* <DEDUP_REMOVED lines=8> */
[----:B--2---:R-:W-:Y:S01]  /*4260*/  FSEL R24, R24, -INF , P1 ;  /* 0xff80000018187808 */ /* 0x004fe20000800000 */
[----:B------:R-:W-:Y:S01]  /*4270*/  FMUL.FTZ R48, R48, UR5 ;  /* 0x0000000530307c20 */ /* 0x000fe20008410000 */
[----:B------:R-:W-:Y:S01]  /*4280*/  FMUL.FTZ R42, R42, UR5 ;  /* 0x000000052a2a7c20 */ /* 0x000fe20008410000 */
[----:B------:R-:W-:Y:S01]  /*4290*/  FMUL.FTZ R49, R49, UR5 ;  /* 0x0000000531317c20 */ /* 0x000fe20008410000 */
[----:B------:R-:W-:Y:S01]  /*42a0*/  FMUL.FTZ R43, R43, UR5 ;  /* 0x000000052b2b7c20 */ /* 0x000fe20008410000 */
[----:B------:R-:W-:Y:S01]  /*42b0*/  FMUL.FTZ R52, R52, UR5 ;  /* 0x0000000534347c20 */ /* 0x000fe20008410000 */
[----:B------:R-:W-:Y:S01]  /*42c0*/  FMUL.FTZ R53, R53, UR5 ;  /* 0x0000000535357c20 */ /* 0x000fe20008410000 */
[----:B------:R-:W2:Y:S01]  /*42d0*/  MUFU.TANH R29, R29 ;  /* 0x0000001d001d7308 */ /* 0x000ea20000002400 */
[----:B-----5:R-:W-:Y:S01]  /*42e0*/  FSEL R25, R25, -INF , P2 ;  /* 0xff80000019197808 */ /* 0x020fe20001000000 */
[----:B------:R-:W-:Y:S01]  /*42f0*/  FMUL.FTZ R46, R46, UR5 ;  /* 0x000000052e2e7c20 */ /* 0x000fe20008410000 */
[----:B------:R-:W-:Y:S01]  /*4300*/  FMUL.FTZ R47, R47, UR5 ;  /* 0x000000052f2f7c20 */ /* 0x000fe20008410000 */
[----:B------:R-:W-:Y:S01]  /*4310*/  FMUL.FTZ R50, R50, UR5 ;  /* 0x0000000532327c20 */ /* 0x000fe20008410000 */
[----:B------:R-:W-:Y:S01]  /*4320*/  FMNMX.FTZ R7, R24, R25, !PT ;  /* 0x0000001918077209 */ /* 0x000fe20007810000 */
[----:B------:R-:W-:Y:S01]  /*4330*/  FMUL.FTZ R51, R51, UR5 ;  /* 0x0000000533337c20 */ /* 0x000fe20008410000 */
[----:B------:R-:W-:Y:S01]  /*4340*/  FMUL.FTZ R54, R54, UR5 ;  /* 0x0000000536367c20 */ /* 0x000fe20008410000 */
[----:B------:R-:W5:Y:S01]  /*4350*/  MUFU.TANH R32, R32 ;  /* 0x0000002000207308 */ /* 0x000f620000002400 */
[----:B0-----:R-:W-:Y:S01]  /*4360*/  FSEL R28, R28, -INF , P3 ;  /* 0xff8000001c1c7808 */ /* 0x001fe20001800000 */
[----:B------:R-:W-:-:S03]  /*4370*/  FMUL.FTZ R55, R55, UR5 ;  /* 0x0000000537377c20 */ /* 0x000fc60008410000 */
[----:B------:R-:W-:-:S03]  /*4380*/  FMNMX.FTZ R7, R28, R7, !PT ;  /* 0x000000071c077209 */ /* 0x000fc60007810000 */
[----:B------:R-:W0:Y:S01]  /*4390*/  MUFU.TANH R26, R26 ;  /* 0x0000001a001a7308 */ /* 0x000e220000002400 */
[----:B--2---:R-:W-:-:S04]  /*43a0*/  FSEL R10, R29, -INF , P4 ;  /* 0xff8000001d0a7808 */ /* 0x004fc80002000000 */
[----:B------:R-:W-:-:S03]  /*43b0*/  FMNMX.FTZ R7, R10, R7, !PT ;  /* 0x000000070a077209 */ /* 0x000fc60007810000 */
[----:B------:R-:W2:Y:S01]  /*43c0*/  MUFU.TANH R33, R33 ;  /* 0x0000002100217308 */ /* 0x000ea20000002400 */
[----:B-----5:R-:W-:-:S04]  /*43d0*/  FSEL R32, R32, -INF , P5 ;  /* 0xff80000020207808 */ /* 0x020fc80002800000 */
[----:B------:R-:W-:-:S03]  /*43e0*/  FMNMX.FTZ R7, R32, R7, !PT ;  /* 0x0000000720077209 */ /* 0x000fc60007810000 */
[----:B------:R-:W5:Y:S01]  /*43f0*/  MUFU.TANH R27, R27 ;  /* 0x0000001b001b7308 */ /* 0x000f620000002400 */
[----:B0-----:R-:W-:Y:S02]  /*4400*/  FSEL R26, R26, -INF , P1 ;  /* 0xff8000001a1a7808 */ /* 0x001fe40000800000 */
[----:B------:R-:W-:-:S05]  /*4410*/  ISETP.GT.AND P1, PT, R5, 0x18, PT ;  /* 0x000000180500780c */ /* 0x000fca0003f24270 */
[----:B------:R-:W0:Y:S01]  /*4420*/  MUFU.TANH R36, R36 ;  /* 0x0000002400247308 */ /* 0x000e220000002400 */
[----:B--2---:R-:W-:-:S04]  /*4430*/  FSEL R12, R33, -INF , P6 ;  /* 0xff800000210c7808 */ /* 0x004fc80003000000 */
[----:B------:R-:W-:-:S03]  /*4440*/  FMNMX.FTZ R7, R12, R7, !PT ;  /* 0x000000070c077209 */ /* 0x000fc60007810000 */
[----:B------:R-:W2:Y:S01]  /*4450*/  MUFU.TANH R30, R30 ;  /* 0x0000001e001e7308 */ /* 0x000ea20000002400 */
[----:B-----5:R-:W-:Y:S02]  /*4460*/  FSEL R27, R27, -INF , P2 ;  /* 0xff8000001b1b7808 */ /* 0x020fe40001000000 */
[----:B------:R-:W-:-:S05]  /*4470*/  ISETP.GT.AND P2, PT, R5, 0x19, PT ;  /* 0x000000190500780c */ /* 0x000fca0003f44270 */
[----:B------:R-:W5:Y:S01]  /*4480*/  MUFU.TANH R37, R37 ;  /* 0x0000002500257308 */ /* 0x000f620000002400 */
[----:B0-----:R-:W-:-:S04]  /*4490*/  FSEL R14, R36, -INF , P1 ;  /* 0xff800000240e7808 */ /* 0x001fc80000800000 */
[----:B------:R-:W-:-:S03]  /*44a0*/  FMNMX.FTZ R7, R14, R7, !PT ;  /* 0x000000070e077209 */ /* 0x000fc60007810000 */
[----:B------:R-:W0:Y:S01]  /*44b0*/  MUFU.TANH R31, R31 ;  /* 0x0000001f001f7308 */ /* 0x000e220000002400 */
[----:B--2---:R-:W-:Y:S02]  /*44c0*/  FSEL R30, R30, -INF , P3 ;  /* 0xff8000001e1e7808 */ /* 0x004fe40001800000 */
[----:B------:R-:W-:-:S05]  /*44d0*/  ISETP.GT.AND P3, PT, R5, 0x20, PT ;  /* 0x000000200500780c */ /* 0x000fca0003f64270 */
        /* <DEDUP_REMOVED lines=41> */
[----:B------:R-:W-:Y:S02]  /*4770*/  ISETP.GT.AND P4, PT, R5, 0x39, PT ;  /* 0x000000390500780c */ /* 0x000fe40003f84270 */
[----:B------:R-:W-:-:S03]  /*4780*/  FMNMX.FTZ R5, R26, R27, !PT ;  /* 0x0000001b1a057209 */ /* 0x000fc60007810000 */
[----:B------:R-:W0:Y:S01]  /*4790*/  MUFU.TANH R46, R46 ;  /* 0x0000002e002e7308 */ /* 0x000e220000002400 */
[----:B--2---:R-:W-:Y:S02]  /*47a0*/  FSEL R52, R52, -INF , P3 ;  /* 0xff80000034347808 */ /* 0x004fe40001800000 */
[----:B------:R-:W-:Y:S02]  /*47b0*/  FMNMX.FTZ R5, R30, R5, !PT ;  /* 0x000000051e057209 */ /* 0x000fe40007810000 */
[----:B------:R-:W-:Y:S02]  /*47c0*/  FMNMX.FTZ R7, R52, R7, !PT ;  /* 0x0000000734077209 */ /* 0x000fe40007810000 */
[----:B------:R-:W-:Y:S01]  /*47d0*/  FMNMX.FTZ R5, R56, R5, !PT ;  /* 0x0000000538057209 */ /* 0x000fe20007810000 */
[----:B------:R-:W2:Y:S01]  /*47e0*/  MUFU.TANH R47, R47 ;  /* 0x0000002f002f7308 */ /* 0x000ea20000002400 */
[----:B-----5:R-:W-:Y:S02]  /*47f0*/  FSEL R72, R53, -INF , P4 ;  /* 0xff80000035487808 */ /* 0x020fe40002000000 */
[----:B------:R-:W-:-:S02]  /*4800*/  FMNMX.FTZ R5, R34, R5, !PT ;  /* 0x0000000522057209 */ /* 0x000fc40007810000 */
[----:B------:R-:W-:Y:S02]  /*4810*/  FMNMX.FTZ R7, R72, R7, !PT ;  /* 0x0000000748077209 */ /* 0x000fe40007810000 */
[----:B------:R-:W-:Y:S01]  /*4820*/  FMNMX.FTZ R5, R36, R5, !PT ;  /* 0x0000000524057209 */ /* 0x000fe20007810000 */
[----:B------:R-:W5:Y:S01]  /*4830*/  MUFU.TANH R50, R50 ;  /* 0x0000003200327308 */ /* 0x000f620000002400 */
[----:B0-----:R-:W-:Y:S01]  /*4840*/  FSEL R46, R46, -INF , P5 ;  /* 0xff8000002e2e7808 */ /* 0x001fe20002800000 */
[----:B------:R-:W0:Y:S01]  /*4850*/  SHFL.BFLY PT, R4, R7, 0x2, 0x1f ;  /* 0x0c401f0007047f89 */ /* 0x000e2200000e0000 */
[----:B------:R-:W-:-:S04]  /*4860*/  FMNMX.FTZ R5, R38, R5, !PT ;  /* 0x0000000526057209 */ /* 0x000fc80007810000 */
[----:B------:R-:W-:Y:S01]  /*4870*/  FMNMX.FTZ R5, R40, R5, !PT ;  /* 0x0000000528057209 */ /* 0x000fe20007810000 */
[----:B------:R-:W-:Y:S01]  /*4880*/  MUFU.TANH R51, R51 ;  /* 0x0000003300337308 */ /* 0x000fe20000002400 */
[----:B--2---:R-:W-:Y:S02]  /*4890*/  FSEL R48, R47, -INF , P6 ;  /* 0xff8000002f307808 */ /* 0x004fe40003000000 */
[----:B------:R-:W-:-:S04]  /*48a0*/  FMNMX.FTZ R5, R42, R5, !PT ;  /* 0x000000052a057209 */ /* 0x000fc80007810000 */
[----:B------:R-:W-:Y:S01]  /*48b0*/  FMNMX.FTZ R5, R44, R5, !PT ;  /* 0x000000052c057209 */ /* 0x000fe20007810000 */
[----:B------:R-:W2:Y:S01]  /*48c0*/  MUFU.TANH R54, R54 ;  /* 0x0000003600367308 */ /* 0x000ea20000002400 */
[----:B-----5:R-:W-:Y:S02]  /*48d0*/  FSEL R50, R50, -INF , P1 ;  /* 0xff80000032327808 */ /* 0x020fe40000800000 */
[----:B------:R-:W-:-:S04]  /*48e0*/  FMNMX.FTZ R5, R46, R5, !PT ;  /* 0x000000052e057209 */ /* 0x000fc80007810000 */
[----:B------:R-:W-:Y:S01]  /*48f0*/  FMNMX.FTZ R5, R48, R5, !PT ;  /* 0x0000000530057209 */ /* 0x000fe20007810000 */
[----:B------:R-:W5:Y:S01]  /*4900*/  MUFU.TANH R55, R55 ;  /* 0x0000003700377308 */ /* 0x000f620000002400 */
[----:B0-----:R-:W-:Y:S01]  /*4910*/  FMNMX.FTZ R4, R7, R4, !PT ;  /* 0x0000000407047209 */ /* 0x001fe20007810000 */
[----:B------:R-:W-:Y:S01]  /*4920*/  IMAD.U32 R7, RZ, RZ, UR7 ;  /* 0x00000007ff077e24 */ /* 0x000fe2000f8e00ff */
[----:B------:R-:W-:Y:S01]  /*4930*/  FMNMX.FTZ R5, R50, R5, !PT ;  /* 0x0000000532057209 */ /* 0x000fe20007810000 */
[----:B------:R-:W-:Y:S02]  /*4940*/  ULOP3.LUT UR7, UR44, 0x2000000, URZ, 0xfc, !UPT ;  /* 0x020000002c077892 */ /* 0x000fe4000f8efc3f */
[----:B------:R-:W0:Y:S01]  /*4950*/  SHFL.BFLY PT, R9, R4, 0x1, 0x1f ;  /* 0x0c201f0004097f89 */ /* 0x000e2200000e0000 */
[----:B--2---:R-:W-:Y:S01]  /*4960*/  FSEL R54, R54, -INF , P3 ;  /* 0xff80000036367808 */ /* 0x004fe20001800000 */
[----:B------:R-:W-:-:S04]  /*4970*/  ULEA UR10, UR36, UR7, 0xc ;  /* 0x00000007240a7291 */ /* 0x000fc8000f8e603f */
[----:B------:R-:W-:Y:S01]  /*4980*/  UIADD3 UR14, UR10, 0x80, URZ ;  /* 0x000000800a0e7890 */ /* 0x000fe2000fffe03f */
[----:B-----5:R-:W-:Y:S02]  /*4990*/  FSEL R70, R55, -INF , P4 ;  /* 0xff80000037467808 */ /* 0x020fe40002000000 */
[----:B0-----:R-:W-:-:S04]  /*49a0*/  FMNMX.FTZ R4, R4, R9, !PT ;  /* 0x0000000904047209 */ /* 0x001fc80007810000 */
[C---:B------:R-:W-:Y:S01]  /*49b0*/  FSETP.NEU.FTZ.AND P5, PT, R4.reuse, -INF , PT ;  /* 0xff8000000400780b */ /* 0x040fe20003fbd000 */
[----:B-1-34-:R-:W-:-:S05]  /*49c0*/  FMUL.FTZ R6, R4, R7 ;  /* 0x0000000704067220 */ /* 0x01afca0000410000 */
[----:B------:R-:W-:-:S05]  /*49d0*/  FSEL R29, R6, RZ, P5 ;  /* 0x000000ff061d7208 */ /* 0x000fca0002800000 */
[-CC-:B------:R-:W-:Y:S01]  /*49e0*/  FFMA.FTZ R6, R24, R7.reuse, -R29.reuse ;  /* 0x0000000718067223 */ /* 0x180fe2000001081d */
[----:B------:R-:W-:Y:S01]  /*49f0*/  FSEL R24, R51, -INF , P2 ;  /* 0xff80000033187808 */ /* 0x000fe20001000000 */
[-CC-:B------:R-:W-:Y:S01]  /*4a00*/  FFMA.FTZ R8, R28, R7.reuse, -R29.reuse ;  /* 0x000000071c087223 */ /* 0x180fe2000001081d */
[-CC-:B------:R-:W-:Y:S01]  /*4a10*/  FFMA.FTZ R9, R25, R7.reuse, -R29.reuse ;  /* 0x0000000719097223 */ /* 0x180fe2000001081d */
[--C-:B------:R-:W-:Y:S01]  /*4a20*/  FFMA.FTZ R11, R10, R7, -R29.reuse ;  /* 0x000000070a0b7223 */ /* 0x100fe2000001081d */
[----:B------:R-:W-:Y:S01]  /*4a30*/  FMNMX.FTZ R5, R24, R5, !PT ;  /* 0x0000000518057209 */ /* 0x000fe20007810000 */
        /* <DEDUP_REMOVED lines=10> */
[-CC-:B------:R-:W-:Y:S01]  /*4ae0*/  FFMA.FTZ R154, R66, R7.reuse, -R29.reuse ;  /* 0x00000007429a7223 */ /* 0x180fe2000001081d */
[-CC-:B------:R-:W-:Y:S01]  /*4af0*/  FFMA.FTZ R173, R68, R7.reuse, -R29.reuse ;  /* 0x0000000744ad7223 */ /* 0x180fe2000001081d */
[----:B------:R-:W0:Y:S01]  /*4b00*/  SHFL.BFLY PT, R28, R5, 0x2, 0x1f ;  /* 0x0c401f00051c7f89 */ /* 0x000e2200000e0000 */
[-CC-:B------:R-:W-:Y:S01]  /*4b10*/  FFMA.FTZ R172, R52, R7.reuse, -R29.reuse ;  /* 0x0000000734ac7223 */ /* 0x180fe2000001081d */
[----:B------:R-:W-:Y:S01]  /*4b20*/  FFMA.FTZ R175, R72, R7, -R29 ;  /* 0x0000000748af7223 */ /* 0x000fe2000001081d */
[----:B------:R-:W-:Y:S01]  /*4b30*/  MUFU.EX2 R6, R6 ;  /* 0x0000000600067308 */ /* 0x000fe20000000800 */
[----:B------:R-:W-:-:S07]  /*4b40*/  ISETP.GE.AND P2, PT, R152, 0x41, PT ;  /* 0x000000419800780c */ /* 0x000fce0003f46270 */
[----:B------:R-:W1:Y:S08]  /*4b50*/  MUFU.EX2 R9, R9 ;  /* 0x0000000900097308 */ /* 0x000e700000000800 */
[----:B------:R-:W-:Y:S01]  /*4b60*/  MUFU.EX2 R8, R8 ;  /* 0x0000000800087308 */ /* 0x000fe20000000800 */
[----:B0-----:R-:W-:-:S07]  /*4b70*/  FMNMX.FTZ R28, R5, R28, !PT ;  /* 0x0000001c051c7209 */ /* 0x001fce0007810000 */
[----:B------:R-:W0:Y:S01]  /*4b80*/  MUFU.EX2 R11, R11 ;  /* 0x0000000b000b7308 */ /* 0x000e220000000800 */
[----:B-1----:R-:W-:Y:S01]  /*4b90*/  F2FP.BF16.F32.PACK_AB R156, R9, R6 ;  /* 0x00000006099c723e */ /* 0x002fe200000010ff */
[----:B------:R-:W1:Y:S01]  /*4ba0*/  SHFL.BFLY PT, R5, R28, 0x1, 0x1f ;  /* 0x0c201f001c057f89 */ /* 0x000e6200000e0000 */
[----:B------:R-:W-:-:S05]  /*4bb0*/  FADD.FTZ R9, R6, R9 ;  /* 0x0000000906097221 */ /* 0x000fca0000010000 */
[----:B------:R-:W-:Y:S08]  /*4bc0*/  MUFU.EX2 R10, R10 ;  /* 0x0000000a000a7308 */ /* 0x000ff00000000800 */
[----:B------:R-:W2:Y:S01]  /*4bd0*/  MUFU.EX2 R13, R13 ;  /* 0x0000000d000d7308 */ /* 0x000ea20000000800 */
[----:B0-----:R-:W-:Y:S01]  /*4be0*/  F2FP.BF16.F32.PACK_AB R158, R11, R8 ;  /* 0x000000080b9e723e */ /* 0x001fe200000010ff */
[----:B------:R-:W-:-:S04]  /*4bf0*/  FADD.FTZ R8, R8, R9 ;  /* 0x0000000908087221 */ /* 0x000fc80000010000 */
[----:B------:R-:W-:Y:S02]  /*4c00*/  FADD.FTZ R11, R11, R8 ;  /* 0x000000080b0b7221 */ /* 0x000fe40000010000 */
[----:B------:R-:W-:Y:S01]  /*4c10*/  MUFU.EX2 R12, R12 ;  /* 0x0000000c000c7308 */ /* 0x000fe20000000800 */
[----:B-1----:R-:W-:-:S04]  /*4c20*/  FMNMX.FTZ R5, R28, R5, !PT ;  /* 0x000000051c057209 */ /* 0x002fc80007810000 */
[C---:B------:R-:W-:Y:S01]  /*4c30*/  FSETP.NEU.FTZ.AND P1, PT, R5.reuse, -INF , PT ;  /* 0xff8000000500780b */ /* 0x040fe20003f3d000 */
[-C--:B------:R-:W-:Y:S02]  /*4c40*/  FMUL.FTZ R25, R5, R7.reuse ;  /* 0x0000000705197220 */ /* 0x080fe40000410000 */
[----:B------:R-:W0:Y:S01]  /*4c50*/  MUFU.EX2 R15, R15 ;  /* 0x0000000f000f7308 */ /* 0x000e220000000800 */
[----:B--2---:R-:W-:Y:S01]  /*4c60*/  F2FP.BF16.F32.PACK_AB R160, R13, R10 ;  /* 0x0000000a0da0723e */ /* 0x004fe200000010ff */
[----:B------:R-:W-:Y:S01]  /*4c70*/  FADD.FTZ R10, R10, R11 ;  /* 0x0000000b0a0a7221 */ /* 0x000fe20000010000 */
[----:B------:R-:W-:Y:S02]  /*4c80*/  FSEL R25, R25, RZ, P1 ;  /* 0x000000ff19197208 */ /* 0x000fe40000800000 */
[----:B------:R-:W-:Y:S01]  /*4c90*/  ISETP.NE.AND P1, PT, R57, RZ, PT ;  /* 0x000000ff3900720c */ /* 0x000fe20003f25270 */
[----:B------:R-:W-:Y:S02]  /*4ca0*/  FADD.FTZ R13, R13, R10 ;  /* 0x0000000a0d0d7221 */ /* 0x000fe40000010000 */
[----:B------:R-:W-:Y:S01]  /*4cb0*/  MUFU.EX2 R14, R14 ;  /* 0x0000000e000e7308 */ /* 0x000fe20000000800 */
[-CC-:B------:R-:W-:Y:S01]  /*4cc0*/  FFMA.FTZ R195, R24, R7.reuse, -R25.reuse ;  /* 0x0000000718c37223 */ /* 0x180fe20000010819 */
        /* <DEDUP_REMOVED lines=8> */
[----:B------:R-:W-:Y:S01]  /*4d50*/  FFMA.FTZ R182, R42, R7, -R25 ;  /* 0x000000072ab67223 */ /* 0x000fe20000010819 */
[----:B------:R-:W-:-:S02]  /*4d60*/  @!P1 VIADD R24, R3, 0x38840 ;  /* 0x0003884003189836 */ /* 0x000fc40000000000 */
[-CC-:B------:R-:W-:Y:S01]  /*4d70*/  FFMA.FTZ R191, R44, R7.reuse, -R25.reuse ;  /* 0x000000072cbf7223 */ /* 0x180fe20000010819 */
[-CC-:B------:R-:W-:Y:S01]  /*4d80*/  FFMA.FTZ R192, R46, R7.reuse, -R25.reuse ;  /* 0x000000072ec07223 */ /* 0x180fe20000010819 */
[-CC-:B------:R-:W-:Y:S01]  /*4d90*/  FFMA.FTZ R193, R48, R7.reuse, -R25.reuse ;  /* 0x0000000730c17223 */ /* 0x180fe20000010819 */
[-CC-:B------:R-:W-:Y:S01]  /*4da0*/  FFMA.FTZ R194, R50, R7.reuse, -R25.reuse ;  /* 0x0000000732c27223 */ /* 0x180fe20000010819 */
[----:B------:R-:W-:Y:S01]  /*4db0*/  @!P1 PRMT R24, RZ, 0x654, R24 ;  /* 0x00000654ff189816 */ /* 0x000fe20000000018 */
[-CC-:B------:R-:W-:Y:S01]  /*4dc0*/  FFMA.FTZ R196, R54, R7.reuse, -R25.reuse ;  /* 0x0000000736c47223 */ /* 0x180fe20000010819 */
[----:B------:R-:W-:Y:S01]  /*4dd0*/  FFMA.FTZ R197, R70, R7, -R25 ;  /* 0x0000000746c57223 */ /* 0x000fe20000010819 */
[----:B------:R-:W-:Y:S01]  /*4de0*/  MUFU.EX2 R174, R174 ;  /* 0x000000ae00ae7308 */ /* 0x000fe20000000800 */
[----:B------:R1:W-:Y:S01]  /*4df0*/  @!P1 SYNCS.ARRIVE.TRANS64.RED.A1T0 RZ, [R24+URZ], RZ ;  /* 0x000000ff18ff99a7 */ /* 0x0003e2000810043f */
[----:B0-----:R-:W-:Y:S01]  /*4e00*/  F2FP.BF16.F32.PACK_AB R162, R15, R12 ;  /* 0x0000000c0fa2723e */ /* 0x001fe200000010ff */
[----:B------:R-:W-:Y:S01]  /*4e10*/  FADD.FTZ R12, R12, R13 ;  /* 0x0000000d0c0c7221 */ /* 0x000fe20000010000 */
[----:B------:R-:W-:-:S03]  /*4e20*/  @!P1 VIADD R3, R3, 0x38860 ;  /* 0x0003886003039836 */ /* 0x000fc60000000000 */
[----:B------:R-:W-:Y:S01]  /*4e30*/  FADD.FTZ R15, R15, R12 ;  /* 0x0000000c0f0f7221 */ /* 0x000fe20000010000 */
[----:B------:R-:W0:Y:S01]  /*4e40*/  MUFU.EX2 R177, R177 ;  /* 0x000000b100b17308 */ /* 0x000e220000000800 */
[----:B------:R-:W-:-:S07]  /*4e50*/  @!P1 PRMT R3, RZ, 0x654, R3 ;  /* 0x00000654ff039816 */ /* 0x000fce0000000003 */
[----:B------:R-:W-:Y:S08]  /*4e60*/  MUFU.EX2 R176, R176 ;  /* 0x000000b000b07308 */ /* 0x000ff00000000800 */
[----:B------:R-:W2:Y:S01]  /*4e70*/  MUFU.EX2 R179, R179 ;  /* 0x000000b300b37308 */ /* 0x000ea20000000800 */
[----:B0-----:R-:W-:Y:S01]  /*4e80*/  F2FP.BF16.F32.PACK_AB R157, R177, R174 ;  /* 0x000000aeb19d723e */ /* 0x001fe200000010ff */
[----:B------:R-:W-:-:S06]  /*4e90*/  FADD.FTZ R177, R174, R177 ;  /* 0x000000b1aeb17221 */ /* 0x000fcc0000010000 */
[----:B------:R-:W-:Y:S08]  /*4ea0*/  MUFU.EX2 R178, R178 ;  /* 0x000000b200b27308 */ /* 0x000ff00000000800 */
[----:B------:R-:W0:Y:S01]  /*4eb0*/  MUFU.EX2 R181, R181 ;  /* 0x000000b500b57308 */ /* 0x000e220000000800 */
[----:B--2---:R-:W-:Y:S01]  /*4ec0*/  F2FP.BF16.F32.PACK_AB R159, R179, R176 ;  /* 0x000000b0b39f723e */ /* 0x004fe200000010ff */
[----:B------:R-:W-:Y:S01]  /*4ed0*/  BAR.SYNC.DEFER_BLOCKING 0xf, 0x100 ;  /* 0x03c4000000007b1d */ /* 0x000fe20000010000 */
[----:B------:R-:W-:-:S04]  /*4ee0*/  FADD.FTZ R176, R176, R177 ;  /* 0x000000b1b0b07221 */ /* 0x000fc80000010000 */
[----:B------:R-:W-:Y:S01]  /*4ef0*/  FADD.FTZ R179, R179, R176 ;  /* 0x000000b0b3b37221 */ /* 0x000fe20000010000 */
[----:B------:R-:W-:Y:S08]  /*4f00*/  MUFU.EX2 R180, R180 ;  /* 0x000000b400b47308 */ /* 0x000ff00000000800 */
[----:B------:R-:W2:Y:S01]  /*4f10*/  MUFU.EX2 R183, R183 ;  /* 0x000000b700b77308 */ /* 0x000ea20000000800 */
[----:B0-----:R-:W-:Y:S01]  /*4f20*/  F2FP.BF16.F32.PACK_AB R161, R181, R178 ;  /* 0x000000b2b5a1723e */ /* 0x001fe200000010ff */
[----:B------:R-:W-:-:S04]  /*4f30*/  FADD.FTZ R178, R178, R179 ;  /* 0x000000b3b2b27221 */ /* 0x000fc80000010000 */
[----:B------:R-:W-:Y:S02]  /*4f40*/  FADD.FTZ R181, R181, R178 ;  /* 0x000000b2b5b57221 */ /* 0x000fe40000010000 */
[----:B------:R-:W0:Y:S01]  /*4f50*/  MUFU.EX2 R21, R21 ;  /* 0x0000001500157308 */ /* 0x000e220000000800 */
[----:B------:R3:W-:Y:S07]  /*4f60*/  STSM.16.M88.4 [R23+0x36400], R156 ;  /* 0x0364009c17007844 */ /* 0x0007ee0000000200 */
[----:B------:R-:W-:Y:S01]  /*4f70*/  MUFU.EX2 R20, R20 ;  /* 0x0000001400147308 */ /* 0x000fe20000000800 */
[----:B--2---:R-:W-:Y:S01]  /*4f80*/  F2FP.BF16.F32.PACK_AB R163, R183, R180 ;  /* 0x000000b4b7a3723e */ /* 0x004fe200000010ff */
[----:B------:R-:W-:-:S04]  /*4f90*/  FADD.FTZ R180, R180, R181 ;  /* 0x000000b5b4b47221 */ /* 0x000fc80000010000 */
[----:B------:R3:W-:Y:S01]  /*4fa0*/  STSM.16.M88.4 [R22], R160 ;  /* 0x000000a016007844 */ /* 0x0007e20000000200 */
[----:B------:R-:W-:Y:S01]  /*4fb0*/  FADD.FTZ R183, R183, R180 ;  /* 0x000000b4b7b77221 */ /* 0x000fe20000010000 */
[----:B------:R-:W2:Y:S01]  /*4fc0*/  MUFU.EX2 R155, R155 ;  /* 0x0000009b009b7308 */ /* 0x000ea20000000800 */
[----:B0-----:R-:W-:Y:S01]  /*4fd0*/  F2FP.BF16.F32.PACK_AB R164, R21, R14 ;  /* 0x0000000e15a4723e */ /* 0x001fe200000010ff */
[----:B------:R-:W-:-:S04]  /*4fe0*/  FADD.FTZ R14, R14, R15 ;  /* 0x0000000f0e0e7221 */ /* 0x000fc80000010000 */
[----:B------:R-:W-:Y:S02]  /*4ff0*/  FADD.FTZ R21, R21, R14 ;  /* 0x0000000e15157221 */ /* 0x000fe40000010000 */
[----:B------:R-:W-:Y:S08]  /*5000*/  MUFU.EX2 R182, R182 ;  /* 0x000000b600b67308 */ /* 0x000ff00000000800 */
[----:B------:R-:W0:Y:S01]  /*5010*/  MUFU.EX2 R191, R191 ;  /* 0x000000bf00bf7308 */ /* 0x000e220000000800 */
[----:B--2---:R-:W-:Y:S01]  /*5020*/  F2FP.BF16.F32.PACK_AB R166, R155, R20 ;  /* 0x000000149ba6723e */ /* 0x004fe200000010ff */
[----:B------:R-:W-:-:S04]  /*5030*/  FADD.FTZ R20, R20, R21 ;  /* 0x0000001514147221 */ /* 0x000fc80000010000 */
[----:B------:R-:W-:Y:S02]  /*5040*/  FADD.FTZ R155, R155, R20 ;  /* 0x000000149b9b7221 */ /* 0x000fe40000010000 */
[----:B------:R-:W-:Y:S08]  /*5050*/  MUFU.EX2 R192, R192 ;  /* 0x000000c000c07308 */ /* 0x000ff00000000800 */
        /* <DEDUP_REMOVED lines=8> */
[----:B------:R3:W-:Y:S01]  /*50e0*/  STSM.16.M88.4 [R185], R164 ;  /* 0x000000a4b9007844 */ /* 0x0007e20000000200 */
[----:B------:R-:W-:Y:S01]  /*50f0*/  FADD.FTZ R193, R193, R192 ;  /* 0x000000c0c1c17221 */ /* 0x000fe20000010000 */
        /* <DEDUP_REMOVED lines=8> */
[----:B------:R-:W-:-:S06]  /*5180*/  FADD.FTZ R172, R172, R173 ;  /* 0x000000adacac7221 */ /* 0x000fcc0000010000 */
[----:B------:R-:W2:Y:S08]  /*5190*/  MUFU.EX2 R196, R196 ;  /* 0x000000c400c47308 */ /* 0x000eb00000000800 */
[----:B------:R-:W4:Y:S01]  /*51a0*/  MUFU.EX2 R197, R197 ;  /* 0x000000c500c57308 */ /* 0x000f220000000800 */
[----:B0-----:R-:W-:Y:S01]  /*51b0*/  F2FP.BF16.F32.PACK_AB R169, R195, R194 ;  /* 0x000000c2c3a9723e */ /* 0x001fe200000010ff */
[----:B------:R-:W-:-:S04]  /*51c0*/  FADD.FTZ R194, R194, R193 ;  /* 0x000000c1c2c27221 */ /* 0x000fc80000010000 */
[----:B------:R-:W-:-:S04]  /*51d0*/  FADD.FTZ R195, R195, R194 ;  /* 0x000000c2c3c37221 */ /* 0x000fc80000010000 */
[----:B--2---:R-:W-:Y:S01]  /*51e0*/  FADD.FTZ R6, R196, R195 ;  /* 0x000000c3c4067221 */ /* 0x004fe20000010000 */
[----:B----4-:R-:W-:-:S03]  /*51f0*/  F2FP.BF16.F32.PACK_AB R171, R197, R196 ;  /* 0x000000c4c5ab723e */ /* 0x010fc600000010ff */
[----:B------:R-:W-:Y:S02]  /*5200*/  FADD.FTZ R6, R197, R6 ;  /* 0x00000006c5067221 */ /* 0x000fe40000010000 */
[----:B------:R3:W-:Y:S01]  /*5210*/  STSM.16.M88.4 [R184], R168 ;  /* 0x000000a8b8007844 */ /* 0x0007e20000000200 */
[----:B-1----:R-:W-:-:S06]  /*5220*/  WARPGROUP.ARRIVE ;  /* 0x00000000000079c5 */ /* 0x002fcc0000000000 */
[----:B------:R-:W-:Y:S01]  /*5230*/  HGMMA.64x256x16.F32.BF16 R24, R156, gdesc[UR8].tnspB, RZ, !UPT, gsb0 ;  /* 0x43e000089c187df0 */ /* 0x000fe2000c0018ff */
[----:B------:R-:W-:Y:S02]  /*5240*/  UMOV UR11, 0x40000040 ;  /* 0x40000040000b7882 */ /* 0x000fe40000000000 */
[----:B------:R-:W-:Y:S02]  /*5250*/  WARPGROUP.DEPBAR.LE gsb0, 0x0 ;  /* 0x00008000000079c5 */ /* 0x000fe40000010000 */
[----:B------:R-:W-:-:S15]  /*5260*/  WARPGROUP.ARRIVE ;  /* 0x00000000000079c5 */ /* 0x000fde0000000000 */
[----:B------:R-:W-:-:S08]  /*5270*/  NOP ;  /* 0x0000000000007918 */ /* 0x000fd00000000000 */
[----:B------:R-:W-:Y:S01]  /*5280*/  HGMMA.64x256x16.F32.BF16 R24, R160, gdesc[UR12].tnspB, R24, gsb0 ;  /* 0x43e0000ca0187df0 */ /* 0x000fe20008001818 */
[----:B------:R-:W-:Y:S01]  /*5290*/  UIADD3 UR14, UR10, 0x100, URZ ;  /* 0x000001000a0e7890 */ /* 0x000fe2000fffe03f */
[----:B------:R-:W-:Y:S01]  /*52a0*/  UMOV UR15, 0x40000040 ;  /* 0x40000040000f7882 */ /* 0x000fe20000000000 */
[----:B------:R-:W-:Y:S01]  /*52b0*/  UIADD3 UR10, UR10, 0x180, URZ ;  /* 0x000001800a0a7890 */ /* 0x000fe2000fffe03f */
[----:B------:R-:W-:Y:S02]  /*52c0*/  WARPGROUP.DEPBAR.LE gsb0, 0x0 ;  /* 0x00008000000079c5 */ /* 0x000fe40000010000 */
[----:B------:R-:W-:-:S15]  /*52d0*/  WARPGROUP.ARRIVE ;  /* 0x00000000000079c5 */ /* 0x000fde0000000000 */
[----:B------:R-:W-:-:S07]  /*52e0*/  NOP ;  /* 0x0000000000007918 */ /* 0x000fce0000000000 */
[----:B------:R-:W-:Y:S03]  /*52f0*/  HGMMA.64x256x16.F32.BF16 R24, R164, gdesc[UR12].tnspB, R24, gsb0 ;  /* 0x43e0000ca4187df0 */ /* 0x000fe60008001818 */
        /* <DEDUP_REMOVED lines=10> */
[----:B0-----:R-:W0:Y:S02]  /*53a0*/  FENCE.VIEW.ASYNC.S ;  /* 0x00000000000073c6 */ /* 0x001e240000000000 */
[----:B0-----:R-:W-:Y:S01]  /*53b0*/  NOP ;  /* 0x0000000000007918 */ /* 0x001fe20000000000 */
[----:B------:R-:W-:Y:S06]  /*53c0*/  BAR.ARV 0xe, 0x100 ;  /* 0x0384000000007b1d */ /* 0x000fec0000002000 */
[----:B------:R0:W-:Y:S02]  /*53d0*/  @!P1 SYNCS.ARRIVE.TRANS64.RED.A1T0 RZ, [R3+URZ], RZ ;  /* 0x000000ff03ff99a7 */ /* 0x0001e4000810043f */
[----:B0-----:R-:W-:Y:S01]  /*53e0*/  FADD.FTZ R3, R175, R172 ;  /* 0x000000acaf037221 */ /* 0x001fe20000010000 */
[----:B---3--:R-:W-:Y:S06]  /*53f0*/  @!P2 BRA `(.L_x_211) ;  /* 0x0000002c007ca947 */ /* 0x008fec0003800000 */
[----:B------:R-:W-:Y:S01]  /*5400*/  VIADD R8, R153, 0xfffffffe ;  /* 0xfffffffe99087836 */ /* 0x000fe20000000000 */
[----:B------:R-:W-:Y:S01]  /*5410*/  UMOV UR24, UR36 ;  /* 0x0000002400187c82 */ /* 0x000fe20008000000 */
[----:B------:R-:W-:Y:S02]  /*5420*/  IMAD.MOV.U32 R10, RZ, RZ, R5 ;  /* 0x000000ffff0a7224 */ /* 0x000fe400078e0005 */
[----:B------:R-:W-:-:S07]  /*5430*/  IMAD.MOV.U32 R11, RZ, RZ, R4 ;  /* 0x000000ffff0b7224 */ /* 0x000fce00078e0004 */
.L_x_220:
[----:B------:R-:W-:Y:S01]  /*5440*/  UIADD3 UR36, UR24, 0x1, URZ ;  /* 0x0000000118247890 */ /* 0x000fe2000fffe03f */
[C---:B------:R-:W-:Y:S01]  /*5450*/  ISETP.GT.AND P2, PT, R8.reuse, RZ, PT ;  /* 0x000000ff0800720c */ /* 0x040fe20003f44270 */
[----:B------:R-:W-:Y:S02]  /*5460*/  VIADD R8, R8, 0xffffffff ;  /* 0xffffffff08087836 */ /* 0x000fe40000000000 */
[----:B------:R-:W-:-:S04]  /*5470*/  UISETP.NE.AND UP0, UPT, UR36, 0x2, UPT ;  /* 0x000000022400788c */ /* 0x000fc8000bf05270 */
[----:B------:R-:W-:Y:S02]  /*5480*/  USEL UR5, URZ, 0x1, UP0 ;  /* 0x000000013f057887 */ /* 0x000fe40008000000 */
[----:B------:R-:W-:-:S04]  /*5490*/  USEL UR36, UR36, URZ, UP0 ;  /* 0x0000003f24247287 */ /* 0x000fc80008000000 */
[----:B------:R-:W-:Y:S01]  /*54a0*/  LOP3.LUT R2, R2, UR5, RZ, 0x3c, !PT ;  /* 0x0000000502027c12 */ /* 0x000fe2000f8e3cff */
[----:B0-----:R-:W-:Y:S07]  /*54b0*/  @P0 BRA `(.L_x_212) ;  /* 0x0000000000040947 */ /* 0x001fee0003800000 */
[----:B------:R-:W-:Y:S01]  /*54c0*/  BPT.TRAP 0x1 ;  /* 0x000000040000795c */ /* 0x000fe20000300000 */
.L_x_212:
[----:B------:R-:W-:Y:S01]  /*54d0*/  ULEA UR5, UR36, UR37, 0x3 ;  /* 0x0000002524057291 */ /* 0x000fe2000f8e183f */
[----:B------:R-:W-:-:S08]  /*54e0*/  SHF.L.U32 R4, R2, 0x1f, RZ ;  /* 0x0000001f02047819 */ /* 0x000fd000000006ff */
[----:B------:R0:W1:Y:S01]  /*54f0*/  SYNCS.PHASECHK.TRANS64.TRYWAIT P3, [UR5+0x38830], R4 ;  /* 0x03883004ff0075a7 */ /* 0x0000620008060145 */
[----:B------:R-:W-:Y:S05]  /*5500*/  @P0 BRA `(.L_x_213) ;  /* 0x0000000000040947 */ /* 0x000fea0003800000 */
[----:B------:R-:W-:Y:S01]  /*5510*/  BPT.TRAP 0x1 ;  /* 0x000000040000795c */ /* 0x000fe20000300000 */
.L_x_213:
[----:B-1----:R-:W-:Y:S05]  /*5520*/  @P3 BRA `(.L_x_214) ;  /* 0x0000000000083947 */ /* 0x002fea0003800000 */
[----:B------:R-:W1:Y:S02]  /*5530*/  SYNCS.PHASECHK.TRANS64.TRYWAIT P3, [UR5+0x38830], R4 ;  /* 0x03883004ff0075a7 */ /* 0x000e640008060145 */
[----:B-1----:R-:W-:Y:S05]  /*5540*/  @!P3 BRA `(.L_x_215) ;  /* 0x000000b4001cb947 */ /* 0x002fea0003800000 */
.L_x_214:
        /* <DEDUP_REMOVED lines=26> */
[----:B------:R-:W-:Y:S05]  /*56f0*/  @P0 BRA `(.L_x_216) ;  /* 0x0000000000040947 */ /* 0x000fea0003800000 */
[----:B------:R-:W-:Y:S01]  /*5700*/  BPT.TRAP 0x1 ;  /* 0x000000040000795c */ /* 0x000fe20000300000 */
.L_x_216:
[----:B------:R2:W3:Y:S01]  /*5710*/  SYNCS.PHASECHK.TRANS64.TRYWAIT P3, [UR5+0x38850], R4 ;  /* 0x03885004ff0075a7 */ /* 0x0004e20008060145 */
[----:B------:R-:W-:Y:S05]  /*5720*/  @P0 BRA `(.L_x_217) ;  /* 0x0000000000040947 */ /* 0x000fea0003800000 */
[----:B------:R-:W-:Y:S01]  /*5730*/  BPT.TRAP 0x1 ;  /* 0x000000040000795c */ /* 0x000fe20000300000 */
.L_x_217:
[----:B---3--:R-:W-:Y:S05]  /*5740*/  @P3 BRA `(.L_x_218) ;  /* 0x0000000000083947 */ /* 0x008fea0003800000 */
[----:B------:R-:W3:Y:S02]  /*5750*/  SYNCS.PHASECHK.TRANS64.TRYWAIT P3, [UR5+0x38850], R4 ;  /* 0x03885004ff0075a7 */ /* 0x000ee40008060145 */
[----:B---3--:R-:W-:Y:S05]  /*5760*/  @!P3 BRA `(.L_x_219) ;  /* 0x000000b000acb947 */ /* 0x008fea0003800000 */
.L_x_218:
[----:B------:R-:W-:Y:S01]  /*5770*/  UIADD3 UR10, UR37, 0x26400, URZ ;  /* 0x00026400250a7890 */ /* 0x000fe2000fffe03f */
[----:B------:R-:W-:Y:S01]  /*5780*/  WARPGROUP.ARRIVE ;  /* 0x00000000000079c5 */ /* 0x000fe20000000000 */
[----:B------:R-:W-:-:S05]  /*5790*/  UIADD3 UR14, UR6, 0x6, URZ ;  /* 0x00000006060e7890 */ /* 0x000fca000fffe03f */
[----:B-1----:R-:W1:Y:S01]  /*57a0*/  S2R R5, SR_TID.X ;  /* 0x0000000000057919 */ /* 0x002e620000002100 */
[----:B------:R-:W-:Y:S01]  /*57b0*/  USHF.R.U32.HI UR10, URZ, 0x4, UR10 ;  /* 0x000000043f0a7899 */ /* 0x000fe2000801160a */
[----:B------:R-:W-:Y:S01]  /*57c0*/  IMAD.U32 R197, RZ, RZ, UR5 ;  /* 0x00000005ffc57e24 */ /* 0x000fe2000f8e00ff */
[----:B------:R-:W-:Y:S02]  /*57d0*/  UIADD3 UR11, UR6, 0x200, URZ ;  /* 0x00000200060b7890 */ /* 0x000fe4000fffe03f */
[----:B------:R-:W-:Y:S02]  /*57e0*/  ULOP3.LUT UR15, UR10, 0x3fff, URZ, 0xc0, !UPT ;  /* 0x00003fff0a0f7892 */ /* 0x000fe4000f8ec03f */
[----:B------:R-:W-:Y:S02]  /*57f0*/  ULEA UR10, UR36, UR4, 0xc ;  /* 0x00000004240a7291 */ /* 0x000fe4000f8e603f */
[----:B------:R-:W-:Y:S01]  /*5800*/  ULOP3.LUT UR6, UR15, 0x10000, URZ, 0xfc, !UPT ;  /* 0x000100000f067892 */ /* 0x000fe2000f8efc3f */
[----:B------:R-:W-:Y:S01]  /*5810*/  UMOV UR23, 0x40000040 ;  /* 0x4000004000177882 */ /* 0x000fe20000000000 */
[----:B------:R-:W-:Y:S01]  /*5820*/  UMOV UR21, 0x40000040 ;  /* 0x4000004000157882 */ /* 0x000fe20000000000 */
[----:B------:R-:W-:-:S02]  /*5830*/  UIADD3 UR18, UR10, 0x800, URZ ;  /* 0x000008000a127890 */ /* 0x000fc4000fffe03f */
[----:B------:R-:W-:Y:S02]  /*5840*/  UMOV UR22, UR10 ;  /* 0x0000000a00167c82 */ /* 0x000fe40008000000 */
[----:B------:R-:W-:Y:S01]  /*5850*/  UMOV UR20, UR6 ;  /* 0x0000000600147c82 */ /* 0x000fe20008000000 */
[----:B------:R-:W-:Y:S01]  /*5860*/  UIADD3 UR19, UR6, 0x800, URZ ;  /* 0x0000080006137890 */ /* 0x000fe2000fffe03f */
[----:B------:R-:W-:Y:S01]  /*5870*/  HGMMA.64x64x16.F32.BF16 R152, gdesc[UR20], R152, gsb0 ;  /* 0x00e00000149879f0 */ /* 0x000fe20008001898 */
[----:B------:R-:W-:Y:S02]  /*5880*/  UIADD3 UR22, UR10, 0x2, URZ ;  /* 0x000000020a167890 */ /* 0x000fe4000fffe03f */
[----:B------:R-:W-:Y:S01]  /*5890*/  UIADD3 UR20, UR6, 0x2, URZ ;  /* 0x0000000206147890 */ /* 0x000fe2000fffe03f */
[----:B------:R-:W-:Y:S01]  /*58a0*/  UMOV UR23, 0x40000040 ;  /* 0x4000004000177882 */ /* 0x000fe20000000000 */
[----:B------:R-:W-:Y:S01]  /*58b0*/  UMOV UR21, 0x40000040 ;  /* 0x4000004000157882 */ /* 0x000fe20000000000 */
[----:B-1----:R-:W-:-:S05]  /*58c0*/  SHF.R.U32.HI R5, RZ, 0x7, R5 ;  /* 0x00000007ff057819 */ /* 0x002fca0000011605 */
[----:B0-2---:R-:W0:Y:S01]  /*58d0*/  SHFL.IDX PT, R4, R5, RZ, 0x1f ;  /* 0x00001fff05047589 */ /* 0x005e2200000e0000 */
        /* <DEDUP_REMOVED lines=10> */
[----:B------:R-:W-:Y:S01]  /*5980*/  UIADD3 UR22, UR10, 0x6, URZ ;  /* 0x000000060a167890 */ /* 0x000fe2000fffe03f */
[----:B------:R-:W-:Y:S01]  /*5990*/  UMOV UR20, UR14 ;  /* 0x0000000e00147c82 */ /* 0x000fe20008000000 */
        /* <DEDUP_REMOVED lines=9> */
[----:B0-----:R-:W-:-:S13]  /*5a30*/  R2UR UR11, R4 ;  /* 0x00000000040b72ca */ /* 0x001fda00000e0000 */
        /* <DEDUP_REMOVED lines=226> */
[----:B------:R-:W-:Y:S01]  /*6860*/  UMOV UR11, 0x40000040 ;  /* 0x40000040000b7882 */ /* 0x000fe20000000000 */
        /* <DEDUP_REMOVED lines=18> */
[----:B------:R-:W1:Y:S01]  /*6990*/  MUFU.TANH R194, R194 ;  /* 0x000000c200c27308 */ /* 0x000e620000002400 */
[----:B------:R-:W-:Y:S01]  /*69a0*/  FMUL.FTZ R153, R180, UR10 ;  /* 0x0000000ab4997c20 */ /* 0x000fe20008410000 */
[----:B------:R-:W-:Y:S01]  /*69b0*/  FMUL.FTZ R228, R181, UR10 ;  /* 0x0000000ab5e47c20 */ /* 0x000fe20008410000 */
[----:B------:R-:W-:Y:S01]  /*69c0*/  FMUL.FTZ R9, R154, UR10 ;  /* 0x0000000a9a097c20 */ /* 0x000fe20008410000 */
[----:B------:R-:W-:Y:S01]  /*69d0*/  FMUL.FTZ R12, R155, UR10 ;  /* 0x0000000a9b0c7c20 */ /* 0x000fe20008410000 */
[----:B------:R-:W-:Y:S01]  /*69e0*/  FMUL.FTZ R14, R158, UR10 ;  /* 0x0000000a9e0e7c20 */ /* 0x000fe20008410000 */
[----:B------:R-:W-:Y:S01]  /*69f0*/  FMUL.FTZ R20, R159, UR10 ;  /* 0x0000000a9f147c20 */ /* 0x000fe20008410000 */
[----:B------:R-:W-:Y:S01]  /*6a00*/  FMUL.FTZ R158, R162, UR10 ;  /* 0x0000000aa29e7c20 */ /* 0x000fe20008410000 */
[----:B------:R-:W2:Y:S01]  /*6a10*/  MUFU.TANH R156, R156 ;  /* 0x0000009c009c7308 */ /* 0x000ea20000002400 */
[----:B0-----:R-:W-:Y:S01]  /*6a20*/  FMNMX.FTZ R5, R192, R11, !PT ;  /* 0x0000000bc0057209 */ /* 0x001fe20007810000 */
[----:B------:R-:W-:Y:S01]  /*6a30*/  FMUL.FTZ R160, R163, UR10 ;  /* 0x0000000aa3a07c20 */ /* 0x000fe20008410000 */
[----:B------:R-:W-:Y:S01]  /*6a40*/  FMUL.FTZ R162, R166, UR10 ;  /* 0x0000000aa6a27c20 */ /* 0x000fe20008410000 */
[----:B------:R-:W-:Y:S01]  /*6a50*/  FMUL.FTZ R166, R167, UR10 ;  /* 0x0000000aa7a67c20 */ /* 0x000fe20008410000 */
[----:B------:R-:W-:Y:S01]  /*6a60*/  FMUL.FTZ R208, R170, UR10 ;  /* 0x0000000aaad07c20 */ /* 0x000fe20008410000 */
[----:B------:R-:W-:Y:S01]  /*6a70*/  FMUL.FTZ R230, R171, UR10 ;  /* 0x0000000aabe67c20 */ /* 0x000fe20008410000 */
[----:B------:R-:W-:Y:S01]  /*6a80*/  FMUL.FTZ R236, R174, UR10 ;  /* 0x0000000aaeec7c20 */ /* 0x000fe20008410000 */
[----:B------:R-:W0:Y:S01]  /*6a90*/  MUFU.TANH R196, R196 ;  /* 0x000000c400c47308 */ /* 0x000e220000002400 */
[----:B-1----:R-:W-:Y:S01]  /*6aa0*/  FMNMX.FTZ R5, R194, R5, !PT ;  /* 0x00000005c2057209 */ /* 0x002fe20007810000 */
[----:B------:R-:W-:Y:S01]  /*6ab0*/  FMUL.FTZ R155, R175, UR10 ;  /* 0x0000000aaf9b7c20 */ /* 0x000fe20008410000 */
[----:B------:R-:W-:Y:S01]  /*6ac0*/  FMUL.FTZ R157, R178, UR10 ;  /* 0x0000000ab29d7c20 */ /* 0x000fe20008410000 */
[----:B------:R-:W-:Y:S01]  /*6ad0*/  FMUL.FTZ R159, R179, UR10 ;  /* 0x0000000ab39f7c20 */ /* 0x000fe20008410000 */
[----:B------:R-:W-:Y:S01]  /*6ae0*/  FMUL.FTZ R152, R182, UR10 ;  /* 0x0000000ab6987c20 */ /* 0x000fe20008410000 */
[----:B------:R-:W-:-:S02]  /*6af0*/  FMUL.FTZ R154, R183, UR10 ;  /* 0x0000000ab79a7c20 */ /* 0x000fc40008410000 */
[----:B------:R-:W1:Y:S01]  /*6b00*/  MUFU.TANH R198, R198 ;  /* 0x000000c600c67308 */ /* 0x000e620000002400 */
[----:B--2---:R-:W-:-:S07]  /*6b10*/  FMNMX.FTZ R5, R156, R5, !PT ;  /* 0x000000059c057209 */ /* 0x004fce0007810000 */
[----:B------:R-:W2:Y:S01]  /*6b20*/  MUFU.TANH R202, R202 ;  /* 0x000000ca00ca7308 */ /* 0x000ea20000002400 */
[----:B0-----:R-:W-:-:S07]  /*6b30*/  FMNMX.FTZ R5, R196, R5, !PT ;  /* 0x00000005c4057209 */ /* 0x001fce0007810000 */
[----:B------:R-:W0:Y:S01]  /*6b40*/  MUFU.TANH R164, R164 ;  /* 0x000000a400a47308 */ /* 0x000e220000002400 */
[----:B-1----:R-:W-:Y:S01]  /*6b50*/  FMNMX.FTZ R7, R198, R5, !PT ;  /* 0x00000005c6077209 */ /* 0x002fe20007810000 */
[----:B------:R-:W-:Y:S01]  /*6b60*/  FMUL.FTZ R5, R177, UR10 ;  /* 0x0000000ab1057c20 */ /* 0x000fe20008410000 */
[----:B------:R-:W-:-:S04]  /*6b70*/  ULEA UR10, UR36, UR7, 0xc ;  /* 0x00000007240a7291 */ /* 0x000fc8000f8e603f */
[----:B------:R-:W-:Y:S01]  /*6b80*/  UIADD3 UR14, UR10, 0x80, URZ ;  /* 0x000000800a0e7890 */ /* 0x000fe2000fffe03f */
[----:B------:R-:W1:Y:S01]  /*6b90*/  MUFU.TANH R204, R204 ;  /* 0x000000cc00cc7308 */ /* 0x000e620000002400 */
[----:B--2---:R-:W-:-:S07]  /*6ba0*/  FMNMX.FTZ R7, R202, R7, !PT ;  /* 0x00000007ca077209 */ /* 0x004fce0007810000 */
[----:B------:R-:W2:Y:S01]  /*6bb0*/  MUFU.TANH R206, R206 ;  /* 0x000000ce00ce7308 */ /* 0x000ea20000002400 */
[----:B0-----:R-:W-:-:S07]  /*6bc0*/  FMNMX.FTZ R7, R164, R7, !PT ;  /* 0x00000007a4077209 */ /* 0x001fce0007810000 */
[----:B------:R-:W0:Y:S01]  /*6bd0*/  MUFU.TANH R210, R210 ;  /* 0x000000d200d27308 */ /* 0x000e220000002400 */
[----:B-1----:R-:W-:-:S07]  /*6be0*/  FMNMX.FTZ R7, R204, R7, !PT ;  /* 0x00000007cc077209 */ /* 0x002fce0007810000 */
        /* <DEDUP_REMOVED lines=15> */
[----:B0-----:R-:W-:-:S05]  /*6ce0*/  FMNMX.FTZ R7, R228, R7, !PT ;  /* 0x00000007e4077209 */ /* 0x001fca0007810000 */
[----:B------:R-:W0:Y:S02]  /*6cf0*/  SHFL.BFLY PT, R4, R7, 0x2, 0x1f ;  /* 0x0c401f0007047f89 */ /* 0x000e2400000e0000 */
[----:B------:R-:W3:Y:S01]  /*6d00*/  MUFU.TANH R14, R14 ;  /* 0x0000000e000e7308 */ /* 0x000ee20000002400 */
[----:B-1----:R-:W-:-:S07]  /*6d10*/  FMNMX.FTZ R13, R9, R10, !PT ;  /* 0x0000000a090d7209 */ /* 0x002fce0007810000 */
[----:B------:R-:W1:Y:S01]  /*6d20*/  MUFU.TANH R20, R20 ;  /* 0x0000001400147308 */ /* 0x000e620000002400 */
[----:B--2---:R-:W-:-:S07]  /*6d30*/  FMNMX.FTZ R13, R12, R13, !PT ;  /* 0x0000000d0c0d7209 */ /* 0x004fce0007810000 */
[----:B------:R-:W2:Y:S01]  /*6d40*/  MUFU.TANH R158, R158 ;  /* 0x0000009e009e7308 */ /* 0x000ea20000002400 */
[----:B---3--:R-:W-:Y:S02]  /*6d50*/  FMNMX.FTZ R13, R14, R13, !PT ;  /* 0x0000000d0e0d7209 */ /* 0x008fe40007810000 */
[----:B0-----:R-:W-:-:S05]  /*6d60*/  FMNMX.FTZ R4, R7, R4, !PT ;  /* 0x0000000407047209 */ /* 0x001fca0007810000 */
[----:B------:R-:W0:Y:S01]  /*6d70*/  MUFU.TANH R160, R160 ;  /* 0x000000a000a07308 */ /* 0x000e220000002400 */
[----:B-1----:R-:W-:Y:S01]  /*6d80*/  FMNMX.FTZ R13, R20, R13, !PT ;  /* 0x0000000d140d7209 */ /* 0x002fe20007810000 */
[----:B------:R-:W1:Y:S01]  /*6d90*/  LDC R7, c[0x0][0xa80] ;  /* 0x0002a000ff077b82 */ /* 0x000e620000000800 */
[----:B------:R-:W3:Y:S05]  /*6da0*/  SHFL.BFLY PT, R15, R4, 0x1, 0x1f ;  /* 0x0c201f00040f7f89 */ /* 0x000eea00000e0000 */
[----:B------:R-:W4:Y:S01]  /*6db0*/  MUFU.TANH R162, R162 ;  /* 0x000000a200a27308 */ /* 0x000f220000002400 */
[----:B--2---:R-:W-:-:S07]  /*6dc0*/  FMNMX.FTZ R13, R158, R13, !PT ;  /* 0x0000000d9e0d7209 */ /* 0x004fce0007810000 */
[----:B------:R-:W2:Y:S01]  /*6dd0*/  MUFU.TANH R166, R166 ;  /* 0x000000a600a67308 */ /* 0x000ea20000002400 */
[----:B0-----:R-:W-:-:S07]  /*6de0*/  FMNMX.FTZ R13, R160, R13, !PT ;  /* 0x0000000da00d7209 */ /* 0x001fce0007810000 */
[----:B------:R-:W0:Y:S01]  /*6df0*/  MUFU.TANH R208, R208 ;  /* 0x000000d000d07308 */ /* 0x000e220000002400 */
[----:B----4-:R-:W-:Y:S02]  /*6e00*/  FMNMX.FTZ R13, R162, R13, !PT ;  /* 0x0000000da20d7209 */ /* 0x010fe40007810000 */
[----:B---3--:R-:W-:-:S05]  /*6e10*/  FMNMX.FTZ R4, R4, R15, !PT ;  /* 0x0000000f04047209 */ /* 0x008fca0007810000 */
[----:B------:R-:W3:Y:S01]  /*6e20*/  MUFU.TANH R230, R230 ;  /* 0x000000e600e67308 */ /* 0x000ee20000002400 */
[----:B--2---:R-:W-:Y:S01]  /*6e30*/  FMNMX.FTZ R13, R166, R13, !PT ;  /* 0x0000000da60d7209 */ /* 0x004fe20007810000 */
[C---:B-1----:R-:W-:Y:S01]  /*6e40*/  FMUL.FTZ R161, R4.reuse, R7 ;  /* 0x0000000704a17220 */ /* 0x042fe20000410000 */
[----:B------:R-:W-:-:S03]  /*6e50*/  FADD.FTZ R168, -R4, R11 ;  /* 0x0000000b04a87221 */ /* 0x000fc60000010100 */
[-CC-:B------:R-:W-:Y:S01]  /*6e60*/  FFMA.FTZ R182, R5, R7.reuse, -R161.reuse ;  /* 0x0000000705b67223 */ /* 0x180fe200000108a1 */
[--C-:B------:R-:W-:Y:S01]  /*6e70*/  FFMA.FTZ R175, R153, R7, -R161.reuse ;  /* 0x0000000799af7223 */ /* 0x100fe200000108a1 */
[----:B------:R-:W1:Y:S01]  /*6e80*/  MUFU.TANH R236, R236 ;  /* 0x000000ec00ec7308 */ /* 0x000e620000002400 */
[----:B0-----:R-:W-:Y:S01]  /*6e90*/  FMNMX.FTZ R13, R208, R13, !PT ;  /* 0x0000000dd00d7209 */ /* 0x001fe20007810000 */
[-C--:B------:R-:W-:Y:S01]  /*6ea0*/  FMUL.FTZ R168, R168, R7.reuse ;  /* 0x00000007a8a87220 */ /* 0x080fe20000410000 */
[-CC-:B------:R-:W-:Y:S01]  /*6eb0*/  FFMA.FTZ R11, R192, R7.reuse, -R161.reuse ;  /* 0x00000007c00b7223 */ /* 0x180fe200000108a1 */
[-CC-:B------:R-:W-:Y:S01]  /*6ec0*/  FFMA.FTZ R194, R194, R7.reuse, -R161.reuse ;  /* 0x00000007c2c27223 */ /* 0x180fe200000108a1 */
[-CC-:B------:R-:W-:Y:S01]  /*6ed0*/  FFMA.FTZ R174, R202, R7.reuse, -R161.reuse ;  /* 0x00000007caae7223 */ /* 0x180fe200000108a1 */
[-CC-:B------:R-:W-:Y:S01]  /*6ee0*/  FFMA.FTZ R21, R164, R7.reuse, -R161.reuse ;  /* 0x00000007a4157223 */ /* 0x180fe200000108a1 */
[--C-:B------:R-:W-:Y:S01]  /*6ef0*/  FFMA.FTZ R176, R204, R7, -R161.reuse ;  /* 0x00000007ccb07223 */ /* 0x100fe200000108a1 */
[----:B------:R-:W0:Y:S01]  /*6f00*/  MUFU.TANH R155, R155 ;  /* 0x0000009b009b7308 */ /* 0x000e220000002400 */
[----:B---3--:R-:W-:Y:S01]  /*6f10*/  FMNMX.FTZ R13, R230, R13, !PT ;  /* 0x0000000de60d7209 */ /* 0x008fe20007810000 */
[-CC-:B------:R-:W-:Y:S01]  /*6f20*/  FFMA.FTZ R169, R206, R7.reuse, -R161.reuse ;  /* 0x00000007cea97223 */ /* 0x180fe200000108a1 */
[-CC-:B------:R-:W-:Y:S01]  /*6f30*/  FFMA.FTZ R178, R210, R7.reuse, -R161.reuse ;  /* 0x00000007d2b27223 */ /* 0x180fe200000108a1 */
[-CC-:B------:R-:W-:Y:S01]  /*6f40*/  FFMA.FTZ R171, R226, R7.reuse, -R161.reuse ;  /* 0x00000007e2ab7223 */ /* 0x180fe200000108a1 */
[-CC-:B------:R-:W-:Y:S01]  /*6f50*/  FFMA.FTZ R180, R232, R7.reuse, -R161.reuse ;  /* 0x00000007e8b47223 */ /* 0x180fe200000108a1 */
[----:B------:R-:W-:-:S02]  /*6f60*/  FFMA.FTZ R173, R234, R7, -R161 ;  /* 0x00000007eaad7223 */ /* 0x000fc400000108a1 */
[----:B------:R-:W2:Y:S01]  /*6f70*/  MUFU.TANH R157, R157 ;  /* 0x0000009d009d7308 */ /* 0x000ea20000002400 */
[----:B-1----:R-:W-:Y:S01]  /*6f80*/  FMNMX.FTZ R170, R236, R13, !PT ;  /* 0x0000000decaa7209 */ /* 0x002fe20007810000 */
[----:B------:R-:W-:-:S06]  /*6f90*/  FFMA.FTZ R13, R156, R7, -R161 ;  /* 0x000000079c0d7223 */ /* 0x000fcc00000108a1 */
[----:B------:R-:W1:Y:S01]  /*6fa0*/  MUFU.TANH R159, R159 ;  /* 0x0000009f009f7308 */ /* 0x000e620000002400 */
[----:B0-----:R-:W-:-:S07]  /*6fb0*/  FMNMX.FTZ R172, R155, R170, !PT ;  /* 0x000000aa9bac7209 */ /* 0x001fce0007810000 */
[----:B------:R-:W0:Y:S01]  /*6fc0*/  MUFU.TANH R152, R152 ;  /* 0x0000009800987308 */ /* 0x000e220000002400 */
[----:B--2---:R-:W-:-:S07]  /*6fd0*/  FMNMX.FTZ R172, R157, R172, !PT ;  /* 0x000000ac9dac7209 */ /* 0x004fce0007810000 */
[----:B------:R-:W2:Y:S01]  /*6fe0*/  MUFU.TANH R154, R154 ;  /* 0x0000009a009a7308 */ /* 0x000ea20000002400 */
[----:B-1----:R-:W-:Y:S01]  /*6ff0*/  FMNMX.FTZ R15, R159, R172, !PT ;  /* 0x000000ac9f0f7209 */ /* 0x002fe20007810000 */
[----:B------:R-:W-:-:S06]  /*7000*/  FFMA.FTZ R172, R196, R7, -R161 ;  /* 0x00000007c4ac7223 */ /* 0x000fcc00000108a1 */
[----:B------:R-:W1:Y:S01]  /*7010*/  MUFU.EX2 R168, R168 ;  /* 0x000000a800a87308 */ /* 0x000e620000000800 */
[----:B0-----:R-:W-:-:S07]  /*7020*/  FMNMX.FTZ R15, R152, R15, !PT ;  /* 0x0000000f980f7209 */ /* 0x001fce0007810000 */
[----:B------:R0:W-:Y:S01]  /*7030*/  MUFU.EX2 R170, R194 ;  /* 0x000000c200aa7308 */ /* 0x0001e20000000800 */
[----:B--2---:R-:W-:Y:S01]  /*7040*/  FMNMX.FTZ R156, R154, R15, !PT ;  /* 0x0000000f9a9c7209 */ /* 0x004fe20007810000 */
[-CC-:B------:R-:W-:Y:S01]  /*7050*/  FFMA.FTZ R15, R198, R7.reuse, -R161.reuse ;  /* 0x00000007c60f7223 */ /* 0x180fe200000108a1 */
[----:B------:R-:W-:-:S03]  /*7060*/  FFMA.FTZ R161, R228, R7, -R161 ;  /* 0x00000007e4a17223 */ /* 0x000fc600000108a1 */
        /* <DEDUP_REMOVED lines=23> */
[----:B--2---:R-:W-:Y:S01]  /*71e0*/  FMNMX.FTZ R163, R156, R163, !PT ;  /* 0x000000a39ca37209 */ /* 0x004fe20007810000 */
[-C--:B------:R-:W-:Y:S01]  /*71f0*/  FMUL.FTZ R61, R61, R168.reuse ;  /* 0x000000a83d3d7220 */ /* 0x080fe20000410000 */
[----:B------:R-:W-:Y:S01]  /*7200*/  MUFU.EX2 R15, R15 ;  /* 0x0000000f000f7308 */ /* 0x000fe20000000800 */
[-C--:B------:R-:W-:Y:S01]  /*7210*/  FMUL.FTZ R64, R64, R168.reuse ;  /* 0x000000a840407220 */ /* 0x080fe20000410000 */
[-C--:B------:R-:W-:Y:S01]  /*7220*/  FMUL.FTZ R65, R65, R168.reuse ;  /* 0x000000a841417220 */ /* 0x080fe20000410000 */
[----:B------:R-:W1:Y:S01]  /*7230*/  SHFL.BFLY PT, R156, R163, 0x1, 0x1f ;  /* 0x0c201f00a39c7f89 */ /* 0x000e6200000e0000 */
        /* <DEDUP_REMOVED lines=22> */
[----:B------:R-:W-:Y:S01]  /*73a0*/  FMUL.FTZ R105, R105, R168 ;  /* 0x000000a869697220 */ /* 0x000fe20000410000 */
[----:B-1----:R-:W-:Y:S01]  /*73b0*/  FMNMX.FTZ R5, R163, R156, !PT ;  /* 0x0000009ca3057209 */ /* 0x002fe20007810000 */
[-C--:B------:R-:W-:Y:S01]  /*73c0*/  FMUL.FTZ R108, R108, R168.reuse ;  /* 0x000000a86c6c7220 */ /* 0x080fe20000410000 */
[-C--:B------:R-:W-:Y:S01]  /*73d0*/  FMUL.FTZ R109, R109, R168.reuse ;  /* 0x000000a86d6d7220 */ /* 0x080fe20000410000 */
[-C--:B------:R-:W-:Y:S01]  /*73e0*/  FMUL.FTZ R112, R112, R168.reuse ;  /* 0x000000a870707220 */ /* 0x080fe20000410000 */
[-C--:B------:R-:W-:Y:S01]  /*73f0*/  FMUL.FTZ R113, R113, R168.reuse ;  /* 0x000000a871717220 */ /* 0x080fe20000410000 */
[CC--:B------:R-:W-:Y:S01]  /*7400*/  FMUL.FTZ R153, R5.reuse, R7.reuse ;  /* 0x0000000705997220 */ /* 0x0c0fe20000410000 */
[----:B------:R-:W-:Y:S01]  /*7410*/  FADD.FTZ R156, -R5, R10 ;  /* 0x0000000a059c7221 */ /* 0x000fe20000010100 */
[----:B------:R-:W-:Y:S01]  /*7420*/  MUFU.EX2 R169, R169 ;  /* 0x000000a900a97308 */ /* 0x000fe20000000800 */
[----:B------:R-:W-:Y:S01]  /*7430*/  FMUL.FTZ R116, R116, R168 ;  /* 0x000000a874747220 */ /* 0x000fe20000410000 */
[----:B------:R-:W-:Y:S01]  /*7440*/  FFMA.FTZ R196, R155, R7, -R153 ;  /* 0x000000079bc47223 */ /* 0x000fe20000010899 */
[----:B------:R-:W-:-:S02]  /*7450*/  IMAD.MOV R155, RZ, RZ, -R19 ;  /* 0x000000ffff9b7224 */ /* 0x000fc400078e0a13 */
[-C--:B------:R-:W-:Y:S01]  /*7460*/  FMUL.FTZ R156, R156, R7.reuse ;  /* 0x000000079c9c7220 */ /* 0x080fe20000410000 */
[-CC-:B------:R-:W-:Y:S01]  /*7470*/  FFMA.FTZ R195, R157, R7.reuse, -R153.reuse ;  /* 0x000000079dc37223 */ /* 0x180fe20000010899 */
[----:B------:R-:W-:Y:S02]  /*7480*/  IMAD.U32 R157, RZ, RZ, UR24 ;  /* 0x00000018ff9d7e24 */ /* 0x000fe4000f8e00ff */
[--C-:B------:R-:W-:Y:S01]  /*7490*/  FFMA.FTZ R192, R9, R7, -R153.reuse ;  /* 0x0000000709c07223 */ /* 0x100fe20000010899 */
[----:B------:R-:W-:Y:S01]  /*74a0*/  ISETP.NE.AND P3, PT, R18, R155, PT ;  /* 0x0000009b1200720c */ /* 0x000fe20003f65270 */
[----:B------:R1:W2:Y:S01]  /*74b0*/  MUFU.EX2 R177, R156 ;  /* 0x0000009c00b17308 */ /* 0x0002a20000000800 */
[----:B------:R-:W-:Y:S02]  /*74c0*/  @!P1 VIADD R155, R197, 0x38840 ;  /* 0x00038840c59b9836 */ /* 0x000fe40000000000 */
[-CC-:B------:R-:W-:Y:S01]  /*74d0*/  FFMA.FTZ R9, R12, R7.reuse, -R153.reuse ;  /* 0x000000070c097223 */ /* 0x180fe20000010899 */
[-CC-:B------:R-:W-:Y:S01]  /*74e0*/  FFMA.FTZ R12, R14, R7.reuse, -R153.reuse ;  /* 0x000000070e0c7223 */ /* 0x180fe20000010899 */
[-CC-:B------:R-:W-:Y:S01]  /*74f0*/  FFMA.FTZ R179, R20, R7.reuse, -R153.reuse ;  /* 0x0000000714b37223 */ /* 0x180fe20000010899 */
[-C--:B------:R-:W-:Y:S01]  /*7500*/  FFMA.FTZ R14, R158, R7.reuse, -R153 ;  /* 0x000000079e0e7223 */ /* 0x080fe20000010899 */
[----:B------:R-:W-:Y:S01]  /*7510*/  @!P1 PRMT R155, RZ, 0x654, R155 ;  /* 0x00000654ff9b9816 */ /* 0x000fe2000000009b */
[-CC-:B------:R-:W-:Y:S01]  /*7520*/  FFMA.FTZ R181, R160, R7.reuse, -R153.reuse ;  /* 0x00000007a0b57223 */ /* 0x180fe20000010899 */
[-CC-:B------:R-:W-:Y:S01]  /*7530*/  FFMA.FTZ R20, R162, R7.reuse, -R153.reuse ;  /* 0x00000007a2147223 */ /* 0x180fe20000010899 */
[-CC-:B------:R-:W-:Y:S01]  /*7540*/  FFMA.FTZ R183, R166, R7.reuse, -R153.reuse ;  /* 0x00000007a6b77223 */ /* 0x180fe20000010899 */
[-CC-:B------:R-:W-:Y:S01]  /*7550*/  FFMA.FTZ R191, R208, R7.reuse, -R153.reuse ;  /* 0x00000007d0bf7223 */ /* 0x180fe20000010899 */
[----:B0-----:R-:W-:Y:S01]  /*7560*/  FFMA.FTZ R194, R230, R7, -R153 ;  /* 0x00000007e6c27223 */ /* 0x001fe20000010899 */
[----:B-1----:R-:W-:-:S02]  /*7570*/  @!P3 IMAD R156, R157, 0x40, R16 ;  /* 0x000000409d9cb824 */ /* 0x002fc400078e0210 */
[-CC-:B------:R-:W-:Y:S01]  /*7580*/  FFMA.FTZ R193, R236, R7.reuse, -R153.reuse ;  /* 0x00000007ecc17223 */ /* 0x180fe20000010899 */
[----:B------:R0:W-:Y:S01]  /*7590*/  @!P1 SYNCS.ARRIVE.TRANS64.RED.A1T0 RZ, [R155+URZ], RZ ;  /* 0x000000ff9bff99a7 */ /* 0x0001e2000810043f */
[-CC-:B------:R-:W-:Y:S01]  /*75a0*/  FFMA.FTZ R198, R159, R7.reuse, -R153.reuse ;  /* 0x000000079fc67223 */ /* 0x180fe20000010899 */
[-CC-:B------:R-:W-:Y:S01]  /*75b0*/  FFMA.FTZ R199, R152, R7.reuse, -R153.reuse ;  /* 0x0000000798c77223 */ /* 0x180fe20000010899 */
[----:B------:R-:W-:Y:S01]  /*75c0*/  @!P3 LEA R156, R156, UR37, 0x2 ;  /* 0x000000259c9cbc11 */ /* 0x000fe2000f8e10ff */
[----:B------:R-:W-:Y:S01]  /*75d0*/  FFMA.FTZ R202, R154, R7, -R153 ;  /* 0x000000079aca7223 */ /* 0x000fe20000010899 */
[----:B------:R-:W-:Y:S01]  /*75e0*/  MUFU.EX2 R192, R192 ;  /* 0x000000c000c07308 */ /* 0x000fe20000000800 */
[----:B---3--:R-:W-:Y:S01]  /*75f0*/  F2FP.BF16.F32.PACK_AB R152, R170, R11 ;  /* 0x0000000baa98723e */ /* 0x008fe200000010ff */
[----:B--2---:R-:W-:Y:S01]  /*7600*/  FMUL.FTZ R26, R26, R177 ;  /* 0x000000b11a1a7220 */ /* 0x004fe20000410000 */
[----:B------:R-:W-:Y:S01]  /*7610*/  @!P3 STS [R156+0x38400], R168 ;  /* 0x038400a89c00b388 */ /* 0x000fe20000000800 */
[----:B------:R-:W-:Y:S01]  /*7620*/  F2FP.BF16.F32.PACK_AB R154, R172, R13 ;  /* 0x0000000dac9a723e */ /* 0x000fe200000010ff */
[----:B------:R-:W-:Y:S01]  /*7630*/  FMUL.FTZ R27, R27, R177 ;  /* 0x000000b11b1b7220 */ /* 0x000fe20000410000 */
[----:B------:R-:W-:Y:S01]  /*7640*/  F2FP.BF16.F32.PACK_AB R158, R176, R21 ;  /* 0x00000015b09e723e */ /* 0x000fe200000010ff */
[----:B------:R1:W-:Y:S01]  /*7650*/  @!P3 STS [R156+0x38420], R177 ;  /* 0x038420b19c00b388 */ /* 0x0003e20000000800 */
[----:B------:R-:W2:Y:S01]  /*7660*/  MUFU.EX2 R9, R9 ;  /* 0x0000000900097308 */ /* 0x000ea20000000800 */
        /* <DEDUP_REMOVED lines=8> */
[----:B-1----:R-:W-:Y:S01]  /*76f0*/  F2FP.BF16.F32.PACK_AB R156, R174, R15 ;  /* 0x0000000fae9c723e */ /* 0x002fe200000010ff */
[-C--:B------:R-:W-:Y:S01]  /*7700*/  FMUL.FTZ R43, R43, R177.reuse ;  /* 0x000000b12b2b7220 */ /* 0x080fe20000410000 */
[-C--:B------:R-:W-:Y:S01]  /*7710*/  FMUL.FTZ R46, R46, R177.reuse ;  /* 0x000000b12e2e7220 */ /* 0x080fe20000410000 */
[-C--:B------:R-:W-:Y:S01]  /*7720*/  FMUL.FTZ R47, R47, R177.reuse ;  /* 0x000000b12f2f7220 */ /* 0x080fe20000410000 */
[-C--:B------:R-:W-:Y:S01]  /*7730*/  FMUL.FTZ R50, R50, R177.reuse ;  /* 0x000000b132327220 */ /* 0x080fe20000410000 */
[-C--:B------:R-:W-:Y:S01]  /*7740*/  FMUL.FTZ R51, R51, R177.reuse ;  /* 0x000000b133337220 */ /* 0x080fe20000410000 */
[-C--:B------:R-:W-:Y:S01]  /*7750*/  FMUL.FTZ R54, R54, R177.reuse ;  /* 0x000000b136367220 */ /* 0x080fe20000410000 */
[----:B------:R-:W0:Y:S01]  /*7760*/  MUFU.EX2 R179, R179 ;  /* 0x000000b300b37308 */ /* 0x000e220000000800 */
[----:B--2---:R-:W-:Y:S01]  /*7770*/  F2FP.BF16.F32.PACK_AB R153, R9, R192 ;  /* 0x000000c00999723e */ /* 0x004fe200000010ff */
        /* <DEDUP_REMOVED lines=14> */
[----:B------:R-:W1:Y:S01]  /*7860*/  MUFU.EX2 R181, R181 ;  /* 0x000000b500b57308 */ /* 0x000e620000000800 */
[----:B0-----:R-:W-:Y:S01]  /*7870*/  F2FP.BF16.F32.PACK_AB R155, R179, R12 ;  /* 0x0000000cb39b723e */ /* 0x001fe200000010ff */
[----:B------:R-:W-:Y:S01]  /*7880*/  BAR.SYNC.DEFER_BLOCKING 0xf, 0x100 ;  /* 0x03c4000000007b1d */ /* 0x000fe20000010000 */
        /* <DEDUP_REMOVED lines=13> */
[----:B------:R-:W0:Y:S01]  /*7960*/  MUFU.EX2 R183, R183 ;  /* 0x000000b700b77308 */ /* 0x000e220000000800 */
[----:B-1----:R-:W-:Y:S01]  /*7970*/  F2FP.BF16.F32.PACK_AB R157, R181, R14 ;  /* 0x0000000eb59d723e */ /* 0x002fe200000010ff */
[-C--:B------:R-:W-:Y:S01]  /*7980*/  FMUL.FTZ R106, R106, R177.reuse ;  /* 0x000000b16a6a7220 */ /* 0x080fe20000410000 */
[-C--:B------:R-:W-:Y:S01]  /*7990*/  FMUL.FTZ R107, R107, R177.reuse ;  /* 0x000000b16b6b7220 */ /* 0x080fe20000410000 */
[-C--:B------:R-:W-:Y:S01]  /*79a0*/  FMUL.FTZ R110, R110, R177.reuse ;  /* 0x000000b16e6e7220 */ /* 0x080fe20000410000 */
[-C--:B------:R-:W-:Y:S01]  /*79b0*/  FMUL.FTZ R111, R111, R177.reuse ;  /* 0x000000b16f6f7220 */ /* 0x080fe20000410000 */
[-C--:B------:R-:W-:Y:S01]  /*79c0*/  FMUL.FTZ R114, R114, R177.reuse ;  /* 0x000000b172727220 */ /* 0x080fe20000410000 */
[-C--:B------:R-:W-:Y:S01]  /*79d0*/  FMUL.FTZ R115, R115, R177.reuse ;  /* 0x000000b173737220 */ /* 0x080fe20000410000 */
[----:B------:R-:W1:Y:S01]  /*79e0*/  MUFU.EX2 R178, R178 ;  /* 0x000000b200b27308 */ /* 0x000e620000000800 */
[-C--:B------:R-:W-:Y:S01]  /*79f0*/  FMUL.FTZ R117, R117, R168.reuse ;  /* 0x000000a875757220 */ /* 0x080fe20000410000 */
[-C--:B------:R-:W-:Y:S01]  /*7a00*/  FMUL.FTZ R118, R118, R177.reuse ;  /* 0x000000b176767220 */ /* 0x080fe20000410000 */
[-C--:B------:R-:W-:Y:S01]  /*7a10*/  FMUL.FTZ R119, R119, R177.reuse ;  /* 0x000000b177777220 */ /* 0x080fe20000410000 */
[-C--:B------:R-:W-:Y:S01]  /*7a20*/  FMUL.FTZ R120, R120, R168.reuse ;  /* 0x000000a878787220 */ /* 0x080fe20000410000 */
[----:B------:R-:W-:Y:S01]  /*7a30*/  FMUL.FTZ R121, R121, R168 ;  /* 0x000000a879797220 */ /* 0x000fe20000410000 */
[-C--:B------:R-:W-:Y:S01]  /*7a40*/  FMUL.FTZ R122, R122, R177.reuse ;  /* 0x000000b17a7a7220 */ /* 0x080fe20000410000 */
[-C--:B------:R-:W-:Y:S01]  /*7a50*/  FMUL.FTZ R123, R123, R177.reuse ;  /* 0x000000b17b7b7220 */ /* 0x080fe20000410000 */
[----:B------:R-:W-:Y:S01]  /*7a60*/  MUFU.EX2 R171, R171 ;  /* 0x000000ab00ab7308 */ /* 0x000fe20000000800 */
[----:B0-----:R-:W-:Y:S01]  /*7a70*/  F2FP.BF16.F32.PACK_AB R159, R183, R20 ;  /* 0x00000014b79f723e */ /* 0x001fe200000010ff */
[-C--:B------:R-:W-:Y:S01]  /*7a80*/  FMUL.FTZ R124, R124, R168.reuse ;  /* 0x000000a87c7c7220 */ /* 0x080fe20000410000 */
[-C--:B------:R-:W-:Y:S01]  /*7a90*/  FMUL.FTZ R125, R125, R168.reuse ;  /* 0x000000a87d7d7220 */ /* 0x080fe20000410000 */
[-C--:B------:R-:W-:Y:S01]  /*7aa0*/  FMUL.FTZ R126, R126, R177.reuse ;  /* 0x000000b17e7e7220 */ /* 0x080fe20000410000 */
[----:B------:R-:W-:Y:S01]  /*7ab0*/  FMUL.FTZ R127, R127, R177 ;  /* 0x000000b17f7f7220 */ /* 0x000fe20000410000 */
        /* <DEDUP_REMOVED lines=19> */
[----:B0-----:R-:W-:Y:S01]  /*7bf0*/  F2FP.BF16.F32.PACK_AB R162, R180, R171 ;  /* 0x000000abb4a2723e */ /* 0x001fe200000010ff */
[-C--:B------:R-:W-:Y:S01]  /*7c00*/  FMUL.FTZ R143, R143, R177.reuse ;  /* 0x000000b18f8f7220 */ /* 0x080fe20000410000 */
[-C--:B------:R-:W-:Y:S01]  /*7c10*/  FMUL.FTZ R144, R144, R168.reuse ;  /* 0x000000a890907220 */ /* 0x080fe20000410000 */
[-C--:B------:R-:W-:Y:S01]  /*7c20*/  FMUL.FTZ R145, R145, R168.reuse ;  /* 0x000000a891917220 */ /* 0x080fe20000410000 */
[-C--:B------:R-:W-:Y:S01]  /*7c30*/  FMUL.FTZ R146, R146, R177.reuse ;  /* 0x000000b192927220 */ /* 0x080fe20000410000 */
[-C--:B------:R-:W-:Y:S01]  /*7c40*/  FMUL.FTZ R147, R147, R177.reuse ;  /* 0x000000b193937220 */ /* 0x080fe20000410000 */
[-C--:B------:R-:W-:Y:S01]  /*7c50*/  FMUL.FTZ R148, R148, R168.reuse ;  /* 0x000000a894947220 */ /* 0x080fe20000410000 */
[----:B------:R-:W-:Y:S01]  /*7c60*/  MUFU.EX2 R193, R193 ;  /* 0x000000c100c17308 */ /* 0x000fe20000000800 */
[----:B------:R-:W-:Y:S01]  /*7c70*/  FMUL.FTZ R149, R149, R168 ;  /* 0x000000a895957220 */ /* 0x000fe20000410000 */
[-C--:B------:R-:W-:Y:S01]  /*7c80*/  FMUL.FTZ R150, R150, R177.reuse ;  /* 0x000000b196967220 */ /* 0x080fe20000410000 */
[----:B------:R-:W-:Y:S01]  /*7c90*/  FMUL.FTZ R151, R151, R177 ;  /* 0x000000b197977220 */ /* 0x000fe20000410000 */
[----:B------:R0:W-:Y:S01]  /*7ca0*/  STSM.16.M88.4 [R23+0x36400], R152 ;  /* 0x0364009817007844 */ /* 0x0001e20000000200 */
[----:B------:R-:W-:Y:S01]  /*7cb0*/  FFMA.FTZ R3, R168, R3, R11 ;  /* 0x00000003a8037223 */ /* 0x000fe2000001000b */
[----:B------:R-:W-:Y:S01]  /*7cc0*/  FFMA.FTZ R6, R177, R6, R192 ;  /* 0x00000006b1067223 */ /* 0x000fe200000100c0 */
[----:B------:R-:W-:Y:S01]  /*7cd0*/  @!P1 VIADD R197, R197, 0x38860 ;  /* 0x00038860c5c59836 */ /* 0x000fe20000000000 */
[----:B------:R-:W1:Y:S01]  /*7ce0*/  MUFU.EX2 R196, R196 ;  /* 0x000000c400c47308 */ /* 0x000e620000000800 */
[----:B------:R0:W-:Y:S01]  /*7cf0*/  STSM.16.M88.4 [R22], R156 ;  /* 0x0000009c16007844 */ /* 0x0001e20000000200 */
[----:B------:R-:W-:Y:S01]  /*7d00*/  FADD.FTZ R170, R170, R3 ;  /* 0x00000003aaaa7221 */ /* 0x000fe20000010000 */
[----:B------:R-:W-:Y:S01]  /*7d10*/  FADD.FTZ R9, R9, R6 ;  /* 0x0000000609097221 */ /* 0x000fe20000010000 */
[----:B------:R-:W-:Y:S01]  /*7d20*/  @!P1 PRMT R197, RZ, 0x654, R197 ;  /* 0x00000654ffc59816 */ /* 0x000fe200000000c5 */
[----:B------:R-:W-:Y:S01]  /*7d30*/  UMOV UR24, UR36 ;  /* 0x0000002400187c82 */ /* 0x000fe20008000000 */
[----:B------:R-:W-:Y:S01]  /*7d40*/  FADD.FTZ R13, R13, R170 ;  /* 0x000000aa0d0d7221 */ /* 0x000fe20000010000 */
[----:B------:R-:W-:Y:S01]  /*7d50*/  FADD.FTZ R12, R12, R9 ;  /* 0x000000090c0c7221 */ /* 0x000fe20000010000 */
[----:B------:R-:W-:Y:S01]  /*7d60*/  MUFU.EX2 R173, R173 ;  /* 0x000000ad00ad7308 */ /* 0x000fe20000000800 */
[----:B------:R-:W-:-:S02]  /*7d70*/  IMAD.MOV.U32 R11, RZ, RZ, R4 ;  /* 0x000000ffff0b7224 */ /* 0x000fc400078e0004 */
[----:B------:R-:W-:Y:S01]  /*7d80*/  FADD.FTZ R172, R172, R13 ;  /* 0x0000000dacac7221 */ /* 0x000fe20000010000 */
[----:B------:R-:W-:-:S03]  /*7d90*/  FADD.FTZ R179, R179, R12 ;  /* 0x0000000cb3b37221 */ /* 0x000fc60000010000 */
[----:B------:R-:W-:Y:S01]  /*7da0*/  FADD.FTZ R15, R15, R172 ;  /* 0x000000ac0f0f7221 */ /* 0x000fe20000010000 */
[----:B------:R-:W-:Y:S01]  /*7db0*/  FADD.FTZ R14, R14, R179 ;  /* 0x000000b30e0e7221 */ /* 0x000fe20000010000 */
[----:B------:R-:W2:Y:S01]  /*7dc0*/  MUFU.EX2 R182, R182 ;  /* 0x000000b600b67308 */ /* 0x000ea20000000800 */
[----:B-1----:R-:W-:Y:S01]  /*7dd0*/  F2FP.BF16.F32.PACK_AB R163, R196, R193 ;  /* 0x000000c1c4a3723e */ /* 0x002fe200000010ff */
[----:B------:R-:W-:Y:S01]  /*7de0*/  FADD.FTZ R174, R174, R15 ;  /* 0x0000000faeae7221 */ /* 0x000fe20000010000 */
[----:B------:R-:W-:-:S03]  /*7df0*/  FADD.FTZ R181, R181, R14 ;  /* 0x0000000eb5b57221 */ /* 0x000fc60000010000 */
[----:B------:R-:W-:Y:S01]  /*7e00*/  FADD.FTZ R21, R21, R174 ;  /* 0x000000ae15157221 */ /* 0x000fe20000010000 */
[----:B------:R-:W-:Y:S01]  /*7e10*/  FADD.FTZ R20, R20, R181 ;  /* 0x000000b514147221 */ /* 0x000fe20000010000 */
[----:B------:R-:W-:Y:S02]  /*7e20*/  MUFU.EX2 R175, R175 ;  /* 0x000000af00af7308 */ /* 0x000fe40000000800 */
[----:B------:R-:W-:Y:S01]  /*7e30*/  FADD.FTZ R176, R176, R21 ;  /* 0x00000015b0b07221 */ /* 0x000fe20000010000 */
[----:B------:R-:W-:-:S03]  /*7e40*/  FADD.FTZ R20, R183, R20 ;  /* 0x00000014b7147221 */ /* 0x000fc60000010000 */
[----:B------:R-:W-:Y:S02]  /*7e50*/  FADD.FTZ R169, R169, R176 ;  /* 0x000000b0a9a97221 */ /* 0x000fe40000010000 */
[----:B------:R1:W3:Y:S01]  /*7e60*/  MUFU.EX2 R10, R161 ;  /* 0x000000a1000a7308 */ /* 0x0002e20000000800 */
[----:B--2---:R-:W-:Y:S01]  /*7e70*/  F2FP.BF16.F32.PACK_AB R164, R182, R173 ;  /* 0x000000adb6a4723e */ /* 0x004fe200000010ff */
[----:B------:R-:W-:-:S04]  /*7e80*/  FADD.FTZ R178, R178, R169 ;  /* 0x000000a9b2b27221 */ /* 0x000fc80000010000 */
[----:B------:R-:W-:Y:S02]  /*7e90*/  FADD.FTZ R171, R171, R178 ;  /* 0x000000b2abab7221 */ /* 0x000fe40000010000 */
[----:B------:R-:W-:Y:S01]  /*7ea0*/  MUFU.EX2 R195, R195 ;  /* 0x000000c300c37308 */ /* 0x000fe20000000800 */
[----:B-1----:R-:W-:Y:S01]  /*7eb0*/  F2FP.BF16.F32.PACK_AB R161, R194, R191 ;  /* 0x000000bfc2a1723e */ /* 0x002fe200000010ff */
[----:B------:R-:W-:Y:S01]  /*7ec0*/  FADD.FTZ R191, R191, R20 ;  /* 0x00000014bfbf7221 */ /* 0x000fe20000010000 */
[----:B------:R-:W-:-:S03]  /*7ed0*/  FADD.FTZ R180, R180, R171 ;  /* 0x000000abb4b47221 */ /* 0x000fc60000010000 */
[----:B------:R0:W-:Y:S01]  /*7ee0*/  STSM.16.M88.4 [R185], R160 ;  /* 0x000000a0b9007844 */ /* 0x0001e20000000200 */
[----:B------:R-:W-:Y:S01]  /*7ef0*/  FADD.FTZ R194, R194, R191 ;  /* 0x000000bfc2c27221 */ /* 0x000fe20000010000 */
[----:B------:R-:W1:Y:S01]  /*7f00*/  MUFU.EX2 R198, R198 ;  /* 0x000000c600c67308 */ /* 0x000e620000000800 */
[----:B---3--:R-:W-:Y:S01]  /*7f10*/  F2FP.BF16.F32.PACK_AB R166, R10, R175 ;  /* 0x000000af0aa6723e */ /* 0x008fe200000010ff */
[----:B------:R-:W-:Y:S01]  /*7f20*/  FADD.FTZ R173, R173, R180 ;  /* 0x000000b4adad7221 */ /* 0x000fe20000010000 */
[----:B------:R-:W-:-:S03]  /*7f30*/  FADD.FTZ R193, R193, R194 ;  /* 0x000000c2c1c17221 */ /* 0x000fc60000010000 */
[----:B------:R-:W-:Y:S01]  /*7f40*/  FADD.FTZ R182, R182, R173 ;  /* 0x000000adb6b67221 */ /* 0x000fe20000010000 */
[----:B------:R-:W-:Y:S01]  /*7f50*/  FADD.FTZ R196, R196, R193 ;  /* 0x000000c1c4c47221 */ /* 0x000fe20000010000 */
[----:B------:R-:W-:Y:S02]  /*7f60*/  MUFU.EX2 R199, R199 ;  /* 0x000000c700c77308 */ /* 0x000fe40000000800 */
[----:B------:R-:W-:-:S04]  /*7f70*/  FADD.FTZ R3, R175, R182 ;  /* 0x000000b6af037221 */ /* 0x000fc80000010000 */
[----:B------:R-:W-:Y:S01]  /*7f80*/  FADD.FTZ R3, R10, R3 ;  /* 0x000000030a037221 */ /* 0x000fe20000010000 */
[----:B------:R-:W-:Y:S01]  /*7f90*/  IMAD.MOV.U32 R10, RZ, RZ, R5 ;  /* 0x000000ffff0a7224 */ /* 0x000fe200078e0005 */
[----:B------:R-:W2:Y:S01]  /*7fa0*/  MUFU.EX2 R202, R202 ;  /* 0x000000ca00ca7308 */ /* 0x000ea20000000800 */
[----:B-1----:R-:W-:Y:S01]  /*7fb0*/  F2FP.BF16.F32.PACK_AB R165, R198, R195 ;  /* 0x000000c3c6a5723e */ /* 0x002fe200000010ff */
[----:B------:R-:W-:-:S04]  /*7fc0*/  FADD.FTZ R195, R195, R196 ;  /* 0x000000c4c3c37221 */ /* 0x000fc80000010000 */
[----:B------:R-:W-:Y:S01]  /*7fd0*/  FADD.FTZ R198, R198, R195 ;  /* 0x000000c3c6c67221 */ /* 0x000fe20000010000 */
[----:B--2---:R-:W-:-:S03]  /*7fe0*/  F2FP.BF16.F32.PACK_AB R167, R202, R199 ;  /* 0x000000c7caa7723e */ /* 0x004fc600000010ff */
[----:B------:R-:W-:Y:S02]  /*7ff0*/  FADD.FTZ R199, R199, R198 ;  /* 0x000000c6c7c77221 */ /* 0x000fe40000010000 */
[----:B------:R0:W-:Y:S01]  /*8000*/  STSM.16.M88.4 [R184], R164 ;  /* 0x000000a4b8007844 */ /* 0x0001e20000000200 */
[----:B------:R-:W-:Y:S01]  /*8010*/  WARPGROUP.ARRIVE ;  /* 0x00000000000079c5 */ /* 0x000fe20000000000 */
[----:B------:R-:W-:-:S05]  /*8020*/  FADD.FTZ R6, R202, R199 ;  /* 0x000000c7ca067221 */ /* 0x000fca0000010000 */
[----:B------:R-:W-:Y:S01]  /*8030*/  HGMMA.64x256x16.F32.BF16 R24, R152, gdesc[UR8].tnspB, R24, gsb0 ;  /* 0x43e0000898187df0 */ /* 0x000fe20008001818 */
        /* <DEDUP_REMOVED lines=26> */
[----:B------:R-:W-:Y:S05]  /*81e0*/  @P2 BRA `(.L_x_220) ;  /* 0xffffffd000942947 */ /* 0x000fea000383ffff */
.L_x_211:
[----:B------:R-:W1:Y:S01]  /*81f0*/  SHFL.BFLY PT, R0, R3, 0x2, 0x1f ;  /* 0x0c401f0003007f89 */ /* 0x000e6200000e0000 */
[----:B------:R-:W-:Y:S02]  /*8200*/  IMAD.MOV R13, RZ, RZ, -R19 ;  /* 0x000000ffff0d7224 */ /* 0x000fe400078e0a13 */
[----:B------:R-:W-:Y:S01]  /*8210*/  VIADD R200, R200, 0x1 ;  /* 0x00000001c8c87836 */ /* 0x000fe20000000000 */
[----:B------:R-:W2:Y:S01]  /*8220*/  SHFL.BFLY PT, R11, R6, 0x2, 0x1f ;  /* 0x0c401f00060b7f89 */ /* 0x000ea200000e0000 */
[----:B------:R-:W-:Y:S08]  /*8230*/  BAR.ARV 0x8, 0x100 ;  /* 0x0204000000007b1d */ /* 0x000ff00000002000 */
[----:B------:R-:W-:Y:S01]  /*8240*/  BAR.SYNC.DEFER_BLOCKING 0xf, 0x100 ;  /* 0x03c4000000007b1d */ /* 0x000fe20000010000 */
[----:B------:R-:W-:Y:S01]  /*8250*/  ISETP.NE.AND P2, PT, R18, R13, PT ;  /* 0x0000000d1200720c */ /* 0x000fe20003f45270 */
[----:B-1----:R-:W-:Y:S01]  /*8260*/  FADD.FTZ R0, R0, R3 ;  /* 0x0000000300007221 */ /* 0x002fe20000010000 */
[----:B------:R-:W-:Y:S01]  /*8270*/  IMAD.U32 R3, RZ, RZ, UR36 ;  /* 0x00000024ff037e24 */ /* 0x000fe2000f8e00ff */
[----:B------:R-:W-:Y:S01]  /*8280*/  UIADD3 UR36, UR36, 0x1, URZ ;  /* 0x0000000124247890 */ /* 0x000fe2000fffe03f */
[----:B--2---:R-:W-:-:S02]  /*8290*/  FADD.FTZ R11, R11, R6 ;  /* 0x000000060b0b7221 */ /* 0x004fc40000010000 */
[----:B------:R-:W1:Y:S01]  /*82a0*/  SHFL.BFLY PT, R9, R0, 0x1, 0x1f ;  /* 0x0c201f0000097f89 */ /* 0x000e6200000e0000 */
[----:B------:R-:W-:Y:S01]  /*82b0*/  IMAD.MOV.U32 R6, RZ, RZ, RZ ;  /* 0x000000ffff067224 */ /* 0x000fe200078e00ff */
[----:B------:R-:W-:Y:S02]  /*82c0*/  UISETP.NE.AND UP0, UPT, UR36, 0x2, UPT ;  /* 0x000000022400788c */ /* 0x000fe4000bf05270 */
[----:B------:R-:W2:Y:S02]  /*82d0*/  SHFL.BFLY PT, R8, R11, 0x1, 0x1f ;  /* 0x0c201f000b087f89 */ /* 0x000ea400000e0000 */
[----:B------:R-:W-:Y:S02]  /*82e0*/  USEL UR4, URZ, 0x1, UP0 ;  /* 0x000000013f047887 */ /* 0x000fe40008000000 */
[----:B------:R-:W-:-:S04]  /*82f0*/  USEL UR36, UR36, URZ, UP0 ;  /* 0x0000003f24247287 */ /* 0x000fc80008000000 */
[----:B------:R-:W-:Y:S01]  /*8300*/  LOP3.LUT R2, R2, UR4, RZ, 0x3c, !PT ;  /* 0x0000000402027c12 */ /* 0x000fe2000f8e3cff */
[----:B-1----:R-:W-:Y:S01]  /*8310*/  FADD.FTZ R10, R0, R9 ;  /* 0x00000009000a7221 */ /* 0x002fe20000010000 */
[----:B------:R-:W-:Y:S02]  /*8320*/  IMAD.MOV.U32 R9, RZ, RZ, RZ ;  /* 0x000000ffff097224 */ /* 0x000fe400078e00ff */
[----:B------:R-:W-:Y:S02]  /*8330*/  @!P2 IMAD R0, R3, 0x40, R16 ;  /* 0x000000400300a824 */ /* 0x000fe400078e0210 */
[----:B--2---:R-:W-:Y:S01]  /*8340*/  FADD.FTZ R8, R11, R8 ;  /* 0x000000080b087221 */ /* 0x004fe20000010000 */
[----:B------:R-:W-:Y:S01]  /*8350*/  FSETP.NE.FTZ.AND P0, PT, R10, RZ, PT ;  /* 0x000000ff0a00720b */ /* 0x000fe20003f15000 */
[----:B------:R-:W-:Y:S01]  /*8360*/  IMAD.MOV.U32 R3, RZ, RZ, -0x800000 ;  /* 0xff800000ff037424 */ /* 0x000fe200078e00ff */
[----:B------:R-:W-:Y:S01]  /*8370*/  @!P2 LEA R12, R0, UR37, 0x2 ;  /* 0x00000025000cac11 */ /* 0x000fe2000f8e10ff */
[----:B------:R-:W-:Y:S01]  /*8380*/  IMAD.MOV.U32 R0, RZ, RZ, -0x800000 ;  /* 0xff800000ff007424 */ /* 0x000fe200078e00ff */
[----:B------:R-:W-:-:S09]  /*8390*/  FSETP.NE.FTZ.AND P1, PT, R8, RZ, PT ;  /* 0x000000ff0800720b */ /* 0x000fd20003f35000 */
[----:B------:R-:W1:Y:S01]  /*83a0*/  @P0 MUFU.RCP R9, R10 ;  /* 0x0000000a00090308 */ /* 0x000e620000001000 */
[----:B------:R-:W-:-:S03]  /*83b0*/  @P0 FMUL.FTZ R11, R7, 0.69314718246459960938 ;  /* 0x3f317218070b0820 */ /* 0x000fc60000410000 */
[----:B------:R-:W-:-:S04]  /*83c0*/  @P1 FMUL.FTZ R7, R7, 0.69314718246459960938 ;  /* 0x3f31721807071820 */ /* 0x000fc80000410000 */
[----:B------:R-:W2:Y:S08]  /*83d0*/  @P1 MUFU.RCP R6, R8 ;  /* 0x0000000800061308 */ /* 0x000eb00000001000 */
[----:B------:R-:W3:Y:S01]  /*83e0*/  @P0 MUFU.LG2 R10, R10 ;  /* 0x0000000a000a0308 */ /* 0x000ee20000000c00 */
[----:B-1----:R1:W-:Y:S01]  /*83f0*/  @!P2 STS [R12+0x38400], R9 ;  /* 0x038400090c00a388 */ /* 0x0023e20000000800 */
[-C--:B0-----:R-:W-:Y:S01]  /*8400*/  FMUL.FTZ R154, R92, R9.reuse ;  /* 0x000000095c9a7220 */ /* 0x081fe20000410000 */
[-C--:B------:R-:W-:Y:S01]  /*8410*/  FMUL.FTZ R207, R24, R9.reuse ;  /* 0x0000000918cf7220 */ /* 0x080fe20000410000 */
[-C--:B------:R-:W-:Y:S01]  /*8420*/  FMUL.FTZ R204, R25, R9.reuse ;  /* 0x0000000919cc7220 */ /* 0x080fe20000410000 */
[-C--:B------:R-:W-:Y:S01]  /*8430*/  FMUL.FTZ R203, R28, R9.reuse ;  /* 0x000000091ccb7220 */ /* 0x080fe20000410000 */
[-C--:B------:R-:W-:Y:S01]  /*8440*/  FMUL.FTZ R21, R29, R9.reuse ;  /* 0x000000091d157220 */ /* 0x080fe20000410000 */
[-C--:B------:R-:W-:Y:S01]  /*8450*/  FMUL.FTZ R210, R32, R9.reuse ;  /* 0x0000000920d27220 */ /* 0x080fe20000410000 */
[----:B------:R-:W0:Y:S01]  /*8460*/  @P1 MUFU.LG2 R8, R8 ;  /* 0x0000000800081308 */ /* 0x000e220000000c00 */
[----:B--2---:R1:W-:Y:S01]  /*8470*/  @!P2 STS [R12+0x38420], R6 ;  /* 0x038420060c00a388 */ /* 0x0043e20000000800 */
[-C--:B------:R-:W-:Y:S01]  /*8480*/  FMUL.FTZ R209, R33, R9.reuse ;  /* 0x0000000921d17220 */ /* 0x080fe20000410000 */
[-C--:B------:R-:W-:Y:S01]  /*8490*/  FMUL.FTZ R208, R36, R9.reuse ;  /* 0x0000000924d07220 */ /* 0x080fe20000410000 */
[-C--:B------:R-:W-:Y:S01]  /*84a0*/  FMUL.FTZ R206, R37, R9.reuse ;  /* 0x0000000925ce7220 */ /* 0x080fe20000410000 */
[-C--:B------:R-:W-:Y:S01]  /*84b0*/  FMUL.FTZ R205, R40, R9.reuse ;  /* 0x0000000928cd7220 */ /* 0x080fe20000410000 */
[-C--:B------:R-:W-:Y:S01]  /*84c0*/  FMUL.FTZ R202, R41, R9.reuse ;  /* 0x0000000929ca7220 */ /* 0x080fe20000410000 */
[-C--:B------:R-:W-:Y:S01]  /*84d0*/  FMUL.FTZ R201, R44, R9.reuse ;  /* 0x000000092cc97220 */ /* 0x080fe20000410000 */
[-C--:B------:R-:W-:Y:S01]  /*84e0*/  FMUL.FTZ R199, R45, R9.reuse ;  /* 0x000000092dc77220 */ /* 0x080fe20000410000 */
[----:B---3--:R-:W-:Y:S01]  /*84f0*/  @P0 FMUL.FTZ R10, R10, 0.69314718246459960938 ;  /* 0x3f3172180a0a0820 */ /* 0x008fe20000410000 */
        /* <DEDUP_REMOVED lines=118> */
[----:B-1----:R-:W-:Y:S06]  /*8c60*/  BAR.ARV 0xe, 0x100 ;  /* 0x0384000000007b1d */ /* 0x002fec0000002000 */
.L_x_199:
        /* <DEDUP_REMOVED lines=43> */
[----:B------:R-:W-:Y:S01]  /*8f20*/  LOP3.LUT R20, R49, 0x380, RZ, 0xc0, !PT ;  /* 0x0000038031147812 */ /* 0x000fe200078ec0ff */
[--C-:B------:R-:W-:Y:S01]  /*8f30*/  IMAD.X R9, RZ, RZ, R5.reuse, P2 ;  /* 0x000000ffff097224 */ /* 0x100fe200010e0605 */
[----:B------:R-:W-:Y:S02]  /*8f40*/  IADD3 R53, P6, R4, 0x2020, RZ ;  /* 0x0000202004357810 */ /* 0x000fe40007fde0ff */
[----:B------:R-:W-:Y:S02]  /*8f50*/  LOP3.LUT R8, R33, 0x380, RZ, 0xc0, !PT ;  /* 0x0000038021087812 */ /* 0x000fe400078ec0ff */
[----:B------:R-:W-:Y:S01]  /*8f60*/  LOP3.LUT R10, R37, 0x380, RZ, 0xc0, !PT ;  /* 0x00000380250a7812 */ /* 0x000fe200078ec0ff */
[----:B------:R-:W-:Y:S01]  /*8f70*/  IMAD.X R45, RZ, RZ, R5, P6 ;  /* 0x000000ffff2d7224 */ /* 0x000fe200030e0605 */
[----:B------:R-:W-:Y:S02]  /*8f80*/  SHF.R.U64 R20, R20, 0x3, RZ ;  /* 0x0000000314147819 */ /* 0x000fe400000012ff */
[----:B------:R-:W-:-:S02]  /*8f90*/  IADD3 R57, P3, R4, 0x4000, RZ ;  /* 0x0000400004397810 */ /* 0x000fc40007f7e0ff */
[----:B------:R-:W-:Y:S02]  /*8fa0*/  IADD3 R40, P2, R4, 0x2060, RZ ;  /* 0x0000206004287810 */ /* 0x000fe40007f5e0ff */
[----:B------:R-:W-:Y:S01]  /*8fb0*/  SHF.R.U64 R8, R8, 0x3, RZ ;  /* 0x0000000308087819 */ /* 0x000fe200000012ff */
[--C-:B------:R-:W-:Y:S01]  /*8fc0*/  IMAD.X R123, RZ, RZ, R5.reuse, P3 ;  /* 0x000000ffff7b7224 */ /* 0x100fe200018e0605 */
[----:B------:R-:W-:Y:S01]  /*8fd0*/  SHF.R.U64 R10, R10, 0x3, RZ ;  /* 0x000000030a0a7819 */ /* 0x000fe200000012ff */
[----:B------:R-:W-:Y:S01]  /*8fe0*/  IMAD.X R119, RZ, RZ, R5, P2 ;  /* 0x000000ffff777224 */ /* 0x000fe200010e0605 */
[----:B------:R-:W-:Y:S02]  /*8ff0*/  LOP3.LUT R32, R53, 0x380, RZ, 0xc0, !PT ;  /* 0x0000038035207812 */ /* 0x000fe400078ec0ff */
[----:B------:R-:W-:Y:S02]  /*9000*/  LOP3.LUT R28, R20, R49, RZ, 0x3c, !PT ;  /* 0x00000031141c7212 */ /* 0x000fe400078e3cff */
[----:B------:R-:W-:-:S02]  /*9010*/  IADD3 R36, P1, R4, 0x2040, RZ ;  /* 0x0000204004247810 */ /* 0x000fc40007f3e0ff */
[----:B------:R-:W-:Y:S02]  /*9020*/  LOP3.LUT R20, R57, 0x380, RZ, 0xc0, !PT ;  /* 0x0000038039147812 */ /* 0x000fe400078ec0ff */
[----:B------:R-:W-:Y:S01]  /*9030*/  IADD3 R48, P5, R4, 0x4040, RZ ;  /* 0x0000404004307810 */ /* 0x000fe20007fbe0ff */
[--C-:B------:R-:W-:Y:S01]  /*9040*/  IMAD.X R115, RZ, RZ, R5.reuse, P1 ;  /* 0x000000ffff737224 */ /* 0x100fe200008e0605 */
[----:B------:R-:W-:Y:S02]  /*9050*/  LOP3.LUT R8, R8, R33, RZ, 0x3c, !PT ;  /* 0x0000002108087212 */ /* 0x000fe400078e3cff */
[----:B------:R-:W-:Y:S01]  /*9060*/  LOP3.LUT R10, R10, R37, RZ, 0x3c, !PT ;  /* 0x000000250a0a7212 */ /* 0x000fe200078e3cff */
[----:B------:R-:W-:Y:S01]  /*9070*/  IMAD.X R131, RZ, RZ, R5, P5 ;  /* 0x000000ffff837224 */ /* 0x000fe200028e0605 */
[----:B------:R-:W-:Y:S02]  /*9080*/  SHF.R.U64 R32, R32, 0x3, RZ ;  /* 0x0000000320207819 */ /* 0x000fe400000012ff */
[----:B------:R-:W-:-:S02]  /*9090*/  IADD3 R61, P4, R4, 0x4020, RZ ;  /* 0x00004020043d7810 */ /* 0x000fc40007f9e0ff */
[----:B------:R-:W-:Y:S02]  /*90a0*/  IADD3 R14, P2, R4, 0x6020, RZ ;  /* 0x00006020040e7810 */ /* 0x000fe40007f5e0ff */
[----:B------:R-:W-:Y:S01]  /*90b0*/  LOP3.LUT R33, R36, 0x380, RZ, 0xc0, !PT ;  /* 0x0000038024217812 */ /* 0x000fe200078ec0ff */
[--C-:B------:R-:W-:Y:S01]  /*90c0*/  IMAD.X R127, RZ, RZ, R5.reuse, P4 ;  /* 0x000000ffff7f7224 */ /* 0x100fe200020e0605 */
[----:B------:R-:W-:Y:S01]  /*90d0*/  LOP3.LUT R37, R40, 0x380, RZ, 0xc0, !PT ;  /* 0x0000038028257812 */ /* 0x000fe200078ec0ff */
[----:B------:R-:W-:Y:S01]  /*90e0*/  IMAD.X R143, RZ, RZ, R5, P2 ;  /* 0x000000ffff8f7224 */ /* 0x000fe200010e0605 */
[----:B------:R-:W-:Y:S02]  /*90f0*/  SHF.R.U64 R20, R20, 0x3, RZ ;  /* 0x0000000314147819 */ /* 0x000fe400000012ff */
[----:B------:R-:W-:Y:S02]  /*9100*/  LOP3.LUT R15, R4, 0x380, RZ, 0xc0, !PT ;  /* 0x00000380040f7812 */ /* 0x000fe400078ec0ff */
[----:B------:R-:W-:-:S02]  /*9110*/  LOP3.LUT R44, R32, R53, RZ, 0x3c, !PT ;  /* 0x00000035202c7212 */ /* 0x000fc400078e3cff */
[----:B------:R-:W-:Y:S02]  /*9120*/  SHF.R.U64 R33, R33, 0x3, RZ ;  /* 0x0000000321217819 */ /* 0x000fe400000012ff */
[----:B------:R-:W-:Y:S02]  /*9130*/  SHF.R.U64 R37, R37, 0x3, RZ ;  /* 0x0000000325257819 */ /* 0x000fe400000012ff */
[----:B------:R-:W-:Y:S02]  /*9140*/  LOP3.LUT R32, R61, 0x380, RZ, 0xc0, !PT ;  /* 0x000003803d207812 */ /* 0x000fe400078ec0ff */
[----:B------:R-:W-:Y:S02]  /*9150*/  LOP3.LUT R122, R20, R57, RZ, 0x3c, !PT ;  /* 0x00000039147a7212 */ /* 0x000fe400078e3cff */
[----:B------:R-:W-:Y:S02]  /*9160*/  IADD3 R57, P5, R110, 0x6000, RZ ;  /* 0x000060006e397810 */ /* 0x000fe40007fbe0ff */
[----:B------:R-:W-:-:S02]  /*9170*/  IADD3 R12, P3, R4, 0x6040, RZ ;  /* 0x00006040040c7810 */ /* 0x000fc40007f7e0ff */
[----:B------:R-:W-:Y:S02]  /*9180*/  IADD3 R7, P4, R4, 0x6060, RZ ;  /* 0x0000606004077810 */ /* 0x000fe40007f9e0ff */
[----:B------:R-:W-:Y:S01]  /*9190*/  SHF.R.U64 R15, R15, 0x3, RZ ;  /* 0x000000030f0f7819 */ /* 0x000fe200000012ff */
[--C-:B------:R-:W-:Y:S01]  /*91a0*/  IMAD.X R13, RZ, RZ, R5.reuse, P3 ;  /* 0x000000ffff0d7224 */ /* 0x100fe200018e0605 */
[----:B------:R-:W-:Y:S02]  /*91b0*/  IADD3 R69, P2, R110, 0x3000, RZ ;  /* 0x000030006e457810 */ /* 0x000fe40007f5e0ff */
[----:B------:R-:W-:Y:S02]  /*91c0*/  IADD3 R65, P6, R4, 0x4060, RZ ;  /* 0x0000406004417810 */ /* 0x000fe40007fde0ff */
[----:B------:R-:W-:Y:S02]  /*91d0*/  LOP3.LUT R114, R33, R36, RZ, 0x3c, !PT ;  /* 0x0000002421727212 */ /* 0x000fe400078e3cff */
[----:B------:R-:W-:Y:S01]  /*91e0*/  LOP3.LUT R118, R37, R40, RZ, 0x3c, !PT ;  /* 0x0000002825767212 */ /* 0x000fe200078e3cff */
[----:B------:R-:W-:Y:S01]  /*91f0*/  IMAD.X R135, RZ, RZ, R5, P6 ;  /* 0x000000ffff877224 */ /* 0x000fe200030e0605 */
[----:B------:R-:W-:-:S02]  /*9200*/  SHF.R.U64 R32, R32, 0x3, RZ ;  /* 0x0000000320207819 */ /* 0x000fc400000012ff */
[----:B------:R-:W-:Y:S02]  /*9210*/  IADD3 R6, P1, R4, 0x6000, RZ ;  /* 0x0000600004067810 */ /* 0x000fe40007f3e0ff */
[----:B------:R-:W-:Y:S02]  /*9220*/  LOP3.LUT R33, R48, 0x380, RZ, 0xc0, !PT ;  /* 0x0000038030217812 */ /* 0x000fe400078ec0ff */
[----:B------:R-:W-:Y:S01]  /*9230*/  LOP3.LUT R37, R14, 0x380, RZ, 0xc0, !PT ;  /* 0x000003800e257812 */ /* 0x000fe200078ec0ff */
[--C-:B------:R-:W-:Y:S01]  /*9240*/  IMAD.X R139, RZ, RZ, R5.reuse, P1 ;  /* 0x000000ffff8b7224 */ /* 0x100fe200008e0605 */
[----:B------:R-:W-:Y:S02]  /*9250*/  LOP3.LUT R56, R57, 0x380, RZ, 0xc0, !PT ;  /* 0x0000038039387812 */ /* 0x000fe400078ec0ff */
[----:B------:R-:W-:Y:S01]  /*9260*/  LOP3.LUT R4, R15, R4, RZ, 0x3c, !PT ;  /* 0x000000040f047212 */ /* 0x000fe200078e3cff */
[----:B------:R-:W-:Y:S01]  /*9270*/  IMAD.X R15, RZ, RZ, R5, P4 ;  /* 0x000000ffff0f7224 */ /* 0x000fe200020e0605 */
[----:B------:R-:W-:-:S02]  /*9280*/  LOP3.LUT R20, R7, 0x380, RZ, 0xc0, !PT ;  /* 0x0000038007147812 */ /* 0x000fc400078ec0ff */
[----:B------:R-:W-:Y:S02]  /*9290*/  LOP3.LUT R68, R69, 0x380, RZ, 0xc0, !PT ;  /* 0x0000038045447812 */ /* 0x000fe400078ec0ff */
[----:B------:R-:W-:Y:S02]  /*92a0*/  LOP3.LUT R41, R12, 0x380, RZ, 0xc0, !PT ;  /* 0x000003800c297812 */ /* 0x000fe400078ec0ff */
[----:B------:R-:W-:Y:S02]  /*92b0*/  LOP3.LUT R126, R32, R61, RZ, 0x3c, !PT ;  /* 0x0000003d207e7212 */ /* 0x000fe400078e3cff */
[C---:B------:R-:W-:Y:S02]  /*92c0*/  IADD3 R77, P4, R110.reuse, 0x1000, RZ ;  /* 0x000010006e4d7810 */ /* 0x040fe40007f9e0ff */
[----:B------:R-:W-:Y:S02]  /*92d0*/  IADD3 R73, P3, R110, 0x2000, RZ ;  /* 0x000020006e497810 */ /* 0x000fe40007f7e0ff */
[----:B------:R-:W-:-:S02]  /*92e0*/  SHF.R.U64 R33, R33, 0x3, RZ ;  /* 0x0000000321217819 */ /* 0x000fc400000012ff */
[----:B------:R-:W-:Y:S02]  /*92f0*/  SHF.R.U64 R37, R37, 0x3, RZ ;  /* 0x0000000325257819 */ /* 0x000fe400000012ff */
[----:B------:R-:W-:Y:S02]  /*9300*/  IADD3 R61, P6, R110, 0x5000, RZ ;  /* 0x000050006e3d7810 */ /* 0x000fe40007fde0ff */
[----:B------:R-:W-:Y:S02]  /*9310*/  SHF.R.U64 R56, R56, 0x3, RZ ;  /* 0x0000000338387819 */ /* 0x000fe400000012ff */
[----:B------:R-:W-:Y:S02]  /*9320*/  SHF.R.U64 R20, R20, 0x3, RZ ;  /* 0x0000000314147819 */ /* 0x000fe400000012ff */
[----:B------:R-:W-:Y:S02]  /*9330*/  SHF.R.U64 R68, R68, 0x3, RZ ;  /* 0x0000000344447819 */ /* 0x000fe400000012ff */
[----:B------:R-:W-:-:S02]  /*9340*/  SHF.R.U64 R41, R41, 0x3, RZ ;  /* 0x0000000329297819 */ /* 0x000fc400000012ff */
[----:B------:R-:W-:Y:S02]  /*9350*/  LOP3.LUT R76, R77, 0x380, RZ, 0xc0, !PT ;  /* 0x000003804d4c7812 */ /* 0x000fe400078ec0ff */
[----:B------:R-:W-:Y:S02]  /*9360*/  LOP3.LUT R72, R73, 0x380, RZ, 0xc0, !PT ;  /* 0x0000038049487812 */ /* 0x000fe400078ec0ff */
[----:B------:R-:W-:Y:S02]  /*9370*/  LOP3.LUT R36, R65, 0x380, RZ, 0xc0, !PT ;  /* 0x0000038041247812 */ /* 0x000fe400078ec0ff */
[----:B------:R-:W-:Y:S02]  /*9380*/  LOP3.LUT R130, R33, R48, RZ, 0x3c, !PT ;  /* 0x0000003021827212 */ /* 0x000fe400078e3cff */
[----:B------:R-:W-:Y:S02]  /*9390*/  LOP3.LUT R142, R37, R14, RZ, 0x3c, !PT ;  /* 0x0000000e258e7212 */ /* 0x000fe400078e3cff */
[----:B------:R-:W-:-:S02]  /*93a0*/  LOP3.LUT R60, R61, 0x380, RZ, 0xc0, !PT ;  /* 0x000003803d3c7812 */ /* 0x000fc400078ec0ff */
[----:B------:R-:W-:Y:S01]  /*93b0*/  LOP3.LUT R56, R56, R57, RZ, 0x3c, !PT ;  /* 0x0000003938387212 */ /* 0x000fe200078e3cff */
[--C-:B------:R-:W-:Y:S01]  /*93c0*/  IMAD.X R57, RZ, RZ, R111.reuse, P5 ;  /* 0x000000ffff397224 */ /* 0x100fe200028e066f */
[----:B------:R-:W-:Y:S02]  /*93d0*/  LOP3.LUT R33, R6, 0x380, RZ, 0xc0, !PT ;  /* 0x0000038006217812 */ /* 0x000fe400078ec0ff */
[----:B------:R-:W-:Y:S02]  /*93e0*/  LOP3.LUT R14, R20, R7, RZ, 0x3c, !PT ;  /* 0x00000007140e7212 */ /* 0x000fe400078e3cff */
[----:B------:R-:W-:Y:S01]  /*93f0*/  LOP3.LUT R68, R68, R69, RZ, 0x3c, !PT ;  /* 0x0000004544447212 */ /* 0x000fe200078e3cff */
[----:B------:R-:W-:Y:S01]  /*9400*/  IMAD.X R69, RZ, RZ, R111, P2 ;  /* 0x000000ffff457224 */ /* 0x000fe200010e066f */
[----:B------:R-:W-:Y:S02]  /*9410*/  LOP3.LUT R12, R41, R12, RZ, 0x3c, !PT ;  /* 0x0000000c290c7212 */ /* 0x000fe400078e3cff */
[----:B------:R-:W-:-:S02]  /*9420*/  IADD3 R7, P5, R110, 0xc000, RZ ;  /* 0x0000c0006e077810 */ /* 0x000fc40007fbe0ff */
[----:B------:R-:W-:Y:S02]  /*9430*/  SHF.R.U64 R76, R76, 0x3, RZ ;  /* 0x000000034c4c7819 */ /* 0x000fe400000012ff */
[----:B------:R-:W-:Y:S02]  /*9440*/  SHF.R.U64 R72, R72, 0x3, RZ ;  /* 0x0000000348487819 */ /* 0x000fe400000012ff */
[----:B------:R-:W-:Y:S02]  /*9450*/  IADD3 R41, P2, R110, 0x9000, RZ ;  /* 0x000090006e297810 */ /* 0x000fe40007f5e0ff */
[----:B------:R-:W-:Y:S02]  /*9460*/  SHF.R.U64 R36, R36, 0x3, RZ ;  /* 0x0000000324247819 */ /* 0x000fe400000012ff */
[----:B------:R-:W-:Y:S02]  /*9470*/  SHF.R.U64 R60, R60, 0x3, RZ ;  /* 0x000000033c3c7819 */ /* 0x000fe400000012ff */
[----:B------:R-:W-:-:S02]  /*9480*/  SHF.R.U64 R33, R33, 0x3, RZ ;  /* 0x0000000321217819 */ /* 0x000fc400000012ff */
[----:B------:R-:W-:Y:S02]  /*9490*/  LOP3.LUT R20, R7, 0x380, RZ, 0xc0, !PT ;  /* 0x0000038007147812 */ /* 0x000fe400078ec0ff */
[----:B------:R-:W-:Y:S01]  /*94a0*/  LOP3.LUT R76, R76, R77, RZ, 0x3c, !PT ;  /* 0x0000004d4c4c7212 */ /* 0x000fe200078e3cff */
[--C-:B------:R-:W-:Y:S01]  /*94b0*/  IMAD.X R77, RZ, RZ, R111.reuse, P4 ;  /* 0x000000ffff4d7224 */ /* 0x100fe200020e066f */
[----:B------:R-:W-:Y:S01]  /*94c0*/  LOP3.LUT R72, R72, R73, RZ, 0x3c, !PT ;  /* 0x0000004948487212 */ /* 0x000fe200078e3cff */
[--C-:B------:R-:W-:Y:S01]  /*94d0*/  IMAD.X R73, RZ, RZ, R111.reuse, P3 ;  /* 0x000000ffff497224 */ /* 0x100fe200018e066f */
[----:B------:R-:W-:Y:S02]  /*94e0*/  LOP3.LUT R40, R41, 0x380, RZ, 0xc0, !PT ;  /* 0x0000038029287812 */ /* 0x000fe400078ec0ff */
[----:B------:R-:W-:Y:S02]  /*94f0*/  LOP3.LUT R134, R36, R65, RZ, 0x3c, !PT ;  /* 0x0000004124867212 */ /* 0x000fe400078e3cff */
[----:B------:R-:W-:Y:S01]  /*9500*/  LOP3.LUT R60, R60, R61, RZ, 0x3c, !PT ;  /* 0x0000003d3c3c7212 */ /* 0x000fe200078e3cff */
[----:B------:R-:W-:Y:S01]  /*9510*/  IMAD.X R61, RZ, RZ, R111, P6 ;  /* 0x000000ffff3d7224 */ /* 0x000fe200030e066f */
[----:B------:R-:W-:-:S02]  /*9520*/  LOP3.LUT R138, R33, R6, RZ, 0x3c, !PT ;  /* 0x00000006218a7212 */ /* 0x000fc400078e3cff */
[C---:B------:R-:W-:Y:S02]  /*9530*/  IADD3 R65, P1, R110.reuse, 0x4000, RZ ;  /* 0x000040006e417810 */ /* 0x040fe40007f3e0ff */
[C---:B------:R-:W-:Y:S02]  /*9540*/  IADD3 R53, P4, R110.reuse, 0x7000, RZ ;  /* 0x000070006e357810 */ /* 0x040fe40007f9e0ff */
[C---:B------:R-:W-:Y:S02]  /*9550*/  IADD3 R49, P3, R110.reuse, 0x8000, RZ ;  /* 0x000080006e317810 */ /* 0x040fe40007f7e0ff */
[----:B------:R-:W-:Y:S02]  /*9560*/  IADD3 R33, P6, R110, 0xb000, RZ ;  /* 0x0000b0006e217810 */ /* 0x000fe40007fde0ff */
[----:B------:R-:W-:Y:S02]  /*9570*/  SHF.R.U64 R20, R20, 0x3, RZ ;  /* 0x0000000314147819 */ /* 0x000fe400000012ff */
[----:B------:R-:W-:-:S02]  /*9580*/  SHF.R.U64 R40, R40, 0x3, RZ ;  /* 0x0000000328287819 */ /* 0x000fc400000012ff */
[----:B------:R-:W-:Y:S02]  /*9590*/  LOP3.LUT R64, R65, 0x380, RZ, 0xc0, !PT ;  /* 0x0000038041407812 */ /* 0x000fe400078ec0ff */
[----:B------:R-:W-:Y:S02]  /*95a0*/  LOP3.LUT R52, R53, 0x380, RZ, 0xc0, !PT ;  /* 0x0000038035347812 */ /* 0x000fe400078ec0ff */
[----:B------:R-:W-:Y:S02]  /*95b0*/  LOP3.LUT R48, R49, 0x380, RZ, 0xc0, !PT ;  /* 0x0000038031307812 */ /* 0x000fe400078ec0ff */
[----:B------:R-:W-:Y:S02]  /*95c0*/  LOP3.LUT R32, R33, 0x380, RZ, 0xc0, !PT ;  /* 0x0000038021207812 */ /* 0x000fe400078ec0ff */
[----:B------:R-:W-:Y:S02]  /*95d0*/  LOP3.LUT R20, R20, R7, RZ, 0x3c, !PT ;  /* 0x0000000714147212 */ /* 0x000fe400078e3cff */
[----:B------:R-:W-:Y:S01]  /*95e0*/  LOP3.LUT R40, R40, R41, RZ, 0x3c, !PT ;  /* 0x0000002928287212 */ /* 0x000fe200078e3cff */
[----:B------:R-:W-:Y:S01]  /*95f0*/  IMAD.X R41, RZ, RZ, R111, P2 ;  /* 0x000000ffff297224 */ /* 0x000fe200010e066f */
[----:B------:R-:W-:-:S02]  /*9600*/  MOV R81, R4 ;  /* 0x0000000400517202 */ /* 0x000fc40000000f00 */
[----:B------:R-:W-:Y:S02]  /*9610*/  F2FP.BF16.F32.PACK_AB R7, R31, R30 ;  /* 0x0000001e1f07723e */ /* 0x000fe400000010ff */
[----:B------:R-:W-:Y:S02]  /*9620*/  F2FP.BF16.F32.PACK_AB R5, R27, R26 ;  /* 0x0000001a1b05723e */ /* 0x000fe400000010ff */
[----:B------:R-:W-:Y:S02]  /*9630*/  LOP3.LUT R31, R110, 0x380, RZ, 0xc0, !PT ;  /* 0x000003806e1f7812 */ /* 0x000fe400078ec0ff */
[----:B------:R-:W-:Y:S02]  /*9640*/  SHF.R.U64 R64, R64, 0x3, RZ ;  /* 0x0000000340407819 */ /* 0x000fe400000012ff */
[----:B------:R-:W-:Y:S02]  /*9650*/  SHF.R.U64 R52, R52, 0x3, RZ ;  /* 0x0000000334347819 */ /* 0x000fe400000012ff */
[----:B------:R-:W-:-:S02]  /*9660*/  SHF.R.U64 R48, R48, 0x3, RZ ;  /* 0x0000000330307819 */ /* 0x000fc400000012ff */
[----:B------:R-:W-:Y:S02]  /*9670*/  IADD3 R27, P2, R110, 0xf000, RZ ;  /* 0x0000f0006e1b7810 */ /* 0x000fe40007f5e0ff */
[----:B------:R-:W-:Y:S02]  /*9680*/  SHF.R.U64 R32, R32, 0x3, RZ ;  /* 0x0000000320207819 */ /* 0x000fe400000012ff */
[----:B------:R-:W-:Y:S01]  /*9690*/  F2FP.BF16.F32.PACK_AB R4, R204, R207 ;  /* 0x000000cfcc04723e */ /* 0x000fe200000010ff */
[--C-:B------:R-:W-:Y:S01]  /*96a0*/  IMAD.X R89, RZ, RZ, R111.reuse, P2 ;  /* 0x000000ffff597224 */ /* 0x100fe200010e066f */
[----:B------:R-:W-:Y:S01]  /*96b0*/  F2FP.BF16.F32.PACK_AB R6, R21, R203 ;  /* 0x000000cb1506723e */ /* 0x000fe200000010ff */
[--C-:B------:R-:W-:Y:S01]  /*96c0*/  IMAD.X R21, RZ, RZ, R111.reuse, P5 ;  /* 0x000000ffff157224 */ /* 0x100fe200028e066f */
[----:B------:R-:W-:Y:S02]  /*96d0*/  SHF.R.U64 R31, R31, 0x3, RZ ;  /* 0x000000031f1f7819 */ /* 0x000fe400000012ff */
        /* <DEDUP_REMOVED lines=8> */
[----:B------:R-:W-:-:S02]  /*9760*/  LOP3.LUT R32, R32, R33, RZ, 0x3c, !PT ;  /* 0x0000002120207212 */ /* 0x000fc400078e3cff */
[C---:B------:R-:W-:Y:S02]  /*9770*/  IADD3 R37, P1, R110.reuse, 0xa000, RZ ;  /* 0x0000a0006e257810 */ /* 0x040fe40007f3e0ff */
[C---:B------:R-:W-:Y:S02]  /*9780*/  IADD3 R85, P4, R110.reuse, 0xd000, RZ ;  /* 0x0000d0006e557810 */ /* 0x040fe40007f9e0ff */
[----:B------:R-:W-:Y:S02]  /*9790*/  IADD3 R33, P3, R110, 0xe000, RZ ;  /* 0x0000e0006e217810 */ /* 0x000fe40007f7e0ff */
[----:B------:R-:W-:Y:S02]  /*97a0*/  LOP3.LUT R110, R31, R110, RZ, 0x3c, !PT ;  /* 0x0000006e1f6e7212 */ /* 0x000fe400078e3cff */
[----:B------:R-:W-:Y:S02]  /*97b0*/  SHF.R.U64 R26, R26, 0x3, RZ ;  /* 0x000000031a1a7819 */ /* 0x000fe400000012ff */
[----:B------:R-:W-:-:S02]  /*97c0*/  MOV R31, R8 ;  /* 0x00000008001f7202 */ /* 0x000fc40000000f00 */
[----:B------:R-:W-:Y:S01]  /*97d0*/  MOV R30, R10 ;  /* 0x0000000a001e7202 */ /* 0x000fe20000000f00 */
[----:B0-----:R-:W-:Y:S01]  /*97e0*/  IMAD.X R81, RZ, RZ, R111, P3 ;  /* 0x000000ffff517224 */ /* 0x001fe200018e066f */
[----:B------:R-:W-:Y:S02]  /*97f0*/  F2FP.BF16.F32.PACK_AB R4, R209, R210 ;  /* 0x000000d2d104723e */ /* 0x000fe400000010ff */
[----:B------:R-:W-:Y:S02]  /*9800*/  F2FP.BF16.F32.PACK_AB R5, R35, R34 ;  /* 0x000000222305723e */ /* 0x000fe400000010ff */
[----:B------:R-:W-:Y:S02]  /*9810*/  F2FP.BF16.F32.PACK_AB R6, R206, R208 ;  /* 0x000000d0ce06723e */ /* 0x000fe400000010ff */
[----:B------:R-:W-:Y:S02]  /*9820*/  F2FP.BF16.F32.PACK_AB R7, R39, R38 ;  /* 0x000000262707723e */ /* 0x000fe400000010ff */
[----:B------:R-:W-:-:S02]  /*9830*/  F2FP.BF16.F32.PACK_AB R8, R202, R205 ;  /* 0x000000cdca08723e */ /* 0x000fc400000010ff */
[----:B------:R-:W-:Y:S01]  /*9840*/  F2FP.BF16.F32.PACK_AB R9, R43, R42 ;  /* 0x0000002a2b09723e */ /* 0x000fe200000010ff */
[----:B------:R0:W-:Y:S01]  /*9850*/  STSM.16.M88.4 [R31], R4 ;  /* 0x000000041f007844 */ /* 0x0001e20000000200 */
        /* <DEDUP_REMOVED lines=67> */
[----:B------:R-:W-:-:S02]  /*9c90*/  F2FP.BF16.F32.PACK_AB R146, R149, R148 ;  /* 0x000000949592723e */ /* 0x000fc400000010ff */
[----:B------:R-:W-:Y:S02]  /*9ca0*/  F2FP.BF16.F32.PACK_AB R147, R151, R150 ;  /* 0x000000969793723e */ /* 0x000fe400000010ff */
[----:B------:R-:W-:Y:S02]  /*9cb0*/  SHF.R.U64 R36, R36, 0x3, RZ ;  /* 0x0000000324247819 */ /* 0x000fe400000012ff */
[----:B------:R-:W-:Y:S01]  /*9cc0*/  SHF.R.U64 R84, R84, 0x3, RZ ;  /* 0x0000000354547819 */ /* 0x000fe200000012ff */
[----:B------:R1:W-:Y:S01]  /*9cd0*/  STSM.16.M88.4 [R35], R144 ;  /* 0x0000009023007844 */ /* 0x0003e20000000200 */
[----:B------:R-:W-:Y:S02]  /*9ce0*/  SHF.R.U64 R80, R80, 0x3, RZ ;  /* 0x0000000350507819 */ /* 0x000fe400000012ff */
[----:B------:R-:W-:Y:S01]  /*9cf0*/  LOP3.LUT R36, R36, R37, RZ, 0x3c, !PT ;  /* 0x0000002524247212 */ /* 0x000fe200078e3cff */
[--C-:B------:R-:W-:Y:S01]  /*9d00*/  IMAD.X R37, RZ, RZ, R111.reuse, P1 ;  /* 0x000000ffff257224 */ /* 0x100fe200008e066f */
[----:B------:R-:W-:Y:S01]  /*9d10*/  LOP3.LUT R84, R84, R85, RZ, 0x3c, !PT ;  /* 0x0000005554547212 */ /* 0x000fe200078e3cff */
[--C-:B------:R-:W-:Y:S01]  /*9d20*/  IMAD.X R85, RZ, RZ, R111.reuse, P4 ;  /* 0x000000ffff557224 */ /* 0x100fe200020e066f */
[----:B------:R-:W-:Y:S01]  /*9d30*/  LOP3.LUT R80, R80, R33, RZ, 0x3c, !PT ;  /* 0x0000002150507212 */ /* 0x000fe200078e3cff */
[----:B------:R-:W-:Y:S01]  /*9d40*/  IMAD.X R33, RZ, RZ, R111, P6 ;  /* 0x000000ffff217224 */ /* 0x000fe200030e066f */
[----:B------:R-:W-:Y:S06]  /*9d50*/  BAR.SYNC.DEFER_BLOCKING 0x1, 0x100 ;  /* 0x0044000000007b1d */ /* 0x000fec0000010000 */
[----:B------:R-:W-:Y:S05]  /*9d60*/  @P0 BRA `(.L_x_221) ;  /* 0x0000000000cc0947 */ /* 0x000fea0003800000 */
[----:B------:R-:W0:Y:S01]  /*9d70*/  LDC R10, c[0x0][0xce8] ;  /* 0x00033a00ff0a7b82 */ /* 0x000e220000000800 */
[----:B-1----:R-:W-:Y:S01]  /*9d80*/  IMAD R4, RZ, RZ, -UR41 ;  /* 0x80000029ff047e24 */ /* 0x002fe2000f8e02ff */
[----:B------:R-:W-:Y:S02]  /*9d90*/  ULDC.64 UR8, c[0x0][0xc90] ;  /* 0x0003240000087ab9 */ /* 0x000fe40000000a00 */
        /* <DEDUP_REMOVED lines=32> */
[----:B------:R-:W-:Y:S01]  /*9fa0*/  IMAD.MOV R9, RZ, RZ, -R19 ;  /* 0x000000ffff097224 */ /* 0x000fe200078e0a13 */
[----:B------:R-:W-:Y:S01]  /*9fb0*/  LEA R11, P0, R4, UR4, 0x2 ;  /* 0x00000004040b7c11 */ /* 0x000fe2000f8010ff */
[----:B------:R-:W-:Y:S01]  /*9fc0*/  IMAD.IADD R5, R5, 0x1, R7 ;  /* 0x0000000105057824 */ /* 0x000fe200078e0207 */
[----:B------:R-:W-:Y:S02]  /*9fd0*/  ULDC UR4, c[0x0][0xb88] ;  /* 0x0002e20000047ab9 */ /* 0x000fe40000000800 */
[----:B------:R-:W-:Y:S01]  /*9fe0*/  IMAD R8, R10, UR4, RZ ;  /* 0x000000040a087c24 */ /* 0x000fe2000f8e02ff */
[----:B------:R-:W-:Y:S01]  /*9ff0*/  SHFL.IDX PT, R6, R11, 0x1, 0x1c1f ;  /* 0x003c1f000b067f89 */ /* 0x000fe200000e0000 */
[----:B------:R-:W-:Y:S02]  /*a000*/  LEA.HI.X R12, R4, UR5, R5, 0x2, P0 ;  /* 0x00000005040c7c11 */ /* 0x000fe400080f1405 */
[----:B------:R-:W-:Y:S01]  /*a010*/  ISETP.NE.AND P0, PT, R18, R9, PT ;  /* 0x000000091200720c */ /* 0x000fe20003f05270 */
[----:B------:R-:W-:Y:S01]  /*a020*/  SHFL.IDX PT, R4, R11, RZ, 0x1c1f ;  /* 0x001c1fff0b047589 */ /* 0x000fe200000e0000 */
[----:B------:R-:W-:-:S02]  /*a030*/  VIADD R9, R15, 0x8 ;  /* 0x000000080f097836 */ /* 0x000fc40000000000 */
[-C--:B------:R-:W-:Y:S01]  /*a040*/  ISETP.GE.OR P1, PT, R15, R8.reuse, P0 ;  /* 0x000000080f00720c */ /* 0x080fe20000726670 */
[----:B------:R-:W0:Y:S02]  /*a050*/  SHFL.IDX PT, R5, R12, RZ, 0x1c1f ;  /* 0x001c1fff0c057589 */ /* 0x000e2400000e0000 */
[----:B------:R-:W-:Y:S02]  /*a060*/  ISETP.GE.OR P0, PT, R9, R8, P0 ;  /* 0x000000080900720c */ /* 0x000fe40000706670 */
[----:B------:R-:W1:Y:S08]  /*a070*/  SHFL.IDX PT, R7, R12, 0x1, 0x1c1f ;  /* 0x003c1f000c077f89 */ /* 0x000e7000000e0000 */
[----:B0-----:R0:W-:Y:S04]  /*a080*/  @!P1 ST.E desc[UR38][R4.64], R3 ;  /* 0x0000000304009985 */ /* 0x0011e8000c101926 */
[----:B-1----:R0:W-:Y:S02]  /*a090*/  @!P0 ST.E desc[UR38][R6.64], R0 ;  /* 0x0000000006008985 */ /* 0x0021e4000c101926 */
.L_x_221:
[----:B------:R-:W2:Y:S01]  /*a0a0*/  LDC R14, c[0x0][0xce8] ;  /* 0x00033a00ff0e7b82 */ /* 0x000ea20000000800 */
[----:B------:R-:W-:Y:S01]  /*a0b0*/  ULDC UR12, c[0x0][0xbc8] ;  /* 0x0002f200000c7ab9 */ /* 0x000fe20000000800 */
[----:B01----:R0:W5:Y:S04]  /*a0c0*/  LD.E.128 R4, desc[UR38][R20.64] ;  /* 0x0000002614047980 */ /* 0x003168000c101d00 */
[----:B------:R-:W5:Y:S02]  /*a0d0*/  LD.E.128 R108, desc[UR38][R110.64] ;  /* 0x000000266e6c7980 */ /* 0x000f64000c101d00 */
[----:B------:R-:W1:Y:S01]  /*a0e0*/  LDC R10, c[0x0][0xd38] ;  /* 0x00034e00ff0a7b82 */ /* 0x000e620000000800 */
[----:B------:R-:W-:Y:S01]  /*a0f0*/  ISETP.GE.AND P1, PT, R190, UR12, PT ;  /* 0x0000000cbe007c0c */ /* 0x000fe2000bf26270 */
[----:B------:R-:W-:Y:S01]  /*a100*/  IMAD R9, RZ, RZ, -UR41 ;  /* 0x80000029ff097e24 */ /* 0x000fe2000f8e02ff */
[----:B------:R-:W-:Y:S01]  /*a110*/  ULDC.64 UR8, c[0x0][0xbe8] ;  /* 0x0002fa0000087ab9 */ /* 0x000fe20000000a00 */
[----:B------:R-:W5:Y:S04]  /*a120*/  LD.E.128 R76, desc[UR38][R76.64] ;  /* 0x000000264c4c7980 */ /* 0x000f68000c101d00 */
[----:B------:R-:W3:Y:S01]  /*a130*/  LDC.64 R12, c[0x0][0xbe0] ;  /* 0x0002f800ff0c7b82 */ /* 0x000ee20000000a00 */
[----:B------:R-:W5:Y:S04]  /*a140*/  LD.E.128 R72, desc[UR38][R72.64] ;  /* 0x0000002648487980 */ /* 0x000f68000c101d00 */
[----:B------:R-:W5:Y:S01]  /*a150*/  LD.E.128 R68, desc[UR38][R68.64] ;  /* 0x0000002644447980 */ /* 0x000f62000c101d00 */
[----:B--2---:R-:W-:-:S03]  /*a160*/  ISETP.NE.AND P3, PT, R14, 0x1, PT ;  /* 0x000000010e00780c */ /* 0x004fc60003f65270 */
        /* <DEDUP_REMOVED lines=11> */
[----:B------:R-:W2:Y:S01]  /*a220*/  @P3 LDC R11, c[0x0][0xcf0] ;  /* 0x00033c00ff0b3b82 */ /* 0x000ea20000000800 */
[----:B------:R-:W-:Y:S01]  /*a230*/  IMAD.SHL.U32 R8, R8, 0x4, RZ ;  /* 0x0000000408087824 */ /* 0x000fe200078e00ff */
[----:B------:R-:W-:Y:S01]  /*a240*/  LOP3.LUT R3, R3, 0x2, R0, 0xe2, !PT ;  /* 0x0000000203037812 */ /* 0x000fe200078ee200 */
[----:B------:R-:W5:Y:S01]  /*a250*/  LD.E.128 R48, desc[UR38][R48.64] ;  /* 0x0000002630307980 */ /* 0x000f62000c101d00 */
[----:B------:R-:W-:Y:S01]  /*a260*/  ISETP.GE.AND P0, PT, R188, UR12, PT ;  /* 0x0000000cbc007c0c */ /* 0x000fe2000bf06270 */
[----:B-1----:R-:W-:Y:S01]  /*a270*/  IMAD R28, R10, R9, UR43 ;  /* 0x0000002b0a1c7e24 */ /* 0x002fe2000f8e0209 */
[----:B------:R-:W-:Y:S01]  /*a280*/  LOP3.LUT R3, R8, 0x4, R3, 0xe2, !PT ;  /* 0x0000000408037812 */ /* 0x000fe200078ee203 */
[----:B------:R-:W-:Y:S01]  /*a290*/  IMAD R0, R211, 0x20, R213 ;  /* 0x00000020d3007824 */ /* 0x000fe200078e02d5 */
[----:B------:R-:W-:Y:S01]  /*a2a0*/  SEL R8, RZ, 0xffffffff, P0 ;  /* 0xffffffffff087807 */ /* 0x000fe20000000000 */
[----:B------:R-:W5:Y:S02]  /*a2b0*/  LD.E.128 R40, desc[UR38][R40.64] ;  /* 0x0000002628287980 */ /* 0x000f64000c101d00 */
[----:B------:R-:W-:-:S02]  /*a2c0*/  IMAD R15, R28, 0x40, R0 ;  /* 0x000000401c0f7824 */ /* 0x000fc400078e0200 */
[----:B------:R-:W-:Y:S01]  /*a2d0*/  IMAD.SHL.U32 R8, R8, 0x8, RZ ;  /* 0x0000000808087824 */ /* 0x000fe200078e00ff */
[----:B------:R-:W-:Y:S01]  /*a2e0*/  ISETP.GE.AND P1, PT, R187, UR12, PT ;  /* 0x0000000cbb007c0c */ /* 0x000fe2000bf26270 */
[----:B------:R-:W5:Y:S01]  /*a2f0*/  LD.E.128 R36, desc[UR38][R36.64] ;  /* 0x0000002624247980 */ /* 0x000f62000c101d00 */
[----:B0-----:R-:W-:Y:S02]  /*a300*/  @P3 IMAD.HI.U32 R0, R15, R20, RZ ;  /* 0x000000140f003227 */ /* 0x001fe400078e00ff */
[----:B------:R-:W-:Y:S01]  /*a310*/  LOP3.LUT R3, R8, 0x8, R3, 0xe2, !PT ;  /* 0x0000000808037812 */ /* 0x000fe200078ee203 */
[----:B------:R-:W-:Y:S01]  /*a320*/  UIMAD UR6, UR10, UR8, URZ ;  /* 0x000000080a0672a4 */ /* 0x000fe2000f8e023f */
[----:B------:R-:W-:Y:S01]  /*a330*/  IMAD.MOV.U32 R8, RZ, RZ, R15 ;  /* 0x000000ffff087224 */ /* 0x000fe200078e000f */
[----:B------:R-:W5:Y:S01]  /*a340*/  LD.E.128 R32, desc[UR38][R32.64] ;  /* 0x0000002620207980 */ /* 0x000f62000c101d00 */
[----:B--2---:R-:W-:-:S03]  /*a350*/  @P3 SHF.R.U32.HI R8, RZ, R11, R0 ;  /* 0x0000000bff083219 */ /* 0x004fc60000011600 */
[----:B------:R-:W5:Y:S01]  /*a360*/  LD.E.128 R84, desc[UR38][R84.64] ;  /* 0x0000002654547980 */ /* 0x000f62000c101d00 */
[----:B------:R-:W-:Y:S01]  /*a370*/  SEL R0, RZ, 0xffffffff, P1 ;  /* 0xffffffffff007807 */ /* 0x000fe20000800000 */
[----:B------:R-:W-:Y:S01]  /*a380*/  UIMAD.WIDE.U32 UR4, UR7, UR8, URZ ;  /* 0x00000008070472a5 */ /* 0x000fe2000f8e003f */
[--C-:B------:R-:W-:Y:S01]  /*a390*/  SHF.R.S32.HI R11, RZ, 0x1f, R8.reuse ;  /* 0x0000001fff0b7819 */ /* 0x100fe20000011408 */
[----:B------:R-:W-:Y:S01]  /*a3a0*/  UIMAD UR6, UR7, UR9, UR6 ;  /* 0x00000009070672a4 */ /* 0x000fe2000f8e0206 */
[----:B------:R-:W-:Y:S01]  /*a3b0*/  ISETP.GE.AND P0, PT, R186, UR12, PT ;  /* 0x0000000cba007c0c */ /* 0x000fe2000bf06270 */
[----:B------:R-:W-:Y:S01]  /*a3c0*/  IMAD.SHL.U32 R0, R0, 0x10, RZ ;  /* 0x0000001000007824 */ /* 0x000fe200078e00ff */
[----:B------:R-:W-:Y:S01]  /*a3d0*/  ULDC.64 UR8, c[0x0][0xbf0] ;  /* 0x0002fc0000087ab9 */ /* 0x000fe20000000a00 */
[----:B------:R-:W-:Y:S01]  /*a3e0*/  UIADD3 UR5, UR5, UR6, URZ ;  /* 0x0000000605057290 */ /* 0x000fe2000fffe03f */
[----:B------:R-:W-:Y:S01]  /*a3f0*/  IMAD.MOV R10, RZ, RZ, -R8 ;  /* 0x000000ffff0a7224 */ /* 0x000fe200078e0a08 */
[----:B------:R-:W-:Y:S01]  /*a400*/  UIMAD UR6, UR11, UR8, URZ ;  /* 0x000000080b0672a4 */ /* 0x000fe2000f8e023f */
[----:B------:R-:W-:Y:S01]  /*a410*/  SEL R9, RZ, 0xffffffff, P0 ;  /* 0xffffffffff097807 */ /* 0x000fe20000000000 */
[----:B---3--:R-:W-:Y:S01]  /*a420*/  IMAD R11, R11, R12, RZ ;  /* 0x0000000c0b0b7224 */ /* 0x008fe200078e02ff */
[----:B------:R-:W-:Y:S01]  /*a430*/  LOP3.LUT R0, R0, 0x10, R3, 0xe2, !PT ;  /* 0x0000001000007812 */ /* 0x000fe200078ee203 */
[----:B------:R-:W-:Y:S01]  /*a440*/  IMAD R3, R14, R10, R15 ;  /* 0x0000000a0e037224 */ /* 0x000fe200078e020f */
[----:B------:R-:W-:Y:S01]  /*a450*/  UIMAD UR6, UR42, UR9, UR6 ;  /* 0x000000092a0672a4 */ /* 0x000fe2000f8e0206 */
[----:B------:R-:W-:Y:S01]  /*a460*/  IMAD R13, R8, R13, R11 ;  /* 0x0000000d080d7224 */ /* 0x000fe200078e020b */
[----:B------:R-:W-:Y:S01]  /*a470*/  UIMAD.WIDE.U32 UR42, UR42, UR8, UR4 ;  /* 0x000000082a2a72a5 */ /* 0x000fe2000f8e0004 */
[----:B------:R-:W-:Y:S01]  /*a480*/  IMAD.SHL.U32 R11, R9, 0x20, RZ ;  /* 0x00000020090b7824 */ /* 0x000fe200078e00ff */
[----:B------:R-:W-:Y:S01]  /*a490*/  ISETP.GE.AND P0, PT, R215, UR12, PT ;  /* 0x0000000cd7007c0c */ /* 0x000fe2000bf06270 */
[----:B------:R-:W-:Y:S01]  /*a4a0*/  ULDC.64 UR4, c[0x0][0xbd8] ;  /* 0x0002f60000047ab9 */ /* 0x000fe20000000a00 */
[----:B------:R-:W-:Y:S01]  /*a4b0*/  SHF.R.S32.HI R10, RZ, 0x1f, R3 ;  /* 0x0000001fff0a7819 */ /* 0x000fe20000011403 */
[----:B------:R-:W-:Y:S01]  /*a4c0*/  UIADD3 UR43, UR43, UR6, URZ ;  /* 0x000000062b2b7290 */ /* 0x000fe2000fffe03f */
[----:B------:R-:W-:Y:S01]  /*a4d0*/  LOP3.LUT R0, R11, 0x20, R0, 0xe2, !PT ;  /* 0x000000200b007812 */ /* 0x000fe200078ee200 */
[----:B------:R-:W5:Y:S01]  /*a4e0*/  LD.E.128 R80, desc[UR38][R80.64] ;  /* 0x0000002650507980 */ /* 0x000f62000c101d00 */
[----:B------:R-:W-:Y:S01]  /*a4f0*/  SEL R11, RZ, 0x40, P0 ;  /* 0x00000040ff0b7807 */ /* 0x000fe20000000000 */
[----:B------:R-:W-:Y:S01]  /*a500*/  IMAD R10, R10, UR4, RZ ;  /* 0x000000040a0a7c24 */ /* 0x000fe2000f8e02ff */
[----:B------:R-:W-:Y:S01]  /*a510*/  ULDC.64 UR6, c[0x0][0xb80] ;  /* 0x0002e00000067ab9 */ /* 0x000fe20000000a00 */
[----:B------:R-:W5:Y:S01]  /*a520*/  LD.E.128 R88, desc[UR38][R88.64] ;  /* 0x0000002658587980 */ /* 0x000f62000c101d00 */
[----:B------:R-:W-:Y:S01]  /*a530*/  IMAD.WIDE.U32 R8, R8, R12, UR42 ;  /* 0x0000002a08087e25 */ /* 0x000fe2000f8e000c */
        /* <DEDUP_REMOVED lines=48> */
[-C--:B--2---:R-:W-:Y:S02]  /*a840*/  @!P1 LEA R12, P6, R186, R10.reuse, 0x1 ;  /* 0x0000000aba0c9211 */ /* 0x084fe400078c08ff */
        /* <DEDUP_REMOVED lines=9> */
.L_x_223:
[----:B------:R-:W-:Y:S05]  /*a8e0*/  BSYNC B0 ;  /* 0x0000000000007941 */ /* 0x000fea0003800000 */
.L_x_222:
[----:B---3-5:R-:W-:Y:S01]  /*a8f0*/  VIADD R4, R28, 0x20 ;  /* 0x000000201c047836 */ /* 0x028fe20000000000 */
[----:B------:R3:W4:Y:S01]  /*a900*/  SHFL.IDX PT, R7, R27, 0x1, 0x181f ;  /* 0x00381f001b077f89 */ /* 0x00072200000e0000 */
[----:B------:R-:W-:Y:S03]  /*a910*/  BSSY B0, `(.L_x_224) ;  /* 0x0000023000007945 */ /* 0x000fe60003800000 */
[----:B------:R-:W-:Y:S01]  /*a920*/  ISETP.GE.AND P0, PT, R4, R29, PT ;  /* 0x0000001d0400720c */ /* 0x000fe20003f06270 */
[----:B------:R3:W0:-:S12]  /*a930*/  SHFL.IDX PT, R6, R26, 0x1, 0x181f ;  /* 0x00381f001a067f89 */ /* 0x00061800000e0000 */
[----:B---3--:R-:W-:Y:S05]  /*a940*/  @P0 BRA `(.L_x_225) ;  /* 0x00000000007c0947 */ /* 0x008fea0003800000 */
[----:B------:R-:W-:Y:S02]  /*a950*/  ISETP.GE.AND P2, PT, R190, UR12, PT ;  /* 0x0000000cbe007c0c */ /* 0x000fe4000bf46270 */
[----:B------:R-:W-:Y:S02]  /*a960*/  ISETP.GE.AND P3, PT, R17, UR12, PT ;  /* 0x0000000c11007c0c */ /* 0x000fe4000bf66270 */
[----:B------:R-:W-:Y:S02]  /*a970*/  ISETP.GE.AND P5, PT, R189, UR12, PT ;  /* 0x0000000cbd007c0c */ /* 0x000fe4000bfa6270 */
[----:B------:R-:W-:Y:S02]  /*a980*/  ISETP.GE.AND P4, PT, R188, UR12, PT ;  /* 0x0000000cbc007c0c */ /* 0x000fe4000bf86270 */
[----:B------:R-:W-:-:S05]  /*a990*/  LOP3.LUT P1, RZ, R0, 0x40, RZ, 0xc0, !PT ;  /* 0x0000004000ff7812 */ /* 0x000fca000782c0ff */
[CC--:B0-----:R-:W-:Y:S02]  /*a9a0*/  @!P2 LEA R8, P0, R190.reuse, R6.reuse, 0x1 ;  /* 0x00000006be08a211 */ /* 0x0c1fe400078008ff */
[----:B----4-:R-:W-:Y:S02]  /*a9b0*/  @!P3 IMAD.WIDE R4, R17, 0x2, R6 ;  /* 0x000000021104b825 */ /* 0x010fe400078e0206 */
[-C--:B------:R-:W-:Y:S02]  /*a9c0*/  @!P2 LEA.HI.X R9, R190, R7.reuse, R224, 0x1, P0 ;  /* 0x00000007be09a211 */ /* 0x080fe400000f0ce0 */
[----:B-1----:R-:W-:Y:S01]  /*a9d0*/  @!P5 LEA R10, P0, R189, R6, 0x1 ;  /* 0x00000006bd0ad211 */ /* 0x002fe200078008ff */
[----:B------:R0:W-:Y:S01]  /*a9e0*/  @!P3 ST.E.128 desc[UR38][R4.64], R76 ;  /* 0x0000004c0400b985 */ /* 0x0001e2000c101d26 */
[----:B------:R-:W-:Y:S02]  /*a9f0*/  ISETP.GE.AND P3, PT, R187, UR12, PT ;  /* 0x0000000cbb007c0c */ /* 0x000fe4000bf66270 */
[----:B--2---:R-:W-:Y:S01]  /*aa00*/  @!P5 LEA.HI.X R11, R189, R7, R223, 0x1, P0 ;  /* 0x00000007bd0bd211 */ /* 0x004fe200000f0cdf */
        /* <DEDUP_REMOVED lines=8> */
[-C--:B0-----:R-:W-:Y:S02]  /*aa90*/  @!P2 LEA R4, P6, R186, R6.reuse, 0x1 ;  /* 0x00000006ba04a211 */ /* 0x081fe400078c08ff */
        /* <DEDUP_REMOVED lines=10> */
.L_x_225:
[----:B------:R-:W-:Y:S05]  /*ab40*/  BSYNC B0 ;  /* 0x0000000000007941 */ /* 0x000fea0003800000 */
.L_x_224:
[----:B------:R-:W5:Y:S02]  /*ab50*/  LDC R0, c[0x0][0xd34] ;  /* 0x00034d00ff007b82 */ /* 0x000f640000000800 */
[----:B-----5:R-:W-:-:S13]  /*ab60*/  ISETP.LE.AND P0, PT, R0, UR40, PT ;  /* 0x0000002800007c0c */ /* 0x020fda000bf03270 */
[----:B------:R-:W-:Y:S05]  /*ab70*/  @!P0 BRA `(.L_x_226) ;  /* 0xffffff6400148947 */ /* 0x000fea000383ffff */
[----:B------:R-:W-:Y:S05]  /*ab80*/  EXIT ;  /* 0x000000000000794d */ /* 0x000fea0003800000 */
.L_x_194:
        /* <DEDUP_REMOVED lines=8> */
[----:B------:R0:W-:Y:S07]  /*ac10*/  STL [R1+0x8], R3 ;  /* 0x0000080301007387 */ /* 0x0001ee0000100800 */
[----:B------:R-:W-:Y:S05]  /*ac20*/  @P0 BRA `(.L_x_227) ;  /* 0x0000005800500947 */ /* 0x000fea0003800000 */
[----:B------:R-:W1:Y:S01]  /*ac30*/  S2UR UR4, SR_CgaCtaId ;  /* 0x00000000000479c3 */ /* 0x000e620000008800 */
[C---:B------:R-:W-:Y:S01]  /*ac40*/  IMAD.SHL.U32 R2, R0.reuse, 0x8, RZ ;  /* 0x0000000800027824 */ /* 0x040fe200078e00ff */
[----:B------:R-:W-:Y:S01]  /*ac50*/  LOP3.LUT R5, R0, 0x7f, RZ, 0xc0, !PT ;  /* 0x0000007f00057812 */ /* 0x000fe200078ec0ff */
[----:B------:R-:W-:Y:S01]  /*ac60*/  UMOV UR36, 0x400 ;  /* 0x0000040000247882 */ /* 0x000fe20000000000 */
[----:B------:R-:W-:Y:S01]  /*ac70*/  IMAD.MOV.U32 R19, RZ, RZ, RZ ;  /* 0x000000ffff137224 */ /* 0x000fe200078e00ff */
[----:B------:R-:W-:Y:S01]  /*ac80*/  ULDC.64 UR40, c[0x0][0x198] ;  /* 0x0000660000287ab9 */ /* 0x000fe20000000a00 */
[C---:B0-----:R-:W-:Y:S01]  /*ac90*/  LOP3.LUT R3, R2.reuse, 0x1f8, RZ, 0xc0, !PT ;  /* 0x000001f802037812 */ /* 0x041fe200078ec0ff */
[----:B------:R-:W-:Y:S01]  /*aca0*/  ULDC UR37, c[0x0][0xc] ;  /* 0x0000030000257ab9 */ /* 0x000fe20000000800 */
[----:B------:R-:W-:Y:S02]  /*acb0*/  LOP3.LUT R2, R2, 0x38, RZ, 0xc0, !PT ;  /* 0x0000003802027812 */ /* 0x000fe400078ec0ff */
        /* <DEDUP_REMOVED lines=8> */
[----:B------:R-:W-:Y:S01]  /*ad40*/  LEA R4, R3, UR36, 0x1 ;  /* 0x0000002403047c11 */ /* 0x000fe2000f8e08ff */
[----:B------:R-:W-:-:S04]  /*ad50*/  IMAD.U32 R3, RZ, RZ, UR5 ;  /* 0x00000005ff037e24 */ /* 0x000fc8000f8e00ff */
[----:B------:R0:W-:Y:S04]  /*ad60*/  STL [R1+0x4], R4 ;  /* 0x0000040401007387 */ /* 0x0001e80000100800 */
[----:B------:R1:W-:Y:S04]  /*ad70*/  STL [R1+0x24], R3 ;  /* 0x0000240301007387 */ /* 0x0003e80000100800 */
[----:B------:R2:W-:Y:S01]  /*ad80*/  STL [R1+0x8], R0 ;  /* 0x0000080001007387 */ /* 0x0005e20000100800 */
[----:B0-----:R-:W-:-:S03]  /*ad90*/  LOP3.LUT R4, R2, 0x80, RZ, 0xfc, !PT ;  /* 0x0000008002047812 */ /* 0x001fc600078efcff */
[----:B------:R0:W-:Y:S01]  /*ada0*/  STL [R1+0x50], RZ ;  /* 0x000050ff01007387 */ /* 0x0001e20000100800 */
[C---:B------:R-:W-:Y:S02]  /*adb0*/  LOP3.LUT R4, R2.reuse, 0x140, RZ, 0xfc, !PT ;  /* 0x0000014002047812 */ /* 0x040fe400078efcff */
[C---:B-1----:R-:W-:Y:S02]  /*adc0*/  LOP3.LUT R3, R2.reuse, 0xc0, RZ, 0xfc, !PT ;  /* 0x000000c002037812 */ /* 0x042fe400078efcff */
[C---:B------:R-:W-:Y:S02]  /*add0*/  LOP3.LUT R3, R2.reuse, 0x180, RZ, 0xfc, !PT ;  /* 0x0000018002037812 */ /* 0x040fe400078efcff */
[C---:B--2---:R-:W-:Y:S02]  /*ade0*/  LOP3.LUT R0, R2.reuse, 0x40, RZ, 0xfc, !PT ;  /* 0x0000004002007812 */ /* 0x044fe400078efcff */
[C---:B------:R-:W-:Y:S02]  /*adf0*/  LOP3.LUT R0, R2.reuse, 0x100, RZ, 0xfc, !PT ;  /* 0x0000010002007812 */ /* 0x040fe400078efcff */
[----:B0-----:R-:W-:-:S07]  /*ae00*/  LOP3.LUT R0, R2, 0x1c0, RZ, 0xfc, !PT ;  /* 0x000001c002007812 */ /* 0x001fce00078efcff */
.L_x_323:
        /* <DEDUP_REMOVED lines=11> */
[----:B0-----:R-:W-:-:S13]  /*aec0*/  ISETP.NE.AND P0, PT, R0, 0x1, PT ;  /* 0x000000010000780c */ /* 0x001fda0003f05270 */
[----:B------:R-:W2:Y:S08]  /*aed0*/  @P0 LDC R2, c[0x0][0xd3c] ;  /* 0x00034f00ff020b82 */ /* 0x000eb00000000800 */
[----:B------:R-:W0:Y:S01]  /*aee0*/  @P0 LDC R0, c[0x0][0xd40] ;  /* 0x00035000ff000b82 */ /* 0x000e220000000800 */
[----:B--2---:R-:W-:-:S04]  /*aef0*/  @P0 IMAD.HI.U32 R2, R3, R2, RZ ;  /* 0x0000000203020227 */ /* 0x004fc800078e00ff */
[----:B------:R-:W-:Y:S01]  /*af00*/  IMAD.MOV.U32 R4, RZ, RZ, R3 ;  /* 0x000000ffff047224 */ /* 0x000fe200078e0003 */
[----:B0-----:R-:W-:Y:S02]  /*af10*/  @P0 SHF.R.U32.HI R4, RZ, R0, R2 ;  /* 0x00000000ff040219 */ /* 0x001fe40000011602 */
[----:B-1----:R-:W-:-:S03]  /*af20*/  ISETP.NE.AND P0, PT, R17, 0x1, PT ;  /* 0x000000011100780c */ /* 0x002fc60003f05270 */
[----:B------:R-:W-:Y:S01]  /*af30*/  IMAD.MOV.U32 R5, RZ, RZ, R4 ;  /* 0x000000ffff057224 */ /* 0x000fe200078e0004 */
[----:B------:R-:W-:Y:S09]  /*af40*/  STL [R1+0x14], R4 ;  /* 0x0000140401007387 */ /* 0x000ff20000100800 */
[----:B------:R-:W0:Y:S02]  /*af50*/  @P0 LDC.64 R2, c[0x0][0xd48] ;  /* 0x00035200ff020b82 */ /* 0x000e240000000a00 */
[----:B0-----:R-:W-:-:S05]  /*af60*/  @P0 IMAD.HI.U32 R2, R4, R2, RZ ;  /* 0x0000000204020227 */ /* 0x001fca00078e00ff */
[----:B------:R-:W-:Y:S02]  /*af70*/  @P0 SHF.R.U32.HI R5, RZ, R3, R2 ;  /* 0x00000003ff050219 */ /* 0x000fe40000011602 */
[----:B------:R-:W-:-:S03]  /*af80*/  PLOP3.LUT P0, PT, PT, PT, UP0, 0x80, 0x0 ;  /* 0x000000000000781c */ /* 0x000fc60003f0f008 */
[----:B------:R-:W-:Y:S01]  /*af90*/  IMAD.MOV R0, RZ, RZ, -R5 ;  /* 0x000000ffff007224 */ /* 0x000fe200078e0a05 */
[----:B------:R-:W-:Y:S03]  /*afa0*/  STL [R1+0x10], R5 ;  /* 0x0000100501007387 */ /* 0x000fe60000100800 */
[----:B------:R-:W-:Y:S02]  /*afb0*/  IMAD R17, R17, R0, R4 ;  /* 0x0000000011117224 */ /* 0x000fe400078e0204 */
[----:B------:R-:W0:Y:S02]  /*afc0*/  LDC R0, c[0x0][0x2f0] ;  /* 0x0000bc00ff007b82 */ /* 0x000e240000000800 */
[----:B0-----:R-:W-:-:S04]  /*afd0*/  IMAD R2, R0, UR4, RZ ;  /* 0x0000000400027c24 */ /* 0x001fc8000f8e02ff */
[----:B------:R-:W-:Y:S01]  /*afe0*/  VIADD R0, R2, 0x3f ;  /* 0x0000003f02007836 */ /* 0x000fe20000000000 */
[----:B------:R0:W-:Y:S04]  /*aff0*/  STL [R1+0x4c], R2 ;  /* 0x00004c0201007387 */ /* 0x0001e80000100800 */
[----:B0-----:R-:W-:-:S04]  /*b000*/  SHF.R.S32.HI R2, RZ, 0x1f, R0 ;  /* 0x0000001fff027819 */ /* 0x001fc80000011400 */
        /* <DEDUP_REMOVED lines=8> */
[----:B------:R-:W-:Y:S02]  /*b090*/  IMAD.U32 R4, RZ, RZ, UR6 ;  /* 0x00000006ff047e24 */ /* 0x000fe4000f8e00ff */
[----:B------:R-:W1:Y:S01]  /*b0a0*/  LDC.64 R2, c[0x4][R2] ;  /* 0x0100000002027b82 */ /* 0x000e620000000a00 */
        /* <DEDUP_REMOVED lines=9> */
[----:B01----:R-:W-:Y:S05]  /*b140*/  CALL.ABS.NOINC R2 ;  /* 0x0000000002007343 */ /* 0x003fea0003c00000 */
.L_x_228:
        /* <DEDUP_REMOVED lines=19> */
[----:B0-2---:R-:W-:Y:S05]  /*b280*/  CALL.ABS.NOINC R2 ;  /* 0x0000000002007343 */ /* 0x005fea0003c00000 */
.L_x_230:
        /* <DEDUP_REMOVED lines=15> */
.L_x_229:
[----:B------:R-:W2:Y:S01]  /*b380*/  LDL R2, [R1+0x20] ;  /* 0x0000200001027983 */ /* 0x000ea20000100800 */
[----:B------:R-:W-:-:S03]  /*b390*/  ULDC.64 UR4, c[0x0][0xaf0] ;  /* 0x0002bc0000047ab9 */ /* 0x000fc60000000a00 */
[----:B0-----:R-:W3:Y:S01]  /*b3a0*/  LDL R0, [R1+0x10] ;  /* 0x0000100001007983 */ /* 0x001ee20000100800 */
[----:B------:R-:W-:-:S04]  /*b3b0*/  ISETP.NE.U32.AND P0, PT, RZ, UR4, PT ;  /* 0x00000004ff007c0c */ /* 0x000fc8000bf05070 */
[----:B------:R-:W-:Y:S01]  /*b3c0*/  ISETP.NE.AND.EX P0, PT, RZ, UR5, PT, P0 ;  /* 0x00000005ff007c0c */ /* 0x000fe2000bf05300 */
[----:B--2---:R-:W-:-:S12]  /*b3d0*/  IMAD.MOV.U32 R16, RZ, RZ, R2 ;  /* 0x000000ffff107224 */ /* 0x004fd800078e0002 */
[----:B------:R-:W0:Y:S01]  /*b3e0*/  @P0 LDC.64 R2, c[0x0][0xaf0] ;  /* 0x0002bc00ff020b82 */ /* 0x000e220000000a00 */
[----:B---3--:R-:W-:Y:S02]  /*b3f0*/  IMAD.MOV.U32 R7, RZ, RZ, R0 ;  /* 0x000000ffff077224 */ /* 0x008fe400078e0000 */
[----:B0-----:R-:W-:-:S05]  /*b400*/  @P0 IMAD.WIDE R2, R0, 0x4, R2 ;  /* 0x0000000400020825 */ /* 0x001fca00078e0202 */
[----:B------:R0:W2:Y:S01]  /*b410*/  @P0 LDG.E R7, desc[UR38][R2.64] ;  /* 0x0000002602070981 */ /* 0x0000a2000c1e1900 */
[----:B------:R-:W-:Y:S01]  /*b420*/  VIADD R9, R16, 0xffffffff ;  /* 0xffffffff10097836 */ /* 0x000fe20000000000 */
[----:B------:R-:W-:Y:S01]  /*b430*/  UMOV UR4, 0xffffffff ;  /* 0xffffffff00047882 */ /* 0x000fe20000000000 */
[----:B------:R-:W-:Y:S01]  /*b440*/  LOP3.LUT R18, R18, 0xfffffffe, RZ, 0xc0, !PT ;  /* 0xfffffffe12127812 */ /* 0x000fe200078ec0ff */
[----:B0-----:R-:W0:Y:S02]  /*b450*/  LDC.64 R2, c[0x0][0x418] ;  /* 0x00010600ff027b82 */ /* 0x001e240000000a00 */
[----:B0-----:R-:W-:-:S04]  /*b460*/  ISETP.NE.U32.AND P0, PT, R2, RZ, PT ;  /* 0x000000ff0200720c */ /* 0x001fc80003f05070 */
[----:B------:R-:W-:-:S13]  /*b470*/  ISETP.NE.AND.EX P1, PT, R3, RZ, PT, P0 ;  /* 0x000000ff0300720c */ /* 0x000fda0003f25300 */
[----:B------:R-:W-:Y:S02]  /*b480*/  @P1 LOP3.LUT R18, R18, 0x1, RZ, 0xfc, !PT ;  /* 0x0000000112121812 */ /* 0x000fe400078efcff */
[----:B--2---:R-:W-:Y:S01]  /*b490*/  SHF.R.S32.HI R8, RZ, 0x1f, R7 ;  /* 0x0000001fff087819 */ /* 0x004fe20000011407 */
[----:B------:R0:W-:Y:S01]  /*b4a0*/  STL [R1], R7 ;  /* 0x0000000701007387 */ /* 0x0001e20000100800 */
[----:B------:R-:W-:-:S03]  /*b4b0*/  SEL R16, R7, RZ, !P1 ;  /* 0x000000ff07107207 */ /* 0x000fc60004800000 */
[----:B------:R0:W-:Y:S04]  /*b4c0*/  STL [R1+0x1c], R9 ;  /* 0x00001c0901007387 */ /* 0x0001e80000100800 */
[----:B------:R0:W-:Y:S01]  /*b4d0*/  STL [R1+0xc], R8 ;  /* 0x00000c0801007387 */ /* 0x0001e20000100800 */
[----:B------:R-:W-:Y:S05]  /*b4e0*/  BRA.DIV UR4, `(.L_x_231) ;  /* 0x0000005604647947 */ /* 0x000fea000b800000 */
[----:B------:R-:W1:Y:S02]  /*b4f0*/  S2R R0, SR_TID.X ;  /* 0x0000000000007919 */ /* 0x000e640000002100 */
[----:B-1----:R-:W-:-:S04]  /*b500*/  SHF.R.U32.HI R0, RZ, 0x5, R0 ;  /* 0x00000005ff007819 */ /* 0x002fc80000011600 */
[----:B------:R-:W-:-:S05]  /*b510*/  LOP3.LUT R0, R0, 0x3, RZ, 0xc0, !PT ;  /* 0x0000000300007812 */ /* 0x000fca00078ec0ff */
[----:B------:R1:W2:Y:S02]  /*b520*/  SHFL.IDX PT, R14, R0, RZ, 0x1f ;  /* 0x00001fff000e7589 */ /* 0x0002a400000e0000 */
.L_x_338:
[----:B--2---:R-:W-:Y:S02]  /*b530*/  ISETP.NE.AND P0, PT, R14, RZ, PT ;  /* 0x000000ff0e00720c */ /* 0x004fe40003f05270 */
[----:B------:R-:W-:Y:S02]  /*b540*/  PLOP3.LUT P2, PT, PT, PT, PT, 0x8, 0x0 ;  /* 0x000000000000781c */ /* 0x000fe40003f4e170 */
[----:B------:R-:W-:-:S11]  /*b550*/  LOP3.LUT R18, R18, 0xfffffffd, RZ, 0xc0, !PT ;  /* 0xfffffffd12127812 */ /* 0x000fd600078ec0ff */
[----:B------:R-:W-:Y:S01]  /*b560*/  @P2 LOP3.LUT R18, R18, 0x2, RZ, 0xfc, !PT ;  /* 0x0000000212122812 */ /* 0x000fe200078efcff */
[----:B------:R-:W-:Y:S06]  /*b570*/  @P0 BRA `(.L_x_232) ;  /* 0x0000000000f40947 */ /* 0x000fec0003800000 */
[----:B------:R-:W-:-:S03]  /*b580*/  UMOV UR4, 0xffffffff ;  /* 0xffffffff00047882 */ /* 0x000fc60000000000 */
[----:B------:R-:W-:Y:S05]  /*b590*/  BRA.DIV UR4, `(.L_x_233) ;  /* 0x00000056046c7947 */ /* 0x000fea000b800000 */
[----:B------:R-:W-:-:S13]  /*b5a0*/  ELECT P6, URZ, PT ;  /* 0x00000000003f782f */ /* 0x000fda00038c0000 */
.L_x_341:
[----:B------:R-:W-:Y:S05]  /*b5b0*/  @!P6 BRA `(.L_x_232) ;  /* 0x0000000000e4e947 */ /* 0x000fea0003800000 */
[----:B------:R2:W-:Y:S01]  /*b5c0*/  STL [R1+0x40], R9 ;  /* 0x0000400901007387 */ /* 0x0005e20000100800 */
[----:B------:R-:W-:Y:S01]  /*b5d0*/  IMAD.MOV.U32 R16, RZ, RZ, R7 ;  /* 0x000000ffff107224 */ /* 0x000fe200078e0007 */
[----:B------:R-:W-:Y:S06]  /*b5e0*/  @!P1 BRA `(.L_x_234) ;  /* 0x0000000000489947 */ /* 0x000fec0003800000 */
[----:B------:R-:W3:Y:S01]  /*b5f0*/  LDC R6, c[0x0][0x43c] ;  /* 0x00010f00ff067b82 */ /* 0x000ee20000000800 */
[----:B------:R-:W-:Y:S01]  /*b600*/  ULDC.64 UR4, c[0x0][0x428] ;  /* 0x00010a0000047ab9 */ /* 0x000fe20000000a00 */
[----:B---3--:R-:W-:-:S13]  /*b610*/  ISETP.NE.AND P0, PT, R6, 0x1, PT ;  /* 0x000000010600780c */ /* 0x008fda0003f05270 */
[----:B------:R-:W1:Y:S02]  /*b620*/  @P0 LDC.64 R4, c[0x0][0x440] ;  /* 0x00011000ff040b82 */ /* 0x000e640000000a00 */
[----:B-1----:R-:W-:-:S04]  /*b630*/  @P0 IMAD.HI.U32 R0, R9, R4, RZ ;  /* 0x0000000409000227 */ /* 0x002fc800078e00ff */
[----:B------:R-:W-:Y:S01]  /*b640*/  IMAD.MOV.U32 R4, RZ, RZ, R9 ;  /* 0x000000ffff047224 */ /* 0x000fe200078e0009 */
[----:B------:R-:W-:-:S04]  /*b650*/  @P0 SHF.R.U32.HI R4, RZ, R5, R0 ;  /* 0x00000005ff040219 */ /* 0x000fc80000011600 */
[--C-:B------:R-:W-:Y:S01]  /*b660*/  SHF.R.S32.HI R5, RZ, 0x1f, R4.reuse ;  /* 0x0000001fff057819 */ /* 0x100fe20000011404 */
[----:B------:R-:W-:-:S04]  /*b670*/  IMAD.MOV R0, RZ, RZ, -R4 ;  /* 0x000000ffff007224 */ /* 0x000fc800078e0a04 */
[----:B------:R-:W-:Y:S02]  /*b680*/  IMAD R0, R6, R0, R9 ;  /* 0x0000000006007224 */ /* 0x000fe400078e0209 */
[----:B------:R-:W-:-:S03]  /*b690*/  IMAD.WIDE.U32 R4, R7, UR4, R4 ;  /* 0x0000000407047c25 */ /* 0x000fc6000f8e0004 */
[----:B------:R1:W-:Y:S01]  /*b6a0*/  STL [R1+0x40], R0 ;  /* 0x0000400001007387 */ /* 0x0003e20000100800 */
[----:B------:R-:W-:Y:S01]  /*b6b0*/  LEA R2, P0, R4, R2, 0x2 ;  /* 0x0000000204027211 */ /* 0x000fe200078010ff */
[----:B-1----:R-:W-:-:S04]  /*b6c0*/  IMAD R0, R8, UR4, RZ ;  /* 0x0000000408007c24 */ /* 0x002fc8000f8e02ff */
[----:B------:R-:W-:-:S04]  /*b6d0*/  IMAD R0, R7, UR5, R0 ;  /* 0x0000000507007c24 */ /* 0x000fc8000f8e0200 */
[----:B------:R-:W-:-:S05]  /*b6e0*/  IMAD.IADD R0, R5, 0x1, R0 ;  /* 0x0000000105007824 */ /* 0x000fca00078e0200 */
[----:B------:R-:W-:-:S05]  /*b6f0*/  LEA.HI.X R3, R4, R3, R0, 0x2, P0 ;  /* 0x0000000304037211 */ /* 0x000fca00000f1400 */
[----:B------:R3:W5:Y:S02]  /*b700*/  LDG.E R16, desc[UR38][R2.64] ;  /* 0x0000002602107981 */ /* 0x000764000c1e1900 */
.L_x_234:
[----:B---3--:R-:W3:Y:S01]  /*b710*/  LDL R2, [R1+0x8] ;  /* 0x0000080001027983 */ /* 0x008ee20000100800 */
[----:B-1----:R-:W-:Y:S02]  /*b720*/  LEA R0, R19, UR36, 0x3 ;  /* 0x0000002413007c11 */ /* 0x002fe4000f8e18ff */
[----:B---3--:R-:W-:-:S04]  /*b730*/  SHF.L.U32 R2, R2, 0x1f, RZ ;  /* 0x0000001f02027819 */ /* 0x008fc800000006ff */
[----:B------:R-:W1:Y:S02]  /*b740*/  SYNCS.PHASECHK.TRANS64.TRYWAIT P0, [R0+URZ+0x38840], R2 ;  /* 0x03884002000075a7 */ /* 0x000e64000800017f */
[----:B-1----:R-:W-:Y:S05]  /*b750*/  @!P0 BRA `(.L_x_235) ;  /* 0x00000054001c8947 */ /* 0x002fea0003800000 */
.L_x_342:
[----:B------:R-:W3:Y:S02]  /*b760*/  S2R R3, SR_TID.X ;  /* 0x0000000000037919 */ /* 0x000ee40000002100 */
[----:B---3--:R-:W-:-:S04]  /*b770*/  LOP3.LUT R3, R3, 0x7f, RZ, 0xc0, !PT ;  /* 0x0000007f03037812 */ /* 0x008fc800078ec0ff */
[----:B------:R-:W-:-:S13]  /*b780*/  ISETP.NE.AND P0, PT, R3, RZ, PT ;  /* 0x000000ff0300720c */ /* 0x000fda0003f05270 */
[----:B------:R-:W-:Y:S05]  /*b790*/  @P0 BRA `(.L_x_236) ;  /* 0x00000000001c0947 */ /* 0x000fea0003800000 */
[----:B------:R-:W3:Y:S01]  /*b7a0*/  S2R R3, SR_TID.X ;  /* 0x0000000000037919 */ /* 0x000ee20000002100 */
[----:B-1----:R-:W-:-:S04]  /*b7b0*/  IMAD.MOV.U32 R2, RZ, RZ, 0x2000 ;  /* 0x00002000ff027424 */ /* 0x002fc800078e00ff */
[----:B------:R4:W-:Y:S01]  /*b7c0*/  SYNCS.ARRIVE.TRANS64 RZ, [R0+URZ+0x38830], R2 ;  /* 0x0388300200ff79a7 */ /* 0x0009e2000800003f */
[----:B---3--:R-:W-:-:S04]  /*b7d0*/  LOP3.LUT R3, R3, 0x1f, RZ, 0xc0, !PT ;  /* 0x0000001f03037812 */ /* 0x008fc800078ec0ff */
[----:B------:R-:W-:-:S13]  /*b7e0*/  ISETP.NE.AND P0, PT, R3, RZ, PT ;  /* 0x000000ff0300720c */ /* 0x000fda0003f05270 */
[----:B----4-:R-:W-:Y:S05]  /*b7f0*/  @!P0 BRA `(.L_x_236) ;  /* 0x0000000000048947 */ /* 0x010fea0003800000 */
[----:B------:R-:W-:Y:S01]  /*b800*/  BPT.TRAP 0x1 ;  /* 0x000000040000795c */ /* 0x000fe20000300000 */
.L_x_236:
[----:B-1----:R-:W3:Y:S01]  /*b810*/  LDL R2, [R1+0x40] ;  /* 0x0000400001027983 */ /* 0x002ee20000100800 */
        /* <DEDUP_REMOVED lines=8> */
[----:B------:R-:W-:Y:S01]  /*b8a0*/  UMOV UR10, URZ ;  /* 0x0000003f000a7c82 */ /* 0x000fe20008000000 */
[----:B------:R-:W-:-:S02]  /*b8b0*/  PLOP3.LUT P0, PT, PT, PT, PT, 0x80, 0x0 ;  /* 0x000000000000781c */ /* 0x000fc40003f0f070 */
[----:B------:R-:W-:Y:S02]  /*b8c0*/  LOP3.LUT R18, R18, 0xfffffffd, RZ, 0xc0, !PT ;  /* 0xfffffffd12127812 */ /* 0x000fe400078ec0ff */
[----:B------:R-:W-:Y:S02]  /*b8d0*/  ULEA UR8, UR8, UR36, 0xd ;  /* 0x0000002408087291 */ /* 0x000fe4000f8e683f */
[----:B------:R-:W-:Y:S02]  /*b8e0*/  UIADD3 UR9, UR9, 0x38830, URZ ;  /* 0x0003883009097890 */ /* 0x000fe4000fffe03f */
[----:B------:R-:W-:-:S05]  /*b8f0*/  UIADD3 UR8, UR8, 0x22400, URZ ;  /* 0x0002240008087890 */ /* 0x000fca000fffe03f */
[----:B------:R-:W-:Y:S02]  /*b900*/  @P0 LOP3.LUT R18, R18, 0x2, RZ, 0xfc, !PT ;  /* 0x0000000212120812 */ /* 0x000fe400078efcff */
[----:B---3--:R-:W-:-:S13]  /*b910*/  R2UR UR11, R2 ;  /* 0x00000000020b72ca */ /* 0x008fda00000e0000 */
[----:B------:R-:W-:-:S09]  /*b920*/  USHF.L.U32 UR11, UR11, 0x6, URZ ;  /* 0x000000060b0b7899 */ /* 0x000fd2000800063f */
[----:B------:R3:W-:Y:S02]  /*b930*/  UTMALDG.4D [UR8], [UR4], desc[UR6] ;  /* 0x00000608040075b4 */ /* 0x0007e40008019000 */
[----:B---3--:R-:W-:Y:S01]  /*b940*/  NOP ;  /* 0x0000000000007918 */ /* 0x008fe20000000000 */
.L_x_232:
[----:B-1----:R-:W3:Y:S01]  /*b950*/  LDL R0, [R1+0x10] ;  /* 0x0000100001007983 */ /* 0x002ee20000100800 */
[----:B------:R-:W-:Y:S05]  /*b960*/  WARPSYNC.ALL ;  /* 0x0000000000007948 */ /* 0x000fea0003800000 */
[----:B------:R-:W-:Y:S01]  /*b970*/  UIADD3 UR4, UR36, 0x20400, URZ ;  /* 0x0002040024047890 */ /* 0x000fe2000fffe03f */
[----:B------:R-:W-:-:S03]  /*b980*/  SHF.R.S32.HI R2, RZ, 0x1f, R17 ;  /* 0x0000001fff027819 */ /* 0x000fc60000011411 */
[----:B------:R-:W-:Y:S01]  /*b990*/  ULOP3.LUT UP0, URZ, UR4, 0x3ff, URZ, 0xc0, !UPT ;  /* 0x000003ff043f7892 */ /* 0x000fe2000f80c03f */
[----:B------:R-:W-:Y:S05]  /*b9a0*/  BAR.SYNC.DEFER_BLOCKING 0x8, 0x100 ;  /* 0x0204000000007b1d */ /* 0x000fea0000010000 */
[----:B------:R-:W-:Y:S02]  /*b9b0*/  PLOP3.LUT P0, PT, PT, PT, UP0, 0x80, 0x0 ;  /* 0x000000000000781c */ /* 0x000fe40003f0f008 */
[----:B---3--:R-:W-:-:S05]  /*b9c0*/  SHF.R.S32.HI R0, RZ, 0x1f, R0 ;  /* 0x0000001fff007819 */ /* 0x008fca0000011400 */
[----:B------:R1:W-:Y:S04]  /*b9d0*/  STL [R1+0x44], R0 ;  /* 0x0000440001007387 */ /* 0x0003e80000100800 */
[----:B------:R1:W-:Y:S02]  /*b9e0*/  STL [R1+0x30], R2 ;  /* 0x0000300201007387 */ /* 0x0003e40000100800 */
[----:B------:R-:W-:Y:S05]  /*b9f0*/  @!P0 BRA `(.L_x_237) ;  /* 0x0000000000408947 */ /* 0x000fea0003800000 */
[----:B-1----:R-:W-:Y:S01]  /*ba00*/  MOV R2, 0x0 ;  /* 0x0000000000027802 */ /* 0x002fe20000000f00 */
[----:B------:R-:W-:Y:S01]  /*ba10*/  ULDC.64 UR4, c[0x4][0x90] ;  /* 0x0100240000047ab9 */ /* 0x000fe20000000a00 */
[----:B------:R-:W-:Y:S01]  /*ba20*/  ULDC.64 UR6, c[0x4][0x98] ;  /* 0x0100260000067ab9 */ /* 0x000fe20000000a00 */
[----:B------:R-:W-:Y:S01]  /*ba30*/  ULDC.64 UR8, c[0x4][0x20] ;  /* 0x0100080000087ab9 */ /* 0x000fe20000000a00 */
[----:B------:R-:W-:Y:S02]  /*ba40*/  IMAD.U32 R4, RZ, RZ, UR4 ;  /* 0x00000004ff047e24 */ /* 0x000fe4000f8e00ff */
[----:B------:R-:W1:Y:S01]  /*ba50*/  LDC.64 R2, c[0x4][R2] ;  /* 0x0100000002027b82 */ /* 0x000e620000000a00 */
[----:B------:R-:W-:Y:S02]  /*ba60*/  IMAD.U32 R5, RZ, RZ, UR5 ;  /* 0x00000005ff057e24 */ /* 0x000fe4000f8e00ff */
[----:B------:R-:W-:Y:S02]  /*ba70*/  IMAD.U32 R6, RZ, RZ, UR6 ;  /* 0x00000006ff067e24 */ /* 0x000fe4000f8e00ff */
[----:B0-----:R-:W-:-:S02]  /*ba80*/  IMAD.U32 R7, RZ, RZ, UR7 ;  /* 0x00000007ff077e24 */ /* 0x001fc4000f8e00ff */
[----:B------:R-:W-:Y:S02]  /*ba90*/  IMAD.U32 R10, RZ, RZ, UR8 ;  /* 0x00000008ff0a7e24 */ /* 0x000fe4000f8e00ff */
[----:B------:R-:W-:Y:S02]  /*baa0*/  IMAD.U32 R11, RZ, RZ, UR9 ;  /* 0x00000009ff0b7e24 */ /* 0x000fe4000f8e00ff */
[----:B------:R-:W-:Y:S02]  /*bab0*/  IMAD.MOV.U32 R8, RZ, RZ, 0x70 ;  /* 0x00000070ff087424 */ /* 0x000fe400078e00ff */
[----:B------:R-:W-:Y:S02]  /*bac0*/  IMAD.MOV.U32 R12, RZ, RZ, 0x1 ;  /* 0x00000001ff0c7424 */ /* 0x000fe400078e00ff */
[----:B------:R-:W-:-:S07]  /*bad0*/  IMAD.MOV.U32 R13, RZ, RZ, RZ ;  /* 0x000000ffff0d7224 */ /* 0x000fce00078e00ff */
[----:B------:R-:W-:-:S07]  /*bae0*/  LEPC R20, `(.L_x_237) ;  /* 0x000000001014794e */ /* 0x000fce0000000000 */
[----:B-12---:R-:W-:Y:S05]  /*baf0*/  CALL.ABS.NOINC R2 ;  /* 0x0000000002007343 */ /* 0x006fea0003c00000 */
.L_x_237:
[----:B------:R-:W3:Y:S01]  /*bb00*/  LDL.LU R4, [R1+0x14] ;  /* 0x0000140001047983 */ /* 0x000ee20000300800 */
[----:B0-----:R-:W0:Y:S01]  /*bb10*/  LDC R7, c[0x0][0x448] ;  /* 0x00011200ff077b82 */ /* 0x001e220000000800 */
[----:B------:R-:W-:Y:S01]  /*bb20*/  ULDC UR4, c[0x0][0xd38] ;  /* 0x00034e0000047ab9 */ /* 0x000fe20000000800 */
[----:B------:R-:W-:Y:S01]  /*bb30*/  ULDC.64 UR6, c[0x0][0x280] ;  /* 0x0000a00000067ab9 */ /* 0x000fe20000000a00 */
[----:B------:R-:W4:Y:S04]  /*bb40*/  LDL R5, [R1+0x24] ;  /* 0x0000240001057983 */ /* 0x000f280000100800 */
[----:B------:R-:W4:Y:S04]  /*bb50*/  LDL R8, [R1+0x30] ;  /* 0x0000300001087983 */ /* 0x000f280000100800 */
[----:B------:R-:W4:Y:S04]  /*bb60*/  LDL R10, [R1+0x44] ;  /* 0x00004400010a7983 */ /* 0x000f280000100800 */
[----:B--2---:R-:W2:Y:S01]  /*bb70*/  LDL R9, [R1+0x10] ;  /* 0x0000100001097983 */ /* 0x004ea20000100800 */
[----:B-1----:R-:W1:Y:S01]  /*bb80*/  S2R R0, SR_TID.X ;  /* 0x0000000000007919 */ /* 0x002e620000002100 */
[----:B0-----:R-:W-:-:S13]  /*bb90*/  ISETP.NE.AND P0, PT, R7, 0x1, PT ;  /* 0x000000010700780c */ /* 0x001fda0003f05270 */
[----:B------:R-:W0:Y:S08]  /*bba0*/  @P0 LDC R2, c[0x0][0x44c] ;  /* 0x00011300ff020b82 */ /* 0x000e300000000800 */
[----:B------:R-:W0:Y:S01]  /*bbb0*/  @P0 LDC R3, c[0x0][0x450] ;  /* 0x00011400ff030b82 */ /* 0x000e220000000800 */
[----:B-1----:R-:W-:-:S04]  /*bbc0*/  LOP3.LUT R0, R0, 0x7f, RZ, 0xc0, !PT ;  /* 0x0000007f00007812 */ /* 0x002fc800078ec0ff */
[----:B------:R-:W-:Y:S02]  /*bbd0*/  SHF.R.U32.HI R6, RZ, 0x3, R0 ;  /* 0x00000003ff067819 */ /* 0x000fe40000011600 */
[----:B------:R-:W1:Y:S02]  /*bbe0*/  S2R R0, SR_TID.X ;  /* 0x0000000000007919 */ /* 0x000e640000002100 */
[----:B-1----:R-:W-:-:S05]  /*bbf0*/  IMAD.SHL.U32 R0, R0, 0x10, RZ ;  /* 0x0000001000007824 */ /* 0x002fca00078e00ff */
[----:B------:R-:W-:Y:S01]  /*bc00*/  LOP3.LUT R0, R6, 0x70, R0, 0xf8, !PT ;  /* 0x0000007006007812 */ /* 0x000fe200078ef800 */
[----:B---3--:R-:W-:-:S04]  /*bc10*/  IMAD.MOV R4, RZ, RZ, -R4 ;  /* 0x000000ffff047224 */ /* 0x008fc800078e0a04 */
[----:B----4-:R-:W-:Y:S01]  /*bc20*/  IMAD R4, R4, UR4, R5 ;  /* 0x0000000404047c24 */ /* 0x010fe2000f8e0205 */
[----:B------:R-:W-:-:S03]  /*bc30*/  ULDC.64 UR4, c[0x0][0x2d8] ;  /* 0x0000b60000047ab9 */ /* 0x000fc60000000a00 */
[----:B------:R-:W-:Y:S02]  /*bc40*/  IMAD R6, R4, 0x40, R0 ;  /* 0x0000004004067824 */ /* 0x000fe400078e0200 */
[----:B------:R-:W-:Y:S02]  /*bc50*/  IMAD R5, R8, UR4, RZ ;  /* 0x0000000408057c24 */ /* 0x000fe4000f8e02ff */
[----:B0-----:R-:W-:-:S04]  /*bc60*/  @P0 IMAD.HI.U32 R2, R6, R2, RZ ;  /* 0x0000000206020227 */ /* 0x001fc800078e00ff */
[----:B------:R-:W-:Y:S01]  /*bc70*/  IMAD.MOV.U32 R0, RZ, RZ, R6 ;  /* 0x000000ffff007224 */ /* 0x000fe200078e0006 */
[----:B------:R-:W-:Y:S01]  /*bc80*/  @P0 SHF.R.U32.HI R0, RZ, R3, R2 ;  /* 0x00000003ff000219 */ /* 0x000fe20000011602 */
[C---:B------:R-:W-:Y:S02]  /*bc90*/  IMAD R5, R17.reuse, UR5, R5 ;  /* 0x0000000511057c24 */ /* 0x040fe4000f8e0205 */
[----:B------:R-:W-:Y:S01]  /*bca0*/  IMAD.WIDE.U32 R2, R17, UR4, RZ ;  /* 0x0000000411027c25 */ /* 0x000fe2000f8e00ff */
[----:B------:R-:W-:-:S03]  /*bcb0*/  ULDC.64 UR4, c[0x0][0x2e0] ;  /* 0x0000b80000047ab9 */ /* 0x000fc60000000a00 */
[----:B------:R-:W-:Y:S02]  /*bcc0*/  IMAD.IADD R3, R3, 0x1, R5 ;  /* 0x0000000103037824 */ /* 0x000fe400078e0205 */
[----:B------:R-:W-:Y:S01]  /*bcd0*/  IMAD R5, R10, UR4, RZ ;  /* 0x000000040a057c24 */ /* 0x000fe2000f8e02ff */
[----:B------:R0:W-:Y:S01]  /*bce0*/  STL [R1+0x18], R6 ;  /* 0x0000180601007387 */ /* 0x0001e20000100800 */
[----:B--2---:R-:W-:-:S04]  /*bcf0*/  IMAD.WIDE.U32 R2, R9, UR4, R2 ;  /* 0x0000000409027c25 */ /* 0x004fc8000f8e0002 */
[----:B------:R-:W-:Y:S01]  /*bd00*/  IMAD R5, R9, UR5, R5 ;  /* 0x0000000509057c24 */ /* 0x000fe2000f8e0205 */
[----:B------:R-:W1:Y:S01]  /*bd10*/  S2R R10, SR_TID.X ;  /* 0x00000000000a7919 */ /* 0x000e620000002100 */
[----:B------:R-:W-:Y:S01]  /*bd20*/  ULDC.64 UR4, c[0x0][0x2d0] ;  /* 0x0000b40000047ab9 */ /* 0x000fe20000000a00 */
[----:B------:R0:W5:Y:S01]  /*bd30*/  LDL R9, [R1+0x4] ;  /* 0x0000040001097983 */ /* 0x0001620000100800 */
[----:B------:R-:W-:Y:S01]  /*bd40*/  IMAD.IADD R3, R3, 0x1, R5 ;  /* 0x0000000103037824 */ /* 0x000fe200078e0205 */
[----:B------:R-:W-:-:S05]  /*bd50*/  SHF.R.S32.HI R5, RZ, 0x1f, R0 ;  /* 0x0000001fff057819 */ /* 0x000fca0000011400 */
[----:B------:R-:W-:Y:S02]  /*bd60*/  IMAD R5, R5, UR4, RZ ;  /* 0x0000000405057c24 */ /* 0x000fe4000f8e02ff */
[----:B------:R-:W-:-:S04]  /*bd70*/  IMAD.WIDE.U32 R2, R0, UR4, R2 ;  /* 0x0000000400027c25 */ /* 0x000fc8000f8e0002 */
[----:B------:R-:W-:Y:S01]  /*bd80*/  IMAD R5, R0, UR5, R5 ;  /* 0x0000000500057c24 */ /* 0x000fe2000f8e0205 */
[----:B------:R-:W-:Y:S01]  /*bd90*/  ULDC.64 UR4, c[0x0][0x2c8] ;  /* 0x0000b20000047ab9 */ /* 0x000fe20000000a00 */
[----:B------:R-:W-:-:S04]  /*bda0*/  IMAD.MOV R0, RZ, RZ, -R0 ;  /* 0x000000ffff007224 */ /* 0x000fc800078e0a00 */
[----:B------:R-:W-:Y:S02]  /*bdb0*/  IMAD R0, R7, R0, R6 ;  /* 0x0000000007007224 */ /* 0x000fe400078e0206 */
[----:B------:R-:W-:-:S03]  /*bdc0*/  IMAD.IADD R3, R3, 0x1, R5 ;  /* 0x0000000103037824 */ /* 0x000fc600078e0205 */
[----:B------:R-:W-:Y:S01]  /*bdd0*/  SHF.R.S32.HI R5, RZ, 0x1f, R0 ;  /* 0x0000001fff057819 */ /* 0x000fe20000011400 */
[----:B------:R-:W-:-:S04]  /*bde0*/  IMAD.WIDE.U32 R2, R0, UR4, R2 ;  /* 0x0000000400027c25 */ /* 0x000fc8000f8e0002 */
[----:B------:R-:W-:Y:S01]  /*bdf0*/  IMAD R5, R5, UR4, RZ ;  /* 0x0000000405057c24 */ /* 0x000fe2000f8e02ff */
[----:B------:R-:W-:Y:S01]  /*be00*/  ULDC UR4, c[0x0][0x2b8] ;  /* 0x0000ae0000047ab9 */ /* 0x000fe20000000800 */
[----:B-1----:R-:W-:Y:S02]  /*be10*/  IMAD.SHL.U32 R10, R10, 0x8, RZ ;  /* 0x000000080a0a7824 */ /* 0x002fe400078e00ff */
[----:B------:R-:W-:-:S03]  /*be20*/  IMAD R5, R0, UR5, R5 ;  /* 0x0000000500057c24 */ /* 0x000fc6000f8e0205 */
[----:B------:R-:W-:Y:S01]  /*be30*/  LOP3.LUT R10, R10, 0x38, RZ, 0xc0, !PT ;  /* 0x000000380a0a7812 */ /* 0x000fe200078ec0ff */
[----:B------:R-:W-:Y:S01]  /*be40*/  IMAD.IADD R5, R3, 0x1, R5 ;  /* 0x0000000103057824 */ /* 0x000fe200078e0205 */
[----:B------:R-:W-:Y:S02]  /*be50*/  LEA R0, P1, R2, UR6, 0x1 ;  /* 0x0000000602007c11 */ /* 0x000fe4000f8208ff */
[----:B------:R-:W-:Y:S01]  /*be60*/  ISETP.GE.AND P0, PT, R10, UR4, PT ;  /* 0x000000040a007c0c */ /* 0x000fe2000bf06270 */
[----:B------:R-:W-:Y:S01]  /*be70*/  UMOV UR4, 0xffffffff ;  /* 0xffffffff00047882 */ /* 0x000fe20000000000 */
[----:B------:R-:W-:Y:S02]  /*be80*/  LEA.HI.X R2, R2, UR7, R5, 0x1, P1 ;  /* 0x0000000702027c11 */ /* 0x000fe400088f0c05 */
[----:B0-----:R-:W-:Y:S09]  /*be90*/  BRA.DIV UR4, `(.L_x_238) ;  /* 0x0000004e04607947 */ /* 0x001ff2000b800000 */
        /* <DEDUP_REMOVED lines=9> */
[----:B------:R-:W-:Y:S01]  /*bf30*/  ISETP.GE.AND P1, PT, R11, R3, PT ;  /* 0x000000030b00720c */ /* 0x000fe20003f26270 */
[----:B------:R-:W-:Y:S04]  /*bf40*/  STL [R1+0x14], R11 ;  /* 0x0000140b01007387 */ /* 0x000fe80000100800 */
[----:B------:R2:W-:Y:S08]  /*bf50*/  STL [R1+0x28], R7 ;  /* 0x0000280701007387 */ /* 0x0005f00000100800 */
[----:B-1----:R-:W-:-:S05]  /*bf60*/  @!P1 LEA R5, P2, R10, R5, 0x1 ;  /* 0x000000050a059211 */ /* 0x002fca00078408ff */
[----:B0-----:R-:W-:Y:S02]  /*bf70*/  @!P1 IMAD.X R4, RZ, RZ, R6, P2 ;  /* 0x000000ffff049224 */ /* 0x001fe400010e0606 */
[----:B------:R-:W-:Y:S03]  /*bf80*/  SHFL.IDX PT, R6, R2, 0x1, 0x181f ;  /* 0x00381f0002067f89 */ /* 0x000fe600000e0000 */
[----:B------:R-:W-:-:S04]  /*bf90*/  @!P1 LOP3.LUT R5, R5, R4, RZ, 0x3c, !PT ;  /* 0x0000000405059212 */ /* 0x000fc800078e3cff */
[----:B------:R-:W-:-:S04]  /*bfa0*/  @!P1 LOP3.LUT R4, R5, R4, RZ, 0x3c, !PT ;  /* 0x0000000405049212 */ /* 0x000fc800078e3cff */
[----:B------:R-:W-:-:S05]  /*bfb0*/  @!P1 LOP3.LUT R5, R5, R4, RZ, 0x3c, !PT ;  /* 0x0000000405059212 */ /* 0x000fca00078e3cff */
[----:B-----5:R0:W-:Y:S01]  /*bfc0*/  @!P1 LDGSTS.E.BYPASS.LTC128B.128 [R9+0x20400], desc[UR38][R4.64], !P0 ;  /* 0x2040000004099fae */ /* 0x0201e2000c101d66 */
[----:B------:R-:W-:Y:S01]  /*bfd0*/  ISETP.GE.AND P1, PT, R7, R3, PT ;  /* 0x000000030700720c */ /* 0x000fe20003f26270 */
[----:B--2---:R-:W-:-:S05]  /*bfe0*/  VIADD R7, R11, 0x20 ;  /* 0x000000200b077836 */ /* 0x004fca0000000000 */
[----:B------:R-:W-:Y:S04]  /*bff0*/  STL [R1+0x2c], R7 ;  /* 0x00002c0701007387 */ /* 0x000fe80000100800 */
[----:B0-----:R-:W0:Y:S03]  /*c000*/  SHFL.IDX PT, R4, R0, 0x1, 0x181f ;  /* 0x00381f0000047f89 */ /* 0x001e2600000e0000 */
[----:B0-----:R-:W-:-:S05]  /*c010*/  @!P1 LEA R5, P2, R10, R4, 0x1 ;  /* 0x000000040a059211 */ /* 0x001fca00078408ff */
[----:B------:R-:W-:Y:S02]  /*c020*/  @!P1 IMAD.X R4, RZ, RZ, R6, P2 ;  /* 0x000000ffff049224 */ /* 0x000fe400010e0606 */
[----:B------:R-:W-:Y:S03]  /*c030*/  SHFL.IDX PT, R6, R2, 0x2, 0x181f ;  /* 0x00581f0002067f89 */ /* 0x000fe600000e0000 */
[----:B------:R-:W-:-:S04]  /*c040*/  @!P1 LOP3.LUT R5, R5, R4, RZ, 0x3c, !PT ;  /* 0x0000000405059212 */ /* 0x000fc800078e3cff */
[----:B------:R-:W-:-:S04]  /*c050*/  @!P1 LOP3.LUT R4, R5, R4, RZ, 0x3c, !PT ;  /* 0x0000000405049212 */ /* 0x000fc800078e3cff */
[----:B------:R-:W-:-:S05]  /*c060*/  @!P1 LOP3.LUT R5, R5, R4, RZ, 0x3c, !PT ;  /* 0x0000000405059212 */ /* 0x000fca00078e3cff */
[----:B------:R0:W-:Y:S01]  /*c070*/  @!P1 LDGSTS.E.BYPASS.LTC128B.128 [R9+0x20c00], desc[UR38][R4.64], !P0 ;  /* 0x20c0000004099fae */ /* 0x0001e2000c101d66 */
[----:B------:R-:W-:-:S03]  /*c080*/  ISETP.GE.AND P1, PT, R7, R3, PT ;  /* 0x000000030700720c */ /* 0x000fc60003f26270 */
[----:B0-----:R-:W0:Y:S04]  /*c090*/  SHFL.IDX PT, R4, R0, 0x2, 0x181f ;  /* 0x00581f0000047f89 */ /* 0x001e2800000e0000 */
[----:B------:R-:W1:Y:S06]  /*c0a0*/  SHFL.IDX PT, R0, R0, 0x3, 0x181f ;  /* 0x00781f0000007f89 */ /* 0x000e6c00000e0000 */
[----:B0-----:R-:W-:-:S05]  /*c0b0*/  @!P1 LEA R5, P2, R10, R4, 0x1 ;  /* 0x000000040a059211 */ /* 0x001fca00078408ff */
[----:B------:R-:W-:-:S05]  /*c0c0*/  @!P1 IMAD.X R4, RZ, RZ, R6, P2 ;  /* 0x000000ffff049224 */ /* 0x000fca00010e0606 */
[----:B------:R-:W-:-:S04]  /*c0d0*/  @!P1 LOP3.LUT R5, R5, R4, RZ, 0x3c, !PT ;  /* 0x0000000405059212 */ /* 0x000fc800078e3cff */
[----:B------:R-:W-:-:S04]  /*c0e0*/  @!P1 LOP3.LUT R4, R5, R4, RZ, 0x3c, !PT ;  /* 0x0000000405049212 */ /* 0x000fc800078e3cff */
[----:B------:R-:W-:-:S05]  /*c0f0*/  @!P1 LOP3.LUT R5, R5, R4, RZ, 0x3c, !PT ;  /* 0x0000000405059212 */ /* 0x000fca00078e3cff */
[----:B------:R0:W-:Y:S04]  /*c100*/  @!P1 LDGSTS.E.BYPASS.LTC128B.128 [R9+0x21400], desc[UR38][R4.64], !P0 ;  /* 0x2140000004099fae */ /* 0x0001e8000c101d66 */
[----:B01----:R0:W2:Y:S02]  /*c110*/  SHFL.IDX PT, R4, R2, 0x3, 0x181f ;  /* 0x00781f0002047f89 */ /* 0x0030a400000e0000 */
.L_x_351:
[----:B0-----:R-:W3:Y:S02]  /*c120*/  LDL R2, [R1+0x14] ;  /* 0x0000140001027983 */ /* 0x001ee40000100800 */
[----:B---3--:R-:W-:-:S05]  /*c130*/  VIADD R2, R2, 0x30 ;  /* 0x0000003002027836 */ /* 0x008fca0000000000 */
[----:B------:R-:W-:Y:S01]  /*c140*/  ISETP.GE.AND P1, PT, R2, R3, PT ;  /* 0x000000030200720c */ /* 0x000fe20003f26270 */
[----:B------:R0:W-:-:S12]  /*c150*/  STL [R1+0x48], R2 ;  /* 0x0000480201007387 */ /* 0x0001d80000100800 */
[----:B0-----:R-:W-:-:S05]  /*c160*/  @!P1 LEA R2, P2, R10, R0, 0x1 ;  /* 0x000000000a029211 */ /* 0x001fca00078408ff */
[----:B--2---:R-:W-:-:S05]  /*c170*/  @!P1 IMAD.X R3, RZ, RZ, R4, P2 ;  /* 0x000000ffff039224 */ /* 0x004fca00010e0604 */
[----:B------:R-:W-:Y:S01]  /*c180*/  @!PT LDS RZ, [RZ] ;  /* 0x00000000fffff984 */ /* 0x000fe20000000800 */
[----:B------:R-:W-:Y:S01]  /*c190*/  @!PT LDS RZ, [RZ] ;  /* 0x00000000fffff984 */ /* 0x000fe20000000800 */
[----:B------:R-:W-:Y:S01]  /*c1a0*/  @!PT LDS RZ, [RZ] ;  /* 0x00000000fffff984 */ /* 0x000fe20000000800 */
[----:B------:R0:W-:Y:S01]  /*c1b0*/  @!P1 LDGSTS.E.BYPASS.LTC128B.128 [R9+0x21c00], desc[UR38][R2.64], !P0 ;  /* 0x21c0000002099fae */ /* 0x0001e2000c101d66 */
[----:B------:R-:W-:Y:S01]  /*c1c0*/  NOP ;  /* 0x0000000000007918 */ /* 0x000fe20000000000 */
[----:B------:R-:W-:Y:S02]  /*c1d0*/  SYNCS.ARRIVE.TRANS64.RED.A0T1 RZ, [UR36+0x38800], RZ ;  /* 0x038800ffffff79a7 */ /* 0x000fe40008200424 */
[----:B------:R-:W-:Y:S01]  /*c1e0*/  ARRIVES.LDGSTSBAR.64.TRANSCNT [UR36+0x38800] ;  /* 0x03880000ff0079b0 */ /* 0x000fe20008000aa4 */
[----:B------:R-:W-:Y:S01]  /*c1f0*/  NOP ;  /* 0x0000000000007918 */ /* 0x000fe20000000000 */
[----:B------:R-:W-:Y:S01]  /*c200*/  ULDC.64 UR4, c[0x0][0x3d8] ;  /* 0x0000f60000047ab9 */ /* 0x000fe20000000a00 */
[----:B------:R-:W-:Y:S01]  /*c210*/  UIADD3 UR6, UR36, 0x26400, URZ ;  /* 0x0002640024067890 */ /* 0x000fe2000fffe03f */
[----:B------:R-:W-:Y:S01]  /*c220*/  IMAD R0, R8, UR4, RZ ;  /* 0x0000000408007c24 */ /* 0x000fe2000f8e02ff */
[----:B------:R-:W-:Y:S01]  /*c230*/  SYNCS.ARRIVE.TRANS64.A1T0 RZ, [UR36+0x38800], RZ ;  /* 0x038800ffffff79a7 */ /* 0x000fe20008100024 */
[----:B0-----:R-:W-:Y:S01]  /*c240*/  IMAD.WIDE.U32 R2, R17, UR4, RZ ;  /* 0x0000000411027c25 */ /* 0x001fe2000f8e00ff */
[----:B------:R-:W-:-:S03]  /*c250*/  ULOP3.LUT UP0, URZ, UR6, 0x3ff, URZ, 0xc0, !UPT ;  /* 0x000003ff063f7892 */ /* 0x000fc6000f80c03f */
[----:B------:R-:W-:Y:S01]  /*c260*/  IMAD R0, R17, UR5, R0 ;  /* 0x0000000511007c24 */ /* 0x000fe2000f8e0200 */
[----:B------:R0:W-:Y:S02]  /*c270*/  STL.64 [R1+0x38], R2 ;  /* 0x0000380201007387 */ /* 0x0001e40000100a00 */
[----:B------:R-:W-:Y:S01]  /*c280*/  PLOP3.LUT P0, PT, PT, PT, UP0, 0x80, 0x0 ;  /* 0x000000000000781c */ /* 0x000fe20003f0f008 */
[----:B------:R-:W-:-:S05]  /*c290*/  IMAD.IADD R0, R3, 0x1, R0 ;  /* 0x0000000103007824 */ /* 0x000fca00078e0200 */
[----:B------:R0:W-:Y:S07]  /*c2a0*/  STL [R1+0x30], R0 ;  /* 0x0000300001007387 */ /* 0x0001ee0000100800 */
[----:B------:R-:W-:Y:S05]  /*c2b0*/  @!P0 BRA `(.L_x_239) ;  /* 0x0000000000408947 */ /* 0x000fea0003800000 */
[----:B0-----:R-:W-:Y:S01]  /*c2c0*/  MOV R2, 0x0 ;  /* 0x0000000000027802 */ /* 0x001fe20000000f00 */
[----:B------:R-:W-:Y:S01]  /*c2d0*/  ULDC.64 UR6, c[0x4][0x90] ;  /* 0x0100240000067ab9 */ /* 0x000fe20000000a00 */
[----:B------:R-:W-:Y:S01]  /*c2e0*/  ULDC.64 UR8, c[0x4][0x98] ;  /* 0x0100260000087ab9 */ /* 0x000fe20000000a00 */
[----:B------:R-:W-:Y:S01]  /*c2f0*/  ULDC.64 UR4, c[0x4][0x28] ;  /* 0x01000a0000047ab9 */ /* 0x000fe20000000a00 */
[----:B------:R-:W-:Y:S02]  /*c300*/  IMAD.U32 R4, RZ, RZ, UR6 ;  /* 0x00000006ff047e24 */ /* 0x000fe4000f8e00ff */
        /* <DEDUP_REMOVED lines=11> */
.L_x_239:
[----:B------:R-:W2:Y:S01]  /*c3c0*/  LDL.LU R5, [R1+0x30] ;  /* 0x0000300001057983 */ /* 0x000ea20000300800 */
[----:B------:R-:W1:Y:S01]  /*c3d0*/  LDC R8, c[0x0][0x448] ;  /* 0x00011200ff087b82 */ /* 0x000e620000000800 */
[----:B------:R-:W-:Y:S02]  /*c3e0*/  ULDC.64 UR4, c[0x0][0x3e0] ;  /* 0x0000f80000047ab9 */ /* 0x000fe40000000a00 */
[----:B0-----:R-:W2:Y:S04]  /*c3f0*/  LDL.LU.64 R2, [R1+0x38] ;  /* 0x0000380001027983 */ /* 0x001ea80000300a00 */
[----:B------:R-:W3:Y:S04]  /*c400*/  LDL.LU R0, [R1+0x44] ;  /* 0x0000440001007983 */ /* 0x000ee80000300800 */
[----:B------:R-:W4:Y:S04]  /*c410*/  LDL.LU R4, [R1+0x10] ;  /* 0x0000100001047983 */ /* 0x000f280000300800 */
[----:B------:R-:W5:Y:S01]  /*c420*/  LDL.LU R6, [R1+0x18] ;  /* 0x0000180001067983 */ /* 0x000f620000300800 */
[----:B------:R-:W-:Y:S01]  /*c430*/  LOP3.LUT R18, R18, 0xffffffef, RZ, 0xc0, !PT ;  /* 0xffffffef12127812 */ /* 0x000fe200078ec0ff */
[----:B------:R-:W0:Y:S01]  /*c440*/  S2R R7, SR_TID.X ;  /* 0x0000000000077919 */ /* 0x000e220000002100 */
[----:B------:R-:W0:Y:S01]  /*c450*/  S2R R9, SR_TID.X ;  /* 0x0000000000097919 */ /* 0x000e220000002100 */
[----:B-1----:R-:W-:Y:S01]  /*c460*/  ISETP.NE.AND P0, PT, R8, 0x1, PT ;  /* 0x000000010800780c */ /* 0x002fe20003f05270 */
[----:B0-----:R-:W-:-:S02]  /*c470*/  IMAD.SHL.U32 R7, R7, 0x8, RZ ;  /* 0x0000000807077824 */ /* 0x001fc400078e00ff */
[----:B------:R-:W-:-:S03]  /*c480*/  IMAD.SHL.U32 R9, R9, 0x8, RZ ;  /* 0x0000000809097824 */ /* 0x000fc600078e00ff */
[----:B------:R-:W-:-:S04]  /*c490*/  LOP3.LUT R7, R7, 0x38, RZ, 0xc0, !PT ;  /* 0x0000003807077812 */ /* 0x000fc800078ec0ff */
[C---:B------:R-:W-:Y:S02]  /*c4a0*/  LOP3.LUT R10, R7.reuse, 0x80, RZ, 0xfc, !PT ;  /* 0x00000080070a7812 */ /* 0x040fe400078efcff */
[----:B------:R-:W-:Y:S02]  /*c4b0*/  LOP3.LUT R7, R7, 0x40, RZ, 0xfc, !PT ;  /* 0x0000004007077812 */ /* 0x000fe400078efcff */
[----:B------:R-:W-:Y:S01]  /*c4c0*/  LOP3.LUT R9, R9, 0x38, RZ, 0xc0, !PT ;  /* 0x0000003809097812 */ /* 0x000fe200078ec0ff */
[----:B--2---:R-:W-:Y:S02]  /*c4d0*/  IMAD.MOV.U32 R3, RZ, RZ, R5 ;  /* 0x000000ffff037224 */ /* 0x004fe400078e0005 */
[----:B------:R-:W0:Y:S01]  /*c4e0*/  @P0 LDC R5, c[0x0][0x450] ;  /* 0x00011400ff050b82 */ /* 0x000e220000000800 */
[----:B---3--:R-:W-:-:S04]  /*c4f0*/  IMAD R0, R0, UR4, RZ ;  /* 0x0000000400007c24 */ /* 0x008fc8000f8e02ff */
[C---:B----4-:R-:W-:Y:S02]  /*c500*/  IMAD R0, R4.reuse, UR5, R0 ;  /* 0x0000000504007c24 */ /* 0x050fe4000f8e0200 */
[----:B------:R-:W-:Y:S01]  /*c510*/  IMAD.WIDE.U32 R2, R4, UR4, R2 ;  /* 0x0000000404027c25 */ /* 0x000fe2000f8e0002 */
[----:B------:R-:W-:-:S03]  /*c520*/  ULDC.64 UR4, c[0x0][0x3d0] ;  /* 0x0000f40000047ab9 */ /* 0x000fc60000000a00 */
[----:B------:R-:W-:Y:S02]  /*c530*/  IMAD.IADD R3, R3, 0x1, R0 ;  /* 0x0000000103037824 */ /* 0x000fe400078e0200 */
[----:B------:R-:W1:Y:S01]  /*c540*/  @P0 LDC R0, c[0x0][0x44c] ;  /* 0x00011300ff000b82 */ /* 0x000e620000000800 */
[----:B-----5:R-:W-:Y:S02]  /*c550*/  IMAD.MOV.U32 R4, RZ, RZ, R6 ;  /* 0x000000ffff047224 */ /* 0x020fe400078e0006 */
[----:B-1----:R-:W-:-:S05]  /*c560*/  @P0 IMAD.HI.U32 R0, R6, R0, RZ ;  /* 0x0000000006000227 */ /* 0x002fca00078e00ff */
[----:B0-----:R-:W-:-:S04]  /*c570*/  @P0 SHF.R.U32.HI R4, RZ, R5, R0 ;  /* 0x00000005ff040219 */ /* 0x001fc80000011600 */
[--C-:B------:R-:W-:Y:S01]  /*c580*/  SHF.R.S32.HI R5, RZ, 0x1f, R4.reuse ;  /* 0x0000001fff057819 */ /* 0x100fe20000011404 */
[----:B------:R-:W-:Y:S02]  /*c590*/  IMAD.MOV R0, RZ, RZ, -R4 ;  /* 0x000000ffff007224 */ /* 0x000fe400078e0a04 */
[----:B------:R-:W-:-:S04]  /*c5a0*/  IMAD.WIDE.U32 R2, R4, UR4, R2 ;  /* 0x0000000404027c25 */ /* 0x000fc8000f8e0002 */
[----:B------:R-:W-:Y:S02]  /*c5b0*/  IMAD R0, R8, R0, R6 ;  /* 0x0000000008007224 */ /* 0x000fe400078e0206 */
[----:B------:R-:W-:-:S04]  /*c5c0*/  IMAD R5, R5, UR4, RZ ;  /* 0x0000000405057c24 */ /* 0x000fc8000f8e02ff */
[----:B------:R-:W-:Y:S01]  /*c5d0*/  IMAD R5, R4, UR5, R5 ;  /* 0x0000000504057c24 */ /* 0x000fe2000f8e0205 */
[----:B------:R-:W-:Y:S01]  /*c5e0*/  SHF.R.S32.HI R4, RZ, 0x1f, R0 ;  /* 0x0000001fff047819 */ /* 0x000fe20000011400 */
[----:B------:R-:W-:Y:S02]  /*c5f0*/  ULDC.64 UR4, c[0x0][0x3c8] ;  /* 0x0000f20000047ab9 */ /* 0x000fe40000000a00 */
[----:B------:R-:W-:Y:S02]  /*c600*/  IMAD.IADD R3, R3, 0x1, R5 ;  /* 0x0000000103037824 */ /* 0x000fe400078e0205 */
[----:B------:R-:W-:Y:S02]  /*c610*/  IMAD R4, R4, UR4, RZ ;  /* 0x0000000404047c24 */ /* 0x000fe4000f8e02ff */
[----:B------:R-:W-:-:S04]  /*c620*/  IMAD.WIDE.U32 R2, R0, UR4, R2 ;  /* 0x0000000400027c25 */ /* 0x000fc8000f8e0002 */
[----:B------:R-:W-:Y:S01]  /*c630*/  IMAD R4, R0, UR5, R4 ;  /* 0x0000000500047c24 */ /* 0x000fe2000f8e0204 */
[----:B------:R-:W-:Y:S02]  /*c640*/  ULDC.64 UR4, c[0x0][0x390] ;  /* 0x0000e40000047ab9 */ /* 0x000fe40000000a00 */
[----:B------:R-:W-:Y:S01]  /*c650*/  LEA R0, P0, R2, UR4, 0x1 ;  /* 0x0000000402007c11 */ /* 0x000fe2000f8008ff */
[----:B------:R-:W-:Y:S01]  /*c660*/  ULDC UR4, c[0x0][0x3b8] ;  /* 0x0000ee0000047ab9 */ /* 0x000fe20000000800 */
[----:B------:R-:W-:Y:S01]  /*c670*/  IMAD.IADD R6, R3, 0x1, R4 ;  /* 0x0000000103067824 */ /* 0x000fe200078e0204 */
[----:B------:R-:W-:Y:S02]  /*c680*/  ISETP.GE.AND P1, PT, R7, UR4, PT ;  /* 0x0000000407007c0c */ /* 0x000fe4000bf26270 */
[----:B------:R-:W0:Y:S01]  /*c690*/  S2R R7, SR_TID.X ;  /* 0x0000000000077919 */ /* 0x000e220000002100 */
[----:B------:R-:W-:Y:S02]  /*c6a0*/  ISETP.GE.AND P2, PT, R10, UR4, PT ;  /* 0x000000040a007c0c */ /* 0x000fe4000bf46270 */
[----:B------:R-:W-:-:S02]  /*c6b0*/  LEA.HI.X R6, R2, UR5, R6, 0x1, P0 ;  /* 0x0000000502067c11 */ /* 0x000fc400080f0c06 */
[----:B------:R-:W-:Y:S02]  /*c6c0*/  ISETP.GE.AND P3, PT, R9, UR4, PT ;  /* 0x0000000409007c0c */ /* 0x000fe4000bf66270 */
[----:B------:R-:W-:Y:S02]  /*c6d0*/  SEL R2, RZ, 0x4, P2 ;  /* 0x00000004ff027807 */ /* 0x000fe40001000000 */
[----:B------:R-:W-:Y:S02]  /*c6e0*/  SEL R4, RZ, 0x1, P3 ;  /* 0x00000001ff047807 */ /* 0x000fe40001800000 */
[----:B------:R-:W-:-:S04]  /*c6f0*/  SEL R3, RZ, 0x2, P1 ;  /* 0x00000002ff037807 */ /* 0x000fc80000800000 */
[----:B------:R-:W-:-:S03]  /*c700*/  IADD3 R2, R2, R3, R4 ;  /* 0x0000000302027210 */ /* 0x000fc60007ffe004 */
[----:B------:R-:W-:-:S04]  /*c710*/  @P3 LOP3.LUT R18, R18, 0x10, RZ, 0xfc, !PT ;  /* 0x0000001012123812 */ /* 0x000fc800078efcff */
[----:B------:R-:W-:-:S04]  /*c720*/  LOP3.LUT R18, R18, 0xfffffffb, RZ, 0xc0, !PT ;  /* 0xfffffffb12127812 */ /* 0x000fc800078ec0ff */
[----:B------:R-:W-:-:S04]  /*c730*/  @P2 LOP3.LUT R18, R18, 0x4, RZ, 0xfc, !PT ;  /* 0x0000000412122812 */ /* 0x000fc800078efcff */
[----:B------:R-:W-:Y:S01]  /*c740*/  LOP3.LUT R18, R18, 0xfffffff7, RZ, 0xc0, !PT ;  /* 0xfffffff712127812 */ /* 0x000fe200078ec0ff */
[----:B0-----:R-:W-:-:S03]  /*c750*/  IMAD.SHL.U32 R7, R7, 0x8, RZ ;  /* 0x0000000807077824 */ /* 0x001fc600078e00ff */
[----:B------:R-:W-:Y:S02]  /*c760*/  @P1 LOP3.LUT R18, R18, 0x8, RZ, 0xfc, !PT ;  /* 0x0000000812121812 */ /* 0x000fe400078efcff */
[----:B------:R-:W-:-:S04]  /*c770*/  LOP3.LUT R7, R7, 0x38, RZ, 0xc0, !PT ;  /* 0x0000003807077812 */ /* 0x000fc800078ec0ff */
[C---:B------:R-:W-:Y:S02]  /*c780*/  LOP3.LUT R10, R7.reuse, 0x100, RZ, 0xfc, !PT ;  /* 0x00000100070a7812 */ /* 0x040fe400078efcff */
[----:B------:R-:W-:Y:S02]  /*c790*/  LOP3.LUT R7, R7, 0xc0, RZ, 0xfc, !PT ;  /* 0x000000c007077812 */ /* 0x000fe400078efcff */
[----:B------:R-:W-:Y:S02]  /*c7a0*/  ISETP.GE.AND P0, PT, R10, UR4, PT ;  /* 0x000000040a007c0c */ /* 0x000fe4000bf06270 */
[----:B------:R-:W0:Y:S01]  /*c7b0*/  S2R R10, SR_TID.X ;  /* 0x00000000000a7919 */ /* 0x000e220000002100 */
[----:B------:R-:W-:Y:S02]  /*c7c0*/  ISETP.GE.AND P5, PT, R7, UR4, PT ;  /* 0x0000000407007c0c */ /* 0x000fe4000bfa6270 */
[----:B------:R-:W-:Y:S01]  /*c7d0*/  SEL R4, RZ, 0x10, P0 ;  /* 0x00000010ff047807 */ /* 0x000fe20000000000 */
[----:B------:R-:W1:Y:S01]  /*c7e0*/  S2R R7, SR_TID.X ;  /* 0x0000000000077919 */ /* 0x000e620000002100 */
[----:B------:R-:W-:-:S04]  /*c7f0*/  SEL R3, RZ, 0x8, P5 ;  /* 0x00000008ff037807 */ /* 0x000fc80002800000 */
[----:B------:R-:W-:Y:S01]  /*c800*/  IADD3 R2, R4, R2, R3 ;  /* 0x0000000204027210 */ /* 0x000fe20007ffe003 */
[----:B0-----:R-:W-:Y:S02]  /*c810*/  IMAD.SHL.U32 R10, R10, 0x8, RZ ;  /* 0x000000080a0a7824 */ /* 0x001fe400078e00ff */
[----:B-1----:R-:W-:-:S03]  /*c820*/  IMAD.SHL.U32 R7, R7, 0x8, RZ ;  /* 0x0000000807077824 */ /* 0x002fc600078e00ff */
[----:B------:R-:W-:-:S04]  /*c830*/  LOP3.LUT R10, R10, 0x38, RZ, 0xc0, !PT ;  /* 0x000000380a0a7812 */ /* 0x000fc800078ec0ff */
[----:B------:R-:W-:Y:S02]  /*c840*/  LOP3.LUT R11, R10, 0x180, RZ, 0xfc, !PT ;  /* 0x000001800a0b7812 */ /* 0x000fe400078efcff */
[----:B------:R-:W-:Y:S02]  /*c850*/  LOP3.LUT R7, R7, 0x38, RZ, 0xc0, !PT ;  /* 0x0000003807077812 */ /* 0x000fe400078ec0ff */
[----:B------:R-:W-:Y:S02]  /*c860*/  ISETP.GE.AND P1, PT, R11, UR4, PT ;  /* 0x000000040b007c0c */ /* 0x000fe4000bf26270 */
[C---:B------:R-:W-:Y:S02]  /*c870*/  LOP3.LUT R10, R7.reuse, 0x140, RZ, 0xfc, !PT ;  /* 0x00000140070a7812 */ /* 0x040fe400078efcff */
[----:B------:R-:W-:Y:S02]  /*c880*/  SEL R5, RZ, 0x40, P1 ;  /* 0x00000040ff057807 */ /* 0x000fe40000800000 */
[----:B------:R-:W-:-:S02]  /*c890*/  LOP3.LUT R7, R7, 0x1c0, RZ, 0xfc, !PT ;  /* 0x000001c007077812 */ /* 0x000fc400078efcff */
[----:B------:R-:W-:Y:S02]  /*c8a0*/  ISETP.GE.AND P1, PT, R10, UR4, PT ;  /* 0x000000040a007c0c */ /* 0x000fe4000bf26270 */
[----:B------:R-:W-:Y:S01]  /*c8b0*/  ISETP.GE.AND P2, PT, R7, UR4, PT ;  /* 0x0000000407007c0c */ /* 0x000fe2000bf46270 */
[----:B------:R-:W-:Y:S01]  /*c8c0*/  UMOV UR4, 0xffffffff ;  /* 0xffffffff00047882 */ /* 0x000fe20000000000 */
[----:B------:R-:W-:Y:S02]  /*c8d0*/  SEL R3, RZ, 0x20, P1 ;  /* 0x00000020ff037807 */ /* 0x000fe40000800000 */
[----:B------:R-:W-:Y:S02]  /*c8e0*/  SEL R7, RZ, 0x80, P2 ;  /* 0x00000080ff077807 */ /* 0x000fe40001000000 */
[----:B------:R-:W-:-:S05]  /*c8f0*/  IADD3 R5, R5, R2, R3 ;  /* 0x0000000205057210 */ /* 0x000fca0007ffe003 */
[----:B------:R-:W-:Y:S01]  /*c900*/  IMAD.IADD R7, R5, 0x1, R7 ;  /* 0x0000000105077824 */ /* 0x000fe200078e0207 */
[----:B------:R-:W-:Y:S06]  /*c910*/  BRA.DIV UR4, `(.L_x_240) ;  /* 0x0000004a04247947 */ /* 0x000fec000b800000 */
[----:B------:R-:W2:Y:S01]  /*c920*/  LDL.LU R3, [R1+0x14] ;  /* 0x0000140001037983 */ /* 0x000ea20000300800 */
[----:B------:R-:W-:-:S03]  /*c930*/  ULDC UR4, c[0x0][0x288] ;  /* 0x0000a20000047ab9 */ /* 0x000fc60000000800 */
[----:B------:R-:W3:Y:S04]  /*c940*/  LDL.LU R2, [R1+0x28] ;  /* 0x0000280001027983 */ /* 0x000ee80000300800 */
[----:B------:R-:W4:Y:S01]  /*c950*/  LDL R11, [R1+0x4] ;  /* 0x00000400010b7983 */ /* 0x000f220000100800 */
[----:B------:R-:W-:Y:S01]  /*c960*/  IMAD R4, R8, UR4, RZ ;  /* 0x0000000408047c24 */ /* 0x000fe2000f8e02ff */
[----:B------:R-:W-:Y:S02]  /*c970*/  LOP3.LUT R18, R18, 0xfffffdff, RZ, 0xc0, !PT ;  /* 0xfffffdff12127812 */ /* 0x000fe400078ec0ff */
[----:B------:R-:W5:Y:S02]  /*c980*/  LDL.LU R13, [R1+0x2c] ;  /* 0x00002c00010d7983 */ /* 0x000f640000300800 */
[----:B------:R-:W-:Y:S01]  /*c990*/  @P0 LOP3.LUT R18, R18, 0x200, RZ, 0xfc, !PT ;  /* 0x0000020012120812 */ /* 0x000fe200078efcff */
[----:B------:R-:W0:Y:S03]  /*c9a0*/  S2R R12, SR_TID.X ;  /* 0x00000000000c7919 */ /* 0x000e260000002100 */
[----:B------:R-:W-:-:S02]  /*c9b0*/  LOP3.LUT P0, RZ, R18, 0x10, RZ, 0xc0, !PT ;  /* 0x0000001012ff7812 */ /* 0x000fc4000780c0ff */
[----:B------:R-:W-:-:S04]  /*c9c0*/  LOP3.LUT R18, R18, 0xfffffeff, RZ, 0xc0, !PT ;  /* 0xfffffeff12127812 */ /* 0x000fc800078ec0ff */
[----:B------:R-:W-:-:S04]  /*c9d0*/  @P1 LOP3.LUT R18, R18, 0x100, RZ, 0xfc, !PT ;  /* 0x0000010012121812 */ /* 0x000fc800078efcff */
[----:B------:R-:W-:Y:S01]  /*c9e0*/  LOP3.LUT P1, RZ, R18, 0x8, RZ, 0xc0, !PT ;  /* 0x0000000812ff7812 */ /* 0x000fe2000782c0ff */
[----:B0-----:R-:W-:-:S05]  /*c9f0*/  IMAD.SHL.U32 R12, R12, 0x8, RZ ;  /* 0x000000080c0c7824 */ /* 0x001fca00078e00ff */
[----:B------:R-:W-:Y:S02]  /*ca00*/  LOP3.LUT R12, R12, 0x38, RZ, 0xc0, !PT ;  /* 0x000000380c0c7812 */ /* 0x000fe400078ec0ff */
[----:B------:R-:W-:Y:S01]  /*ca10*/  LOP3.LUT R18, R18, 0xffffff7f, RZ, 0xc0, !PT ;  /* 0xffffff7f12127812 */ /* 0x000fe200078ec0ff */
[----:B------:R-:W-:Y:S01]  /*ca20*/  SHFL.IDX PT, R14, R0, 0x1, 0x181f ;  /* 0x00381f00000e7f89 */ /* 0x000fe200000e0000 */
[----:B--2---:R-:W-:-:S03]  /*ca30*/  ISETP.GE.AND P2, PT, R3, R4, PT ;  /* 0x000000040300720c */ /* 0x004fc60003f46270 */
[----:B------:R-:W0:Y:S01]  /*ca40*/  SHFL.IDX PT, R3, R0, RZ, 0x181f ;  /* 0x00181fff00037589 */ /* 0x000e2200000e0000 */
[----:B---3--:R-:W-:-:S03]  /*ca50*/  ISETP.GE.AND P3, PT, R2, R4, PT ;  /* 0x000000040200720c */ /* 0x008fc60003f66270 */
[----:B------:R-:W1:Y:S06]  /*ca60*/  SHFL.IDX PT, R2, R6, RZ, 0x181f ;  /* 0x00181fff06027589 */ /* 0x000e6c00000e0000 */
[----:B0-----:R-:W-:-:S05]  /*ca70*/  @!P2 LEA R3, P6, R12, R3, 0x1 ;  /* 0x000000030c03a211 */ /* 0x001fca00078c08ff */
[----:B-1----:R-:W-:-:S05]  /*ca80*/  @!P2 IMAD.X R2, RZ, RZ, R2, P6 ;  /* 0x000000ffff02a224 */ /* 0x002fca00030e0602 */
[-C--:B------:R-:W-:Y:S02]  /*ca90*/  @!P2 LOP3.LUT R3, R3, R2.reuse, RZ, 0x3c, !PT ;  /* 0x000000020303a212 */ /* 0x080fe400078e3cff */
[----:B------:R-:W-:Y:S02]  /*caa0*/  @!P2 LOP3.LUT R8, R5, 0x40, RZ, 0xc0, !PT ;  /* 0x000000400508a812 */ /* 0x000fe400078ec0ff */
[C---:B------:R-:W-:Y:S02]  /*cab0*/  @!P2 LOP3.LUT R2, R3.reuse, R2, RZ, 0x3c, !PT ;  /* 0x000000020302a212 */ /* 0x040fe400078e3cff */
[----:B------:R-:W-:Y:S02]  /*cac0*/  @P3 LOP3.LUT R18, R18, 0x80, RZ, 0xfc, !PT ;  /* 0x0000008012123812 */ /* 0x000fe400078efcff */
[----:B------:R-:W-:Y:S02]  /*cad0*/  @!P2 LOP3.LUT R3, R3, R2, RZ, 0x3c, !PT ;  /* 0x000000020303a212 */ /* 0x000fe400078e3cff */
[----:B------:R-:W-:-:S02]  /*cae0*/  @!P2 SHF.R.U32.HI R8, RZ, 0x2, R8 ;  /* 0x00000002ff08a819 */ /* 0x000fc40000011608 */
[----:B------:R-:W-:Y:S01]  /*caf0*/  LOP3.LUT P6, RZ, R18, 0x4, RZ, 0xc0, !PT ;  /* 0x0000000412ff7812 */ /* 0x000fe200078cc0ff */
[----:B----4-:R-:W-:Y:S01]  /*cb00*/  @!P2 LDGSTS.E.BYPASS.LTC128B.128 [R11+0x26400], desc[UR38][R2.64], !P0 ;  /* 0x26400000020bafae */ /* 0x010fe2000c101d66 */
[----:B------:R-:W-:Y:S02]  /*cb10*/  @!P2 ISETP.NE.U32.AND P3, PT, R8, RZ, PT ;  /* 0x000000ff0800a20c */ /* 0x000fe40003f65070 */
[----:B------:R-:W-:Y:S01]  /*cb20*/  @!P2 LOP3.LUT R8, R7, 0x80, RZ, 0xc0, !PT ;  /* 0x000000800708a812 */ /* 0x000fe200078ec0ff */
[----:B------:R-:W-:Y:S01]  /*cb30*/  @!P2 LDGSTS.E.BYPASS.LTC128B.128 [R11+0x28400], desc[UR38][R2.64+0x80], !P1 ;  /* 0x28400080020bafae */ /* 0x000fe2000c901d66 */
[C---:B------:R-:W-:Y:S02]  /*cb40*/  LOP3.LUT P0, RZ, R18.reuse, 0x200, RZ, 0xc0, !PT ;  /* 0x0000020012ff7812 */ /* 0x040fe4000780c0ff */
[----:B------:R-:W-:Y:S02]  /*cb50*/  LOP3.LUT P1, RZ, R18, 0x100, RZ, 0xc0, !PT ;  /* 0x0000010012ff7812 */ /* 0x000fe4000782c0ff */
[----:B------:R-:W-:-:S03]  /*cb60*/  @!P2 SHF.R.U32.HI R8, RZ, 0x3, R8 ;  /* 0x00000003ff08a819 */ /* 0x000fc60000011608 */
[----:B------:R-:W-:Y:S01]  /*cb70*/  @!P2 LDGSTS.E.BYPASS.LTC128B.128 [R11+0x2a400], desc[UR38][R2.64+0x100], !P6 ;  /* 0x2a400100020bafae */ /* 0x000fe2000f101d66 */
[----:B------:R-:W-:-:S03]  /*cb80*/  @!P2 ISETP.NE.U32.AND P4, PT, R8, RZ, PT ;  /* 0x000000ff0800a20c */ /* 0x000fc60003f85070 */
[----:B------:R-:W0:Y:S04]  /*cb90*/  SHFL.IDX PT, R8, R6, 0x1, 0x181f ;  /* 0x00381f0006087f89 */ /* 0x000e2800000e0000 */
[----:B------:R-:W-:Y:S04]  /*cba0*/  @!P2 LDGSTS.E.BYPASS.LTC128B.128 [R11+0x2c400], desc[UR38][R2.64+0x180], !P5 ;  /* 0x2c400180020bafae */ /* 0x000fe8000e901d66 */
[----:B------:R-:W-:Y:S04]  /*cbb0*/  @!P2 LDGSTS.E.BYPASS.LTC128B.128 [R11+0x2e400], desc[UR38][R2.64+0x200], !P0 ;  /* 0x2e400200020bafae */ /* 0x000fe8000c101d66 */
[----:B------:R-:W-:Y:S04]  /*cbc0*/  @!P2 LDGSTS.E.BYPASS.LTC128B.128 [R11+0x30400], desc[UR38][R2.64+0x280], !P1 ;  /* 0x30400280020bafae */ /* 0x000fe8000c901d66 */
[----:B------:R-:W-:Y:S01]  /*cbd0*/  @!P2 LDGSTS.E.BYPASS.LTC128B.128 [R11+0x32400], desc[UR38][R2.64+0x300], P3 ;  /* 0x32400300020bafae */ /* 0x000fe20009901d66 */
[----:B------:R-:W-:-:S03]  /*cbe0*/  LOP3.LUT P3, RZ, R18, 0x80, RZ, 0xc0, !PT ;  /* 0x0000008012ff7812 */ /* 0x000fc6000786c0ff */
[----:B------:R1:W-:Y:S10]  /*cbf0*/  @!P2 LDGSTS.E.BYPASS.LTC128B.128 [R11+0x34400], desc[UR38][R2.64+0x380], P4 ;  /* 0x34400380020bafae */ /* 0x0003f4000a101d66 */
[----:B------:R-:W-:-:S05]  /*cc00*/  @!P3 LEA R9, P4, R12, R14, 0x1 ;  /* 0x0000000e0c09b211 */ /* 0x000fca00078808ff */
[----:B0-----:R-:W-:Y:S01]  /*cc10*/  @!P3 IMAD.X R10, RZ, RZ, R8, P4 ;  /* 0x000000ffff0ab224 */ /* 0x001fe200020e0608 */
[C---:B------:R-:W-:Y:S02]  /*cc20*/  LOP3.LUT P4, RZ, R18.reuse, 0x10, RZ, 0xc0, !PT ;  /* 0x0000001012ff7812 */ /* 0x040fe4000788c0ff */
[----:B------:R-:W-:Y:S01]  /*cc30*/  @!P3 LOP3.LUT R8, R5, 0x40, RZ, 0xc0, !PT ;  /* 0x000000400508b812 */ /* 0x000fe200078ec0ff */
[----:B-1----:R-:W-:Y:S01]  /*cc40*/  @!P3 IMAD.MOV.U32 R2, RZ, RZ, R9 ;  /* 0x000000ffff02b224 */ /* 0x002fe200078e0009 */
[----:B------:R-:W-:Y:S01]  /*cc50*/  LOP3.LUT P2, RZ, R18, 0x8, RZ, 0xc0, !PT ;  /* 0x0000000812ff7812 */ /* 0x000fe2000784c0ff */
[----:B------:R-:W-:Y:S01]  /*cc60*/  @!P3 IMAD.MOV.U32 R3, RZ, RZ, R10 ;  /* 0x000000ffff03b224 */ /* 0x000fe200078e000a */
[----:B------:R-:W-:-:S07]  /*cc70*/  @!P3 SHF.R.U32.HI R8, RZ, 0x2, R8 ;  /* 0x00000002ff08b819 */ /* 0x000fce0000011608 */
[----:B------:R-:W-:Y:S01]  /*cc80*/  @!P3 LDGSTS.E.BYPASS.LTC128B.128 [R11+0x26c00], desc[UR38][R2.64], !P4 ;  /* 0x26c00000020bbfae */ /* 0x000fe2000e101d66 */
[----:B------:R-:W-:Y:S02]  /*cc90*/  @!P3 ISETP.NE.U32.AND P4, PT, R8, RZ, PT ;  /* 0x000000ff0800b20c */ /* 0x000fe40003f85070 */
[----:B------:R-:W-:Y:S01]  /*cca0*/  @!P3 LOP3.LUT R8, R7, 0x80, RZ, 0xc0, !PT ;  /* 0x000000800708b812 */ /* 0x000fe200078ec0ff */
[----:B------:R-:W-:Y:S03]  /*ccb0*/  @!P3 LDGSTS.E.BYPASS.LTC128B.128 [R11+0x28c00], desc[UR38][R2.64+0x80], !P2 ;  /* 0x28c00080020bbfae */ /* 0x000fe6000d101d66 */
[----:B------:R-:W-:Y:S01]  /*ccc0*/  @!P3 SHF.R.U32.HI R8, RZ, 0x3, R8 ;  /* 0x00000003ff08b819 */ /* 0x000fe20000011608 */
[----:B------:R-:W-:Y:S04]  /*ccd0*/  @!P3 LDGSTS.E.BYPASS.LTC128B.128 [R11+0x2ac00], desc[UR38][R2.64+0x100], !P6 ;  /* 0x2ac00100020bbfae */ /* 0x000fe8000f101d66 */
[----:B------:R-:W-:Y:S04]  /*cce0*/  @!P3 LDGSTS.E.BYPASS.LTC128B.128 [R11+0x2cc00], desc[UR38][R2.64+0x180], !P5 ;  /* 0x2cc00180020bbfae */ /* 0x000fe8000e901d66 */
[----:B------:R-:W-:Y:S04]  /*ccf0*/  @!P3 LDGSTS.E.BYPASS.LTC128B.128 [R11+0x2ec00], desc[UR38][R2.64+0x200], !P0 ;  /* 0x2ec00200020bbfae */ /* 0x000fe8000c101d66 */
[----:B------:R-:W-:Y:S04]  /*cd00*/  @!P3 LDGSTS.E.BYPASS.LTC128B.128 [R11+0x30c00], desc[UR38][R2.64+0x280], !P1 ;  /* 0x30c00280020bbfae */ /* 0x000fe8000c901d66 */
[----:B------:R-:W-:Y:S01]  /*cd10*/  @!P3 LDGSTS.E.BYPASS.LTC128B.128 [R11+0x32c00], desc[UR38][R2.64+0x300], P4 ;  /* 0x32c00300020bbfae */ /* 0x000fe2000a101d66 */
[----:B------:R-:W-:-:S13]  /*cd20*/  @!P3 ISETP.NE.U32.AND P4, PT, R8, RZ, PT ;  /* 0x000000ff0800b20c */ /* 0x000fda0003f85070 */
[----:B------:R0:W-:Y:S01]  /*cd30*/  @!P3 LDGSTS.E.BYPASS.LTC128B.128 [R11+0x34c00], desc[UR38][R2.64+0x380], P4 ;  /* 0x34c00380020bbfae */ /* 0x0001e2000a101d66 */
[----:B-----5:R-:W-:-:S03]  /*cd40*/  ISETP.GE.AND P2, PT, R13, R4, PT ;  /* 0x000000040d00720c */ /* 0x020fc60003f46270 */
[----:B0-----:R-:W0:Y:S04]  /*cd50*/  SHFL.IDX PT, R3, R0, 0x2, 0x181f ;  /* 0x00581f0000037f89 */ /* 0x001e2800000e0000 */
[----:B------:R-:W1:Y:S06]  /*cd60*/  SHFL.IDX PT, R2, R6, 0x2, 0x181f ;  /* 0x00581f0006027f89 */ /* 0x000e6c00000e0000 */
[----:B------:R-:W-:-:S02]  /*cd70*/  @!P2 LOP3.LUT R8, R5, 0x40, RZ, 0xc0, !PT ;  /* 0x000000400508a812 */ /* 0x000fc400078ec0ff */
[----:B0-----:R-:W-:-:S05]  /*cd80*/  @!P2 LEA R3, P4, R12, R3, 0x1 ;  /* 0x000000030c03a211 */ /* 0x001fca00078808ff */
[----:B-1----:R-:W-:Y:S01]  /*cd90*/  @!P2 IMAD.X R2, RZ, RZ, R2, P4 ;  /* 0x000000ffff02a224 */ /* 0x002fe200020e0602 */
[----:B------:R-:W-:-:S04]  /*cda0*/  LOP3.LUT P4, RZ, R18, 0x10, RZ, 0xc0, !PT ;  /* 0x0000001012ff7812 */ /* 0x000fc8000788c0ff */
[----:B------:R-:W-:-:S04]  /*cdb0*/  @!P2 LOP3.LUT R3, R3, R2, RZ, 0x3c, !PT ;  /* 0x000000020303a212 */ /* 0x000fc800078e3cff */
[C---:B------:R-:W-:Y:S02]  /*cdc0*/  @!P2 LOP3.LUT R2, R3.reuse, R2, RZ, 0x3c, !PT ;  /* 0x000000020302a212 */ /* 0x040fe400078e3cff */
[----:B------:R-:W-:Y:S02]  /*cdd0*/  LOP3.LUT P3, RZ, R18, 0x8, RZ, 0xc0, !PT ;  /* 0x0000000812ff7812 */ /* 0x000fe4000786c0ff */
[----:B------:R-:W-:Y:S02]  /*cde0*/  @!P2 LOP3.LUT R3, R3, R2, RZ, 0x3c, !PT ;  /* 0x000000020303a212 */ /* 0x000fe400078e3cff */
[----:B------:R-:W-:-:S03]  /*cdf0*/  @!P2 SHF.R.U32.HI R8, RZ, 0x2, R8 ;  /* 0x00000002ff08a819 */ /* 0x000fc60000011608 */
[----:B------:R0:W-:Y:S01]  /*ce00*/  @!P2 LDGSTS.E.BYPASS.LTC128B.128 [R11+0x27400], desc[UR38][R2.64], !P4 ;  /* 0x27400000020bafae */ /* 0x0001e2000e101d66 */
[----:B------:R-:W-:Y:S02]  /*ce10*/  @!P2 ISETP.NE.U32.AND P4, PT, R8, RZ, PT ;  /* 0x000000ff0800a20c */ /* 0x000fe40003f85070 */
[----:B------:R-:W-:-:S03]  /*ce20*/  @!P2 LOP3.LUT R8, R7, 0x80, RZ, 0xc0, !PT ;  /* 0x000000800708a812 */ /* 0x000fc600078ec0ff */
[----:B------:R0:W-:Y:S01]  /*ce30*/  @!P2 LDGSTS.E.BYPASS.LTC128B.128 [R11+0x29400], desc[UR38][R2.64+0x80], !P3 ;  /* 0x29400080020bafae */ /* 0x0001e2000d901d66 */
[----:B------:R-:W-:-:S03]  /*ce40*/  @!P2 SHF.R.U32.HI R8, RZ, 0x3, R8 ;  /* 0x00000003ff08a819 */ /* 0x000fc60000011608 */
[----:B------:R0:W-:Y:S04]  /*ce50*/  @!P2 LDGSTS.E.BYPASS.LTC128B.128 [R11+0x2b400], desc[UR38][R2.64+0x100], !P6 ;  /* 0x2b400100020bafae */ /* 0x0001e8000f101d66 */
[----:B------:R0:W-:Y:S04]  /*ce60*/  @!P2 LDGSTS.E.BYPASS.LTC128B.128 [R11+0x2d400], desc[UR38][R2.64+0x180], !P5 ;  /* 0x2d400180020bafae */ /* 0x0001e8000e901d66 */
[----:B------:R0:W-:Y:S04]  /*ce70*/  @!P2 LDGSTS.E.BYPASS.LTC128B.128 [R11+0x2f400], desc[UR38][R2.64+0x200], !P0 ;  /* 0x2f400200020bafae */ /* 0x0001e8000c101d66 */
[----:B------:R0:W-:Y:S04]  /*ce80*/  @!P2 LDGSTS.E.BYPASS.LTC128B.128 [R11+0x31400], desc[UR38][R2.64+0x280], !P1 ;  /* 0x31400280020bafae */ /* 0x0001e8000c901d66 */
[----:B------:R0:W-:Y:S01]  /*ce90*/  @!P2 LDGSTS.E.BYPASS.LTC128B.128 [R11+0x33400], desc[UR38][R2.64+0x300], P4 ;  /* 0x33400300020bafae */ /* 0x0001e2000a101d66 */
[----:B------:R-:W-:-:S03]  /*cea0*/  @!P2 ISETP.NE.U32.AND P4, PT, R8, RZ, PT ;  /* 0x000000ff0800a20c */ /* 0x000fc60003f85070 */
[----:B------:R-:W1:Y:S04]  /*ceb0*/  SHFL.IDX PT, R6, R6, 0x3, 0x181f ;  /* 0x00781f0006067f89 */ /* 0x000e6800000e0000 */
[----:B------:R-:W2:Y:S06]  /*cec0*/  SHFL.IDX PT, R0, R0, 0x3, 0x181f ;  /* 0x00781f0000007f89 */ /* 0x000eac00000e0000 */
[----:B------:R0:W-:Y:S02]  /*ced0*/  @!P2 LDGSTS.E.BYPASS.LTC128B.128 [R11+0x35400], desc[UR38][R2.64+0x380], P4 ;  /* 0x35400380020bafae */ /* 0x0001e4000a101d66 */
.L_x_361:
[----:B0-----:R-:W3:Y:S01]  /*cee0*/  LDL.LU R2, [R1+0x48] ;  /* 0x0000480001027983 */ /* 0x001ee20000300800 */
[----:B------:R-:W-:Y:S01]  /*cef0*/  BSSY B0, `(.L_x_241) ;  /* 0x000001d000007945 */ /* 0x000fe20003800000 */
[----:B---3--:R-:W-:-:S13]  /*cf00*/  ISETP.GE.AND P2, PT, R2, R4, PT ;  /* 0x000000040200720c */ /* 0x008fda0003f46270 */
[----:B------:R-:W-:Y:S05]  /*cf10*/  @P2 BRA `(.L_x_242) ;  /* 0x0000000000682947 */ /* 0x000fea0003800000 */
[----:B------:R-:W3:Y:S01]  /*cf20*/  LDL R8, [R1+0x4] ;  /* 0x0000040001087983 */ /* 0x000ee20000100800 */
[C---:B------:R-:W-:Y:S02]  /*cf30*/  LOP3.LUT P6, RZ, R18.reuse, 0x10, RZ, 0xc0, !PT ;  /* 0x0000001012ff7812 */ /* 0x040fe400078cc0ff */
[C---:B------:R-:W-:Y:S01]  /*cf40*/  LOP3.LUT P4, RZ, R18.reuse, 0x8, RZ, 0xc0, !PT ;  /* 0x0000000812ff7812 */ /* 0x040fe2000788c0ff */
[----:B------:R-:W0:Y:S01]  /*cf50*/  S2R R2, SR_TID.X ;  /* 0x0000000000027919 */ /* 0x000e220000002100 */
[----:B------:R-:W-:Y:S02]  /*cf60*/  LOP3.LUT P3, RZ, R18, 0x4, RZ, 0xc0, !PT ;  /* 0x0000000412ff7812 */ /* 0x000fe4000786c0ff */
[----:B------:R-:W-:Y:S02]  /*cf70*/  LOP3.LUT R5, R5, 0x40, RZ, 0xc0, !PT ;  /* 0x0000004005057812 */ /* 0x000fe400078ec0ff */
[----:B------:R-:W-:Y:S02]  /*cf80*/  LOP3.LUT R7, R7, 0x80, RZ, 0xc0, !PT ;  /* 0x0000008007077812 */ /* 0x000fe400078ec0ff */
[----:B------:R-:W-:-:S02]  /*cf90*/  SHF.R.U32.HI R5, RZ, 0x2, R5 ;  /* 0x00000002ff057819 */ /* 0x000fc40000011605 */
[----:B------:R-:W-:Y:S01]  /*cfa0*/  SHF.R.U32.HI R7, RZ, 0x3, R7 ;  /* 0x00000003ff077819 */ /* 0x000fe20000011607 */
[----:B0-----:R-:W-:-:S05]  /*cfb0*/  IMAD.SHL.U32 R2, R2, 0x8, RZ ;  /* 0x0000000802027824 */ /* 0x001fca00078e00ff */
[----:B------:R-:W-:-:S04]  /*cfc0*/  LOP3.LUT R2, R2, 0x38, RZ, 0xc0, !PT ;  /* 0x0000003802027812 */ /* 0x000fc800078ec0ff */
[----:B--2---:R-:W-:-:S05]  /*cfd0*/  LEA R2, P2, R2, R0, 0x1 ;  /* 0x0000000002027211 */ /* 0x004fca00078408ff */
[----:B-1----:R-:W-:Y:S01]  /*cfe0*/  IMAD.X R3, RZ, RZ, R6, P2 ;  /* 0x000000ffff037224 */ /* 0x002fe200010e0606 */
[----:B------:R-:W-:-:S04]  /*cff0*/  ISETP.NE.U32.AND P2, PT, R5, RZ, PT ;  /* 0x000000ff0500720c */ /* 0x000fc80003f45070 */
[----:B------:R-:W-:Y:S01]  /*d000*/  @!PT LDS RZ, [RZ] ;  /* 0x00000000fffff984 */ /* 0x000fe20000000800 */
[----:B------:R-:W-:Y:S01]  /*d010*/  @!PT LDS RZ, [RZ] ;  /* 0x00000000fffff984 */ /* 0x000fe20000000800 */
[----:B------:R-:W-:Y:S01]  /*d020*/  @!PT LDS RZ, [RZ] ;  /* 0x00000000fffff984 */ /* 0x000fe20000000800 */
[----:B---3--:R0:W-:Y:S04]  /*d030*/  LDGSTS.E.BYPASS.LTC128B.128 [R8+0x27c00], desc[UR38][R2.64], !P6 ;  /* 0x27c0000002087fae */ /* 0x0081e8000f101d66 */
[----:B------:R0:W-:Y:S04]  /*d040*/  LDGSTS.E.BYPASS.LTC128B.128 [R8+0x29c00], desc[UR38][R2.64+0x80], !P4 ;  /* 0x29c0008002087fae */ /* 0x0001e8000e101d66 */
[----:B------:R0:W-:Y:S01]  /*d050*/  LDGSTS.E.BYPASS.LTC128B.128 [R8+0x2bc00], desc[UR38][R2.64+0x100], !P3 ;  /* 0x2bc0010002087fae */ /* 0x0001e2000d901d66 */
[----:B------:R-:W-:-:S03]  /*d060*/  ISETP.NE.U32.AND P3, PT, R7, RZ, PT ;  /* 0x000000ff0700720c */ /* 0x000fc60003f65070 */
[----:B------:R0:W-:Y:S04]  /*d070*/  LDGSTS.E.BYPASS.LTC128B.128 [R8+0x2dc00], desc[UR38][R2.64+0x180], !P5 ;  /* 0x2dc0018002087fae */ /* 0x0001e8000e901d66 */
[----:B------:R0:W-:Y:S04]  /*d080*/  LDGSTS.E.BYPASS.LTC128B.128 [R8+0x2fc00], desc[UR38][R2.64+0x200], !P0 ;  /* 0x2fc0020002087fae */ /* 0x0001e8000c101d66 */
[----:B------:R0:W-:Y:S04]  /*d090*/  LDGSTS.E.BYPASS.LTC128B.128 [R8+0x31c00], desc[UR38][R2.64+0x280], !P1 ;  /* 0x31c0028002087fae */ /* 0x0001e8000c901d66 */
[----:B------:R0:W-:Y:S04]  /*d0a0*/  LDGSTS.E.BYPASS.LTC128B.128 [R8+0x33c00], desc[UR38][R2.64+0x300], P2 ;  /* 0x33c0030002087fae */ /* 0x0001e80009101d66 */
[----:B------:R0:W-:Y:S02]  /*d0b0*/  LDGSTS.E.BYPASS.LTC128B.128 [R8+0x35c00], desc[UR38][R2.64+0x380], P3 ;  /* 0x35c0038002087fae */ /* 0x0001e40009901d66 */
.L_x_242:
[----:B------:R-:W-:Y:S05]  /*d0c0*/  BSYNC B0 ;  /* 0x0000000000007941 */ /* 0x000fea0003800000 */
.L_x_241:
[----:B0-----:R-:W2:Y:S01]  /*d0d0*/  LDL R2, [R1+0x50] ;  /* 0x0000500001027983 */ /* 0x001ea20000100800 */
        /* <DEDUP_REMOVED lines=8> */
[----:B------:R-:W0:Y:S03]  /*d160*/  SYNCS.PHASECHK.TRANS64.TRYWAIT P0, [UR36+0x38820], R0 ;  /* 0x03882000ff0075a7 */ /* 0x000e260008000164 */
[----:B0-----:R-:W-:Y:S05]  /*d170*/  @!P0 BRA `(.L_x_244) ;  /* 0x0000004800608947 */ /* 0x001fea0003800000 */
.L_x_362:
[----:B------:R-:W-:Y:S05]  /*d180*/  BSYNC B0 ;  /* 0x0000000000007941 */ /* 0x000fea0003800000 */
.L_x_243:
[----:B------:R-:W-:Y:S01]  /*d190*/  LOP3.LUT P0, RZ, R18, 0x2, RZ, 0xc0, !PT ;  /* 0x0000000212ff7812 */ /* 0x000fe2000780c0ff */
[----:B------:R-:W-:-:S12]  /*d1a0*/  BSSY B0, `(.L_x_245) ;  /* 0x0000094000007945 */ /* 0x000fd80003800000 */
[----:B------:R-:W-:Y:S05]  /*d1b0*/  @!P0 BRA `(.L_x_246) ;  /* 0x0000000800488947 */ /* 0x000fea0003800000 */
[----:B------:R-:W2:Y:S01]  /*d1c0*/  LDL R4, [R1+0x8] ;  /* 0x0000080001047983 */ /* 0x000ea20000100800 */
        /* <DEDUP_REMOVED lines=8> */
.L_x_363:
[----:B------:R-:W-:Y:S05]  /*d250*/  BSYNC B1 ;  /* 0x0000000000017941 */ /* 0x000fea0003800000 */
.L_x_247:
[----:B------:R-:W-:Y:S04]  /*d260*/  BSSY B1, `(.L_x_249) ;  /* 0x0000009000017945 */ /* 0x000fe80003800000 */
        /* <DEDUP_REMOVED lines=8> */
.L_x_250:
[----:B------:R-:W-:Y:S05]  /*d2f0*/  BSYNC B1 ;  /* 0x0000000000017941 */ /* 0x000fea0003800000 */
.L_x_249:
        /* <DEDUP_REMOVED lines=11> */
.L_x_251:
        /* <DEDUP_REMOVED lines=15> */
.L_x_252:
        /* <DEDUP_REMOVED lines=15> */
.L_x_253:
        /* <DEDUP_REMOVED lines=15> */
.L_x_254:
        /* <DEDUP_REMOVED lines=15> */
.L_x_255:
        /* <DEDUP_REMOVED lines=15> */
.L_x_256:
        /* <DEDUP_REMOVED lines=15> */
.L_x_257:
        /* <DEDUP_REMOVED lines=15> */
.L_x_258:
        /* <DEDUP_REMOVED lines=10> */
.L_x_246:
[----:B------:R-:W-:Y:S05]  /*dae0*/  BSYNC B0 ;  /* 0x0000000000007941 */ /* 0x000fea0003800000 */
.L_x_245:
[----:B------:R-:W2:Y:S04]  /*daf0*/  LDL.LU R4, [R1+0x4c] ;  /* 0x00004c0001047983 */ /* 0x000ea80000300800 */
[----:B------:R-:W3:Y:S01]  /*db00*/  LDL.LU R7, [R1+0x8] ;  /* 0x0000080001077983 */ /* 0x000ee20000300800 */
[----:B------:R-:W-:-:S05]  /*db10*/  VIADD R19, R19, 0x1 ;  /* 0x0000000113137836 */ /* 0x000fca0000000000 */
[----:B------:R-:W-:-:S04]  /*db20*/  ISETP.NE.AND P0, PT, R19, 0x2, PT ;  /* 0x000000021300780c */ /* 0x000fc80003f05270 */
[----:B0-----:R-:W-:Y:S02]  /*db30*/  SEL R0, RZ, 0x1, P0 ;  /* 0x00000001ff007807 */ /* 0x001fe40000000000 */
[----:B------:R-:W-:Y:S02]  /*db40*/  SEL R19, R19, RZ, P0 ;  /* 0x000000ff13137207 */ /* 0x000fe40000000000 */
[----:B--2---:R-:W-:Y:S02]  /*db50*/  ISETP.GE.AND P1, PT, R4, 0x41, PT ;  /* 0x000000410400780c */ /* 0x004fe40003f26270 */
[----:B---3--:R-:W-:-:S05]  /*db60*/  LOP3.LUT R7, R7, R0, RZ, 0x3c, !PT ;  /* 0x0000000007077212 */ /* 0x008fca00078e3cff */
[----:B------:R0:W-:Y:S06]  /*db70*/  STL [R1+0x8], R7 ;  /* 0x0000080701007387 */ /* 0x0001ec0000100800 */
[----:B------:R-:W-:Y:S05]  /*db80*/  @!P1 BRA `(.L_x_259) ;  /* 0x0000002800509947 */ /* 0x000fea0003800000 */
[----:B------:R-:W1:Y:S01]  /*db90*/  LDL R4, [R1+0x20] ;  /* 0x0000200001047983 */ /* 0x000e620000100800 */
[----:B------:R-:W-:Y:S02]  /*dba0*/  IMAD.MOV.U32 R0, RZ, RZ, 0x1 ;  /* 0x00000001ff007424 */ /* 0x000fe400078e00ff */
[----:B-1----:R-:W-:-:S05]  /*dbb0*/  IMAD.MOV R6, RZ, RZ, -R4 ;  /* 0x000000ffff067224 */ /* 0x002fca00078e0a04 */
[----:B------:R-:W-:-:S05]  /*dbc0*/  VIADDMNMX R6, R6, R0, 0xffffffff, !PT ;  /* 0xffffffff06067446 */ /* 0x000fca0007800100 */
[----:B------:R-:W-:-:S05]  /*dbd0*/  IMAD.IADD R0, R4, 0x1, R6 ;  /* 0x0000000104007824 */ /* 0x000fca00078e0206 */
[----:B------:R-:W-:-:S04]  /*dbe0*/  LOP3.LUT R0, R0, 0x1, RZ, 0xc0, !PT ;  /* 0x0000000100007812 */ /* 0x000fc800078ec0ff */
[----:B------:R-:W-:Y:S01]  /*dbf0*/  ISETP.NE.U32.AND P0, PT, R0, 0x1, PT ;  /* 0x000000010000780c */ /* 0x000fe20003f05070 */
[----:B------:R-:W-:-:S12]  /*dc00*/  VIADD R0, R4, 0xfffffffe ;  /* 0xfffffffe04007836 */ /* 0x000fd80000000000 */
[----:B------:R-:W-:Y:S05]  /*dc10*/  @P0 BRA `(.L_x_260) ;  /* 0x0000000c005c0947 */ /* 0x000fea0003800000 */
[----:B------:R-:W-:Y:S01]  /*dc20*/  LOP3.LUT P2, RZ, R18, 0x2, RZ, 0xc0, !PT ;  /* 0x0000000212ff7812 */ /* 0x000fe2000784c0ff */
[----:B------:R-:W-:-:S12]  /*dc30*/  BSSY B0, `(.L_x_261) ;  /* 0x00000cc000007945 */ /* 0x000fd80003800000 */
[----:B------:R-:W-:Y:S05]  /*dc40*/  @!P2 BRA `(.L_x_262) ;  /* 0x0000000c0028a947 */ /* 0x000fea0003800000 */
[----:B------:R-:W-:-:S13]  /*dc50*/  LOP3.LUT P2, RZ, R18, 0x1, RZ, 0xc0, !PT ;  /* 0x0000000112ff7812 */ /* 0x000fda000784c0ff */
[----:B------:R-:W-:Y:S05]  /*dc60*/  @!P2 BRA `(.L_x_263) ;  /* 0x000000000050a947 */ /* 0x000fea0003800000 */
[----:B------:R-:W2:Y:S01]  /*dc70*/  LDL R9, [R1+0xc] ;  /* 0x00000c0001097983 */ /* 0x000ea20000100800 */
[----:B------:R-:W1:Y:S01]  /*dc80*/  LDC R5, c[0x0][0x43c] ;  /* 0x00010f00ff057b82 */ /* 0x000e620000000800 */
[----:B------:R-:W-:Y:S02]  /*dc90*/  ULDC.64 UR4, c[0x0][0x428] ;  /* 0x00010a0000047ab9 */ /* 0x000fe40000000a00 */
[----:B------:R-:W3:Y:S01]  /*dca0*/  LDL R8, [R1] ;  /* 0x0000000001087983 */ /* 0x000ee20000100800 */
[----:B-1----:R-:W-:-:S13]  /*dcb0*/  ISETP.NE.AND P0, PT, R5, 0x1, PT ;  /* 0x000000010500780c */ /* 0x002fda0003f05270 */
[----:B------:R-:W1:Y:S02]  /*dcc0*/  @P0 LDC.64 R2, c[0x0][0x440] ;  /* 0x00011000ff020b82 */ /* 0x000e640000000a00 */
[----:B-1----:R-:W-:-:S04]  /*dcd0*/  @P0 IMAD.HI.U32 R4, R0, R2, RZ ;  /* 0x0000000200040227 */ /* 0x002fc800078e00ff */
[----:B------:R-:W-:Y:S01]  /*dce0*/  IMAD.MOV.U32 R2, RZ, RZ, R0 ;  /* 0x000000ffff027224 */ /* 0x000fe200078e0000 */
[----:B------:R-:W-:-:S05]  /*dcf0*/  @P0 SHF.R.U32.HI R2, RZ, R3, R4 ;  /* 0x00000003ff020219 */ /* 0x000fca0000011604 */
[----:B------:R-:W-:-:S04]  /*dd00*/  IMAD.MOV R3, RZ, RZ, -R2 ;  /* 0x000000ffff037224 */ /* 0x000fc800078e0a02 */
[----:B------:R-:W-:Y:S01]  /*dd10*/  IMAD R0, R5, R3, R0 ;  /* 0x0000000305007224 */ /* 0x000fe200078e0200 */
[----:B------:R-:W-:Y:S01]  /*dd20*/  SHF.R.S32.HI R3, RZ, 0x1f, R2 ;  /* 0x0000001fff037819 */ /* 0x000fe20000011402 */
[----:B--2---:R-:W-:-:S04]  /*dd30*/  IMAD R4, R9, UR4, RZ ;  /* 0x0000000409047c24 */ /* 0x004fc8000f8e02ff */
[C---:B---3--:R-:W-:Y:S02]  /*dd40*/  IMAD R4, R8.reuse, UR5, R4 ;  /* 0x0000000508047c24 */ /* 0x048fe4000f8e0204 */
[----:B------:R-:W-:Y:S01]  /*dd50*/  IMAD.WIDE.U32 R2, R8, UR4, R2 ;  /* 0x0000000408027c25 */ /* 0x000fe2000f8e0002 */
[----:B------:R-:W-:-:S03]  /*dd60*/  ULDC.64 UR4, c[0x0][0x418] ;  /* 0x0001060000047ab9 */ /* 0x000fc60000000a00 */
[----:B------:R-:W-:Y:S01]  /*dd70*/  IMAD.IADD R3, R4, 0x1, R3 ;  /* 0x0000000104037824 */ /* 0x000fe200078e0203 */
[----:B------:R-:W-:-:S04]  /*dd80*/  LEA R4, P0, R2, UR4, 0x2 ;  /* 0x0000000402047c11 */ /* 0x000fc8000f8010ff */
[----:B------:R-:W-:-:S05]  /*dd90*/  LEA.HI.X R5, R2, UR5, R3, 0x2, P0 ;  /* 0x0000000502057c11 */ /* 0x000fca00080f1403 */
[----:B------:R1:W5:Y:S04]  /*dda0*/  LDG.E R16, desc[UR38][R4.64] ;  /* 0x0000002604107981 */ /* 0x000368000c1e1900 */
.L_x_263:
        /* <DEDUP_REMOVED lines=8> */
.L_x_364:
[----:B------:R-:W-:Y:S05]  /*de30*/  BSYNC B1 ;  /* 0x0000000000017941 */ /* 0x000fea0003800000 */
.L_x_264:
        /* <DEDUP_REMOVED lines=9> */
.L_x_267:
[----:B------:R-:W-:Y:S05]  /*ded0*/  BSYNC B1 ;  /* 0x0000000000017941 */ /* 0x000fea0003800000 */
.L_x_266:
        /* <DEDUP_REMOVED lines=11> */
.L_x_268:
        /* <DEDUP_REMOVED lines=13> */
.L_x_365:
[----:B------:R-:W-:Y:S05]  /*e060*/  BSYNC B1 ;  /* 0x0000000000017941 */ /* 0x000fea0003800000 */
.L_x_269:
        /* <DEDUP_REMOVED lines=11> */
.L_x_272:
[----:B------:R-:W-:Y:S05]  /*e120*/  BSYNC B1 ;  /* 0x0000000000017941 */ /* 0x000fea0003800000 */
.L_x_271:
        /* <DEDUP_REMOVED lines=9> */
.L_x_273:
        /* <DEDUP_REMOVED lines=15> */
.L_x_274:
        /* <DEDUP_REMOVED lines=15> */
.L_x_275:
        /* <DEDUP_REMOVED lines=15> */
.L_x_276:
        /* <DEDUP_REMOVED lines=15> */
.L_x_277:
        /* <DEDUP_REMOVED lines=15> */
.L_x_278:
        /* <DEDUP_REMOVED lines=15> */
.L_x_279:
        /* <DEDUP_REMOVED lines=15> */
.L_x_280:
        /* <DEDUP_REMOVED lines=10> */
.L_x_262:
[----:B------:R-:W-:Y:S05]  /*e8f0*/  BSYNC B0 ;  /* 0x0000000000007941 */ /* 0x000fea0003800000 */
.L_x_261:
[----:B------:R-:W2:Y:S04]  /*e900*/  LDL.LU R5, [R1+0x8] ;  /* 0x0000080001057983 */ /* 0x000ea80000300800 */
[----:B------:R-:W3:Y:S01]  /*e910*/  LDL.LU R4, [R1+0x20] ;  /* 0x0000200001047983 */ /* 0x000ee20000300800 */
[----:B------:R-:W-:-:S05]  /*e920*/  VIADD R19, R19, 0x1 ;  /* 0x0000000113137836 */ /* 0x000fca0000000000 */
[----:B------:R-:W-:-:S04]  /*e930*/  ISETP.NE.AND P0, PT, R19, 0x2, PT ;  /* 0x000000021300780c */ /* 0x000fc80003f05270 */
[----:B------:R-:W-:Y:S02]  /*e940*/  SEL R0, RZ, 0x1, P0 ;  /* 0x00000001ff007807 */ /* 0x000fe40000000000 */
[----:B------:R-:W-:Y:S02]  /*e950*/  SEL R19, R19, RZ, P0 ;  /* 0x000000ff13137207 */ /* 0x000fe40000000000 */
[----:B--2---:R-:W-:Y:S01]  /*e960*/  LOP3.LUT R5, R5, R0, RZ, 0x3c, !PT ;  /* 0x0000000005057212 */ /* 0x004fe200078e3cff */
[----:B---3--:R-:W-:-:S04]  /*e970*/  VIADD R0, R4, 0xfffffffd ;  /* 0xfffffffd04007836 */ /* 0x008fc80000000000 */
[----:B------:R1:W-:Y:S03]  /*e980*/  STL [R1+0x8], R5 ;  /* 0x0000080501007387 */ /* 0x0003e60000100800 */
.L_x_260:
[----:B------:R-:W2:Y:S01]  /*e990*/  LDL.LU R2, [R1+0x1c] ;  /* 0x00001c0001027983 */ /* 0x000ea20000300800 */
[----:B------:R-:W-:Y:S01]  /*e9a0*/  IMAD.MOV R6, RZ, RZ, -R6 ;  /* 0x000000ffff067224 */ /* 0x000fe200078e0a06 */
[----:B------:R-:W-:Y:S04]  /*e9b0*/  BSSY B0, `(.L_x_259) ;  /* 0x00001b1000007945 */ /* 0x000fe80003800000 */
[----:B--2---:R-:W-:-:S13]  /*e9c0*/  ISETP.NE.AND P0, PT, R2, R6, PT ;  /* 0x000000060200720c */ /* 0x004fda0003f05270 */
[----:B------:R-:W-:Y:S05]  /*e9d0*/  @!P0 BRA `(.L_x_281) ;  /* 0x0000001800b88947 */ /* 0x000fea0003800000 */
.L_x_322:
[----:B------:R-:W-:Y:S01]  /*e9e0*/  LOP3.LUT P0, RZ, R18, 0x2, RZ, 0xc0, !PT ;  /* 0x0000000212ff7812 */ /* 0x000fe2000780c0ff */
[----:B------:R-:W-:-:S12]  /*e9f0*/  BSSY B1, `(.L_x_282) ;  /* 0x00000ce000017945 */ /* 0x000fd80003800000 */
[----:B--2---:R-:W-:Y:S05]  /*ea00*/  @!P0 BRA `(.L_x_283) ;  /* 0x0000000c00308947 */ /* 0x004fea0003800000 */
[----:B------:R-:W-:Y:S01]  /*ea10*/  LOP3.LUT P0, RZ, R18, 0x1, RZ, 0xc0, !PT ;  /* 0x0000000112ff7812 */ /* 0x000fe2000780c0ff */
[----:B------:R-:W-:-:S12]  /*ea20*/  IMAD.MOV.U32 R6, RZ, RZ, R0 ;  /* 0x000000ffff067224 */ /* 0x000fd800078e0000 */
[----:B------:R-:W-:Y:S05]  /*ea30*/  @!P0 BRA `(.L_x_284) ;  /* 0x0000000000508947 */ /* 0x000fea0003800000 */
[----:B0-----:R-:W2:Y:S01]  /*ea40*/  LDL R7, [R1+0xc] ;  /* 0x00000c0001077983 */ /* 0x001ea20000100800 */
[----:B------:R-:W0:Y:S01]  /*ea50*/  LDC R6, c[0x0][0x43c] ;  /* 0x00010f00ff067b82 */ /* 0x000e220000000800 */
[----:B------:R-:W-:Y:S02]  /*ea60*/  ULDC.64 UR4, c[0x0][0x428] ;  /* 0x00010a0000047ab9 */ /* 0x000fe40000000a00 */
[----:B-1----:R-:W3:Y:S01]  /*ea70*/  LDL R5, [R1] ;  /* 0x0000000001057983 */ /* 0x002ee20000100800 */
[----:B0-----:R-:W-:-:S13]  /*ea80*/  ISETP.NE.AND P0, PT, R6, 0x1, PT ;  /* 0x000000010600780c */ /* 0x001fda0003f05270 */
[----:B------:R-:W0:Y:S02]  /*ea90*/  @P0 LDC.64 R2, c[0x0][0x440] ;  /* 0x00011000ff020b82 */ /* 0x000e240000000a00 */
[----:B0-----:R-:W-:-:S04]  /*eaa0*/  @P0 IMAD.HI.U32 R4, R0, R2, RZ ;  /* 0x0000000200040227 */ /* 0x001fc800078e00ff */
        /* <DEDUP_REMOVED lines=13> */
.L_x_284:
[----:B------:R-:W3:Y:S01]  /*eb80*/  LDL R2, [R1+0x8] ;  /* 0x0000080001027983 */ /* 0x000ee20000100800 */
        /* <DEDUP_REMOVED lines=8> */
.L_x_366:
[----:B------:R-:W-:Y:S05]  /*ec10*/  BSYNC B2 ;  /* 0x0000000000027941 */ /* 0x000fea0003800000 */
.L_x_285:
        /* <DEDUP_REMOVED lines=9> */
.L_x_288:
[----:B------:R-:W-:Y:S05]  /*ecb0*/  BSYNC B2 ;  /* 0x0000000000027941 */ /* 0x000fea0003800000 */
.L_x_287:
        /* <DEDUP_REMOVED lines=11> */
.L_x_289:
        /* <DEDUP_REMOVED lines=13> */
.L_x_367:
[----:B------:R-:W-:Y:S05]  /*ee40*/  BSYNC B2 ;  /* 0x0000000000027941 */ /* 0x000fea0003800000 */
.L_x_290:
        /* <DEDUP_REMOVED lines=11> */
.L_x_293:
[----:B------:R-:W-:Y:S05]  /*ef00*/  BSYNC B2 ;  /* 0x0000000000027941 */ /* 0x000fea0003800000 */
.L_x_292:
        /* <DEDUP_REMOVED lines=9> */
.L_x_294:
        /* <DEDUP_REMOVED lines=15> */
.L_x_295:
        /* <DEDUP_REMOVED lines=15> */
.L_x_296:
        /* <DEDUP_REMOVED lines=15> */
.L_x_297:
        /* <DEDUP_REMOVED lines=15> */
.L_x_298:
        /* <DEDUP_REMOVED lines=15> */
.L_x_299:
        /* <DEDUP_REMOVED lines=15> */
.L_x_300:
        /* <DEDUP_REMOVED lines=15> */
.L_x_301:
        /* <DEDUP_REMOVED lines=10> */
.L_x_283:
[----:B------:R-:W-:Y:S05]  /*f6d0*/  BSYNC B1 ;  /* 0x0000000000017941 */ /* 0x000fea0003800000 */
.L_x_282:
[----:B------:R-:W2:Y:S01]  /*f6e0*/  LDL.LU R2, [R1+0x8] ;  /* 0x0000080001027983 */ /* 0x000ea20000300800 */
[----:B------:R-:W-:Y:S01]  /*f6f0*/  LOP3.LUT P2, RZ, R18, 0x2, RZ, 0xc0, !PT ;  /* 0x0000000212ff7812 */ /* 0x000fe2000784c0ff */
[----:B0-----:R-:W-:Y:S01]  /*f700*/  VIADD R7, R19, 0x1 ;  /* 0x0000000113077836 */ /* 0x001fe20000000000 */
[----:B------:R-:W-:Y:S04]  /*f710*/  BSSY B1, `(.L_x_302) ;  /* 0x00000d1000017945 */ /* 0x000fe80003800000 */
[----:B------:R-:W-:-:S04]  /*f720*/  ISETP.NE.AND P0, PT, R7, 0x2, PT ;  /* 0x000000020700780c */ /* 0x000fc80003f05270 */
[----:B------:R-:W-:Y:S02]  /*f730*/  SEL R6, RZ, 0x1, P0 ;  /* 0x00000001ff067807 */ /* 0x000fe40000000000 */
[----:B------:R-:W-:Y:S02]  /*f740*/  SEL R7, R7, RZ, P0 ;  /* 0x000000ff07077207 */ /* 0x000fe40000000000 */
[----:B--2---:R-:W-:Y:S01]  /*f750*/  LOP3.LUT R6, R2, R6, RZ, 0x3c, !PT ;  /* 0x0000000602067212 */ /* 0x004fe200078e3cff */
[----:B------:R-:W-:Y:S06]  /*f760*/  @!P2 BRA `(.L_x_303) ;  /* 0x0000000c002ca947 */ /* 0x000fec0003800000 */
[----:B------:R-:W-:Y:S01]  /*f770*/  LOP3.LUT P2, RZ, R18, 0x1, RZ, 0xc0, !PT ;  /* 0x0000000112ff7812 */ /* 0x000fe2000784c0ff */
[----:B------:R-:W-:-:S12]  /*f780*/  VIADD R8, R0, 0xffffffff ;  /* 0xffffffff00087836 */ /* 0x000fd80000000000 */
[----:B------:R-:W-:Y:S05]  /*f790*/  @!P2 BRA `(.L_x_304) ;  /* 0x000000000050a947 */ /* 0x000fea0003800000 */
[----:B------:R-:W2:Y:S01]  /*f7a0*/  LDL R10, [R1+0xc] ;  /* 0x00000c00010a7983 */ /* 0x000ea20000100800 */
[----:B------:R-:W0:Y:S01]  /*f7b0*/  LDC R4, c[0x0][0x43c] ;  /* 0x00010f00ff047b82 */ /* 0x000e220000000800 */
[----:B------:R-:W-:Y:S02]  /*f7c0*/  ULDC.64 UR4, c[0x0][0x428] ;  /* 0x00010a0000047ab9 */ /* 0x000fe40000000a00 */
[----:B------:R-:W3:Y:S01]  /*f7d0*/  LDL R9, [R1] ;  /* 0x0000000001097983 */ /* 0x000ee20000100800 */
[----:B0-----:R-:W-:-:S13]  /*f7e0*/  ISETP.NE.AND P0, PT, R4, 0x1, PT ;  /* 0x000000010400780c */ /* 0x001fda0003f05270 */
        /* <DEDUP_REMOVED lines=15> */
.L_x_304:
        /* <DEDUP_REMOVED lines=8> */
.L_x_368:
[----:B------:R-:W-:Y:S05]  /*f960*/  BSYNC B2 ;  /* 0x0000000000027941 */ /* 0x000fea0003800000 */
.L_x_305:
        /* <DEDUP_REMOVED lines=9> */
.L_x_308:
[----:B------:R-:W-:Y:S05]  /*fa00*/  BSYNC B2 ;  /* 0x0000000000027941 */ /* 0x000fea0003800000 */
.L_x_307:
        /* <DEDUP_REMOVED lines=11> */
.L_x_309:
        /* <DEDUP_REMOVED lines=13> */
.L_x_369:
[----:B------:R-:W-:Y:S05]  /*fb90*/  BSYNC B2 ;  /* 0x0000000000027941 */ /* 0x000fea0003800000 */
.L_x_310:
        /* <DEDUP_REMOVED lines=11> */
.L_x_313:
[----:B------:R-:W-:Y:S05]  /*fc50*/  BSYNC B2 ;  /* 0x0000000000027941 */ /* 0x000fea0003800000 */
.L_x_312:
        /* <DEDUP_REMOVED lines=9> */
.L_x_314:
        /* <DEDUP_REMOVED lines=15> */
.L_x_315:
        /* <DEDUP_REMOVED lines=15> */
.L_x_316:
        /* <DEDUP_REMOVED lines=15> */
.L_x_317:
        /* <DEDUP_REMOVED lines=15> */
.L_x_318:
        /* <DEDUP_REMOVED lines=15> */
.L_x_319:
        /* <DEDUP_REMOVED lines=15> */
.L_x_320:
        /* <DEDUP_REMOVED lines=15> */
.L_x_321:
        /* <DEDUP_REMOVED lines=10> */
.L_x_303:
[----:B------:R-:W-:Y:S05]  /*10420*/  BSYNC B1 ;  /* 0x0000000000017941 */ /* 0x000fea0003800000 */
.L_x_302:
[----:B------:R-:W-:Y:S01]  /*10430*/  VIADD R7, R7, 0x1 ;  /* 0x0000000107077836 */ /* 0x000fe20000000000 */
[C---:B------:R-:W-:Y:S01]  /*10440*/  ISETP.GT.AND P1, PT, R0.reuse, 0x1, PT ;  /* 0x000000010000780c */ /* 0x040fe20003f24270 */
[----:B------:R-:W-:-:S03]  /*10450*/  VIADD R0, R0, 0xfffffffe ;  /* 0xfffffffe00007836 */ /* 0x000fc60000000000 */
[----:B------:R-:W-:-:S04]  /*10460*/  ISETP.NE.AND P0, PT, R7, 0x2, PT ;  /* 0x000000020700780c */ /* 0x000fc80003f05270 */
[----:B------:R-:W-:Y:S02]  /*10470*/  SEL R2, RZ, 0x1, P0 ;  /* 0x00000001ff027807 */ /* 0x000fe40000000000 */
[----:B------:R-:W-:Y:S02]  /*10480*/  SEL R19, R7, RZ, P0 ;  /* 0x000000ff07137207 */ /* 0x000fe40000000000 */
[----:B------:R-:W-:-:S05]  /*10490*/  LOP3.LUT R2, R6, R2, RZ, 0x3c, !PT ;  /* 0x0000000206027212 */ /* 0x000fca00078e3cff */
[----:B------:R2:W-:Y:S01]  /*104a0*/  STL [R1+0x8], R2 ;  /* 0x0000080201007387 */ /* 0x0005e20000100800 */
[----:B------:R-:W-:Y:S05]  /*104b0*/  @P1 BRA `(.L_x_322) ;  /* 0xffffffe400481947 */ /* 0x000fea000383ffff */
.L_x_281:
[----:B------:R-:W-:Y:S05]  /*104c0*/  BSYNC B0 ;  /* 0x0000000000007941 */ /* 0x000fea0003800000 */
.L_x_259:
        /* <DEDUP_REMOVED lines=10> */
.L_x_227:
[----:B0-----:R-:W0:Y:S01]  /*10570*/  S2R R3, SR_CgaCtaId ;  /* 0x0000000000037919 */ /* 0x001e220000008800 */
[----:B------:R-:W-:Y:S01]  /*10580*/  MOV R0, 0x400 ;  /* 0x0000040000007802 */ /* 0x000fe20000000f00 */
[----:B------:R-:W-:Y:S01]  /*10590*/  BSSY B0, `(.L_x_324) ;  /* 0x0000005000007945 */ /* 0x000fe20003800000 */
[----:B------:R-:W-:Y:S02]  /*105a0*/  SHF.L.U32 R2, R2, 0x1f, RZ ;  /* 0x0000001f02027819 */ /* 0x000fe400000006ff */
[----:B0-----:R-:W-:-:S04]  /*105b0*/  LEA R9, R3, R0, 0x18 ;  /* 0x0000000003097211 */ /* 0x001fc800078ec0ff */
[----:B------:R-:W0:Y:S02]  /*105c0*/  SYNCS.PHASECHK.TRANS64.TRYWAIT P0, [R9+URZ+0x38820], R2 ;  /* 0x03882002090075a7 */ /* 0x000e24000800017f */
[----:B0-----:R-:W-:Y:S05]  /*105d0*/  @!P0 BRA `(.L_x_325) ;  /* 0x0000001400ec8947 */ /* 0x001fea0003800000 */
.L_x_370:
[----:B------:R-:W-:Y:S05]  /*105e0*/  BSYNC B0 ;  /* 0x0000000000007941 */ /* 0x000fea0003800000 */
.L_x_324:
[----:B------:R-:W-:-:S03]  /*105f0*/  UMOV UR4, 0xffffffff ;  /* 0xffffffff00047882 */ /* 0x000fc60000000000 */
[----:B------:R-:W-:Y:S05]  /*10600*/  BRA.DIV UR4, `(.L_x_326) ;  /* 0x0000001604f47947 */ /* 0x000fea000b800000 */
[----:B------:R-:W2:Y:S02]  /*10610*/  S2R R0, SR_TID.X ;  /* 0x0000000000007919 */ /* 0x000ea40000002100 */
[----:B--2---:R-:W-:-:S04]  /*10620*/  SHF.R.U32.HI R0, RZ, 0x5, R0 ;  /* 0x00000005ff007819 */ /* 0x004fc80000011600 */
[----:B------:R-:W-:-:S05]  /*10630*/  LOP3.LUT R0, R0, 0x3, RZ, 0xc0, !PT ;  /* 0x0000000300007812 */ /* 0x000fca00078ec0ff */
[----:B------:R2:W3:Y:S02]  /*10640*/  SHFL.IDX PT, R14, R0, RZ, 0x1f ;  /* 0x00001fff000e7589 */ /* 0x0004e400000e0000 */
.L_x_373:
[----:B---3--:R-:W-:Y:S01]  /*10650*/  ISETP.NE.AND P0, PT, R14, RZ, PT ;  /* 0x000000ff0e00720c */ /* 0x008fe20003f05270 */
[----:B------:R-:W-:-:S12]  /*10660*/  BSSY B0, `(.L_x_327) ;  /* 0x000001e000007945 */ /* 0x000fd80003800000 */
[----:B------:R-:W-:Y:S05]  /*10670*/  @P0 BRA `(.L_x_328) ;  /* 0x0000000000700947 */ /* 0x000fea0003800000 */
[----:B------:R-:W-:-:S03]  /*10680*/  UMOV UR4, 0xffffffff ;  /* 0xffffffff00047882 */ /* 0x000fc60000000000 */
[----:B------:R-:W-:Y:S05]  /*10690*/  BRA.DIV UR4, `(.L_x_329) ;  /* 0x0000001a04047947 */ /* 0x000fea000b800000 */
[----:B------:R-:W-:-:S13]  /*106a0*/  ELECT P6, URZ, PT ;  /* 0x00000000003f782f */ /* 0x000fda00038c0000 */
.L_x_376:
[----:B------:R-:W-:Y:S05]  /*106b0*/  @!P6 BRA `(.L_x_328) ;  /* 0x000000000060e947 */ /* 0x000fea0003800000 */
[----:B-1----:R-:W3:Y:S01]  /*106c0*/  LDL.LU R6, [R1+0x8] ;  /* 0x0000080001067983 */ /* 0x002ee20000300800 */
[----:B--2---:R-:W-:Y:S02]  /*106d0*/  VIADD R0, R9, 0x38840 ;  /* 0x0003884009007836 */ /* 0x004fe40000000000 */
[C---:B0-----:R-:W-:Y:S02]  /*106e0*/  VIADD R2, R19.reuse, 0x1 ;  /* 0x0000000113027836 */ /* 0x041fe40000000000 */
[----:B------:R-:W-:-:S03]  /*106f0*/  IMAD R5, R19, 0x8, R0 ;  /* 0x0000000813057824 */ /* 0x000fc600078e0200 */
[----:B------:R-:W-:-:S04]  /*10700*/  ISETP.NE.AND P1, PT, R2, 0x2, PT ;  /* 0x000000020200780c */ /* 0x000fc80003f25270 */
[----:B------:R-:W-:Y:S02]  /*10710*/  SEL R3, RZ, 0x1, P1 ;  /* 0x00000001ff037807 */ /* 0x000fe40000800000 */
[C---:B---3--:R-:W-:Y:S02]  /*10720*/  SHF.L.U32 R4, R6.reuse, 0x1f, RZ ;  /* 0x0000001f06047819 */ /* 0x048fe400000006ff */
[----:B------:R-:W-:Y:S02]  /*10730*/  LOP3.LUT R6, R6, R3, RZ, 0x3c, !PT ;  /* 0x0000000306067212 */ /* 0x000fe400078e3cff */
[----:B------:R-:W0:Y:S01]  /*10740*/  SYNCS.PHASECHK.TRANS64.TRYWAIT P0, [R5+URZ], R4 ;  /* 0x00000004050075a7 */ /* 0x000e22000800017f */
[----:B------:R-:W-:Y:S02]  /*10750*/  SEL R3, R2, RZ, P1 ;  /* 0x000000ff02037207 */ /* 0x000fe40000800000 */
[----:B------:R-:W-:-:S03]  /*10760*/  SHF.L.U32 R2, R6, 0x1f, RZ ;  /* 0x0000001f06027819 */ /* 0x000fc600000006ff */
[----:B------:R-:W-:Y:S01]  /*10770*/  IMAD R7, R3, 0x8, R0 ;  /* 0x0000000803077824 */ /* 0x000fe200078e0200 */
[----:B0-----:R-:W-:Y:S06]  /*10780*/  @!P0 BRA `(.L_x_330) ;  /* 0x0000001400e88947 */ /* 0x001fec0003800000 */
.L_x_377:
[----:B------:R-:W1:Y:S01]  /*10790*/  SYNCS.PHASECHK.TRANS64.TRYWAIT P0, [R7+URZ], R2 ;  /* 0x00000002070075a7 */ /* 0x000e62000800017f */
[----:B------:R-:W-:-:S04]  /*107a0*/  VIADD R0, R9, 0x38860 ;  /* 0x0003886009007836 */ /* 0x000fc80000000000 */
[----:B------:R-:W-:Y:S01]  /*107b0*/  IMAD R19, R19, 0x8, R0 ;  /* 0x0000000813137824 */ /* 0x000fe200078e0200 */
[----:B-1----:R-:W-:Y:S06]  /*107c0*/  @!P0 BRA `(.L_x_331) ;  /* 0x0000001400ec8947 */ /* 0x002fec0003800000 */
.L_x_378:
[----:B------:R-:W2:Y:S02]  /*107d0*/  SYNCS.PHASECHK.TRANS64.TRYWAIT P0, [R19+URZ], R4 ;  /* 0x00000004130075a7 */ /* 0x000ea4000800017f */
[----:B--2---:R-:W-:Y:S05]  /*107e0*/  @!P0 BRA `(.L_x_332) ;  /* 0x0000001400f88947 */ /* 0x004fea0003800000 */
.L_x_379:
[----:B------:R-:W-:-:S07]  /*107f0*/  IMAD R3, R3, 0x8, R0 ;  /* 0x0000000803037824 */ /* 0x000fce00078e0200 */
.L_x_333:
[----:B---3--:R3:W4:Y:S02]  /*10800*/  SYNCS.PHASECHK.TRANS64.TRYWAIT P0, [R3+URZ], R2 ;  /* 0x00000002030075a7 */ /* 0x008724000800017f */
[----:B----4-:R-:W-:Y:S05]  /*10810*/  @!P0 NANOSLEEP.SYNCS 0x989680 ;  /* 0x009896800000895d */ /* 0x010fea0003900000 */
[----:B------:R-:W4:Y:S02]  /*10820*/  @!P0 SYNCS.PHASECHK.TRANS64 P0, [R3+URZ], R2 ;  /* 0x00000002030085a7 */ /* 0x000f24000800007f */
[----:B----4-:R-:W-:Y:S05]  /*10830*/  @!P0 BRA `(.L_x_333) ;  /* 0xfffffffc00f08947 */ /* 0x010fea000383ffff */
.L_x_328:
[----:B------:R-:W-:Y:S05]  /*10840*/  BSYNC B0 ;  /* 0x0000000000007941 */ /* 0x000fea0003800000 */
.L_x_327:
[----:B------:R-:W-:Y:S05]  /*10850*/  EXIT ;  /* 0x000000000000794d */ /* 0x000fea0003800000 */
.L_x_201:
[----:B0-----:R-:W-:-:S04]  /*10860*/  IMAD.U32 R3, RZ, RZ, UR37 ;  /* 0x00000025ff037e24 */ /* 0x001fc8000f8e00ff */
[----:B------:R0:W1:Y:S03]  /*10870*/  SYNCS.PHASECHK.TRANS64.TRYWAIT P1, [R3+URZ+0x38800], R4 ;  /* 0x03880004030075a7 */ /* 0x000066000802017f */
[----:B-1----:R-:W-:Y:S05]  /*10880*/  @!P1 NANOSLEEP.SYNCS 0x989680 ;  /* 0x009896800000995d */ /* 0x002fea0003900000 */
[----:B------:R-:W1:Y:S02]  /*10890*/  @!P1 SYNCS.PHASECHK.TRANS64 P1, [R3+URZ+0x38800], R4 ;  /* 0x03880004030095a7 */ /* 0x000e64000802007f */
[----:B-1----:R-:W-:Y:S05]  /*108a0*/  @!P1 BRA `(.L_x_201) ;  /* 0xfffffffc00ec9947 */ /* 0x002fea000383ffff */
[----:B------:R-:W-:Y:S05]  /*108b0*/  BRA `(.L_x_334) ;  /* 0xffffff2000a07947 */ /* 0x000fea000383ffff */
.L_x_205:
[----:B-1----:R1:W2:Y:S02]  /*108c0*/  SYNCS.PHASECHK.TRANS64.TRYWAIT P1, [R3+URZ+0x38830], R6 ;  /* 0x03883006030075a7 */ /* 0x0022a4000802017f */
[----:B--2---:R-:W-:Y:S05]  /*108d0*/  @!P1 NANOSLEEP.SYNCS 0x989680 ;  /* 0x009896800000995d */ /* 0x004fea0003900000 */
[----:B------:R-:W2:Y:S02]  /*108e0*/  @!P1 SYNCS.PHASECHK.TRANS64 P1, [R3+URZ+0x38830], R6 ;  /* 0x03883006030095a7 */ /* 0x000ea4000802007f */
[----:B--2---:R-:W-:Y:S05]  /*108f0*/  @!P1 BRA `(.L_x_205) ;  /* 0xfffffffc00f09947 */ /* 0x004fea000383ffff */
[----:B------:R-:W-:Y:S05]  /*10900*/  BRA `(.L_x_204) ;  /* 0xffffff2000b87947 */ /* 0x000fea000383ffff */
.L_x_206:
[----:B--2---:R-:W-:-:S04]  /*10910*/  IMAD.U32 R5, RZ, RZ, UR37 ;  /* 0x00000025ff057e24 */ /* 0x004fc8000f8e00ff */
[----:B------:R2:W3:Y:S03]  /*10920*/  SYNCS.PHASECHK.TRANS64.TRYWAIT P1, [R5+URZ+0x38810], R4 ;  /* 0x03881004050075a7 */ /* 0x0004e6000802017f */
[----:B---3--:R-:W-:Y:S05]  /*10930*/  @!P1 NANOSLEEP.SYNCS 0x989680 ;  /* 0x009896800000995d */ /* 0x008fea0003900000 */
[----:B------:R-:W3:Y:S02]  /*10940*/  @!P1 SYNCS.PHASECHK.TRANS64 P1, [R5+URZ+0x38810], R4 ;  /* 0x03881004050095a7 */ /* 0x000ee4000802007f */
[----:B---3--:R-:W-:Y:S05]  /*10950*/  @!P1 BRA `(.L_x_206) ;  /* 0xfffffffc00ec9947 */ /* 0x008fea000383ffff */
[----:B------:R-:W-:Y:S05]  /*10960*/  BRA `(.L_x_335) ;  /* 0xffffff2400407947 */ /* 0x000fea000383ffff */
.L_x_210:
[----:B----4-:R4:W0:Y:S02]  /*10970*/  SYNCS.PHASECHK.TRANS64.TRYWAIT P1, [R3+URZ+0x38850], R6 ;  /* 0x03885006030075a7 */ /* 0x010824000802017f */
[----:B0-----:R-:W-:Y:S05]  /*10980*/  @!P1 NANOSLEEP.SYNCS 0x989680 ;  /* 0x009896800000995d */ /* 0x001fea0003900000 */
[----:B------:R-:W0:Y:S02]  /*10990*/  @!P1 SYNCS.PHASECHK.TRANS64 P1, [R3+URZ+0x38850], R6 ;  /* 0x03885006030095a7 */ /* 0x000e24000802007f */
[----:B0-----:R-:W-:Y:S05]  /*109a0*/  @!P1 BRA `(.L_x_210) ;  /* 0xfffffffc00f09947 */ /* 0x001fea000383ffff */
[----:B------:R-:W-:Y:S05]  /*109b0*/  BRA `(.L_x_209) ;  /* 0xffffff24004c7947 */ /* 0x000fea000383ffff */
.L_x_215:
[----:B-1----:R-:W-:-:S04]  /*109c0*/  IMAD.U32 R5, RZ, RZ, UR5 ;  /* 0x00000005ff057e24 */ /* 0x002fc8000f8e00ff */
[----:B------:R1:W2:Y:S03]  /*109d0*/  SYNCS.PHASECHK.TRANS64.TRYWAIT P3, [R5+URZ+0x38830], R4 ;  /* 0x03883004050075a7 */ /* 0x0002a6000806017f */
[----:B--2---:R-:W-:Y:S05]  /*109e0*/  @!P3 NANOSLEEP.SYNCS 0x989680 ;  /* 0x009896800000b95d */ /* 0x004fea0003900000 */
[----:B------:R-:W2:Y:S02]  /*109f0*/  @!P3 SYNCS.PHASECHK.TRANS64 P3, [R5+URZ+0x38830], R4 ;  /* 0x038830040500b5a7 */ /* 0x000ea4000806007f */
[----:B--2---:R-:W-:Y:S05]  /*10a00*/  @!P3 BRA `(.L_x_215) ;  /* 0xfffffffc00ecb947 */ /* 0x004fea000383ffff */
[----:B------:R-:W-:Y:S05]  /*10a10*/  BRA `(.L_x_214) ;  /* 0xffffff4800cc7947 */ /* 0x000fea000383ffff */
.L_x_219:
[----:B-1----:R-:W-:-:S04]  /*10a20*/  IMAD.U32 R5, RZ, RZ, UR5 ;  /* 0x00000005ff057e24 */ /* 0x002fc8000f8e00ff */
[----:B------:R1:W3:Y:S03]  /*10a30*/  SYNCS.PHASECHK.TRANS64.TRYWAIT P3, [R5+URZ+0x38850], R4 ;  /* 0x03885004050075a7 */ /* 0x0002e6000806017f */
[----:B---3--:R-:W-:Y:S05]  /*10a40*/  @!P3 NANOSLEEP.SYNCS 0x989680 ;  /* 0x009896800000b95d */ /* 0x008fea0003900000 */
[----:B------:R-:W3:Y:S02]  /*10a50*/  @!P3 SYNCS.PHASECHK.TRANS64 P3, [R5+URZ+0x38850], R4 ;  /* 0x038850040500b5a7 */ /* 0x000ee4000806007f */
[----:B---3--:R-:W-:Y:S05]  /*10a60*/  @!P3 BRA `(.L_x_219) ;  /* 0xfffffffc00ecb947 */ /* 0x008fea000383ffff */
[----:B------:R-:W-:Y:S05]  /*10a70*/  BRA `(.L_x_218) ;  /* 0xffffff4c003c7947 */ /* 0x000fea000383ffff */
.L_x_231:
[----:B------:R-:W1:Y:S01]  /*10a80*/  S2R R0, SR_TID.X ;  /* 0x0000000000007919 */ /* 0x000e620000002100 */
[----:B------:R-:W-:Y:S01]  /*10a90*/  BSSY B0, `(.L_x_336) ;  /* 0x000000a000007945 */ /* 0x000fe20003800000 */
[----:B------:R-:W-:Y:S02]  /*10aa0*/  IMAD.MOV.U32 R12, RZ, RZ, RZ ;  /* 0x000000ffff0c7224 */ /* 0x000fe400078e00ff */
[----:B------:R-:W-:Y:S02]  /*10ab0*/  IMAD.MOV.U32 R11, RZ, RZ, 0x1f ;  /* 0x0000001fff0b7424 */ /* 0x000fe400078e00ff */
[----:B------:R-:W-:Y:S01]  /*10ac0*/  IMAD.MOV.U32 R15, RZ, RZ, -0x1 ;  /* 0xffffffffff0f7424 */ /* 0x000fe200078e00ff */
[----:B-1----:R-:W-:-:S04]  /*10ad0*/  SHF.R.U32.HI R0, RZ, 0x5, R0 ;  /* 0x00000005ff007819 */ /* 0x002fc80000011600 */
[----:B------:R-:W-:-:S05]  /*10ae0*/  LOP3.LUT R0, R0, 0x3, RZ, 0xc0, !PT ;  /* 0x0000000300007812 */ /* 0x000fca00078ec0ff */
[----:B------:R-:W-:-:S07]  /*10af0*/  IMAD.MOV.U32 R13, RZ, RZ, R0 ;  /* 0x000000ffff0d7224 */ /* 0x000fce00078e0000 */
[----:B0-----:R-:W-:Y:S05]  /*10b00*/  WARPSYNC.COLLECTIVE R15, `(.L_x_337) ;  /* 0x000000000f087348 */ /* 0x001fea0003c00000 */
[----:B------:R1:W2:Y:S02]  /*10b10*/  SHFL.IDX P6, R14, R13, R12, R11 ;  /* 0x0000000c0d0e7389 */ /* 0x0002a400000c000b */
[----:B012---:R-:W-:Y:S01]  /*10b20*/  ENDCOLLECTIVE ;  /* 0x000000000000791b */ /* 0x007fe20003800000 */
.L_x_337:
[----:B------:R-:W-:Y:S05]  /*10b30*/  BSYNC B0 ;  /* 0x0000000000007941 */ /* 0x000fea0003800000 */
.L_x_336:
[----:B------:R-:W-:Y:S05]  /*10b40*/  BRA `(.L_x_338) ;  /* 0xffffffa800787947 */ /* 0x000fea000383ffff */
.L_x_233:
[----:B------:R-:W-:Y:S01]  /*10b50*/  BSSY B0, `(.L_x_339) ;  /* 0x0000006000007945 */ /* 0x000fe20003800000 */
[----:B------:R-:W-:-:S07]  /*10b60*/  IMAD.MOV.U32 R15, RZ, RZ, -0x1 ;  /* 0xffffffffff0f7424 */ /* 0x000fce00078e00ff */
[----:B01----:R-:W-:Y:S05]  /*10b70*/  WARPSYNC.COLLECTIVE R15, `(.L_x_340) ;  /* 0x000000000f0c7348 */ /* 0x003fea0003c00000 */
[----:B------:R-:W-:Y:S02]  /*10b80*/  ELECT P6, UR62, PT ;  /* 0x00000000003e782f */ /* 0x000fe400038c0000 */
[----:B------:R-:W-:Y:S01]  /*10b90*/  MOV R14, UR62 ;  /* 0x0000003e000e7c02 */ /* 0x000fe20008000f00 */
[----:B01----:R-:W-:Y:S10]  /*10ba0*/  ENDCOLLECTIVE ;  /* 0x000000000000791b */ /* 0x003ff40003800000 */
.L_x_340:
[----:B------:R-:W-:Y:S05]  /*10bb0*/  BSYNC B0 ;  /* 0x0000000000007941 */ /* 0x000fea0003800000 */
.L_x_339:
[----:B------:R-:W-:Y:S05]  /*10bc0*/  BRA `(.L_x_341) ;  /* 0xffffffa800787947 */ /* 0x000fea000383ffff */
.L_x_235:
[----:B-1----:R1:W3:Y:S02]  /*10bd0*/  SYNCS.PHASECHK.TRANS64.TRYWAIT P0, [R0+URZ+0x38840], R2 ;  /* 0x03884002000075a7 */ /* 0x0022e4000800017f */
[----:B---3--:R-:W-:Y:S05]  /*10be0*/  @!P0 NANOSLEEP.SYNCS 0x989680 ;  /* 0x009896800000895d */ /* 0x008fea0003900000 */
[----:B------:R-:W3:Y:S02]  /*10bf0*/  @!P0 SYNCS.PHASECHK.TRANS64 P0, [R0+URZ+0x38840], R2 ;  /* 0x03884002000085a7 */ /* 0x000ee4000800007f */
[----:B---3--:R-:W-:Y:S05]  /*10c00*/  @!P0 BRA `(.L_x_235) ;  /* 0xfffffffc00f08947 */ /* 0x008fea000383ffff */
[----:B------:R-:W-:Y:S05]  /*10c10*/  BRA `(.L_x_342) ;  /* 0xffffffa800d07947 */ /* 0x000fea000383ffff */
.L_x_238:
        /* <DEDUP_REMOVED lines=8> */
.L_x_343:
[----:B------:R-:W-:Y:S01]  /*10ca0*/  IMAD.MOV.U32 R13, RZ, RZ, R0 ;  /* 0x000000ffff0d7224 */ /* 0x000fe200078e0000 */
[----:B------:R-:W-:Y:S01]  /*10cb0*/  LOP3.LUT R5, R5, 0x7f, RZ, 0xc0, !PT ;  /* 0x0000007f05057812 */ /* 0x000fe200078ec0ff */
[----:B------:R-:W-:-:S07]  /*10cc0*/  IMAD.MOV.U32 R6, RZ, RZ, R14 ;  /* 0x000000ffff067224 */ /* 0x000fce00078e000e */
[----:B------:R-:W-:Y:S05]  /*10cd0*/  WARPSYNC.COLLECTIVE R15, `(.L_x_344) ;  /* 0x000000000f087348 */ /* 0x000fea0003c00000 */
[----:B------:R0:W1:Y:S02]  /*10ce0*/  SHFL.IDX P6, R14, R13, R12, R11 ;  /* 0x0000000c0d0e7389 */ /* 0x00006400000c000b */
[----:B01----:R-:W-:Y:S01]  /*10cf0*/  ENDCOLLECTIVE ;  /* 0x000000000000791b */ /* 0x003fe20003800000 */
.L_x_344:
[----:B------:R-:W-:Y:S02]  /*10d00*/  ULDC UR4, c[0x0][0x288] ;  /* 0x0000a20000047ab9 */ /* 0x000fe40000000800 */
[----:B------:R-:W-:Y:S01]  /*10d10*/  IMAD R3, R7, UR4, RZ ;  /* 0x0000000407037c24 */ /* 0x000fe2000f8e02ff */
[----:B------:R-:W-:Y:S01]  /*10d20*/  SHF.R.U32.HI R15, RZ, 0x3, R5 ;  /* 0x00000003ff0f7819 */ /* 0x000fe20000011605 */
[----:B------:R-:W-:Y:S02]  /*10d30*/  IMAD.MOV.U32 R13, RZ, RZ, R2 ;  /* 0x000000ffff0d7224 */ /* 0x000fe400078e0002 */
[----:B------:R-:W-:Y:S02]  /*10d40*/  IMAD.MOV.U32 R12, RZ, RZ, 0x1 ;  /* 0x00000001ff0c7424 */ /* 0x000fe400078e00ff */
[----:B------:R-:W-:Y:S02]  /*10d50*/  IMAD R7, R4, 0x40, R15 ;  /* 0x0000004004077824 */ /* 0x000fe400078e020f */
[----:B------:R-:W-:-:S02]  /*10d60*/  IMAD.MOV.U32 R15, RZ, RZ, -0x1 ;  /* 0xffffffffff0f7424 */ /* 0x000fc400078e00ff */
[----:B------:R-:W-:Y:S01]  /*10d70*/  IMAD.MOV.U32 R5, RZ, RZ, R14 ;  /* 0x000000ffff057224 */ /* 0x000fe200078e000e */
[----:B------:R-:W-:-:S13]  /*10d80*/  ISETP.GE.AND P1, PT, R7, R3, PT ;  /* 0x000000030700720c */ /* 0x000fda0003f26270 */
[----:B------:R-:W-:Y:S05]  /*10d90*/  WARPSYNC.COLLECTIVE R15, `(.L_x_345) ;  /* 0x000000000f087348 */ /* 0x000fea0003c00000 */
[----:B------:R0:W1:Y:S02]  /*10da0*/  SHFL.IDX P6, R14, R13, R12, R11 ;  /* 0x0000000c0d0e7389 */ /* 0x00006400000c000b */
[----:B01----:R-:W-:Y:S01]  /*10db0*/  ENDCOLLECTIVE ;  /* 0x000000000000791b */ /* 0x003fe20003800000 */
.L_x_345:
[----:B------:R0:W-:Y:S01]  /*10dc0*/  STL [R1+0x14], R7 ;  /* 0x0000140701007387 */ /* 0x0001e20000100800 */
[----:B------:R-:W-:Y:S01]  /*10dd0*/  @!P1 LEA R5, P2, R10, R5, 0x1 ;  /* 0x000000050a059211 */ /* 0x000fe200078408ff */
[----:B------:R-:W-:-:S04]  /*10de0*/  IMAD.MOV.U32 R13, RZ, RZ, R0 ;  /* 0x000000ffff0d7224 */ /* 0x000fc800078e0000 */
[----:B------:R-:W-:-:S05]  /*10df0*/  @!P1 IMAD.X R4, RZ, RZ, R6, P2 ;  /* 0x000000ffff049224 */ /* 0x000fca00010e0606 */
[----:B------:R-:W-:Y:S01]  /*10e00*/  @!P1 LOP3.LUT R5, R5, R4, RZ, 0x3c, !PT ;  /* 0x0000000405059212 */ /* 0x000fe200078e3cff */
[----:B0-----:R-:W-:-:S07]  /*10e10*/  IMAD.MOV.U32 R6, RZ, RZ, R14 ;  /* 0x000000ffff067224 */ /* 0x001fce00078e000e */
[----:B------:R-:W-:Y:S05]  /*10e20*/  WARPSYNC.COLLECTIVE R15, `(.L_x_346) ;  /* 0x000000000f087348 */ /* 0x000fea0003c00000 */
[----:B------:R0:W1:Y:S02]  /*10e30*/  SHFL.IDX P6, R14, R13, R12, R11 ;  /* 0x0000000c0d0e7389 */ /* 0x00006400000c000b */
[----:B01----:R-:W-:Y:S01]  /*10e40*/  ENDCOLLECTIVE ;  /* 0x000000000000791b */ /* 0x003fe20003800000 */
.L_x_346:
[----:B------:R-:W-:-:S04]  /*10e50*/  @!P1 LOP3.LUT R4, R5, R4, RZ, 0x3c, !PT ;  /* 0x0000000405049212 */ /* 0x000fc800078e3cff */
[----:B------:R-:W-:-:S05]  /*10e60*/  @!P1 LOP3.LUT R5, R5, R4, RZ, 0x3c, !PT ;  /* 0x0000000405059212 */ /* 0x000fca00078e3cff */
[----:B------:R-:W-:Y:S01]  /*10e70*/  @!PT LDS RZ, [RZ] ;  /* 0x00000000fffff984 */ /* 0x000fe20000000800 */
[----:B------:R-:W-:Y:S01]  /*10e80*/  @!PT LDS RZ, [RZ] ;  /* 0x00000000fffff984 */ /* 0x000fe20000000800 */
[----:B------:R-:W-:Y:S01]  /*10e90*/  @!PT LDS RZ, [RZ] ;  /* 0x00000000fffff984 */ /* 0x000fe20000000800 */
[----:B------:R0:W-:Y:S01]  /*10ea0*/  @!P1 LDGSTS.E.BYPASS.LTC128B.128 [R9+0x20400], desc[UR38][R4.64], !P0 ;  /* 0x2040000004099fae */ /* 0x0001e2000c101d66 */
[----:B------:R-:W-:Y:S02]  /*10eb0*/  IMAD.MOV.U32 R13, RZ, RZ, R2 ;  /* 0x000000ffff0d7224 */ /* 0x000fe400078e0002 */
[----:B------:R-:W-:Y:S02]  /*10ec0*/  IMAD.MOV.U32 R12, RZ, RZ, 0x2 ;  /* 0x00000002ff0c7424 */ /* 0x000fe400078e00ff */
[----:B0-----:R-:W-:Y:S02]  /*10ed0*/  VIADD R5, R7, 0x10 ;  /* 0x0000001007057836 */ /* 0x001fe40000000000 */
[----:B------:R-:W-:-:S07]  /*10ee0*/  IMAD.MOV.U32 R4, RZ, RZ, R14 ;  /* 0x000000ffff047224 */ /* 0x000fce00078e000e */
[----:B------:R-:W-:Y:S05]  /*10ef0*/  WARPSYNC.COLLECTIVE R15, `(.L_x_347) ;  /* 0x000000000f087348 */ /* 0x000fea0003c00000 */
[----:B------:R0:W1:Y:S02]  /*10f00*/  SHFL.IDX P6, R14, R13, R12, R11 ;  /* 0x0000000c0d0e7389 */ /* 0x00006400000c000b */
[----:B01----:R-:W-:Y:S01]  /*10f10*/  ENDCOLLECTIVE ;  /* 0x000000000000791b */ /* 0x003fe20003800000 */
.L_x_347:
[----:B------:R-:W-:Y:S01]  /*10f20*/  ISETP.GE.AND P1, PT, R5, R3, PT ;  /* 0x000000030500720c */ /* 0x000fe20003f26270 */
[----:B------:R-:W-:Y:S01]  /*10f30*/  VIADD R7, R7, 0x20 ;  /* 0x0000002007077836 */ /* 0x000fe20000000000 */
[----:B------:R0:W-:Y:S04]  /*10f40*/  STL [R1+0x28], R5 ;  /* 0x0000280501007387 */ /* 0x0001e80000100800 */
[----:B------:R1:W-:Y:S07]  /*10f50*/  STL [R1+0x2c], R7 ;  /* 0x00002c0701007387 */ /* 0x0003ee0000100800 */
[----:B0-----:R-:W-:Y:S01]  /*10f60*/  @!P1 LEA R5, P2, R10, R4, 0x1 ;  /* 0x000000040a059211 */ /* 0x001fe200078408ff */
[----:B------:R-:W-:-:S04]  /*10f70*/  IMAD.MOV.U32 R13, RZ, RZ, R0 ;  /* 0x000000ffff0d7224 */ /* 0x000fc800078e0000 */
[----:B------:R-:W-:Y:S02]  /*10f80*/  @!P1 IMAD.X R4, RZ, RZ, R6, P2 ;  /* 0x000000ffff049224 */ /* 0x000fe400010e0606 */
[----:B------:R-:W-:-:S03]  /*10f90*/  IMAD.MOV.U32 R6, RZ, RZ, R14 ;  /* 0x000000ffff067224 */ /* 0x000fc600078e000e */
[----:B-1----:R-:W-:-:S07]  /*10fa0*/  @!P1 LOP3.LUT R5, R5, R4, RZ, 0x3c, !PT ;  /* 0x0000000405059212 */ /* 0x002fce00078e3cff */
[----:B------:R-:W-:Y:S05]  /*10fb0*/  WARPSYNC.COLLECTIVE R15, `(.L_x_348) ;  /* 0x000000000f087348 */ /* 0x000fea0003c00000 */
[----:B------:R0:W1:Y:S02]  /*10fc0*/  SHFL.IDX P6, R14, R13, R12, R11 ;  /* 0x0000000c0d0e7389 */ /* 0x00006400000c000b */
[----:B01----:R-:W-:Y:S01]  /*10fd0*/  ENDCOLLECTIVE ;  /* 0x000000000000791b */ /* 0x003fe20003800000 */
.L_x_348:
[----:B------:R-:W-:-:S04]  /*10fe0*/  @!P1 LOP3.LUT R4, R5, R4, RZ, 0x3c, !PT ;  /* 0x0000000405049212 */ /* 0x000fc800078e3cff */
[----:B------:R-:W-:-:S05]  /*10ff0*/  @!P1 LOP3.LUT R5, R5, R4, RZ, 0x3c, !PT ;  /* 0x0000000405059212 */ /* 0x000fca00078e3cff */
[----:B------:R-:W-:Y:S01]  /*11000*/  @!PT LDS RZ, [RZ] ;  /* 0x00000000fffff984 */ /* 0x000fe20000000800 */
[----:B------:R-:W-:Y:S01]  /*11010*/  @!PT LDS RZ, [RZ] ;  /* 0x00000000fffff984 */ /* 0x000fe20000000800 */
[----:B------:R-:W-:Y:S01]  /*11020*/  @!PT LDS RZ, [RZ] ;  /* 0x00000000fffff984 */ /* 0x000fe20000000800 */
[----:B------:R0:W-:Y:S01]  /*11030*/  @!P1 LDGSTS.E.BYPASS.LTC128B.128 [R9+0x20c00], desc[UR38][R4.64], !P0 ;  /* 0x20c0000004099fae */ /* 0x0001e2000c101d66 */
[----:B------:R-:W-:Y:S01]  /*11040*/  ISETP.GE.AND P1, PT, R7, R3, PT ;  /* 0x000000030700720c */ /* 0x000fe20003f26270 */
[----:B------:R-:W-:Y:S02]  /*11050*/  IMAD.MOV.U32 R13, RZ, RZ, R2 ;  /* 0x000000ffff0d7224 */ /* 0x000fe400078e0002 */
[----:B------:R-:W-:Y:S02]  /*11060*/  IMAD.MOV.U32 R12, RZ, RZ, 0x3 ;  /* 0x00000003ff0c7424 */ /* 0x000fe400078e00ff */
[----:B0-----:R-:W-:-:S08]  /*11070*/  IMAD.MOV.U32 R4, RZ, RZ, R14 ;  /* 0x000000ffff047224 */ /* 0x001fd000078e000e */
[----:B------:R-:W-:Y:S05]  /*11080*/  WARPSYNC.COLLECTIVE R15, `(.L_x_349) ;  /* 0x000000000f087348 */ /* 0x000fea0003c00000 */
[----:B------:R0:W1:Y:S02]  /*11090*/  SHFL.IDX P6, R14, R13, R12, R11 ;  /* 0x0000000c0d0e7389 */ /* 0x00006400000c000b */
[----:B01----:R-:W-:Y:S01]  /*110a0*/  ENDCOLLECTIVE ;  /* 0x000000000000791b */ /* 0x003fe20003800000 */
.L_x_349:
        /* <DEDUP_REMOVED lines=9> */
[----:B------:R0:W-:Y:S02]  /*11140*/  @!P1 LDGSTS.E.BYPASS.LTC128B.128 [R9+0x21400], desc[UR38][R4.64], !P0 ;  /* 0x2140000004099fae */ /* 0x0001e4000c101d66 */
[----:B0-----:R-:W-:-:S07]  /*11150*/  IMAD.MOV.U32 R4, RZ, RZ, R14 ;  /* 0x000000ffff047224 */ /* 0x001fce00078e000e */
[----:B------:R-:W-:Y:S05]  /*11160*/  WARPSYNC.COLLECTIVE R15, `(.L_x_350) ;  /* 0x000000000f087348 */ /* 0x000fea0003c00000 */
[----:B------:R0:W1:Y:S02]  /*11170*/  SHFL.IDX P6, R14, R13, R12, R11 ;  /* 0x0000000c0d0e7389 */ /* 0x00006400000c000b */
[----:B01----:R-:W-:Y:S01]  /*11180*/  ENDCOLLECTIVE ;  /* 0x000000000000791b */ /* 0x003fe20003800000 */
.L_x_350:
[----:B------:R-:W-:Y:S01]  /*11190*/  IMAD.MOV.U32 R0, RZ, RZ, R14 ;  /* 0x000000ffff007224 */ /* 0x000fe200078e000e */
[----:B------:R-:W-:Y:S06]  /*111a0*/  BRA `(.L_x_351) ;  /* 0xffffffac00dc7947 */ /* 0x000fec000383ffff */
.L_x_240:
[----:B------:R-:W-:Y:S01]  /*111b0*/  BSSY B0, `(.L_x_352) ;  /* 0x0000008000007945 */ /* 0x000fe20003800000 */
[----:B------:R-:W-:Y:S02]  /*111c0*/  IMAD.MOV.U32 R13, RZ, RZ, R6 ;  /* 0x000000ffff0d7224 */ /* 0x000fe400078e0006 */
[----:B------:R-:W-:Y:S02]  /*111d0*/  IMAD.MOV.U32 R12, RZ, RZ, RZ ;  /* 0x000000ffff0c7224 */ /* 0x000fe400078e00ff */
[----:B------:R-:W-:Y:S02]  /*111e0*/  IMAD.MOV.U32 R11, RZ, RZ, 0x181f ;  /* 0x0000181fff0b7424 */ /* 0x000fe400078e00ff */
[----:B------:R-:W-:-:S07]  /*111f0*/  IMAD.MOV.U32 R15, RZ, RZ, -0x1 ;  /* 0xffffffffff0f7424 */ /* 0x000fce00078e00ff */
[----:B------:R-:W-:Y:S05]  /*11200*/  WARPSYNC.COLLECTIVE R15, `(.L_x_353) ;  /* 0x000000000f087348 */ /* 0x000fea0003c00000 */
[----:B------:R0:W1:Y:S02]  /*11210*/  SHFL.IDX P6, R14, R13, R12, R11 ;  /* 0x0000000c0d0e7389 */ /* 0x00006400000c000b */
[----:B01----:R-:W-:Y:S01]  /*11220*/  ENDCOLLECTIVE ;  /* 0x000000000000791b */ /* 0x003fe20003800000 */
.L_x_353:
[----:B------:R-:W-:Y:S05]  /*11230*/  BSYNC B0 ;  /* 0x0000000000007941 */ /* 0x000fea0003800000 */
.L_x_352:
[----:B------:R-:W-:Y:S01]  /*11240*/  IMAD.MOV.U32 R13, RZ, RZ, R0 ;  /* 0x000000ffff0d7224 */ /* 0x000fe200078e0000 */
[----:B------:R0:W5:Y:S01]  /*11250*/  LDL.LU R10, [R1+0x2c] ;  /* 0x00002c00010a7983 */ /* 0x0001620000300800 */
[----:B------:R-:W-:Y:S02]  /*11260*/  IMAD.MOV.U32 R12, RZ, RZ, RZ ;  /* 0x000000ffff0c7224 */ /* 0x000fe400078e00ff */
[----:B------:R-:W-:Y:S01]  /*11270*/  IMAD.MOV.U32 R11, RZ, RZ, 0x181f ;  /* 0x0000181fff0b7424 */ /* 0x000fe200078e00ff */
[----:B------:R0:W-:Y:S01]  /*11280*/  STL [R1+0x54], R16 ;  /* 0x0000541001007387 */ /* 0x0001e20000100800 */
[----:B------:R-:W-:Y:S02]  /*11290*/  IMAD.MOV.U32 R15, RZ, RZ, -0x1 ;  /* 0xffffffffff0f7424 */ /* 0x000fe400078e00ff */
[----:B------:R-:W-:-:S07]  /*112a0*/  IMAD.MOV.U32 R2, RZ, RZ, R14 ;  /* 0x000000ffff027224 */ /* 0x000fce00078e000e */
[----:B0----5:R-:W-:Y:S05]  /*112b0*/  WARPSYNC.COLLECTIVE R15, `(.L_x_354) ;  /* 0x000000000f087348 */ /* 0x021fea0003c00000 */
[----:B------:R1:W2:Y:S02]  /*112c0*/  SHFL.IDX P6, R14, R13, R12, R11 ;  /* 0x0000000c0d0e7389 */ /* 0x0002a400000c000b */
[----:B012--5:R-:W-:Y:S01]  /*112d0*/  ENDCOLLECTIVE ;  /* 0x000000000000791b */ /* 0x027fe20003800000 */
.L_x_354:
[----:B------:R-:W-:Y:S01]  /*112e0*/  ULDC UR4, c[0x0][0x288] ;  /* 0x0000a20000047ab9 */ /* 0x000fe20000000800 */
[----:B------:R-:W2:Y:S01]  /*112f0*/  LDL R16, [R1+0x4] ;  /* 0x0000040001107983 */ /* 0x000ea20000100800 */
[----:B------:R-:W-:Y:S01]  /*11300*/  LOP3.LUT R18, R18, 0xfffffeff, RZ, 0xc0, !PT ;  /* 0xfffffeff12127812 */ /* 0x000fe200078ec0ff */
[----:B------:R-:W-:-:S03]  /*11310*/  IMAD R4, R8, UR4, RZ ;  /* 0x0000000408047c24 */ /* 0x000fc6000f8e02ff */
[----:B------:R-:W-:-:S04]  /*11320*/  @P1 LOP3.LUT R18, R18, 0x100, RZ, 0xfc, !PT ;  /* 0x0000010012121812 */ /* 0x000fc800078efcff */
[C---:B------:R-:W-:Y:S01]  /*11330*/  LOP3.LUT P1, RZ, R18.reuse, 0x10, RZ, 0xc0, !PT ;  /* 0x0000001012ff7812 */ /* 0x040fe2000782c0ff */
[----:B------:R-:W3:Y:S04]  /*11340*/  LDL.LU R11, [R1+0x14] ;  /* 0x00001400010b7983 */ /* 0x000ee80000300800 */
[----:B------:R-:W4:Y:S01]  /*11350*/  LDL.LU R15, [R1+0x28] ;  /* 0x00002800010f7983 */ /* 0x000f220000300800 */
[----:B------:R-:W-:Y:S01]  /*11360*/  LOP3.LUT R18, R18, 0xffffff7f, RZ, 0xc0, !PT ;  /* 0xffffff7f12127812 */ /* 0x000fe200078ec0ff */
[----:B------:R-:W-:Y:S02]  /*11370*/  IMAD.MOV.U32 R13, RZ, RZ, R6 ;  /* 0x000000ffff0d7224 */ /* 0x000fe400078e0006 */
[----:B------:R-:W-:Y:S02]  /*11380*/  IMAD.MOV.U32 R12, RZ, RZ, 0x1 ;  /* 0x00000001ff0c7424 */ /* 0x000fe400078e00ff */
[----:B------:R-:W-:Y:S01]  /*11390*/  IMAD.MOV.U32 R3, RZ, RZ, R14 ;  /* 0x000000ffff037224 */ /* 0x000fe200078e000e */
[----:B------:R-:W-:-:S13]  /*113a0*/  ISETP.GE.AND P3, PT, R10, R4, PT ;  /* 0x000000040a00720c */ /* 0x000fda0003f66270 */
[----:B------:R-:W-:-:S04]  /*113b0*/  @P3 LOP3.LUT R18, R18, 0x80, RZ, 0xfc, !PT ;  /* 0x0000008012123812 */ /* 0x000fc800078efcff */
[----:B------:R-:W-:Y:S02]  /*113c0*/  LOP3.LUT P3, RZ, R18, 0x4, RZ, 0xc0, !PT ;  /* 0x0000000412ff7812 */ /* 0x000fe4000786c0ff */
[-C--:B---3--:R-:W-:Y:S01]  /*113d0*/  ISETP.GE.AND P4, PT, R11, R4.reuse, PT ;  /* 0x000000040b00720c */ /* 0x088fe20003f86270 */
[----:B------:R-:W-:Y:S01]  /*113e0*/  IMAD.MOV.U32 R11, RZ, RZ, 0x181f ;  /* 0x0000181fff0b7424 */ /* 0x000fe200078e00ff */
[----:B----4-:R-:W-:Y:S01]  /*113f0*/  ISETP.GE.AND P2, PT, R15, R4, PT ;  /* 0x000000040f00720c */ /* 0x010fe20003f46270 */
[----:B------:R-:W-:-:S10]  /*11400*/  IMAD.MOV.U32 R15, RZ, RZ, -0x1 ;  /* 0xffffffffff0f7424 */ /* 0x000fd400078e00ff */
[----:B------:R-:W-:Y:S02]  /*11410*/  @!P4 LEA R3, P6, R9, R3, 0x1 ;  /* 0x000000030903c211 */ /* 0x000fe400078c08ff */
[----:B------:R-:W-:-:S03]  /*11420*/  @!P4 LOP3.LUT R8, R5, 0x40, RZ, 0xc0, !PT ;  /* 0x000000400508c812 */ /* 0x000fc600078ec0ff */
[----:B------:R-:W-:Y:S01]  /*11430*/  @!P4 IMAD.X R2, RZ, RZ, R2, P6 ;  /* 0x000000ffff02c224 */ /* 0x000fe200030e0602 */
[----:B------:R-:W-:Y:S02]  /*11440*/  LOP3.LUT P6, RZ, R18, 0x8, RZ, 0xc0, !PT ;  /* 0x0000000812ff7812 */ /* 0x000fe400078cc0ff */
[----:B------:R-:W-:Y:S02]  /*11450*/  @!P4 SHF.R.U32.HI R8, RZ, 0x2, R8 ;  /* 0x00000002ff08c819 */ /* 0x000fe40000011608 */
[----:B------:R-:W-:-:S04]  /*11460*/  @!P4 LOP3.LUT R3, R3, R2, RZ, 0x3c, !PT ;  /* 0x000000020303c212 */ /* 0x000fc800078e3cff */
[----:B------:R-:W-:-:S04]  /*11470*/  @!P4 LOP3.LUT R2, R3, R2, RZ, 0x3c, !PT ;  /* 0x000000020302c212 */ /* 0x000fc800078e3cff */
[----:B------:R-:W-:-:S05]  /*11480*/  @!P4 LOP3.LUT R3, R3, R2, RZ, 0x3c, !PT ;  /* 0x000000020303c212 */ /* 0x000fca00078e3cff */
[----:B------:R-:W-:Y:S01]  /*11490*/  @!PT LDS RZ, [RZ] ;  /* 0x00000000fffff984 */ /* 0x000fe20000000800 */
[----:B------:R-:W-:Y:S01]  /*114a0*/  @!PT LDS RZ, [RZ] ;  /* 0x00000000fffff984 */ /* 0x000fe20000000800 */
[----:B------:R-:W-:Y:S01]  /*114b0*/  @!PT LDS RZ, [RZ] ;  /* 0x00000000fffff984 */ /* 0x000fe20000000800 */
[----:B--2---:R0:W-:Y:S01]  /*114c0*/  @!P4 LDGSTS.E.BYPASS.LTC128B.128 [R16+0x26400], desc[UR38][R2.64], !P1 ;  /* 0x264000000210cfae */ /* 0x0041e2000c901d66 */
[----:B------:R-:W-:-:S03]  /*114d0*/  LOP3.LUT P1, RZ, R18, 0x100, RZ, 0xc0, !PT ;  /* 0x0000010012ff7812 */ /* 0x000fc6000782c0ff */
[----:B------:R0:W-:Y:S01]  /*114e0*/  @!P4 LDGSTS.E.BYPASS.LTC128B.128 [R16+0x28400], desc[UR38][R2.64+0x80], !P6 ;  /* 0x284000800210cfae */ /* 0x0001e2000f101d66 */
[----:B------:R-:W-:Y:S02]  /*114f0*/  @!P4 ISETP.NE.U32.AND P6, PT, R8, RZ, PT ;  /* 0x000000ff0800c20c */ /* 0x000fe40003fc5070 */
[----:B------:R-:W-:Y:S01]  /*11500*/  @!P4 LOP3.LUT R8, R7, 0x80, RZ, 0xc0, !PT ;  /* 0x000000800708c812 */ /* 0x000fe200078ec0ff */
[----:B------:R0:W-:Y:S03]  /*11510*/  @!P4 LDGSTS.E.BYPASS.LTC128B.128 [R16+0x2a400], desc[UR38][R2.64+0x100], !P3 ;  /* 0x2a4001000210cfae */ /* 0x0001e6000d901d66 */
[----:B------:R-:W-:Y:S01]  /*11520*/  @!P4 SHF.R.U32.HI R8, RZ, 0x3, R8 ;  /* 0x00000003ff08c819 */ /* 0x000fe20000011608 */
[----:B------:R0:W-:Y:S04]  /*11530*/  @!P4 LDGSTS.E.BYPASS.LTC128B.128 [R16+0x2c400], desc[UR38][R2.64+0x180], !P5 ;  /* 0x2c4001800210cfae */ /* 0x0001e8000e901d66 */
[----:B------:R0:W-:Y:S04]  /*11540*/  @!P4 LDGSTS.E.BYPASS.LTC128B.128 [R16+0x2e400], desc[UR38][R2.64+0x200], !P0 ;  /* 0x2e4002000210cfae */ /* 0x0001e8000c101d66 */
[----:B------:R0:W-:Y:S04]  /*11550*/  @!P4 LDGSTS.E.BYPASS.LTC128B.128 [R16+0x30400], desc[UR38][R2.64+0x280], !P1 ;  /* 0x304002800210cfae */ /* 0x0001e8000c901d66 */
[----:B------:R0:W-:Y:S01]  /*11560*/  @!P4 LDGSTS.E.BYPASS.LTC128B.128 [R16+0x32400], desc[UR38][R2.64+0x300], P6 ;  /* 0x324003000210cfae */ /* 0x0001e2000b101d66 */
[----:B------:R-:W-:-:S13]  /*11570*/  @!P4 ISETP.NE.U32.AND P6, PT, R8, RZ, PT ;  /* 0x000000ff0800c20c */ /* 0x000fda0003fc5070 */
[----:B------:R0:W-:Y:S02]  /*11580*/  @!P4 LDGSTS.E.BYPASS.LTC128B.128 [R16+0x34400], desc[UR38][R2.64+0x380], P6 ;  /* 0x344003800210cfae */ /* 0x0001e4000b101d66 */
[----:B0-----:R-:W-:Y:S05]  /*11590*/  WARPSYNC.COLLECTIVE R15, `(.L_x_355) ;  /* 0x000000000f087348 */ /* 0x001fea0003c00000 */
[----:B------:R1:W2:Y:S02]  /*115a0*/  SHFL.IDX P6, R14, R13, R12, R11 ;  /* 0x0000000c0d0e7389 */ /* 0x0002a400000c000b */
[----:B012---:R-:W-:Y:S01]  /*115b0*/  ENDCOLLECTIVE ;  /* 0x000000000000791b */ /* 0x007fe20003800000 */
.L_x_355:
[----:B------:R-:W-:Y:S02]  /*115c0*/  IMAD.MOV.U32 R13, RZ, RZ, R0 ;  /* 0x000000ffff0d7224 */ /* 0x000fe400078e0000 */
[----:B------:R-:W-:-:S07]  /*115d0*/  IMAD.MOV.U32 R8, RZ, RZ, R14 ;  /* 0x000000ffff087224 */ /* 0x000fce00078e000e */
[----:B------:R-:W-:Y:S05]  /*115e0*/  WARPSYNC.COLLECTIVE R15, `(.L_x_356) ;  /* 0x000000000f087348 */ /* 0x000fea0003c00000 */
[----:B------:R0:W1:Y:S02]  /*115f0*/  SHFL.IDX P6, R14, R13, R12, R11 ;  /* 0x0000000c0d0e7389 */ /* 0x00006400000c000b */
[----:B01----:R-:W-:Y:S01]  /*11600*/  ENDCOLLECTIVE ;  /* 0x000000000000791b */ /* 0x003fe20003800000 */
.L_x_356:
[----:B------:R-:W-:Y:S02]  /*11610*/  IMAD.MOV.U32 R13, RZ, RZ, R6 ;  /* 0x000000ffff0d7224 */ /* 0x000fe400078e0006 */
[----:B------:R-:W-:Y:S01]  /*11620*/  IMAD.MOV.U32 R12, RZ, RZ, 0x2 ;  /* 0x00000002ff0c7424 */ /* 0x000fe200078e00ff */
[----:B------:R-:W-:Y:S02]  /*11630*/  @!P2 LEA R9, P4, R9, R14, 0x1 ;  /* 0x0000000e0909a211 */ /* 0x000fe400078808ff */
[----:B------:R-:W-:-:S03]  /*11640*/  LOP3.LUT P6, RZ, R18, 0x8, RZ, 0xc0, !PT ;  /* 0x0000000812ff7812 */ /* 0x000fc600078cc0ff */
[----:B------:R-:W-:Y:S01]  /*11650*/  @!P2 IMAD.X R10, RZ, RZ, R8, P4 ;  /* 0x000000ffff0aa224 */ /* 0x000fe200020e0608 */
[----:B------:R-:W-:Y:S01]  /*11660*/  LOP3.LUT P4, RZ, R18, 0x10, RZ, 0xc0, !PT ;  /* 0x0000001012ff7812 */ /* 0x000fe2000788c0ff */
[----:B------:R-:W-:Y:S01]  /*11670*/  @!P2 IMAD.MOV.U32 R2, RZ, RZ, R9 ;  /* 0x000000ffff02a224 */ /* 0x000fe200078e0009 */
[----:B------:R-:W-:Y:S01]  /*11680*/  @!P2 LOP3.LUT R8, R5, 0x40, RZ, 0xc0, !PT ;  /* 0x000000400508a812 */ /* 0x000fe200078ec0ff */
[----:B------:R-:W-:Y:S02]  /*11690*/  @!P2 IMAD.MOV.U32 R3, RZ, RZ, R10 ;  /* 0x000000ffff03a224 */ /* 0x000fe400078e000a */
[----:B------:R-:W0:Y:S01]  /*116a0*/  S2R R10, SR_TID.X ;  /* 0x00000000000a7919 */ /* 0x000e220000002100 */
[----:B------:R-:W-:-:S07]  /*116b0*/  @!P2 SHF.R.U32.HI R8, RZ, 0x2, R8 ;  /* 0x00000002ff08a819 */ /* 0x000fce0000011608 */
[----:B------:R-:W-:Y:S01]  /*116c0*/  @!PT LDS RZ, [RZ] ;  /* 0x00000000fffff984 */ /* 0x000fe20000000800 */
[----:B------:R-:W-:Y:S01]  /*116d0*/  @!PT LDS RZ, [RZ] ;  /* 0x00000000fffff984 */ /* 0x000fe20000000800 */
[----:B------:R-:W-:Y:S01]  /*116e0*/  @!PT LDS RZ, [RZ] ;  /* 0x00000000fffff984 */ /* 0x000fe20000000800 */
[----:B------:R1:W-:Y:S01]  /*116f0*/  @!P2 LDGSTS.E.BYPASS.LTC128B.128 [R16+0x26c00], desc[UR38][R2.64], !P4 ;  /* 0x26c000000210afae */ /* 0x0003e2000e101d66 */
[----:B------:R-:W-:Y:S02]  /*11700*/  @!P2 ISETP.NE.U32.AND P4, PT, R8, RZ, PT ;  /* 0x000000ff0800a20c */ /* 0x000fe40003f85070 */
[----:B------:R-:W-:Y:S01]  /*11710*/  @!P2 LOP3.LUT R8, R7, 0x80, RZ, 0xc0, !PT ;  /* 0x000000800708a812 */ /* 0x000fe200078ec0ff */
[----:B------:R1:W-:Y:S03]  /*11720*/  @!P2 LDGSTS.E.BYPASS.LTC128B.128 [R16+0x28c00], desc[UR38][R2.64+0x80], !P6 ;  /* 0x28c000800210afae */ /* 0x0003e6000f101d66 */
[----:B------:R-:W-:-:S07]  /*11730*/  @!P2 SHF.R.U32.HI R8, RZ, 0x3, R8 ;  /* 0x00000003ff08a819 */ /* 0x000fce0000011608 */
[----:B01----:R-:W-:Y:S05]  /*11740*/  WARPSYNC.COLLECTIVE R15, `(.L_x_357) ;  /* 0x000000000f087348 */ /* 0x003fea0003c00000 */
[----:B------:R2:W3:Y:S02]  /*11750*/  SHFL.IDX P6, R14, R13, R12, R11 ;  /* 0x0000000c0d0e7389 */ /* 0x0004e400000c000b */
[----:B0123--:R-:W-:Y:S01]  /*11760*/  ENDCOLLECTIVE ;  /* 0x000000000000791b */ /* 0x00ffe20003800000 */
.L_x_357:
[----:B------:R-:W-:Y:S01]  /*11770*/  @!PT LDS RZ, [RZ] ;  /* 0x00000000fffff984 */ /* 0x000fe20000000800 */
[----:B------:R-:W-:Y:S01]  /*11780*/  @!PT LDS RZ, [RZ] ;  /* 0x00000000fffff984 */ /* 0x000fe20000000800 */
[----:B------:R-:W-:Y:S01]  /*11790*/  @!PT LDS RZ, [RZ] ;  /* 0x00000000fffff984 */ /* 0x000fe20000000800 */
[----:B------:R-:W-:Y:S01]  /*117a0*/  @!P2 LDGSTS.E.BYPASS.LTC128B.128 [R16+0x2ac00], desc[UR38][R2.64+0x100], !P3 ;  /* 0x2ac001000210afae */ /* 0x000fe2000d901d66 */
[----:B------:R-:W-:-:S03]  /*117b0*/  LOP3.LUT P3, RZ, R18, 0x80, RZ, 0xc0, !PT ;  /* 0x0000008012ff7812 */ /* 0x000fc6000786c0ff */
[----:B------:R-:W-:Y:S04]  /*117c0*/  @!P2 LDGSTS.E.BYPASS.LTC128B.128 [R16+0x2cc00], desc[UR38][R2.64+0x180], !P5 ;  /* 0x2cc001800210afae */ /* 0x000fe8000e901d66 */
[----:B------:R-:W-:Y:S01]  /*117d0*/  @!P2 LDGSTS.E.BYPASS.LTC128B.128 [R16+0x2ec00], desc[UR38][R2.64+0x200], !P0 ;  /* 0x2ec002000210afae */ /* 0x000fe2000c101d66 */
[----:B------:R-:W-:-:S03]  /*117e0*/  IMAD.MOV.U32 R13, RZ, RZ, R0 ;  /* 0x000000ffff0d7224 */ /* 0x000fc600078e0000 */
[----:B------:R-:W-:Y:S01]  /*117f0*/  @!P2 LDGSTS.E.BYPASS.LTC128B.128 [R16+0x30c00], desc[UR38][R2.64+0x280], !P1 ;  /* 0x30c002800210afae */ /* 0x000fe2000c901d66 */
[----:B------:R-:W-:-:S03]  /*11800*/  IMAD.SHL.U32 R10, R10, 0x8, RZ ;  /* 0x000000080a0a7824 */ /* 0x000fc600078e00ff */
[----:B------:R-:W-:Y:S01]  /*11810*/  @!P2 LDGSTS.E.BYPASS.LTC128B.128 [R16+0x32c00], desc[UR38][R2.64+0x300], P4 ;  /* 0x32c003000210afae */ /* 0x000fe2000a101d66 */
[----:B------:R-:W-:Y:S02]  /*11820*/  @!P2 ISETP.NE.U32.AND P4, PT, R8, RZ, PT ;  /* 0x000000ff0800a20c */ /* 0x000fe40003f85070 */
[----:B------:R-:W-:Y:S02]  /*11830*/  LOP3.LUT R10, R10, 0x38, RZ, 0xc0, !PT ;  /* 0x000000380a0a7812 */ /* 0x000fe400078ec0ff */
[----:B------:R-:W-:-:S04]  /*11840*/  @!P3 LOP3.LUT R8, R5, 0x40, RZ, 0xc0, !PT ;  /* 0x000000400508b812 */ /* 0x000fc800078ec0ff */
[----:B------:R-:W-:-:S05]  /*11850*/  @!P3 SHF.R.U32.HI R8, RZ, 0x2, R8 ;  /* 0x00000002ff08b819 */ /* 0x000fca0000011608 */
[----:B------:R0:W-:Y:S01]  /*11860*/  @!P2 LDGSTS.E.BYPASS.LTC128B.128 [R16+0x34c00], desc[UR38][R2.64+0x380], P4 ;  /* 0x34c003800210afae */ /* 0x0001e2000a101d66 */
[----:B------:R-:W-:Y:S01]  /*11870*/  LOP3.LUT P2, RZ, R18, 0x4, RZ, 0xc0, !PT ;  /* 0x0000000412ff7812 */ /* 0x000fe2000784c0ff */
[----:B0-----:R-:W-:-:S12]  /*11880*/  IMAD.MOV.U32 R2, RZ, RZ, R14 ;  /* 0x000000ffff027224 */ /* 0x001fd800078e000e */
[----:B------:R-:W-:Y:S05]  /*11890*/  WARPSYNC.COLLECTIVE R15, `(.L_x_358) ;  /* 0x000000000f087348 */ /* 0x000fea0003c00000 */
[----:B------:R0:W1:Y:S02]  /*118a0*/  SHFL.IDX P6, R14, R13, R12, R11 ;  /* 0x0000000c0d0e7389 */ /* 0x00006400000c000b */
[----:B01----:R-:W-:Y:S01]  /*118b0*/  ENDCOLLECTIVE ;  /* 0x000000000000791b */ /* 0x003fe20003800000 */
.L_x_358:
[----:B------:R-:W-:Y:S01]  /*118c0*/  IMAD.MOV.U32 R3, RZ, RZ, R14 ;  /* 0x000000ffff037224 */ /* 0x000fe200078e000e */
[----:B------:R-:W-:-:S04]  /*118d0*/  LOP3.LUT P6, RZ, R18, 0x8, RZ, 0xc0, !PT ;  /* 0x0000000812ff7812 */ /* 0x000fc800078cc0ff */
[----:B------:R-:W-:-:S05]  /*118e0*/  @!P3 LEA R3, P4, R10, R3, 0x1 ;  /* 0x000000030a03b211 */ /* 0x000fca00078808ff */
[----:B------:R-:W-:Y:S01]  /*118f0*/  @!P3 IMAD.X R2, RZ, RZ, R2, P4 ;  /* 0x000000ffff02b224 */ /* 0x000fe200020e0602 */
[----:B------:R-:W-:-:S04]  /*11900*/  LOP3.LUT P4, RZ, R18, 0x10, RZ, 0xc0, !PT ;  /* 0x0000001012ff7812 */ /* 0x000fc8000788c0ff */
[----:B------:R-:W-:-:S04]  /*11910*/  @!P3 LOP3.LUT R3, R3, R2, RZ, 0x3c, !PT ;  /* 0x000000020303b212 */ /* 0x000fc800078e3cff */
[----:B------:R-:W-:-:S04]  /*11920*/  @!P3 LOP3.LUT R2, R3, R2, RZ, 0x3c, !PT ;  /* 0x000000020302b212 */ /* 0x000fc800078e3cff */
[----:B------:R-:W-:-:S05]  /*11930*/  @!P3 LOP3.LUT R3, R3, R2, RZ, 0x3c, !PT ;  /* 0x000000020303b212 */ /* 0x000fca00078e3cff */
[----:B------:R-:W-:Y:S01]  /*11940*/  @!PT LDS RZ, [RZ] ;  /* 0x00000000fffff984 */ /* 0x000fe20000000800 */
[----:B------:R-:W-:Y:S01]  /*11950*/  @!PT LDS RZ, [RZ] ;  /* 0x00000000fffff984 */ /* 0x000fe20000000800 */
[----:B------:R-:W-:Y:S01]  /*11960*/  @!PT LDS RZ, [RZ] ;  /* 0x00000000fffff984 */ /* 0x000fe20000000800 */
        /* <DEDUP_REMOVED lines=8> */
[----:B------:R0:W-:Y:S04]  /*119f0*/  @!P3 LDGSTS.E.BYPASS.LTC128B.128 [R16+0x31400], desc[UR38][R2.64+0x280], !P1 ;  /* 0x314002800210bfae */ /* 0x0001e8000c901d66 */
[----:B------:R0:W-:Y:S01]  /*11a00*/  @!P3 LDGSTS.E.BYPASS.LTC128B.128 [R16+0x33400], desc[UR38][R2.64+0x300], P4 ;  /* 0x334003000210bfae */ /* 0x0001e2000a101d66 */
[----:B------:R-:W-:-:S13]  /*11a10*/  @!P3 ISETP.NE.U32.AND P4, PT, R8, RZ, PT ;  /* 0x000000ff0800b20c */ /* 0x000fda0003f85070 */
[----:B------:R0:W-:Y:S04]  /*11a20*/  @!P3 LDGSTS.E.BYPASS.LTC128B.128 [R16+0x35400], desc[UR38][R2.64+0x380], P4 ;  /* 0x354003800210bfae */ /* 0x0001e8000a101d66 */
[----:B------:R0:W5:Y:S01]  /*11a30*/  LDL.LU R16, [R1+0x54] ;  /* 0x0000540001107983 */ /* 0x0001620000300800 */
[----:B------:R-:W-:Y:S02]  /*11a40*/  IMAD.MOV.U32 R13, RZ, RZ, R6 ;  /* 0x000000ffff0d7224 */ /* 0x000fe400078e0006 */
[----:B------:R-:W-:-:S07]  /*11a50*/  IMAD.MOV.U32 R12, RZ, RZ, 0x3 ;  /* 0x00000003ff0c7424 */ /* 0x000fce00078e00ff */
[----:B0----5:R-:W-:Y:S05]  /*11a60*/  WARPSYNC.COLLECTIVE R15, `(.L_x_359) ;  /* 0x000000000f087348 */ /* 0x021fea0003c00000 */
[----:B------:R1:W2:Y:S02]  /*11a70*/  SHFL.IDX P6, R14, R13, R12, R11 ;  /* 0x0000000c0d0e7389 */ /* 0x0002a400000c000b */
[----:B012--5:R-:W-:Y:S01]  /*11a80*/  ENDCOLLECTIVE ;  /* 0x000000000000791b */ /* 0x027fe20003800000 */
.L_x_359:
[----:B------:R-:W-:Y:S02]  /*11a90*/  IMAD.MOV.U32 R13, RZ, RZ, R0 ;  /* 0x000000ffff0d7224 */ /* 0x000fe400078e0000 */
[----:B------:R-:W-:-:S07]  /*11aa0*/  IMAD.MOV.U32 R6, RZ, RZ, R14 ;  /* 0x000000ffff067224 */ /* 0x000fce00078e000e */
[----:B------:R-:W-:Y:S05]  /*11ab0*/  WARPSYNC.COLLECTIVE R15, `(.L_x_360) ;  /* 0x000000000f087348 */ /* 0x000fea0003c00000 */
[----:B------:R0:W1:Y:S02]  /*11ac0*/  SHFL.IDX P6, R14, R13, R12, R11 ;  /* 0x0000000c0d0e7389 */ /* 0x00006400000c000b */
[----:B01----:R-:W-:Y:S01]  /*11ad0*/  ENDCOLLECTIVE ;  /* 0x000000000000791b */ /* 0x003fe20003800000 */
.L_x_360:
[----:B------:R-:W-:Y:S01]  /*11ae0*/  IMAD.MOV.U32 R0, RZ, RZ, R14 ;  /* 0x000000ffff007224 */ /* 0x000fe200078e000e */
[----:B------:R-:W-:Y:S06]  /*11af0*/  BRA `(.L_x_361) ;  /* 0xffffffb000f87947 */ /* 0x000fec000383ffff */
.L_x_244:
[----:B0-----:R-:W-:-:S04]  /*11b00*/  IMAD.U32 R3, RZ, RZ, UR36 ;  /* 0x00000024ff037e24 */ /* 0x001fc8000f8e00ff */
[----:B------:R0:W2:Y:S03]  /*11b10*/  SYNCS.PHASECHK.TRANS64.TRYWAIT P0, [R3+URZ+0x38820], R0 ;  /* 0x03882000030075a7 */ /* 0x0000a6000800017f */
[----:B--2---:R-:W-:Y:S05]  /*11b20*/  @!P0 NANOSLEEP.SYNCS 0x989680 ;  /* 0x009896800000895d */ /* 0x004fea0003900000 */
[----:B------:R-:W2:Y:S02]  /*11b30*/  @!P0 SYNCS.PHASECHK.TRANS64 P0, [R3+URZ+0x38820], R0 ;  /* 0x03882000030085a7 */ /* 0x000ea4000800007f */
[----:B--2---:R-:W-:Y:S05]  /*11b40*/  @!P0 BRA `(.L_x_244) ;  /* 0xfffffffc00ec8947 */ /* 0x004fea000383ffff */
[----:B------:R-:W-:Y:S05]  /*11b50*/  BRA `(.L_x_362) ;  /* 0xffffffb400887947 */ /* 0x000fea000383ffff */
.L_x_248:
[----:B0-----:R0:W2:Y:S02]  /*11b60*/  SYNCS.PHASECHK.TRANS64.TRYWAIT P0, [R3+URZ+0x38860], R0 ;  /* 0x03886000030075a7 */ /* 0x0010a4000800017f */
[----:B--2---:R-:W-:Y:S05]  /*11b70*/  @!P0 NANOSLEEP.SYNCS 0x989680 ;  /* 0x009896800000895d */ /* 0x004fea0003900000 */
[----:B------:R-:W2:Y:S02]  /*11b80*/  @!P0 SYNCS.PHASECHK.TRANS64 P0, [R3+URZ+0x38860], R0 ;  /* 0x03886000030085a7 */ /* 0x000ea4000800007f */
[----:B--2---:R-:W-:Y:S05]  /*11b90*/  @!P0 BRA `(.L_x_248) ;  /* 0xfffffffc00f08947 */ /* 0x004fea000383ffff */
[----:B------:R-:W-:Y:S05]  /*11ba0*/  BRA `(.L_x_363) ;  /* 0xffffffb400a87947 */ /* 0x000fea000383ffff */
.L_x_265:
[----:B-1----:R1:W2:Y:S02]  /*11bb0*/  SYNCS.PHASECHK.TRANS64.TRYWAIT P0, [R3+URZ+0x38840], R2 ;  /* 0x03884002030075a7 */ /* 0x0022a4000800017f */
[----:B--2---:R-:W-:Y:S05]  /*11bc0*/  @!P0 NANOSLEEP.SYNCS 0x989680 ;  /* 0x009896800000895d */ /* 0x004fea0003900000 */
[----:B------:R-:W2:Y:S02]  /*11bd0*/  @!P0 SYNCS.PHASECHK.TRANS64 P0, [R3+URZ+0x38840], R2 ;  /* 0x03884002030085a7 */ /* 0x000ea4000800007f */
[----:B--2---:R-:W-:Y:S05]  /*11be0*/  @!P0 BRA `(.L_x_265) ;  /* 0xfffffffc00f08947 */ /* 0x004fea000383ffff */
[----:B------:R-:W-:Y:S05]  /*11bf0*/  BRA `(.L_x_364) ;  /* 0xffffffc0008c7947 */ /* 0x000fea000383ffff */
.L_x_270:
[----:B0-----:R0:W2:Y:S02]  /*11c00*/  SYNCS.PHASECHK.TRANS64.TRYWAIT P0, [R3+URZ+0x38860], R2 ;  /* 0x03886002030075a7 */ /* 0x0010a4000800017f */
[----:B--2---:R-:W-:Y:S05]  /*11c10*/  @!P0 NANOSLEEP.SYNCS 0x989680 ;  /* 0x009896800000895d */ /* 0x004fea0003900000 */
[----:B------:R-:W2:Y:S02]  /*11c20*/  @!P0 SYNCS.PHASECHK.TRANS64 P0, [R3+URZ+0x38860], R2 ;  /* 0x03886002030085a7 */ /* 0x000ea4000800007f */
[----:B--2---:R-:W-:Y:S05]  /*11c30*/  @!P0 BRA `(.L_x_270) ;  /* 0xfffffffc00f08947 */ /* 0x004fea000383ffff */
[----:B------:R-:W-:Y:S05]  /*11c40*/  BRA `(.L_x_365) ;  /* 0xffffffc400047947 */ /* 0x000fea000383ffff */
.L_x_286:
[----:B--2---:R2:W3:Y:S02]  /*11c50*/  SYNCS.PHASECHK.TRANS64.TRYWAIT P0, [R4+URZ+0x38840], R2 ;  /* 0x03884002040075a7 */ /* 0x0044e4000800017f */
[----:B---3--:R-:W-:Y:S05]  /*11c60*/  @!P0 NANOSLEEP.SYNCS 0x989680 ;  /* 0x009896800000895d */ /* 0x008fea0003900000 */
[----:B------:R-:W3:Y:S02]  /*11c70*/  @!P0 SYNCS.PHASECHK.TRANS64 P0, [R4+URZ+0x38840], R2 ;  /* 0x03884002040085a7 */ /* 0x000ee4000800007f */
[----:B---3--:R-:W-:Y:S05]  /*11c80*/  @!P0 BRA `(.L_x_286) ;  /* 0xfffffffc00f08947 */ /* 0x008fea000383ffff */
[----:B------:R-:W-:Y:S05]  /*11c90*/  BRA `(.L_x_366) ;  /* 0xffffffcc00dc7947 */ /* 0x000fea000383ffff */
.L_x_291:
[----:B0-----:R0:W1:Y:S02]  /*11ca0*/  SYNCS.PHASECHK.TRANS64.TRYWAIT P0, [R4+URZ+0x38860], R2 ;  /* 0x03886002040075a7 */ /* 0x001064000800017f */
[----:B-1----:R-:W-:Y:S05]  /*11cb0*/  @!P0 NANOSLEEP.SYNCS 0x989680 ;  /* 0x009896800000895d */ /* 0x002fea0003900000 */
[----:B------:R-:W1:Y:S02]  /*11cc0*/  @!P0 SYNCS.PHASECHK.TRANS64 P0, [R4+URZ+0x38860], R2 ;  /* 0x03886002040085a7 */ /* 0x000e64000800007f */
[----:B-1----:R-:W-:Y:S05]  /*11cd0*/  @!P0 BRA `(.L_x_291) ;  /* 0xfffffffc00f08947 */ /* 0x002fea000383ffff */
[----:B------:R-:W-:Y:S05]  /*11ce0*/  BRA `(.L_x_367) ;  /* 0xffffffd000547947 */ /* 0x000fea000383ffff */
.L_x_306:
[----:B0-----:R0:W2:Y:S02]  /*11cf0*/  SYNCS.PHASECHK.TRANS64.TRYWAIT P0, [R4+URZ+0x38840], R2 ;  /* 0x03884002040075a7 */ /* 0x0010a4000800017f */
[----:B--2---:R-:W-:Y:S05]  /*11d00*/  @!P0 NANOSLEEP.SYNCS 0x989680 ;  /* 0x009896800000895d */ /* 0x004fea0003900000 */
[----:B------:R-:W2:Y:S02]  /*11d10*/  @!P0 SYNCS.PHASECHK.TRANS64 P0, [R4+URZ+0x38840], R2 ;  /* 0x03884002040085a7 */ /* 0x000ea4000800007f */
[----:B--2---:R-:W-:Y:S05]  /*11d20*/  @!P0 BRA `(.L_x_306) ;  /* 0xfffffffc00f08947 */ /* 0x004fea000383ffff */
[----:B------:R-:W-:Y:S05]  /*11d30*/  BRA `(.L_x_368) ;  /* 0xffffffdc00087947 */ /* 0x000fea000383ffff */
.L_x_311:
[----:B-1----:R1:W2:Y:S02]  /*11d40*/  SYNCS.PHASECHK.TRANS64.TRYWAIT P0, [R4+URZ+0x38860], R2 ;  /* 0x03886002040075a7 */ /* 0x0022a4000800017f */
[----:B--2---:R-:W-:Y:S05]  /*11d50*/  @!P0 NANOSLEEP.SYNCS 0x989680 ;  /* 0x009896800000895d */ /* 0x004fea0003900000 */
[----:B------:R-:W2:Y:S02]  /*11d60*/  @!P0 SYNCS.PHASECHK.TRANS64 P0, [R4+URZ+0x38860], R2 ;  /* 0x03886002040085a7 */ /* 0x000ea4000800007f */
[----:B--2---:R-:W-:Y:S05]  /*11d70*/  @!P0 BRA `(.L_x_311) ;  /* 0xfffffffc00f08947 */ /* 0x004fea000383ffff */
[----:B------:R-:W-:Y:S05]  /*11d80*/  BRA `(.L_x_369) ;  /* 0xffffffdc00807947 */ /* 0x000fea000383ffff */
.L_x_325:
[----:B0-----:R0:W2:Y:S02]  /*11d90*/  SYNCS.PHASECHK.TRANS64.TRYWAIT P0, [R9+URZ+0x38820], R2 ;  /* 0x03882002090075a7 */ /* 0x0010a4000800017f */
[----:B--2---:R-:W-:Y:S05]  /*11da0*/  @!P0 NANOSLEEP.SYNCS 0x989680 ;  /* 0x009896800000895d */ /* 0x004fea0003900000 */
[----:B------:R-:W2:Y:S02]  /*11db0*/  @!P0 SYNCS.PHASECHK.TRANS64 P0, [R9+URZ+0x38820], R2 ;  /* 0x03882002090085a7 */ /* 0x000ea4000800007f */
[----:B--2---:R-:W-:Y:S05]  /*11dc0*/  @!P0 BRA `(.L_x_325) ;  /* 0xfffffffc00f08947 */ /* 0x004fea000383ffff */
[----:B------:R-:W-:Y:S05]  /*11dd0*/  BRA `(.L_x_370) ;  /* 0xffffffe800007947 */ /* 0x000fea000383ffff */
.L_x_326:
        /* <DEDUP_REMOVED lines=11> */
.L_x_372:
[----:B------:R-:W-:Y:S05]  /*11e90*/  BSYNC B0 ;  /* 0x0000000000007941 */ /* 0x000fea0003800000 */
.L_x_371:
[----:B------:R-:W-:Y:S05]  /*11ea0*/  BRA `(.L_x_373) ;  /* 0xffffffe400e87947 */ /* 0x000fea000383ffff */
.L_x_329:
[----:B------:R-:W-:Y:S01]  /*11eb0*/  BSSY B1, `(.L_x_374) ;  /* 0x0000006000017945 */ /* 0x000fe20003800000 */
[----:B------:R-:W-:-:S07]  /*11ec0*/  IMAD.MOV.U32 R15, RZ, RZ, -0x1 ;  /* 0xffffffffff0f7424 */ /* 0x000fce00078e00ff */
[----:B012---:R-:W-:Y:S05]  /*11ed0*/  WARPSYNC.COLLECTIVE R15, `(.L_x_375) ;  /* 0x000000000f0c7348 */ /* 0x007fea0003c00000 */
[----:B------:R-:W-:Y:S02]  /*11ee0*/  ELECT P6, UR62, PT ;  /* 0x00000000003e782f */ /* 0x000fe400038c0000 */
[----:B------:R-:W-:Y:S01]  /*11ef0*/  MOV R14, UR62 ;  /* 0x0000003e000e7c02 */ /* 0x000fe20008000f00 */
[----:B012---:R-:W-:Y:S10]  /*11f00*/  ENDCOLLECTIVE ;  /* 0x000000000000791b */ /* 0x007ff40003800000 */
.L_x_375:
[----:B------:R-:W-:Y:S05]  /*11f10*/  BSYNC B1 ;  /* 0x0000000000017941 */ /* 0x000fea0003800000 */
.L_x_374:
[----:B------:R-:W-:Y:S05]  /*11f20*/  BRA `(.L_x_376) ;  /* 0xffffffe400e07947 */ /* 0x000fea000383ffff */
.L_x_330:
[----:B0-----:R0:W1:Y:S02]  /*11f30*/  SYNCS.PHASECHK.TRANS64.TRYWAIT P0, [R5+URZ], R4 ;  /* 0x00000004050075a7 */ /* 0x001064000800017f */
[----:B-1----:R-:W-:Y:S05]  /*11f40*/  @!P0 NANOSLEEP.SYNCS 0x989680 ;  /* 0x009896800000895d */ /* 0x002fea0003900000 */
[----:B------:R-:W1:Y:S02]  /*11f50*/  @!P0 SYNCS.PHASECHK.TRANS64 P0, [R5+URZ], R4 ;  /* 0x00000004050085a7 */ /* 0x000e64000800007f */
[----:B-1----:R-:W-:Y:S05]  /*11f60*/  @!P0 BRA `(.L_x_330) ;  /* 0xfffffffc00f08947 */ /* 0x002fea000383ffff */
[----:B------:R-:W-:Y:S05]  /*11f70*/  BRA `(.L_x_377) ;  /* 0xffffffe800047947 */ /* 0x000fea000383ffff */
.L_x_331:
[----:B-1----:R1:W2:Y:S02]  /*11f80*/  SYNCS.PHASECHK.TRANS64.TRYWAIT P0, [R7+URZ], R2 ;  /* 0x00000002070075a7 */ /* 0x0022a4000800017f */
[----:B--2---:R-:W-:Y:S05]  /*11f90*/  @!P0 NANOSLEEP.SYNCS 0x989680 ;  /* 0x009896800000895d */ /* 0x004fea0003900000 */
[----:B------:R-:W2:Y:S02]  /*11fa0*/  @!P0 SYNCS.PHASECHK.TRANS64 P0, [R7+URZ], R2 ;  /* 0x00000002070085a7 */ /* 0x000ea4000800007f */
[----:B--2---:R-:W-:Y:S05]  /*11fb0*/  @!P0 BRA `(.L_x_331) ;  /* 0xfffffffc00f08947 */ /* 0x004fea000383ffff */
[----:B------:R-:W-:Y:S05]  /*11fc0*/  BRA `(.L_x_378) ;  /* 0xffffffe800007947 */ /* 0x000fea000383ffff */
.L_x_332:
[----:B--2---:R2:W3:Y:S02]  /*11fd0*/  SYNCS.PHASECHK.TRANS64.TRYWAIT P0, [R19+URZ], R4 ;  /* 0x00000004130075a7 */ /* 0x0044e4000800017f */
[----:B---3--:R-:W-:Y:S05]  /*11fe0*/  @!P0 NANOSLEEP.SYNCS 0x989680 ;  /* 0x009896800000895d */ /* 0x008fea0003900000 */
[----:B------:R-:W3:Y:S02]  /*11ff0*/  @!P0 SYNCS.PHASECHK.TRANS64 P0, [R19+URZ], R4 ;  /* 0x00000004130085a7 */ /* 0x000ee4000800007f */
[----:B---3--:R-:W-:Y:S05]  /*12000*/  @!P0 BRA `(.L_x_332) ;  /* 0xfffffffc00f08947 */ /* 0x008fea000383ffff */
[----:B------:R-:W-:Y:S05]  /*12010*/  BRA `(.L_x_379) ;  /* 0xffffffe400f47947 */ /* 0x000fea000383ffff */
.L_x_380:
        /* <DEDUP_REMOVED lines=14> */
.L_x_6020:


//--------------------- .text._ZN7cutlass13device_kernelIN5flash11enable_sm90INS1_16FlashAttnFwdSm90INS1_25CollectiveMainloopFwdSm90ILi2EN4cute5tupleIJNS5_1CILi1EEES8_S8_EEENS6_IJNS7_ILi64EEESA_SA_EEELi512ENS_10bfloat16_tEfNS_4arch4Sm90ELb0ELb0ELb1ELb1ELb0ELb0ELb0ELb0ELb0ELb1ELb0ELb0EEENS1_21CollectiveEpilogueFwdINS6_IJSA_NS7_ILi512EEESA_EEES9_SC_SE_Li256ELb1ELb1ELb0ELb0EEENS1_36VarlenDynamicPersistentTileSchedulerILi64ELi64ELi256ELi128ELb0ELb1ELb1ELb0ELb1ELb1EEEEEEEEEvNT_6ParamsE --------------------------
	.section	.text._ZN7cutlass13device_kernelIN5flash11enable_sm90INS1_16FlashAttnFwdSm90INS1_25CollectiveMainloopFwdSm90ILi2EN4cute5tupleIJNS5_1CILi1EEES8_S8_EEENS6_IJNS7_ILi64EEESA_SA_EEELi512ENS_10bfloat16_tEfNS_4arch4Sm90ELb0ELb0ELb1ELb1ELb0ELb0ELb0ELb0ELb0ELb1ELb0ELb0EEENS1_21CollectiveEpilogueFwdINS6_IJSA_NS7_ILi512EEESA_EEES9_SC_SE_Li256ELb1ELb1ELb0ELb0EEENS1_36VarlenDynamicPersistentTileSchedulerILi64ELi64ELi256ELi128ELb0ELb1ELb1ELb0ELb1ELb1EEEEEEEEEvNT_6ParamsE,"ax",@progbits
	.align	128
.text._ZN7cutlass13device_kernelIN5flash11enable_sm90INS1_16FlashAttnFwdSm90INS1_25CollectiveMainloopFwdSm90ILi2EN4cute5tupleIJNS5_1CILi1EEES8_S8_EEENS6_IJNS7_ILi64EEESA_SA_EEELi512ENS_10bfloat16_tEfNS_4arch4Sm90ELb0ELb0ELb1ELb1ELb0ELb0ELb0ELb0ELb0ELb1ELb0ELb0EEENS1_21CollectiveEpilogueFwdINS6_IJSA_NS7_ILi512EEESA_EEES9_SC_SE_Li256ELb1ELb1ELb0ELb0EEENS1_36VarlenDynamicPersistentTileSchedulerILi64ELi64ELi256ELi128ELb0ELb1ELb1ELb0ELb1ELb1EEEEEEEEEvNT_6ParamsE:
        .type           _ZN7cutlass13device_kernelIN5flash11enable_sm90INS1_16FlashAttnFwdSm90INS1_25CollectiveMainloopFwdSm90ILi2EN4cute5tupleIJNS5_1CILi1EEES8_S8_EEENS6_IJNS7_ILi64EEESA_SA_EEELi512ENS_10bfloat16_tEfNS_4arch4Sm90ELb0ELb0ELb1ELb1ELb0ELb0ELb0ELb0ELb0ELb1ELb0ELb0EEENS1_21CollectiveEpilogueFwdINS6_IJSA_NS7_ILi512EEESA_EEES9_SC_SE_Li256ELb1ELb1ELb0ELb0EEENS1_36VarlenDynamicPersistentTileSchedulerILi64ELi64ELi256ELi128ELb0ELb1ELb1ELb0ELb1ELb1EEEEEEEEEvNT_6ParamsE,@function
        .size           _ZN7cutlass13device_kernelIN5flash11enable_sm90INS1_16FlashAttnFwdSm90INS1_25CollectiveMainloopFwdSm90ILi2EN4cute5tupleIJNS5_1CILi1EEES8_S8_EEENS6_IJNS7_ILi64EEESA_SA_EEELi512ENS_10bfloat16_tEfNS_4arch4Sm90ELb0ELb0ELb1ELb1ELb0ELb0ELb0ELb0ELb0ELb1ELb0ELb0EEENS1_21CollectiveEpilogueFwdINS6_IJSA_NS7_ILi512EEESA_EEES9_SC_SE_Li256ELb1ELb1ELb0ELb0EEENS1_36VarlenDynamicPersistentTileSchedulerILi64ELi64ELi256ELi128ELb0ELb1ELb1ELb0ELb1ELb1EEEEEEEEEvNT_6ParamsE,(.L_x_6021 - _ZN7cutlass13device_kernelIN5flash11enable_sm90INS1_16FlashAttnFwdSm90INS1_25CollectiveMainloopFwdSm90ILi2EN4cute5tupleIJNS5_1CILi1EEES8_S8_EEENS6_IJNS7_ILi64EEESA_SA_EEELi512ENS_10bfloat16_tEfNS_4arch4Sm90ELb0ELb0ELb1ELb1ELb0ELb0ELb0ELb0ELb0ELb1ELb0ELb0EEENS1_21CollectiveEpilogueFwdINS6_IJSA_NS7_ILi512EEESA_EEES9_SC_SE_Li256ELb1ELb1ELb0ELb0EEENS1_36VarlenDynamicPersistentTileSchedulerILi64ELi64ELi256ELi128ELb0ELb1ELb1ELb0ELb1ELb1EEEEEEEEEvNT_6ParamsE)
        .other          _ZN7cutlass13device_kernelIN5flash11enable_sm90INS1_16FlashAttnFwdSm90INS1_25CollectiveMainloopFwdSm90ILi2EN4cute5tupleIJNS5_1CILi1EEES8_S8_EEENS6_IJNS7_ILi64EEESA_SA_EEELi512ENS_10bfloat16_tEfNS_4arch4Sm90ELb0ELb0ELb1ELb1ELb0ELb0ELb0ELb0ELb0ELb1ELb0ELb0EEENS1_21CollectiveEpilogueFwdINS6_IJSA_NS7_ILi512EEESA_EEES9_SC_SE_Li256ELb1ELb1ELb0ELb0EEENS1_36VarlenDynamicPersistentTileSchedulerILi64ELi64ELi256ELi128ELb0ELb1ELb1ELb0ELb1ELb1EEEEEEEEEvNT_6ParamsE,@"STO_CUDA_ENTRY STV_DEFAULT"
_ZN7cutlass13device_kernelIN5flash11enable_sm90INS1_16FlashAttnFwdSm90INS1_25CollectiveMainloopFwdSm90ILi2EN4cute5tupleIJNS5_1CILi1EEES8_S8_EEENS6_IJNS7_ILi64EEESA_SA_EEELi512ENS_10bfloat16_tEfNS_4arch4Sm90ELb0ELb0ELb1ELb1ELb0ELb0ELb0ELb0ELb0ELb1ELb0ELb0EEENS1_21CollectiveEpilogueFwdINS6_IJSA_NS7_ILi512EEESA_EEES9_SC_SE_Li256ELb1ELb1ELb0ELb0EEENS1_36VarlenDynamicPersistentTileSchedulerILi64ELi64ELi256ELi128ELb0ELb1ELb1ELb0ELb1ELb1EEEEEEEEEvNT_6ParamsE:
        /* <DEDUP_REMOVED lines=18> */
.L_x_382:
[----:B------:R-:W-:Y:S05]  /*0120*/  BSYNC B0 ;  /* 0x0000000000007941 */ /* 0x000fea0003800000 */
.L_x_381:
        /* <DEDUP_REMOVED lines=37> */
.L_x_383:
        /* <DEDUP_REMOVED lines=22> */
.L_x_384:
        /* <DEDUP_REMOVED lines=18> */
.L_x_385:
        /* <DEDUP_REMOVED lines=22> */
.L_x_386:
        /* <DEDUP_REMOVED lines=22> */
.L_x_387:
[----:B------:R-:W-:Y:S01]  /*08c0*/  PLOP3.LUT P0, PT, PT, PT, UP0, 0x80, 0x0 ;  /* 0x000000000000781c */ /* 0x000fe20003f0f008 */
[----:B------:R-:W-:Y:S01]  /*08d0*/  UMOV UR36, 0x1 ;  /* 0x0000000100247882 */ /* 0x000fe20000000000 */
[----:B------:R-:W-:Y:S01]  /*08e0*/  NOP ;  /* 0x0000000000007918 */ /* 0x000fe20000000000 */
[----:B------:R-:W-:Y:S01]  /*08f0*/  USEL UR36, UR36, 0x2, !UP0 ;  /* 0x0000000224247887 */ /* 0x000fe2000c000000 */
[----:B------:R-:W-:Y:S01]  /*0900*/  ULDC.64 UR40, c[0x0][0x208] ;  /* 0x0000820000287ab9 */ /* 0x000fe20000000a00 */
[----:B012-4-:R-:W-:Y:S08]  /*0910*/  BAR.SYNC.DEFER_BLOCKING 0x0 ;  /* 0x0000000000007b1d */ /* 0x017ff00000010000 */
[----:B------:R-:W-:Y:S05]  /*0920*/  @!P0 BRA `(.L_x_388) ;  /* 0x0000009800788947 */ /* 0x000fea0003800000 */
.L_x_389:
[----:B------:R-:W-:-:S08]  /*0930*/  NOP ;  /* 0x0000000000007918 */ /* 0x000fd00000000000 */
[----:B------:R-:W0:Y:S02]  /*0940*/  USETMAXREG.TRY_ALLOC.CTAPOOL UP0, 0xf0 ;  /* 0x000000f0000079c8 */ /* 0x000e240008000600 */
[----:B0-----:R-:W-:-:S13]  /*0950*/  PLOP3.LUT P0, PT, PT, PT, UP0, 0x80, 0x0 ;  /* 0x000000000000781c */ /* 0x001fda0003f0f008 */
[----:B------:R-:W-:Y:S05]  /*0960*/  @!P0 BRA `(.L_x_389) ;  /* 0xfffffffc00f08947 */ /* 0x000fea000383ffff */
[----:B------:R-:W0:Y:S01]  /*0970*/  S2R R2, SR_TID.X ;  /* 0x0000000000027919 */ /* 0x000e220000002100 */
[----:B------:R-:W1:Y:S01]  /*0980*/  S2UR UR4, SR_CgaCtaId ;  /* 0x00000000000479c3 */ /* 0x000e620000008800 */
[----:B------:R-:W-:Y:S02]  /*0990*/  UMOV UR42, 0x400 ;  /* 0x00000400002a7882 */ /* 0x000fe40000000000 */
[----:B-1----:R-:W-:-:S03]  /*09a0*/  ULEA UR42, UR4, UR42, 0x18 ;  /* 0x0000002a042a7291 */ /* 0x002fc6000f8ec03f */
[----:B------:R-:W-:Y:S01]  /*09b0*/  ULDC UR4, c[0x0][0xc3c] ;  /* 0x00030f0000047ab9 */ /* 0x000fe20000000800 */
[----:B0-----:R-:W-:-:S04]  /*09c0*/  LOP3.LUT R0, R2, 0xffffff80, RZ, 0xc0, !PT ;  /* 0xffffff8002007812 */ /* 0x001fc800078ec0ff */
[----:B------:R-:W-:-:S13]  /*09d0*/  ISETP.NE.AND P0, PT, R0, 0x80, PT ;  /* 0x000000800000780c */ /* 0x000fda0003f05270 */
[----:B------:R-:W-:Y:S06]  /*09e0*/  @!P0 BAR.ARV 0x8, 0x100 ;  /* 0x0204000000008b1d */ /* 0x000fec0000002000 */
[----:B------:R-:W-:-:S13]  /*09f0*/  ISETP.GE.U32.AND P0, PT, R2, 0x100, PT ;  /* 0x000001000200780c */ /* 0x000fda0003f06070 */
[----:B------:R-:W-:Y:S08]  /*0a00*/  @P0 BAR.ARV 0xf, 0x100 ;  /* 0x03c4000000000b1d */ /* 0x000ff00000002000 */
[----:B------:R-:W-:Y:S06]  /*0a10*/  BAR.SYNC.DEFER_BLOCKING 0x5, 0x180 ;  /* 0x0146000000007b1d */ /* 0x000fec0000010000 */
[----:B------:R-:W0:Y:S02]  /*0a20*/  LDS.128 R16, [UR42+0x28cd0] ;  /* 0x028cd02aff107984 */ /* 0x000e240008000c00 */
[----:B------:R-:W-:Y:S06]  /*0a30*/  BAR.ARV 0x4, 0x180 ;  /* 0x0106000000007b1d */ /* 0x000fec0000002000 */
[----:B0-----:R-:W-:-:S13]  /*0a40*/  ISETP.GE.AND P0, PT, R19, UR4, PT ;  /* 0x0000000413007c0c */ /* 0x001fda000bf06270 */
[----:B------:R-:W-:Y:S05]  /*0a50*/  @P0 EXIT ;  /* 0x000000000000094d */ /* 0x000fea0003800000 */
[----:B------:R-:W-:Y:S01]  /*0a60*/  VIADD R197, R2, 0xffffff80 ;  /* 0xffffff8002c57836 */ /* 0x000fe20000000000 */
[----:B------:R-:W-:Y:S01]  /*0a70*/  R2UR UR5, R17 ;  /* 0x00000000110572ca */ /* 0x000fe200000e0000 */
[----:B------:R-:W-:Y:S01]  /*0a80*/  IMAD.MOV.U32 R23, RZ, RZ, 0x40 ;  /* 0x00000040ff177424 */ /* 0x000fe200078e00ff */
[----:B------:R-:W-:Y:S01]  /*0a90*/  R2UR UR6, R18 ;  /* 0x00000000120672ca */ /* 0x000fe200000e0000 */
        /* <DEDUP_REMOVED lines=8> */
[----:B------:R-:W-:Y:S02]  /*0b20*/  LEA.HI R7, R0, R197, RZ, 0x2 ;  /* 0x000000c500077211 */ /* 0x000fe400078f10ff */
[----:B------:R-:W-:Y:S02]  /*0b30*/  LEA.HI R4, R2, R3, RZ, 0x1 ;  /* 0x0000000302047211 */ /* 0x000fe400078f08ff */
[--C-:B------:R-:W-:Y:S02]  /*0b40*/  SHF.R.S32.HI R11, RZ, 0x5, R5.reuse ;  /* 0x00000005ff0b7819 */ /* 0x100fe40000011405 */
[----:B------:R-:W-:Y:S02]  /*0b50*/  LOP3.LUT R4, R4, 0x1ffffffe, RZ, 0xc0, !PT ;  /* 0x1ffffffe04047812 */ /* 0x000fe400078ec0ff */
[----:B------:R-:W-:-:S02]  /*0b60*/  SHF.R.S32.HI R6, RZ, 0x1f, R5 ;  /* 0x0000001fff067819 */ /* 0x000fc40000011405 */
[----:B------:R-:W-:Y:S01]  /*0b70*/  LOP3.LUT R8, R7, 0xfffffffc, RZ, 0xc0, !PT ;  /* 0xfffffffc07087812 */ /* 0x000fe200078ec0ff */
[----:B------:R-:W-:Y:S01]  /*0b80*/  IMAD.IADD R9, R3, 0x1, -R4 ;  /* 0x0000000103097824 */ /* 0x000fe200078e0a04 */
[----:B------:R-:W-:Y:S02]  /*0b90*/  LOP3.LUT R4, R2, 0xfffffff0, RZ, 0xc0, !PT ;  /* 0xfffffff002047812 */ /* 0x000fe400078ec0ff */
[----:B------:R-:W-:Y:S01]  /*0ba0*/  LEA.HI R3, R0, R197, RZ, 0x7 ;  /* 0x000000c500037211 */ /* 0x000fe200078f38ff */
[C---:B------:R-:W-:Y:S01]  /*0bb0*/  IMAD.IADD R10, R197.reuse, 0x1, -R8 ;  /* 0x00000001c50a7824 */ /* 0x040fe200078e0a08 */
[----:B------:R-:W-:Y:S01]  /*0bc0*/  LEA.HI R6, R6, R11, RZ, 0x2 ;  /* 0x0000000b06067211 */ /* 0x000fe200078f10ff */
[----:B------:R-:W-:Y:S01]  /*0bd0*/  IMAD.IADD R7, R197, 0x1, -R4 ;  /* 0x00000001c5077824 */ /* 0x000fe200078e0a04 */
[----:B------:R-:W-:Y:S01]  /*0be0*/  LOP3.LUT R2, R3, 0xffffff80, RZ, 0xc0, !PT ;  /* 0xffffff8003027812 */ /* 0x000fe200078ec0ff */
[----:B------:R-:W-:Y:S01]  /*0bf0*/  IMAD.SHL.U32 R9, R9, 0x8, RZ ;  /* 0x0000000809097824 */ /* 0x000fe200078e00ff */
[----:B------:R-:W-:-:S02]  /*0c00*/  SHF.R.S32.HI R192, RZ, 0x7, R3 ;  /* 0x00000007ffc07819 */ /* 0x000fc40000011403 */
[--C-:B------:R-:W-:Y:S01]  /*0c10*/  SHF.R.S32.HI R4, RZ, 0x1f, R7.reuse ;  /* 0x0000001fff047819 */ /* 0x100fe20000011407 */
[----:B------:R-:W-:Y:S01]  /*0c20*/  IMAD.IADD R2, R197, 0x1, -R2 ;  /* 0x00000001c5027824 */ /* 0x000fe200078e0a02 */
[----:B------:R-:W-:Y:S01]  /*0c30*/  LOP3.LUT R6, R6, 0x3ffffc, RZ, 0xc0, !PT ;  /* 0x003ffffc06067812 */ /* 0x000fe200078ec0ff */
[----:B------:R-:W-:Y:S01]  /*0c40*/  IMAD R15, R192, 0x100, R7 ;  /* 0x00000100c00f7824 */ /* 0x000fe200078e0207 */
[----:B------:R-:W-:Y:S02]  /*0c50*/  LEA.HI R12, R10, R10, RZ, 0x1 ;  /* 0x0000000a0a0c7211 */ /* 0x000fe400078f08ff */
[----:B------:R-:W-:Y:S01]  /*0c60*/  LEA.HI R8, R4, R7, RZ, 0x3 ;  /* 0x0000000704087211 */ /* 0x000fe200078f18ff */
[----:B------:R-:W-:Y:S01]  /*0c70*/  IMAD.IADD R4, R11, 0x1, -R6 ;  /* 0x000000010b047824 */ /* 0x000fe200078e0a06 */
[----:B------:R-:W-:Y:S02]  /*0c80*/  SHF.R.S32.HI R5, RZ, 0x1f, R2 ;  /* 0x0000001fff057819 */ /* 0x000fe40000011402 */
[----:B------:R-:W-:Y:S01]  /*0c90*/  LOP3.LUT R13, R12, 0x1ffffffe, RZ, 0xc0, !PT ;  /* 0x1ffffffe0c0d7812 */ /* 0x000fe200078ec0ff */
[----:B------:R-:W-:Y:S01]  /*0ca0*/  IMAD R196, R4, 0x10, R15 ;  /* 0x0000001004c47824 */ /* 0x000fe200078e020f */
[----:B------:R-:W-:-:S02]  /*0cb0*/  LEA.HI R4, R5, R2, RZ, 0x2 ;  /* 0x0000000205047211 */ /* 0x000fc400078f10ff */
[----:B------:R-:W-:Y:S01]  /*0cc0*/  LOP3.LUT R6, R8, 0xfffffff8, RZ, 0xc0, !PT ;  /* 0xfffffff808067812 */ /* 0x000fe200078ec0ff */
[----:B------:R-:W-:Y:S01]  /*0cd0*/  IMAD.IADD R195, R10, 0x1, -R13 ;  /* 0x000000010ac37824 */ /* 0x000fe200078e0a0d */
[----:B------:R-:W-:Y:S01]  /*0ce0*/  LOP3.LUT R13, R4, 0x7ffffffc, RZ, 0xc0, !PT ;  /* 0x7ffffffc040d7812 */ /* 0x000fe200078ec0ff */
[----:B------:R-:W-:Y:S01]  /*0cf0*/  IMAD.SHL.U32 R8, R8, 0x40, RZ ;  /* 0x0000004008087824 */ /* 0x000fe200078e00ff */
[----:B------:R-:W-:Y:S01]  /*0d00*/  LEA.HI R0, R0, R197, RZ, 0x3 ;  /* 0x000000c500007211 */ /* 0x000fe200078f18ff */
[----:B------:R-:W-:Y:S01]  /*0d10*/  IMAD.IADD R7, R7, 0x1, -R6 ;  /* 0x0000000107077824 */ /* 0x000fe200078e0a06 */
[----:B------:R-:W-:Y:S01]  /*0d20*/  LEA.HI R6, R5, R2, RZ, 0x5 ;  /* 0x0000000205067211 */ /* 0x000fe200078f28ff */
[----:B------:R-:W-:Y:S01]  /*0d30*/  IMAD.IADD R13, R2, 0x1, -R13 ;  /* 0x00000001020d7824 */ /* 0x000fe200078e0a0d */
[----:B------:R-:W-:Y:S01]  /*0d40*/  LOP3.LUT R8, R8, 0x7ffffe00, RZ, 0xc0, !PT ;  /* 0x7ffffe0008087812 */ /* 0x000fe200078ec0ff */
[----:B------:R-:W-:Y:S01]  /*0d50*/  IMAD.SHL.U32 R2, R7, 0x40, RZ ;  /* 0x0000004007027824 */ /* 0x000fe200078e00ff */
[--C-:B------:R-:W-:Y:S01]  /*0d60*/  SHF.R.S32.HI R5, RZ, 0x2, R4.reuse ;  /* 0x00000002ff057819 */ /* 0x100fe20000011404 */
[----:B------:R-:W-:Y:S01]  /*0d70*/  IMAD.U32 R196, R196, 0x40, R9 ;  /* 0x00000040c4c47824 */ /* 0x000fe200078e0009 */
[----:B------:R-:W-:Y:S01]  /*0d80*/  SHF.R.S32.HI R4, RZ, 0x1f, R4 ;  /* 0x0000001fff047819 */ /* 0x000fe20000011404 */
[----:B------:R-:W-:Y:S01]  /*0d90*/  IMAD R8, R11, 0x400, R8 ;  /* 0x000004000b087824 */ /* 0x000fe200078e0208 */
[----:B------:R-:W-:Y:S01]  /*0da0*/  LOP3.LUT R2, R2, 0x1c0, RZ, 0xc0, !PT ;  /* 0x000001c002027812 */ /* 0x000fe200078ec0ff */
[----:B------:R-:W-:Y:S01]  /*0db0*/  IMAD.SHL.U32 R17, R13, 0x2, RZ ;  /* 0x000000020d117824 */ /* 0x000fe200078e00ff */
[----:B------:R-:W-:-:S02]  /*0dc0*/  LOP3.LUT R190, R0, 0xfffffff8, RZ, 0xc0, !PT ;  /* 0xfffffff800be7812 */ /* 0x000fc400078ec0ff */
[----:B------:R-:W-:Y:S02]  /*0dd0*/  LOP3.LUT R9, R2, 0x8, R9, 0xf8, !PT ;  /* 0x0000000802097812 */ /* 0x000fe400078ef809 */
[----:B------:R-:W-:Y:S01]  /*0de0*/  SHF.R.U32.HI R2, RZ, 0x3, R2 ;  /* 0x00000003ff027819 */ /* 0x000fe20000011602 */
[----:B------:R-:W-:Y:S01]  /*0df0*/  IMAD.IADD R190, R197, 0x1, -R190 ;  /* 0x00000001c5be7824 */ /* 0x000fe200078e0abe */
[----:B------:R-:W-:Y:S02]  /*0e00*/  LEA.HI R4, R4, R5, RZ, 0x3 ;  /* 0x0000000504047211 */ /* 0x000fe400078f18ff */
[----:B------:R-:W-:Y:S01]  /*0e10*/  LOP3.LUT R9, R9, R2, RZ, 0x3c, !PT ;  /* 0x0000000209097212 */ /* 0x000fe200078e3cff */
[----:B------:R-:W-:Y:S01]  /*0e20*/  IMAD.SHL.U32 R2, R190, 0x8, RZ ;  /* 0x00000008be027824 */ /* 0x000fe200078e00ff */
[----:B------:R-:W-:Y:S01]  /*0e30*/  R2P PR, R7, 0x6 ;  /* 0x0000000607007804 */ /* 0x000fe20000000000 */
[----:B------:R-:W-:Y:S01]  /*0e40*/  IMAD.MOV.U32 R7, RZ, RZ, R19 ;  /* 0x000000ffff077224 */ /* 0x000fe200078e0013 */
[----:B------:R-:W-:Y:S01]  /*0e50*/  LOP3.LUT R4, R4, 0xfffffff8, RZ, 0xc0, !PT ;  /* 0xfffffff804047812 */ /* 0x000fe200078ec0ff */
[----:B------:R-:W-:Y:S01]  /*0e60*/  IMAD.IADD R8, R8, 0x1, R9 ;  /* 0x0000000108087824 */ /* 0x000fe200078e0209 */
[----:B------:R-:W-:Y:S01]  /*0e70*/  LEA.HI R3, R3, R192, RZ, 0x1 ;  /* 0x000000c003037211 */ /* 0x000fe200078f08ff */
[----:B------:R-:W-:Y:S01]  /*0e80*/  VIADD R189, R2, 0x40 ;  /* 0x0000004002bd7836 */ /* 0x000fe20000000000 */
[----:B------:R-:W-:Y:S01]  /*0e90*/  SHF.R.S32.HI R6, RZ, 0x5, R6 ;  /* 0x00000005ff067819 */ /* 0x000fe20000011406 */
[----:B------:R-:W-:Y:S01]  /*0ea0*/  IMAD.IADD R5, R5, 0x1, -R4 ;  /* 0x0000000105057824 */ /* 0x000fe200078e0a04 */
[----:B------:R-:W-:Y:S01]  /*0eb0*/  LEA R19, R8, UR42, 0x1 ;  /* 0x0000002a08137c11 */ /* 0x000fe2000f8e08ff */
[C---:B------:R-:W-:Y:S01]  /*0ec0*/  VIADD R188, R2.reuse, 0x80 ;  /* 0x0000008002bc7836 */ /* 0x040fe20000000000 */
[----:B------:R-:W-:Y:S01]  /*0ed0*/  LOP3.LUT R3, R3, 0xfffffe, RZ, 0xc0, !PT ;  /* 0x00fffffe03037812 */ /* 0x000fe200078ec0ff */
[C---:B------:R-:W-:Y:S01]  /*0ee0*/  VIADD R187, R2.reuse, 0xc0 ;  /* 0x000000c002bb7836 */ /* 0x040fe20000000000 */
[----:B------:R-:W-:Y:S01]  /*0ef0*/  SEL R23, R23, 0xffffffc0, !P2 ;  /* 0xffffffc017177807 */ /* 0x000fe20005000000 */
[C---:B------:R-:W-:Y:S01]  /*0f00*/  VIADD R184, R19.reuse, 0x26800 ;  /* 0x0002680013b87836 */ /* 0x040fe20000000000 */
[----:B------:R-:W-:Y:S01]  /*0f10*/  SHF.R.S32.HI R191, RZ, 0x3, R0 ;  /* 0x00000003ffbf7819 */ /* 0x000fe20000011400 */
[C---:B------:R-:W-:Y:S01]  /*0f20*/  VIADD R186, R2.reuse, 0x100 ;  /* 0x0000010002ba7836 */ /* 0x040fe20000000000 */
[----:B------:R-:W-:Y:S01]  /*0f30*/  SHF.R.S32.HI R204, RZ, 0x1f, R189 ;  /* 0x0000001fffcc7819 */ /* 0x000fe200000114bd */
[C---:B------:R-:W-:Y:S01]  /*0f40*/  VIADD R185, R2.reuse, 0x140 ;  /* 0x0000014002b97836 */ /* 0x040fe20000000000 */
[----:B------:R-:W-:Y:S01]  /*0f50*/  SHF.R.S32.HI R203, RZ, 0x1f, R188 ;  /* 0x0000001fffcb7819 */ /* 0x000fe200000114bc */
[C---:B------:R-:W-:Y:S01]  /*0f60*/  VIADD R194, R2.reuse, 0x180 ;  /* 0x0000018002c27836 */ /* 0x040fe20000000000 */
[----:B------:R-:W-:Y:S01]  /*0f70*/  SHF.R.S32.HI R202, RZ, 0x1f, R187 ;  /* 0x0000001fffca7819 */ /* 0x000fe200000114bb */
[----:B------:R-:W-:Y:S01]  /*0f80*/  VIADD R193, R2, 0x1c0 ;  /* 0x000001c002c17836 */ /* 0x000fe20000000000 */
[----:B------:R-:W-:Y:S01]  /*0f90*/  SHF.R.S32.HI R201, RZ, 0x1f, R186 ;  /* 0x0000001fffc97819 */ /* 0x000fe200000114ba */
[----:B------:R-:W-:Y:S01]  /*0fa0*/  VIADD R22, R19, 0x26820 ;  /* 0x0002682013167836 */ /* 0x000fe20000000000 */
[----:B------:R-:W-:Y:S01]  /*0fb0*/  SHF.R.S32.HI R200, RZ, 0x1f, R185 ;  /* 0x0000001fffc87819 */ /* 0x000fe200000114b9 */
[----:B------:R-:W-:Y:S01]  /*0fc0*/  IMAD R16, R6, 0x10, R5 ;  /* 0x0000001006107824 */ /* 0x000fe200078e0205 */
[----:B------:R-:W-:Y:S01]  /*0fd0*/  SHF.R.S32.HI R199, RZ, 0x1f, R194 ;  /* 0x0000001fffc77819 */ /* 0x000fe200000114c2 */
[----:B------:R-:W-:Y:S01]  /*0fe0*/  IMAD.IADD R3, R192, 0x1, -R3 ;  /* 0x00000001c0037824 */ /* 0x000fe200078e0a03 */
[----:B------:R-:W-:Y:S01]  /*0ff0*/  SHF.R.S32.HI R198, RZ, 0x1f, R193 ;  /* 0x0000001fffc67819 */ /* 0x000fe200000114c1 */
[----:B------:R-:W-:-:S02]  /*1000*/  @P1 VIADD R22, R184, 0xffffffe0 ;  /* 0xffffffe0b8161836 */ /* 0x000fc40000000000 */
[----:B------:R-:W-:Y:S02]  /*1010*/  IMAD.IADD R184, R184, 0x1, R23 ;  /* 0x00000001b8b87824 */ /* 0x000fe400078e0217 */
[----:B------:R-:W-:Y:S02]  /*1020*/  IMAD.SHL.U32 R18, R3, 0x100, RZ ;  /* 0x0000010003127824 */ /* 0x000fe400078e00ff */
[----:B------:R-:W-:Y:S02]  /*1030*/  IMAD R195, R195, 0x8, R16 ;  /* 0x00000008c3c37824 */ /* 0x000fe400078e0210 */
[----:B------:R-:W-:-:S07]  /*1040*/  IMAD.IADD R23, R23, 0x1, R22 ;  /* 0x0000000117177824 */ /* 0x000fce00078e0216 */
.L_x_433:
[----:B0-2-4-:R-:W0:Y:S01]  /*1050*/  LDC.64 R4, c[0x0][0xc88] ;  /* 0x00032200ff047b82 */ /* 0x015e220000000a00 */
[----:B------:R-:W-:Y:S01]  /*1060*/  ULDC.64 UR8, c[0x0][0xa28] ;  /* 0x00028a0000087ab9 */ /* 0x000fe20000000a00 */
[----:B------:R-:W-:Y:S01]  /*1070*/  ULDC.64 UR10, c[0x0][0x418] ;  /* 0x00010600000a7ab9 */ /* 0x000fe20000000a00 */
[----:B------:R-:W-:Y:S01]  /*1080*/  IMAD.MOV.U32 R3, RZ, RZ, RZ ;  /* 0x000000ffff037224 */ /* 0x000fe200078e00ff */
[----:B------:R-:W-:Y:S01]  /*1090*/  ULDC UR4, c[0x0][0x424] ;  /* 0x0001090000047ab9 */ /* 0x000fe20000000800 */
[----:B------:R-:W-:Y:S01]  /*10a0*/  ULDC UR7, c[0x0][0x2f0] ;  /* 0x0000bc0000077ab9 */ /* 0x000fe20000000800 */
[----:B0-----:R-:W-:-:S06]  /*10b0*/  IMAD.WIDE R4, R7, 0x4, R4 ;  /* 0x0000000407047825 */ /* 0x001fcc00078e0204 */
[----:B------:R-:W2:Y:S01]  /*10c0*/  LDG.E R4, desc[UR40][R4.64] ;  /* 0x0000002804047981 */ /* 0x000ea2000c1e1900 */
[----:B------:R-:W-:-:S04]  /*10d0*/  UISETP.NE.U32.AND UP0, UPT, UR8, URZ, UPT ;  /* 0x0000003f0800728c */ /* 0x000fc8000bf05070 */
[----:B------:R-:W-:-:S06]  /*10e0*/  UISETP.NE.AND.EX UP0, UPT, UR9, URZ, UPT, UP0 ;  /* 0x0000003f0900728c */ /* 0x000fcc000bf05300 */
[----:B------:R-:W-:Y:S02]  /*10f0*/  PLOP3.LUT P0, PT, PT, PT, UP0, 0x80, 0x0 ;  /* 0x000000000000781c */ /* 0x000fe40003f0f008 */
[----:B--2---:R-:W-:-:S13]  /*1100*/  R2UR UR43, R4 ;  /* 0x00000000042b72ca */ /* 0x004fda00000e0000 */
[----:B------:R-:W-:Y:S02]  /*1110*/  USHF.R.S32.HI UR44, URZ, 0x1f, UR43 ;  /* 0x0000001f3f2c7899 */ /* 0x000fe4000801142b */
[----:B------:R-:W-:-:S04]  /*1120*/  @UP0 ULEA UR8, UP1, UR43, UR8, 0x2 ;  /* 0x000000082b080291 */ /* 0x000fc8000f82103f */
[----:B------:R-:W-:Y:S02]  /*1130*/  @UP0 ULEA.HI.X UR9, UR43, UR9, UR44, 0x2, UP1 ;  /* 0x000000092b090291 */ /* 0x000fe400088f142c */
[----:B------:R-:W-:-:S04]  /*1140*/  IMAD.U32 R6, RZ, RZ, UR8 ;  /* 0x00000008ff067e24 */ /* 0x000fc8000f8e00ff */
[----:B------:R-:W-:Y:S01]  /*1150*/  IMAD.U32 R7, RZ, RZ, UR9 ;  /* 0x00000009ff077e24 */ /* 0x000fe2000f8e00ff */
[----:B------:R-:W-:Y:S02]  /*1160*/  ULDC.64 UR8, c[0x0][0xa20] ;  /* 0x0002880000087ab9 */ /* 0x000fe40000000a00 */
[----:B------:R-:W-:Y:S02]  /*1170*/  UISETP.NE.U32.AND UP0, UPT, UR8, URZ, UPT ;  /* 0x0000003f0800728c */ /* 0x000fe4000bf05070 */
[----:B------:R-:W-:Y:S01]  /*1180*/  UISETP.NE.U32.AND UP1, UPT, UR10, URZ, UPT ;  /* 0x0000003f0a00728c */ /* 0x000fe2000bf25070 */
[----:B------:R0:W5:Y:S01]  /*1190*/  @P0 LDG.E R3, desc[UR40][R6.64] ;  /* 0x0000002806030981 */ /* 0x000162000c1e1900 */
[----:B------:R-:W-:Y:S02]  /*11a0*/  UISETP.NE.AND.EX UP0, UPT, UR9, URZ, UPT, UP0 ;  /* 0x0000003f0900728c */ /* 0x000fe4000bf05300 */
[----:B------:R-:W-:-:S04]  /*11b0*/  UISETP.NE.AND.EX UP1, UPT, UR11, URZ, UPT, UP1 ;  /* 0x0000003f0b00728c */ /* 0x000fc8000bf25310 */
[----:B------:R-:W-:Y:S01]  /*11c0*/  USEL UR4, UR4, 0x1, UP1 ;  /* 0x0000000104047887 */ /* 0x000fe20008800000 */
[----:B------:R-:W-:-:S03]  /*11d0*/  PLOP3.LUT P0, PT, PT, PT, UP0, 0x80, 0x0 ;  /* 0x000000000000781c */ /* 0x000fc60003f0f008 */
[----:B------:R-:W-:Y:S02]  /*11e0*/  UIMAD UR4, UR4, UR7, URZ ;  /* 0x00000007040472a4 */ /* 0x000fe4000f8e023f */
[----:B------:R-:W-:-:S04]  /*11f0*/  @UP0 ULEA UR8, UP1, UR43, UR8, 0x2 ;  /* 0x000000082b080291 */ /* 0x000fc8000f82103f */
[----:B------:R-:W-:Y:S01]  /*1200*/  @UP0 ULEA.HI.X UR9, UR43, UR9, UR44, 0x2, UP1 ;  /* 0x000000092b090291 */ /* 0x000fe200088f142c */
[----:B------:R-:W-:Y:S02]  /*1210*/  IMAD.U32 R152, RZ, RZ, UR4 ;  /* 0x00000004ff987e24 */ /* 0x000fe4000f8e00ff */
[----:B------:R-:W-:-:S03]  /*1220*/  IMAD.U32 R4, RZ, RZ, UR8 ;  /* 0x00000008ff047e24 */ /* 0x000fc6000f8e00ff */
[----:B------:R-:W-:-:S05]  /*1230*/  IMAD.U32 R5, RZ, RZ, UR9 ;  /* 0x00000009ff057e24 */ /* 0x000fca000f8e00ff */
[----:B------:R0:W5:Y:S01]  /*1240*/  @P0 LDG.E R152, desc[UR40][R4.64] ;  /* 0x0000002804980981 */ /* 0x000162000c1e1900 */
[----:B------:R-:W-:Y:S01]  /*1250*/  UMOV UR45, UR5 ;  /* 0x00000005002d7c82 */ /* 0x000fe20008000000 */
[----:B------:R-:W-:Y:S01]  /*1260*/  UMOV UR46, UR6 ;  /* 0x00000006002e7c82 */ /* 0x000fe20008000000 */
[----:B-1-3--:R-:W-:Y:S05]  /*1270*/  @P0 BRA `(.L_x_390) ;  /* 0x00000000002c0947 */ /* 0x00afea0003800000 */
[----:B------:R-:W-:Y:S02]  /*1280*/  ULDC.64 UR4, c[0x0][0xa08] ;  /* 0x0002820000047ab9 */ /* 0x000fe40000000a00 */
[----:B------:R-:W-:-:S04]  /*1290*/  ISETP.NE.U32.AND P0, PT, RZ, UR4, PT ;  /* 0x00000004ff007c0c */ /* 0x000fc8000bf05070 */
[----:B------:R-:W-:-:S13]  /*12a0*/  ISETP.NE.AND.EX P0, PT, RZ, UR5, PT, P0 ;  /* 0x00000005ff007c0c */ /* 0x000fda000bf05300 */
[----:B------:R-:W-:Y:S05]  /*12b0*/  @!P0 BRA `(.L_x_390) ;  /* 0x00000000001c8947 */ /* 0x000fea0003800000 */
[----:B------:R-:W-:Y:S02]  /*12c0*/  ULDC.64 UR4, c[0x0][0xa08] ;  /* 0x0002820000047ab9 */ /* 0x000fe40000000a00 */
[----:B------:R-:W-:-:S06]  /*12d0*/  UIMAD.WIDE UR4, UR43, 0x4, UR4 ;  /* 0x000000042b0478a5 */ /* 0x000fcc000f8e0204 */
[----:B0-----:R-:W-:Y:S02]  /*12e0*/  IMAD.U32 R4, RZ, RZ, UR4 ;  /* 0x00000004ff047e24 */ /* 0x001fe4000f8e00ff */
[----:B------:R-:W-:-:S05]  /*12f0*/  IMAD.U32 R5, RZ, RZ, UR5 ;  /* 0x00000005ff057e24 */ /* 0x000fca000f8e00ff */
[----:B-----5:R-:W2:Y:S04]  /*1300*/  LDG.E R152, desc[UR40][R4.64] ;  /* 0x0000002804987981 */ /* 0x020ea8000c1e1900 */
[----:B------:R-:W2:Y:S02]  /*1310*/  LDG.E R7, desc[UR40][R4.64+0x4] ;  /* 0x0000042804077981 */ /* 0x000ea4000c1e1900 */
[----:B--2---:R-:W-:-:S07]  /*1320*/  IMAD.IADD R152, R7, 0x1, -R152 ;  /* 0x0000000107987824 */ /* 0x004fce00078e0a98 */
.L_x_390:
[----:B------:R-:W-:Y:S01]  /*1330*/  UISETP.NE.AND UP0, UPT, UR48, 0x1, UPT ;  /* 0x000000013000788c */ /* 0x000fe2000bf05270 */
[----:B-----5:R-:W-:Y:S01]  /*1340*/  IMAD.IADD R152, R152, 0x1, -R3 ;  /* 0x0000000198987824 */ /* 0x020fe200078e0a03 */
[----:B------:R-:W-:Y:S01]  /*1350*/  CS2R R20, SRZ ;  /* 0x0000000000147805 */ /* 0x000fe2000001ff00 */
[----:B------:R-:W-:Y:S01]  /*1360*/  IMAD.MOV.U32 R0, RZ, RZ, RZ ;  /* 0x000000ffff007224 */ /* 0x000fe200078e00ff */
[----:B------:R-:W-:Y:S01]  /*1370*/  CS2R R150, SRZ ;  /* 0x0000000000967805 */ /* 0x000fe2000001ff00 */
[----:B------:R-:W-:Y:S01]  /*1380*/  VIADD R3, R152, 0x3f ;  /* 0x0000003f98037836 */ /* 0x000fe20000000000 */
[----:B------:R-:W-:Y:S02]  /*1390*/  PLOP3.LUT P0, PT, PT, PT, UP0, 0x80, 0x0 ;  /* 0x000000000000781c */ /* 0x000fe40003f0f008 */
[----:B------:R-:W-:Y:S02]  /*13a0*/  CS2R R148, SRZ ;  /* 0x0000000000947805 */ /* 0x000fe4000001ff00 */
[----:B------:R-:W-:-:S02]  /*13b0*/  CS2R R146, SRZ ;  /* 0x0000000000927805 */ /* 0x000fc4000001ff00 */
[----:B------:R-:W-:Y:S02]  /*13c0*/  CS2R R144, SRZ ;  /* 0x0000000000907805 */ /* 0x000fe4000001ff00 */
[----:B0-----:R-:W-:Y:S02]  /*13d0*/  SHF.R.S32.HI R4, RZ, 0x1f, R3 ;  /* 0x0000001fff047819 */ /* 0x001fe40000011403 */
[----:B------:R-:W-:Y:S02]  /*13e0*/  CS2R R142, SRZ ;  /* 0x00000000008e7805 */ /* 0x000fe4000001ff00 */
[----:B------:R-:W-:Y:S02]  /*13f0*/  CS2R R140, SRZ ;  /* 0x00000000008c7805 */ /* 0x000fe4000001ff00 */
[----:B------:R-:W-:Y:S02]  /*1400*/  CS2R R138, SRZ ;  /* 0x00000000008a7805 */ /* 0x000fe4000001ff00 */
[----:B------:R-:W-:-:S02]  /*1410*/  LEA.HI R4, R4, R3, RZ, 0x6 ;  /* 0x0000000304047211 */ /* 0x000fc400078f30ff */
[----:B------:R-:W-:Y:S02]  /*1420*/  CS2R R136, SRZ ;  /* 0x0000000000887805 */ /* 0x000fe4000001ff00 */
[----:B------:R-:W-:Y:S02]  /*1430*/  CS2R R134, SRZ ;  /* 0x0000000000867805 */ /* 0x000fe4000001ff00 */
[----:B------:R-:W-:Y:S02]  /*1440*/  CS2R R132, SRZ ;  /* 0x0000000000847805 */ /* 0x000fe4000001ff00 */
[----:B------:R-:W-:Y:S02]  /*1450*/  CS2R R130, SRZ ;  /* 0x0000000000827805 */ /* 0x000fe4000001ff00 */
[----:B------:R-:W-:Y:S02]  /*1460*/  CS2R R128, SRZ ;  /* 0x0000000000807805 */ /* 0x000fe4000001ff00 */
[----:B------:R-:W-:-:S02]  /*1470*/  CS2R R170, SRZ ;  /* 0x0000000000aa7805 */ /* 0x000fc4000001ff00 */
        /* <DEDUP_REMOVED lines=13> */
[----:B------:R-:W-:Y:S01]  /*1550*/  CS2R R104, SRZ ;  /* 0x0000000000687805 */ /* 0x000fe2000001ff00 */
[----:B------:R-:W-:Y:S01]  /*1560*/  IMAD.MOV.U32 R153, RZ, RZ, RZ ;  /* 0x000000ffff997224 */ /* 0x000fe200078e00ff */
        /* <DEDUP_REMOVED lines=36> */
[----:B------:R-:W-:Y:S01]  /*17b0*/  SHF.R.S32.HI R174, RZ, 0x6, R4 ;  /* 0x00000006ffae7819 */ /* 0x000fe20000011404 */
[----:B------:R-:W-:Y:S06]  /*17c0*/  @!P0 BRA `(.L_x_391) ;  /* 0x0000001800508947 */ /* 0x000fec0003800000 */
[----:B------:R-:W-:Y:S02]  /*17d0*/  ISETP.GE.AND P1, PT, R152, 0x1, PT ;  /* 0x000000019800780c */ /* 0x000fe40003f26270 */
[----:B------:R-:W-:-:S11]  /*17e0*/  PLOP3.LUT P0, PT, PT, PT, PT, 0x80, 0x0 ;  /* 0x000000000000781c */ /* 0x000fd60003f0f070 */
[----:B------:R-:W-:Y:S05]  /*17f0*/  @!P1 BRA `(.L_x_392) ;  /* 0x0000005800c49947 */ /* 0x000fea0003800000 */
        /* <DEDUP_REMOVED lines=14> */
.L_x_393:
[----:B------:R-:W-:Y:S01]  /*18e0*/  ULEA UR16, UR39, UR42, 0x3 ;  /* 0x0000002a27107291 */ /* 0x000fe2000f8e183f */
[----:B------:R-:W-:-:S05]  /*18f0*/  IMAD.U32 R0, RZ, RZ, UR38 ;  /* 0x00000026ff007e24 */ /* 0x000fca000f8e00ff */
[----:B------:R-:W-:-:S04]  /*1900*/  SHF.L.U32 R0, R0, 0x1f, RZ ;  /* 0x0000001f00007819 */ /* 0x000fc800000006ff */
[----:B------:R-:W0:Y:S02]  /*1910*/  SYNCS.PHASECHK.TRANS64.TRYWAIT P0, [UR16+0x28c50], R0 ;  /* 0x028c5000ff0075a7 */ /* 0x000e240008000150 */
[----:B0-----:R-:W-:Y:S05]  /*1920*/  @!P0 BRA `(.L_x_394) ;  /* 0x000000f400a88947 */ /* 0x001fea0003800000 */
.L_x_574:
        /* <DEDUP_REMOVED lines=18> */
[----:B------:R-:W-:-:S06]  /*1a50*/  WARPGROUP.ARRIVE ;  /* 0x00000000000079c5 */ /* 0x000fcc0000000000 */
        /* <DEDUP_REMOVED lines=25> */
[----:B------:R-:W-:-:S13]  /*1bf0*/  ISETP.GE.AND P0, PT, R152, 0x41, PT ;  /* 0x000000419800780c */ /* 0x000fda0003f06270 */
[----:B0-----:R-:W-:Y:S05]  /*1c00*/  @!P0 BRA `(.L_x_395) ;  /* 0x0000000c00008947 */ /* 0x001fea0003800000 */
[----:B------:R-:W-:-:S07]  /*1c10*/  VIADD R174, R174, 0xfffffffe ;  /* 0xfffffffeaeae7836 */ /* 0x000fce0000000000 */
.L_x_400:
[----:B------:R-:W-:Y:S01]  /*1c20*/  BAR.SYNC.DEFER_BLOCKING 0xe, 0x100 ;  /* 0x0384000000007b1d */ /* 0x000fe20000010000 */
[----:B------:R-:W-:Y:S01]  /*1c30*/  IMAD.U32 R3, RZ, RZ, UR39 ;  /* 0x00000027ff037e24 */ /* 0x000fe2000f8e00ff */
[----:B------:R-:W-:Y:S01]  /*1c40*/  UISETP.NE.AND UP1, UPT, UR47, 0x3, UPT ;  /* 0x000000032f00788c */ /* 0x000fe2000bf25270 */
[C---:B------:R-:W-:Y:S01]  /*1c50*/  ISETP.GT.AND P1, PT, R174.reuse, RZ, PT ;  /* 0x000000ffae00720c */ /* 0x040fe20003f24270 */
[----:B------:R-:W-:Y:S01]  /*1c60*/  UIADD3 UR39, UR39, 0x1, URZ ;  /* 0x0000000127277890 */ /* 0x000fe2000fffe03f */
[----:B0-----:R-:W-:Y:S02]  /*1c70*/  IMAD R0, R3, 0x40, R16 ;  /* 0x0000004003007824 */ /* 0x001fe400078e0210 */
        /* <DEDUP_REMOVED lines=139> */
.L_x_396:
[----:B------:R-:W-:Y:S01]  /*2530*/  ULEA UR6, UR39, UR42, 0x3 ;  /* 0x0000002a27067291 */ /* 0x000fe2000f8e183f */
[----:B------:R-:W-:-:S05]  /*2540*/  IMAD.U32 R0, RZ, RZ, UR38 ;  /* 0x00000026ff007e24 */ /* 0x000fca000f8e00ff */
[----:B------:R-:W-:-:S04]  /*2550*/  SHF.L.U32 R0, R0, 0x1f, RZ ;  /* 0x0000001f00007819 */ /* 0x000fc800000006ff */
[----:B------:R0:W1:Y:S01]  /*2560*/  SYNCS.PHASECHK.TRANS64.TRYWAIT P0, [UR6+0x28c50], R0 ;  /* 0x028c5000ff0075a7 */ /* 0x0000620008000146 */
[----:B------:R-:W-:Y:S05]  /*2570*/  @!P2 BRA `(.L_x_397) ;  /* 0x000000000004a947 */ /* 0x000fea0003800000 */
[----:B------:R-:W-:Y:S01]  /*2580*/  BPT.TRAP 0x1 ;  /* 0x000000040000795c */ /* 0x000fe20000300000 */
.L_x_397:
[----:B-1----:R-:W-:Y:S05]  /*2590*/  @P0 BRA `(.L_x_398) ;  /* 0x0000000000080947 */ /* 0x002fea0003800000 */
[----:B------:R-:W1:Y:S02]  /*25a0*/  SYNCS.PHASECHK.TRANS64.TRYWAIT P0, [UR6+0x28c50], R0 ;  /* 0x028c5000ff0075a7 */ /* 0x000e640008000146 */
[----:B-1----:R-:W-:Y:S05]  /*25b0*/  @!P0 BRA `(.L_x_399) ;  /* 0x000000e8009c8947 */ /* 0x002fea0003800000 */
.L_x_398:
        /* <DEDUP_REMOVED lines=37> */
.L_x_395:
[----:B------:R-:W-:Y:S01]  /*2810*/  BAR.SYNC.DEFER_BLOCKING 0xe, 0x100 ;  /* 0x0384000000007b1d */ /* 0x000fe20000010000 */
[----:B------:R-:W-:Y:S01]  /*2820*/  IMAD.U32 R3, RZ, RZ, UR39 ;  /* 0x00000027ff037e24 */ /* 0x000fe2000f8e00ff */
[----:B------:R-:W-:Y:S01]  /*2830*/  UIADD3 UR39, UR39, 0x1, URZ ;  /* 0x0000000127277890 */ /* 0x000fe2000fffe03f */
[----:B------:R-:W-:Y:S01]  /*2840*/  PLOP3.LUT P0, PT, PT, PT, PT, 0x8, 0x0 ;  /* 0x000000000000781c */ /* 0x000fe20003f0e170 */
[----:B------:R-:W-:Y:S02]  /*2850*/  IMAD.MOV.U32 R20, RZ, RZ, RZ ;  /* 0x000000ffff147224 */ /* 0x000fe400078e00ff */
[----:B0-----:R-:W-:Y:S01]  /*2860*/  IMAD R0, R3, 0x40, R16 ;  /* 0x0000004003007824 */ /* 0x001fe200078e0210 */
[----:B------:R-:W-:-:S04]  /*2870*/  UISETP.NE.AND UP0, UPT, UR39, 0x2, UPT ;  /* 0x000000022700788c */ /* 0x000fc8000bf05270 */
[----:B------:R-:W-:Y:S01]  /*2880*/  LEA R3, R0, UR42, 0x2 ;  /* 0x0000002a00037c11 */ /* 0x000fe2000f8e10ff */
        /* <DEDUP_REMOVED lines=136> */
.L_x_391:
[----:B------:R-:W-:Y:S02]  /*3110*/  ISETP.GE.AND P1, PT, R152, 0x1, PT ;  /* 0x000000019800780c */ /* 0x000fe40003f26270 */
[----:B------:R-:W-:-:S11]  /*3120*/  PLOP3.LUT P0, PT, PT, PT, PT, 0x80, 0x0 ;  /* 0x000000000000781c */ /* 0x000fd60003f0f070 */
[----:B------:R-:W-:Y:S05]  /*3130*/  @!P1 BRA `(.L_x_392) ;  /* 0x0000004000749947 */ /* 0x000fea0003800000 */
        /* <DEDUP_REMOVED lines=29> */
.L_x_401:
        /* <DEDUP_REMOVED lines=9> */
.L_x_575:
[----:B------:R-:W-:Y:S05]  /*33a0*/  @!P0 BRA `(.L_x_403) ;  /* 0x0000000000048947 */ /* 0x000fea0003800000 */
[----:B------:R-:W-:Y:S01]  /*33b0*/  BPT.TRAP 0x1 ;  /* 0x000000040000795c */ /* 0x000fe20000300000 */
.L_x_403:
[----:B------:R-:W-:Y:S02]  /*33c0*/  IMAD.U32 R7, RZ, RZ, UR39 ;  /* 0x00000027ff077e24 */ /* 0x000fe4000f8e00ff */
[----:B------:R-:W-:-:S03]  /*33d0*/  IMAD.U32 R8, RZ, RZ, UR38 ;  /* 0x00000026ff087e24 */ /* 0x000fc6000f8e00ff */
[----:B------:R-:W-:Y:S02]  /*33e0*/  LEA R7, R7, UR42, 0x3 ;  /* 0x0000002a07077c11 */ /* 0x000fe4000f8e18ff */
[----:B------:R-:W-:-:S04]  /*33f0*/  SHF.L.U32 R8, R8, 0x1f, RZ ;  /* 0x0000001f08087819 */ /* 0x000fc800000006ff */
[----:B------:R1:W2:Y:S01]  /*3400*/  SYNCS.PHASECHK.TRANS64.TRYWAIT P1, [R7+URZ+0x28c30], R8 ;  /* 0x028c3008070075a7 */ /* 0x0002a2000802017f */
[----:B------:R-:W-:Y:S05]  /*3410*/  @!P0 BRA `(.L_x_404) ;  /* 0x0000000000048947 */ /* 0x000fea0003800000 */
[----:B------:R-:W-:Y:S01]  /*3420*/  BPT.TRAP 0x1 ;  /* 0x000000040000795c */ /* 0x000fe20000300000 */
.L_x_404:
[----:B--2---:R-:W-:Y:S05]  /*3430*/  @P1 BRA `(.L_x_405) ;  /* 0x0000000000081947 */ /* 0x004fea0003800000 */
[----:B------:R-:W2:Y:S02]  /*3440*/  SYNCS.PHASECHK.TRANS64.TRYWAIT P1, [R7+URZ+0x28c30], R8 ;  /* 0x028c3008070075a7 */ /* 0x000ea4000802017f */
[----:B--2---:R-:W-:Y:S05]  /*3450*/  @!P1 BRA `(.L_x_406) ;  /* 0x000000dc00249947 */ /* 0x004fea0003800000 */
.L_x_405:
[----:B0-----:R-:W0:Y:S01]  /*3460*/  S2R R0, SR_TID.X ;  /* 0x0000000000007919 */ /* 0x001e220000002100 */
[----:B------:R-:W-:-:S04]  /*3470*/  UIADD3 UR4, UR42, 0x22400, URZ ;  /* 0x000224002a047890 */ /* 0x000fc8000fffe03f */
[----:B------:R-:W-:-:S04]  /*3480*/  USHF.R.U32.HI UR4, URZ, 0x4, UR4 ;  /* 0x000000043f047899 */ /* 0x000fc80008011604 */
[----:B------:R-:W-:Y:S01]  /*3490*/  ULOP3.LUT UR4, UR4, 0x3fff, URZ, 0xc0, !UPT ;  /* 0x00003fff04047892 */ /* 0x000fe2000f8ec03f */
[----:B0-----:R-:W-:-:S05]  /*34a0*/  LOP3.LUT R3, R0, 0x7f, RZ, 0xc0, !PT ;  /* 0x0000007f00037812 */ /* 0x001fca00078ec0ff */
[----:B------:R-:W-:Y:S01]  /*34b0*/  IMAD.U32 R0, RZ, RZ, UR4 ;  /* 0x00000004ff007e24 */ /* 0x000fe2000f8e00ff */
[----:B------:R-:W-:Y:S05]  /*34c0*/  WARPSYNC.ALL ;  /* 0x0000000000007948 */ /* 0x000fea0003800000 */
[----:B------:R-:W-:Y:S02]  /*34d0*/  ISETP.NE.AND P1, PT, R3, RZ, PT ;  /* 0x000000ff0300720c */ /* 0x000fe40003f25270 */
[----:B------:R-:W-:-:S04]  /*34e0*/  LOP3.LUT R0, R0, 0x10000, RZ, 0xfc, !PT ;  /* 0x0001000000007812 */ /* 0x000fc800078efcff */
[----:B------:R-:W-:Y:S01]  /*34f0*/  R2UR UR12, R0 ;  /* 0x00000000000c72ca */ /* 0x000fe200000e0000 */
[----:B------:R-:W-:Y:S01]  /*3500*/  UIADD3 UR4, UR42, 0x20400, URZ ;  /* 0x000204002a047890 */ /* 0x000fe2000fffe03f */
[----:B------:R-:W-:Y:S01]  /*3510*/  WARPGROUP.ARRIVE ;  /* 0x00000000000079c5 */ /* 0x000fe20000000000 */
[----:B------:R-:W-:Y:S01]  /*3520*/  UMOV UR7, 0x40000040 ;  /* 0x4000004000077882 */ /* 0x000fe20000000000 */
[----:B------:R-:W-:Y:S01]  /*3530*/  UMOV UR5, 0x40000040 ;  /* 0x4000004000057882 */ /* 0x000fe20000000000 */
[----:B------:R-:W-:Y:S01]  /*3540*/  USHF.R.U32.HI UR4, URZ, 0x4, UR4 ;  /* 0x000000043f047899 */ /* 0x000fe20008011604 */
[----:B------:R-:W-:Y:S01]  /*3550*/  IMAD R4, R174, -0x40, R152 ;  /* 0xffffffc0ae047824 */ /* 0x000fe200078e0298 */
[----:B------:R-:W-:Y:S01]  /*3560*/  UMOV UR11, 0x40000040 ;  /* 0x40000040000b7882 */ /* 0x000fe20000000000 */
[----:B------:R-:W-:Y:S01]  /*3570*/  UMOV UR9, 0x40000040 ;  /* 0x4000004000097882 */ /* 0x000fe20000000000 */
[----:B------:R-:W-:Y:S01]  /*3580*/  ULOP3.LUT UR4, UR4, 0x3fff, URZ, 0xc0, !UPT ;  /* 0x00003fff04047892 */ /* 0x000fe2000f8ec03f */
[----:B------:R-:W-:Y:S01]  /*3590*/  UMOV UR15, 0x40000040 ;  /* 0x40000040000f7882 */ /* 0x000fe20000000000 */
[----:B------:R-:W-:-:S02]  /*35a0*/  IADD3 R4, -R17, 0x40, R4 ;  /* 0x0000004011047810 */ /* 0x000fc40007ffe104 */
[----:B------:R-:W-:Y:S02]  /*35b0*/  ULEA UR12, UR39, UR12, 0x9 ;  /* 0x0000000c270c7291 */ /* 0x000fe4000f8e483f */
[----:B------:R-:W-:Y:S01]  /*35c0*/  ULOP3.LUT UR13, UR4, 0x10000, URZ, 0xfc, !UPT ;  /* 0x00010000040d7892 */ /* 0x000fe2000f8efc3f */
[C---:B------:R-:W-:Y:S01]  /*35d0*/  ISETP.GT.AND P3, PT, R4.reuse, RZ, PT ;  /* 0x000000ff0400720c */ /* 0x040fe20003f64270 */
[----:B------:R-:W-:Y:S01]  /*35e0*/  UIADD3 UR10, UR12, 0x4, URZ ;  /* 0x000000040c0a7890 */ /* 0x000fe2000fffe03f */
[C---:B------:R-:W-:Y:S01]  /*35f0*/  ISETP.GT.AND P6, PT, R4.reuse, 0x1, PT ;  /* 0x000000010400780c */ /* 0x040fe20003fc4270 */
[----:B------:R-:W-:Y:S01]  /*3600*/  UIADD3 UR8, UR13, 0x4, URZ ;  /* 0x000000040d087890 */ /* 0x000fe2000fffe03f */
[C---:B------:R-:W-:Y:S01]  /*3610*/  ISETP.GT.AND P5, PT, R4.reuse, 0x8, PT ;  /* 0x000000080400780c */ /* 0x040fe20003fa4270 */
[----:B------:R-:W-:Y:S01]  /*3620*/  UMOV UR6, UR12 ;  /* 0x0000000c00067c82 */ /* 0x000fe20008000000 */
[----:B------:R-:W-:Y:S01]  /*3630*/  UMOV UR4, UR13 ;  /* 0x0000000d00047c82 */ /* 0x000fe20008000000 */
[----:B------:R-:W-:Y:S01]  /*3640*/  UIADD3 UR14, UR12, 0x6, URZ ;  /* 0x000000060c0e7890 */ /* 0x000fe2000fffe03f */
[----:B------:R-:W-:Y:S01]  /*3650*/  HGMMA.64x64x16.F32.BF16 R24, gdesc[UR4], RZ, !UPT, gsb0 ;  /* 0x00e00000041879f0 */ /* 0x000fe2000c0018ff */
[----:B------:R-:W-:Y:S01]  /*3660*/  UIADD3 UR6, UR12, 0x2, URZ ;  /* 0x000000020c067890 */ /* 0x000fe2000fffe03f */
[C---:B------:R-:W-:Y:S01]  /*3670*/  ISETP.GT.AND P4, PT, R4.reuse, 0x9, PT ;  /* 0x000000090400780c */ /* 0x040fe20003f84270 */
[----:B------:R-:W-:Y:S01]  /*3680*/  UIADD3 UR4, UR13, 0x2, URZ ;  /* 0x000000020d047890 */ /* 0x000fe2000fffe03f */
[----:B------:R-:W-:Y:S01]  /*3690*/  ISETP.GT.AND P2, PT, R4, 0x10, PT ;  /* 0x000000100400780c */ /* 0x000fe20003f44270 */
[----:B------:R-:W-:Y:S01]  /*36a0*/  UMOV UR7, 0x40000040 ;  /* 0x4000004000077882 */ /* 0x000fe20000000000 */
[----:B------:R-:W-:Y:S01]  /*36b0*/  UMOV UR5, 0x40000040 ;  /* 0x4000004000057882 */ /* 0x000fe20000000000 */
[----:B------:R-:W-:Y:S01]  /*36c0*/  UIADD3 UR12, UR13, 0x6, URZ ;  /* 0x000000060d0c7890 */ /* 0x000fe2000fffe03f */
[----:B------:R-:W-:-:S02]  /*36d0*/  ULDC UR20, c[0x0][0x988] ;  /* 0x0002620000147ab9 */ /* 0x000fc40000000800 */
[----:B------:R-:W-:Y:S01]  /*36e0*/  UMOV UR13, 0x40000040 ;  /* 0x40000040000d7882 */ /* 0x000fe20000000000 */
[----:B------:R-:W-:Y:S02]  /*36f0*/  WARPGROUP.DEPBAR.LE gsb0, 0x0 ;  /* 0x00008000000079c5 */ /* 0x000fe40000010000 */
[----:B------:R-:W-:-:S06]  /*3700*/  WARPGROUP.ARRIVE ;  /* 0x00000000000079c5 */ /* 0x000fcc0000000000 */
[----:B------:R-:W-:Y:S01]  /*3710*/  HGMMA.64x64x16.F32.BF16 R24, gdesc[UR4], R24, gsb0 ;  /* 0x00e00000041879f0 */ /* 0x000fe20008001818 */
[----:B------:R-:W-:Y:S02]  /*3720*/  ULDC UR6, c[0x0][0x9d8] ;  /* 0x0002760000067ab9 */ /* 0x000fe40000000800 */
        /* <DEDUP_REMOVED lines=176> */
[----:B------:R-:W-:Y:S01]  /*4230*/  MUFU.EX2 R9, R6 ;  /* 0x0000000600097308 */ /* 0x000fe20000000800 */
[----:B----4-:R-:W-:-:S07]  /*4240*/  F2FP.BF16.F32.PACK_AB R158, R29, R28 ;  /* 0x0000001c1d9e723e */ /* 0x010fce00000010ff */
[----:B------:R-:W3:Y:S08]  /*4250*/  MUFU.EX2 R33, R33 ;  /* 0x0000002100217308 */ /* 0x000ef00000000800 */
[----:B------:R-:W-:Y:S01]  /*4260*/  MUFU.EX2 R36, R36 ;  /* 0x0000002400247308 */ /* 0x000fe20000000800 */
[----:B0-----:R-:W-:-:S04]  /*4270*/  FMNMX.FTZ R4, R5, R4, !PT ;  /* 0x0000000405047209 */ /* 0x001fc80007810000 */
[C---:B------:R-:W-:Y:S01]  /*4280*/  FSETP.NEU.FTZ.AND P2, PT, R4.reuse, -INF , PT ;  /* 0xff8000000400780b */ /* 0x040fe20003f5d000 */
[----:B------:R-:W-:Y:S02]  /*4290*/  FMUL.FTZ R5, R4, UR20 ;  /* 0x0000001404057c20 */ /* 0x000fe40008410000 */
[----:B------:R-:W0:Y:S01]  /*42a0*/  MUFU.EX2 R37, R37 ;  /* 0x0000002500257308 */ /* 0x000e220000000800 */
[----:B---3--:R-:W-:Y:S02]  /*42b0*/  F2FP.BF16.F32.PACK_AB R160, R33, R32 ;  /* 0x0000002021a0723e */ /* 0x008fe400000010ff */
[----:B------:R-:W-:Y:S01]  /*42c0*/  FSEL R10, R5, RZ, P2 ;  /* 0x000000ff050a7208 */ /* 0x000fe20001000000 */
[----:B------:R-:W-:-:S04]  /*42d0*/  FADD.FTZ R5, R24, R25 ;  /* 0x0000001918057221 */ /* 0x000fc80000010000 */
[----:B------:R-:W-:Y:S01]  /*42e0*/  MUFU.EX2 R40, R40 ;  /* 0x0000002800287308 */ /* 0x000fe20000000800 */
        /* <DEDUP_REMOVED lines=41> */
[----:B---3--:R-:W-:-:S07]  /*4580*/  FADD.FTZ R5, R35, R6 ;  /* 0x0000000623057221 */ /* 0x008fce0000010000 */
        /* <DEDUP_REMOVED lines=9> */
[----:B------:R-:W3:Y:S01]  /*4620*/  MUFU.EX2 R43, R43 ;  /* 0x0000002b002b7308 */ /* 0x000ee20000000800 */
[----:B----4-:R-:W-:-:S07]  /*4630*/  FADD.FTZ R6, R42, R5 ;  /* 0x000000052a067221 */ /* 0x010fce0000010000 */
[----:B------:R-:W4:Y:S01]  /*4640*/  MUFU.EX2 R44, R44 ;  /* 0x0000002c002c7308 */ /* 0x000f220000000800 */
[C---:B-----5:R-:W-:Y:S01]  /*4650*/  FADD.FTZ R13, R41.reuse, R12 ;  /* 0x0000000c290d7221 */ /* 0x060fe20000010000 */
[----:B------:R-:W-:-:S06]  /*4660*/  F2FP.BF16.F32.PACK_AB R164, R41, R40 ;  /* 0x0000002829a4723e */ /* 0x000fcc00000010ff */
[----:B------:R-:W-:Y:S01]  /*4670*/  MUFU.EX2 R46, R46 ;  /* 0x0000002e002e7308 */ /* 0x000fe20000000800 */
[C---:B---3--:R-:W-:Y:S01]  /*4680*/  FADD.FTZ R5, R43.reuse, R6 ;  /* 0x000000062b057221 */ /* 0x048fe20000010000 */
[----:B------:R-:W-:-:S06]  /*4690*/  F2FP.BF16.F32.PACK_AB R165, R43, R42 ;  /* 0x0000002a2ba5723e */ /* 0x000fcc00000010ff */
[----:B------:R-:W3:Y:S01]  /*46a0*/  MUFU.EX2 R45, R45 ;  /* 0x0000002d002d7308 */ /* 0x000ee20000000800 */
[----:B----4-:R-:W-:-:S07]  /*46b0*/  FADD.FTZ R6, R44, R13 ;  /* 0x0000000d2c067221 */ /* 0x010fce0000010000 */
[----:B------:R-:W4:Y:S08]  /*46c0*/  MUFU.EX2 R47, R47 ;  /* 0x0000002f002f7308 */ /* 0x000f300000000800 */
[----:B------:R-:W-:Y:S01]  /*46d0*/  MUFU.EX2 R48, R48 ;  /* 0x0000003000307308 */ /* 0x000fe20000000800 */
[C---:B---3--:R-:W-:Y:S01]  /*46e0*/  F2FP.BF16.F32.PACK_AB R166, R45.reuse, R44 ;  /* 0x0000002c2da6723e */ /* 0x048fe200000010ff */
[----:B------:R-:W-:-:S06]  /*46f0*/  FADD.FTZ R45, R45, R6 ;  /* 0x000000062d2d7221 */ /* 0x000fcc0000010000 */
[----:B------:R-:W3:Y:S01]  /*4700*/  MUFU.EX2 R49, R49 ;  /* 0x0000003100317308 */ /* 0x000ee20000000800 */
[----:B----4-:R-:W-:-:S05]  /*4710*/  F2FP.BF16.F32.PACK_AB R167, R47, R46 ;  /* 0x0000002e2fa7723e */ /* 0x010fca00000010ff */
[----:B------:R0:W-:Y:S02]  /*4720*/  STSM.16.M88.4 [R184], R164 ;  /* 0x000000a4b8007844 */ /* 0x0001e40000000200 */
[----:B------:R-:W-:Y:S08]  /*4730*/  MUFU.EX2 R50, R50 ;  /* 0x0000003200327308 */ /* 0x000ff00000000800 */
[----:B------:R-:W4:Y:S01]  /*4740*/  MUFU.EX2 R51, R51 ;  /* 0x0000003300337308 */ /* 0x000f220000000800 */
[----:B---3--:R-:W-:Y:S01]  /*4750*/  F2FP.BF16.F32.PACK_AB R168, R49, R48 ;  /* 0x0000003031a8723e */ /* 0x008fe200000010ff */
[----:B------:R-:W-:-:S04]  /*4760*/  FADD.FTZ R48, R48, R45 ;  /* 0x0000002d30307221 */ /* 0x000fc80000010000 */
[----:B------:R-:W-:Y:S02]  /*4770*/  FADD.FTZ R49, R49, R48 ;  /* 0x0000003031317221 */ /* 0x000fe40000010000 */
[----:B------:R-:W3:Y:S08]  /*4780*/  MUFU.EX2 R52, R52 ;  /* 0x0000003400347308 */ /* 0x000ef00000000800 */
[----:B------:R-:W-:Y:S01]  /*4790*/  MUFU.EX2 R54, R54 ;  /* 0x0000003600367308 */ /* 0x000fe20000000800 */
[----:B----4-:R-:W-:-:S07]  /*47a0*/  F2FP.BF16.F32.PACK_AB R169, R51, R50 ;  /* 0x0000003233a9723e */ /* 0x010fce00000010ff */
[----:B------:R4:W5:Y:S01]  /*47b0*/  MUFU.EX2 R11, R10 ;  /* 0x0000000a000b7308 */ /* 0x0009620000000800 */
[----:B---3--:R-:W-:Y:S01]  /*47c0*/  F2FP.BF16.F32.PACK_AB R170, R9, R52 ;  /* 0x0000003409aa723e */ /* 0x008fe200000010ff */
[----:B------:R-:W-:Y:S01]  /*47d0*/  FADD.FTZ R52, R52, R49 ;  /* 0x0000003134347221 */ /* 0x000fe20000010000 */
[----:B----4-:R-:W-:-:S03]  /*47e0*/  FADD.FTZ R10, R46, R5 ;  /* 0x000000052e0a7221 */ /* 0x010fc60000010000 */
[----:B------:R-:W-:Y:S01]  /*47f0*/  FADD.FTZ R5, R9, R52 ;  /* 0x0000003409057221 */ /* 0x000fe20000010000 */
[----:B------:R-:W-:-:S04]  /*4800*/  FADD.FTZ R47, R47, R10 ;  /* 0x0000000a2f2f7221 */ /* 0x000fc80000010000 */
[----:B------:R-:W-:Y:S01]  /*4810*/  FADD.FTZ R50, R50, R47 ;  /* 0x0000002f32327221 */ /* 0x000fe20000010000 */
[----:B-----5:R-:W-:-:S03]  /*4820*/  F2FP.BF16.F32.PACK_AB R171, R11, R54 ;  /* 0x000000360bab723e */ /* 0x020fc600000010ff */
[----:B------:R-:W-:Y:S02]  /*4830*/  FADD.FTZ R51, R51, R50 ;  /* 0x0000003233337221 */ /* 0x000fe40000010000 */
[----:B------:R0:W-:Y:S02]  /*4840*/  STSM.16.M88.4 [R23], R168 ;  /* 0x000000a817007844 */ /* 0x0001e40000000200 */
[----:B------:R-:W-:-:S04]  /*4850*/  FADD.FTZ R6, R54, R51 ;  /* 0x0000003336067221 */ /* 0x000fc80000010000 */
[----:B------:R-:W-:Y:S01]  /*4860*/  FADD.FTZ R6, R11, R6 ;  /* 0x000000060b067221 */ /* 0x000fe20000010000 */
[----:B------:R-:W-:Y:S06]  /*4870*/  @!P0 BRA `(.L_x_407) ;  /* 0x0000000000048947 */ /* 0x000fec0003800000 */
[----:B------:R-:W-:Y:S01]  /*4880*/  BPT.TRAP 0x1 ;  /* 0x000000040000795c */ /* 0x000fe20000300000 */
.L_x_407:
[----:B------:R3:W4:Y:S01]  /*4890*/  SYNCS.PHASECHK.TRANS64.TRYWAIT P2, [R7+URZ+0x28c50], R8 ;  /* 0x028c5008070075a7 */ /* 0x000722000804017f */
[----:B------:R-:W-:Y:S05]  /*48a0*/  @!P0 BRA `(.L_x_408) ;  /* 0x0000000000048947 */ /* 0x000fea0003800000 */
[----:B------:R-:W-:Y:S01]  /*48b0*/  BPT.TRAP 0x1 ;  /* 0x000000040000795c */ /* 0x000fe20000300000 */
.L_x_408:
[----:B------:R-:W-:Y:S01]  /*48c0*/  ULOP3.LUT UR49, UR49, 0x2000000, URZ, 0xfc, !UPT ;  /* 0x0200000031317892 */ /* 0x000fe2000f8efc3f */
[----:B----4-:R-:W-:Y:S11]  /*48d0*/  @P2 BRA `(.L_x_409) ;  /* 0x0000000000082947 */ /* 0x010ff60003800000 */
[----:B------:R-:W4:Y:S02]  /*48e0*/  SYNCS.PHASECHK.TRANS64.TRYWAIT P2, [R7+URZ+0x28c50], R8 ;  /* 0x028c5008070075a7 */ /* 0x000f24000804017f */
[----:B----4-:R-:W-:Y:S05]  /*48f0*/  @!P2 BRA `(.L_x_410) ;  /* 0x000000c80010a947 */ /* 0x010fea0003800000 */
.L_x_409:
[----:B------:R-:W-:Y:S01]  /*4900*/  ULEA UR10, UR39, UR49, 0xc ;  /* 0x00000031270a7291 */ /* 0x000fe2000f8e603f */
[----:B------:R-:W-:Y:S01]  /*4910*/  WARPGROUP.ARRIVE ;  /* 0x00000000000079c5 */ /* 0x000fe20000000000 */
[----:B------:R-:W-:Y:S01]  /*4920*/  UMOV UR7, 0x40000040 ;  /* 0x4000004000077882 */ /* 0x000fe20000000000 */
[----:B------:R-:W-:Y:S01]  /*4930*/  UMOV UR11, 0x40000040 ;  /* 0x40000040000b7882 */ /* 0x000fe20000000000 */
[----:B------:R-:W-:Y:S01]  /*4940*/  ISETP.GE.AND P2, PT, R152, 0x41, PT ;  /* 0x000000419800780c */ /* 0x000fe20003f46270 */
[----:B-1234-:R-:W-:Y:S02]  /*4950*/  @!P1 VIADD R7, R7, 0x28c60 ;  /* 0x00028c6007079836 */ /* 0x01efe40000000000 */
[----:B------:R-:W-:Y:S02]  /*4960*/  UMOV UR6, UR10 ;  /* 0x0000000a00067c82 */ /* 0x000fe40008000000 */
[----:B------:R-:W-:Y:S01]  /*4970*/  HGMMA.64x256x16.F32.BF16 R24, R156, gdesc[UR4].tnspB, RZ, !UPT, gsb0 ;  /* 0x43e000049c187df0 */ /* 0x000fe2000c0018ff */
[----:B------:R-:W-:Y:S01]  /*4980*/  UIADD3 UR6, UR10, 0x80, URZ ;  /* 0x000000800a067890 */ /* 0x000fe2000fffe03f */
[----:B------:R-:W-:Y:S01]  /*4990*/  @!P1 PRMT R7, RZ, 0x654, R7 ;  /* 0x00000654ff079816 */ /* 0x000fe20000000007 */
[----:B------:R-:W-:Y:S01]  /*49a0*/  UMOV UR7, 0x40000040 ;  /* 0x4000004000077882 */ /* 0x000fe20000000000 */
[----:B------:R-:W-:-:S02]  /*49b0*/  WARPGROUP.DEPBAR.LE gsb0, 0x0 ;  /* 0x00008000000079c5 */ /* 0x000fc40000010000 */
[----:B------:R-:W-:-:S15]  /*49c0*/  WARPGROUP.ARRIVE ;  /* 0x00000000000079c5 */ /* 0x000fde0000000000 */
[----:B------:R-:W-:-:S07]  /*49d0*/  NOP ;  /* 0x0000000000007918 */ /* 0x000fce0000000000 */
        /* <DEDUP_REMOVED lines=23> */
[----:B-1----:R-:W-:Y:S01]  /*4b50*/  VIADD R7, R174, 0xfffffffe ;  /* 0xfffffffeae077836 */ /* 0x002fe20000000000 */
[----:B------:R-:W-:Y:S01]  /*4b60*/  UMOV UR21, UR39 ;  /* 0x0000002700157c82 */ /* 0x000fe20008000000 */
[----:B------:R-:W-:Y:S01]  /*4b70*/  IMAD.MOV.U32 R9, RZ, RZ, R4 ;  /* 0x000000ffff097224 */ /* 0x000fe200078e0004 */
[----:B------:R-:W-:Y:S01]  /*4b80*/  ULDC UR22, c[0x0][0x9d8] ;  /* 0x0002760000167ab9 */ /* 0x000fe20000000800 */
[----:B------:R-:W-:Y:S01]  /*4b90*/  IMAD.MOV.U32 R14, RZ, RZ, R3 ;  /* 0x000000ffff0e7224 */ /* 0x000fe200078e0003 */
[----:B------:R-:W-:-:S06]  /*4ba0*/  ULDC UR20, c[0x0][0x988] ;  /* 0x0002620000147ab9 */ /* 0x000fcc0000000800 */
.L_x_420:
[----:B------:R-:W-:Y:S01]  /*4bb0*/  UIADD3 UR39, UR21, 0x1, URZ ;  /* 0x0000000115277890 */ /* 0x000fe2000fffe03f */
[C---:B------:R-:W-:Y:S01]  /*4bc0*/  ISETP.GT.AND P2, PT, R7.reuse, RZ, PT ;  /* 0x000000ff0700720c */ /* 0x040fe20003f44270 */
[----:B------:R-:W-:Y:S02]  /*4bd0*/  VIADD R7, R7, 0xffffffff ;  /* 0xffffffff07077836 */ /* 0x000fe40000000000 */
[----:B------:R-:W-:-:S04]  /*4be0*/  UISETP.NE.AND UP0, UPT, UR39, 0x2, UPT ;  /* 0x000000022700788c */ /* 0x000fc8000bf05270 */
[----:B------:R-:W-:Y:S02]  /*4bf0*/  USEL UR6, URZ, 0x1, UP0 ;  /* 0x000000013f067887 */ /* 0x000fe40008000000 */
[----:B------:R-:W-:Y:S02]  /*4c00*/  USEL UR39, UR39, URZ, UP0 ;  /* 0x0000003f27277287 */ /* 0x000fe40008000000 */
[----:B------:R-:W-:Y:S01]  /*4c10*/  ULOP3.LUT UR38, UR38, UR6, URZ, 0x3c, !UPT ;  /* 0x0000000626267292 */ /* 0x000fe2000f8e3c3f */
[----:B0123--:R-:W-:Y:S11]  /*4c20*/  @!P0 BRA `(.L_x_412) ;  /* 0x0000000000048947 */ /* 0x00fff60003800000 */
[----:B------:R-:W-:Y:S01]  /*4c30*/  BPT.TRAP 0x1 ;  /* 0x000000040000795c */ /* 0x000fe20000300000 */
.L_x_412:
[----:B------:R-:W-:Y:S01]  /*4c40*/  ULEA UR23, UR39, UR42, 0x3 ;  /* 0x0000002a27177291 */ /* 0x000fe2000f8e183f */
[----:B------:R-:W-:-:S05]  /*4c50*/  IMAD.U32 R8, RZ, RZ, UR38 ;  /* 0x00000026ff087e24 */ /* 0x000fca000f8e00ff */
[----:B------:R-:W-:-:S04]  /*4c60*/  SHF.L.U32 R8, R8, 0x1f, RZ ;  /* 0x0000001f08087819 */ /* 0x000fc800000006ff */
[----:B------:R1:W2:Y:S01]  /*4c70*/  SYNCS.PHASECHK.TRANS64.TRYWAIT P3, [UR23+0x28c30], R8 ;  /* 0x028c3008ff0075a7 */ /* 0x0002a20008060157 */
[----:B------:R-:W-:Y:S05]  /*4c80*/  @!P0 BRA `(.L_x_413) ;  /* 0x0000000000048947 */ /* 0x000fea0003800000 */
[----:B------:R-:W-:Y:S01]  /*4c90*/  BPT.TRAP 0x1 ;  /* 0x000000040000795c */ /* 0x000fe20000300000 */
.L_x_413:
[----:B--2---:R-:W-:Y:S05]  /*4ca0*/  @P3 BRA `(.L_x_414) ;  /* 0x0000000000083947 */ /* 0x004fea0003800000 */
[----:B------:R-:W2:Y:S02]  /*4cb0*/  SYNCS.PHASECHK.TRANS64.TRYWAIT P3, [UR23+0x28c30], R8 ;  /* 0x028c3008ff0075a7 */ /* 0x000ea40008060157 */
[----:B--2---:R-:W-:Y:S05]  /*4cc0*/  @!P3 BRA `(.L_x_415) ;  /* 0x000000c40030b947 */ /* 0x004fea0003800000 */
.L_x_414:
        /* <DEDUP_REMOVED lines=55> */
[----:B------:R-:W-:Y:S01]  /*5040*/  FMUL.FTZ R175, R183, UR22 ;  /* 0x00000016b7af7c20 */ /* 0x000fe20008410000 */
        /* <DEDUP_REMOVED lines=23> */
[----:B--2---:R-:W-:Y:S01]  /*51c0*/  FMNMX.FTZ R162, R165, R156, !PT ;  /* 0x0000009ca5a27209 */ /* 0x004fe20007810000 */
[----:B------:R-:W-:Y:S01]  /*51d0*/  FMUL.FTZ R156, R163, UR22 ;  /* 0x00000016a39c7c20 */ /* 0x000fe20008410000 */
[----:B------:R-:W-:Y:S01]  /*51e0*/  FMUL.FTZ R163, R170, UR22 ;  /* 0x00000016aaa37c20 */ /* 0x000fe20008410000 */
[----:B------:R-:W-:-:S04]  /*51f0*/  FMUL.FTZ R170, R174, UR22 ;  /* 0x00000016aeaa7c20 */ /* 0x000fc80008410000 */
[----:B------:R-:W2:Y:S01]  /*5200*/  MUFU.TANH R168, R168 ;  /* 0x000000a800a87308 */ /* 0x000ea20000002400 */
[----:B0-----:R-:W-:Y:S01]  /*5210*/  FMNMX.FTZ R3, R169, R162, !PT ;  /* 0x000000a2a9037209 */ /* 0x001fe20007810000 */
[----:B------:R-:W-:Y:S01]  /*5220*/  FMUL.FTZ R162, R167, UR22 ;  /* 0x00000016a7a27c20 */ /* 0x000fe20008410000 */
[----:B------:R-:W-:-:S05]  /*5230*/  FMUL.FTZ R167, R179, UR22 ;  /* 0x00000016b3a77c20 */ /* 0x000fca0008410000 */
[----:B------:R-:W0:Y:S01]  /*5240*/  MUFU.TANH R10, R10 ;  /* 0x0000000a000a7308 */ /* 0x000e220000002400 */
[----:B---3--:R-:W-:-:S07]  /*5250*/  FMNMX.FTZ R3, R172, R3, !PT ;  /* 0x00000003ac037209 */ /* 0x008fce0007810000 */
[----:B------:R-:W3:Y:S01]  /*5260*/  MUFU.TANH R11, R11 ;  /* 0x0000000b000b7308 */ /* 0x000ee20000002400 */
[----:B--2---:R-:W-:-:S05]  /*5270*/  FMNMX.FTZ R3, R168, R3, !PT ;  /* 0x00000003a8037209 */ /* 0x004fca0007810000 */
[----:B------:R-:W2:Y:S02]  /*5280*/  SHFL.BFLY PT, R176, R3, 0x2, 0x1f ;  /* 0x0c401f0003b07f89 */ /* 0x000ea400000e0000 */
[----:B------:R-:W4:Y:S01]  /*5290*/  MUFU.TANH R12, R12 ;  /* 0x0000000c000c7308 */ /* 0x000f220000002400 */
[----:B0-----:R-:W-:-:S07]  /*52a0*/  FMNMX.FTZ R174, R10, R9, !PT ;  /* 0x000000090aae7209 */ /* 0x001fce0007810000 */
[----:B------:R-:W0:Y:S08]  /*52b0*/  MUFU.TANH R13, R13 ;  /* 0x0000000d000d7308 */ /* 0x000e300000002400 */
[----:B------:R-:W5:Y:S01]  /*52c0*/  MUFU.TANH R153, R153 ;  /* 0x0000009900997308 */ /* 0x000f620000002400 */
[----:B--2---:R-:W-:-:S07]  /*52d0*/  FMNMX.FTZ R180, R3, R176, !PT ;  /* 0x000000b003b47209 */ /* 0x004fce0007810000 */
[----:B------:R-:W2:Y:S01]  /*52e0*/  MUFU.TANH R156, R156 ;  /* 0x0000009c009c7308 */ /* 0x000ea20000002400 */
[----:B---3--:R-:W-:Y:S01]  /*52f0*/  FMNMX.FTZ R3, R11, R174, !PT ;  /* 0x000000ae0b037209 */ /* 0x008fe20007810000 */
[----:B------:R-:W-:Y:S01]  /*5300*/  FMUL.FTZ R174, R182, UR22 ;  /* 0x00000016b6ae7c20 */ /* 0x000fe20008410000 */
[----:B------:R-:W3:Y:S02]  /*5310*/  SHFL.BFLY PT, R181, R180, 0x1, 0x1f ;  /* 0x0c201f00b4b57f89 */ /* 0x000ee400000e0000 */
[----:B----4-:R-:W-:-:S03]  /*5320*/  FMNMX.FTZ R176, R12, R3, !PT ;  /* 0x000000030cb07209 */ /* 0x010fc60007810000 */
[----:B------:R-:W4:Y:S01]  /*5330*/  MUFU.TANH R159, R159 ;  /* 0x0000009f009f7308 */ /* 0x000f220000002400 */
[----:B0-----:R-:W-:-:S04]  /*5340*/  FMNMX.FTZ R176, R13, R176, !PT ;  /* 0x000000b00db07209 */ /* 0x001fc80007810000 */
[----:B-----5:R-:W-:-:S03]  /*5350*/  FMNMX.FTZ R177, R153, R176, !PT ;  /* 0x000000b099b17209 */ /* 0x020fc60007810000 */
[----:B------:R-:W0:Y:S01]  /*5360*/  MUFU.TANH R162, R162 ;  /* 0x000000a200a27308 */ /* 0x000e220000002400 */
[----:B--2---:R-:W-:-:S07]  /*5370*/  FMNMX.FTZ R176, R156, R177, !PT ;  /* 0x000000b19cb07209 */ /* 0x004fce0007810000 */
[----:B------:R-:W2:Y:S01]  /*5380*/  MUFU.TANH R163, R163 ;  /* 0x000000a300a37308 */ /* 0x000ea20000002400 */
[----:B----4-:R-:W-:Y:S02]  /*5390*/  FMNMX.FTZ R177, R159, R176, !PT ;  /* 0x000000b09fb17209 */ /* 0x010fe40007810000 */
[----:B---3--:R-:W-:-:S05]  /*53a0*/  FMNMX.FTZ R3, R180, R181, !PT ;  /* 0x000000b5b4037209 */ /* 0x008fca0007810000 */
[----:B------:R-:W3:Y:S01]  /*53b0*/  MUFU.TANH R166, R166 ;  /* 0x000000a600a67308 */ /* 0x000ee20000002400 */
[----:B0-----:R-:W-:Y:S01]  /*53c0*/  FMNMX.FTZ R176, R162, R177, !PT ;  /* 0x000000b1a2b07209 */ /* 0x001fe20007810000 */
[C---:B------:R-:W-:Y:S01]  /*53d0*/  FMUL.FTZ R179, R3.reuse, UR20 ;  /* 0x0000001403b37c20 */ /* 0x040fe20008410000 */
[----:B------:R-:W-:-:S03]  /*53e0*/  FADD.FTZ R14, -R3, R14 ;  /* 0x0000000e030e7221 */ /* 0x000fc60000010100 */
[--C-:B------:R-:W-:Y:S01]  /*53f0*/  FFMA.FTZ R178, R4, UR20, -R179.reuse ;  /* 0x0000001404b27c23 */ /* 0x100fe200080108b3 */
[----:B------:R-:W-:Y:S01]  /*5400*/  FMUL.FTZ R14, R14, UR20 ;  /* 0x000000140e0e7c20 */ /* 0x000fe20008410000 */
[----:B------:R-:W0:Y:S01]  /*5410*/  MUFU.TANH R170, R170 ;  /* 0x000000aa00aa7308 */ /* 0x000e220000002400 */
[----:B--2---:R-:W-:Y:S01]  /*5420*/  FMNMX.FTZ R177, R163, R176, !PT ;  /* 0x000000b0a3b17209 */ /* 0x004fe20007810000 */
[--C-:B------:R-:W-:Y:S01]  /*5430*/  FFMA.FTZ R15, R15, UR20, -R179.reuse ;  /* 0x000000140f0f7c23 */ /* 0x100fe200080108b3 */
[--C-:B------:R-:W-:Y:S01]  /*5440*/  FFMA.FTZ R20, R20, UR20, -R179.reuse ;  /* 0x0000001414147c23 */ /* 0x100fe200080108b3 */
[--C-:B------:R-:W-:Y:S01]  /*5450*/  FFMA.FTZ R21, R21, UR20, -R179.reuse ;  /* 0x0000001415157c23 */ /* 0x100fe200080108b3 */
[--C-:B------:R-:W-:Y:S01]  /*5460*/  FFMA.FTZ R182, R169, UR20, -R179.reuse ;  /* 0x00000014a9b67c23 */ /* 0x100fe200080108b3 */
[--C-:B------:R-:W-:Y:S01]  /*5470*/  FFMA.FTZ R169, R172, UR20, -R179.reuse ;  /* 0x00000014aca97c23 */ /* 0x100fe200080108b3 */
[--C-:B------:R-:W-:Y:S01]  /*5480*/  FFMA.FTZ R155, R155, UR20, -R179.reuse ;  /* 0x000000149b9b7c23 */ /* 0x100fe200080108b3 */
[----:B------:R-:W2:Y:S01]  /*5490*/  MUFU.TANH R173, R173 ;  /* 0x000000ad00ad7308 */ /* 0x000ea20000002400 */
[----:B---3--:R-:W-:Y:S01]  /*54a0*/  FMNMX.FTZ R177, R166, R177, !PT ;  /* 0x000000b1a6b17209 */ /* 0x008fe20007810000 */
[--C-:B------:R-:W-:Y:S01]  /*54b0*/  FFMA.FTZ R180, R157, UR20, -R179.reuse ;  /* 0x000000149db47c23 */ /* 0x100fe200080108b3 */
[--C-:B------:R-:W-:Y:S01]  /*54c0*/  FFMA.FTZ R157, R158, UR20, -R179.reuse ;  /* 0x000000149e9d7c23 */ /* 0x100fe200080108b3 */
[--C-:B------:R-:W-:Y:S01]  /*54d0*/  FFMA.FTZ R160, R160, UR20, -R179.reuse ;  /* 0x00000014a0a07c23 */ /* 0x100fe200080108b3 */
[--C-:B------:R-:W-:Y:S01]  /*54e0*/  FFMA.FTZ R161, R161, UR20, -R179.reuse ;  /* 0x00000014a1a17c23 */ /* 0x100fe200080108b3 */
[--C-:B------:R-:W-:Y:S01]  /*54f0*/  FFMA.FTZ R164, R164, UR20, -R179.reuse ;  /* 0x00000014a4a47c23 */ /* 0x100fe200080108b3 */
[--C-:B------:R-:W-:Y:S01]  /*5500*/  FFMA.FTZ R165, R165, UR20, -R179.reuse ;  /* 0x00000014a5a57c23 */ /* 0x100fe200080108b3 */
[----:B------:R-:W3:Y:S01]  /*5510*/  MUFU.TANH R171, R171 ;  /* 0x000000ab00ab7308 */ /* 0x000ee20000002400 */
[----:B0-----:R-:W-:Y:S01]  /*5520*/  FMNMX.FTZ R176, R170, R177, !PT ;  /* 0x000000b1aab07209 */ /* 0x001fe20007810000 */
[----:B------:R-:W-:-:S06]  /*5530*/  FFMA.FTZ R168, R168, UR20, -R179 ;  /* 0x00000014a8a87c23 */ /* 0x000fcc00080108b3 */
[----:B------:R-:W0:Y:S01]  /*5540*/  MUFU.TANH R167, R167 ;  /* 0x000000a700a77308 */ /* 0x000e220000002400 */
[----:B--2---:R-:W-:-:S07]  /*5550*/  FMNMX.FTZ R4, R173, R176, !PT ;  /* 0x000000b0ad047209 */ /* 0x004fce0007810000 */
[----:B------:R-:W2:Y:S01]  /*5560*/  MUFU.TANH R174, R174 ;  /* 0x000000ae00ae7308 */ /* 0x000ea20000002400 */
[----:B---3--:R-:W-:-:S07]  /*5570*/  FMNMX.FTZ R4, R171, R4, !PT ;  /* 0x00000004ab047209 */ /* 0x008fce0007810000 */
[----:B------:R-:W3:Y:S01]  /*5580*/  MUFU.TANH R175, R175 ;  /* 0x000000af00af7308 */ /* 0x000ee20000002400 */
[----:B0-----:R-:W-:-:S07]  /*5590*/  FMNMX.FTZ R177, R167, R4, !PT ;  /* 0x00000004a7b17209 */ /* 0x001fce0007810000 */
[----:B------:R0:W-:Y:S01]  /*55a0*/  MUFU.EX2 R176, R178 ;  /* 0x000000b200b07308 */ /* 0x0001e20000000800 */
[----:B--2---:R-:W-:Y:S01]  /*55b0*/  FMNMX.FTZ R4, R174, R177, !PT ;  /* 0x000000b1ae047209 */ /* 0x004fe20007810000 */
[----:B------:R-:W-:Y:S01]  /*55c0*/  FFMA.FTZ R177, R152, UR20, -R179 ;  /* 0x0000001498b17c23 */ /* 0x000fe200080108b3 */
[----:B------:R-:W-:-:S05]  /*55d0*/  IMAD.MOV R152, RZ, RZ, -R18 ;  /* 0x000000ffff987224 */ /* 0x000fca00078e0a12 */
[----:B------:R-:W2:Y:S01]  /*55e0*/  MUFU.EX2 R14, R14 ;  /* 0x0000000e000e7308 */ /* 0x000ea20000000800 */
[----:B---3--:R-:W-:Y:S01]  /*55f0*/  FMNMX.FTZ R4, R175, R4, !PT ;  /* 0x00000004af047209 */ /* 0x008fe20007810000 */
[----:B0-----:R-:W-:Y:S01]  /*5600*/  FFMA.FTZ R178, R154, UR20, -R179 ;  /* 0x000000149ab27c23 */ /* 0x001fe200080108b3 */
[----:B------:R-:W-:-:S03]  /*5610*/  ISETP.NE.AND P3, PT, R17, R152, PT ;  /* 0x000000981100720c */ /* 0x000fc60003f65270 */
[----:B------:R-:W0:Y:S02]  /*5620*/  SHFL.BFLY PT, R181, R4, 0x2, 0x1f ;  /* 0x0c401f0004b57f89 */ /* 0x000e2400000e0000 */
[----:B------:R-:W3:Y:S08]  /*5630*/  MUFU.EX2 R15, R15 ;  /* 0x0000000f000f7308 */ /* 0x000ef00000000800 */
[----:B------:R-:W4:Y:S01]  /*5640*/  MUFU.EX2 R20, R20 ;  /* 0x0000001400147308 */ /* 0x000f220000000800 */
[-C--:B--2---:R-:W-:Y:S01]  /*5650*/  FMUL.FTZ R24, R24, R14.reuse ;  /* 0x0000000e18187220 */ /* 0x084fe20000410000 */
[-C--:B------:R-:W-:Y:S01]  /*5660*/  FMUL.FTZ R25, R25, R14.reuse ;  /* 0x0000000e19197220 */ /* 0x080fe20000410000 */
[-C--:B------:R-:W-:Y:S01]  /*5670*/  FMUL.FTZ R28, R28, R14.reuse ;  /* 0x0000000e1c1c7220 */ /* 0x080fe20000410000 */
[-C--:B------:R-:W-:Y:S01]  /*5680*/  FMUL.FTZ R29, R29, R14.reuse ;  /* 0x0000000e1d1d7220 */ /* 0x080fe20000410000 */
[-C--:B------:R-:W-:Y:S01]  /*5690*/  FMUL.FTZ R32, R32, R14.reuse ;  /* 0x0000000e20207220 */ /* 0x080fe20000410000 */
[-C--:B------:R-:W-:Y:S01]  /*56a0*/  FMUL.FTZ R33, R33, R14.reuse ;  /* 0x0000000e21217220 */ /* 0x080fe20000410000 */
[-C--:B------:R-:W-:Y:S01]  /*56b0*/  FMUL.FTZ R36, R36, R14.reuse ;  /* 0x0000000e24247220 */ /* 0x080fe20000410000 */
[----:B------:R-:W-:Y:S01]  /*56c0*/  MUFU.EX2 R21, R21 ;  /* 0x0000001500157308 */ /* 0x000fe20000000800 */
[----:B---3--:R-:W-:Y:S01]  /*56d0*/  FFMA.FTZ R5, R14, R5, R15 ;  /* 0x000000050e057223 */ /* 0x008fe2000001000f */
[-C--:B------:R-:W-:Y:S01]  /*56e0*/  FMUL.FTZ R37, R37, R14.reuse ;  /* 0x0000000e25257220 */ /* 0x080fe20000410000 */
[-C--:B------:R-:W-:Y:S01]  /*56f0*/  FMUL.FTZ R40, R40, R14.reuse ;  /* 0x0000000e28287220 */ /* 0x080fe20000410000 */
[-C--:B------:R-:W-:Y:S01]  /*5700*/  FMUL.FTZ R41, R41, R14.reuse ;  /* 0x0000000e29297220 */ /* 0x080fe20000410000 */
[----:B------:R-:W-:Y:S01]  /*5710*/  FADD.FTZ R5, R176, R5 ;  /* 0x00000005b0057221 */ /* 0x000fe20000010000 */
[----:B0-----:R-:W-:Y:S01]  /*5720*/  FMNMX.FTZ R181, R4, R181, !PT ;  /* 0x000000b504b57209 */ /* 0x001fe20007810000 */
[-C--:B------:R-:W-:Y:S01]  /*5730*/  FMUL.FTZ R44, R44, R14.reuse ;  /* 0x0000000e2c2c7220 */ /* 0x080fe20000410000 */
[----:B------:R-:W-:Y:S01]  /*5740*/  MUFU.EX2 R177, R177 ;  /* 0x000000b100b17308 */ /* 0x000fe20000000800 */
[-C--:B------:R-:W-:Y:S01]  /*5750*/  FMUL.FTZ R45, R45, R14.reuse ;  /* 0x0000000e2d2d7220 */ /* 0x080fe20000410000 */
[-C--:B------:R-:W-:Y:S01]  /*5760*/  FMUL.FTZ R48, R48, R14.reuse ;  /* 0x0000000e30307220 */ /* 0x080fe20000410000 */
[----:B------:R-:W0:Y:S01]  /*5770*/  SHFL.BFLY PT, R4, R181, 0x1, 0x1f ;  /* 0x0c201f00b5047f89 */ /* 0x000e2200000e0000 */
        /* <DEDUP_REMOVED lines=23> */
[----:B0-----:R-:W-:Y:S01]  /*58f0*/  FMNMX.FTZ R4, R181, R4, !PT ;  /* 0x00000004b5047209 */ /* 0x001fe20007810000 */
[-C--:B------:R-:W-:Y:S01]  /*5900*/  FMUL.FTZ R89, R89, R14.reuse ;  /* 0x0000000e59597220 */ /* 0x080fe20000410000 */
[-C--:B------:R-:W-:Y:S01]  /*5910*/  FMUL.FTZ R92, R92, R14.reuse ;  /* 0x0000000e5c5c7220 */ /* 0x080fe20000410000 */
[-C--:B------:R-:W-:Y:S01]  /*5920*/  FMUL.FTZ R93, R93, R14.reuse ;  /* 0x0000000e5d5d7220 */ /* 0x080fe20000410000 */
[-C--:B------:R-:W-:Y:S01]  /*5930*/  FMUL.FTZ R96, R96, R14.reuse ;  /* 0x0000000e60607220 */ /* 0x080fe20000410000 */
[C---:B------:R-:W-:Y:S01]  /*5940*/  FADD.FTZ R9, -R4.reuse, R9 ;  /* 0x0000000904097221 */ /* 0x040fe20000010100 */
[----:B------:R-:W-:Y:S01]  /*5950*/  FMUL.FTZ R154, R4, UR20 ;  /* 0x00000014049a7c20 */ /* 0x000fe20008410000 */
[----:B------:R-:W-:Y:S01]  /*5960*/  MUFU.EX2 R157, R157 ;  /* 0x0000009d009d7308 */ /* 0x000fe20000000800 */
[----:B------:R-:W-:Y:S01]  /*5970*/  FMUL.FTZ R97, R97, R14 ;  /* 0x0000000e61617220 */ /* 0x000fe20000410000 */
[----:B------:R-:W-:Y:S01]  /*5980*/  FMUL.FTZ R9, R9, UR20 ;  /* 0x0000001409097c20 */ /* 0x000fe20008410000 */
        /* <DEDUP_REMOVED lines=10> */
[----:B------:R-:W-:Y:S02]  /*5a30*/  IMAD.U32 R153, RZ, RZ, UR21 ;  /* 0x00000015ff997e24 */ /* 0x000fe4000f8e00ff */
[--C-:B------:R-:W-:Y:S01]  /*5a40*/  FFMA.FTZ R159, R159, UR20, -R154.reuse ;  /* 0x000000149f9f7c23 */ /* 0x100fe2000801089a */
[----:B------:R-:W-:Y:S01]  /*5a50*/  FFMA.FTZ R206, R162, UR20, -R154 ;  /* 0x00000014a2ce7c23 */ /* 0x000fe2000801089a */
[----:B------:R-:W0:Y:S01]  /*5a60*/  MUFU.EX2 R10, R10 ;  /* 0x0000000a000a7308 */ /* 0x000e220000000800 */
[----:B------:R-:W-:Y:S01]  /*5a70*/  @!P1 PRMT R152, RZ, 0x654, R152 ;  /* 0x00000654ff989816 */ /* 0x000fe20000000098 */
[----:B------:R-:W-:Y:S02]  /*5a80*/  @!P3 IMAD R153, R153, 0x40, R16 ;  /* 0x000000409999b824 */ /* 0x000fe400078e0210 */
[--C-:B------:R-:W-:Y:S01]  /*5a90*/  FFMA.FTZ R163, R163, UR20, -R154.reuse ;  /* 0x00000014a3a37c23 */ /* 0x100fe2000801089a */
[--C-:B------:R-:W-:Y:S01]  /*5aa0*/  FFMA.FTZ R208, R166, UR20, -R154.reuse ;  /* 0x00000014a6d07c23 */ /* 0x100fe2000801089a */
[----:B------:R4:W-:Y:S01]  /*5ab0*/  @!P1 SYNCS.ARRIVE.TRANS64.RED.A1T0 RZ, [R152+URZ], RZ ;  /* 0x000000ff98ff99a7 */ /* 0x0009e2000810043f */
[--C-:B------:R-:W-:Y:S01]  /*5ac0*/  FFMA.FTZ R170, R170, UR20, -R154.reuse ;  /* 0x00000014aaaa7c23 */ /* 0x100fe2000801089a */
[----:B------:R-:W-:Y:S01]  /*5ad0*/  @!P3 LEA R153, R153, UR42, 0x2 ;  /* 0x0000002a9999bc11 */ /* 0x000fe2000f8e10ff */
[----:B------:R-:W2:Y:S01]  /*5ae0*/  MUFU.EX2 R11, R11 ;  /* 0x0000000b000b7308 */ /* 0x000ea20000000800 */
[--C-:B------:R-:W-:Y:S01]  /*5af0*/  FFMA.FTZ R171, R171, UR20, -R154.reuse ;  /* 0x00000014abab7c23 */ /* 0x100fe2000801089a */
[--C-:B------:R-:W-:Y:S01]  /*5b00*/  FFMA.FTZ R167, R167, UR20, -R154.reuse ;  /* 0x00000014a7a77c23 */ /* 0x100fe2000801089a */
[--C-:B------:R-:W-:Y:S01]  /*5b10*/  FFMA.FTZ R162, R174, UR20, -R154.reuse ;  /* 0x00000014aea27c23 */ /* 0x100fe2000801089a */
[----:B------:R-:W-:Y:S01]  /*5b20*/  @!P3 STS [R153+0x28800], R14 ;  /* 0x0288000e9900b388 */ /* 0x000fe20000000800 */
[----:B----4-:R-:W-:Y:S01]  /*5b30*/  FADD.FTZ R152, R20, R5 ;  /* 0x0000000514987221 */ /* 0x010fe20000010000 */
[----:B------:R-:W-:Y:S01]  /*5b40*/  FFMA.FTZ R175, R175, UR20, -R154 ;  /* 0x00000014afaf7c23 */ /* 0x000fe2000801089a */
[----:B------:R-:W-:Y:S01]  /*5b50*/  FMUL.FTZ R100, R100, R14 ;  /* 0x0000000e64647220 */ /* 0x000fe20000410000 */
[----:B------:R-:W3:Y:S01]  /*5b60*/  MUFU.EX2 R12, R12 ;  /* 0x0000000c000c7308 */ /* 0x000ee20000000800 */
[----:B0-----:R-:W-:Y:S01]  /*5b70*/  FFMA.FTZ R6, R9, R6, R10 ;  /* 0x0000000609067223 */ /* 0x001fe2000001000a */
[----:B------:R-:W-:Y:S01]  /*5b80*/  FADD.FTZ R152, R21, R152 ;  /* 0x0000009815987221 */ /* 0x000fe20000010000 */
[----:B------:R0:W-:Y:S01]  /*5b90*/  @!P3 STS [R153+0x28820], R9 ;  /* 0x028820099900b388 */ /* 0x0001e20000000800 */
[-C--:B------:R-:W-:Y:S01]  /*5ba0*/  FMUL.FTZ R101, R101, R14.reuse ;  /* 0x0000000e65657220 */ /* 0x080fe20000410000 */
[-C--:B------:R-:W-:Y:S01]  /*5bb0*/  FMUL.FTZ R104, R104, R14.reuse ;  /* 0x0000000e68687220 */ /* 0x080fe20000410000 */
[-C--:B------:R-:W-:Y:S01]  /*5bc0*/  FMUL.FTZ R105, R105, R14.reuse ;  /* 0x0000000e69697220 */ /* 0x080fe20000410000 */
[-C--:B------:R-:W-:Y:S01]  /*5bd0*/  FMUL.FTZ R108, R108, R14.reuse ;  /* 0x0000000e6c6c7220 */ /* 0x080fe20000410000 */
[----:B------:R-:W4:Y:S01]  /*5be0*/  MUFU.EX2 R13, R13 ;  /* 0x0000000d000d7308 */ /* 0x000f220000000800 */
[----:B--2---:R-:W-:Y:S01]  /*5bf0*/  FADD.FTZ R5, R11, R6 ;  /* 0x000000060b057221 */ /* 0x004fe20000010000 */
[-C--:B------:R-:W-:Y:S01]  /*5c00*/  FMUL.FTZ R109, R109, R14.reuse ;  /* 0x0000000e6d6d7220 */ /* 0x080fe20000410000 */
[-C--:B------:R-:W-:Y:S01]  /*5c10*/  FMUL.FTZ R112, R112, R14.reuse ;  /* 0x0000000e70707220 */ /* 0x080fe20000410000 */
[-C--:B------:R-:W-:Y:S01]  /*5c20*/  FMUL.FTZ R113, R113, R14.reuse ;  /* 0x0000000e71717220 */ /* 0x080fe20000410000 */
[----:B0-----:R-:W-:Y:S01]  /*5c30*/  FADD.FTZ R153, R177, R152 ;  /* 0x00000098b1997221 */ /* 0x001fe20000010000 */
[-C--:B------:R-:W-:Y:S01]  /*5c40*/  FMUL.FTZ R116, R116, R14.reuse ;  /* 0x0000000e74747220 */ /* 0x080fe20000410000 */
[-C--:B------:R-:W-:Y:S01]  /*5c50*/  FMUL.FTZ R117, R117, R14.reuse ;  /* 0x0000000e75757220 */ /* 0x080fe20000410000 */
[----:B------:R-:W0:Y:S01]  /*5c60*/  MUFU.EX2 R172, R172 ;  /* 0x000000ac00ac7308 */ /* 0x000e220000000800 */
[----:B---3--:R-:W-:Y:S01]  /*5c70*/  FADD.FTZ R6, R12, R5 ;  /* 0x000000050c067221 */ /* 0x008fe20000010000 */
[----:B------:R-:W-:Y:S01]  /*5c80*/  FADD.FTZ R152, R178, R153 ;  /* 0x00000099b2987221 */ /* 0x000fe20000010000 */
[-C--:B------:R-:W-:Y:S01]  /*5c90*/  FMUL.FTZ R120, R120, R14.reuse ;  /* 0x0000000e78787220 */ /* 0x080fe20000410000 */
[-C--:B------:R-:W-:Y:S01]  /*5ca0*/  FMUL.FTZ R121, R121, R14.reuse ;  /* 0x0000000e79797220 */ /* 0x080fe20000410000 */
[-C--:B------:R-:W-:Y:S01]  /*5cb0*/  FMUL.FTZ R124, R124, R14.reuse ;  /* 0x0000000e7c7c7220 */ /* 0x080fe20000410000 */
[----:B------:R-:W-:Y:S01]  /*5cc0*/  FADD.FTZ R153, R155, R152 ;  /* 0x000000989b997221 */ /* 0x000fe20000010000 */
[-C--:B------:R-:W-:Y:S01]  /*5cd0*/  FMUL.FTZ R125, R125, R14.reuse ;  /* 0x0000000e7d7d7220 */ /* 0x080fe20000410000 */
[----:B------:R-:W2:Y:S01]  /*5ce0*/  MUFU.EX2 R179, R179 ;  /* 0x000000b300b37308 */ /* 0x000ea20000000800 */
[----:B----4-:R-:W-:Y:S01]  /*5cf0*/  FADD.FTZ R5, R13, R6 ;  /* 0x000000060d057221 */ /* 0x010fe20000010000 */
[----:B------:R-:W-:Y:S01]  /*5d00*/  FADD.FTZ R152, R180, R153 ;  /* 0x00000099b4987221 */ /* 0x000fe20000010000 */
[-C--:B------:R-:W-:Y:S01]  /*5d10*/  FMUL.FTZ R128, R128, R14.reuse ;  /* 0x0000000e80807220 */ /* 0x080fe20000410000 */
[-C--:B------:R-:W-:Y:S01]  /*5d20*/  FMUL.FTZ R129, R129, R14.reuse ;  /* 0x0000000e81817220 */ /* 0x080fe20000410000 */
[-C--:B------:R-:W-:Y:S01]  /*5d30*/  FMUL.FTZ R132, R132, R14.reuse ;  /* 0x0000000e84847220 */ /* 0x080fe20000410000 */
[----:B------:R-:W-:Y:S01]  /*5d40*/  FADD.FTZ R153, R157, R152 ;  /* 0x000000989d997221 */ /* 0x000fe20000010000 */
        /* <DEDUP_REMOVED lines=12> */
[----:B------:R-:W-:Y:S01]  /*5e10*/  FMUL.FTZ R149, R149, R14 ;  /* 0x0000000e95957220 */ /* 0x000fe20000410000 */
[----:B------:R-:W-:Y:S01]  /*5e20*/  F2FP.BF16.F32.PACK_AB R154, R21, R20 ;  /* 0x00000014159a723e */ /* 0x000fe200000010ff */
[----:B------:R-:W-:Y:S01]  /*5e30*/  FMUL.FTZ R26, R26, R9 ;  /* 0x000000091a1a7220 */ /* 0x000fe20000410000 */
[----:B------:R-:W-:Y:S01]  /*5e40*/  F2FP.BF16.F32.PACK_AB R158, R180, R155 ;  /* 0x0000009bb49e723e */ /* 0x000fe200000010ff */
[-C--:B------:R-:W-:Y:S01]  /*5e50*/  FMUL.FTZ R27, R27, R9.reuse ;  /* 0x000000091b1b7220 */ /* 0x080fe20000410000 */
[----:B------:R-:W2:Y:S01]  /*5e60*/  MUFU.EX2 R206, R206 ;  /* 0x000000ce00ce7308 */ /* 0x000ea20000000800 */
[----:B---3--:R-:W-:Y:S01]  /*5e70*/  FADD.FTZ R5, R159, R6 ;  /* 0x000000069f057221 */ /* 0x008fe20000010000 */
[----:B------:R-:W-:Y:S01]  /*5e80*/  F2FP.BF16.F32.PACK_AB R155, R13, R12 ;  /* 0x0000000c0d9b723e */ /* 0x000fe200000010ff */
[----:B------:R-:W-:Y:S01]  /*5e90*/  FMUL.FTZ R30, R30, R9 ;  /* 0x000000091e1e7220 */ /* 0x000fe20000410000 */
[----:B------:R-:W-:Y:S01]  /*5ea0*/  F2FP.BF16.F32.PACK_AB R156, R178, R177 ;  /* 0x000000b1b29c723e */ /* 0x000fe200000010ff */
[-C--:B------:R-:W-:Y:S01]  /*5eb0*/  FMUL.FTZ R31, R31, R9.reuse ;  /* 0x000000091f1f7220 */ /* 0x080fe20000410000 */
[-C--:B------:R-:W-:Y:S01]  /*5ec0*/  FMUL.FTZ R34, R34, R9.reuse ;  /* 0x0000000922227220 */ /* 0x080fe20000410000 */
[----:B------:R-:W-:Y:S01]  /*5ed0*/  FMUL.FTZ R35, R35, R9 ;  /* 0x0000000923237220 */ /* 0x000fe20000410000 */
[----:B------:R-:W3:Y:S01]  /*5ee0*/  MUFU.EX2 R161, R161 ;  /* 0x000000a100a17308 */ /* 0x000ee20000000800 */
[C---:B0-----:R-:W-:Y:S01]  /*5ef0*/  FADD.FTZ R152, R160.reuse, R153 ;  /* 0x00000099a0987221 */ /* 0x041fe20000010000 */
[----:B------:R-:W-:Y:S01]  /*5f00*/  F2FP.BF16.F32.PACK_AB R160, R160, R157 ;  /* 0x0000009da0a0723e */ /* 0x000fe200000010ff */
[-C--:B------:R-:W-:Y:S01]  /*5f10*/  FMUL.FTZ R38, R38, R9.reuse ;  /* 0x0000000926267220 */ /* 0x080fe20000410000 */
[----:B------:R-:W-:Y:S01]  /*5f20*/  F2FP.BF16.F32.PACK_AB R157, R179, R172 ;  /* 0x000000acb39d723e */ /* 0x000fe200000010ff */
[-C--:B------:R-:W-:Y:S01]  /*5f30*/  FMUL.FTZ R39, R39, R9.reuse ;  /* 0x0000000927277220 */ /* 0x080fe20000410000 */
[-C--:B------:R-:W-:Y:S01]  /*5f40*/  FMUL.FTZ R42, R42, R9.reuse ;  /* 0x000000092a2a7220 */ /* 0x080fe20000410000 */
[----:B------:R-:W-:Y:S01]  /*5f50*/  FMUL.FTZ R43, R43, R9 ;  /* 0x000000092b2b7220 */ /* 0x000fe20000410000 */
[----:B------:R-:W0:Y:S01]  /*5f60*/  MUFU.EX2 R163, R163 ;  /* 0x000000a300a37308 */ /* 0x000e220000000800 */
[C---:B--2---:R-:W-:Y:S01]  /*5f70*/  FADD.FTZ R6, R206.reuse, R5 ;  /* 0x00000005ce067221 */ /* 0x044fe20000010000 */
[----:B------:R-:W-:Y:S01]  /*5f80*/  F2FP.BF16.F32.PACK_AB R159, R206, R159 ;  /* 0x0000009fce9f723e */ /* 0x000fe200000010ff */
[-C--:B------:R-:W-:Y:S01]  /*5f90*/  FMUL.FTZ R46, R46, R9.reuse ;  /* 0x000000092e2e7220 */ /* 0x080fe20000410000 */
[-C--:B------:R-:W-:Y:S01]  /*5fa0*/  FMUL.FTZ R47, R47, R9.reuse ;  /* 0x000000092f2f7220 */ /* 0x080fe20000410000 */
[-C--:B------:R-:W-:Y:S01]  /*5fb0*/  FMUL.FTZ R50, R50, R9.reuse ;  /* 0x0000000932327220 */ /* 0x080fe20000410000 */
[-C--:B------:R-:W-:Y:S01]  /*5fc0*/  FMUL.FTZ R51, R51, R9.reuse ;  /* 0x0000000933337220 */ /* 0x080fe20000410000 */
[----:B------:R-:W-:Y:S01]  /*5fd0*/  FMUL.FTZ R54, R54, R9 ;  /* 0x0000000936367220 */ /* 0x000fe20000410000 */
[----:B------:R-:W2:Y:S01]  /*5fe0*/  MUFU.EX2 R164, R164 ;  /* 0x000000a400a47308 */ /* 0x000ea20000000800 */
[----:B---3--:R-:W-:Y:S01]  /*5ff0*/  FADD.FTZ R153, R161, R152 ;  /* 0x00000098a1997221 */ /* 0x008fe20000010000 */
[----:B------:R-:W-:Y:S01]  /*6000*/  F2FP.BF16.F32.PACK_AB R152, R176, R15 ;  /* 0x0000000fb098723e */ /* 0x000fe200000010ff */
        /* <DEDUP_REMOVED lines=15> */
[----:B------:R-:W-:Y:S01]  /*6100*/  F2FP.BF16.F32.PACK_AB R153, R11, R10 ;  /* 0x0000000a0b99723e */ /* 0x000fe200000010ff */
[----:B------:R-:W-:Y:S01]  /*6110*/  BAR.SYNC.DEFER_BLOCKING 0xf, 0x100 ;  /* 0x03c4000000007b1d */ /* 0x000fe20000010000 */
[-C--:B------:R-:W-:Y:S01]  /*6120*/  FMUL.FTZ R78, R78, R9.reuse ;  /* 0x000000094e4e7220 */ /* 0x080fe20000410000 */
[-C--:B------:R-:W-:Y:S01]  /*6130*/  FMUL.FTZ R79, R79, R9.reuse ;  /* 0x000000094f4f7220 */ /* 0x080fe20000410000 */
[-C--:B------:R-:W-:Y:S01]  /*6140*/  FMUL.FTZ R82, R82, R9.reuse ;  /* 0x0000000952527220 */ /* 0x080fe20000410000 */
[-C--:B------:R-:W-:Y:S01]  /*6150*/  FMUL.FTZ R83, R83, R9.reuse ;  /* 0x0000000953537220 */ /* 0x080fe20000410000 */
[-C--:B------:R-:W-:Y:S01]  /*6160*/  FMUL.FTZ R86, R86, R9.reuse ;  /* 0x0000000956567220 */ /* 0x080fe20000410000 */
[----:B------:R-:W2:Y:S01]  /*6170*/  MUFU.EX2 R170, R170 ;  /* 0x000000aa00aa7308 */ /* 0x000ea20000000800 */
        /* <DEDUP_REMOVED lines=17> */
[----:B------:R2:W-:Y:S01]  /*6290*/  STSM.16.M88.4 [R19+0x26800], R152 ;  /* 0x0268009813007844 */ /* 0x0005e20000000200 */
[-C--:B------:R-:W-:Y:S01]  /*62a0*/  FMUL.FTZ R111, R111, R9.reuse ;  /* 0x000000096f6f7220 */ /* 0x080fe20000410000 */
[-C--:B------:R-:W-:Y:S01]  /*62b0*/  FMUL.FTZ R114, R114, R9.reuse ;  /* 0x0000000972727220 */ /* 0x080fe20000410000 */
[-C--:B------:R-:W-:Y:S01]  /*62c0*/  FMUL.FTZ R115, R115, R9.reuse ;  /* 0x0000000973737220 */ /* 0x080fe20000410000 */
[----:B------:R2:W-:Y:S01]  /*62d0*/  STSM.16.M88.4 [R22], R156 ;  /* 0x0000009c16007844 */ /* 0x0005e20000000200 */
[-C--:B------:R-:W-:Y:S01]  /*62e0*/  FMUL.FTZ R118, R118, R9.reuse ;  /* 0x0000000976767220 */ /* 0x080fe20000410000 */
[----:B------:R-:W4:Y:S01]  /*62f0*/  MUFU.EX2 R171, R171 ;  /* 0x000000ab00ab7308 */ /* 0x000f220000000800 */
        /* <DEDUP_REMOVED lines=15> */
[----:B------:R0:W5:Y:S01]  /*63f0*/  MUFU.EX2 R167, R162 ;  /* 0x000000a200a77308 */ /* 0x0001620000000800 */
[----:B----4-:R-:W-:Y:S01]  /*6400*/  FADD.FTZ R15, R171, R6 ;  /* 0x00000006ab0f7221 */ /* 0x010fe20000010000 */
[-C--:B------:R-:W-:Y:S01]  /*6410*/  FMUL.FTZ R143, R143, R9.reuse ;  /* 0x000000098f8f7220 */ /* 0x080fe20000410000 */
[-C--:B------:R-:W-:Y:S01]  /*6420*/  FMUL.FTZ R146, R146, R9.reuse ;  /* 0x0000000992927220 */ /* 0x080fe20000410000 */
[-C--:B------:R-:W-:Y:S01]  /*6430*/  FMUL.FTZ R147, R147, R9.reuse ;  /* 0x0000000993937220 */ /* 0x080fe20000410000 */
[-C--:B------:R-:W-:Y:S01]  /*6440*/  FMUL.FTZ R150, R150, R9.reuse ;  /* 0x0000000996967220 */ /* 0x080fe20000410000 */
[----:B------:R-:W-:-:S02]  /*6450*/  FMUL.FTZ R151, R151, R9 ;  /* 0x0000000997977220 */ /* 0x000fc40000410000 */
[----:B------:R-:W4:Y:S01]  /*6460*/  MUFU.EX2 R169, R169 ;  /* 0x000000a900a97308 */ /* 0x000f220000000800 */
[----:B---3--:R-:W-:Y:S01]  /*6470*/  FADD.FTZ R6, R174, R15 ;  /* 0x0000000fae067221 */ /* 0x008fe20000010000 */
[----:B0-----:R-:W-:Y:S02]  /*6480*/  F2FP.BF16.F32.PACK_AB R162, R164, R161 ;  /* 0x000000a1a4a2723e */ /* 0x001fe400000010ff */
[----:B------:R-:W-:Y:S02]  /*6490*/  F2FP.BF16.F32.PACK_AB R161, R208, R163 ;  /* 0x000000a3d0a1723e */ /* 0x000fe400000010ff */
[----:B------:R-:W-:Y:S02]  /*64a0*/  F2FP.BF16.F32.PACK_AB R164, R182, R165 ;  /* 0x000000a5b6a4723e */ /* 0x000fe400000010ff */
[----:B------:R-:W0:Y:S01]  /*64b0*/  MUFU.EX2 R168, R168 ;  /* 0x000000a800a87308 */ /* 0x000e220000000800 */
[----:B-----5:R-:W-:Y:S01]  /*64c0*/  FADD.FTZ R11, R167, R6 ;  /* 0x00000006a70b7221 */ /* 0x020fe20000010000 */
[----:B------:R-:W-:-:S02]  /*64d0*/  F2FP.BF16.F32.PACK_AB R163, R181, R170 ;  /* 0x000000aab5a3723e */ /* 0x000fc400000010ff */
[----:B------:R-:W-:-:S03]  /*64e0*/  F2FP.BF16.F32.PACK_AB R165, R174, R171 ;  /* 0x000000abaea5723e */ /* 0x000fc600000010ff */
[----:B------:R2:W-:Y:S01]  /*64f0*/  STSM.16.M88.4 [R184], R160 ;  /* 0x000000a0b8007844 */ /* 0x0005e20000000200 */
[----:B------:R-:W3:Y:S01]  /*6500*/  MUFU.EX2 R14, R175 ;  /* 0x000000af000e7308 */ /* 0x000ee20000000800 */
[----:B----4-:R-:W-:Y:S01]  /*6510*/  FADD.FTZ R5, R169, R20 ;  /* 0x00000014a9057221 */ /* 0x010fe20000010000 */
[----:B0-----:R-:W-:-:S03]  /*6520*/  F2FP.BF16.F32.PACK_AB R166, R168, R169 ;  /* 0x000000a9a8a6723e */ /* 0x001fc600000010ff */
[----:B------:R-:W-:Y:S01]  /*6530*/  FADD.FTZ R5, R168, R5 ;  /* 0x00000005a8057221 */ /* 0x000fe20000010000 */
[C---:B---3--:R-:W-:Y:S01]  /*6540*/  F2FP.BF16.F32.PACK_AB R167, R14.reuse, R167 ;  /* 0x000000a70ea7723e */ /* 0x048fe200000010ff */
[----:B------:R-:W-:-:S04]  /*6550*/  FADD.FTZ R6, R14, R11 ;  /* 0x0000000b0e067221 */ /* 0x000fc80000010000 */
[----:B------:R2:W-:Y:S01]  /*6560*/  STSM.16.M88.4 [R23], R164 ;  /* 0x000000a417007844 */ /* 0x0005e20000000200 */
[----:B------:R-:W-:Y:S05]  /*6570*/  @!P0 BRA `(.L_x_416) ;  /* 0x0000000000048947 */ /* 0x000fea0003800000 */
[----:B------:R-:W-:Y:S01]  /*6580*/  BPT.TRAP 0x1 ;  /* 0x000000040000795c */ /* 0x000fe20000300000 */
.L_x_416:
[----:B------:R0:W3:Y:S01]  /*6590*/  SYNCS.PHASECHK.TRANS64.TRYWAIT P3, [UR23+0x28c50], R8 ;  /* 0x028c5008ff0075a7 */ /* 0x0000e20008060157 */
[----:B------:R-:W-:Y:S05]  /*65a0*/  @!P0 BRA `(.L_x_417) ;  /* 0x0000000000048947 */ /* 0x000fea0003800000 */
[----:B------:R-:W-:Y:S01]  /*65b0*/  BPT.TRAP 0x1 ;  /* 0x000000040000795c */ /* 0x000fe20000300000 */
.L_x_417:
[----:B---3--:R-:W-:Y:S05]  /*65c0*/  @P3 BRA `(.L_x_418) ;  /* 0x0000000000083947 */ /* 0x008fea0003800000 */
[----:B------:R-:W3:Y:S02]  /*65d0*/  SYNCS.PHASECHK.TRANS64.TRYWAIT P3, [UR23+0x28c50], R8 ;  /* 0x028c5008ff0075a7 */ /* 0x000ee40008060157 */
[----:B---3--:R-:W-:Y:S05]  /*65e0*/  @!P3 BRA `(.L_x_419) ;  /* 0x000000ac0000b947 */ /* 0x008fea0003800000 */
.L_x_418:
[----:B------:R-:W-:Y:S01]  /*65f0*/  ULEA UR10, UR39, UR49, 0xc ;  /* 0x00000031270a7291 */ /* 0x000fe2000f8e603f */
[----:B------:R-:W-:Y:S01]  /*6600*/  WARPGROUP.ARRIVE ;  /* 0x00000000000079c5 */ /* 0x000fe20000000000 */
[----:B------:R-:W-:Y:S01]  /*6610*/  UMOV UR7, 0x40000040 ;  /* 0x4000004000077882 */ /* 0x000fe20000000000 */
[----:B---3--:R-:W-:Y:S01]  /*6620*/  @!P1 VIADD R173, R173, 0x28c60 ;  /* 0x00028c60adad9836 */ /* 0x008fe20000000000 */
        /* <DEDUP_REMOVED lines=30> */
[----:B---3--:R-:W3:Y:S02]  /*6810*/  FENCE.VIEW.ASYNC.S ;  /* 0x00000000000073c6 */ /* 0x008ee40000000000 */
[----:B---3--:R-:W-:Y:S01]  /*6820*/  NOP ;  /* 0x0000000000007918 */ /* 0x008fe20000000000 */
[----:B------:R-:W-:Y:S06]  /*6830*/  BAR.ARV 0xe, 0x100 ;  /* 0x0384000000007b1d */ /* 0x000fec0000002000 */
[----:B------:R3:W-:Y:S01]  /*6840*/  @!P1 SYNCS.ARRIVE.TRANS64.RED.A1T0 RZ, [R173+URZ], RZ ;  /* 0x000000ffadff99a7 */ /* 0x0007e2000810043f */
[----:B------:R-:W-:Y:S05]  /*6850*/  @P2 BRA `(.L_x_420) ;  /* 0xffffffe000d42947 */ /* 0x000fea000383ffff */
.L_x_411:
[----:B------:R-:W4:Y:S01]  /*6860*/  SHFL.BFLY PT, R0, R5, 0x2, 0x1f ;  /* 0x0c401f0005007f89 */ /* 0x000f2200000e0000 */
[----:B------:R-:W-:Y:S01]  /*6870*/  IMAD.MOV R10, RZ, RZ, -R18 ;  /* 0x000000ffff0a7224 */ /* 0x000fe200078e0a12 */
[----:B------:R-:W-:Y:S01]  /*6880*/  UIADD3 UR37, UR37, 0x1, URZ ;  /* 0x0000000125257890 */ /* 0x000fe2000fffe03f */
[----:B------:R-:W-:Y:S01]  /*6890*/  IMAD.U32 R13, RZ, RZ, UR39 ;  /* 0x00000027ff0d7e24 */ /* 0x000fe2000f8e00ff */
[----:B------:R-:W5:Y:S01]  /*68a0*/  SHFL.BFLY PT, R9, R6, 0x2, 0x1f ;  /* 0x0c401f0006097f89 */ /* 0x000f6200000e0000 */
[----:B------:R-:W-:Y:S01]  /*68b0*/  UIADD3 UR39, UR39, 0x1, URZ ;  /* 0x0000000127277890 */ /* 0x000fe2000fffe03f */
[----:B------:R-:W-:Y:S08]  /*68c0*/  BAR.ARV 0x8, 0x100 ;  /* 0x0204000000007b1d */ /* 0x000ff00000002000 */
[----:B------:R-:W-:Y:S01]  /*68d0*/  BAR.SYNC.DEFER_BLOCKING 0xf, 0x100 ;  /* 0x03c4000000007b1d */ /* 0x000fe20000010000 */
[----:B------:R-:W-:Y:S01]  /*68e0*/  ISETP.NE.AND P0, PT, R17, R10, PT ;  /* 0x0000000a1100720c */ /* 0x000fe20003f05270 */
[----:B------:R-:W-:Y:S01]  /*68f0*/  UISETP.NE.AND UP0, UPT, UR39, 0x2, UPT ;  /* 0x000000022700788c */ /* 0x000fe2000bf05270 */
[----:B------:R-:W-:-:S03]  /*6900*/  IMAD.MOV.U32 R20, RZ, RZ, -0x800000 ;  /* 0xff800000ff147424 */ /* 0x000fc600078e00ff */
[----:B------:R-:W-:Y:S01]  /*6910*/  USEL UR4, URZ, 0x1, UP0 ;  /* 0x000000013f047887 */ /* 0x000fe20008000000 */
[----:B----4-:R-:W-:Y:S01]  /*6920*/  FADD.FTZ R0, R0, R5 ;  /* 0x0000000500007221 */ /* 0x010fe20000010000 */
[----:B------:R-:W-:Y:S01]  /*6930*/  IMAD.MOV.U32 R5, RZ, RZ, RZ ;  /* 0x000000ffff057224 */ /* 0x000fe200078e00ff */
[----:B------:R-:W-:Y:S01]  /*6940*/  USEL UR39, UR39, URZ, UP0 ;  /* 0x0000003f27277287 */ /* 0x000fe20008000000 */
[----:B-----5:R-:W-:Y:S02]  /*6950*/  FADD.FTZ R9, R9, R6 ;  /* 0x0000000609097221 */ /* 0x020fe40000010000 */
[----:B-1----:R-:W1:Y:S01]  /*6960*/  SHFL.BFLY PT, R7, R0, 0x1, 0x1f ;  /* 0x0c201f0000077f89 */ /* 0x002e6200000e0000 */
[----:B------:R-:W-:-:S03]  /*6970*/  ULOP3.LUT UR38, UR38, UR4, URZ, 0x3c, !UPT ;  /* 0x0000000426267292 */ /* 0x000fc6000f8e3c3f */
[----:B0-----:R-:W0:Y:S01]  /*6980*/  SHFL.BFLY PT, R8, R9, 0x1, 0x1f ;  /* 0x0c201f0009087f89 */ /* 0x001e2200000e0000 */
[----:B-1----:R-:W-:Y:S01]  /*6990*/  FADD.FTZ R11, R0, R7 ;  /* 0x00000007000b7221 */ /* 0x002fe20000010000 */
[----:B------:R-:W-:Y:S02]  /*69a0*/  IMAD.MOV.U32 R7, RZ, RZ, RZ ;  /* 0x000000ffff077224 */ /* 0x000fe400078e00ff */
[----:B------:R-:W-:Y:S02]  /*69b0*/  @!P0 IMAD R0, R13, 0x40, R16 ;  /* 0x000000400d008824 */ /* 0x000fe400078e0210 */
[----:B0-----:R-:W-:Y:S01]  /*69c0*/  FADD.FTZ R15, R9, R8 ;  /* 0x00000008090f7221 */ /* 0x001fe20000010000 */
[----:B------:R-:W-:Y:S01]  /*69d0*/  FSETP.NE.FTZ.AND P1, PT, R11, RZ, PT ;  /* 0x000000ff0b00720b */ /* 0x000fe20003f35000 */
[----:B------:R-:W-:Y:S01]  /*69e0*/  IMAD.U32 R9, RZ, RZ, UR20 ;  /* 0x00000014ff097e24 */ /* 0x000fe2000f8e00ff */
[----:B------:R-:W-:Y:S01]  /*69f0*/  @!P0 LEA R6, R0, UR42, 0x2 ;  /* 0x0000002a00068c11 */ /* 0x000fe2000f8e10ff */
[----:B------:R-:W-:Y:S01]  /*6a00*/  IMAD.MOV.U32 R0, RZ, RZ, -0x800000 ;  /* 0xff800000ff007424 */ /* 0x000fe200078e00ff */
[----:B------:R-:W-:-:S09]  /*6a10*/  FSETP.NE.FTZ.AND P2, PT, R15, RZ, PT ;  /* 0x000000ff0f00720b */ /* 0x000fd20003f55000 */
[----:B------:R-:W3:Y:S08]  /*6a20*/  @P1 MUFU.RCP R7, R11 ;  /* 0x0000000b00071308 */ /* 0x000ef00000001000 */
[----:B------:R-:W0:Y:S01]  /*6a30*/  @P2 MUFU.RCP R5, R15 ;  /* 0x0000000f00052308 */ /* 0x000e220000001000 */
[-C--:B---3--:R-:W-:Y:S01]  /*6a40*/  FMUL.FTZ R173, R24, R7.reuse ;  /* 0x0000000718ad7220 */ /* 0x088fe20000410000 */
[-C--:B------:R-:W-:Y:S01]  /*6a50*/  FMUL.FTZ R8, R25, R7.reuse ;  /* 0x0000000719087220 */ /* 0x080fe20000410000 */
[----:B------:R-:W-:Y:S05]  /*6a60*/  @!P0 STS [R6+0x28800], R7 ;  /* 0x0288000706008388 */ /* 0x000fea0000000800 */
[----:B------:R-:W1:Y:S01]  /*6a70*/  @P1 MUFU.LG2 R24, R11 ;  /* 0x0000000b00181308 */ /* 0x000e620000000c00 */
[----:B------:R-:W-:Y:S01]  /*6a80*/  FMUL.FTZ R172, R28, R7 ;  /* 0x000000071cac7220 */ /* 0x000fe20000410000 */
[----:B------:R-:W-:-:S02]  /*6a90*/  IMAD.U32 R28, RZ, RZ, UR20 ;  /* 0x00000014ff1c7e24 */ /* 0x000fc4000f8e00ff */
[-C--:B------:R-:W-:Y:S01]  /*6aa0*/  FMUL.FTZ R10, R29, R7.reuse ;  /* 0x000000071d0a7220 */ /* 0x080fe20000410000 */
[-C--:B--2---:R-:W-:Y:S01]  /*6ab0*/  FMUL.FTZ R165, R32, R7.reuse ;  /* 0x0000000720a57220 */ /* 0x084fe20000410000 */
[----:B0-----:R0:W-:Y:S01]  /*6ac0*/  @!P0 STS [R6+0x28820], R5 ;  /* 0x0288200506008388 */ /* 0x0011e20000000800 */
[-C--:B------:R-:W-:Y:S01]  /*6ad0*/  FMUL.FTZ R160, R33, R7.reuse ;  /* 0x0000000721a07220 */ /* 0x080fe20000410000 */
[-C--:B------:R-:W-:Y:S01]  /*6ae0*/  FMUL.FTZ R162, R36, R7.reuse ;  /* 0x0000000724a27220 */ /* 0x080fe20000410000 */
[----:B------:R-:W2:Y:S01]  /*6af0*/  @P2 MUFU.LG2 R25, R15 ;  /* 0x0000000f00192308 */ /* 0x000ea20000000c00 */
        /* <DEDUP_REMOVED lines=57> */
[----:B0-----:R-:W-:Y:S01]  /*6e90*/  @P1 FMUL.FTZ R6, R9, 0.69314718246459960938 ;  /* 0x3f31721809061820 */ /* 0x001fe20000410000 */
[----:B------:R-:W-:Y:S01]  /*6ea0*/  @P2 FMUL.FTZ R28, R28, 0.69314718246459960938 ;  /* 0x3f3172181c1c2820 */ /* 0x000fe20000410000 */
[----:B-1----:R-:W-:Y:S01]  /*6eb0*/  @P1 FMUL.FTZ R7, R24, 0.69314718246459960938 ;  /* 0x3f31721818071820 */ /* 0x002fe20000410000 */
[----:B--2---:R-:W-:Y:S01]  /*6ec0*/  @P2 FMUL.FTZ R25, R25, 0.69314718246459960938 ;  /* 0x3f31721819192820 */ /* 0x004fe20000410000 */
[-C--:B------:R-:W-:Y:S01]  /*6ed0*/  FMUL.FTZ R9, R26, R5.reuse ;  /* 0x000000051a097220 */ /* 0x080fe20000410000 */
[-C--:B------:R-:W-:Y:S01]  /*6ee0*/  FMUL.FTZ R11, R30, R5.reuse ;  /* 0x000000051e0b7220 */ /* 0x080fe20000410000 */
[-C--:B------:R-:W-:Y:S01]  /*6ef0*/  FMUL.FTZ R13, R42, R5.reuse ;  /* 0x000000052a0d7220 */ /* 0x080fe20000410000 */
[-C--:B------:R-:W-:Y:S01]  /*6f00*/  FMUL.FTZ R15, R46, R5.reuse ;  /* 0x000000052e0f7220 */ /* 0x080fe20000410000 */
[----:B------:R-:W-:Y:S01]  /*6f10*/  PLOP3.LUT P0, PT, PT, PT, PT, 0x8, 0x0 ;  /* 0x000000000000781c */ /* 0x000fe20003f0e170 */
        /* <DEDUP_REMOVED lines=63> */
.L_x_392:
[----:B------:R-:W0:Y:S08]  /*7310*/  S2UR UR4, SR_CgaCtaId ;  /* 0x00000000000479c3 */ /* 0x000e300000008800 */
[----:B------:R-:W-:Y:S06]  /*7320*/  BAR.SYNC.DEFER_BLOCKING 0x5, 0x180 ;  /* 0x0146000000007b1d */ /* 0x000fec0000010000 */
[----:B------:R-:W-:Y:S01]  /*7330*/  UMOV UR42, 0x400 ;  /* 0x00000400002a7882 */ /* 0x000fe20000000000 */
[----:B------:R-:W-:Y:S01]  /*7340*/  BSSY B0, `(.L_x_421) ;  /* 0x00002f8000007945 */ /* 0x000fe20003800000 */
[----:B0-----:R-:W-:-:S09]  /*7350*/  ULEA UR42, UR4, UR42, 0x18 ;  /* 0x0000002a042a7291 */ /* 0x001fd2000f8ec03f */
[----:B------:R-:W0:Y:S02]  /*7360*/  LDS.128 R4, [UR42+0x28cd0] ;  /* 0x028cd02aff047984 */ /* 0x000e240008000c00 */
[----:B0-----:R-:W-:Y:S02]  /*7370*/  R2UR UR5, R5 ;  /* 0x00000000050572ca */ /* 0x001fe400000e0000 */
[----:B------:R-:W-:Y:S01]  /*7380*/  R2UR UR6, R6 ;  /* 0x00000000060672ca */ /* 0x000fe200000e0000 */
[----:B------:R-:W-:Y:S06]  /*7390*/  BAR.ARV 0x4, 0x180 ;  /* 0x0106000000007b1d */ /* 0x000fec0000002000 */
[----:B------:R-:W-:Y:S08]  /*73a0*/  @P0 BRA `(.L_x_422) ;  /* 0x0000002000380947 */ /* 0x000ff00003800000 */
[----:B------:R-:W0:Y:S08]  /*73b0*/  S2UR UR4, SR_SWINHI ;  /* 0x00000000000479c3 */ /* 0x000e300000002f00 */
[----:B------:R-:W-:Y:S01]  /*73c0*/  BAR.SYNC.DEFER_BLOCKING 0x1, 0x100 ;  /* 0x0044000000007b1d */ /* 0x000fe20000010000 */
[----:B------:R-:W-:Y:S01]  /*73d0*/  F2FP.BF16.F32.PACK_AB R8, R8, R173 ;  /* 0x000000ad0808723e */ /* 0x000fe200000010ff */
[----:B------:R-:W-:Y:S01]  /*73e0*/  USHF.L.U32 UR10, UR43, 0x2, URZ ;  /* 0x000000022b0a7899 */ /* 0x000fe2000800063f */
[----:B------:R-:W-:Y:S01]  /*73f0*/  F2FP.BF16.F32.PACK_AB R9, R27, R9 ;  /* 0x000000091b09723e */ /* 0x000fe200000010ff */
[----:B------:R-:W-:Y:S01]  /*7400*/  USHF.L.U64.HI UR11, UR43, 0x2, UR44 ;  /* 0x000000022b0b7899 */ /* 0x000fe2000801022c */
[----:B------:R-:W-:-:S02]  /*7410*/  F2FP.BF16.F32.PACK_AB R10, R10, R172 ;  /* 0x000000ac0a0a723e */ /* 0x000fc400000010ff */
[----:B------:R-:W-:Y:S02]  /*7420*/  F2FP.BF16.F32.PACK_AB R11, R31, R11 ;  /* 0x0000000b1f0b723e */ /* 0x000fe400000010ff */
[----:B------:R-:W-:Y:S02]  /*7430*/  F2FP.BF16.F32.PACK_AB R48, R49, R48 ;  /* 0x000000303130723e */ /* 0x000fe400000010ff */
[----:B------:R-:W-:Y:S02]  /*7440*/  F2FP.BF16.F32.PACK_AB R12, R12, R158 ;  /* 0x0000009e0c0c723e */ /* 0x000fe400000010ff */
[----:B------:R-:W-:Y:S02]  /*7450*/  F2FP.BF16.F32.PACK_AB R13, R43, R13 ;  /* 0x0000000d2b0d723e */ /* 0x000fe400000010ff */
[----:B------:R-:W-:Y:S02]  /*7460*/  F2FP.BF16.F32.PACK_AB R14, R45, R14 ;  /* 0x0000000e2d0e723e */ /* 0x000fe400000010ff */
[----:B------:R-:W-:-:S02]  /*7470*/  F2FP.BF16.F32.PACK_AB R15, R47, R15 ;  /* 0x0000000f2f0f723e */ /* 0x000fc400000010ff */
[----:B------:R-:W-:Y:S02]  /*7480*/  F2FP.BF16.F32.PACK_AB R49, R51, R50 ;  /* 0x000000323331723e */ /* 0x000fe400000010ff */
[----:B------:R-:W-:Y:S01]  /*7490*/  F2FP.BF16.F32.PACK_AB R56, R57, R56 ;  /* 0x000000383938723e */ /* 0x000fe200000010ff */
[----:B------:R-:W-:Y:S01]  /*74a0*/  UMOV UR8, UR42 ;  /* 0x0000002a00087c82 */ /* 0x000fe20008000000 */
[----:B0-----:R-:W-:Y:S01]  /*74b0*/  UMOV UR9, UR4 ;  /* 0x0000000400097c82 */ /* 0x001fe20008000000 */
[----:B------:R-:W-:Y:S01]  /*74c0*/  F2FP.BF16.F32.PACK_AB R50, R53, R52 ;  /* 0x000000343532723e */ /* 0x000fe200000010ff */
[----:B------:R-:W-:Y:S01]  /*74d0*/  IMAD.U32 R174, RZ, RZ, UR8 ;  /* 0x00000008ffae7e24 */ /* 0x000fe2000f8e00ff */
[----:B------:R-:W-:Y:S01]  /*74e0*/  F2FP.BF16.F32.PACK_AB R51, R55, R54 ;  /* 0x000000363733723e */ /* 0x000fe200000010ff */
[----:B------:R-:W-:Y:S01]  /*74f0*/  IMAD.U32 R175, RZ, RZ, UR9 ;  /* 0x00000009ffaf7e24 */ /* 0x000fe2000f8e00ff */
[----:B------:R-:W-:Y:S01]  /*7500*/  F2FP.BF16.F32.PACK_AB R57, R59, R58 ;  /* 0x0000003a3b39723e */ /* 0x000fe200000010ff */
[----:B------:R-:W-:Y:S01]  /*7510*/  ULDC.64 UR8, c[0x0][0xc00] ;  /* 0x0003000000087ab9 */ /* 0x000fe20000000a00 */
[----:B------:R-:W-:Y:S01]  /*7520*/  F2FP.BF16.F32.PACK_AB R64, R65, R64 ;  /* 0x000000404140723e */ /* 0x000fe200000010ff */
[----:B------:R-:W-:Y:S01]  /*7530*/  IMAD.WIDE R126, R196, 0x2, R174 ;  /* 0x00000002c47e7825 */ /* 0x000fe200078e02ae */
[----:B------:R-:W-:Y:S01]  /*7540*/  F2FP.BF16.F32.PACK_AB R58, R61, R60 ;  /* 0x0000003c3d3a723e */ /* 0x000fe200000010ff */
[----:B------:R-:W-:Y:S01]  /*7550*/  UISETP.NE.U32.AND UP0, UPT, UR8, URZ, UPT ;  /* 0x0000003f0800728c */ /* 0x000fe2000bf05070 */
[----:B------:R-:W-:Y:S01]  /*7560*/  F2FP.BF16.F32.PACK_AB R59, R63, R62 ;  /* 0x0000003e3f3b723e */ /* 0x000fe200000010ff */
[----:B------:R-:W-:Y:S01]  /*7570*/  UIADD3 UR4, UP1, UR10, UR8, URZ ;  /* 0x000000080a047290 */ /* 0x000fe2000ff3e03f */
[C---:B------:R-:W-:Y:S01]  /*7580*/  IADD3 R177, P1, R126.reuse, 0x20, RZ ;  /* 0x000000207eb17810 */ /* 0x040fe20007f3e0ff */
[----:B------:R-:W-:Y:S01]  /*7590*/  UISETP.NE.AND.EX UP0, UPT, UR9, URZ, UPT, UP0 ;  /* 0x0000003f0900728c */ /* 0x000fe2000bf05300 */
[C---:B------:R-:W-:Y:S01]  /*75a0*/  LOP3.LUT R5, R126.reuse, 0x380, RZ, 0xc0, !PT ;  /* 0x000003807e057812 */ /* 0x040fe200078ec0ff */
[----:B------:R-:W-:Y:S01]  /*75b0*/  UIADD3.X UR7, UR11, UR9, URZ, UP1, !UPT ;  /* 0x000000090b077290 */ /* 0x000fe20008ffe43f */
[C---:B------:R-:W-:Y:S01]  /*75c0*/  IADD3 R179, P0, R126.reuse, 0x40, RZ ;  /* 0x000000407eb37810 */ /* 0x040fe20007f1e0ff */
[--C-:B------:R-:W-:Y:S01]  /*75d0*/  IMAD.X R25, RZ, RZ, R127.reuse, P1 ;  /* 0x000000ffff197224 */ /* 0x100fe200008e067f */
[C---:B------:R-:W-:Y:S01]  /*75e0*/  IADD3 R181, P4, R126.reuse, 0x60, RZ ;  /* 0x000000607eb57810 */ /* 0x040fe20007f9e0ff */
[----:B------:R-:W-:Y:S01]  /*75f0*/  ULDC.64 UR8, c[0x0][0xc08] ;  /* 0x0003020000087ab9 */ /* 0x000fe20000000a00 */
[C---:B------:R-:W-:Y:S01]  /*7600*/  IADD3 R183, P3, R126.reuse, 0x2000, RZ ;  /* 0x000020007eb77810 */ /* 0x040fe20007f7e0ff */
[--C-:B------:R-:W-:Y:S01]  /*7610*/  IMAD.X R29, RZ, RZ, R127.reuse, P0 ;  /* 0x000000ffff1d7224 */ /* 0x100fe200000e067f */
[C---:B------:R-:W-:Y:S01]  /*7620*/  IADD3 R205, P6, R126.reuse, 0x2020, RZ ;  /* 0x000020207ecd7810 */ /* 0x040fe20007fde0ff */
[--C-:B------:R-:W-:Y:S01]  /*7630*/  IMAD.X R33, RZ, RZ, R127.reuse, P4 ;  /* 0x000000ffff217224 */ /* 0x100fe200020e067f */
[C---:B------:R-:W-:Y:S01]  /*7640*/  IADD3 R207, P5, R126.reuse, 0x2040, RZ ;  /* 0x000020407ecf7810 */ /* 0x040fe20007fbe0ff */
[--C-:B------:R-:W-:Y:S01]  /*7650*/  IMAD.X R37, RZ, RZ, R127.reuse, P3 ;  /* 0x000000ffff257224 */ /* 0x100fe200018e067f */
[C---:B------:R-:W-:Y:S01]  /*7660*/  IADD3 R209, P2, R126.reuse, 0x2060, RZ ;  /* 0x000020607ed17810 */ /* 0x040fe20007f5e0ff */
[--C-:B------:R-:W-:Y:S01]  /*7670*/  IMAD.X R41, RZ, RZ, R127.reuse, P6 ;  /* 0x000000ffff297224 */ /* 0x100fe200030e067f */
[----:B------:R-:W-:Y:S01]  /*7680*/  IADD3 R211, P1, R126, 0x4000, RZ ;  /* 0x000040007ed37810 */ /* 0x000fe20007f3e0ff */
[--C-:B------:R-:W-:Y:S01]  /*7690*/  IMAD.X R91, RZ, RZ, R127.reuse, P5 ;  /* 0x000000ffff5b7224 */ /* 0x100fe200028e067f */
[----:B------:R-:W-:Y:S01]  /*76a0*/  SHF.R.U64 R5, R5, 0x3, RZ ;  /* 0x0000000305057819 */ /* 0x000fe200000012ff */
[--C-:B------:R-:W-:Y:S01]  /*76b0*/  IMAD.X R95, RZ, RZ, R127.reuse, P2 ;  /* 0x000000ffff5f7224 */ /* 0x100fe200010e067f */
[----:B------:R-:W-:Y:S01]  /*76c0*/  LOP3.LUT R24, R177, 0x380, RZ, 0xc0, !PT ;  /* 0x00000380b1187812 */ /* 0x000fe200078ec0ff */
[----:B------:R-:W-:Y:S01]  /*76d0*/  IMAD.X R99, RZ, RZ, R127, P1 ;  /* 0x000000ffff637224 */ /* 0x000fe200008e067f */
[----:B------:R-:W-:-:S02]  /*76e0*/  LOP3.LUT R28, R179, 0x380, RZ, 0xc0, !PT ;  /* 0x00000380b31c7812 */ /* 0x000fc400078ec0ff */
[----:B------:R-:W-:Y:S02]  /*76f0*/  LOP3.LUT R36, R183, 0x380, RZ, 0xc0, !PT ;  /* 0x00000380b7247812 */ /* 0x000fe400078ec0ff */
[C---:B------:R-:W-:Y:S02]  /*7700*/  IADD3 R102, P0, R126.reuse, 0x4020, RZ ;  /* 0x000040207e667810 */ /* 0x040fe40007f1e0ff */
[C---:B------:R-:W-:Y:S02]  /*7710*/  IADD3 R106, P4, R126.reuse, 0x4040, RZ ;  /* 0x000040407e6a7810 */ /* 0x040fe40007f9e0ff */
        /* <DEDUP_REMOVED lines=10> */
[----:B------:R-:W-:Y:S01]  /*77c0*/  LOP3.LUT R32, R181, 0x380, RZ, 0xc0, !PT ;  /* 0x00000380b5207812 */ /* 0x000fe200078ec0ff */
[--C-:B------:R-:W-:Y:S01]  /*77d0*/  IMAD.X R123, RZ, RZ, R127.reuse, P2 ;  /* 0x000000ffff7b7224 */ /* 0x100fe200010e067f */
[----:B------:R-:W-:Y:S01]  /*77e0*/  LOP3.LUT R126, R5, R126, RZ, 0x3c, !PT ;  /* 0x0000007e057e7212 */ /* 0x000fe200078e3cff */
[----:B------:R-:W-:Y:S01]  /*77f0*/  IMAD.X R5, RZ, RZ, R127, P1 ;  /* 0x000000ffff057224 */ /* 0x000fe200008e067f */
[----:B------:R-:W-:-:S02]  /*7800*/  SHF.R.U64 R24, R24, 0x3, RZ ;  /* 0x0000000318187819 */ /* 0x000fc400000012ff */
[----:B------:R-:W-:Y:S02]  /*7810*/  SHF.R.U64 R28, R28, 0x3, RZ ;  /* 0x000000031c1c7819 */ /* 0x000fe400000012ff */
[----:B------:R-:W-:Y:S02]  /*7820*/  SHF.R.U64 R36, R36, 0x3, RZ ;  /* 0x0000000324247819 */ /* 0x000fe400000012ff */
[----:B------:R-:W-:Y:S02]  /*7830*/  LOP3.LUT R40, R205, 0x380, RZ, 0xc0, !PT ;  /* 0x00000380cd287812 */ /* 0x000fe400078ec0ff */
[----:B------:R-:W-:Y:S02]  /*7840*/  SHF.R.U64 R32, R32, 0x3, RZ ;  /* 0x0000000320207819 */ /* 0x000fe400000012ff */
[----:B------:R-:W-:Y:S02]  /*7850*/  LOP3.LUT R90, R207, 0x380, RZ, 0xc0, !PT ;  /* 0x00000380cf5a7812 */ /* 0x000fe400078ec0ff */
[----:B------:R-:W-:-:S02]  /*7860*/  LOP3.LUT R94, R209, 0x380, RZ, 0xc0, !PT ;  /* 0x00000380d15e7812 */ /* 0x000fc400078ec0ff */
[----:B------:R-:W-:Y:S02]  /*7870*/  MOV R126, R126 ;  /* 0x0000007e007e7202 */ /* 0x000fe40000000f00 */
[----:B------:R-:W-:Y:S02]  /*7880*/  LOP3.LUT R24, R24, R177, RZ, 0x3c, !PT ;  /* 0x000000b118187212 */ /* 0x000fe400078e3cff */
[----:B------:R-:W-:Y:S01]  /*7890*/  LOP3.LUT R98, R211, 0x380, RZ, 0xc0, !PT ;  /* 0x00000380d3627812 */ /* 0x000fe200078ec0ff */
[----:B------:R0:W-:Y:S01]  /*78a0*/  STSM.16.M88.4 [R126], R8 ;  /* 0x000000087e007844 */ /* 0x0001e20000000200 */
[----:B------:R-:W-:Y:S02]  /*78b0*/  LOP3.LUT R28, R28, R179, RZ, 0x3c, !PT ;  /* 0x000000b31c1c7212 */ /* 0x000fe400078e3cff */
[----:B------:R-:W-:Y:S02]  /*78c0*/  LOP3.LUT R36, R36, R183, RZ, 0x3c, !PT ;  /* 0x000000b724247212 */ /* 0x000fe400078e3cff */
[----:B------:R-:W-:-:S02]  /*78d0*/  SHF.R.U64 R40, R40, 0x3, RZ ;  /* 0x0000000328287819 */ /* 0x000fc400000012ff */
[----:B------:R-:W-:Y:S02]  /*78e0*/  LOP3.LUT R177, R102, 0x380, RZ, 0xc0, !PT ;  /* 0x0000038066b17812 */ /* 0x000fe400078ec0ff */
[----:B------:R-:W-:Y:S02]  /*78f0*/  LOP3.LUT R27, R6, 0x380, RZ, 0xc0, !PT ;  /* 0x00000380061b7812 */ /* 0x000fe400078ec0ff */
[----:B------:R-:W-:Y:S02]  /*7900*/  LOP3.LUT R32, R32, R181, RZ, 0x3c, !PT ;  /* 0x000000b520207212 */ /* 0x000fe400078e3cff */
[----:B------:R-:W-:Y:S02]  /*7910*/  SHF.R.U64 R90, R90, 0x3, RZ ;  /* 0x000000035a5a7819 */ /* 0x000fe400000012ff */
[----:B------:R-:W-:Y:S02]  /*7920*/  LOP3.LUT R179, R106, 0x380, RZ, 0xc0, !PT ;  /* 0x000003806ab37812 */ /* 0x000fe400078ec0ff */
[----:B------:R-:W-:-:S02]  /*7930*/  LOP3.LUT R183, R114, 0x380, RZ, 0xc0, !PT ;  /* 0x0000038072b77812 */ /* 0x000fc400078ec0ff */
[----:B------:R-:W-:Y:S02]  /*7940*/  SHF.R.U64 R94, R94, 0x3, RZ ;  /* 0x000000035e5e7819 */ /* 0x000fe400000012ff */
[----:B------:R-:W-:Y:S02]  /*7950*/  LOP3.LUT R181, R110, 0x380, RZ, 0xc0, !PT ;  /* 0x000003806eb57812 */ /* 0x000fe400078ec0ff */
[----:B------:R-:W-:Y:S02]  /*7960*/  SHF.R.U64 R98, R98, 0x3, RZ ;  /* 0x0000000362627819 */ /* 0x000fe400000012ff */
[----:B------:R-:W-:Y:S02]  /*7970*/  LOP3.LUT R40, R40, R205, RZ, 0x3c, !PT ;  /* 0x000000cd28287212 */ /* 0x000fe400078e3cff */
[----:B------:R-:W-:Y:S02]  /*7980*/  SHF.R.U64 R177, R177, 0x3, RZ ;  /* 0x00000003b1b17819 */ /* 0x000fe400000012ff */
[----:B------:R-:W-:-:S02]  /*7990*/  LOP3.LUT R118, R3, 0x380, RZ, 0xc0, !PT ;  /* 0x0000038003767812 */ /* 0x000fc400078ec0ff */
[----:B------:R-:W-:Y:S02]  /*79a0*/  SHF.R.U64 R27, R27, 0x3, RZ ;  /* 0x000000031b1b7819 */ /* 0x000fe400000012ff */
[----:B------:R-:W-:Y:S02]  /*79b0*/  MOV R31, R24 ;  /* 0x00000018001f7202 */ /* 0x000fe40000000f00 */
[----:B0-----:R-:W-:Y:S02]  /*79c0*/  F2FP.BF16.F32.PACK_AB R8, R160, R165 ;  /* 0x000000a5a008723e */ /* 0x001fe400000010ff */
[----:B------:R-:W-:Y:S02]  /*79d0*/  F2FP.BF16.F32.PACK_AB R9, R35, R34 ;  /* 0x000000222309723e */ /* 0x000fe400000010ff */
[----:B------:R-:W-:Y:S02]  /*79e0*/  F2FP.BF16.F32.PACK_AB R10, R156, R162 ;  /* 0x000000a29c0a723e */ /* 0x000fe400000010ff */
[----:B------:R-:W-:-:S02]  /*79f0*/  F2FP.BF16.F32.PACK_AB R11, R39, R38 ;  /* 0x00000026270b723e */ /* 0x000fc400000010ff */
[----:B------:R-:W-:Y:S02]  /*7a00*/  LOP3.LUT R90, R90, R207, RZ, 0x3c, !PT ;  /* 0x000000cf5a5a7212 */ /* 0x000fe400078e3cff */
[----:B------:R-:W-:Y:S01]  /*7a10*/  SHF.R.U64 R179, R179, 0x3, RZ ;  /* 0x00000003b3b37819 */ /* 0x000fe200000012ff */
[----:B------:R0:W-:Y:S01]  /*7a20*/  STSM.16.M88.4 [R31], R8 ;  /* 0x000000081f007844 */ /* 0x0001e20000000200 */
[----:B------:R-:W-:Y:S02]  /*7a30*/  SHF.R.U64 R183, R183, 0x3, RZ ;  /* 0x00000003b7b77819 */ /* 0x000fe400000012ff */
[----:B------:R-:W-:Y:S02]  /*7a40*/  MOV R28, R28 ;  /* 0x0000001c001c7202 */ /* 0x000fe40000000f00 */
[----:B------:R-:W-:Y:S02]  /*7a50*/  LOP3.LUT R94, R94, R209, RZ, 0x3c, !PT ;  /* 0x000000d15e5e7212 */ /* 0x000fe400078e3cff */
[----:B------:R-:W-:Y:S01]  /*7a60*/  SHF.R.U64 R181, R181, 0x3, RZ ;  /* 0x00000003b5b57819 */ /* 0x000fe200000012ff */
[----:B------:R-:W-:Y:S01]  /*7a70*/  STSM.16.M88.4 [R28], R12 ;  /* 0x0000000c1c007844 */ /* 0x000fe20000000200 */
[----:B------:R-:W-:-:S02]  /*7a80*/  LOP3.LUT R127, R4, 0x380, RZ, 0xc0, !PT ;  /* 0x00000380047f7812 */ /* 0x000fc400078ec0ff */
[----:B------:R-:W-:Y:S02]  /*7a90*/  MOV R32, R32 ;  /* 0x0000002000207202 */ /* 0x000fe40000000f00 */
[----:B------:R-:W-:Y:S02]  /*7aa0*/  LOP3.LUT R98, R98, R211, RZ, 0x3c, !PT ;  /* 0x000000d362627212 */ /* 0x000fe400078e3cff */
[----:B------:R-:W-:Y:S01]  /*7ab0*/  MOV R36, R36 ;  /* 0x0000002400247202 */ /* 0x000fe20000000f00 */
[----:B------:R-:W-:Y:S01]  /*7ac0*/  STSM.16.M88.4 [R32], R48 ;  /* 0x0000003020007844 */ /* 0x000fe20000000200 */
[----:B------:R-:W-:Y:S02]  /*7ad0*/  F2FP.BF16.F32.PACK_AB R65, R67, R66 ;  /* 0x000000424341723e */ /* 0x000fe400000010ff */
[----:B------:R-:W-:Y:S01]  /*7ae0*/  F2FP.BF16.F32.PACK_AB R72, R73, R72 ;  /* 0x000000484948723e */ /* 0x000fe200000010ff */
[----:B------:R-:W-:Y:S01]  /*7af0*/  STSM.16.M88.4 [R36], R56 ;  /* 0x0000003824007844 */ /* 0x000fe20000000200 */
[----:B------:R-:W-:-:S02]  /*7b00*/  LOP3.LUT R102, R177, R102, RZ, 0x3c, !PT ;  /* 0x00000066b1667212 */ /* 0x000fc400078e3cff */
[----:B------:R-:W-:Y:S02]  /*7b10*/  SHF.R.U64 R118, R118, 0x3, RZ ;  /* 0x0000000376767819 */ /* 0x000fe400000012ff */
[----:B------:R-:W-:Y:S02]  /*7b20*/  LOP3.LUT R122, R27, R6, RZ, 0x3c, !PT ;  /* 0x000000061b7a7212 */ /* 0x000fe400078e3cff */
[----:B------:R-:W-:Y:S02]  /*7b30*/  MOV R40, R40 ;  /* 0x0000002800287202 */ /* 0x000fe40000000f00 */
[----:B------:R-:W-:Y:S02]  /*7b40*/  F2FP.BF16.F32.PACK_AB R66, R69, R68 ;  /* 0x000000444542723e */ /* 0x000fe400000010ff */
[----:B------:R-:W-:Y:S02]  /*7b50*/  F2FP.BF16.F32.PACK_AB R67, R71, R70 ;  /* 0x000000464743723e */ /* 0x000fe400000010ff */
[----:B------:R-:W-:-:S02]  /*7b60*/  F2FP.BF16.F32.PACK_AB R73, R75, R74 ;  /* 0x0000004a4b49723e */ /* 0x000fc400000010ff */
[----:B------:R-:W-:Y:S01]  /*7b70*/  F2FP.BF16.F32.PACK_AB R80, R81, R80 ;  /* 0x000000505150723e */ /* 0x000fe200000010ff */
[----:B------:R-:W-:Y:S01]  /*7b80*/  STSM.16.M88.4 [R40], R64 ;  /* 0x0000004028007844 */ /* 0x000fe20000000200 */
[----:B------:R-:W-:Y:S02]  /*7b90*/  LOP3.LUT R106, R179, R106, RZ, 0x3c, !PT ;  /* 0x0000006ab36a7212 */ /* 0x000fe400078e3cff */
[----:B------:R-:W-:Y:S02]  /*7ba0*/  LOP3.LUT R114, R183, R114, RZ, 0x3c, !PT ;  /* 0x00000072b7727212 */ /* 0x000fe400078e3cff */
[----:B------:R-:W-:Y:S02]  /*7bb0*/  MOV R27, R90 ;  /* 0x0000005a001b7202 */ /* 0x000fe40000000f00 */
[----:B------:R-:W-:Y:S02]  /*7bc0*/  F2FP.BF16.F32.PACK_AB R74, R77, R76 ;  /* 0x0000004c4d4a723e */ /* 0x000fe400000010ff */
[----:B------:R-:W-:-:S02]  /*7bd0*/  F2FP.BF16.F32.PACK_AB R75, R79, R78 ;  /* 0x0000004e4f4b723e */ /* 0x000fc400000010ff */
[----:B------:R-:W-:Y:S02]  /*7be0*/  F2FP.BF16.F32.PACK_AB R81, R83, R82 ;  /* 0x000000525351723e */ /* 0x000fe400000010ff */
[----:B------:R-:W-:Y:S01]  /*7bf0*/  LOP3.LUT R110, R181, R110, RZ, 0x3c, !PT ;  /* 0x0000006eb56e7212 */ /* 0x000fe200078e3cff */
[----:B------:R-:W-:Y:S01]  /*7c00*/  STSM.16.M88.4 [R27], R72 ;  /* 0x000000481b007844 */ /* 0x000fe20000000200 */
[----:B------:R-:W-:Y:S02]  /*7c10*/  SHF.R.U64 R127, R127, 0x3, RZ ;  /* 0x000000037f7f7819 */ /* 0x000fe400000012ff */
[----:B------:R-:W-:Y:S02]  /*7c20*/  MOV R94, R94 ;  /* 0x0000005e005e7202 */ /* 0x000fe40000000f00 */
[----:B------:R-:W-:Y:S02]  /*7c30*/  F2FP.BF16.F32.PACK_AB R82, R85, R84 ;  /* 0x000000545552723e */ /* 0x000fe400000010ff */
[----:B------:R-:W-:-:S02]  /*7c40*/  F2FP.BF16.F32.PACK_AB R83, R87, R86 ;  /* 0x000000565753723e */ /* 0x000fc400000010ff */
[----:B------:R-:W-:Y:S02]  /*7c50*/  F2FP.BF16.F32.PACK_AB R88, R89, R88 ;  /* 0x000000585958723e */ /* 0x000fe400000010ff */
[----:B------:R-:W-:Y:S01]  /*7c60*/  MOV R6, R98 ;  /* 0x0000006200067202 */ /* 0x000fe20000000f00 */
[----:B------:R-:W-:Y:S01]  /*7c70*/  STSM.16.M88.4 [R94], R80 ;  /* 0x000000505e007844 */ /* 0x000fe20000000200 */
[----:B------:R-:W-:Y:S02]  /*7c80*/  F2FP.BF16.F32.PACK_AB R89, R26, R21 ;  /* 0x000000151a59723e */ /* 0x000fe400000010ff */
[----:B------:R-:W-:Y:S02]  /*7c90*/  F2FP.BF16.F32.PACK_AB R90, R93, R92 ;  /* 0x0000005c5d5a723e */ /* 0x000fe400000010ff */
[----:B------:R-:W-:Y:S02]  /*7ca0*/  F2FP.BF16.F32.PACK_AB R91, R42, R30 ;  /* 0x0000001e2a5b723e */ /* 0x000fe400000010ff */
[----:B------:R-:W-:-:S02]  /*7cb0*/  F2FP.BF16.F32.PACK_AB R96, R97, R96 ;  /* 0x000000606160723e */ /* 0x000fc400000010ff */
[----:B------:R-:W-:Y:S01]  /*7cc0*/  LOP3.LUT R118, R118, R3, RZ, 0x3c, !PT ;  /* 0x0000000376767212 */ /* 0x000fe200078e3cff */
[----:B------:R-:W-:Y:S01]  /*7cd0*/  STSM.16.M88.4 [R6], R88 ;  /* 0x0000005806007844 */ /* 0x000fe20000000200 */
[----:B------:R-:W-:Y:S02]  /*7ce0*/  MOV R102, R102 ;  /* 0x0000006600667202 */ /* 0x000fe40000000f00 */
[----:B------:R-:W-:Y:S02]  /*7cf0*/  F2FP.BF16.F32.PACK_AB R97, R46, R44 ;  /* 0x0000002c2e61723e */ /* 0x000fe400000010ff */
[----:B------:R-:W-:Y:S02]  /*7d00*/  F2FP.BF16.F32.PACK_AB R98, R101, R100 ;  /* 0x000000646562723e */ /* 0x000fe400000010ff */
[----:B------:R-:W-:Y:S02]  /*7d10*/  F2FP.BF16.F32.PACK_AB R99, R154, R153 ;  /* 0x000000999a63723e */ /* 0x000fe400000010ff */
[----:B------:R-:W-:-:S02]  /*7d20*/  MOV R106, R106 ;  /* 0x0000006a006a7202 */ /* 0x000fc40000000f00 */
[----:B------:R-:W-:Y:S01]  /*7d30*/  MOV R3, R114 ;  /* 0x0000007200037202 */ /* 0x000fe20000000f00 */
[----:B------:R-:W-:Y:S01]  /*7d40*/  STSM.16.M88.4 [R102], R96 ;  /* 0x0000006066007844 */ /* 0x000fe20000000200 */
[----:B------:R-:W-:Y:S02]  /*7d50*/  F2FP.BF16.F32.PACK_AB R156, R105, R104 ;  /* 0x00000068699c723e */ /* 0x000fe400000010ff */
[----:B------:R-:W-:Y:S02]  /*7d60*/  F2FP.BF16.F32.PACK_AB R157, R157, R155 ;  /* 0x0000009b9d9d723e */ /* 0x000fe400000010ff */
[----:B------:R-:W-:Y:S02]  /*7d70*/  F2FP.BF16.F32.PACK_AB R158, R109, R108 ;  /* 0x0000006c6d9e723e */ /* 0x000fe400000010ff */
[----:B------:R-:W-:Y:S02]  /*7d80*/  F2FP.BF16.F32.PACK_AB R159, R161, R159 ;  /* 0x0000009fa19f723e */ /* 0x000fe400000010ff */
[----:B------:R-:W-:-:S02]  /*7d90*/  F2FP.BF16.F32.PACK_AB R112, R113, R112 ;  /* 0x000000707170723e */ /* 0x000fc400000010ff */
[----:B------:R-:W-:Y:S01]  /*7da0*/  LOP3.LUT R4, R127, R4, RZ, 0x3c, !PT ;  /* 0x000000047f047212 */ /* 0x000fe200078e3cff */
[----:B------:R-:W-:Y:S01]  /*7db0*/  STSM.16.M88.4 [R106], R156 ;  /* 0x0000009c6a007844 */ /* 0x000fe20000000200 */
[----:B------:R-:W-:Y:S02]  /*7dc0*/  MOV R110, R110 ;  /* 0x0000006e006e7202 */ /* 0x000fe40000000f00 */
[----:B------:R-:W-:Y:S02]  /*7dd0*/  MOV R25, R122 ;  /* 0x0000007a00197202 */ /* 0x000fe40000000f00 */
[----:B------:R-:W-:Y:S02]  /*7de0*/  F2FP.BF16.F32.PACK_AB R113, R164, R163 ;  /* 0x000000a3a471723e */ /* 0x000fe400000010ff */
[----:B------:R-:W-:Y:S02]  /*7df0*/  F2FP.BF16.F32.PACK_AB R114, R117, R116 ;  /* 0x000000747572723e */ /* 0x000fe400000010ff */
[----:B------:R-:W-:-:S02]  /*7e00*/  F2FP.BF16.F32.PACK_AB R115, R167, R166 ;  /* 0x000000a6a773723e */ /* 0x000fc400000010ff */
[----:B------:R-:W-:Y:S02]  /*7e10*/  F2FP.BF16.F32.PACK_AB R120, R121, R120 ;  /* 0x000000787978723e */ /* 0x000fe400000010ff */
[----:B------:R-:W-:Y:S01]  /*7e20*/  F2FP.BF16.F32.PACK_AB R128, R129, R128 ;  /* 0x000000808180723e */ /* 0x000fe200000010ff */
[----:B------:R-:W-:Y:S01]  /*7e30*/  STSM.16.M88.4 [R110], R112 ;  /* 0x000000706e007844 */ /* 0x000fe20000000200 */
[----:B------:R-:W-:Y:S02]  /*7e40*/  F2FP.BF16.F32.PACK_AB R121, R169, R168 ;  /* 0x000000a8a979723e */ /* 0x000fe400000010ff */
[----:B------:R-:W-:Y:S02]  /*7e50*/  F2FP.BF16.F32.PACK_AB R122, R125, R124 ;  /* 0x0000007c7d7a723e */ /* 0x000fe400000010ff */
[----:B------:R-:W-:Y:S02]  /*7e60*/  F2FP.BF16.F32.PACK_AB R123, R171, R170 ;  /* 0x000000aaab7b723e */ /* 0x000fe400000010ff */
[----:B------:R-:W-:-:S02]  /*7e70*/  F2FP.BF16.F32.PACK_AB R129, R131, R130 ;  /* 0x000000828381723e */ /* 0x000fc400000010ff */
[----:B------:R-:W-:Y:S01]  /*7e80*/  F2FP.BF16.F32.PACK_AB R136, R137, R136 ;  /* 0x000000888988723e */ /* 0x000fe200000010ff */
[----:B------:R1:W-:Y:S01]  /*7e90*/  STSM.16.M88.4 [R3], R120 ;  /* 0x0000007803007844 */ /* 0x0003e20000000200 */
[----:B------:R-:W-:Y:S02]  /*7ea0*/  MOV R118, R118 ;  /* 0x0000007600767202 */ /* 0x000fe40000000f00 */
[----:B------:R-:W-:Y:S02]  /*7eb0*/  F2FP.BF16.F32.PACK_AB R130, R133, R132 ;  /* 0x000000848582723e */ /* 0x000fe400000010ff */
[----:B------:R-:W-:Y:S02]  /*7ec0*/  F2FP.BF16.F32.PACK_AB R131, R135, R134 ;  /* 0x000000868783723e */ /* 0x000fe400000010ff */
[----:B------:R-:W-:Y:S02]  /*7ed0*/  F2FP.BF16.F32.PACK_AB R137, R139, R138 ;  /* 0x0000008a8b89723e */ /* 0x000fe400000010ff */
[----:B------:R-:W-:Y:S01]  /*7ee0*/  F2FP.BF16.F32.PACK_AB R144, R145, R144 ;  /* 0x000000909190723e */ /* 0x000fe200000010ff */
[----:B------:R-:W-:Y:S01]  /*7ef0*/  STSM.16.M88.4 [R118], R128 ;  /* 0x0000008076007844 */ /* 0x000fe20000000200 */
[----:B------:R-:W-:-:S02]  /*7f00*/  F2FP.BF16.F32.PACK_AB R138, R141, R140 ;  /* 0x0000008c8d8a723e */ /* 0x000fc400000010ff */
[----:B------:R-:W-:Y:S02]  /*7f10*/  F2FP.BF16.F32.PACK_AB R139, R143, R142 ;  /* 0x0000008e8f8b723e */ /* 0x000fe400000010ff */
[----:B------:R-:W-:Y:S02]  /*7f20*/  F2FP.BF16.F32.PACK_AB R145, R147, R146 ;  /* 0x000000929391723e */ /* 0x000fe400000010ff */
[----:B------:R-:W-:Y:S01]  /*7f30*/  MOV R24, R4 ;  /* 0x0000000400187202 */ /* 0x000fe20000000f00 */
[----:B------:R-:W-:Y:S01]  /*7f40*/  STSM.16.M88.4 [R25], R136 ;  /* 0x0000008819007844 */ /* 0x000fe20000000200 */
[----:B------:R-:W-:Y:S01]  /*7f50*/  F2FP.BF16.F32.PACK_AB R146, R149, R148 ;  /* 0x000000949592723e */ /* 0x000fe200000010ff */
[----:B------:R-:W-:Y:S01]  /*7f60*/  UISETP.NE.U32.AND UP1, UPT, UR8, URZ, UPT ;  /* 0x0000003f0800728c */ /* 0x000fe2000bf25070 */
[----:B------:R-:W-:Y:S01]  /*7f70*/  F2FP.BF16.F32.PACK_AB R147, R151, R150 ;  /* 0x000000969793723e */ /* 0x000fe200000010ff */
[----:B------:R-:W-:Y:S01]  /*7f80*/  IMAD.U32 R4, RZ, RZ, UR4 ;  /* 0x00000004ff047e24 */ /* 0x000fe2000f8e00ff */
[----:B------:R-:W-:Y:S01]  /*7f90*/  PLOP3.LUT P0, PT, PT, PT, UP0, 0x80, 0x0 ;  /* 0x000000000000781c */ /* 0x000fe20003f0f008 */
[----:B------:R-:W-:-:S02]  /*7fa0*/  IMAD.U32 R5, RZ, RZ, UR7 ;  /* 0x00000007ff057e24 */ /* 0x000fc4000f8e00ff */
[----:B------:R2:W-:Y:S01]  /*7fb0*/  STSM.16.M88.4 [R24], R144 ;  /* 0x0000009018007844 */ /* 0x0005e20000000200 */
[----:B------:R-:W-:Y:S01]  /*7fc0*/  BAR.SYNC.DEFER_BLOCKING 0x1, 0x100 ;  /* 0x0044000000007b1d */ /* 0x000fe20000010000 */
[----:B------:R-:W-:-:S06]  /*7fd0*/  UISETP.NE.AND.EX UP1, UPT, UR9, URZ, UPT, UP1 ;  /* 0x0000003f0900728c */ /* 0x000fcc000bf25310 */
[----:B------:R-:W-:-:S05]  /*7fe0*/  PLOP3.LUT P6, PT, PT, PT, UP1, 0x80, 0x0 ;  /* 0x000000000000781c */ /* 0x000fca0003fcf018 */
[----:B------:R-:W-:-:S04]  /*7ff0*/  @UP1 UIADD3 UR8, UP2, UR10, UR8, URZ ;  /* 0x000000080a081290 */ /* 0x000fc8000ff5e03f */
[----:B------:R-:W-:Y:S01]  /*8000*/  @UP1 UIADD3.X UR9, UR11, UR9, URZ, UP2, !UPT ;  /* 0x000000090b091290 */ /* 0x000fe200097fe43f */
[----:B------:R-:W-:Y:S01]  /*8010*/  ULDC UR4, c[0x0][0xa88] ;  /* 0x0002a20000047ab9 */ /* 0x000fe20000000800 */
[----:B0-----:R-:W-:Y:S02]  /*8020*/  IMAD.U32 R10, RZ, RZ, UR8 ;  /* 0x00000008ff0a7e24 */ /* 0x001fe4000f8e00ff */
[----:B-1----:R-:W-:Y:S01]  /*8030*/  IMAD.U32 R3, RZ, RZ, UR4 ;  /* 0x00000004ff037e24 */ /* 0x002fe2000f8e00ff */
[----:B------:R-:W3:Y:S01]  /*8040*/  @P0 LDG.E R6, desc[UR40][R4.64] ;  /* 0x0000002804060981 */ /* 0x000ee2000c1e1900 */
[----:B------:R-:W-:Y:S02]  /*8050*/  IMAD.U32 R11, RZ, RZ, UR9 ;  /* 0x00000009ff0b7e24 */ /* 0x000fe4000f8e00ff */
[----:B------:R-:W-:-:S03]  /*8060*/  IMAD R9, R191, 0x40, R2 ;  /* 0x00000040bf097824 */ /* 0x000fc600078e0202 */
[----:B------:R0:W5:Y:S01]  /*8070*/  @P6 LDG.E R3, desc[UR40][R10.64] ;  /* 0x000000280a036981 */ /* 0x000162000c1e1900 */
[----:B------:R-:W-:-:S03]  /*8080*/  IMAD.WIDE R174, R9, 0x2, R174 ;  /* 0x0000000209ae7825 */ /* 0x000fc600078e02ae */
[C---:B------:R-:W-:Y:S02]  /*8090*/  IADD3 R13, P2, R174.reuse, 0x1000, RZ ;  /* 0x00001000ae0d7810 */ /* 0x040fe40007f5e0ff */
[C---:B------:R-:W-:Y:S02]  /*80a0*/  IADD3 R9, P1, R174.reuse, 0x2000, RZ ;  /* 0x00002000ae097810 */ /* 0x040fe40007f3e0ff */
[----:B------:R-:W-:Y:S02]  /*80b0*/  P2R R8, PR, RZ, 0x4 ;  /* 0x00000004ff087803 */ /* 0x000fe40000000000 */
[C---:B------:R-:W-:Y:S02]  /*80c0*/  IADD3 R29, P2, R174.reuse, 0x3000, RZ ;  /* 0x00003000ae1d7810 */ /* 0x040fe40007f5e0ff */
[C---:B------:R-:W-:Y:S02]  /*80d0*/  IADD3 R33, P3, R174.reuse, 0x4000, RZ ;  /* 0x00004000ae217810 */ /* 0x040fe40007f7e0ff */
[----:B------:R-:W-:-:S02]  /*80e0*/  IADD3 R37, P4, R174, 0x5000, RZ ;  /* 0x00005000ae257810 */ /* 0x000fc40007f9e0ff */
[----:B------:R-:W-:Y:S02]  /*80f0*/  IADD3 R41, P5, R174, 0x6000, RZ ;  /* 0x00006000ae297810 */ /* 0x000fe40007fbe0ff */
[----:B------:R-:W-:Y:S02]  /*8100*/  LOP3.LUT R12, R13, 0x380, RZ, 0xc0, !PT ;  /* 0x000003800d0c7812 */ /* 0x000fe400078ec0ff */
[----:B--2---:R-:W-:Y:S02]  /*8110*/  LOP3.LUT R24, R9, 0x380, RZ, 0xc0, !PT ;  /* 0x0000038009187812 */ /* 0x004fe400078ec0ff */
[----:B------:R-:W-:Y:S02]  /*8120*/  LOP3.LUT R28, R29, 0x380, RZ, 0xc0, !PT ;  /* 0x000003801d1c7812 */ /* 0x000fe400078ec0ff */
[----:B------:R-:W-:Y:S02]  /*8130*/  LOP3.LUT R32, R33, 0x380, RZ, 0xc0, !PT ;  /* 0x0000038021207812 */ /* 0x000fe400078ec0ff */
[----:B------:R-:W-:-:S02]  /*8140*/  LOP3.LUT R36, R37, 0x380, RZ, 0xc0, !PT ;  /* 0x0000038025247812 */ /* 0x000fc400078ec0ff */
[----:B------:R-:W-:Y:S01]  /*8150*/  LOP3.LUT R40, R41, 0x380, RZ, 0xc0, !PT ;  /* 0x0000038029287812 */ /* 0x000fe200078ec0ff */
[----:B------:R-:W-:Y:S01]  /*8160*/  UMOV UR4, URZ ;  /* 0x0000003f00047c82 */ /* 0x000fe20008000000 */
[----:B------:R-:W-:Y:S02]  /*8170*/  SHF.R.U64 R12, R12, 0x3, RZ ;  /* 0x000000030c0c7819 */ /* 0x000fe400000012ff */
[----:B------:R-:W-:Y:S02]  /*8180*/  SHF.R.U64 R24, R24, 0x3, RZ ;  /* 0x0000000318187819 */ /* 0x000fe400000012ff */
[----:B------:R-:W-:Y:S02]  /*8190*/  SHF.R.U64 R28, R28, 0x3, RZ ;  /* 0x000000031c1c7819 */ /* 0x000fe400000012ff */
[----:B------:R-:W-:Y:S02]  /*81a0*/  SHF.R.U64 R32, R32, 0x3, RZ ;  /* 0x0000000320207819 */ /* 0x000fe400000012ff */
[----:B------:R-:W-:-:S02]  /*81b0*/  SHF.R.U64 R36, R36, 0x3, RZ ;  /* 0x0000000324247819 */ /* 0x000fc400000012ff */
[----:B------:R-:W-:Y:S02]  /*81c0*/  SHF.R.U64 R40, R40, 0x3, RZ ;  /* 0x0000000328287819 */ /* 0x000fe400000012ff */
[----:B------:R-:W-:Y:S02]  /*81d0*/  LOP3.LUT R12, R12, R13, RZ, 0x3c, !PT ;  /* 0x0000000d0c0c7212 */ /* 0x000fe400078e3cff */
[----:B------:R-:W-:Y:S02]  /*81e0*/  LOP3.LUT R24, R24, R9, RZ, 0x3c, !PT ;  /* 0x0000000918187212 */ /* 0x000fe400078e3cff */
[----:B------:R-:W-:Y:S02]  /*81f0*/  LOP3.LUT R28, R28, R29, RZ, 0x3c, !PT ;  /* 0x0000001d1c1c7212 */ /* 0x000fe400078e3cff */
[----:B------:R-:W-:Y:S02]  /*8200*/  LOP3.LUT R32, R32, R33, RZ, 0x3c, !PT ;  /* 0x0000002120207212 */ /* 0x000fe400078e3cff */
[----:B------:R-:W-:-:S02]  /*8210*/  LOP3.LUT R36, R36, R37, RZ, 0x3c, !PT ;  /* 0x0000002524247212 */ /* 0x000fc400078e3cff */
[----:B------:R-:W-:Y:S02]  /*8220*/  LOP3.LUT R40, R40, R41, RZ, 0x3c, !PT ;  /* 0x0000002928287212 */ /* 0x000fe400078e3cff */
[----:B---3--:R-:W-:Y:S01]  /*8230*/  @P0 R2UR UR4, R6 ;  /* 0x00000000060402ca */ /* 0x008fe200000e0000 */
[----:B0-----:R-:W-:-:S14]  /*8240*/  @P6 BRA `(.L_x_423) ;  /* 0x0000000000106947 */ /* 0x001fdc0003800000 */
[----:B------:R-:W-:Y:S05]  /*8250*/  @!P0 BRA `(.L_x_423) ;  /* 0x00000000000c8947 */ /* 0x000fea0003800000 */
[----:B------:R-:W2:Y:S04]  /*8260*/  LDG.E R6, desc[UR40][R4.64] ;  /* 0x0000002804067981 */ /* 0x000ea8000c1e1900 */
[----:B-----5:R-:W2:Y:S02]  /*8270*/  LDG.E R3, desc[UR40][R4.64+0x4] ;  /* 0x0000042804037981 */ /* 0x020ea4000c1e1900 */
[----:B--2---:R-:W-:-:S07]  /*8280*/  IMAD.IADD R3, R3, 0x1, -R6 ;  /* 0x0000000103037824 */ /* 0x004fce00078e0a06 */
.L_x_423:
[----:B------:R-:W0:Y:S01]  /*8290*/  SHFL.IDX PT, R4, R192, RZ, 0x1f ;  /* 0x00001fffc0047589 */ /* 0x000e2200000e0000 */
[----:B------:R-:W-:Y:S01]  /*82a0*/  ISETP.NE.AND P6, PT, R8, RZ, PT ;  /* 0x000000ff0800720c */ /* 0x000fe20003fc5270 */
        /* <DEDUP_REMOVED lines=9> */
[----:B------:R-:W-:Y:S01]  /*8340*/  LOP3.LUT R48, R49, 0x380, RZ, 0xc0, !PT ;  /* 0x0000038031307812 */ /* 0x000fe200078ec0ff */
[--C-:B------:R-:W-:Y:S01]  /*8350*/  IMAD.X R41, RZ, RZ, R175.reuse, P5 ;  /* 0x000000ffff297224 */ /* 0x100fe200028e06af */
[----:B------:R-:W-:Y:S01]  /*8360*/  LOP3.LUT R52, R53, 0x380, RZ, 0xc0, !PT ;  /* 0x0000038035347812 */ /* 0x000fe200078ec0ff */
[----:B------:R-:W-:Y:S01]  /*8370*/  USHF.R.S32.HI UR14, URZ, 0x1f, UR4 ;  /* 0x0000001f3f0e7899 */ /* 0x000fe20008011404 */
[----:B------:R-:W-:Y:S01]  /*8380*/  SHF.R.U64 R48, R48, 0x3, RZ ;  /* 0x0000000330307819 */ /* 0x000fe200000012ff */
[----:B------:R-:W-:Y:S01]  /*8390*/  USHF.R.S32.HI UR15, URZ, 0x1f, UR46 ;  /* 0x0000001f3f0f7899 */ /* 0x000fe2000801142e */
[----:B------:R-:W-:Y:S01]  /*83a0*/  SHF.R.U64 R44, R44, 0x3, RZ ;  /* 0x000000032c2c7819 */ /* 0x000fe200000012ff */
[----:B------:R-:W-:Y:S01]  /*83b0*/  USEL UR43, UR43, URZ, !UP0 ;  /* 0x0000003f2b2b7287 */ /* 0x000fe2000c000000 */
[----:B------:R-:W-:Y:S01]  /*83c0*/  SHF.R.U64 R52, R52, 0x3, RZ ;  /* 0x0000000334347819 */ /* 0x000fe200000012ff */
[----:B------:R-:W-:Y:S01]  /*83d0*/  USEL UR44, UR44, URZ, !UP0 ;  /* 0x0000003f2c2c7287 */ /* 0x000fe2000c000000 */
[----:B------:R-:W-:Y:S01]  /*83e0*/  LOP3.LUT R48, R48, R49, RZ, 0x3c, !PT ;  /* 0x0000003130307212 */ /* 0x000fe200078e3cff */
[--C-:B------:R-:W-:Y:S01]  /*83f0*/  IMAD.X R49, RZ, RZ, R175.reuse, P6 ;  /* 0x000000ffff317224 */ /* 0x100fe200030e06af */
[----:B------:R-:W-:Y:S01]  /*8400*/  LOP3.LUT R44, R44, R45, RZ, 0x3c, !PT ;  /* 0x0000002d2c2c7212 */ /* 0x000fe200078e3cff */
[----:B------:R-:W-:Y:S01]  /*8410*/  IMAD.X R45, RZ, RZ, R175, P0 ;  /* 0x000000ffff2d7224 */ /* 0x000fe200000e06af */
[----:B0-----:R-:W-:-:S02]  /*8420*/  ISETP.NE.AND P6, PT, R4, RZ, PT ;  /* 0x000000ff0400720c */ /* 0x001fc40003fc5270 */
[----:B------:R-:W-:Y:S01]  /*8430*/  LOP3.LUT R52, R52, R53, RZ, 0x3c, !PT ;  /* 0x0000003534347212 */ /* 0x000fe200078e3cff */
[----:B------:R-:W-:Y:S01]  /*8440*/  IMAD.X R53, RZ, RZ, R175, P1 ;  /* 0x000000ffff357224 */ /* 0x000fe200008e06af */
[C---:B------:R-:W-:Y:S02]  /*8450*/  IADD3 R61, P2, R174.reuse, 0xa000, RZ ;  /* 0x0000a000ae3d7810 */ /* 0x040fe40007f5e0ff */
[C---:B------:R-:W-:Y:S02]  /*8460*/  IADD3 R57, P3, R174.reuse, 0xb000, RZ ;  /* 0x0000b000ae397810 */ /* 0x040fe40007f7e0ff */
[C---:B------:R-:W-:Y:S02]  /*8470*/  IADD3 R69, P4, R174.reuse, 0xc000, RZ ;  /* 0x0000c000ae457810 */ /* 0x040fe40007f9e0ff */
[C---:B------:R-:W-:Y:S02]  /*8480*/  IADD3 R65, P5, R174.reuse, 0xd000, RZ ;  /* 0x0000d000ae417810 */ /* 0x040fe40007fbe0ff */
[----:B------:R-:W-:-:S02]  /*8490*/  IADD3 R77, P0, R174, 0xe000, RZ ;  /* 0x0000e000ae4d7810 */ /* 0x000fc40007f1e0ff */
[----:B------:R-:W-:Y:S02]  /*84a0*/  IADD3 R5, P1, R174, 0xf000, RZ ;  /* 0x0000f000ae057810 */ /* 0x000fe40007f3e0ff */
[----:B------:R-:W-:Y:S02]  /*84b0*/  LOP3.LUT R60, R61, 0x380, RZ, 0xc0, !PT ;  /* 0x000003803d3c7812 */ /* 0x000fe400078ec0ff */
[----:B------:R-:W-:Y:S01]  /*84c0*/  LOP3.LUT R56, R57, 0x380, RZ, 0xc0, !PT ;  /* 0x0000038039387812 */ /* 0x000fe200078ec0ff */
[----:B------:R-:W-:Y:S01]  /*84d0*/  IMAD.X R73, RZ, RZ, R175, P1 ;  /* 0x000000ffff497224 */ /* 0x000fe200008e06af */
[----:B------:R-:W-:Y:S02]  /*84e0*/  LOP3.LUT R68, R69, 0x380, RZ, 0xc0, !PT ;  /* 0x0000038045447812 */ /* 0x000fe400078ec0ff */
[----:B------:R-:W-:Y:S02]  /*84f0*/  LOP3.LUT R64, R65, 0x380, RZ, 0xc0, !PT ;  /* 0x0000038041407812 */ /* 0x000fe400078ec0ff */
[----:B------:R-:W-:-:S02]  /*8500*/  LOP3.LUT R76, R77, 0x380, RZ, 0xc0, !PT ;  /* 0x000003804d4c7812 */ /* 0x000fc400078ec0ff */
[----:B------:R-:W-:Y:S02]  /*8510*/  LOP3.LUT R9, R174, 0x380, RZ, 0xc0, !PT ;  /* 0x00000380ae097812 */ /* 0x000fe400078ec0ff */
[----:B------:R-:W-:Y:S02]  /*8520*/  LOP3.LUT R4, R5, 0x380, RZ, 0xc0, !PT ;  /* 0x0000038005047812 */ /* 0x000fe400078ec0ff */
[----:B------:R-:W-:Y:S02]  /*8530*/  SHF.R.U64 R60, R60, 0x3, RZ ;  /* 0x000000033c3c7819 */ /* 0x000fe400000012ff */
[----:B------:R-:W-:Y:S02]  /*8540*/  SHF.R.U64 R56, R56, 0x3, RZ ;  /* 0x0000000338387819 */ /* 0x000fe400000012ff */
[----:B------:R-:W-:Y:S02]  /*8550*/  SHF.R.U64 R68, R68, 0x3, RZ ;  /* 0x0000000344447819 */ /* 0x000fe400000012ff */
[----:B------:R-:W-:-:S02]  /*8560*/  SHF.R.U64 R64, R64, 0x3, RZ ;  /* 0x0000000340407819 */ /* 0x000fc400000012ff */
[----:B------:R-:W-:Y:S02]  /*8570*/  SHF.R.U64 R76, R76, 0x3, RZ ;  /* 0x000000034c4c7819 */ /* 0x000fe400000012ff */
[----:B------:R-:W-:Y:S02]  /*8580*/  SHF.R.U64 R9, R9, 0x3, RZ ;  /* 0x0000000309097819 */ /* 0x000fe400000012ff */
        /* <DEDUP_REMOVED lines=11> */
[----:B------:R-:W-:-:S02]  /*8640*/  LOP3.LUT R174, R9, R174, RZ, 0x3c, !PT ;  /* 0x000000ae09ae7212 */ /* 0x000fc400078e3cff */
[----:B------:R-:W-:Y:S01]  /*8650*/  LOP3.LUT R72, R4, R5, RZ, 0x3c, !PT ;  /* 0x0000000504487212 */ /* 0x000fe200078e3cff */
[----:B------:R-:W-:Y:S06]  /*8660*/  @P6 BRA `(.L_x_424) ;  /* 0x0000000000c46947 */ /* 0x000fec0003800000 */
[----:B------:R-:W0:Y:S01]  /*8670*/  LDC R10, c[0x0][0xbe8] ;  /* 0x0002fa00ff0a7b82 */ /* 0x000e220000000800 */
[----:B------:R-:W-:Y:S01]  /*8680*/  IMAD.U32 R8, RZ, RZ, UR45 ;  /* 0x0000002dff087e24 */ /* 0x000fe2000f8e00ff */
[----:B------:R-:W-:Y:S01]  /*8690*/  ULDC.64 UR10, c[0x0][0xb90] ;  /* 0x0002e400000a7ab9 */ /* 0x000fe20000000a00 */
[----:B------:R-:W-:Y:S01]  /*86a0*/  UMOV UR8, UR4 ;  /* 0x0000000400087c82 */ /* 0x000fe20008000000 */
[----:B------:R-:W-:Y:S01]  /*86b0*/  UIMAD UR7, UR15, UR10, URZ ;  /* 0x0000000a0f0772a4 */ /* 0x000fe2000f8e023f */
[----:B------:R-:W-:Y:S01]  /*86c0*/  IMAD R8, R8, 0x40, R195 ;  /* 0x0000004008087824 */ /* 0x000fe200078e02c3 */
[----:B------:R-:W-:Y:S01]  /*86d0*/  UMOV UR9, UR14 ;  /* 0x0000000e00097c82 */ /* 0x000fe20008000000 */
[----:B------:R-:W-:Y:S01]  /*86e0*/  ULDC.64 UR12, c[0x0][0xb98] ;  /* 0x0002e600000c7ab9 */ /* 0x000fe20000000a00 */
[----:B------:R-:W-:Y:S01]  /*86f0*/  UIMAD.WIDE.U32 UR8, UR46, UR10, UR8 ;  /* 0x0000000a2e0872a5 */ /* 0x000fe2000f8e0008 */
[----:B------:R-:W-:Y:S01]  /*8700*/  IMAD.MOV.U32 R4, RZ, RZ, R8 ;  /* 0x000000ffff047224 */ /* 0x000fe200078e0008 */
[----:B------:R-:W-:Y:S01]  /*8710*/  UIMAD UR7, UR46, UR11, UR7 ;  /* 0x0000000b2e0772a4 */ /* 0x000fe2000f8e0207 */
[----:B------:R-:W-:Y:S01]  /*8720*/  IMAD.U32 R15, RZ, RZ, UR45 ;  /* 0x0000002dff0f7e24 */ /* 0x000fe2000f8e00ff */
[----:B------:R-:W-:-:S02]  /*8730*/  UIMAD UR10, UR44, UR12, URZ ;  /* 0x0000000c2c0a72a4 */ /* 0x000fc4000f8e023f */
[----:B------:R-:W-:Y:S01]  /*8740*/  UIADD3 UR9, UR9, UR7, URZ ;  /* 0x0000000709097290 */ /* 0x000fe2000fffe03f */
[----:B------:R-:W-:Y:S01]  /*8750*/  IMAD R26, R15, 0x40, R16 ;  /* 0x000000400f1a7824 */ /* 0x000fe200078e0210 */
[----:B------:R-:W-:Y:S02]  /*8760*/  UIMAD UR10, UR43, UR13, UR10 ;  /* 0x0000000d2b0a72a4 */ /* 0x000fe4000f8e020a */
[----:B------:R-:W-:Y:S01]  /*8770*/  UIMAD.WIDE.U32 UR8, UR43, UR12, UR8 ;  /* 0x0000000c2b0872a5 */ /* 0x000fe2000f8e0008 */
[----:B0-----:R-:W-:Y:S01]  /*8780*/  ISETP.NE.AND P0, PT, R10, 0x1, PT ;  /* 0x000000010a00780c */ /* 0x001fe20003f05270 */
[----:B-----5:R-:W-:-:S12]  /*8790*/  IMAD R15, R3, R10, RZ ;  /* 0x0000000a030f7224 */ /* 0x020fd800078e02ff */
[----:B------:R-:W0:Y:S08]  /*87a0*/  @P0 LDC R5, c[0x0][0xbec] ;  /* 0x0002fb00ff050b82 */ /* 0x000e300000000800 */
[----:B------:R-:W1:Y:S01]  /*87b0*/  @P0 LDC R6, c[0x0][0xbf0] ;  /* 0x0002fc00ff060b82 */ /* 0x000e620000000800 */
[----:B0-----:R-:W-:-:S05]  /*87c0*/  @P0 IMAD.HI.U32 R5, R8, R5, RZ ;  /* 0x0000000508050227 */ /* 0x001fca00078e00ff */
[----:B-1----:R-:W-:-:S04]  /*87d0*/  @P0 SHF.R.U32.HI R4, RZ, R6, R5 ;  /* 0x00000006ff040219 */ /* 0x002fc80000011605 */
[--C-:B------:R-:W-:Y:S01]  /*87e0*/  SHF.R.S32.HI R5, RZ, 0x1f, R4.reuse ;  /* 0x0000001fff057819 */ /* 0x100fe20000011404 */
[----:B------:R-:W-:Y:S01]  /*87f0*/  IMAD.MOV R9, RZ, RZ, -R4 ;  /* 0x000000ffff097224 */ /* 0x000fe200078e0a04 */
[----:B------:R-:W-:-:S03]  /*8800*/  IADD3 R4, P0, R4, UR8, RZ ;  /* 0x0000000804047c10 */ /* 0x000fc6000ff1e0ff */
[----:B------:R-:W-:Y:S02]  /*8810*/  IMAD R9, R10, R9, R8 ;  /* 0x000000090a097224 */ /* 0x000fe400078e0208 */
[----:B------:R-:W-:-:S03]  /*8820*/  IMAD.U32 R8, RZ, RZ, UR10 ;  /* 0x0000000aff087e24 */ /* 0x000fc6000f8e00ff */
[----:B------:R-:W-:Y:S02]  /*8830*/  SHF.R.S32.HI R6, RZ, 0x1f, R9 ;  /* 0x0000001fff067819 */ /* 0x000fe40000011409 */
[----:B------:R-:W-:Y:S01]  /*8840*/  IADD3.X R5, R5, UR9, R8, P0, !PT ;  /* 0x0000000905057c10 */ /* 0x000fe200087fe408 */
[----:B------:R-:W-:Y:S02]  /*8850*/  ULDC.64 UR8, c[0x0][0xb88] ;  /* 0x0002e20000087ab9 */ /* 0x000fe40000000a00 */
[----:B------:R-:W-:Y:S02]  /*8860*/  IMAD R6, R6, UR8, RZ ;  /* 0x0000000806067c24 */ /* 0x000fe4000f8e02ff */
[----:B------:R-:W-:-:S04]  /*8870*/  IMAD.WIDE.U32 R4, R9, UR8, R4 ;  /* 0x0000000809047c25 */ /* 0x000fc8000f8e0004 */
[----:B------:R-:W-:Y:S01]  /*8880*/  IMAD R9, R9, UR9, R6 ;  /* 0x0000000909097c24 */ /* 0x000fe2000f8e0206 */
[----:B------:R-:W-:Y:S01]  /*8890*/  ULDC.64 UR8, c[0x0][0xb50] ;  /* 0x0002d40000087ab9 */ /* 0x000fe20000000a00 */
[----:B------:R-:W-:Y:S01]  /*88a0*/  IMAD.MOV R6, RZ, RZ, -R18 ;  /* 0x000000ffff067224 */ /* 0x000fe200078e0a12 */
[----:B------:R-:W-:Y:S01]  /*88b0*/  LEA R11, P0, R4, UR8, 0x2 ;  /* 0x00000008040b7c11 */ /* 0x000fe2000f8010ff */
[----:B------:R-:W-:-:S04]  /*88c0*/  IMAD.IADD R5, R5, 0x1, R9 ;  /* 0x0000000105057824 */ /* 0x000fc800078e0209 */
[----:B------:R-:W-:Y:S01]  /*88d0*/  SHFL.IDX PT, R8, R11, 0x1, 0x1c1f ;  /* 0x003c1f000b087f89 */ /* 0x000fe200000e0000 */
[----:B------:R-:W-:Y:S02]  /*88e0*/  LEA.HI.X R14, R4, UR9, R5, 0x2, P0 ;  /* 0x00000009040e7c11 */ /* 0x000fe400080f1405 */
[----:B------:R-:W-:Y:S01]  /*88f0*/  ISETP.NE.AND P0, PT, R17, R6, PT ;  /* 0x000000061100720c */ /* 0x000fe20003f05270 */
[----:B------:R-:W-:Y:S01]  /*8900*/  SHFL.IDX PT, R4, R11, RZ, 0x1c1f ;  /* 0x001c1fff0b047589 */ /* 0x000fe200000e0000 */
[C---:B------:R-:W-:Y:S02]  /*8910*/  VIADD R6, R26.reuse, 0x8 ;  /* 0x000000081a067836 */ /* 0x040fe40000000000 */
[-C--:B------:R-:W-:Y:S01]  /*8920*/  ISETP.GE.OR P1, PT, R26, R15.reuse, P0 ;  /* 0x0000000f1a00720c */ /* 0x080fe20000726670 */
[----:B------:R-:W0:Y:S02]  /*8930*/  SHFL.IDX PT, R5, R14, RZ, 0x1c1f ;  /* 0x001c1fff0e057589 */ /* 0x000e2400000e0000 */
[----:B------:R-:W-:-:S02]  /*8940*/  ISETP.GE.OR P0, PT, R6, R15, P0 ;  /* 0x0000000f0600720c */ /* 0x000fc40000706670 */
[----:B------:R-:W1:Y:S08]  /*8950*/  SHFL.IDX PT, R9, R14, 0x1, 0x1c1f ;  /* 0x003c1f000e097f89 */ /* 0x000e7000000e0000 */
[----:B0-----:R0:W-:Y:S04]  /*8960*/  @!P1 ST.E desc[UR40][R4.64], R20 ;  /* 0x0000001404009985 */ /* 0x0011e8000c101928 */
[----:B-1----:R0:W-:Y:S02]  /*8970*/  @!P0 ST.E desc[UR40][R8.64], R0 ;  /* 0x0000000008008985 */ /* 0x0021e4000c101928 */
.L_x_424:
[----:B------:R-:W1:Y:S01]  /*8980*/  LDC R82, c[0x0][0xbe8] ;  /* 0x0002fa00ff527b82 */ /* 0x000e620000000800 */
[----:B------:R-:W-:Y:S01]  /*8990*/  ULDC UR12, c[0x0][0xac8] ;  /* 0x0002b200000c7ab9 */ /* 0x000fe20000000800 */
[----:B------:R-:W-:Y:S01]  /*89a0*/  ULDC.64 UR10, c[0x0][0xaa0] ;  /* 0x0002a800000a7ab9 */ /* 0x000fe20000000a00 */
[----:B------:R-:W-:Y:S01]  /*89b0*/  ISETP.GE.AND P0, PT, R189, UR12, PT ;  /* 0x0000000cbd007c0c */ /* 0x000fe2000bf06270 */
[----:B0-----:R0:W5:Y:S01]  /*89c0*/  LD.E.128 R8, desc[UR40][R174.64] ;  /* 0x00000028ae087980 */ /* 0x001162000c101d00 */
[----:B------:R-:W-:Y:S02]  /*89d0*/  ISETP.GE.AND P1, PT, R2, UR12, PT ;  /* 0x0000000c02007c0c */ /* 0x000fe4000bf26270 */
[----:B------:R-:W-:Y:S01]  /*89e0*/  SEL R4, RZ, 0xffffffff, P0 ;  /* 0xffffffffff047807 */ /* 0x000fe20000000000 */
[----:B------:R-:W5:Y:S01]  /*89f0*/  LD.E.128 R12, desc[UR40][R12.64] ;  /* 0x000000280c0c7980 */ /* 0x000f62000c101d00 */
[----:B------:R-:W-:-:S03]  /*8a00*/  ISETP.GE.AND P0, PT, R188, UR12, PT ;  /* 0x0000000cbc007c0c */ /* 0x000fc6000bf06270 */
[----:B------:R-:W5:Y:S04]  /*8a10*/  LD.E.128 R24, desc[UR40][R24.64] ;  /* 0x0000002818187980 */ /* 0x000f68000c101d00 */
[----:B------:R-:W5:Y:S04]  /*8a20*/  LD.E.128 R28, desc[UR40][R28.64] ;  /* 0x000000281c1c7980 */ /* 0x000f68000c101d00 */
[----:B------:R-:W5:Y:S01]  /*8a30*/  LD.E.128 R32, desc[UR40][R32.64] ;  /* 0x0000002820207980 */ /* 0x000f62000c101d00 */
[----:B-1----:R-:W-:Y:S01]  /*8a40*/  ISETP.NE.AND P2, PT, R82, 0x1, PT ;  /* 0x000000015200780c */ /* 0x002fe20003f45270 */
[----:B------:R-:W-:Y:S01]  /*8a50*/  IMAD.SHL.U32 R5, R4, 0x2, RZ ;  /* 0x0000000204057824 */ /* 0x000fe200078e00ff */
[----:B------:R-:W-:Y:S01]  /*8a60*/  SEL R0, RZ, 0x1, P1 ;  /* 0x00000001ff007807 */ /* 0x000fe20000800000 */
[----:B------:R-:W5:Y:S01]  /*8a70*/  LD.E.128 R36, desc[UR40][R36.64] ;  /* 0x0000002824247980 */ /* 0x000f62000c101d00 */
[----:B------:R-:W-:-:S02]  /*8a80*/  SEL R4, RZ, 0xffffffff, P0 ;  /* 0xffffffffff047807 */ /* 0x000fc40000000000 */
[----:B------:R-:W-:Y:S01]  /*8a90*/  LOP3.LUT R0, R5, 0x2, R0, 0xe2, !PT ;  /* 0x0000000205007812 */ /* 0x000fe200078ee200 */
[----:B------:R-:W5:Y:S04]  /*8aa0*/  LD.E.128 R40, desc[UR40][R40.64] ;  /* 0x0000002828287980 */ /* 0x000f68000c101d00 */
[----:B------:R-:W5:Y:S02]  /*8ab0*/  LD.E.128 R44, desc[UR40][R44.64] ;  /* 0x000000282c2c7980 */ /* 0x000f64000c101d00 */
[----:B------:R-:W1:Y:S01]  /*8ac0*/  @P2 LDC R21, c[0x0][0xbec] ;  /* 0x0002fb00ff152b82 */ /* 0x000e620000000800 */
[----:B------:R-:W-:Y:S01]  /*8ad0*/  IMAD.SHL.U32 R5, R4, 0x4, RZ ;  /* 0x0000000404057824 */ /* 0x000fe200078e00ff */
[----:B------:R-:W-:Y:S01]  /*8ae0*/  ISETP.GE.AND P0, PT, R187, UR12, PT ;  /* 0x0000000cbb007c0c */ /* 0x000fe2000bf06270 */
[----:B------:R-:W-:Y:S01]  /*8af0*/  UIMAD UR7, UR14, UR10, URZ ;  /* 0x0000000a0e0772a4 */ /* 0x000fe2000f8e023f */
[----:B------:R-:W5:Y:S04]  /*8b00*/  LD.E.128 R48, desc[UR40][R48.64] ;  /* 0x0000002830307980 */ /* 0x000f68000c101d00 */
[----:B------:R-:W2:Y:S01]  /*8b10*/  @P2 LDC R81, c[0x0][0xbf0] ;  /* 0x0002fc00ff512b82 */ /* 0x000ea20000000800 */
[----:B------:R-:W-:Y:S01]  /*8b20*/  LOP3.LUT R4, R5, 0x4, R0, 0xe2, !PT ;  /* 0x0000000405047812 */ /* 0x000fe200078ee200 */
[----:B------:R-:W-:Y:S01]  /*8b30*/  IMAD R0, R190, 0x20, R191 ;  /* 0x00000020be007824 */ /* 0x000fe200078e02bf */
[----:B------:R-:W-:Y:S01]  /*8b40*/  SEL R5, RZ, 0xffffffff, P0 ;  /* 0xffffffffff057807 */ /* 0x000fe20000000000 */
[----:B------:R-:W-:Y:S01]  /*8b50*/  IMAD.U32 R83, RZ, RZ, UR45 ;  /* 0x0000002dff537e24 */ /* 0x000fe2000f8e00ff */
[----:B------:R-:W-:Y:S01]  /*8b60*/  UIMAD.WIDE.U32 UR8, UR4, UR10, URZ ;  /* 0x0000000a040872a5 */ /* 0x000fe2000f8e003f */
[----:B------:R-:W-:Y:S01]  /*8b70*/  ISETP.GE.AND P0, PT, R186, UR12, PT ;  /* 0x0000000cba007c0c */ /* 0x000fe2000bf06270 */
[----:B------:R-:W-:Y:S01]  /*8b80*/  UIMAD UR7, UR4, UR11, UR7 ;  /* 0x0000000b040772a4 */ /* 0x000fe2000f8e0207 */
[----:B------:R-:W-:Y:S01]  /*8b90*/  IMAD.SHL.U32 R5, R5, 0x8, RZ ;  /* 0x0000000805057824 */ /* 0x000fe200078e00ff */
[----:B------:R-:W5:Y:S01]  /*8ba0*/  LD.E.128 R52, desc[UR40][R52.64] ;  /* 0x0000002834347980 */ /* 0x000f62000c101d00 */
[----:B------:R-:W-:Y:S01]  /*8bb0*/  ULDC.64 UR10, c[0x0][0xae8] ;  /* 0x0002ba00000a7ab9 */ /* 0x000fe20000000a00 */
[----:B------:R-:W-:Y:S01]  /*8bc0*/  IMAD R80, R83, 0x40, R0 ;  /* 0x0000004053507824 */ /* 0x000fe200078e0200 */
[----:B------:R-:W-:Y:S01]  /*8bd0*/  UIADD3 UR9, UR9, UR7, URZ ;  /* 0x0000000709097290 */ /* 0x000fe2000fffe03f */
[----:B------:R-:W-:Y:S01]  /*8be0*/  SEL R0, RZ, 0xffffffff, P0 ;  /* 0xffffffffff007807 */ /* 0x000fe20000000000 */
[----:B------:R-:W-:Y:S01]  /*8bf0*/  UIMAD UR4, UR15, UR10, URZ ;  /* 0x0000000a0f0472a4 */ /* 0x000fe2000f8e023f */
[----:B------:R-:W-:Y:S01]  /*8c00*/  LOP3.LUT R4, R5, 0x8, R4, 0xe2, !PT ;  /* 0x0000000805047812 */ /* 0x000fe200078ee204 */
[----:B------:R-:W-:Y:S01]  /*8c10*/  UIMAD.WIDE.U32 UR8, UR46, UR10, UR8 ;  /* 0x0000000a2e0872a5 */ /* 0x000fe2000f8e0008 */
[----:B------:R-:W5:Y:S01]  /*8c20*/  LD.E.128 R60, desc[UR40][R60.64] ;  /* 0x000000283c3c7980 */ /* 0x000f62000c101d00 */
[----:B------:R-:W-:Y:S01]  /*8c30*/  UIMAD UR4, UR46, UR11, UR4 ;  /* 0x0000000b2e0472a4 */ /* 0x000fe2000f8e0204 */
[----:B------:R-:W-:-:S02]  /*8c40*/  IMAD.SHL.U32 R5, R0, 0x10, RZ ;  /* 0x0000001000057824 */ /* 0x000fc400078e00ff */
[----:B-1----:R-:W-:Y:S01]  /*8c50*/  @P2 IMAD.HI.U32 R0, R80, R21, RZ ;  /* 0x0000001550002227 */ /* 0x002fe200078e00ff */
[----:B------:R-:W-:Y:S01]  /*8c60*/  ULDC.64 UR10, c[0x0][0xaf0] ;  /* 0x0002bc00000a7ab9 */ /* 0x000fe20000000a00 */
[----:B------:R-:W-:Y:S01]  /*8c70*/  UIADD3 UR9, UR9, UR4, URZ ;  /* 0x0000000409097290 */ /* 0x000fe2000fffe03f */
[----:B------:R-:W5:Y:S01]  /*8c80*/  LD.E.128 R56, desc[UR40][R56.64] ;  /* 0x0000002838387980 */ /* 0x000f62000c101d00 */
[----:B------:R-:W-:Y:S01]  /*8c90*/  UIMAD UR4, UR44, UR10, URZ ;  /* 0x0000000a2c0472a4 */ /* 0x000fe2000f8e023f */
[----:B------:R-:W-:Y:S01]  /*8ca0*/  IMAD.MOV.U32 R21, RZ, RZ, R80 ;  /* 0x000000ffff157224 */ /* 0x000fe200078e0050 */
[----:B--2---:R-:W-:Y:S01]  /*8cb0*/  @P2 SHF.R.U32.HI R21, RZ, R81, R0 ;  /* 0x00000051ff152219 */ /* 0x004fe20000011600 */
[----:B------:R-:W-:Y:S01]  /*8cc0*/  UIMAD.WIDE.U32 UR8, UR43, UR10, UR8 ;  /* 0x0000000a2b0872a5 */ /* 0x000fe2000f8e0008 */
[----:B------:R-:W5:Y:S01]  /*8cd0*/  LD.E.128 R68, desc[UR40][R68.64] ;  /* 0x0000002844447980 */ /* 0x000f62000c101d00 */
[----:B------:R-:W-:Y:S01]  /*8ce0*/  UIMAD UR4, UR43, UR11, UR4 ;  /* 0x0000000b2b0472a4 */ /* 0x000fe2000f8e0204 */
[----:B------:R-:W-:Y:S01]  /*8cf0*/  ISETP.GE.AND P0, PT, R185, UR12, PT ;  /* 0x0000000cb9007c0c */ /* 0x000fe2000bf06270 */
[--C-:B------:R-:W-:Y:S01]  /*8d00*/  IMAD.MOV R81, RZ, RZ, -R21.reuse ;  /* 0x000000ffff517224 */ /* 0x100fe200078e0a15 */
[----:B------:R-:W-:Y:S01]  /*8d10*/  SHF.R.S32.HI R20, RZ, 0x1f, R21 ;  /* 0x0000001fff147819 */ /* 0x000fe20000011415 */
[----:B------:R-:W-:Y:S01]  /*8d20*/  UIADD3 UR4, UR9, UR4, URZ ;  /* 0x0000000409047290 */ /* 0x000fe2000fffe03f */
[----:B------:R-:W-:Y:S01]  /*8d30*/  LOP3.LUT R6, R5, 0x10, R4, 0xe2, !PT ;  /* 0x0000001005067812 */ /* 0x000fe200078ee204 */
[----:B------:R-:W-:Y:S01]  /*8d40*/  IMAD.U32 R4, RZ, RZ, UR8 ;  /* 0x00000008ff047e24 */ /* 0x000fe2000f8e00ff */
[----:B------:R-:W-:Y:S01]  /*8d50*/  SEL R0, RZ, 0xffffffff, P0 ;  /* 0xffffffffff007807 */ /* 0x000fe20000000000 */
[----:B------:R-:W-:Y:S01]  /*8d60*/  IMAD.U32 R5, RZ, RZ, UR9 ;  /* 0x00000009ff057e24 */ /* 0x000fe2000f8e00ff */
[----:B------:R-:W-:Y:S01]  /*8d70*/  ULDC.64 UR8, c[0x0][0xae0] ;  /* 0x0002b80000087ab9 */ /* 0x000fe20000000a00 */
[----:B------:R-:W-:Y:S01]  /*8d80*/  IMAD R81, R82, R81, R80 ;  /* 0x0000005152517224 */ /* 0x000fe200078e0250 */
[----:B------:R-:W5:Y:S01]  /*8d90*/  LD.E.128 R64, desc[UR40][R64.64] ;  /* 0x0000002840407980 */ /* 0x000f62000c101d00 */
[----:B------:R-:W-:-:S02]  /*8da0*/  IMAD.U32 R5, RZ, RZ, UR4 ;  /* 0x00000004ff057e24 */ /* 0x000fc4000f8e00ff */
[----:B------:R-:W-:Y:S01]  /*8db0*/  IMAD R20, R20, UR8, RZ ;  /* 0x0000000814147c24 */ /* 0x000fe2000f8e02ff */
[----:B------:R-:W-:Y:S01]  /*8dc0*/  ISETP.GE.AND P0, PT, R194, UR12, PT ;  /* 0x0000000cc2007c0c */ /* 0x000fe2000bf06270 */
[----:B------:R-:W-:Y:S01]  /*8dd0*/  IMAD.SHL.U32 R85, R0, 0x20, RZ ;  /* 0x0000002000557824 */ /* 0x000fe200078e00ff */
[----:B------:R-:W-:Y:S01]  /*8de0*/  SHF.R.S32.HI R0, RZ, 0x1f, R81 ;  /* 0x0000001fff007819 */ /* 0x000fe20000011451 */
[----:B------:R-:W5:Y:S01]  /*8df0*/  LD.E.128 R76, desc[UR40][R76.64] ;  /* 0x000000284c4c7980 */ /* 0x000f62000c101d00 */
[C---:B------:R-:W-:Y:S02]  /*8e00*/  IMAD R83, R21.reuse, UR9, R20 ;  /* 0x0000000915537c24 */ /* 0x040fe4000f8e0214 */
[----:B------:R-:W-:Y:S01]  /*8e10*/  IMAD.WIDE.U32 R4, R21, UR8, R4 ;  /* 0x0000000815047c25 */ /* 0x000fe2000f8e0004 */
[----:B------:R-:W5:Y:S01]  /*8e20*/  LD.E.128 R72, desc[UR40][R72.64] ;  /* 0x0000002848487980 */ /* 0x000f62000c101d00 */
[----:B------:R-:W-:Y:S01]  /*8e30*/  ULDC.64 UR8, c[0x0][0xad8] ;  /* 0x0002b60000087ab9 */ /* 0x000fe20000000a00 */
[----:B------:R-:W-:Y:S01]  /*8e40*/  LOP3.LUT R6, R85, 0x20, R6, 0xe2, !PT ;  /* 0x0000002055067812 */ /* 0x000fe200078ee206 */
[----:B------:R-:W-:Y:S01]  /*8e50*/  IMAD R0, R0, UR8, RZ ;  /* 0x0000000800007c24 */ /* 0x000fe2000f8e02ff */
[----:B------:R-:W-:Y:S01]  /*8e60*/  @!PT LDS RZ, [RZ] ;  /* 0x00000000fffff984 */ /* 0x000fe20000000800 */
[----:B------:R-:W-:Y:S01]  /*8e70*/  @!PT LDS RZ, [RZ] ;  /* 0x00000000fffff984 */ /* 0x000fe20000000800 */
[----:B------:R-:W-:Y:S01]  /*8e80*/  @!PT LDS RZ, [RZ] ;  /* 0x00000000fffff984 */ /* 0x000fe20000000800 */
[----:B------:R-:W-:Y:S01]  /*8e90*/  @!PT LDS RZ, [RZ] ;  /* 0x00000000fffff984 */ /* 0x000fe20000000800 */
[----:B------:R1:W-:Y:S06]  /*8ea0*/  MEMBAR.ALL.CTA ;  /* 0x0000000000007992 */ /* 0x0003ec0000008000 */
[----:B-1----:R-:W1:Y:S01]  /*8eb0*/  FENCE.VIEW.ASYNC.S ;  /* 0x00000000000073c6 */ /* 0x002e620000000000 */
[----:B------:R-:W-:Y:S01]  /*8ec0*/  SEL R21, RZ, 0x40, P0 ;  /* 0x00000040ff157807 */ /* 0x000fe20000000000 */
[----:B------:R-:W-:Y:S01]  /*8ed0*/  IMAD.U32 R20, RZ, RZ, UR45 ;  /* 0x0000002dff147e24 */ /* 0x000fe2000f8e00ff */
[----:B------:R-:W-:Y:S01]  /*8ee0*/  ISETP.GE.AND P0, PT, R193, UR12, PT ;  /* 0x0000000cc1007c0c */ /* 0x000fe2000bf06270 */
[----:B------:R-:W-:Y:S01]  /*8ef0*/  IMAD.IADD R5, R5, 0x1, R83 ;  /* 0x0000000105057824 */ /* 0x000fe200078e0253 */
[----:B------:R-:W-:Y:S01]  /*8f00*/  LOP3.LUT R6, R6, R21, RZ, 0xfc, !PT ;  /* 0x0000001506067212 */ /* 0x000fe200078efcff */
[----:B------:R-:W-:Y:S01]  /*8f10*/  IMAD R21, R81, UR9, R0 ;  /* 0x0000000951157c24 */ /* 0x000fe2000f8e0200 */
[----:B------:R-:W-:Y:S01]  /*8f20*/  UIADD3 UR4, UR42, 0x28c20, URZ ;  /* 0x00028c202a047890 */ /* 0x000fe2000fffe03f */
[----:B-----5:R-:W-:Y:S01]  /*8f30*/  IMAD R89, R3, R82, RZ ;  /* 0x0000005203597224 */ /* 0x020fe200078e02ff */
[----:B------:R-:W-:Y:S01]  /*8f40*/  SEL R3, RZ, 0x80, P0 ;  /* 0x00000080ff037807 */ /* 0x000fe20000000000 */
[----:B------:R-:W-:Y:S01]  /*8f50*/  IMAD R0, R20, 0x40, R191 ;  /* 0x0000004014007824 */ /* 0x000fe200078e02bf */
[----:B------:R-:W-:Y:S01]  /*8f60*/  UPRMT UR4, URZ, 0x654, UR4 ;  /* 0x000006543f047896 */ /* 0x000fe20008000004 */
[----:B------:R-:W-:Y:S01]  /*8f70*/  IMAD.WIDE.U32 R4, R81, UR8, R4 ;  /* 0x0000000851047c25 */ /* 0x000fe2000f8e0004 */
[----:B------:R-:W-:Y:S01]  /*8f80*/  ULDC.64 UR8, c[0x0][0xa80] ;  /* 0x0002a00000087ab9 */ /* 0x000fe20000000a00 */
[----:B------:R-:W-:Y:S01]  /*8f90*/  BSSY B1, `(.L_x_425) ;  /* 0x0000029000017945 */ /* 0x000fe20003800000 */
[----:B------:R-:W-:Y:S01]  /*8fa0*/  ISETP.GE.AND P0, PT, R0, R89, PT ;  /* 0x000000590000720c */ /* 0x000fe20003f06270 */
[----:B------:R-:W-:Y:S01]  /*8fb0*/  IMAD.IADD R5, R5, 0x1, R21 ;  /* 0x0000000105057824 */ /* 0x000fe200078e0215 */
[----:B------:R-:W-:-:S02]  /*8fc0*/  LEA R86, P1, R4, UR8, 0x1 ;  /* 0x0000000804567c11 */ /* 0x000fc4000f8208ff */
[----:B------:R-:W-:Y:S02]  /*8fd0*/  LOP3.LUT R3, R6, R3, RZ, 0xfc, !PT ;  /* 0x0000000306037212 */ /* 0x000fe400078efcff */
[----:B------:R-:W-:Y:S01]  /*8fe0*/  LEA.HI.X R87, R4, UR9, R5, 0x1, P1 ;  /* 0x0000000904577c11 */ /* 0x000fe200088f0c05 */
[----:B-1----:R0:W1:Y:S01]  /*8ff0*/  SHFL.IDX PT, R20, R86, RZ, 0x181f ;  /* 0x00181fff56147589 */ /* 0x00206200000e0000 */
[----:B------:R-:W-:Y:S03]  /*9000*/  SYNCS.ARRIVE.TRANS64.RED.A1T0 RZ, [UR4], RZ ;  /* 0x000000ffffff79a7 */ /* 0x000fe60008100404 */
[----:B------:R0:W2:Y:S02]  /*9010*/  SHFL.IDX PT, R21, R87, RZ, 0x181f ;  /* 0x00181fff57157589 */ /* 0x0000a400000e0000 */
[----:B------:R-:W-:Y:S05]  /*9020*/  @P0 BRA `(.L_x_426) ;  /* 0x00000000007c0947 */ /* 0x000fea0003800000 */
        /* <DEDUP_REMOVED lines=8> */
[----:B------:R1:W-:Y:S01]  /*90b0*/  @!P0 ST.E.128 desc[UR40][R4.64], R8 ;  /* 0x0000000804008985 */ /* 0x0003e2000c101d28 */
        /* <DEDUP_REMOVED lines=11> */
[-C--:B------:R-:W-:Y:S02]  /*9170*/  @!P1 LEA R8, P6, R185, R20.reuse, 0x1 ;  /* 0x00000014b9089211 */ /* 0x080fe400078c08ff */
        /* <DEDUP_REMOVED lines=10> */
.L_x_426:
[----:B------:R-:W-:Y:S05]  /*9220*/  BSYNC B1 ;  /* 0x0000000000017941 */ /* 0x000fea0003800000 */
.L_x_425:
[----:B------:R-:W-:Y:S01]  /*9230*/  VIADD R0, R0, 0x20 ;  /* 0x0000002000007836 */ /* 0x000fe20000000000 */
[----:B---3--:R4:W3:Y:S04]  /*9240*/  SHFL.IDX PT, R9, R87, 0x1, 0x181f ;  /* 0x00381f0057097f89 */ /* 0x0088e800000e0000 */
[----:B------:R-:W-:Y:S01]  /*9250*/  ISETP.GE.AND P0, PT, R0, R89, PT ;  /* 0x000000590000720c */ /* 0x000fe20003f06270 */
[----:B------:R4:W0:-:S12]  /*9260*/  SHFL.IDX PT, R8, R86, 0x1, 0x181f ;  /* 0x00381f0056087f89 */ /* 0x00081800000e0000 */
[----:B----4-:R-:W-:Y:S05]  /*9270*/  @P0 BRA `(.L_x_427) ;  /* 0x0000001000100947 */ /* 0x010fea0003800000 */
[----:B------:R-:W-:Y:S02]  /*9280*/  ISETP.GE.AND P0, PT, R2, UR12, PT ;  /* 0x0000000c02007c0c */ /* 0x000fe4000bf06270 */
[----:B------:R-:W-:Y:S02]  /*9290*/  ISETP.GE.AND P5, PT, R189, UR12, PT ;  /* 0x0000000cbd007c0c */ /* 0x000fe4000bfa6270 */
[----:B------:R-:W-:Y:S02]  /*92a0*/  ISETP.GE.AND P3, PT, R188, UR12, PT ;  /* 0x0000000cbc007c0c */ /* 0x000fe4000bf66270 */
[----:B------:R-:W-:Y:S02]  /*92b0*/  ISETP.GE.AND P2, PT, R187, UR12, PT ;  /* 0x0000000cbb007c0c */ /* 0x000fe4000bf46270 */
[----:B------:R-:W-:-:S05]  /*92c0*/  ISETP.GE.AND P1, PT, R186, UR12, PT ;  /* 0x0000000cba007c0c */ /* 0x000fca000bf26270 */
[----:B0--3--:R-:W-:Y:S02]  /*92d0*/  @!P0 IMAD.WIDE R4, R2, 0x2, R8 ;  /* 0x0000000202048825 */ /* 0x009fe400078e0208 */
[-C--:B------:R-:W-:Y:S02]  /*92e0*/  @!P5 LEA R10, P4, R189, R8.reuse, 0x1 ;  /* 0x00000008bd0ad211 */ /* 0x080fe400078808ff */
[----:B-1----:R-:W-:Y:S01]  /*92f0*/  @!P3 LEA R20, P6, R188, R8, 0x1 ;  /* 0x00000008bc14b211 */ /* 0x002fe200078c08ff */
[----:B------:R0:W-:Y:S01]  /*9300*/  @!P0 ST.E.128 desc[UR40][R4.64], R12 ;  /* 0x0000000c04008985 */ /* 0x0001e2000c101d28 */
[----:B------:R-:W-:Y:S02]  /*9310*/  ISETP.GE.AND P0, PT, R185, UR12, PT ;  /* 0x0000000cb9007c0c */ /* 0x000fe4000bf06270 */
[----:B------:R-:W-:Y:S02]  /*9320*/  @!P5 LEA.HI.X R11, R189, R9, R204, 0x1, P4 ;  /* 0x00000009bd0bd211 */ /* 0x000fe400020f0ccc */
[----:B------:R-:W-:-:S02]  /*9330*/  LOP3.LUT P4, RZ, R6, 0x40, RZ, 0xc0, !PT ;  /* 0x0000004006ff7812 */ /* 0x000fc4000788c0ff */
[----:B--2---:R-:W-:Y:S01]  /*9340*/  @!P3 LEA.HI.X R21, R188, R9, R203, 0x1, P6 ;  /* 0x00000009bc15b211 */ /* 0x004fe200030f0ccb */
[----:B------:R4:W-:Y:S01]  /*9350*/  @!P5 ST.E.128 desc[UR40][R10.64], R28 ;  /* 0x0000001c0a00d985 */ /* 0x0009e2000c101d28 */
[----:B------:R-:W-:-:S03]  /*9360*/  @!P2 LEA R24, P5, R187, R8, 0x1 ;  /* 0x00000008bb18a211 */ /* 0x000fc600078a08ff */
[----:B------:R4:W-:Y:S01]  /*9370*/  @!P3 ST.E.128 desc[UR40][R20.64], R36 ;  /* 0x000000241400b985 */ /* 0x0009e2000c101d28 */
[----:B------:R-:W-:Y:S02]  /*9380*/  @!P2 LEA.HI.X R25, R187, R9, R202, 0x1, P5 ;  /* 0x00000009bb19a211 */ /* 0x000fe400028f0cca */
[----:B0-----:R-:W-:-:S03]  /*9390*/  @!P1 LEA R4, P6, R186, R8, 0x1 ;  /* 0x00000008ba049211 */ /* 0x001fc600078c08ff */
[----:B------:R4:W-:Y:S01]  /*93a0*/  @!P2 ST.E.128 desc[UR40][R24.64], R44 ;  /* 0x0000002c1800a985 */ /* 0x0009e2000c101d28 */
[CC--:B------:R-:W-:Y:S02]  /*93b0*/  @!P0 LEA R12, P3, R185.reuse, R8.reuse, 0x1 ;  /* 0x00000008b90c8211 */ /* 0x0c0fe400078608ff */
[----:B------:R-:W-:Y:S02]  /*93c0*/  @P4 LEA R14, P5, R194, R8, 0x1 ;  /* 0x00000008c20e4211 */ /* 0x000fe400078a08ff */
[-C--:B------:R-:W-:Y:S02]  /*93d0*/  @!P1 LEA.HI.X R5, R186, R9.reuse, R201, 0x1, P6 ;  /* 0x00000009ba059211 */ /* 0x080fe400030f0cc9 */
[-C--:B------:R-:W-:Y:S02]  /*93e0*/  @!P0 LEA.HI.X R13, R185, R9.reuse, R200, 0x1, P3 ;  /* 0x00000009b90d8211 */ /* 0x080fe400018f0cc8 */
[----:B------:R-:W-:Y:S01]  /*93f0*/  @P4 LEA.HI.X R15, R194, R9, R199, 0x1, P5 ;  /* 0x00000009c20f4211 */ /* 0x000fe200028f0cc7 */
[----:B------:R4:W-:Y:S04]  /*9400*/  @!P1 ST.E.128 desc[UR40][R4.64], R52 ;  /* 0x0000003404009985 */ /* 0x0009e8000c101d28 */
[----:B------:R4:W-:Y:S01]  /*9410*/  @!P0 ST.E.128 desc[UR40][R12.64], R56 ;  /* 0x000000380c008985 */ /* 0x0009e2000c101d28 */
[----:B------:R-:W-:-:S03]  /*9420*/  LOP3.LUT P0, RZ, R3, 0x80, RZ, 0xc0, !PT ;  /* 0x0000008003ff7812 */ /* 0x000fc6000780c0ff */
[----:B------:R4:W-:Y:S10]  /*9430*/  @P4 ST.E.128 desc[UR40][R14.64], R64 ;  /* 0x000000400e004985 */ /* 0x0009f4000c101d28 */
[----:B------:R-:W-:Y:S05]  /*9440*/  @!P0 BRA `(.L_x_427) ;  /* 0x0000000c009c8947 */ /* 0x000fea0003800000 */
[----:B----4-:R-:W-:-:S04]  /*9450*/  LEA R4, P0, R193, R8, 0x1 ;  /* 0x00000008c1047211 */ /* 0x010fc800078008ff */
[----:B------:R-:W-:-:S05]  /*9460*/  LEA.HI.X R5, R193, R9, R198, 0x1, P0 ;  /* 0x00000009c1057211 */ /* 0x000fca00000f0cc6 */
[----:B------:R0:W-:Y:S01]  /*9470*/  ST.E.128 desc[UR40][R4.64], R72 ;  /* 0x0000004804007985 */ /* 0x0001e2000c101d28 */
[----:B------:R-:W-:Y:S05]  /*9480*/  BRA `(.L_x_427) ;  /* 0x0000000c008c7947 */ /* 0x000fea0003800000 */
.L_x_422:
[----:B------:R-:W-:Y:S01]  /*9490*/  ULDC.64 UR8, c[0x0][0xc00] ;  /* 0x0003000000087ab9 */ /* 0x000fe20000000a00 */
[----:B------:R-:W-:Y:S01]  /*94a0*/  ULDC UR4, c[0x0][0xa88] ;  /* 0x0002a20000047ab9 */ /* 0x000fe20000000800 */
[----:B------:R-:W-:Y:S01]  /*94b0*/  UISETP.NE.U32.AND UP0, UPT, UR8, URZ, UPT ;  /* 0x0000003f0800728c */ /* 0x000fe2000bf05070 */
[----:B------:R-:W0:Y:S03]  /*94c0*/  LDC R13, c[0x0][0xbe8] ;  /* 0x0002fa00ff0d7b82 */ /* 0x000e260000000800 */
[----:B------:R-:W-:-:S03]  /*94d0*/  UISETP.NE.AND.EX UP0, UPT, UR9, URZ, UPT, UP0 ;  /* 0x0000003f0900728c */ /* 0x000fc6000bf05300 */
[----:B------:R-:W-:Y:S02]  /*94e0*/  ULDC.64 UR8, c[0x0][0xc00] ;  /* 0x0003000000087ab9 */ /* 0x000fe40000000a00 */
[----:B------:R-:W-:Y:S01]  /*94f0*/  UIMAD.WIDE UR8, UR43, 0x4, UR8 ;  /* 0x000000042b0878a5 */ /* 0x000fe2000f8e0208 */
[----:B------:R-:W-:-:S05]  /*9500*/  PLOP3.LUT P1, PT, PT, PT, UP0, 0x80, 0x0 ;  /* 0x000000000000781c */ /* 0x000fca0003f2f008 */
[----:B------:R-:W-:Y:S02]  /*9510*/  IMAD.U32 R4, RZ, RZ, UR8 ;  /* 0x00000008ff047e24 */ /* 0x000fe4000f8e00ff */
[----:B------:R-:W-:Y:S01]  /*9520*/  IMAD.U32 R5, RZ, RZ, UR9 ;  /* 0x00000009ff057e24 */ /* 0x000fe2000f8e00ff */
[----:B------:R-:W-:Y:S02]  /*9530*/  ULDC.64 UR8, c[0x0][0xc08] ;  /* 0x0003020000087ab9 */ /* 0x000fe40000000a00 */
[----:B------:R-:W-:-:S03]  /*9540*/  UISETP.NE.U32.AND UP1, UPT, UR8, URZ, UPT ;  /* 0x0000003f0800728c */ /* 0x000fc6000bf25070 */
[----:B------:R-:W2:Y:S01]  /*9550*/  @P1 LDG.E R3, desc[UR40][R4.64] ;  /* 0x0000002804031981 */ /* 0x000ea2000c1e1900 */
[----:B------:R-:W-:Y:S01]  /*9560*/  UISETP.NE.AND.EX UP1, UPT, UR9, URZ, UPT, UP1 ;  /* 0x0000003f0900728c */ /* 0x000fe2000bf25310 */
[----:B------:R-:W-:-:S05]  /*9570*/  IMAD.U32 R0, RZ, RZ, UR4 ;  /* 0x00000004ff007e24 */ /* 0x000fca000f8e00ff */
[----:B------:R-:W-:-:S05]  /*9580*/  PLOP3.LUT P2, PT, PT, PT, UP1, 0x80, 0x0 ;  /* 0x000000000000781c */ /* 0x000fca0003f4f018 */
[----:B------:R-:W-:Y:S02]  /*9590*/  @UP1 ULDC.64 UR8, c[0x0][0xc08] ;  /* 0x0003020000081ab9 */ /* 0x000fe40000000a00 */
[----:B------:R-:W-:-:S06]  /*95a0*/  @UP1 UIMAD.WIDE UR8, UR43, 0x4, UR8 ;  /* 0x000000042b0818a5 */ /* 0x000fcc000f8e0208 */
[----:B------:R-:W-:Y:S02]  /*95b0*/  IMAD.U32 R8, RZ, RZ, UR8 ;  /* 0x00000008ff087e24 */ /* 0x000fe4000f8e00ff */
[----:B------:R-:W-:-:S05]  /*95c0*/  IMAD.U32 R9, RZ, RZ, UR9 ;  /* 0x00000009ff097e24 */ /* 0x000fca000f8e00ff */
[----:B------:R1:W5:Y:S01]  /*95d0*/  @P2 LDG.E R0, desc[UR40][R8.64] ;  /* 0x0000002808002981 */ /* 0x000362000c1e1900 */
[----:B------:R-:W-:Y:S01]  /*95e0*/  UMOV UR4, URZ ;  /* 0x0000003f00047c82 */ /* 0x000fe20008000000 */
[----:B------:R-:W-:Y:S01]  /*95f0*/  USHF.R.S32.HI UR11, URZ, 0x1f, UR46 ;  /* 0x0000001f3f0b7899 */ /* 0x000fe2000801142e */
[----:B------:R-:W-:Y:S02]  /*9600*/  ISETP.GE.AND P0, PT, R197, 0x40, PT ;  /* 0x00000040c500780c */ /* 0x000fe40003f06270 */
[----:B--2---:R-:W-:-:S13]  /*9610*/  @P1 R2UR UR4, R3 ;  /* 0x00000000030412ca */ /* 0x004fda00000e0000 */
[----:B------:R-:W-:Y:S01]  /*9620*/  USHF.R.S32.HI UR10, URZ, 0x1f, UR4 ;  /* 0x0000001f3f0a7899 */ /* 0x000fe20008011404 */
[----:B01----:R-:W-:Y:S11]  /*9630*/  @P2 BRA `(.L_x_428) ;  /* 0x0000000000102947 */ /* 0x003ff60003800000 */
[----:B------:R-:W-:Y:S05]  /*9640*/  @!P1 BRA `(.L_x_428) ;  /* 0x00000000000c9947 */ /* 0x000fea0003800000 */
[----:B------:R-:W2:Y:S04]  /*9650*/  LDG.E R3, desc[UR40][R4.64] ;  /* 0x0000002804037981 */ /* 0x000ea8000c1e1900 */
[----:B-----5:R-:W2:Y:S02]  /*9660*/  LDG.E R0, desc[UR40][R4.64+0x4] ;  /* 0x0000042804007981 */ /* 0x020ea4000c1e1900 */
[----:B--2---:R-:W-:-:S07]  /*9670*/  IMAD.IADD R0, R0, 0x1, -R3 ;  /* 0x0000000100007824 */ /* 0x004fce00078e0a03 */
.L_x_428:
[----:B------:R-:W-:Y:S01]  /*9680*/  USEL UR43, UR43, URZ, !UP0 ;  /* 0x0000003f2b2b7287 */ /* 0x000fe2000c000000 */
[----:B------:R-:W-:Y:S01]  /*9690*/  BSSY B1, `(.L_x_429) ;  /* 0x000002d000017945 */ /* 0x000fe20003800000 */
[----:B------:R-:W-:-:S03]  /*96a0*/  USEL UR44, UR44, URZ, !UP0 ;  /* 0x0000003f2c2c7287 */ /* 0x000fc6000c000000 */
[----:B------:R-:W-:Y:S09]  /*96b0*/  @P0 BRA `(.L_x_430) ;  /* 0x0000000000a80947 */ /* 0x000ff20003800000 */
[----:B------:R-:W0:Y:S01]  /*96c0*/  S2R R4, SR_TID.X ;  /* 0x0000000000047919 */ /* 0x000e220000002100 */
[----:B------:R-:W1:Y:S01]  /*96d0*/  LDC R6, c[0x0][0xbe8] ;  /* 0x0002fa00ff067b82 */ /* 0x000e620000000800 */
[----:B------:R-:W-:-:S04]  /*96e0*/  IMAD.U32 R3, RZ, RZ, UR45 ;  /* 0x0000002dff037e24 */ /* 0x000fc8000f8e00ff */
[----:B0-----:R-:W-:Y:S02]  /*96f0*/  IMAD R3, R3, 0x40, R4 ;  /* 0x0000004003037824 */ /* 0x001fe400078e0204 */
[----:B-1---5:R-:W-:Y:S02]  /*9700*/  IMAD R4, R0, R6, RZ ;  /* 0x0000000600047224 */ /* 0x022fe400078e02ff */
[----:B------:R-:W-:-:S05]  /*9710*/  VIADD R5, R3, 0xffffff80 ;  /* 0xffffff8003057836 */ /* 0x000fca0000000000 */
[----:B------:R-:W-:-:S13]  /*9720*/  ISETP.GE.AND P0, PT, R5, R4, PT ;  /* 0x000000040500720c */ /* 0x000fda0003f06270 */
[----:B------:R-:W-:Y:S05]  /*9730*/  @P0 BRA `(.L_x_430) ;  /* 0x0000000000880947 */ /* 0x000fea0003800000 */
[----:B------:R-:W-:Y:S01]  /*9740*/  ISETP.NE.AND P0, PT, R6, 0x1, PT ;  /* 0x000000010600780c */ /* 0x000fe20003f05270 */
[----:B------:R-:W-:Y:S01]  /*9750*/  ULDC.64 UR12, c[0x0][0xb90] ;  /* 0x0002e400000c7ab9 */ /* 0x000fe20000000a00 */
[----:B------:R-:W-:Y:S01]  /*9760*/  UMOV UR8, UR4 ;  /* 0x0000000400087c82 */ /* 0x000fe20008000000 */
[----:B------:R-:W-:Y:S01]  /*9770*/  UIMAD UR7, UR11, UR12, URZ ;  /* 0x0000000c0b0772a4 */ /* 0x000fe2000f8e023f */
[----:B------:R-:W-:Y:S02]  /*9780*/  UMOV UR9, UR10 ;  /* 0x0000000a00097c82 */ /* 0x000fe40008000000 */
[----:B------:R-:W-:Y:S02]  /*9790*/  UIMAD.WIDE.U32 UR8, UR46, UR12, UR8 ;  /* 0x0000000c2e0872a5 */ /* 0x000fe4000f8e0008 */
[----:B------:R-:W-:-:S03]  /*97a0*/  UIMAD UR7, UR46, UR13, UR7 ;  /* 0x0000000d2e0772a4 */ /* 0x000fc6000f8e0207 */
[----:B------:R-:W-:Y:S02]  /*97b0*/  ULDC.64 UR12, c[0x0][0xb98] ;  /* 0x0002e600000c7ab9 */ /* 0x000fe40000000a00 */
[----:B------:R-:W0:Y:S01]  /*97c0*/  @P0 LDC R4, c[0x0][0xbec] ;  /* 0x0002fb00ff040b82 */ /* 0x000e220000000800 */
[----:B------:R-:W-:Y:S02]  /*97d0*/  UIADD3 UR9, UR9, UR7, URZ ;  /* 0x0000000709097290 */ /* 0x000fe4000fffe03f */
[----:B------:R-:W-:Y:S02]  /*97e0*/  UIMAD UR7, UR44, UR12, URZ ;  /* 0x0000000c2c0772a4 */ /* 0x000fe4000f8e023f */
[----:B------:R-:W-:Y:S02]  /*97f0*/  UIMAD.WIDE.U32 UR8, UR43, UR12, UR8 ;  /* 0x0000000c2b0872a5 */ /* 0x000fe4000f8e0008 */
[----:B------:R-:W-:Y:S01]  /*9800*/  UIMAD UR7, UR43, UR13, UR7 ;  /* 0x0000000d2b0772a4 */ /* 0x000fe2000f8e0207 */
[----:B------:R-:W1:Y:S02]  /*9810*/  @P0 LDC R8, c[0x0][0xbf0] ;  /* 0x0002fc00ff080b82 */ /* 0x000e640000000800 */
[----:B------:R-:W-:Y:S01]  /*9820*/  ULDC.64 UR12, c[0x0][0xb88] ;  /* 0x0002e200000c7ab9 */ /* 0x000fe20000000a00 */
[----:B0-----:R-:W-:-:S04]  /*9830*/  @P0 IMAD.HI.U32 R3, R5, R4, RZ ;  /* 0x0000000405030227 */ /* 0x001fc800078e00ff */
[----:B------:R-:W-:Y:S01]  /*9840*/  IMAD.MOV.U32 R4, RZ, RZ, R5 ;  /* 0x000000ffff047224 */ /* 0x000fe200078e0005 */
[----:B-1----:R-:W-:Y:S01]  /*9850*/  @P0 SHF.R.U32.HI R4, RZ, R8, R3 ;  /* 0x00000008ff040219 */ /* 0x002fe20000011603 */
[----:B------:R-:W-:-:S04]  /*9860*/  IMAD.U32 R8, RZ, RZ, UR7 ;  /* 0x00000007ff087e24 */ /* 0x000fc8000f8e00ff */
[----:B------:R-:W-:-:S04]  /*9870*/  IMAD.MOV R3, RZ, RZ, -R4 ;  /* 0x000000ffff037224 */ /* 0x000fc800078e0a04 */
[----:B------:R-:W-:Y:S01]  /*9880*/  IMAD R3, R6, R3, R5 ;  /* 0x0000000306037224 */ /* 0x000fe200078e0205 */
[----:B------:R-:W-:Y:S02]  /*9890*/  SHF.R.S32.HI R5, RZ, 0x1f, R4 ;  /* 0x0000001fff057819 */ /* 0x000fe40000011404 */
[----:B------:R-:W-:Y:S02]  /*98a0*/  IADD3 R4, P0, R4, UR8, RZ ;  /* 0x0000000804047c10 */ /* 0x000fe4000ff1e0ff */
[----:B------:R-:W-:Y:S02]  /*98b0*/  SHF.R.S32.HI R6, RZ, 0x1f, R3 ;  /* 0x0000001fff067819 */ /* 0x000fe40000011403 */
[----:B------:R-:W-:Y:S01]  /*98c0*/  IADD3.X R5, R5, UR9, R8, P0, !PT ;  /* 0x0000000905057c10 */ /* 0x000fe200087fe408 */
[----:B------:R-:W-:Y:S02]  /*98d0*/  ULDC.64 UR8, c[0x0][0xb50] ;  /* 0x0002d40000087ab9 */ /* 0x000fe40000000a00 */
[----:B------:R-:W-:-:S02]  /*98e0*/  IMAD R6, R6, UR12, RZ ;  /* 0x0000000c06067c24 */ /* 0x000fc4000f8e02ff */
[----:B------:R-:W-:-:S04]  /*98f0*/  IMAD.WIDE.U32 R4, R3, UR12, R4 ;  /* 0x0000000c03047c25 */ /* 0x000fc8000f8e0004 */
[----:B------:R-:W-:Y:S01]  /*9900*/  IMAD R9, R3, UR13, R6 ;  /* 0x0000000d03097c24 */ /* 0x000fe2000f8e0206 */
[----:B------:R-:W-:-:S03]  /*9910*/  LEA R8, P0, R4, UR8, 0x2 ;  /* 0x0000000804087c11 */ /* 0x000fc6000f8010ff */
[----:B------:R-:W-:-:S05]  /*9920*/  IMAD.IADD R3, R5, 0x1, R9 ;  /* 0x0000000105037824 */ /* 0x000fca00078e0209 */
[----:B------:R-:W-:Y:S01]  /*9930*/  LEA.HI.X R9, R4, UR9, R3, 0x2, P0 ;  /* 0x0000000904097c11 */ /* 0x000fe200080f1403 */
[----:B------:R-:W-:-:S05]  /*9940*/  IMAD.MOV.U32 R3, RZ, RZ, -0x800000 ;  /* 0xff800000ff037424 */ /* 0x000fca00078e00ff */
[----:B------:R0:W-:Y:S02]  /*9950*/  STG.E desc[UR40][R8.64], R3 ;  /* 0x0000000308007986 */ /* 0x0001e4000c101928 */
.L_x_430:
[----:B------:R-:W-:Y:S05]  /*9960*/  BSYNC B1 ;  /* 0x0000000000017941 */ /* 0x000fea0003800000 */
.L_x_429:
[----:B------:R-:W-:Y:S01]  /*9970*/  ISETP.NE.AND P0, PT, R13, 0x1, PT ;  /* 0x000000010d00780c */ /* 0x000fe20003f05270 */
[----:B------:R-:W-:Y:S01]  /*9980*/  ULDC UR14, c[0x0][0xac8] ;  /* 0x0002b200000e7ab9 */ /* 0x000fe20000000800 */
[----:B------:R-:W-:Y:S01]  /*9990*/  ULDC.64 UR12, c[0x0][0xaa0] ;  /* 0x0002a800000c7ab9 */ /* 0x000fe20000000a00 */
[----:B------:R-:W-:Y:S01]  /*99a0*/  ISETP.GE.AND P1, PT, R189, UR14, PT ;  /* 0x0000000ebd007c0c */ /* 0x000fe2000bf26270 */
[----:B------:R-:W-:Y:S01]  /*99b0*/  UIMAD UR7, UR10, UR12, URZ ;  /* 0x0000000c0a0772a4 */ /* 0x000fe2000f8e023f */
[----:B------:R-:W-:Y:S01]  /*99c0*/  ISETP.GE.AND P2, PT, R2, UR14, PT ;  /* 0x0000000e02007c0c */ /* 0x000fe2000bf46270 */
[----:B------:R-:W-:Y:S01]  /*99d0*/  UIMAD.WIDE.U32 UR8, UR4, UR12, URZ ;  /* 0x0000000c040872a5 */ /* 0x000fe2000f8e003f */
[----:B------:R-:W-:Y:S01]  /*99e0*/  SEL R4, RZ, 0xffffffff, P1 ;  /* 0xffffffffff047807 */ /* 0x000fe20000800000 */
[----:B------:R-:W-:Y:S01]  /*99f0*/  UIMAD UR7, UR4, UR13, UR7 ;  /* 0x0000000d040772a4 */ /* 0x000fe2000f8e0207 */
[----:B0-----:R-:W-:Y:S01]  /*9a00*/  SEL R3, RZ, 0x1, P2 ;  /* 0x00000001ff037807 */ /* 0x001fe20001000000 */
[----:B------:R-:W-:Y:S01]  /*9a10*/  IMAD.U32 R8, RZ, RZ, UR45 ;  /* 0x0000002dff087e24 */ /* 0x000fe2000f8e00ff */
[----:B------:R-:W-:Y:S01]  /*9a20*/  ULDC.64 UR12, c[0x0][0xae8] ;  /* 0x0002ba00000c7ab9 */ /* 0x000fe20000000a00 */
[----:B------:R-:W-:Y:S01]  /*9a30*/  IMAD.SHL.U32 R4, R4, 0x2, RZ ;  /* 0x0000000204047824 */ /* 0x000fe200078e00ff */
[----:B------:R-:W0:Y:S01]  /*9a40*/  @P0 LDC R5, c[0x0][0xbec] ;  /* 0x0002fb00ff050b82 */ /* 0x000e220000000800 */
[----:B------:R-:W-:Y:S01]  /*9a50*/  ISETP.GE.AND P2, PT, R188, UR14, PT ;  /* 0x0000000ebc007c0c */ /* 0x000fe2000bf46270 */
[----:B------:R-:W-:Y:S01]  /*9a60*/  UIADD3 UR9, UR9, UR7, URZ ;  /* 0x0000000709097290 */ /* 0x000fe2000fffe03f */
[----:B------:R-:W-:Y:S01]  /*9a70*/  ISETP.GE.AND P1, PT, R187, UR14, PT ;  /* 0x0000000ebb007c0c */ /* 0x000fe2000bf26270 */
[----:B------:R-:W-:Y:S01]  /*9a80*/  UIMAD UR4, UR11, UR12, URZ ;  /* 0x0000000c0b0472a4 */ /* 0x000fe2000f8e023f */
[----:B------:R-:W-:Y:S01]  /*9a90*/  LOP3.LUT R4, R4, 0x2, R3, 0xe2, !PT ;  /* 0x0000000204047812 */ /* 0x000fe200078ee203 */
[----:B------:R-:W-:Y:S01]  /*9aa0*/  IMAD R3, R190, 0x20, R191 ;  /* 0x00000020be037824 */ /* 0x000fe200078e02bf */
[----:B------:R-:W-:Y:S01]  /*9ab0*/  SEL R6, RZ, 0xffffffff, P2 ;  /* 0xffffffffff067807 */ /* 0x000fe20001000000 */
[----:B------:R-:W1:Y:S01]  /*9ac0*/  @P0 LDC R9, c[0x0][0xbf0] ;  /* 0x0002fc00ff090b82 */ /* 0x000e620000000800 */
[----:B------:R-:W-:Y:S01]  /*9ad0*/  UIMAD UR4, UR46, UR13, UR4 ;  /* 0x0000000d2e0472a4 */ /* 0x000fe2000f8e0204 */
[----:B------:R-:W-:Y:S01]  /*9ae0*/  IMAD R8, R8, 0x40, R3 ;  /* 0x0000004008087824 */ /* 0x000fe200078e0203 */
[----:B------:R-:W-:Y:S01]  /*9af0*/  UIMAD.WIDE.U32 UR8, UR46, UR12, UR8 ;  /* 0x0000000c2e0872a5 */ /* 0x000fe2000f8e0008 */
[----:B------:R-:W-:Y:S01]  /*9b00*/  IMAD.SHL.U32 R15, R6, 0x4, RZ ;  /* 0x00000004060f7824 */ /* 0x000fe200078e00ff */
[----:B------:R-:W-:Y:S01]  /*9b10*/  ULDC.64 UR10, c[0x0][0xaf0] ;  /* 0x0002bc00000a7ab9 */ /* 0x000fe20000000a00 */
[----:B------:R-:W-:Y:S01]  /*9b20*/  SEL R11, RZ, 0xffffffff, P1 ;  /* 0xffffffffff0b7807 */ /* 0x000fe20000800000 */
[----:B------:R-:W-:Y:S01]  /*9b30*/  UIADD3 UR9, UR9, UR4, URZ ;  /* 0x0000000409097290 */ /* 0x000fe2000fffe03f */
[----:B------:R-:W-:Y:S01]  /*9b40*/  IMAD.MOV.U32 R3, RZ, RZ, R8 ;  /* 0x000000ffff037224 */ /* 0x000fe200078e0008 */
[----:B------:R-:W-:Y:S01]  /*9b50*/  UIMAD UR4, UR44, UR10, URZ ;  /* 0x0000000a2c0472a4 */ /* 0x000fe2000f8e023f */
[----:B------:R-:W-:Y:S01]  /*9b60*/  LOP3.LUT R10, R15, 0x4, R4, 0xe2, !PT ;  /* 0x000000040f0a7812 */ /* 0x000fe200078ee204 */
[----:B------:R-:W-:Y:S01]  /*9b70*/  UIMAD.WIDE.U32 UR8, UR43, UR10, UR8 ;  /* 0x0000000a2b0872a5 */ /* 0x000fe2000f8e0008 */
[----:B------:R-:W-:Y:S01]  /*9b80*/  IMAD.SHL.U32 R11, R11, 0x8, RZ ;  /* 0x000000080b0b7824 */ /* 0x000fe200078e00ff */
[----:B------:R-:W-:Y:S01]  /*9b90*/  UIMAD UR4, UR43, UR11, UR4 ;  /* 0x0000000b2b0472a4 */ /* 0x000fe2000f8e0204 */
[----:B-----5:R-:W-:Y:S01]  /*9ba0*/  IMAD R27, R0, R13, RZ ;  /* 0x0000000d001b7224 */ /* 0x020fe200078e02ff */
[----:B------:R-:W-:Y:S01]  /*9bb0*/  ISETP.GE.AND P2, PT, R193, UR14, PT ;  /* 0x0000000ec1007c0c */ /* 0x000fe2000bf46270 */
[----:B0-----:R-:W-:Y:S01]  /*9bc0*/  @P0 IMAD.HI.U32 R6, R8, R5, RZ ;  /* 0x0000000508060227 */ /* 0x001fe200078e00ff */
[----:B------:R-:W-:Y:S01]  /*9bd0*/  UIADD3 UR4, UR9, UR4, URZ ;  /* 0x0000000409047290 */ /* 0x000fe2000fffe03f */
[----:B------:R-:W-:Y:S01]  /*9be0*/  LOP3.LUT R10, R11, 0x8, R10, 0xe2, !PT ;  /* 0x000000080b0a7812 */ /* 0x000fe200078ee20a */
[----:B------:R-:W-:Y:S01]  /*9bf0*/  BSSY B1, `(.L_x_431) ;  /* 0x0000048000017945 */ /* 0x000fe20003800000 */
[----:B------:R-:W-:-:S02]  /*9c00*/  IMAD.U32 R4, RZ, RZ, UR8 ;  /* 0x00000008ff047e24 */ /* 0x000fc4000f8e00ff */
[----:B------:R-:W-:Y:S01]  /*9c10*/  IMAD.U32 R5, RZ, RZ, UR9 ;  /* 0x00000009ff057e24 */ /* 0x000fe2000f8e00ff */
[----:B------:R-:W-:Y:S01]  /*9c20*/  ULDC.64 UR8, c[0x0][0xae0] ;  /* 0x0002b80000087ab9 */ /* 0x000fe20000000a00 */
[----:B-1----:R-:W-:Y:S01]  /*9c30*/  @P0 SHF.R.U32.HI R3, RZ, R9, R6 ;  /* 0x00000009ff030219 */ /* 0x002fe20000011606 */
[----:B------:R-:W-:Y:S01]  /*9c40*/  IMAD.U32 R5, RZ, RZ, UR4 ;  /* 0x00000004ff057e24 */ /* 0x000fe2000f8e00ff */
[----:B------:R-:W-:Y:S02]  /*9c50*/  ISETP.GE.AND P0, PT, R186, UR14, PT ;  /* 0x0000000eba007c0c */ /* 0x000fe4000bf06270 */
[--C-:B------:R-:W-:Y:S01]  /*9c60*/  SHF.R.S32.HI R6, RZ, 0x1f, R3.reuse ;  /* 0x0000001fff067819 */ /* 0x100fe20000011403 */
[----:B------:R-:W-:Y:S01]  /*9c70*/  IMAD.MOV R9, RZ, RZ, -R3 ;  /* 0x000000ffff097224 */ /* 0x000fe200078e0a03 */
[----:B------:R-:W-:Y:S01]  /*9c80*/  SEL R11, RZ, 0xffffffff, P0 ;  /* 0xffffffffff0b7807 */ /* 0x000fe20000000000 */
[----:B------:R-:W-:Y:S01]  /*9c90*/  IMAD.WIDE.U32 R4, R3, UR8, R4 ;  /* 0x0000000803047c25 */ /* 0x000fe2000f8e0004 */
[----:B------:R-:W-:-:S03]  /*9ca0*/  ISETP.GE.AND P0, PT, R185, UR14, PT ;  /* 0x0000000eb9007c0c */ /* 0x000fc6000bf06270 */
[----:B------:R-:W-:Y:S02]  /*9cb0*/  IMAD R6, R6, UR8, RZ ;  /* 0x0000000806067c24 */ /* 0x000fe4000f8e02ff */
[----:B------:R-:W-:Y:S01]  /*9cc0*/  IMAD R9, R13, R9, R8 ;  /* 0x000000090d097224 */ /* 0x000fe200078e0208 */
[----:B------:R-:W-:Y:S01]  /*9cd0*/  SEL R8, RZ, 0xffffffff, P0 ;  /* 0xffffffffff087807 */ /* 0x000fe20000000000 */
[----:B------:R-:W-:Y:S01]  /*9ce0*/  IMAD.SHL.U32 R15, R11, 0x10, RZ ;  /* 0x000000100b0f7824 */ /* 0x000fe200078e00ff */
[----:B------:R-:W-:Y:S01]  /*9cf0*/  ISETP.GE.AND P0, PT, R194, UR14, PT ;  /* 0x0000000ec2007c0c */ /* 0x000fe2000bf06270 */
[----:B------:R-:W-:Y:S01]  /*9d00*/  IMAD R11, R3, UR9, R6 ;  /* 0x00000009030b7c24 */ /* 0x000fe2000f8e0206 */
[----:B------:R-:W-:Y:S01]  /*9d10*/  SHF.R.S32.HI R3, RZ, 0x1f, R9 ;  /* 0x0000001fff037819 */ /* 0x000fe20000011409 */
[----:B------:R-:W-:Y:S01]  /*9d20*/  ULDC.64 UR8, c[0x0][0xad8] ;  /* 0x0002b60000087ab9 */ /* 0x000fe20000000a00 */
[----:B------:R-:W-:Y:S01]  /*9d30*/  IMAD.U32 R6, RZ, RZ, UR45 ;  /* 0x0000002dff067e24 */ /* 0x000fe2000f8e00ff */
[----:B------:R-:W-:Y:S01]  /*9d40*/  LOP3.LUT R10, R15, 0x10, R10, 0xe2, !PT ;  /* 0x000000100f0a7812 */ /* 0x000fe200078ee20a */
[----:B------:R-:W-:-:S02]  /*9d50*/  IMAD.IADD R5, R5, 0x1, R11 ;  /* 0x0000000105057824 */ /* 0x000fc400078e020b */
[----:B------:R-:W-:Y:S02]  /*9d60*/  IMAD R0, R3, UR8, RZ ;  /* 0x0000000803007c24 */ /* 0x000fe4000f8e02ff */
[----:B------:R-:W-:-:S04]  /*9d70*/  IMAD.WIDE.U32 R4, R9, UR8, R4 ;  /* 0x0000000809047c25 */ /* 0x000fc8000f8e0004 */
[----:B------:R-:W-:Y:S01]  /*9d80*/  IMAD R3, R9, UR9, R0 ;  /* 0x0000000909037c24 */ /* 0x000fe2000f8e0200 */
[----:B------:R-:W-:Y:S01]  /*9d90*/  SEL R9, RZ, 0x40, P0 ;  /* 0x00000040ff097807 */ /* 0x000fe20000000000 */
[----:B------:R-:W-:Y:S01]  /*9da0*/  IMAD R0, R6, 0x40, R191 ;  /* 0x0000004006007824 */ /* 0x000fe200078e02bf */
[----:B------:R-:W-:Y:S01]  /*9db0*/  ULDC.64 UR8, c[0x0][0xa80] ;  /* 0x0002a00000087ab9 */ /* 0x000fe20000000a00 */
[----:B------:R-:W-:Y:S01]  /*9dc0*/  IMAD.SHL.U32 R15, R8, 0x20, RZ ;  /* 0x00000020080f7824 */ /* 0x000fe200078e00ff */
[----:B------:R-:W-:Y:S01]  /*9dd0*/  LEA R6, P1, R4, UR8, 0x1 ;  /* 0x0000000804067c11 */ /* 0x000fe2000f8208ff */
[----:B------:R-:W-:Y:S01]  /*9de0*/  IMAD.IADD R3, R5, 0x1, R3 ;  /* 0x0000000105037824 */ /* 0x000fe200078e0203 */
[----:B------:R-:W-:Y:S02]  /*9df0*/  ISETP.GE.AND P0, PT, R0, R27, PT ;  /* 0x0000001b0000720c */ /* 0x000fe40003f06270 */
[----:B------:R-:W-:Y:S01]  /*9e00*/  LOP3.LUT R10, R15, 0x20, R10, 0xe2, !PT ;  /* 0x000000200f0a7812 */ /* 0x000fe200078ee20a */
[----:B------:R0:W1:Y:S01]  /*9e10*/  SHFL.IDX PT, R8, R6, RZ, 0x181f ;  /* 0x00181fff06087589 */ /* 0x00006200000e0000 */
[----:B------:R-:W-:-:S02]  /*9e20*/  LEA.HI.X R3, R4, UR9, R3, 0x1, P1 ;  /* 0x0000000904037c11 */ /* 0x000fc400088f0c03 */
[----:B------:R-:W-:Y:S02]  /*9e30*/  LOP3.LUT R24, R10, R9, RZ, 0xfc, !PT ;  /* 0x000000090a187212 */ /* 0x000fe400078efcff */
[----:B------:R-:W-:Y:S01]  /*9e40*/  SEL R5, RZ, 0x80, P2 ;  /* 0x00000080ff057807 */ /* 0x000fe20001000000 */
[----:B------:R0:W2:Y:S03]  /*9e50*/  SHFL.IDX PT, R9, R3, RZ, 0x181f ;  /* 0x00181fff03097589 */ /* 0x0000a600000e0000 */
        /* <DEDUP_REMOVED lines=9> */
[----:B------:R-:W-:Y:S01]  /*9ef0*/  @!P5 LEA R12, P4, R188, R8, 0x1 ;  /* 0x00000008bc0cd211 */ /* 0x000fe200078808ff */
[----:B------:R-:W-:Y:S01]  /*9f00*/  @!P1 ST.E.128 desc[UR40][R4.64], RZ ;  /* 0x000000ff04009985 */ /* 0x000fe2000c101d28 */
[----:B------:R-:W-:Y:S02]  /*9f10*/  ISETP.GE.AND P1, PT, R185, UR14, PT ;  /* 0x0000000eb9007c0c */ /* 0x000fe4000bf26270 */
[----:B------:R-:W-:Y:S01]  /*9f20*/  LOP3.LUT P0, RZ, R24, 0x40, RZ, 0xc0, !PT ;  /* 0x0000004018ff7812 */ /* 0x000fe2000780c0ff */
[----:B------:R1:W-:Y:S01]  /*9f30*/  @!P2 ST.E.128 desc[UR40][R10.64], RZ ;  /* 0x000000ff0a00a985 */ /* 0x0003e2000c101d28 */
[----:B------:R-:W-:-:S02]  /*9f40*/  ISETP.GE.AND P2, PT, R186, UR14, PT ;  /* 0x0000000eba007c0c */ /* 0x000fc4000bf46270 */
[-C--:B------:R-:W-:Y:S02]  /*9f50*/  @!P5 LEA.HI.X R13, R188, R9.reuse, R203, 0x1, P4 ;  /* 0x00000009bc0dd211 */ /* 0x080fe400020f0ccb */
[----:B------:R-:W-:Y:S02]  /*9f60*/  LOP3.LUT P4, RZ, R25, 0x80, RZ, 0xc0, !PT ;  /* 0x0000008019ff7812 */ /* 0x000fe4000788c0ff */
[CC--:B------:R-:W-:Y:S01]  /*9f70*/  @!P3 LEA R14, P6, R187.reuse, R8.reuse, 0x1 ;  /* 0x00000008bb0eb211 */ /* 0x0c0fe200078c08ff */
[----:B------:R3:W-:Y:S03]  /*9f80*/  @!P5 ST.E.128 desc[UR40][R12.64], RZ ;  /* 0x000000ff0c00d985 */ /* 0x0007e6000c101d28 */
[----:B------:R-:W-:Y:S02]  /*9f90*/  @!P3 LEA.HI.X R15, R187, R9, R202, 0x1, P6 ;  /* 0x00000009bb0fb211 */ /* 0x000fe400030f0cca */
[----:B-1----:R-:W-:-:S02]  /*9fa0*/  @!P1 LEA R10, P6, R185, R8, 0x1 ;  /* 0x00000008b90a9211 */ /* 0x002fc400078c08ff */
[-C--:B------:R-:W-:Y:S01]  /*9fb0*/  @!P2 LEA R4, P5, R186, R8.reuse, 0x1 ;  /* 0x00000008ba04a211 */ /* 0x080fe200078a08ff */
[----:B------:R3:W-:Y:S01]  /*9fc0*/  @!P3 ST.E.128 desc[UR40][R14.64], RZ ;  /* 0x000000ff0e00b985 */ /* 0x0007e2000c101d28 */
[-C--:B------:R-:W-:Y:S02]  /*9fd0*/  @P0 LEA R20, P3, R194, R8.reuse, 0x1 ;  /* 0x00000008c2140211 */ /* 0x080fe400078608ff */
[-C--:B------:R-:W-:Y:S02]  /*9fe0*/  @!P2 LEA.HI.X R5, R186, R9.reuse, R201, 0x1, P5 ;  /* 0x00000009ba05a211 */ /* 0x080fe400028f0cc9 */
[----:B------:R-:W-:Y:S02]  /*9ff0*/  @P4 LEA R8, P5, R193, R8, 0x1 ;  /* 0x00000008c1084211 */ /* 0x000fe400078a08ff */
[-C--:B------:R-:W-:Y:S01]  /*a000*/  @!P1 LEA.HI.X R11, R185, R9.reuse, R200, 0x1, P6 ;  /* 0x00000009b90b9211 */ /* 0x080fe200030f0cc8 */
[----:B------:R3:W-:Y:S01]  /*a010*/  @!P2 ST.E.128 desc[UR40][R4.64], RZ ;  /* 0x000000ff0400a985 */ /* 0x0007e2000c101d28 */
[----:B------:R-:W-:-:S02]  /*a020*/  @P0 LEA.HI.X R21, R194, R9, R199, 0x1, P3 ;  /* 0x00000009c2150211 */ /* 0x000fc400018f0cc7 */
[----:B------:R-:W-:Y:S01]  /*a030*/  @P4 LEA.HI.X R9, R193, R9, R198, 0x1, P5 ;  /* 0x00000009c1094211 */ /* 0x000fe200028f0cc6 */
[----:B------:R3:W-:Y:S04]  /*a040*/  @!P1 ST.E.128 desc[UR40][R10.64], RZ ;  /* 0x000000ff0a009985 */ /* 0x0007e8000c101d28 */
[----:B------:R3:W-:Y:S04]  /*a050*/  @P0 ST.E.128 desc[UR40][R20.64], RZ ;  /* 0x000000ff14000985 */ /* 0x0007e8000c101d28 */
[----:B------:R3:W-:Y:S02]  /*a060*/  @P4 ST.E.128 desc[UR40][R8.64], RZ ;  /* 0x000000ff08004985 */ /* 0x0007e4000c101d28 */
.L_x_432:
[----:B------:R-:W-:Y:S05]  /*a070*/  BSYNC B1 ;  /* 0x0000000000017941 */ /* 0x000fea0003800000 */
.L_x_431:
[----:B------:R-:W-:Y:S01]  /*a080*/  VIADD R0, R0, 0x20 ;  /* 0x0000002000007836 */ /* 0x000fe20000000000 */
[----:B--23--:R2:W3:Y:S04]  /*a090*/  SHFL.IDX PT, R9, R3, 0x1, 0x181f ;  /* 0x00381f0003097f89 */ /* 0x00c4e800000e0000 */
        /* <DEDUP_REMOVED lines=12> */
[----:B------:R1:W-:Y:S01]  /*a160*/  @!P3 ST.E.128 desc[UR40][R4.64], RZ ;  /* 0x000000ff0400b985 */ /* 0x0003e2000c101d28 */
[----:B------:R-:W-:Y:S02]  /*a170*/  ISETP.GE.AND P3, PT, R186, UR14, PT ;  /* 0x0000000eba007c0c */ /* 0x000fe4000bf66270 */
[----:B------:R-:W-:Y:S01]  /*a180*/  @!P5 LEA.HI.X R13, R188, R9, R203, 0x1, P0 ;  /* 0x00000009bc0dd211 */ /* 0x000fe200000f0ccb */
[----:B------:R2:W-:Y:S01]  /*a190*/  @!P2 ST.E.128 desc[UR40][R10.64], RZ ;  /* 0x000000ff0a00a985 */ /* 0x0005e2000c101d28 */
[----:B------:R-:W-:-:S02]  /*a1a0*/  ISETP.GE.AND P2, PT, R185, UR14, PT ;  /* 0x0000000eb9007c0c */ /* 0x000fc4000bf46270 */
[----:B------:R-:W-:Y:S01]  /*a1b0*/  LOP3.LUT P0, RZ, R25, 0x80, RZ, 0xc0, !PT ;  /* 0x0000008019ff7812 */ /* 0x000fe2000780c0ff */
[----:B------:R2:W-:Y:S01]  /*a1c0*/  @!P5 ST.E.128 desc[UR40][R12.64], RZ ;  /* 0x000000ff0c00d985 */ /* 0x0005e2000c101d28 */
[----:B------:R-:W-:-:S04]  /*a1d0*/  @!P4 LEA R14, P6, R187, R8, 0x1 ;  /* 0x00000008bb0ec211 */ /* 0x000fc800078c08ff */
[----:B------:R-:W-:Y:S02]  /*a1e0*/  @!P4 LEA.HI.X R15, R187, R9, R202, 0x1, P6 ;  /* 0x00000009bb0fc211 */ /* 0x000fe400030f0cca */
[----:B------:R-:W-:-:S03]  /*a1f0*/  @!P3 LEA R20, P5, R186, R8, 0x1 ;  /* 0x00000008ba14b211 */ /* 0x000fc600078a08ff */
[----:B------:R2:W-:Y:S01]  /*a200*/  @!P4 ST.E.128 desc[UR40][R14.64], RZ ;  /* 0x000000ff0e00c985 */ /* 0x0005e2000c101d28 */
[-C--:B-1----:R-:W-:Y:S02]  /*a210*/  @!P2 LEA R4, P6, R185, R8.reuse, 0x1 ;  /* 0x00000008b904a211 */ /* 0x082fe400078c08ff */
        /* <DEDUP_REMOVED lines=10> */
.L_x_427:
[----:B------:R-:W-:Y:S05]  /*a2c0*/  BSYNC B0 ;  /* 0x0000000000007941 */ /* 0x000fea0003800000 */
.L_x_421:
[----:B------:R-:W-:Y:S02]  /*a2d0*/  ULDC UR4, c[0x0][0xc3c] ;  /* 0x00030f0000047ab9 */ /* 0x000fe40000000800 */
[----:B------:R-:W-:-:S13]  /*a2e0*/  ISETP.GE.AND P0, PT, R7, UR4, PT ;  /* 0x0000000407007c0c */ /* 0x000fda000bf06270 */
[----:B------:R-:W-:Y:S05]  /*a2f0*/  @!P0 BRA `(.L_x_433) ;  /* 0xffffff6c00548947 */ /* 0x000fea000383ffff */
[----:B------:R-:W-:Y:S05]  /*a300*/  EXIT ;  /* 0x000000000000794d */ /* 0x000fea0003800000 */
.L_x_388:
[----:B------:R-:W-:-:S08]  /*a310*/  NOP ;  /* 0x0000000000007918 */ /* 0x000fd00000000000 */
[----:B------:R-:W0:-:S00]  /*a320*/  USETMAXREG.DEALLOC.CTAPOOL 0x18 ;  /* 0x00000018000079c8 */ /* 0x000e0000080e0500 */
[----:B0-----:R-:W-:-:S06]  /*a330*/  LOP3.LUT R0, R0, 0x3, RZ, 0xc0, !PT ;  /* 0x0000000300007812 */ /* 0x001fcc00078ec0ff */
[----:B------:R-:W0:Y:S02]  /*a340*/  SHFL.IDX PT, R0, R0, RZ, 0x1f ;  /* 0x00001fff00007589 */ /* 0x000e2400000e0000 */
[----:B0-----:R-:W-:Y:S01]  /*a350*/  ISETP.NE.AND P0, PT, R0, RZ, PT ;  /* 0x000000ff0000720c */ /* 0x001fe20003f05270 */
[----:B------:R-:W-:-:S03]  /*a360*/  IMAD.MOV.U32 R0, RZ, RZ, RZ ;  /* 0x000000ffff007224 */ /* 0x000fc600078e00ff */
[----:B------:R-:W-:-:S05]  /*a370*/  P2R R2, PR, RZ, 0x1 ;  /* 0x00000001ff027803 */ /* 0x000fca0000000000 */
[----:B------:R0:W-:Y:S04]  /*a380*/  STL [R1+0x58], R2 ;  /* 0x0000580201007387 */ /* 0x0001e80000100800 */
[----:B------:R-:W-:Y:S05]  /*a390*/  @!P0 BRA `(.L_x_434) ;  /* 0x00000000001c8947 */ /* 0x000fea0003800000 */
[----:B------:R-:W1:Y:S08]  /*a3a0*/  S2UR UR5, SR_CgaCtaId ;  /* 0x00000000000579c3 */ /* 0x000e700000008800 */
[----:B------:R-:W-:Y:S06]  /*a3b0*/  BAR.SYNC.DEFER_BLOCKING 0x5, 0x180 ;  /* 0x0146000000007b1d */ /* 0x000fec0000010000 */
[----:B------:R-:W-:-:S02]  /*a3c0*/  UMOV UR4, 0x400 ;  /* 0x0000040000047882 */ /* 0x000fc40000000000 */
[----:B-1----:R-:W-:-:S09]  /*a3d0*/  ULEA UR4, UR5, UR4, 0x18 ;  /* 0x0000000405047291 */ /* 0x002fd2000f8ec03f */
[----:B------:R-:W1:Y:S01]  /*a3e0*/  LDS.128 R16, [UR4+0x28cd0] ;  /* 0x028cd004ff107984 */ /* 0x000e620008000c00 */
[----:B------:R-:W-:Y:S06]  /*a3f0*/  BAR.ARV 0x4, 0x180 ;  /* 0x0106000000007b1d */ /* 0x000fec0000002000 */
[----:B------:R-:W-:Y:S05]  /*a400*/  BRA `(.L_x_435) ;  /* 0x0000000400fc7947 */ /* 0x000fea0003800000 */
.L_x_434:
[----:B0-----:R-:W0:Y:S01]  /*a410*/  S2R R2, SR_TID.X ;  /* 0x0000000000027919 */ /* 0x001e220000002100 */
[----:B------:R-:W-:Y:S01]  /*a420*/  ULDC UR4, c[0x0][0xc3c] ;  /* 0x00030f0000047ab9 */ /* 0x000fe20000000800 */
[----:B------:R-:W1:Y:S01]  /*a430*/  S2UR UR6, SR_CTAID.X ;  /* 0x00000000000679c3 */ /* 0x000e620000002500 */
[----:B------:R-:W-:Y:S01]  /*a440*/  ULDC UR5, c[0x0][0xc38] ;  /* 0x00030e0000057ab9 */ /* 0x000fe20000000800 */
[----:B0-----:R-:W-:-:S04]  /*a450*/  LOP3.LUT R5, R2, 0x1f, RZ, 0xc0, !PT ;  /* 0x0000001f02057812 */ /* 0x001fc800078ec0ff */
[----:B------:R-:W-:-:S04]  /*a460*/  ISETP.NE.AND P0, PT, R5, 0x1f, PT ;  /* 0x0000001f0500780c */ /* 0x000fc80003f05270 */
[----:B------:R-:W-:-:S13]  /*a470*/  ISETP.GE.OR P1, PT, R5, UR4, !P0 ;  /* 0x0000000405007c0c */ /* 0x000fda000c726670 */
[----:B------:R-:W0:Y:S02]  /*a480*/  @!P1 LDC.64 R2, c[0x0][0xc80] ;  /* 0x00032000ff029b82 */ /* 0x000e240000000a00 */
[----:B0-----:R-:W-:-:S05]  /*a490*/  @!P1 IMAD.WIDE.U32 R2, R5, 0x4, R2 ;  /* 0x0000000405029825 */ /* 0x001fca00078e0002 */
[----:B------:R-:W2:Y:S01]  /*a4a0*/  @!P1 LDG.E R0, desc[UR40][R2.64] ;  /* 0x0000002802009981 */ /* 0x000ea2000c1e1900 */
[C---:B------:R-:W-:Y:S01]  /*a4b0*/  ISETP.NE.AND P1, PT, R5.reuse, RZ, PT ;  /* 0x000000ff0500720c */ /* 0x040fe20003f25270 */
[----:B------:R-:W-:Y:S01]  /*a4c0*/  UMOV UR4, URZ ;  /* 0x0000003f00047c82 */ /* 0x000fe20008000000 */
[C---:B------:R-:W-:Y:S01]  /*a4d0*/  ISETP.GE.U32.AND P2, PT, R5.reuse, 0x2, PT ;  /* 0x000000020500780c */ /* 0x040fe20003f46070 */
[----:B------:R-:W-:Y:S01]  /*a4e0*/  IMAD.MOV.U32 R16, RZ, RZ, RZ ;  /* 0x000000ffff107224 */ /* 0x000fe200078e00ff */
[C---:B------:R-:W-:Y:S02]  /*a4f0*/  ISETP.GE.U32.AND P3, PT, R5.reuse, 0x4, PT ;  /* 0x000000040500780c */ /* 0x040fe40003f66070 */
[C---:B------:R-:W-:Y:S02]  /*a500*/  ISETP.GE.U32.AND P4, PT, R5.reuse, 0x8, PT ;  /* 0x000000080500780c */ /* 0x040fe40003f86070 */
[----:B------:R-:W-:Y:S01]  /*a510*/  ISETP.GE.U32.AND P5, PT, R5, 0x10, PT ;  /* 0x000000100500780c */ /* 0x000fe20003fa6070 */
[----:B--2---:R-:W0:Y:S02]  /*a520*/  SHFL.UP PT, R4, R0, 0x1, RZ ;  /* 0x0420000000047989 */ /* 0x004e2400000e00ff */
[----:B0-----:R-:W-:-:S05]  /*a530*/  SEL R7, R4, RZ, P1 ;  /* 0x000000ff04077207 */ /* 0x001fca0000800000 */
[----:B------:R-:W-:-:S05]  /*a540*/  IMAD.IADD R7, R0, 0x1, R7 ;  /* 0x0000000100077824 */ /* 0x000fca00078e0207 */
[----:B------:R-:W0:Y:S02]  /*a550*/  SHFL.UP PT, R4, R7, 0x2, RZ ;  /* 0x0440000007047989 */ /* 0x000e2400000e00ff */
        /* <DEDUP_REMOVED lines=11> */
[----:B------:R-:W0:Y:S02]  /*a610*/  SHFL.IDX PT, R4, R2, 0x1f, 0x1f ;  /* 0x03e01f0002047f89 */ /* 0x000e2400000e0000 */
[----:B0-----:R-:W-:-:S04]  /*a620*/  IMAD R4, R4, UR5, RZ ;  /* 0x0000000504047c24 */ /* 0x001fc8000f8e02ff */
[----:B------:R-:W-:Y:S01]  /*a630*/  IMAD.MOV.U32 R7, RZ, RZ, R4 ;  /* 0x000000ffff077224 */ /* 0x000fe200078e0004 */
[----:B-1----:R-:W-:-:S13]  /*a640*/  ISETP.GT.AND P6, PT, R4, UR6, PT ;  /* 0x0000000604007c0c */ /* 0x002fda000bfc4270 */
[----:B------:R-:W-:Y:S05]  /*a650*/  @P6 BRA `(.L_x_436) ;  /* 0x0000000000a06947 */ /* 0x000fea0003800000 */
[----:B------:R-:W0:Y:S01]  /*a660*/  LDC R6, c[0x0][0xc3c] ;  /* 0x00030f00ff067b82 */ /* 0x000e220000000800 */
[----:B------:R-:W-:Y:S01]  /*a670*/  IMAD.MOV.U32 R4, RZ, RZ, R7 ;  /* 0x000000ffff047224 */ /* 0x000fe200078e0007 */
[----:B------:R-:W-:Y:S01]  /*a680*/  UMOV UR4, URZ ;  /* 0x0000003f00047c82 */ /* 0x000fe20008000000 */
[----:B------:R-:W-:Y:S01]  /*a690*/  ULDC UR7, c[0x0][0xc3c] ;  /* 0x00030f0000077ab9 */ /* 0x000fe20000000800 */
[----:B------:R-:W-:-:S05]  /*a6a0*/  ULDC UR5, c[0x0][0xc38] ;  /* 0x00030e0000057ab9 */ /* 0x000fca0000000800 */
.L_x_440:
[----:B------:R-:W-:Y:S01]  /*a6b0*/  UIADD3 UR4, UR4, 0x1f, URZ ;  /* 0x0000001f04047890 */ /* 0x000fe2000fffe03f */
[----:B------:R-:W-:-:S05]  /*a6c0*/  IMAD.U32 R19, RZ, RZ, UR7 ;  /* 0x00000007ff137e24 */ /* 0x000fca000f8e00ff */
[----:B0-----:R-:W-:-:S13]  /*a6d0*/  ISETP.LE.AND P6, PT, R6, UR4, PT ;  /* 0x0000000406007c0c */ /* 0x001fda000bfc3270 */
[----:B------:R-:W-:Y:S05]  /*a6e0*/  @P6 BRA `(.L_x_437) ;  /* 0x0000000400206947 */ /* 0x000fea0003800000 */
[----:B------:R-:W-:Y:S01]  /*a6f0*/  VIADD R7, R5, UR4 ;  /* 0x0000000405077c36 */ /* 0x000fe20008000000 */
[----:B------:R-:W-:Y:S01]  /*a700*/  BSSY B0, `(.L_x_438) ;  /* 0x0000007000007945 */ /* 0x000fe20003800000 */
[----:B------:R-:W-:-:S03]  /*a710*/  IMAD.MOV.U32 R0, RZ, RZ, RZ ;  /* 0x000000ffff007224 */ /* 0x000fc600078e00ff */
[----:B------:R-:W-:-:S13]  /*a720*/  ISETP.GE.OR P6, PT, R7, R6, !P0 ;  /* 0x000000060700720c */ /* 0x000fda00047c6670 */
[----:B------:R-:W-:Y:S05]  /*a730*/  @P6 BRA `(.L_x_439) ;  /* 0x00000000000c6947 */ /* 0x000fea0003800000 */
[----:B------:R-:W0:Y:S02]  /*a740*/  LDC.64 R2, c[0x0][0xc80] ;  /* 0x00032000ff027b82 */ /* 0x000e240000000a00 */
[----:B0-----:R-:W-:-:S05]  /*a750*/  IMAD.WIDE R2, R7, 0x4, R2 ;  /* 0x0000000407027825 */ /* 0x001fca00078e0202 */
[----:B------:R0:W5:Y:S02]  /*a760*/  LDG.E R0, desc[UR40][R2.64] ;  /* 0x0000002802007981 */ /* 0x000164000c1e1900 */
.L_x_439:
[----:B------:R-:W-:Y:S05]  /*a770*/  BSYNC B0 ;  /* 0x0000000000007941 */ /* 0x000fea0003800000 */
.L_x_438:
[----:B0----5:R-:W0:Y:S02]  /*a780*/  SHFL.UP PT, R2, R0, 0x1, RZ ;  /* 0x0420000000027989 */ /* 0x021e2400000e00ff */
        /* <DEDUP_REMOVED lines=16> */
[----:B------:R-:W-:-:S05]  /*a890*/  IMAD.IADD R4, R3, 0x1, R4 ;  /* 0x0000000103047824 */ /* 0x000fca00078e0204 */
[----:B------:R-:W-:-:S13]  /*a8a0*/  ISETP.GT.AND P6, PT, R4, UR6, PT ;  /* 0x0000000604007c0c */ /* 0x000fda000bfc4270 */
[----:B------:R-:W-:Y:S05]  /*a8b0*/  @!P6 BRA `(.L_x_440) ;  /* 0xfffffffc007ce947 */ /* 0x000fea000383ffff */
[----:B------:R-:W-:Y:S02]  /*a8c0*/  IMAD.MOV.U32 R2, RZ, RZ, R9 ;  /* 0x000000ffff027224 */ /* 0x000fe400078e0009 */
[----:B------:R-:W-:-:S07]  /*a8d0*/  IMAD.MOV.U32 R7, RZ, RZ, R3 ;  /* 0x000000ffff077224 */ /* 0x000fce00078e0003 */
.L_x_436:
[----:B------:R-:W-:-:S04]  /*a8e0*/  IMAD.IADD R7, R4, 0x1, -R7 ;  /* 0x0000000104077824 */ /* 0x000fc800078e0a07 */
[----:B------:R-:W-:-:S05]  /*a8f0*/  IMAD R3, R2, UR5, R7 ;  /* 0x0000000502037c24 */ /* 0x000fca000f8e0207 */
[----:B------:R-:W-:-:S13]  /*a900*/  ISETP.GT.AND P0, PT, R3, UR6, PT ;  /* 0x0000000603007c0c */ /* 0x000fda000bf04270 */
[----:B------:R-:W-:-:S04]  /*a910*/  VOTE.ANY R6, PT, !P0 ;  /* 0x0000000000067806 */ /* 0x000fc800040e0100 */
[----:B------:R-:W0:Y:S01]  /*a920*/  POPC R19, R6 ;  /* 0x0000000600137309 */ /* 0x000e220000000000 */
[----:B------:R-:W-:Y:S01]  /*a930*/  ISETP.NE.AND P0, PT, R6, RZ, PT ;  /* 0x000000ff0600720c */ /* 0x000fe20003f05270 */
[----:B0-----:R-:W0:Y:S02]  /*a940*/  SHFL.IDX PT, R0, R0, R19, 0x1f ;  /* 0x00001f1300007589 */ /* 0x001e2400000e0000 */
[----:B0-----:R-:W-:-:S04]  /*a950*/  IABS R4, R0 ;  /* 0x0000000000047213 */ /* 0x001fc80000000000 */
[----:B------:R-:W0:Y:S08]  /*a960*/  I2F.RP R8, R4 ;  /* 0x0000000400087306 */ /* 0x000e300000209400 */
[----:B0-----:R-:W0:Y:S02]  /*a970*/  MUFU.RCP R8, R8 ;  /* 0x0000000800087308 */ /* 0x001e240000001000 */
[----:B0-----:R-:W-:-:S06]  /*a980*/  VIADD R3, R8, 0xffffffe ;  /* 0x0ffffffe08037836 */ /* 0x001fcc0000000000 */
[----:B------:R-:W0:Y:S02]  /*a990*/  F2I.FTZ.U32.TRUNC.NTZ R3, R3 ;  /* 0x0000000300037305 */ /* 0x000e24000021f000 */
[----:B0-----:R-:W-:Y:S01]  /*a9a0*/  IMAD.MOV R11, RZ, RZ, -R3 ;  /* 0x000000ffff0b7224 */ /* 0x001fe200078e0a03 */
[----:B------:R-:W-:Y:S06]  /*a9b0*/  @!P0 BRA `(.L_x_441) ;  /* 0x0000000000088947 */ /* 0x000fec0003800000 */
[----:B------:R-:W-:-:S05]  /*a9c0*/  VIADD R9, R19, 0xffffffff ;  /* 0xffffffff13097836 */ /* 0x000fca0000000000 */
[----:B------:R0:W1:Y:S02]  /*a9d0*/  SHFL.IDX PT, R16, R2, R9, 0x1f ;  /* 0x00001f0902107589 */ /* 0x00006400000e0000 */
.L_x_441:
[----:B-1----:R-:W-:Y:S01]  /*a9e0*/  IMAD R16, R16, UR5, R7 ;  /* 0x0000000510107c24 */ /* 0x002fe2000f8e0207 */
[----:B------:R-:W-:Y:S01]  /*a9f0*/  IABS R6, R0 ;  /* 0x0000000000067213 */ /* 0x000fe20000000000 */
[----:B------:R-:W-:Y:S02]  /*aa00*/  IMAD R7, R11, R4, RZ ;  /* 0x000000040b077224 */ /* 0x000fe400078e02ff */
[----:B0-----:R-:W-:Y:S02]  /*aa10*/  IMAD.MOV.U32 R2, RZ, RZ, RZ ;  /* 0x000000ffff027224 */ /* 0x001fe400078e00ff */
[----:B------:R-:W-:Y:S02]  /*aa20*/  IMAD.MOV R6, RZ, RZ, -R6 ;  /* 0x000000ffff067224 */ /* 0x000fe400078e0a06 */
[----:B------:R-:W-:Y:S01]  /*aa30*/  IMAD.HI.U32 R2, R3, R7, R2 ;  /* 0x0000000703027227 */ /* 0x000fe200078e0002 */
[----:B------:R-:W-:-:S03]  /*aa40*/  IADD3 R7, -R16, UR6, RZ ;  /* 0x0000000610077c10 */ /* 0x000fc6000fffe1ff */
[----:B------:R-:W-:Y:S01]  /*aa50*/  VIADD R19, R19, UR4 ;  /* 0x0000000413137c36 */ /* 0x000fe20008000000 */
[----:B------:R-:W-:-:S05]  /*aa60*/  IABS R3, R7 ;  /* 0x0000000700037213 */ /* 0x000fca0000000000 */
[----:B------:R-:W-:-:S04]  /*aa70*/  IMAD.HI.U32 R2, R2, R3, RZ ;  /* 0x0000000302027227 */ /* 0x000fc800078e00ff */
[----:B------:R-:W-:-:S05]  /*aa80*/  IMAD R3, R2, R6, R3 ;  /* 0x0000000602037224 */ /* 0x000fca00078e0203 */
[----:B------:R-:W-:-:S13]  /*aa90*/  ISETP.GT.U32.AND P1, PT, R4, R3, PT ;  /* 0x000000030400720c */ /* 0x000fda0003f24070 */
[----:B------:R-:W-:Y:S02]  /*aaa0*/  @!P1 IMAD.IADD R3, R3, 0x1, -R4 ;  /* 0x0000000103039824 */ /* 0x000fe400078e0a04 */
[----:B------:R-:W-:Y:S01]  /*aab0*/  @!P1 VIADD R2, R2, 0x1 ;  /* 0x0000000102029836 */ /* 0x000fe20000000000 */
[----:B------:R-:W-:Y:S02]  /*aac0*/  ISETP.NE.AND P1, PT, R0, RZ, PT ;  /* 0x000000ff0000720c */ /* 0x000fe40003f25270 */
[----:B------:R-:W-:Y:S02]  /*aad0*/  ISETP.GE.U32.AND P0, PT, R3, R4, PT ;  /* 0x000000040300720c */ /* 0x000fe40003f06070 */
[----:B------:R-:W-:-:S04]  /*aae0*/  LOP3.LUT R3, R7, R0, RZ, 0x3c, !PT ;  /* 0x0000000007037212 */ /* 0x000fc800078e3cff */
[----:B------:R-:W-:-:S07]  /*aaf0*/  ISETP.GE.AND P2, PT, R3, RZ, PT ;  /* 0x000000ff0300720c */ /* 0x000fce0003f46270 */
[----:B------:R-:W-:-:S06]  /*ab00*/  @P0 VIADD R2, R2, 0x1 ;  /* 0x0000000102020836 */ /* 0x000fcc0000000000 */
[----:B------:R-:W-:Y:S01]  /*ab10*/  @!P2 IMAD.MOV R2, RZ, RZ, -R2 ;  /* 0x000000ffff02a224 */ /* 0x000fe200078e0a02 */
[----:B------:R-:W-:-:S05]  /*ab20*/  @!P1 LOP3.LUT R2, RZ, R0, RZ, 0x33, !PT ;  /* 0x00000000ff029212 */ /* 0x000fca00078e33ff */
[--C-:B------:R-:W-:Y:S02]  /*ab30*/  IMAD.MOV R17, RZ, RZ, -R2.reuse ;  /* 0x000000ffff117224 */ /* 0x100fe400078e0a02 */
[----:B------:R-:W-:Y:S02]  /*ab40*/  IMAD.MOV.U32 R18, RZ, RZ, R2 ;  /* 0x000000ffff127224 */ /* 0x000fe400078e0002 */
[----:B------:R-:W-:Y:S01]  /*ab50*/  IMAD R17, R0, R17, R7 ;  /* 0x0000001100117224 */ /* 0x000fe200078e0207 */
[----:B------:R-:W-:Y:S06]  /*ab60*/  BRA `(.L_x_442) ;  /* 0x00000000000c7947 */ /* 0x000fec0003800000 */
.L_x_437:
[----:B------:R-:W-:Y:S02]  /*ab70*/  IMAD.MOV.U32 R17, RZ, RZ, RZ ;  /* 0x000000ffff117224 */ /* 0x000fe400078e00ff */
[----:B------:R-:W-:Y:S02]  /*ab80*/  IMAD.U32 R16, RZ, RZ, UR6 ;  /* 0x00000006ff107e24 */ /* 0x000fe4000f8e00ff */
[----:B------:R-:W-:-:S07]  /*ab90*/  IMAD.MOV.U32 R18, RZ, RZ, RZ ;  /* 0x000000ffff127224 */ /* 0x000fce00078e00ff */
.L_x_442:
[----:B------:R-:W-:-:S13]  /*aba0*/  ISETP.NE.AND P0, PT, R5, RZ, PT ;  /* 0x000000ff0500720c */ /* 0x000fda0003f05270 */
[----:B------:R-:W0:Y:S01]  /*abb0*/  @!P0 S2R R3, SR_CgaCtaId ;  /* 0x0000000000038919 */ /* 0x000e220000008800 */
[----:B------:R-:W-:-:S04]  /*abc0*/  @!P0 MOV R0, 0x400 ;  /* 0x0000040000008802 */ /* 0x000fc80000000f00 */
[----:B0-----:R-:W-:-:S05]  /*abd0*/  @!P0 LEA R0, R3, R0, 0x18 ;  /* 0x0000000003008211 */ /* 0x001fca00078ec0ff */
[----:B------:R0:W-:Y:S01]  /*abe0*/  @!P0 STS.128 [R0+0x28cd0], R16 ;  /* 0x028cd01000008388 */ /* 0x0001e20000000c00 */
[----:B------:R-:W-:Y:S06]  /*abf0*/  BAR.ARV 0x5, 0x180 ;  /* 0x0146000000007b1d */ /* 0x000fec0000002000 */
.L_x_435:
[----:B0-----:R-:W-:Y:S01]  /*ac00*/  IMAD.MOV.U32 R0, RZ, RZ, 0x1 ;  /* 0x00000001ff007424 */ /* 0x001fe200078e00ff */
[----:B------:R0:W-:Y:S01]  /*ac10*/  STL [R1+0x3c], RZ ;  /* 0x00003cff01007387 */ /* 0x0001e20000100800 */
[----:B------:R-:W-:Y:S02]  /*ac20*/  ULDC UR4, c[0x0][0xc3c] ;  /* 0x00030f0000047ab9 */ /* 0x000fe40000000800 */
[----:B-1----:R-:W-:Y:S01]  /*ac30*/  ISETP.GE.AND P0, PT, R19, UR4, PT ;  /* 0x0000000413007c0c */ /* 0x002fe2000bf06270 */
[----:B------:R0:W-:Y:S04]  /*ac40*/  STL [R1+0x10], R0 ;  /* 0x0000100001007387 */ /* 0x0001e80000100800 */
[----:B------:R0:W-:Y:S08]  /*ac50*/  STL [R1+0x8], RZ ;  /* 0x000008ff01007387 */ /* 0x0001f00000100800 */
[----:B0-----:R-:W-:Y:S05]  /*ac60*/  @P0 BRA `(.L_x_443) ;  /* 0x0000005c00e40947 */ /* 0x001fea0003800000 */
[----:B------:R-:W0:Y:S01]  /*ac70*/  S2R R5, SR_TID.X ;  /* 0x0000000000057919 */ /* 0x000e220000002100 */
[----:B------:R-:W1:Y:S01]  /*ac80*/  S2UR UR5, SR_CgaCtaId ;  /* 0x00000000000579c3 */ /* 0x000e620000008800 */
[----:B------:R-:W-:Y:S01]  /*ac90*/  UMOV UR4, 0x400 ;  /* 0x0000040000047882 */ /* 0x000fe20000000000 */
[----:B------:R-:W-:Y:S01]  /*aca0*/  BSSY B8, `(.L_x_443) ;  /* 0x00005f5000087945 */ /* 0x000fe20003800000 */
[----:B------:R-:W-:Y:S01]  /*acb0*/  ULDC UR37, c[0x0][0xc] ;  /* 0x0000030000257ab9 */ /* 0x000fe20000000800 */
[----:B------:R-:W-:Y:S01]  /*acc0*/  ULDC.64 UR38, c[0x0][0x198] ;  /* 0x0000660000267ab9 */ /* 0x000fe20000000a00 */
[----:B-1----:R-:W-:Y:S01]  /*acd0*/  ULEA UR4, UR5, UR4, 0x18 ;  /* 0x0000000405047291 */ /* 0x002fe2000f8ec03f */
[C---:B0-----:R-:W-:Y:S01]  /*ace0*/  IMAD.SHL.U32 R0, R5.reuse, 0x8, RZ ;  /* 0x0000000805007824 */ /* 0x041fe200078e00ff */
[----:B------:R-:W-:-:S04]  /*acf0*/  LOP3.LUT R4, R5, 0x7f, RZ, 0xc0, !PT ;  /* 0x0000007f05047812 */ /* 0x000fc800078ec0ff */
[----:B------:R-:W-:-:S04]  /*ad00*/  LOP3.LUT R2, R0, 0x1f8, RZ, 0xc0, !PT ;  /* 0x000001f800027812 */ /* 0x000fc800078ec0ff */
[----:B------:R-:W-:Y:S01]  /*ad10*/  LOP3.LUT R3, R2, 0x38, R5, 0x78, !PT ;  /* 0x0000003802037812 */ /* 0x000fe200078e7805 */
[----:B------:R-:W-:-:S05]  /*ad20*/  IMAD.SHL.U32 R2, R4, 0x8, RZ ;  /* 0x0000000804027824 */ /* 0x000fca00078e00ff */
[----:B------:R-:W-:Y:S01]  /*ad30*/  LOP3.LUT R2, R3, 0x200, R2, 0xf8, !PT ;  /* 0x0000020003027812 */ /* 0x000fe200078ef802 */
[----:B------:R-:W-:Y:S01]  /*ad40*/  IMAD.SHL.U32 R3, R5, 0x10, RZ ;  /* 0x0000001005037824 */ /* 0x000fe200078e00ff */
[----:B------:R-:W-:Y:S01]  /*ad50*/  SHF.R.U32.HI R5, RZ, 0x3, R4 ;  /* 0x00000003ff057819 */ /* 0x000fe20000011604 */
[----:B------:R-:W-:-:S03]  /*ad60*/  IMAD.U32 R4, RZ, RZ, UR4 ;  /* 0x00000004ff047e24 */ /* 0x000fc6000f8e00ff */
[----:B------:R-:W-:Y:S01]  /*ad70*/  LOP3.LUT R0, R5, 0x70, R3, 0xf8, !PT ;  /* 0x0000007005007812 */ /* 0x000fe200078ef803 */
[----:B------:R-:W-:Y:S01]  /*ad80*/  IMAD R2, R2, 0x2, R4 ;  /* 0x0000000202027824 */ /* 0x000fe200078e0204 */
[----:B------:R0:W-:Y:S01]  /*ad90*/  STL [R1+0x4], R4 ;  /* 0x0000040401007387 */ /* 0x0001e20000100800 */
[----:B------:R-:W-:-:S03]  /*ada0*/  IMAD.MOV.U32 R0, RZ, RZ, 0x1 ;  /* 0x00000001ff007424 */ /* 0x000fc600078e00ff */
[----:B------:R0:W-:Y:S04]  /*adb0*/  STL [R1+0x50], R2 ;  /* 0x0000500201007387 */ /* 0x0001e80000100800 */
[----:B------:R0:W-:Y:S04]  /*adc0*/  STL [R1+0x8], RZ ;  /* 0x000008ff01007387 */ /* 0x0001e80000100800 */
[----:B------:R0:W-:Y:S04]  /*add0*/  STL [R1+0x10], R0 ;  /* 0x0000100001007387 */ /* 0x0001e80000100800 */
[----:B------:R0:W-:Y:S02]  /*ade0*/  STL [R1+0x3c], RZ ;  /* 0x00003cff01007387 */ /* 0x0001e40000100800 */
.L_x_561:
[----:B012---:R-:W0:Y:S02]  /*adf0*/  LDC.64 R2, c[0x0][0xc88] ;  /* 0x00032200ff027b82 */ /* 0x007e240000000a00 */
[----:B0-----:R-:W-:-:S05]  /*ae00*/  IMAD.WIDE R2, R19, 0x4, R2 ;  /* 0x0000000413027825 */ /* 0x001fca00078e0202 */
[----:B------:R-:W2:Y:S01]  /*ae10*/  LDG.E R11, desc[UR40][R2.64] ;  /* 0x00000028020b7981 */ /* 0x000ea2000c1e1900 */
[----:B------:R-:W-:Y:S05]  /*ae20*/  YIELD ;  /* 0x0000000000007946 */ /* 0x000fea0003800000 */
[----:B------:R-:W-:Y:S01]  /*ae30*/  ULDC.64 UR4, c[0x0][0xa28] ;  /* 0x00028a0000047ab9 */ /* 0x000fe20000000a00 */
[----:B---3--:R-:W-:Y:S01]  /*ae40*/  IMAD.MOV.U32 R0, RZ, RZ, RZ ;  /* 0x000000ffff007224 */ /* 0x008fe200078e00ff */
[----:B------:R-:W-:Y:S01]  /*ae50*/  ISETP.NE.U32.AND P0, PT, RZ, UR4, PT ;  /* 0x00000004ff007c0c */ /* 0x000fe2000bf05070 */
[----:B------:R-:W-:Y:S01]  /*ae60*/  IMAD.MOV.U32 R6, RZ, RZ, RZ ;  /* 0x000000ffff067224 */ /* 0x000fe200078e00ff */
[----:B------:R-:W-:Y:S01]  /*ae70*/  ULDC.64 UR6, c[0x0][0xa18] ;  /* 0x0002860000067ab9 */ /* 0x000fe20000000a00 */
[----:B------:R-:W-:Y:S01]  /*ae80*/  ULDC.64 UR8, c[0x0][0xa08] ;  /* 0x0002820000087ab9 */ /* 0x000fe20000000a00 */
[----:B------:R-:W-:-:S02]  /*ae90*/  ISETP.NE.AND.EX P0, PT, RZ, UR5, PT, P0 ;  /* 0x00000005ff007c0c */ /* 0x000fc4000bf05300 */
[----:B--2---:R-:W-:Y:S01]  /*aea0*/  SHF.R.S32.HI R4, RZ, 0x1f, R11 ;  /* 0x0000001fff047819 */ /* 0x004fe2000001140b */
[----:B------:R-:W-:-:S10]  /*aeb0*/  IMAD.SHL.U32 R10, R11, 0x4, RZ ;  /* 0x000000040b0a7824 */ /* 0x000fd400078e00ff */
[C---:B------:R-:W-:Y:S01]  /*aec0*/  @P0 LEA R2, P1, R11.reuse, UR4, 0x2 ;  /* 0x000000040b020c11 */ /* 0x040fe2000f8210ff */
[----:B------:R-:W-:Y:S03]  /*aed0*/  STL [R1+0x20], R11 ;  /* 0x0000200b01007387 */ /* 0x000fe60000100800 */
[C-C-:B------:R-:W-:Y:S01]  /*aee0*/  @P0 LEA.HI.X R3, R11.reuse, UR5, R4.reuse, 0x2, P1 ;  /* 0x000000050b030c11 */ /* 0x140fe200088f1404 */
[----:B------:R-:W-:Y:S01]  /*aef0*/  ULDC.64 UR4, c[0x0][0xa00] ;  /* 0x0002800000047ab9 */ /* 0x000fe20000000a00 */
[----:B------:R-:W-:Y:S01]  /*af00*/  SHF.L.U64.HI R9, R11, 0x2, R4 ;  /* 0x000000020b097819 */ /* 0x000fe20000010204 */
[----:B------:R0:W-:Y:S01]  /*af10*/  STL [R1+0x34], R4 ;  /* 0x0000340401007387 */ /* 0x0001e20000100800 */
[----:B------:R-:W-:-:S03]  /*af20*/  ISETP.NE.U32.AND P1, PT, RZ, UR4, PT ;  /* 0x00000004ff007c0c */ /* 0x000fc6000bf25070 */
[----:B-----5:R1:W5:Y:S01]  /*af30*/  @P0 LDG.E R0, desc[UR40][R2.64] ;  /* 0x0000002802000981 */ /* 0x020362000c1e1900 */
[----:B------:R-:W-:Y:S01]  /*af40*/  ISETP.NE.AND.EX P1, PT, RZ, UR5, PT, P1 ;  /* 0x00000005ff007c0c */ /* 0x000fe2000bf25310 */
[----:B------:R-:W-:Y:S01]  /*af50*/  IMAD.MOV.U32 R8, RZ, RZ, RZ ;  /* 0x000000ffff087224 */ /* 0x000fe200078e00ff */
[----:B------:R-:W-:Y:S01]  /*af60*/  ISETP.NE.U32.AND P2, PT, RZ, UR6, PT ;  /* 0x00000006ff007c0c */ /* 0x000fe2000bf45070 */
[----:B------:R-:W-:Y:S01]  /*af70*/  STL [R1], R10 ;  /* 0x0000000a01007387 */ /* 0x000fe20000100800 */
[----:B------:R-:W-:Y:S02]  /*af80*/  ISETP.NE.U32.AND P0, PT, RZ, UR8, PT ;  /* 0x00000008ff007c0c */ /* 0x000fe4000bf05070 */
[----:B------:R-:W-:Y:S01]  /*af90*/  ISETP.NE.AND.EX P2, PT, RZ, UR7, PT, P2 ;  /* 0x00000007ff007c0c */ /* 0x000fe2000bf45320 */
[----:B------:R-:W-:Y:S01]  /*afa0*/  STL [R1+0x14], R9 ;  /* 0x0000140901007387 */ /* 0x000fe20000100800 */
[----:B------:R-:W-:Y:S02]  /*afb0*/  ISETP.NE.AND.EX P0, PT, RZ, UR9, PT, P0 ;  /* 0x00000009ff007c0c */ /* 0x000fe4000bf05300 */
[----:B-1----:R-:W-:-:S02]  /*afc0*/  IADD3 R2, P3, R10, UR4, RZ ;  /* 0x000000040a027c10 */ /* 0x002fc4000ff7e0ff */
[----:B0-----:R-:W-:Y:S02]  /*afd0*/  IADD3 R4, P4, R10, UR8, RZ ;  /* 0x000000080a047c10 */ /* 0x001fe4000ff9e0ff */
[C---:B------:R-:W-:Y:S01]  /*afe0*/  IADD3.X R3, R9.reuse, UR5, RZ, P3, !PT ;  /* 0x0000000509037c10 */ /* 0x040fe20009ffe4ff */
[----:B------:R-:W-:Y:S01]  /*aff0*/  ULDC UR4, c[0x0][0x288] ;  /* 0x0000a20000047ab9 */ /* 0x000fe20000000800 */
[----:B------:R-:W-:-:S03]  /*b000*/  IADD3.X R5, R9, UR9, RZ, P4, !PT ;  /* 0x0000000909057c10 */ /* 0x000fc6000a7fe4ff */
[----:B------:R-:W2:Y:S01]  /*b010*/  @P1 LDG.E R6, desc[UR40][R2.64] ;  /* 0x0000002802061981 */ /* 0x000ea2000c1e1900 */
[----:B------:R-:W-:Y:S01]  /*b020*/  IMAD.U32 R12, RZ, RZ, UR4 ;  /* 0x00000004ff0c7e24 */ /* 0x000fe2000f8e00ff */
[----:B------:R-:W-:Y:S02]  /*b030*/  ULDC.64 UR4, c[0x0][0x418] ;  /* 0x0001060000047ab9 */ /* 0x000fe40000000a00 */
[----:B------:R-:W5:Y:S04]  /*b040*/  @P0 LDG.E R8, desc[UR40][R4.64] ;  /* 0x0000002804080981 */ /* 0x000f68000c1e1900 */
[----:B--2---:R0:W-:Y:S02]  /*b050*/  STL [R1+0x2c], R6 ;  /* 0x00002c0601007387 */ /* 0x0041e40000100800 */
[----:B0-----:R-:W-:-:S04]  /*b060*/  @P2 IADD3 R6, P3, R10, UR6, RZ ;  /* 0x000000060a062c10 */ /* 0x001fc8000ff7e0ff */
[----:B------:R-:W-:-:S05]  /*b070*/  @P2 IADD3.X R7, R9, UR7, RZ, P3, !PT ;  /* 0x0000000709072c10 */ /* 0x000fca0009ffe4ff */
[----:B------:R0:W2:Y:S01]  /*b080*/  @P2 LDG.E R12, desc[UR40][R6.64] ;  /* 0x00000028060c2981 */ /* 0x0000a2000c1e1900 */
[----:B------:R-:W-:-:S03]  /*b090*/  UISETP.NE.U32.AND UP0, UPT, UR4, URZ, UPT ;  /* 0x0000003f0400728c */ /* 0x000fc6000bf05070 */
[----:B------:R-:W-:Y:S01]  /*b0a0*/  ULDC UR4, c[0x0][0x424] ;  /* 0x0001090000047ab9 */ /* 0x000fe20000000800 */
[----:B------:R-:W-:-:S03]  /*b0b0*/  UISETP.NE.AND.EX UP0, UPT, UR5, URZ, UPT, UP0 ;  /* 0x0000003f0500728c */ /* 0x000fc6000bf05300 */
[----:B------:R-:W-:Y:S01]  /*b0c0*/  ULDC UR5, c[0x0][0x2f0] ;  /* 0x0000bc0000057ab9 */ /* 0x000fe20000000800 */
[----:B------:R-:W-:-:S04]  /*b0d0*/  USEL UR4, UR4, 0x1, UP0 ;  /* 0x0000000104047887 */ /* 0x000fc80008000000 */
[----:B------:R-:W-:-:S06]  /*b0e0*/  UIMAD UR4, UR4, UR5, URZ ;  /* 0x00000005040472a4 */ /* 0x000fcc000f8e023f */
[----:B0-----:R-:W-:Y:S01]  /*b0f0*/  IMAD.U32 R6, RZ, RZ, UR4 ;  /* 0x00000004ff067e24 */ /* 0x001fe2000f8e00ff */
[----:B--2---:R0:W-:Y:S01]  /*b100*/  STL [R1+0x38], R12 ;  /* 0x0000380c01007387 */ /* 0x0041e20000100800 */
[----:B------:R-:W-:Y:S05]  /*b110*/  @P2 BRA `(.L_x_444) ;  /* 0x0000000000142947 */ /* 0x000fea0003800000 */
[----:B------:R-:W-:Y:S05]  /*b120*/  @!P1 BRA `(.L_x_444) ;  /* 0x0000000000109947 */ /* 0x000fea0003800000 */
[----:B------:R-:W2:Y:S04]  /*b130*/  LDG.E R7, desc[UR40][R2.64] ;  /* 0x0000002802077981 */ /* 0x000ea8000c1e1900 */
[----:B------:R-:W2:Y:S02]  /*b140*/  LDG.E R2, desc[UR40][R2.64+0x4] ;  /* 0x0000042802027981 */ /* 0x000ea4000c1e1900 */
[----:B--2---:R-:W-:-:S05]  /*b150*/  IMAD.IADD R2, R2, 0x1, -R7 ;  /* 0x0000000102027824 */ /* 0x004fca00078e0a07 */
[----:B------:R1:W-:Y:S02]  /*b160*/  STL [R1+0x38], R2 ;  /* 0x0000380201007387 */ /* 0x0003e40000100800 */
.L_x_444:
[----:B-1----:R-:W-:Y:S01]  /*b170*/  IMAD.MOV.U32 R2, RZ, RZ, R11 ;  /* 0x000000ffff027224 */ /* 0x002fe200078e000b */
[----:B------:R-:W-:Y:S01]  /*b180*/  ULDC.64 UR4, c[0x0][0xa20] ;  /* 0x0002880000047ab9 */ /* 0x000fe20000000a00 */
[----:B-----5:R-:W-:Y:S01]  /*b190*/  IMAD.IADD R3, R8, 0x1, R0 ;  /* 0x0000000108037824 */ /* 0x020fe200078e0200 */
[----:B------:R-:W-:Y:S02]  /*b1a0*/  ISETP.NE.U32.AND P1, PT, RZ, UR4, PT ;  /* 0x00000004ff007c0c */ /* 0x000fe4000bf25070 */
[----:B------:R1:W-:Y:S02]  /*b1b0*/  STL [R1+0xc], R2 ;  /* 0x00000c0201007387 */ /* 0x0003e40000100800 */
[----:B------:R-:W-:Y:S02]  /*b1c0*/  ISETP.NE.AND.EX P1, PT, RZ, UR5, PT, P1 ;  /* 0x00000005ff007c0c */ /* 0x000fe4000bf25310 */
[----:B------:R1:W-:Y:S11]  /*b1d0*/  STL [R1+0x1c], R3 ;  /* 0x00001c0301007387 */ /* 0x0003f60000100800 */
[----:B-1----:R-:W-:Y:S05]  /*b1e0*/  @!P1 BRA `(.L_x_445) ;  /* 0x0000000000109947 */ /* 0x002fea0003800000 */
[----:B------:R-:W-:-:S04]  /*b1f0*/  IADD3 R6, P0, R10, UR4, RZ ;  /* 0x000000040a067c10 */ /* 0x000fc8000ff1e0ff */
[----:B------:R-:W-:-:S05]  /*b200*/  IADD3.X R7, R9, UR5, RZ, P0, !PT ;  /* 0x0000000509077c10 */ /* 0x000fca00087fe4ff */
[----:B------:R1:W5:Y:S01]  /*b210*/  LDG.E R6, desc[UR40][R6.64] ;  /* 0x0000002806067981 */ /* 0x000362000c1e1900 */
[----:B------:R-:W-:Y:S05]  /*b220*/  BRA `(.L_x_446) ;  /* 0x0000000000107947 */ /* 0x000fea0003800000 */
.L_x_445:
[----:B------:R-:W-:Y:S05]  /*b230*/  @!P0 BRA `(.L_x_446) ;  /* 0x00000000000c8947 */ /* 0x000fea0003800000 */
[----:B------:R-:W2:Y:S04]  /*b240*/  LDG.E R6, desc[UR40][R4.64] ;  /* 0x0000002804067981 */ /* 0x000ea8000c1e1900 */
[----:B------:R-:W2:Y:S02]  /*b250*/  LDG.E R4, desc[UR40][R4.64+0x4] ;  /* 0x0000042804047981 */ /* 0x000ea4000c1e1900 */
[----:B--2---:R-:W-:-:S07]  /*b260*/  IMAD.IADD R6, R4, 0x1, -R6 ;  /* 0x0000000104067824 */ /* 0x004fce00078e0a06 */
.L_x_446:
[----:B-----5:R-:W-:Y:S01]  /*b270*/  IMAD.IADD R3, R6, 0x1, -R0 ;  /* 0x0000000106037824 */ /* 0x020fe200078e0a00 */
[----:B------:R-:W-:Y:S03]  /*b280*/  BSSY B7, `(.L_x_447) ;  /* 0x00004f4000077945 */ /* 0x000fe60003800000 */
[C---:B------:R-:W-:Y:S01]  /*b290*/  VIADD R0, R3.reuse, 0x3f ;  /* 0x0000003f03007836 */ /* 0x040fe20000000000 */
[----:B------:R2:W-:Y:S01]  /*b2a0*/  STL [R1+0x30], R3 ;  /* 0x0000300301007387 */ /* 0x0005e20000100800 */
[----:B------:R-:W-:-:S03]  /*b2b0*/  ISETP.GT.AND P0, PT, R3, RZ, PT ;  /* 0x000000ff0300720c */ /* 0x000fc60003f04270 */
[----:B------:R-:W-:-:S04]  /*b2c0*/  SHF.R.S32.HI R2, RZ, 0x1f, R0 ;  /* 0x0000001fff027819 */ /* 0x000fc80000011400 */
[----:B------:R-:W-:-:S04]  /*b2d0*/  LEA.HI R2, R2, R0, RZ, 0x6 ;  /* 0x0000000002027211 */ /* 0x000fc800078f30ff */
[----:B------:R-:W-:-:S05]  /*b2e0*/  SHF.R.S32.HI R0, RZ, 0x6, R2 ;  /* 0x00000006ff007819 */ /* 0x000fca0000011402 */
[----:B------:R2:W-:Y:S01]  /*b2f0*/  STL [R1+0x28], R0 ;  /* 0x0000280001007387 */ /* 0x0005e20000100800 */
[----:B------:R-:W-:Y:S05]  /*b300*/  @P0 BRA `(.L_x_448) ;  /* 0x0000000000440947 */ /* 0x000fea0003800000 */
[----:B--2---:R-:W2:Y:S02]  /*b310*/  S2R R3, SR_TID.X ;  /* 0x0000000000037919 */ /* 0x004ea40000002100 */
[----:B--2---:R-:W-:-:S04]  /*b320*/  LOP3.LUT R3, R3, 0x7f, RZ, 0xc0, !PT ;  /* 0x0000007f03037812 */ /* 0x004fc800078ec0ff */
[----:B------:R-:W-:-:S13]  /*b330*/  ISETP.NE.AND P0, PT, R3, RZ, PT ;  /* 0x000000ff0300720c */ /* 0x000fda0003f05270 */
[----:B------:R-:W-:Y:S05]  /*b340*/  @P0 BRA `(.L_x_449) ;  /* 0x0000004c009c0947 */ /* 0x000fea0003800000 */
[----:B------:R-:W2:Y:S01]  /*b350*/  S2R R5, SR_LANEID ;  /* 0x0000000000057919 */ /* 0x000ea20000000000 */
[----:B------:R-:W-:Y:S01]  /*b360*/  VOTEU.ANY UR4, UPT, PT ;  /* 0x0000000000047886 */ /* 0x000fe200038e0100 */
[----:B------:R-:W3:Y:S01]  /*b370*/  LDC.64 R2, c[0x0][0xc60] ;  /* 0x00031800ff027b82 */ /* 0x000ee20000000a00 */
[----:B------:R-:W2:Y:S02]  /*b380*/  FLO.U32 R0, UR4 ;  /* 0x0000000400007d00 */ /* 0x000ea400080e0000 */
[----:B--2---:R-:W-:-:S06]  /*b390*/  ISETP.EQ.U32.AND P0, PT, R0, R5, PT ;  /* 0x000000050000720c */ /* 0x004fcc0003f02070 */
[----:B------:R-:W3:Y:S07]  /*b3a0*/  POPC R5, UR4 ;  /* 0x0000000400057d09 */ /* 0x000eee0008000000 */
[----:B---3--:R-:W2:Y:S01]  /*b3b0*/  @P0 ATOMG.E.ADD.STRONG.GPU PT, R3, desc[UR40][R2.64], R5 ;  /* 0x00000005020309a8 */ /* 0x008ea200081ee1e8 */
[----:B------:R-:W3:Y:S02]  /*b3c0*/  S2R R4, SR_LTMASK ;  /* 0x0000000000047919 */ /* 0x000ee40000003900 */
[----:B---3--:R-:W-:-:S04]  /*b3d0*/  LOP3.LUT R4, R4, UR4, RZ, 0xc0, !PT ;  /* 0x0000000404047c12 */ /* 0x008fc8000f8ec0ff */
[----:B-1----:R-:W1:Y:S01]  /*b3e0*/  POPC R7, R4 ;  /* 0x0000000400077309 */ /* 0x002e620000000000 */
[----:B--2---:R-:W1:Y:S02]  /*b3f0*/  SHFL.IDX PT, R0, R3, R0, 0x1f ;  /* 0x00001f0003007589 */ /* 0x004e6400000e0000 */
[----:B-1----:R-:W-:Y:S01]  /*b400*/  IADD3 R16, R0, UR37, R7 ;  /* 0x0000002500107c10 */ /* 0x002fe2000fffe007 */
[----:B------:R-:W-:Y:S06]  /*b410*/  BRA `(.L_x_449) ;  /* 0x0000004c00687947 */ /* 0x000fec0003800000 */
.L_x_448:
[----:B--2---:R-:W2:Y:S01]  /*b420*/  LDL R0, [R1+0x4] ;  /* 0x0000040001007983 */ /* 0x004ea20000100800 */
[----:B------:R-:W-:Y:S01]  /*b430*/  BSSY B6, `(.L_x_450) ;  /* 0x0000014000067945 */ /* 0x000fe20003800000 */
[----:B--2---:R-:W-:-:S05]  /*b440*/  VIADD R0, R0, 0x22400 ;  /* 0x0002240000007836 */ /* 0x004fca0000000000 */
[----:B------:R-:W-:-:S13]  /*b450*/  LOP3.LUT P0, RZ, R0, 0x3ff, RZ, 0xc0, !PT ;  /* 0x000003ff00ff7812 */ /* 0x000fda000780c0ff */
[----:B------:R-:W-:Y:S05]  /*b460*/  @!P0 BRA `(.L_x_451) ;  /* 0x0000000000408947 */ /* 0x000fea0003800000 */
[----:B------:R-:W-:Y:S01]  /*b470*/  MOV R2, 0x0 ;  /* 0x0000000000027802 */ /* 0x000fe20000000f00 */
[----:B------:R-:W-:Y:S01]  /*b480*/  ULDC.64 UR6, c[0x4][0x90] ;  /* 0x0100240000067ab9 */ /* 0x000fe20000000a00 */
[----:B------:R-:W-:Y:S01]  /*b490*/  ULDC.64 UR8, c[0x4][0x98] ;  /* 0x0100260000087ab9 */ /* 0x000fe20000000a00 */
[----:B------:R-:W-:Y:S01]  /*b4a0*/  ULDC.64 UR4, c[0x4][0x8] ;  /* 0x0100020000047ab9 */ /* 0x000fe20000000a00 */
[----:B------:R-:W-:Y:S02]  /*b4b0*/  IMAD.U32 R4, RZ, RZ, UR6 ;  /* 0x00000006ff047e24 */ /* 0x000fe4000f8e00ff */
[----:B------:R-:W2:Y:S01]  /*b4c0*/  LDC.64 R2, c[0x4][R2] ;  /* 0x0100000002027b82 */ /* 0x000ea20000000a00 */
[----:B------:R-:W-:Y:S02]  /*b4d0*/  IMAD.U32 R5, RZ, RZ, UR7 ;  /* 0x00000007ff057e24 */ /* 0x000fe4000f8e00ff */
[----:B------:R-:W-:Y:S02]  /*b4e0*/  IMAD.U32 R6, RZ, RZ, UR8 ;  /* 0x00000008ff067e24 */ /* 0x000fe4000f8e00ff */
[----:B-1----:R-:W-:-:S02]  /*b4f0*/  IMAD.U32 R7, RZ, RZ, UR9 ;  /* 0x00000009ff077e24 */ /* 0x002fc4000f8e00ff */
[----:B------:R-:W-:Y:S02]  /*b500*/  IMAD.U32 R10, RZ, RZ, UR4 ;  /* 0x00000004ff0a7e24 */ /* 0x000fe4000f8e00ff */
[----:B------:R-:W-:Y:S02]  /*b510*/  IMAD.U32 R11, RZ, RZ, UR5 ;  /* 0x00000005ff0b7e24 */ /* 0x000fe4000f8e00ff */
[----:B------:R-:W-:Y:S02]  /*b520*/  IMAD.MOV.U32 R8, RZ, RZ, 0x70 ;  /* 0x00000070ff087424 */ /* 0x000fe400078e00ff */
[----:B0-----:R-:W-:Y:S02]  /*b530*/  IMAD.MOV.U32 R12, RZ, RZ, 0x1 ;  /* 0x00000001ff0c7424 */ /* 0x001fe400078e00ff */
[----:B------:R-:W-:-:S07]  /*b540*/  IMAD.MOV.U32 R13, RZ, RZ, RZ ;  /* 0x000000ffff0d7224 */ /* 0x000fce00078e00ff */
[----:B------:R-:W-:-:S07]  /*b550*/  LEPC R20, `(.L_x_451) ;  /* 0x000000001014794e */ /* 0x000fce0000000000 */
[----:B--2---:R-:W-:Y:S05]  /*b560*/  CALL.ABS.NOINC R2 ;  /* 0x0000000002007343 */ /* 0x004fea0003c00000 */
.L_x_451:
[----:B------:R-:W-:Y:S05]  /*b570*/  BSYNC B6 ;  /* 0x0000000000067941 */ /* 0x000fea0003800000 */
.L_x_450:
[----:B------:R-:W2:Y:S01]  /*b580*/  LDL R2, [R1+0x4] ;  /* 0x0000040001027983 */ /* 0x000ea20000100800 */
        /* <DEDUP_REMOVED lines=8> */
[----:B------:R2:W3:Y:S01]  /*b610*/  LDC.64 R2, c[0x4][R0] ;  /* 0x0100000000027b82 */ /* 0x0004e20000000a00 */
[----:B------:R-:W-:Y:S02]  /*b620*/  IMAD.U32 R4, RZ, RZ, UR6 ;  /* 0x00000006ff047e24 */ /* 0x000fe4000f8e00ff */
[----:B------:R-:W-:Y:S02]  /*b630*/  IMAD.U32 R5, RZ, RZ, UR7 ;  /* 0x00000007ff057e24 */ /* 0x000fe4000f8e00ff */
[----:B------:R-:W-:Y:S02]  /*b640*/  IMAD.U32 R6, RZ, RZ, UR8 ;  /* 0x00000008ff067e24 */ /* 0x000fe4000f8e00ff */
[----:B-1----:R-:W-:-:S02]  /*b650*/  IMAD.U32 R7, RZ, RZ, UR9 ;  /* 0x00000009ff077e24 */ /* 0x002fc4000f8e00ff */
[----:B------:R-:W-:Y:S02]  /*b660*/  IMAD.U32 R10, RZ, RZ, UR4 ;  /* 0x00000004ff0a7e24 */ /* 0x000fe4000f8e00ff */
[----:B------:R-:W-:Y:S02]  /*b670*/  IMAD.U32 R11, RZ, RZ, UR5 ;  /* 0x00000005ff0b7e24 */ /* 0x000fe4000f8e00ff */
[----:B------:R-:W-:Y:S02]  /*b680*/  IMAD.MOV.U32 R8, RZ, RZ, 0x70 ;  /* 0x00000070ff087424 */ /* 0x000fe400078e00ff */
[----:B0-----:R-:W-:Y:S02]  /*b690*/  IMAD.MOV.U32 R12, RZ, RZ, 0x1 ;  /* 0x00000001ff0c7424 */ /* 0x001fe400078e00ff */
[----:B--2---:R-:W-:-:S07]  /*b6a0*/  IMAD.MOV.U32 R13, RZ, RZ, RZ ;  /* 0x000000ffff0d7224 */ /* 0x004fce00078e00ff */
[----:B------:R-:W-:-:S07]  /*b6b0*/  LEPC R20, `(.L_x_454) ;  /* 0x000000001014794e */ /* 0x000fce0000000000 */
[----:B---3--:R-:W-:Y:S05]  /*b6c0*/  CALL.ABS.NOINC R2 ;  /* 0x0000000002007343 */ /* 0x008fea0003c00000 */
.L_x_454:
[----:B------:R-:W-:Y:S01]  /*b6d0*/  MOV R2, 0x0 ;  /* 0x0000000000027802 */ /* 0x000fe20000000f00 */
        /* <DEDUP_REMOVED lines=15> */
.L_x_453:
[----:B------:R-:W-:Y:S05]  /*b7d0*/  BSYNC B6 ;  /* 0x0000000000067941 */ /* 0x000fea0003800000 */
.L_x_452:
[----:B------:R-:W2:Y:S01]  /*b7e0*/  LDL.LU R2, [R1] ;  /* 0x0000000001027983 */ /* 0x000ea20000300800 */
[----:B------:R-:W-:-:S03]  /*b7f0*/  ULDC.64 UR4, c[0x0][0x9f8] ;  /* 0x00027e0000047ab9 */ /* 0x000fc60000000a00 */
[----:B------:R-:W3:Y:S04]  /*b800*/  LDL.LU R4, [R1+0x14] ;  /* 0x0000140001047983 */ /* 0x000ee80000300800 */
[----:B-1----:R-:W4:Y:S01]  /*b810*/  LDL R7, [R1+0xc] ;  /* 0x00000c0001077983 */ /* 0x002f220000100800 */
[----:B------:R-:W-:-:S03]  /*b820*/  ISETP.NE.U32.AND P0, PT, RZ, UR4, PT ;  /* 0x00000004ff007c0c */ /* 0x000fc6000bf05070 */
[----:B------:R-:W5:Y:S01]  /*b830*/  LDL R0, [R1+0x28] ;  /* 0x0000280001007983 */ /* 0x000f620000100800 */
[----:B------:R-:W-:-:S13]  /*b840*/  ISETP.NE.AND.EX P0, PT, RZ, UR5, PT, P0 ;  /* 0x00000005ff007c0c */ /* 0x000fda000bf05300 */
[----:B--2---:R-:W-:-:S04]  /*b850*/  @P0 IADD3 R2, P1, R2, UR4, RZ ;  /* 0x0000000402020c10 */ /* 0x004fc8000ff3e0ff */
[----:B---3--:R-:W-:Y:S01]  /*b860*/  @P0 IADD3.X R3, R4, UR5, RZ, P1, !PT ;  /* 0x0000000504030c10 */ /* 0x008fe20008ffe4ff */
[----:B------:R-:W-:-:S04]  /*b870*/  ULDC.64 UR4, c[0x0][0xa08] ;  /* 0x0002820000047ab9 */ /* 0x000fc80000000a00 */
[----:B----4-:R1:W2:Y:S01]  /*b880*/  @P0 LDG.E R7, desc[UR40][R2.64] ;  /* 0x0000002802070981 */ /* 0x0102a2000c1e1900 */
[----:B-----5:R-:W-:Y:S01]  /*b890*/  VIADD R9, R0, 0xffffffff ;  /* 0xffffffff00097836 */ /* 0x020fe20000000000 */
[----:B-1----:R-:W1:Y:S01]  /*b8a0*/  LDC.64 R2, c[0x0][0x418] ;  /* 0x00010600ff027b82 */ /* 0x002e620000000a00 */
[----:B--2---:R-:W-:Y:S01]  /*b8b0*/  SHF.R.S32.HI R8, RZ, 0x1f, R7 ;  /* 0x0000001fff087819 */ /* 0x004fe20000011407 */
[----:B------:R2:W-:Y:S04]  /*b8c0*/  @P0 STL [R1+0xc], R7 ;  /* 0x00000c0701000387 */ /* 0x0005e80000100800 */
[----:B------:R2:W-:Y:S04]  /*b8d0*/  STL [R1+0x24], R9 ;  /* 0x0000240901007387 */ /* 0x0005e80000100800 */
[----:B------:R2:W-:Y:S01]  /*b8e0*/  STL [R1+0x14], R8 ;  /* 0x0000140801007387 */ /* 0x0005e20000100800 */
[----:B-1----:R-:W-:Y:S01]  /*b8f0*/  LOP3.LUT P0, RZ, R2, UR4, RZ, 0xfc, !PT ;  /* 0x0000000402ff7c12 */ /* 0x002fe2000f80fcff */
[----:B------:R-:W-:-:S03]  /*b900*/  UMOV UR4, 0xffffffff ;  /* 0xffffffff00047882 */ /* 0x000fc60000000000 */
[----:B------:R-:W-:-:S04]  /*b910*/  LOP3.LUT P0, RZ, R3, UR5, RZ, 0xfc, P0 ;  /* 0x0000000503ff7c12 */ /* 0x000fc8000800fcff */
[----:B------:R-:W-:Y:S01]  /*b920*/  SEL R0, R7, RZ, !P0 ;  /* 0x000000ff07007207 */ /* 0x000fe20004000000 */
[----:B--2---:R-:W-:Y:S08]  /*b930*/  BRA.DIV UR4, `(.L_x_455) ;  /* 0x0000005a04407947 */ /* 0x004ff0000b800000 */
[----:B------:R-:W1:Y:S02]  /*b940*/  S2R R4, SR_TID.X ;  /* 0x0000000000047919 */ /* 0x000e640000002100 */
[----:B-1----:R-:W-:-:S04]  /*b950*/  SHF.R.U32.HI R4, RZ, 0x5, R4 ;  /* 0x00000005ff047819 */ /* 0x002fc80000011604 */
[----:B------:R-:W-:-:S05]  /*b960*/  LOP3.LUT R4, R4, 0x3, RZ, 0xc0, !PT ;  /* 0x0000000304047812 */ /* 0x000fca00078ec0ff */
[----:B------:R1:W2:Y:S02]  /*b970*/  SHFL.IDX PT, R14, R4, RZ, 0x1f ;  /* 0x00001fff040e7589 */ /* 0x0002a400000e0000 */
.L_x_578:
[----:B------:R-:W-:Y:S01]  /*b980*/  PLOP3.LUT P1, PT, PT, PT, PT, 0x8, 0x0 ;  /* 0x000000000000781c */ /* 0x000fe20003f2e170 */
[----:B------:R3:W-:Y:S01]  /*b990*/  STL [R1], R0 ;  /* 0x0000000001007387 */ /* 0x0007e20000100800 */
[----:B--2---:R-:W-:Y:S02]  /*b9a0*/  ISETP.NE.AND P0, PT, R14, RZ, PT ;  /* 0x000000ff0e00720c */ /* 0x004fe40003f05270 */
[----:B---3--:R-:W-:-:S05]  /*b9b0*/  P2R R0, PR, RZ, 0x2 ;  /* 0x00000002ff007803 */ /* 0x008fca0000000000 */
[----:B------:R2:W-:Y:S06]  /*b9c0*/  STL [R1+0x18], R0 ;  /* 0x0000180001007387 */ /* 0x0005ec0000100800 */
[----:B------:R-:W-:Y:S05]  /*b9d0*/  @P0 BRA `(.L_x_456) ;  /* 0x00000004001c0947 */ /* 0x000fea0003800000 */
[----:B------:R-:W-:-:S03]  /*b9e0*/  UMOV UR4, 0xffffffff ;  /* 0xffffffff00047882 */ /* 0x000fc60000000000 */
[----:B------:R-:W-:Y:S05]  /*b9f0*/  BRA.DIV UR4, `(.L_x_457) ;  /* 0x0000005a04447947 */ /* 0x000fea000b800000 */
[----:B------:R-:W-:-:S13]  /*ba00*/  ELECT P6, URZ, PT ;  /* 0x00000000003f782f */ /* 0x000fda00038c0000 */
.L_x_581:
[----:B------:R-:W-:Y:S05]  /*ba10*/  @!P6 BRA `(.L_x_456) ;  /* 0x00000004000ce947 */ /* 0x000fea0003800000 */
[----:B------:R3:W-:Y:S01]  /*ba20*/  STL [R1+0x40], R9 ;  /* 0x0000400901007387 */ /* 0x0007e20000100800 */
[----:B------:R-:W-:-:S04]  /*ba30*/  ISETP.NE.U32.AND P0, PT, R2, RZ, PT ;  /* 0x000000ff0200720c */ /* 0x000fc80003f05070 */
[----:B------:R-:W-:-:S13]  /*ba40*/  ISETP.NE.AND.EX P0, PT, R3, RZ, PT, P0 ;  /* 0x000000ff0300720c */ /* 0x000fda0003f05300 */
[----:B---3--:R-:W-:Y:S05]  /*ba50*/  @!P0 BRA `(.L_x_458) ;  /* 0x0000000000508947 */ /* 0x008fea0003800000 */
[----:B------:R-:W3:Y:S01]  /*ba60*/  LDC R6, c[0x0][0x43c] ;  /* 0x00010f00ff067b82 */ /* 0x000ee20000000800 */
[----:B--2---:R-:W-:Y:S01]  /*ba70*/  IMAD.MOV.U32 R0, RZ, RZ, R9 ;  /* 0x000000ffff007224 */ /* 0x004fe200078e0009 */
[----:B------:R-:W-:Y:S01]  /*ba80*/  ULDC.64 UR4, c[0x0][0x428] ;  /* 0x00010a0000047ab9 */ /* 0x000fe20000000a00 */
[----:B---3--:R-:W-:-:S13]  /*ba90*/  ISETP.NE.AND P0, PT, R6, 0x1, PT ;  /* 0x000000010600780c */ /* 0x008fda0003f05270 */
[----:B-1----:R-:W1:Y:S02]  /*baa0*/  @P0 LDC.64 R4, c[0x0][0x440] ;  /* 0x00011000ff040b82 */ /* 0x002e640000000a00 */
[----:B-1----:R-:W-:-:S05]  /*bab0*/  @P0 IMAD.HI.U32 R4, R9, R4, RZ ;  /* 0x0000000409040227 */ /* 0x002fca00078e00ff */
        /* <DEDUP_REMOVED lines=8> */
[----:B-1----:R-:W-:-:S04]  /*bb40*/  IMAD R6, R8, UR4, RZ ;  /* 0x0000000408067c24 */ /* 0x002fc8000f8e02ff */
[----:B------:R-:W-:-:S04]  /*bb50*/  IMAD R0, R7, UR5, R6 ;  /* 0x0000000507007c24 */ /* 0x000fc8000f8e0206 */
[----:B------:R-:W-:-:S05]  /*bb60*/  IMAD.IADD R0, R5, 0x1, R0 ;  /* 0x0000000105007824 */ /* 0x000fca00078e0200 */
[----:B------:R-:W-:-:S05]  /*bb70*/  LEA.HI.X R3, R4, R3, R0, 0x2, P0 ;  /* 0x0000000304037211 */ /* 0x000fca00000f1400 */
[----:B------:R-:W2:Y:S04]  /*bb80*/  LDG.E R0, desc[UR40][R2.64] ;  /* 0x0000002802007981 */ /* 0x000ea8000c1e1900 */
[----:B--2---:R3:W-:Y:S02]  /*bb90*/  STL [R1], R0 ;  /* 0x0000000001007387 */ /* 0x0047e40000100800 */
.L_x_458:
[----:B------:R-:W4:Y:S04]  /*bba0*/  LDL R7, [R1+0x4] ;  /* 0x0000040001077983 */ /* 0x000f280000100800 */
[----:B--23--:R-:W4:Y:S04]  /*bbb0*/  LDL R0, [R1+0x8] ;  /* 0x0000080001007983 */ /* 0x00cf280000100800 */
[----:B------:R-:W2:Y:S01]  /*bbc0*/  LDL R2, [R1+0x10] ;  /* 0x0000100001027983 */ /* 0x000ea20000100800 */
[----:B----4-:R-:W-:Y:S01]  /*bbd0*/  IMAD R0, R0, 0x8, R7 ;  /* 0x0000000800007824 */ /* 0x010fe200078e0207 */
[----:B--2---:R-:W-:-:S04]  /*bbe0*/  SHF.L.U32 R2, R2, 0x1f, RZ ;  /* 0x0000001f02027819 */ /* 0x004fc800000006ff */
[----:B------:R-:W2:Y:S02]  /*bbf0*/  SYNCS.PHASECHK.TRANS64.TRYWAIT P0, [R0+URZ+0x28c40], R2 ;  /* 0x028c4002000075a7 */ /* 0x000ea4000800017f */
[----:B--2---:R-:W-:Y:S05]  /*bc00*/  @!P0 BRA `(.L_x_459) ;  /* 0x0000005400e08947 */ /* 0x004fea0003800000 */
.L_x_582:
[----:B------:R-:W3:Y:S02]  /*bc10*/  S2R R3, SR_TID.X ;  /* 0x0000000000037919 */ /* 0x000ee40000002100 */
[----:B---3--:R-:W-:-:S04]  /*bc20*/  LOP3.LUT R3, R3, 0x7f, RZ, 0xc0, !PT ;  /* 0x0000007f03037812 */ /* 0x008fc800078ec0ff */
[----:B------:R-:W-:-:S13]  /*bc30*/  ISETP.NE.AND P0, PT, R3, RZ, PT ;  /* 0x000000ff0300720c */ /* 0x000fda0003f05270 */
[----:B------:R-:W-:Y:S05]  /*bc40*/  @P0 BRA `(.L_x_460) ;  /* 0x00000000001c0947 */ /* 0x000fea0003800000 */
[----:B------:R-:W3:Y:S01]  /*bc50*/  S2R R3, SR_TID.X ;  /* 0x0000000000037919 */ /* 0x000ee20000002100 */
[----:B--2---:R-:W-:-:S04]  /*bc60*/  IMAD.MOV.U32 R2, RZ, RZ, 0x2000 ;  /* 0x00002000ff027424 */ /* 0x004fc800078e00ff */
[----:B------:R4:W-:Y:S01]  /*bc70*/  SYNCS.ARRIVE.TRANS64 RZ, [R0+URZ+0x28c30], R2 ;  /* 0x028c300200ff79a7 */ /* 0x0009e2000800003f */
[----:B---3--:R-:W-:-:S04]  /*bc80*/  LOP3.LUT R3, R3, 0x1f, RZ, 0xc0, !PT ;  /* 0x0000001f03037812 */ /* 0x008fc800078ec0ff */
[----:B------:R-:W-:-:S13]  /*bc90*/  ISETP.NE.AND P0, PT, R3, RZ, PT ;  /* 0x000000ff0300720c */ /* 0x000fda0003f05270 */
[----:B----4-:R-:W-:Y:S05]  /*bca0*/  @!P0 BRA `(.L_x_460) ;  /* 0x0000000000048947 */ /* 0x010fea0003800000 */
[----:B------:R-:W-:Y:S01]  /*bcb0*/  BPT.TRAP 0x1 ;  /* 0x000000040000795c */ /* 0x000fe20000300000 */
.L_x_460:
[----:B------:R-:W3:Y:S04]  /*bcc0*/  LDL R5, [R1+0x4] ;  /* 0x0000040001057983 */ /* 0x000ee80000100800 */
[----:B-1----:R-:W3:Y:S04]  /*bcd0*/  LDL R4, [R1+0x8] ;  /* 0x0000080001047983 */ /* 0x002ee80000100800 */
[----:B------:R-:W4:Y:S04]  /*bce0*/  LDL R6, [R1+0x40] ;  /* 0x0000400001067983 */ /* 0x000f280000100800 */
[----:B------:R-:W5:Y:S04]  /*bcf0*/  LDL R3, [R1+0x1c] ;  /* 0x00001c0001037983 */ /* 0x000f680000100800 */
[----:B--2---:R-:W2:Y:S01]  /*bd00*/  LDL R2, [R1] ;  /* 0x0000000001027983 */ /* 0x004ea20000100800 */
[----:B------:R-:W-:Y:S01]  /*bd10*/  R2UR UR9, R0 ;  /* 0x00000000000972ca */ /* 0x000fe200000e0000 */
[----:B------:R-:W-:Y:S01]  /*bd20*/  UIADD3 UR6, UP0, UR38, 0x370, URZ ;  /* 0x0000037026067890 */ /* 0x000fe2000ff1e03f */
[----:B------:R-:W-:-:S02]  /*bd30*/  R2UR UR12, R18 ;  /* 0x00000000120c72ca */ /* 0x000fc400000e0000 */
[----:B------:R-:W-:Y:S01]  /*bd40*/  PLOP3.LUT P0, PT, PT, PT, PT, 0x80, 0x0 ;  /* 0x000000000000781c */ /* 0x000fe20003f0f070 */
[----:B------:R-:W-:-:S08]  /*bd50*/  UIADD3.X UR7, URZ, UR39, URZ, UP0, !UPT ;  /* 0x000000273f077290 */ /* 0x000fd000087fe43f */
[----:B------:R-:W-:Y:S01]  /*bd60*/  UIADD3 UR9, UR9, 0x28c30, URZ ;  /* 0x00028c3009097890 */ /* 0x000fe2000fffe03f */
[----:B------:R-:W-:Y:S01]  /*bd70*/  UMOV UR5, 0x14f00000 ;  /* 0x14f0000000057882 */ /* 0x000fe20000000000 */
[----:B------:R-:W-:Y:S01]  /*bd80*/  UMOV UR10, URZ ;  /* 0x0000003f000a7c82 */ /* 0x000fe20008000000 */
[----:B---3--:R-:W-:Y:S01]  /*bd90*/  IMAD R0, R4, 0x2000, R5 ;  /* 0x0000200004007824 */ /* 0x008fe200078e0205 */
[----:B----4-:R-:W-:-:S04]  /*bda0*/  R2UR UR11, R6 ;  /* 0x00000000060b72ca */ /* 0x010fc800000e0000 */
[----:B------:R-:W-:Y:S02]  /*bdb0*/  R2UR UR8, R0 ;  /* 0x00000000000872ca */ /* 0x000fe400000e0000 */
[----:B-----5:R-:W-:Y:S02]  /*bdc0*/  R2UR UR4, R3 ;  /* 0x00000000030472ca */ /* 0x020fe400000e0000 */
[----:B--2---:R-:W-:Y:S02]  /*bdd0*/  R2UR UR13, R2 ;  /* 0x00000000020d72ca */ /* 0x004fe400000e0000 */
[----:B------:R-:W-:-:S07]  /*bde0*/  P2R R0, PR, RZ, 0x1 ;  /* 0x00000001ff007803 */ /* 0x000fce0000000000 */
[----:B------:R-:W-:Y:S02]  /*bdf0*/  UIADD3 UR8, UR8, 0x22400, URZ ;  /* 0x0002240008087890 */ /* 0x000fe4000fffe03f */
[----:B------:R-:W-:Y:S01]  /*be00*/  ULEA UR11, UR11, UR4, 0x6 ;  /* 0x000000040b0b7291 */ /* 0x000fe2000f8e303f */
[----:B------:R3:W-:Y:S02]  /*be10*/  STL [R1+0x18], R0 ;  /* 0x0000180001007387 */ /* 0x0007e40000100800 */
[----:B------:R-:W-:-:S06]  /*be20*/  UMOV UR4, 0x0 ;  /* 0x0000000000047882 */ /* 0x000fcc0000000000 */
[----:B------:R3:W-:Y:S01]  /*be30*/  UTMALDG.4D [UR8], [UR6], desc[UR4] ;  /* 0x00000408060075b4 */ /* 0x0007e20008019000 */
[----:B------:R-:W-:Y:S02]  /*be40*/  NOP ;  /* 0x0000000000007918 */ /* 0x000fe40000000000 */
.L_x_456:
[----:B------:R-:W4:Y:S04]  /*be50*/  LDL R2, [R1+0x4] ;  /* 0x0000040001027983 */ /* 0x000f280000100800 */
[----:B------:R-:W2:Y:S04]  /*be60*/  LDL.LU R3, [R1+0x2c] ;  /* 0x00002c0001037983 */ /* 0x000ea80000300800 */
[----:B------:R-:W5:Y:S04]  /*be70*/  LDL.LU R5, [R1+0x20] ;  /* 0x0000200001057983 */ /* 0x000f680000300800 */
[----:B-1----:R-:W5:Y:S01]  /*be80*/  LDL.LU R4, [R1+0x34] ;  /* 0x0000340001047983 */ /* 0x002f620000300800 */
[----:B------:R-:W-:Y:S05]  /*be90*/  WARPSYNC.ALL ;  /* 0x0000000000007948 */ /* 0x000fea0003800000 */
[----:B---3--:R-:W-:Y:S01]  /*bea0*/  ULDC.64 UR4, c[0x0][0x298] ;  /* 0x0000a60000047ab9 */ /* 0x008fe20000000a00 */
[----:B------:R-:W-:Y:S01]  /*beb0*/  ULDC.64 UR6, c[0x0][0xa00] ;  /* 0x0002800000067ab9 */ /* 0x000fe20000000a00 */
[----:B------:R-:W-:Y:S01]  /*bec0*/  BSSY B6, `(.L_x_461) ;  /* 0x0000024000067945 */ /* 0x000fe20003800000 */
[----:B------:R-:W-:Y:S01]  /*bed0*/  BAR.SYNC.DEFER_BLOCKING 0x8, 0x100 ;  /* 0x0204000000007b1d */ /* 0x000fe20000010000 */
[----:B------:R-:W-:-:S04]  /*bee0*/  ISETP.NE.U32.AND P0, PT, RZ, UR6, PT ;  /* 0x00000006ff007c0c */ /* 0x000fc8000bf05070 */
[----:B------:R-:W-:Y:S01]  /*bef0*/  ISETP.NE.AND.EX P0, PT, RZ, UR7, PT, P0 ;  /* 0x00000007ff007c0c */ /* 0x000fe2000bf05300 */
[----:B----4-:R-:W-:Y:S01]  /*bf00*/  VIADD R2, R2, 0x20400 ;  /* 0x0002040002027836 */ /* 0x010fe20000000000 */
[----:B--2---:R-:W-:-:S04]  /*bf10*/  SHF.R.S32.HI R0, RZ, 0x1f, R3 ;  /* 0x0000001fff007819 */ /* 0x004fc80000011403 */
[----:B------:R-:W-:Y:S02]  /*bf20*/  LOP3.LUT P1, RZ, R2, 0x3ff, RZ, 0xc0, !PT ;  /* 0x000003ff02ff7812 */ /* 0x000fe4000782c0ff */
[----:B-----5:R-:W-:Y:S01]  /*bf30*/  SEL R5, R5, RZ, !P0 ;  /* 0x000000ff05057207 */ /* 0x020fe20004000000 */
[----:B------:R-:W-:Y:S01]  /*bf40*/  IMAD R0, R0, UR4, RZ ;  /* 0x0000000400007c24 */ /* 0x000fe2000f8e02ff */
[----:B------:R-:W-:-:S03]  /*bf50*/  SEL R4, R4, RZ, !P0 ;  /* 0x000000ff04047207 */ /* 0x000fc60004000000 */
[C---:B------:R-:W-:Y:S02]  /*bf60*/  IMAD R0, R3.reuse, UR5, R0 ;  /* 0x0000000503007c24 */ /* 0x040fe4000f8e0200 */
[----:B------:R-:W-:-:S05]  /*bf70*/  IMAD.WIDE.U32 R2, R3, UR4, RZ ;  /* 0x0000000403027c25 */ /* 0x000fca000f8e00ff */
[----:B------:R1:W-:Y:S04]  /*bf80*/  STL.64 [R1+0x48], R2 ;  /* 0x0000480201007387 */ /* 0x0003e80000100a00 */
[----:B------:R2:W-:Y:S04]  /*bf90*/  STL [R1+0x20], R5 ;  /* 0x0000200501007387 */ /* 0x0005e80000100800 */
[----:B------:R2:W-:Y:S01]  /*bfa0*/  STL [R1+0x54], R4 ;  /* 0x0000540401007387 */ /* 0x0005e20000100800 */
[----:B-1----:R-:W-:Y:S01]  /*bfb0*/  IMAD.IADD R2, R3, 0x1, R0 ;  /* 0x0000000103027824 */ /* 0x002fe200078e0200 */
[----:B------:R-:W-:-:S05]  /*bfc0*/  SHF.R.S32.HI R0, RZ, 0x1f, R18 ;  /* 0x0000001fff007819 */ /* 0x000fca0000011412 */
[----:B------:R2:W-:Y:S04]  /*bfd0*/  STL [R1+0x34], R0 ;  /* 0x0000340001007387 */ /* 0x0005e80000100800 */
[----:B------:R2:W-:Y:S01]  /*bfe0*/  STL [R1+0x2c], R2 ;  /* 0x00002c0201007387 */ /* 0x0005e20000100800 */
[----:B------:R-:W-:Y:S05]  /*bff0*/  @!P1 BRA `(.L_x_462) ;  /* 0x0000000000409947 */ /* 0x000fea0003800000 */
[----:B--2---:R-:W-:Y:S01]  /*c000*/  MOV R2, 0x0 ;  /* 0x0000000000027802 */ /* 0x004fe20000000f00 */
        /* <DEDUP_REMOVED lines=11> */
[----:B0-----:R-:W-:Y:S02]  /*c0c0*/  IMAD.MOV.U32 R12, RZ, RZ, 0x1 ;  /* 0x00000001ff0c7424 */ /* 0x001fe400078e00ff */
[----:B------:R-:W-:-:S07]  /*c0d0*/  IMAD.MOV.U32 R13, RZ, RZ, RZ ;  /* 0x000000ffff0d7224 */ /* 0x000fce00078e00ff */
[----:B------:R-:W-:-:S07]  /*c0e0*/  LEPC R20, `(.L_x_462) ;  /* 0x000000001014794e */ /* 0x000fce0000000000 */
[----:B-1----:R-:W-:Y:S05]  /*c0f0*/  CALL.ABS.NOINC R2 ;  /* 0x0000000002007343 */ /* 0x002fea0003c00000 */
.L_x_462:
[----:B------:R-:W-:Y:S05]  /*c100*/  BSYNC B6 ;  /* 0x0000000000067941 */ /* 0x000fea0003800000 */
.L_x_461:
[----:B--2---:R-:W2:Y:S01]  /*c110*/  LDL.LU R5, [R1+0x2c] ;  /* 0x00002c0001057983 */ /* 0x004ea20000300800 */
[----:B------:R-:W-:Y:S01]  /*c120*/  ULDC.64 UR4, c[0x0][0x2d8] ;  /* 0x0000b60000047ab9 */ /* 0x000fe20000000a00 */
[----:B------:R-:W1:Y:S01]  /*c130*/  LDC R7, c[0x0][0x448] ;  /* 0x00011200ff077b82 */ /* 0x000e620000000800 */
[----:B------:R-:W-:Y:S01]  /*c140*/  ULDC UR6, c[0x0][0x2b8] ;  /* 0x0000ae0000067ab9 */ /* 0x000fe20000000800 */
[----:B------:R-:W2:Y:S04]  /*c150*/  LDL.LU.64 R2, [R1+0x48] ;  /* 0x0000480001027983 */ /* 0x000ea80000300a00 */
[----:B------:R-:W3:Y:S04]  /*c160*/  LDL.LU R0, [R1+0x34] ;  /* 0x0000340001007983 */ /* 0x000ee80000300800 */
[----:B------:R-:W4:Y:S04]  /*c170*/  LDL.LU R6, [R1+0x54] ;  /* 0x0000540001067983 */ /* 0x000f280000300800 */
[----:B------:R-:W4:Y:S04]  /*c180*/  LDL.LU R4, [R1+0x20] ;  /* 0x0000200001047983 */ /* 0x000f280000300800 */
[----:B------:R0:W5:Y:S01]  /*c190*/  LDL R9, [R1+0x50] ;  /* 0x0000500001097983 */ /* 0x0001620000100800 */
[----:B-1----:R-:W-:Y:S01]  /*c1a0*/  ISETP.NE.AND P0, PT, R7, 0x1, PT ;  /* 0x000000010700780c */ /* 0x002fe20003f05270 */
[----:B------:R-:W1:Y:S02]  /*c1b0*/  S2R R8, SR_TID.X ;  /* 0x0000000000087919 */ /* 0x000e640000002100 */
[C---:B-1----:R-:W-:Y:S01]  /*c1c0*/  IMAD.SHL.U32 R10, R8.reuse, 0x8, RZ ;  /* 0x00000008080a7824 */ /* 0x042fe200078e00ff */
[----:B------:R-:W-:-:S04]  /*c1d0*/  LOP3.LUT R8, R8, 0x7f, RZ, 0xc0, !PT ;  /* 0x0000007f08087812 */ /* 0x000fc800078ec0ff */
[----:B------:R-:W-:Y:S02]  /*c1e0*/  LOP3.LUT R10, R10, 0x38, RZ, 0xc0, !PT ;  /* 0x000000380a0a7812 */ /* 0x000fe400078ec0ff */
[----:B------:R-:W-:Y:S01]  /*c1f0*/  SHF.R.U32.HI R8, RZ, 0x3, R8 ;  /* 0x00000003ff087819 */ /* 0x000fe20000011608 */
[----:B--2---:R-:W-:Y:S02]  /*c200*/  IMAD.MOV.U32 R3, RZ, RZ, R5 ;  /* 0x000000ffff037224 */ /* 0x004fe400078e0005 */
[----:B------:R-:W1:Y:S01]  /*c210*/  S2R R5, SR_TID.X ;  /* 0x0000000000057919 */ /* 0x000e620000002100 */
[----:B---3--:R-:W-:Y:S02]  /*c220*/  IMAD R0, R0, UR4, RZ ;  /* 0x0000000400007c24 */ /* 0x008fe4000f8e02ff */
[----:B------:R-:W-:-:S04]  /*c230*/  IMAD.WIDE.U32 R2, R18, UR4, R2 ;  /* 0x0000000412027c25 */ /* 0x000fc8000f8e0002 */
[----:B------:R-:W-:Y:S01]  /*c240*/  IMAD R0, R18, UR5, R0 ;  /* 0x0000000512007c24 */ /* 0x000fe2000f8e0200 */
[----:B------:R-:W-:-:S03]  /*c250*/  ULDC.64 UR4, c[0x0][0x2e0] ;  /* 0x0000b80000047ab9 */ /* 0x000fc60000000a00 */
[----:B------:R-:W-:Y:S02]  /*c260*/  IMAD.IADD R3, R3, 0x1, R0 ;  /* 0x0000000103037824 */ /* 0x000fe400078e0200 */
[----:B----4-:R-:W-:Y:S02]  /*c270*/  IMAD R0, R6, UR4, RZ ;  /* 0x0000000406007c24 */ /* 0x010fe4000f8e02ff */
[C---:B------:R-:W-:Y:S01]  /*c280*/  IMAD.WIDE.U32 R2, R4.reuse, UR4, R2 ;  /* 0x0000000404027c25 */ /* 0x040fe2000f8e0002 */
[----:B------:R-:W2:Y:S03]  /*c290*/  @P0 LDC R6, c[0x0][0x450] ;  /* 0x00011400ff060b82 */ /* 0x000ea60000000800 */
[----:B------:R-:W-:Y:S01]  /*c2a0*/  IMAD R0, R4, UR5, R0 ;  /* 0x0000000504007c24 */ /* 0x000fe2000f8e0200 */
[----:B------:R-:W-:Y:S01]  /*c2b0*/  ULDC.64 UR4, c[0x0][0x2d0] ;  /* 0x0000b40000047ab9 */ /* 0x000fe20000000a00 */
[----:B------:R-:W3:Y:S02]  /*c2c0*/  S2R R4, SR_TID.X ;  /* 0x0000000000047919 */ /* 0x000ee40000002100 */
[----:B------:R-:W-:Y:S01]  /*c2d0*/  IMAD.IADD R3, R3, 0x1, R0 ;  /* 0x0000000103037824 */ /* 0x000fe200078e0200 */
[----:B-1----:R-:W-:-:S04]  /*c2e0*/  LOP3.LUT R5, R5, 0x7f, RZ, 0xc0, !PT ;  /* 0x0000007f05057812 */ /* 0x002fc800078ec0ff */
[----:B------:R-:W-:Y:S01]  /*c2f0*/  SHF.R.U32.HI R5, RZ, 0x3, R5 ;  /* 0x00000003ff057819 */ /* 0x000fe20000011605 */
[----:B---3--:R-:W-:-:S05]  /*c300*/  IMAD.SHL.U32 R4, R4, 0x10, RZ ;  /* 0x0000001004047824 */ /* 0x008fca00078e00ff */
[----:B------:R-:W-:Y:S02]  /*c310*/  LOP3.LUT R4, R5, 0x70, R4, 0xf8, !PT ;  /* 0x0000007005047812 */ /* 0x000fe400078ef804 */
[----:B------:R-:W1:Y:S03]  /*c320*/  @P0 LDC R5, c[0x0][0x44c] ;  /* 0x00011300ff050b82 */ /* 0x000e660000000800 */
[----:B------:R-:W-:-:S04]  /*c330*/  IMAD R0, R17, 0x40, R4 ;  /* 0x0000004011007824 */ /* 0x000fc800078e0204 */
[----:B------:R-:W-:Y:S02]  /*c340*/  IMAD.MOV.U32 R4, RZ, RZ, R0 ;  /* 0x000000ffff047224 */ /* 0x000fe400078e0000 */
[----:B-1----:R-:W-:-:S05]  /*c350*/  @P0 IMAD.HI.U32 R5, R0, R5, RZ ;  /* 0x0000000500050227 */ /* 0x002fca00078e00ff */
[----:B--2---:R-:W-:-:S05]  /*c360*/  @P0 SHF.R.U32.HI R4, RZ, R6, R5 ;  /* 0x00000006ff040219 */ /* 0x004fca0000011605 */
[----:B------:R-:W-:-:S04]  /*c370*/  IMAD.MOV R5, RZ, RZ, -R4 ;  /* 0x000000ffff057224 */ /* 0x000fc800078e0a04 */
[----:B------:R-:W-:Y:S01]  /*c380*/  IMAD R0, R7, R5, R0 ;  /* 0x0000000507007224 */ /* 0x000fe200078e0200 */
[----:B------:R-:W-:Y:S01]  /*c390*/  SHF.R.S32.HI R5, RZ, 0x1f, R4 ;  /* 0x0000001fff057819 */ /* 0x000fe20000011404 */
[----:B------:R-:W-:-:S04]  /*c3a0*/  IMAD.WIDE.U32 R2, R4, UR4, R2 ;  /* 0x0000000404027c25 */ /* 0x000fc8000f8e0002 */
[----:B------:R-:W-:-:S04]  /*c3b0*/  IMAD R5, R5, UR4, RZ ;  /* 0x0000000405057c24 */ /* 0x000fc8000f8e02ff */
[----:B------:R-:W-:Y:S01]  /*c3c0*/  IMAD R4, R4, UR5, R5 ;  /* 0x0000000504047c24 */ /* 0x000fe2000f8e0205 */
[----:B------:R-:W-:-:S03]  /*c3d0*/  ULDC.64 UR4, c[0x0][0x2c8] ;  /* 0x0000b20000047ab9 */ /* 0x000fc60000000a00 */
[----:B------:R-:W-:Y:S01]  /*c3e0*/  IMAD.IADD R3, R3, 0x1, R4 ;  /* 0x0000000103037824 */ /* 0x000fe200078e0204 */
[----:B------:R-:W-:-:S05]  /*c3f0*/  SHF.R.S32.HI R4, RZ, 0x1f, R0 ;  /* 0x0000001fff047819 */ /* 0x000fca0000011400 */
[----:B------:R-:W-:Y:S02]  /*c400*/  IMAD R6, R4, UR4, RZ ;  /* 0x0000000404067c24 */ /* 0x000fe4000f8e02ff */
[----:B------:R-:W-:-:S04]  /*c410*/  IMAD.WIDE.U32 R4, R0, UR4, R2 ;  /* 0x0000000400047c25 */ /* 0x000fc8000f8e0002 */
[----:B------:R-:W-:Y:S01]  /*c420*/  IMAD R0, R0, UR5, R6 ;  /* 0x0000000500007c24 */ /* 0x000fe2000f8e0206 */
[----:B------:R-:W-:Y:S02]  /*c430*/  ULDC.64 UR4, c[0x0][0x280] ;  /* 0x0000a00000047ab9 */ /* 0x000fe40000000a00 */
[----:B------:R-:W-:Y:S01]  /*c440*/  LEA R3, P1, R4, UR4, 0x1 ;  /* 0x0000000404037c11 */ /* 0x000fe2000f8208ff */
[----:B------:R-:W-:Y:S01]  /*c450*/  IMAD.IADD R0, R5, 0x1, R0 ;  /* 0x0000000105007824 */ /* 0x000fe200078e0200 */
[----:B------:R-:W-:Y:S01]  /*c460*/  UMOV UR4, 0xffffffff ;  /* 0xffffffff00047882 */ /* 0x000fe20000000000 */
[----:B------:R-:W-:-:S03]  /*c470*/  ISETP.GE.AND P0, PT, R10, UR6, PT ;  /* 0x000000060a007c0c */ /* 0x000fc6000bf06270 */
[----:B------:R-:W-:Y:S01]  /*c480*/  LEA.HI.X R2, R4, UR5, R0, 0x1, P1 ;  /* 0x0000000504027c11 */ /* 0x000fe200088f0c00 */
[----:B0-----:R-:W-:Y:S09]  /*c490*/  BRA.DIV UR4, `(.L_x_463) ;  /* 0x0000004e04d07947 */ /* 0x001ff2000b800000 */
[----:B------:R-:W2:Y:S01]  /*c4a0*/  LDL.LU R5, [R1+0x38] ;  /* 0x0000380001057983 */ /* 0x000ea20000300800 */
[----:B------:R-:W-:-:S03]  /*c4b0*/  IMAD R17, R17, 0x40, R8 ;  /* 0x0000004011117824 */ /* 0x000fc600078e0208 */
[----:B------:R-:W-:Y:S04]  /*c4c0*/  SHFL.IDX PT, R4, R2, RZ, 0x181f ;  /* 0x00181fff02047589 */ /* 0x000fe800000e0000 */
[----:B------:R-:W-:Y:S01]  /*c4d0*/  SHFL.IDX PT, R6, R2, 0x1, 0x181f ;  /* 0x00381f0002067f89 */ /* 0x000fe200000e0000 */
[----:B--2---:R-:W-:-:S03]  /*c4e0*/  IMAD R0, R5, R7, RZ ;  /* 0x0000000705007224 */ /* 0x004fc600078e02ff */
[----:B------:R-:W0:Y:S02]  /*c4f0*/  SHFL.IDX PT, R5, R3, RZ, 0x181f ;  /* 0x00181fff03057589 */ /* 0x000e2400000e0000 */
[----:B------:R-:W-:-:S13]  /*c500*/  ISETP.GE.AND P1, PT, R17, R0, PT ;  /* 0x000000001100720c */ /* 0x000fda0003f26270 */
[----:B0-----:R-:W-:-:S05]  /*c510*/  @!P1 LEA R5, P2, R10, R5, 0x1 ;  /* 0x000000050a059211 */ /* 0x001fca00078408ff */
[----:B------:R-:W-:-:S05]  /*c520*/  @!P1 IMAD.X R4, RZ, RZ, R4, P2 ;  /* 0x000000ffff049224 */ /* 0x000fca00010e0604 */
[----:B------:R-:W-:-:S04]  /*c530*/  @!P1 LOP3.LUT R5, R5, R4, RZ, 0x3c, !PT ;  /* 0x0000000405059212 */ /* 0x000fc800078e3cff */
[----:B------:R-:W-:-:S04]  /*c540*/  @!P1 LOP3.LUT R4, R5, R4, RZ, 0x3c, !PT ;  /* 0x0000000405049212 */ /* 0x000fc800078e3cff */
[----:B------:R-:W-:-:S05]  /*c550*/  @!P1 LOP3.LUT R5, R5, R4, RZ, 0x3c, !PT ;  /* 0x0000000405059212 */ /* 0x000fca00078e3cff */
[----:B-----5:R0:W-:Y:S02]  /*c560*/  @!P1 LDGSTS.E.BYPASS.LTC128B.128 [R9+0x20400], desc[UR40][R4.64], !P0 ;  /* 0x2040000004099fae */ /* 0x0201e4000c101d68 */
[----:B0-----:R-:W-:-:S05]  /*c570*/  VIADD R4, R17, 0x10 ;  /* 0x0000001011047836 */ /* 0x001fca0000000000 */
[----:B------:R-:W-:Y:S02]  /*c580*/  ISETP.GE.AND P1, PT, R4, R0, PT ;  /* 0x000000000400720c */ /* 0x000fe40003f26270 */
[----:B------:R-:W0:Y:S11]  /*c590*/  SHFL.IDX PT, R4, R3, 0x1, 0x181f ;  /* 0x00381f0003047f89 */ /* 0x000e3600000e0000 */
[----:B0-----:R-:W-:-:S05]  /*c5a0*/  @!P1 LEA R5, P2, R10, R4, 0x1 ;  /* 0x000000040a059211 */ /* 0x001fca00078408ff */
[----:B------:R-:W-:Y:S02]  /*c5b0*/  @!P1 IMAD.X R4, RZ, RZ, R6, P2 ;  /* 0x000000ffff049224 */ /* 0x000fe400010e0606 */
[----:B------:R-:W-:Y:S03]  /*c5c0*/  SHFL.IDX PT, R6, R2, 0x2, 0x181f ;  /* 0x00581f0002067f89 */ /* 0x000fe600000e0000 */
[----:B------:R-:W-:-:S04]  /*c5d0*/  @!P1 LOP3.LUT R5, R5, R4, RZ, 0x3c, !PT ;  /* 0x0000000405059212 */ /* 0x000fc800078e3cff */
[----:B------:R-:W-:-:S04]  /*c5e0*/  @!P1 LOP3.LUT R4, R5, R4, RZ, 0x3c, !PT ;  /* 0x0000000405049212 */ /* 0x000fc800078e3cff */
[----:B------:R-:W-:-:S05]  /*c5f0*/  @!P1 LOP3.LUT R5, R5, R4, RZ, 0x3c, !PT ;  /* 0x0000000405059212 */ /* 0x000fca00078e3cff */
[----:B------:R0:W-:Y:S02]  /*c600*/  @!P1 LDGSTS.E.BYPASS.LTC128B.128 [R9+0x20c00], desc[UR40][R4.64], !P0 ;  /* 0x20c0000004099fae */ /* 0x0001e4000c101d68 */
[----:B0-----:R-:W-:-:S05]  /*c610*/  VIADD R4, R17, 0x20 ;  /* 0x0000002011047836 */ /* 0x001fca0000000000 */
[----:B------:R-:W-:Y:S02]  /*c620*/  ISETP.GE.AND P1, PT, R4, R0, PT ;  /* 0x000000000400720c */ /* 0x000fe40003f26270 */
[----:B------:R-:W0:Y:S04]  /*c630*/  SHFL.IDX PT, R4, R3, 0x2, 0x181f ;  /* 0x00581f0003047f89 */ /* 0x000e2800000e0000 */
[----:B------:R-:W1:Y:S07]  /*c640*/  SHFL.IDX PT, R3, R3, 0x3, 0x181f ;  /* 0x00781f0003037f89 */ /* 0x000e6e00000e0000 */
[----:B0-----:R-:W-:-:S05]  /*c650*/  @!P1 LEA R5, P2, R10, R4, 0x1 ;  /* 0x000000040a059211 */ /* 0x001fca00078408ff */
[----:B------:R-:W-:-:S05]  /*c660*/  @!P1 IMAD.X R4, RZ, RZ, R6, P2 ;  /* 0x000000ffff049224 */ /* 0x000fca00010e0606 */
[----:B------:R-:W-:-:S04]  /*c670*/  @!P1 LOP3.LUT R5, R5, R4, RZ, 0x3c, !PT ;  /* 0x0000000405059212 */ /* 0x000fc800078e3cff */
[----:B------:R-:W-:-:S04]  /*c680*/  @!P1 LOP3.LUT R4, R5, R4, RZ, 0x3c, !PT ;  /* 0x0000000405049212 */ /* 0x000fc800078e3cff */
[----:B------:R-:W-:-:S05]  /*c690*/  @!P1 LOP3.LUT R5, R5, R4, RZ, 0x3c, !PT ;  /* 0x0000000405059212 */ /* 0x000fca00078e3cff */
[----:B------:R0:W-:Y:S04]  /*c6a0*/  @!P1 LDGSTS.E.BYPASS.LTC128B.128 [R9+0x21400], desc[UR40][R4.64], !P0 ;  /* 0x2140000004099fae */ /* 0x0001e8000c101d68 */
[----:B01----:R0:W2:Y:S02]  /*c6b0*/  SHFL.IDX PT, R4, R2, 0x3, 0x181f ;  /* 0x00781f0002047f89 */ /* 0x0030a400000e0000 */
.L_x_591:
[----:B------:R1:W5:Y:S01]  /*c6c0*/  LDL R8, [R1+0x4] ;  /* 0x0000040001087983 */ /* 0x0003620000100800 */
[----:B------:R-:W-:-:S05]  /*c6d0*/  VIADD R17, R17, 0x30 ;  /* 0x0000003011117836 */ /* 0x000fca0000000000 */
[----:B------:R-:W-:-:S13]  /*c6e0*/  ISETP.GE.AND P1, PT, R17, R0, PT ;  /* 0x000000001100720c */ /* 0x000fda0003f26270 */
[----:B0-----:R-:W-:-:S05]  /*c6f0*/  @!P1 LEA R2, P2, R10, R3, 0x1 ;  /* 0x000000030a029211 */ /* 0x001fca00078408ff */
[----:B--2---:R-:W-:-:S05]  /*c700*/  @!P1 IMAD.X R3, RZ, RZ, R4, P2 ;  /* 0x000000ffff039224 */ /* 0x004fca00010e0604 */
[----:B------:R-:W-:Y:S01]  /*c710*/  @!PT LDS RZ, [RZ] ;  /* 0x00000000fffff984 */ /* 0x000fe20000000800 */
[----:B------:R-:W-:Y:S01]  /*c720*/  @!PT LDS RZ, [RZ] ;  /* 0x00000000fffff984 */ /* 0x000fe20000000800 */
[----:B------:R-:W-:Y:S01]  /*c730*/  @!PT LDS RZ, [RZ] ;  /* 0x00000000fffff984 */ /* 0x000fe20000000800 */
[----:B------:R1:W-:Y:S01]  /*c740*/  @!P1 LDGSTS.E.BYPASS.LTC128B.128 [R9+0x21c00], desc[UR40][R2.64], !P0 ;  /* 0x21c0000002099fae */ /* 0x0003e2000c101d68 */
[----:B------:R-:W-:Y:S01]  /*c750*/  PLOP3.LUT P0, PT, PT, PT, PT, 0x80, 0x0 ;  /* 0x000000000000781c */ /* 0x000fe20003f0f070 */
[----:B------:R-:W-:-:S12]  /*c760*/  NOP ;  /* 0x0000000000007918 */ /* 0x000fd80000000000 */
.L_x_464:
[----:B-1----:R-:W2:Y:S01]  /*c770*/  LDL R2, [R1+0x4] ;  /* 0x0000040001027983 */ /* 0x002ea20000100800 */
[----:B------:R-:W-:Y:S02]  /*c780*/  PLOP3.LUT P1, PT, P1, P0, PT, 0xa2, 0x0 ;  /* 0x000000000000781c */ /* 0x000fe40000f21472 */
[----:B--2---:R-:W-:-:S08]  /*c790*/  @P0 R2UR P1, UR4, R2 ;  /* 0x00000000020402ca */ /* 0x004fd00000020000 */
[----:B------:R-:W-:-:S05]  /*c7a0*/  @P0 PLOP3.LUT P0, PT, P1, PT, PT, 0x80, 0x0 ;  /* 0x000000000000081c */ /* 0x000fca0000f0f070 */
[----:B------:R-:W-:Y:S01]  /*c7b0*/  @!P1 SYNCS.ARRIVE.TRANS64.RED.A0T1 RZ, [UR4+0x28c00], RZ ;  /* 0x028c00ffffff99a7 */ /* 0x000fe20008200404 */
[----:B------:R-:W-:Y:S07]  /*c7c0*/  @!P1 ARRIVES.LDGSTSBAR.64.TRANSCNT [UR4+0x28c00] ;  /* 0x028c0000ff0099b0 */ /* 0x000fee0008000a84 */
[----:B------:R-:W-:Y:S05]  /*c7d0*/  @P0 BRA.U.ANY `(.L_x_464) ;  /* 0xfffffffd00e40947 */ /* 0x000fea000393ffff */
[----:B------:R-:W2:Y:S02]  /*c7e0*/  LDL.LU R3, [R1+0x3c] ;  /* 0x00003c0001037983 */ /* 0x000ea40000300800 */
[----:B--2---:R-:W-:-:S05]  /*c7f0*/  VIADD R3, R3, 0x1 ;  /* 0x0000000103037836 */ /* 0x004fca0000000000 */
[----:B------:R0:W-:Y:S01]  /*c800*/  STL [R1+0x3c], R3 ;  /* 0x00003c0301007387 */ /* 0x0001e20000100800 */
[----:B------:R-:W-:-:S04]  /*c810*/  LEA.HI R0, R3, R3, RZ, 0x1 ;  /* 0x0000000303007211 */ /* 0x000fc800078f08ff */
[----:B------:R-:W-:-:S05]  /*c820*/  LOP3.LUT R0, R0, 0xfffffffe, RZ, 0xc0, !PT ;  /* 0xfffffffe00007812 */ /* 0x000fca00078ec0ff */
[----:B------:R-:W-:-:S05]  /*c830*/  IMAD.IADD R0, R3, 0x1, -R0 ;  /* 0x0000000103007824 */ /* 0x000fca00078e0a00 */
[----:B------:R-:W-:Y:S01]  /*c840*/  SHF.L.U32 R0, R0, 0x1f, RZ ;  /* 0x0000001f00007819 */ /* 0x000fe200000006ff */
[----:B------:R-:W-:Y:S01]  /*c850*/  NOP ;  /* 0x0000000000007918 */ /* 0x000fe20000000000 */
[----:B------:R0:W-:Y:S01]  /*c860*/  SYNCS.ARRIVE.TRANS64.A1T0 RZ, [R2+URZ+0x28c00], RZ ;  /* 0x028c00ff02ff79a7 */ /* 0x0001e2000810003f */
[----:B------:R-:W-:Y:S01]  /*c870*/  BSSY B0, `(.L_x_465) ;  /* 0x0000003000007945 */ /* 0x000fe20003800000 */
[----:B------:R-:W1:Y:S03]  /*c880*/  SYNCS.PHASECHK.TRANS64.TRYWAIT P0, [R2+URZ+0x28c20], R0 ;  /* 0x028c2000020075a7 */ /* 0x000e66000800017f */
[----:B01----:R-:W-:Y:S05]  /*c890*/  @!P0 BRA `(.L_x_466) ;  /* 0x0000005000188947 */ /* 0x003fea0003800000 */
.L_x_592:
[----:B------:R-:W-:Y:S05]  /*c8a0*/  BSYNC B0 ;  /* 0x0000000000007941 */ /* 0x000fea0003800000 */
.L_x_465:
[----:B0-----:R-:W2:Y:S01]  /*c8b0*/  LDL R2, [R1+0x18] ;  /* 0x0000180001027983 */ /* 0x001ea20000100800 */
[----:B------:R-:W-:Y:S01]  /*c8c0*/  BSSY B0, `(.L_x_467) ;  /* 0x00000a3000007945 */ /* 0x000fe20003800000 */
[----:B--2---:R-:W-:-:S13]  /*c8d0*/  ISETP.NE.AND P0, PT, R2, RZ, PT ;  /* 0x000000ff0200720c */ /* 0x004fda0003f05270 */
[----:B------:R-:W-:Y:S05]  /*c8e0*/  @!P0 BRA `(.L_x_468) ;  /* 0x0000000800808947 */ /* 0x000fea0003800000 */
[----:B------:R-:W2:Y:S04]  /*c8f0*/  LDL R3, [R1+0x4] ;  /* 0x0000040001037983 */ /* 0x000ea80000100800 */
[----:B------:R-:W3:Y:S01]  /*c900*/  LDL R4, [R1+0x10] ;  /* 0x0000100001047983 */ /* 0x000ee20000100800 */
[----:B------:R-:W0:Y:S01]  /*c910*/  S2R R2, SR_TID.X ;  /* 0x0000000000027919 */ /* 0x000e220000002100 */
[----:B--2---:R-:W-:Y:S02]  /*c920*/  IMAD.MOV.U32 R5, RZ, RZ, R3 ;  /* 0x000000ffff057224 */ /* 0x004fe400078e0003 */
[----:B------:R-:W2:Y:S01]  /*c930*/  LDL R3, [R1+0x8] ;  /* 0x0000080001037983 */ /* 0x000ea20000100800 */
[----:B---3--:R-:W-:Y:S01]  /*c940*/  SHF.L.U32 R0, R4, 0x1f, RZ ;  /* 0x0000001f04007819 */ /* 0x008fe200000006ff */
[----:B------:R-:W-:Y:S01]  /*c950*/  BSSY B1, `(.L_x_469) ;  /* 0x0000006000017945 */ /* 0x000fe20003800000 */
[----:B0-----:R-:W-:-:S04]  /*c960*/  LOP3.LUT R2, R2, 0x7f, RZ, 0xc0, !PT ;  /* 0x0000007f02027812 */ /* 0x001fc800078ec0ff */
[----:B------:R-:W-:Y:S01]  /*c970*/  ISETP.NE.AND P1, PT, R2, RZ, PT ;  /* 0x000000ff0200720c */ /* 0x000fe20003f25270 */
[----:B--2---:R-:W-:-:S04]  /*c980*/  IMAD R3, R3, 0x8, R5 ;  /* 0x0000000803037824 */ /* 0x004fc800078e0205 */
[----:B------:R-:W0:Y:S02]  /*c990*/  SYNCS.PHASECHK.TRANS64.TRYWAIT P0, [R3+URZ+0x28c60], R0 ;  /* 0x028c6000030075a7 */ /* 0x000e24000800017f */
[----:B0-----:R-:W-:Y:S06]  /*c9a0*/  @!P0 BRA `(.L_x_470) ;  /* 0x0000004c00ec8947 */ /* 0x001fec0003800000 */
.L_x_593:
[----:B------:R-:W-:Y:S05]  /*c9b0*/  BSYNC B1 ;  /* 0x0000000000017941 */ /* 0x000fea0003800000 */
.L_x_469:
        /* <DEDUP_REMOVED lines=9> */
.L_x_472:
[----:B------:R-:W-:Y:S05]  /*ca50*/  BSYNC B1 ;  /* 0x0000000000017941 */ /* 0x000fea0003800000 */
.L_x_471:
[----:B------:R-:W2:Y:S04]  /*ca60*/  LDL R5, [R1+0x4] ;  /* 0x0000040001057983 */ /* 0x000ea80000100800 */
[----:B------:R-:W2:Y:S04]  /*ca70*/  LDL R2, [R1+0x8] ;  /* 0x0000080001027983 */ /* 0x000ea80000100800 */
[----:B------:R-:W3:Y:S04]  /*ca80*/  LDL R4, [R1+0x1c] ;  /* 0x00001c0001047983 */ /* 0x000ee80000100800 */
[----:B0-----:R-:W3:Y:S01]  /*ca90*/  LDL R0, [R1+0x40] ;  /* 0x0000400001007983 */ /* 0x001ee20000100800 */
[----:B------:R-:W-:Y:S01]  /*caa0*/  UIADD3 UR4, UP0, UR38, 0x470, URZ ;  /* 0x0000047026047890 */ /* 0x000fe2000ff1e03f */
[----:B------:R-:W-:Y:S01]  /*cab0*/  VIADD R3, R3, 0x28c50 ;  /* 0x00028c5003037836 */ /* 0x000fe20000000000 */
[----:B------:R-:W-:Y:S01]  /*cac0*/  PLOP3.LUT P0, PT, PT, PT, PT, 0x80, 0x0 ;  /* 0x000000000000781c */ /* 0x000fe20003f0f070 */
[----:B------:R-:W-:Y:S01]  /*cad0*/  UMOV UR6, 0x0 ;  /* 0x0000000000067882 */ /* 0x000fe20000000000 */
[----:B------:R-:W-:Y:S01]  /*cae0*/  UIADD3.X UR5, URZ, UR39, URZ, UP0, !UPT ;  /* 0x000000273f057290 */ /* 0x000fe200087fe43f */
[----:B------:R-:W-:Y:S01]  /*caf0*/  UMOV UR7, 0x14f00000 ;  /* 0x14f0000000077882 */ /* 0x000fe20000000000 */
[----:B------:R-:W-:Y:S01]  /*cb00*/  UMOV UR10, URZ ;  /* 0x0000003f000a7c82 */ /* 0x000fe20008000000 */
[----:B--2---:R-:W-:-:S02]  /*cb10*/  IMAD R2, R2, 0x10000, R5 ;  /* 0x0001000002027824 */ /* 0x004fc400078e0205 */
[----:B---3--:R-:W-:Y:S02]  /*cb20*/  IMAD R0, R0, 0x40, R4 ;  /* 0x0000004000007824 */ /* 0x008fe400078e0204 */
[----:B------:R-:W-:-:S07]  /*cb30*/  VIADD R4, R2, 0x400 ;  /* 0x0000040002047836 */ /* 0x000fce0000000000 */
.L_x_473:
[----:B------:R-:W2:Y:S01]  /*cb40*/  LDL R5, [R1] ;  /* 0x0000000001057983 */ /* 0x000ea20000100800 */
[----:B------:R-:W-:-:S13]  /*cb50*/  @P0 ELECT P1, URZ, PT ;  /* 0x00000000003f082f */ /* 0x000fda0003820000 */
[----:B------:R-:W-:Y:S02]  /*cb60*/  @P1 R2UR UR12, R18 ;  /* 0x00000000120c12ca */ /* 0x000fe400000e0000 */
[----:B------:R-:W-:Y:S02]  /*cb70*/  @P1 R2UR UR11, R0 ;  /* 0x00000000000b12ca */ /* 0x000fe400000e0000 */
[----:B------:R-:W-:Y:S02]  /*cb80*/  @P1 R2UR UR9, R3 ;  /* 0x00000000030912ca */ /* 0x000fe400000e0000 */
[----:B------:R-:W-:Y:S02]  /*cb90*/  @P1 R2UR UR8, R4 ;  /* 0x00000000040812ca */ /* 0x000fe400000e0000 */
[----:B------:R-:W-:Y:S02]  /*cba0*/  @P1 PLOP3.LUT P0, PT, P1, PT, PT, 0x8, 0x0 ;  /* 0x000000000000181c */ /* 0x000fe40000f0e170 */
[----:B--2---:R-:W-:-:S02]  /*cbb0*/  @P1 R2UR UR13, R5 ;  /* 0x00000000050d12ca */ /* 0x004fc400000e0000 */
[----:B------:R-:W-:-:S11]  /*cbc0*/  PLOP3.LUT P1, PT, PT, PT, PT, 0x8, 0x0 ;  /* 0x000000000000781c */ /* 0x000fd60003f2e170 */
[----:B------:R0:W-:Y:S02]  /*cbd0*/  UTMALDG.4D [UR8], [UR4], desc[UR6] ;  /* 0x00000608040075b4 */ /* 0x0001e40008019000 */
[----:B0-----:R-:W-:Y:S05]  /*cbe0*/  @P0 BRA.U.ANY `(.L_x_473) ;  /* 0xfffffffd00d40947 */ /* 0x001fea000393ffff */
[----:B------:R-:W-:Y:S01]  /*cbf0*/  PLOP3.LUT P0, PT, PT, PT, PT, 0x80, 0x0 ;  /* 0x000000000000781c */ /* 0x000fe20003f0f070 */
[----:B------:R-:W-:Y:S01]  /*cc00*/  VIADD R4, R2, 0x2400 ;  /* 0x0000240002047836 */ /* 0x000fe20000000000 */
[----:B------:R-:W-:Y:S01]  /*cc10*/  UMOV UR6, 0x0 ;  /* 0x0000000000067882 */ /* 0x000fe20000000000 */
[----:B------:R-:W-:Y:S01]  /*cc20*/  UMOV UR7, 0x14f00000 ;  /* 0x14f0000000077882 */ /* 0x000fe20000000000 */
[----:B------:R-:W-:-:S09]  /*cc30*/  UMOV UR10, 0x40 ;  /* 0x00000040000a7882 */ /* 0x000fd20000000000 */
.L_x_474:
        /* <DEDUP_REMOVED lines=16> */
.L_x_475:
        /* <DEDUP_REMOVED lines=16> */
.L_x_476:
        /* <DEDUP_REMOVED lines=16> */
.L_x_477:
        /* <DEDUP_REMOVED lines=16> */
.L_x_478:
        /* <DEDUP_REMOVED lines=16> */
.L_x_479:
        /* <DEDUP_REMOVED lines=16> */
.L_x_480:
        /* <DEDUP_REMOVED lines=11> */
.L_x_468:
[----:B------:R-:W-:Y:S05]  /*d2f0*/  BSYNC B0 ;  /* 0x0000000000007941 */ /* 0x000fea0003800000 */
.L_x_467:
[----:B------:R-:W2:Y:S01]  /*d300*/  LDL.LU R4, [R1+0x30] ;  /* 0x0000300001047983 */ /* 0x000ea20000300800 */
[----:B------:R-:W-:Y:S01]  /*d310*/  BSSY B0, `(.L_x_481) ;  /* 0x00002cf000007945 */ /* 0x000fe20003800000 */
[----:B--2---:R-:W-:-:S13]  /*d320*/  ISETP.GE.AND P0, PT, R4, 0x41, PT ;  /* 0x000000410400780c */ /* 0x004fda0003f06270 */
[----:B------:R-:W-:Y:S05]  /*d330*/  @!P0 BRA `(.L_x_482) ;  /* 0x0000002c00308947 */ /* 0x000fea0003800000 */
[----:B------:R-:W2:Y:S01]  /*d340*/  LDL R4, [R1+0x28] ;  /* 0x0000280001047983 */ /* 0x000ea20000100800 */
[----:B------:R-:W-:Y:S01]  /*d350*/  IMAD.MOV.U32 R0, RZ, RZ, 0x1 ;  /* 0x00000001ff007424 */ /* 0x000fe200078e00ff */
[----:B------:R-:W-:Y:S01]  /*d360*/  BSSY B2, `(.L_x_483) ;  /* 0x00000f3000027945 */ /* 0x000fe20003800000 */
[----:B--2---:R-:W-:-:S05]  /*d370*/  IMAD.MOV R6, RZ, RZ, -R4 ;  /* 0x000000ffff067224 */ /* 0x004fca00078e0a04 */
[----:B------:R-:W-:-:S05]  /*d380*/  VIADDMNMX R6, R6, R0, 0xffffffff, !PT ;  /* 0xffffffff06067446 */ /* 0x000fca0007800100 */
[----:B------:R-:W-:-:S05]  /*d390*/  IMAD.IADD R0, R4, 0x1, R6 ;  /* 0x0000000104007824 */ /* 0x000fca00078e0206 */
[----:B------:R-:W-:-:S04]  /*d3a0*/  LOP3.LUT R0, R0, 0x1, RZ, 0xc0, !PT ;  /* 0x0000000100007812 */ /* 0x000fc800078ec0ff */
[----:B------:R-:W-:Y:S01]  /*d3b0*/  ISETP.NE.U32.AND P0, PT, R0, 0x1, PT ;  /* 0x000000010000780c */ /* 0x000fe20003f05070 */
[----:B------:R-:W-:-:S12]  /*d3c0*/  VIADD R0, R4, 0xfffffffe ;  /* 0xfffffffe04007836 */ /* 0x000fd80000000000 */
[----:B------:R-:W-:Y:S05]  /*d3d0*/  @P0 BRA `(.L_x_484) ;  /* 0x0000000c00ac0947 */ /* 0x000fea0003800000 */
[----:B------:R-:W2:Y:S04]  /*d3e0*/  LDL R5, [R1+0x18] ;  /* 0x0000180001057983 */ /* 0x000ea80000100800 */
[----:B------:R-:W3:Y:S04]  /*d3f0*/  LDL.LU R4, [R1+0x8] ;  /* 0x0000080001047983 */ /* 0x000ee80000300800 */
[----:B------:R-:W4:Y:S01]  /*d400*/  LDL.LU R7, [R1+0x10] ;  /* 0x0000100001077983 */ /* 0x000f220000300800 */
[----:B------:R-:W-:Y:S01]  /*d410*/  BSSY B1, `(.L_x_485) ;  /* 0x00000e5000017945 */ /* 0x000fe20003800000 */
[----:B--2---:R-:W-:Y:S01]  /*d420*/  ISETP.NE.AND P2, PT, R5, RZ, PT ;  /* 0x000000ff0500720c */ /* 0x004fe20003f45270 */
[----:B---3--:R-:W-:-:S05]  /*d430*/  VIADD R2, R4, 0x1 ;  /* 0x0000000104027836 */ /* 0x008fca0000000000 */
[----:B------:R-:W-:-:S04]  /*d440*/  ISETP.NE.AND P0, PT, R2, 0x2, PT ;  /* 0x000000020200780c */ /* 0x000fc80003f05270 */
[----:B------:R-:W-:Y:S02]  /*d450*/  SEL R3, RZ, 0x1, P0 ;  /* 0x00000001ff037807 */ /* 0x000fe40000000000 */
[----:B-----5:R-:W-:Y:S02]  /*d460*/  SEL R8, R2, RZ, P0 ;  /* 0x000000ff02087207 */ /* 0x020fe40000000000 */
[----:B----4-:R-:W-:-:S05]  /*d470*/  LOP3.LUT R7, R7, R3, RZ, 0x3c, !PT ;  /* 0x0000000307077212 */ /* 0x010fca00078e3cff */
[----:B------:R0:W-:Y:S04]  /*d480*/  STL [R1+0x10], R7 ;  /* 0x0000100701007387 */ /* 0x0001e80000100800 */
[----:B------:R0:W-:Y:S01]  /*d490*/  STL [R1+0x8], R8 ;  /* 0x0000080801007387 */ /* 0x0001e20000100800 */
[----:B------:R-:W-:Y:S05]  /*d4a0*/  @!P2 BRA `(.L_x_486) ;  /* 0x0000000c006ca947 */ /* 0x000fea0003800000 */
[----:B------:R-:W-:Y:S02]  /*d4b0*/  ULDC.64 UR4, c[0x0][0x418] ;  /* 0x0001060000047ab9 */ /* 0x000fe40000000a00 */
[----:B------:R-:W-:-:S04]  /*d4c0*/  ISETP.NE.U32.AND P0, PT, RZ, UR4, PT ;  /* 0x00000004ff007c0c */ /* 0x000fc8000bf05070 */
[----:B------:R-:W-:-:S13]  /*d4d0*/  ISETP.NE.AND.EX P0, PT, RZ, UR5, PT, P0 ;  /* 0x00000005ff007c0c */ /* 0x000fda000bf05300 */
[----:B------:R-:W-:Y:S05]  /*d4e0*/  @!P0 BRA `(.L_x_487) ;  /* 0x0000000000508947 */ /* 0x000fea0003800000 */
[----:B------:R-:W2:Y:S01]  /*d4f0*/  LDL R10, [R1+0x14] ;  /* 0x00001400010a7983 */ /* 0x000ea20000100800 */
[----:B------:R-:W1:Y:S01]  /*d500*/  LDC R5, c[0x0][0x43c] ;  /* 0x00010f00ff057b82 */ /* 0x000e620000000800 */
[----:B------:R-:W-:Y:S02]  /*d510*/  ULDC.64 UR6, c[0x0][0x428] ;  /* 0x00010a0000067ab9 */ /* 0x000fe40000000a00 */
[----:B------:R-:W3:Y:S01]  /*d520*/  LDL R9, [R1+0xc] ;  /* 0x00000c0001097983 */ /* 0x000ee20000100800 */
        /* <DEDUP_REMOVED lines=10> */
[----:B------:R-:W-:-:S04]  /*d5d0*/  IMAD.WIDE.U32 R2, R9, UR6, R2 ;  /* 0x0000000609027c25 */ /* 0x000fc8000f8e0002 */
[----:B------:R-:W-:Y:S01]  /*d5e0*/  IMAD.IADD R3, R4, 0x1, R3 ;  /* 0x0000000104037824 */ /* 0x000fe200078e0203 */
[----:B------:R-:W-:-:S04]  /*d5f0*/  LEA R4, P0, R2, UR4, 0x2 ;  /* 0x0000000402047c11 */ /* 0x000fc8000f8010ff */
[----:B------:R-:W-:-:S05]  /*d600*/  LEA.HI.X R5, R2, UR5, R3, 0x2, P0 ;  /* 0x0000000502057c11 */ /* 0x000fca00080f1403 */
[----:B------:R-:W2:Y:S04]  /*d610*/  LDG.E R2, desc[UR40][R4.64] ;  /* 0x0000002804027981 */ /* 0x000ea8000c1e1900 */
[----:B--2---:R1:W-:Y:S02]  /*d620*/  STL [R1], R2 ;  /* 0x0000000201007387 */ /* 0x0043e40000100800 */
.L_x_487:
[----:B-1----:R-:W2:Y:S01]  /*d630*/  LDL R2, [R1+0x4] ;  /* 0x0000040001027983 */ /* 0x002ea20000100800 */
[----:B------:R-:W1:Y:S02]  /*d640*/  S2R R3, SR_TID.X ;  /* 0x0000000000037919 */ /* 0x000e640000002100 */
[----:B-1----:R-:W-:Y:S01]  /*d650*/  LOP3.LUT R4, R3, 0x7f, RZ, 0xc0, !PT ;  /* 0x0000007f03047812 */ /* 0x002fe200078ec0ff */
[----:B------:R-:W-:Y:S03]  /*d660*/  BSSY B3, `(.L_x_488) ;  /* 0x0000006000037945 */ /* 0x000fe60003800000 */
[----:B------:R-:W-:Y:S01]  /*d670*/  ISETP.NE.AND P1, PT, R4, RZ, PT ;  /* 0x000000ff0400720c */ /* 0x000fe20003f25270 */
[----:B--2---:R-:W-:Y:S01]  /*d680*/  IMAD R3, R8, 0x8, R2 ;  /* 0x0000000808037824 */ /* 0x004fe200078e0202 */
[----:B------:R-:W-:-:S04]  /*d690*/  SHF.L.U32 R2, R7, 0x1f, RZ ;  /* 0x0000001f07027819 */ /* 0x000fc800000006ff */
[----:B------:R-:W1:Y:S02]  /*d6a0*/  SYNCS.PHASECHK.TRANS64.TRYWAIT P0, [R3+URZ+0x28c40], R2 ;  /* 0x028c4002030075a7 */ /* 0x000e64000800017f */
[----:B-1----:R-:W-:Y:S05]  /*d6b0*/  @!P0 BRA `(.L_x_489) ;  /* 0x0000004000bc8947 */ /* 0x002fea0003800000 */
.L_x_594:
[----:B------:R-:W-:Y:S05]  /*d6c0*/  BSYNC B3 ;  /* 0x0000000000037941 */ /* 0x000fea0003800000 */
.L_x_488:
[----:B------:R-:W-:Y:S04]  /*d6d0*/  BSSY B3, `(.L_x_490) ;  /* 0x0000009000037945 */ /* 0x000fe80003800000 */
[----:B------:R-:W-:Y:S05]  /*d6e0*/  @P1 BRA `(.L_x_491) ;  /* 0x00000000001c1947 */ /* 0x000fea0003800000 */
[----:B------:R-:W2:Y:S02]  /*d6f0*/  S2R R4, SR_TID.X ;  /* 0x0000000000047919 */ /* 0x000ea40000002100 */
[----:B--2---:R-:W-:Y:S01]  /*d700*/  LOP3.LUT R5, R4, 0x1f, RZ, 0xc0, !PT ;  /* 0x0000001f04057812 */ /* 0x004fe200078ec0ff */
[----:B------:R-:W-:-:S03]  /*d710*/  IMAD.MOV.U32 R4, RZ, RZ, 0x2000 ;  /* 0x00002000ff047424 */ /* 0x000fc600078e00ff */
[----:B------:R-:W-:Y:S01]  /*d720*/  ISETP.NE.AND P0, PT, R5, RZ, PT ;  /* 0x000000ff0500720c */ /* 0x000fe20003f05270 */
[----:B------:R2:W-:-:S12]  /*d730*/  SYNCS.ARRIVE.TRANS64 RZ, [R3+URZ+0x28c30], R4 ;  /* 0x028c300403ff79a7 */ /* 0x0005d8000800003f */
[----:B--2---:R-:W-:Y:S05]  /*d740*/  @!P0 BRA `(.L_x_491) ;  /* 0x0000000000048947 */ /* 0x004fea0003800000 */
[----:B------:R-:W-:Y:S01]  /*d750*/  BPT.TRAP 0x1 ;  /* 0x000000040000795c */ /* 0x000fe20000300000 */
.L_x_491:
[----:B------:R-:W-:Y:S05]  /*d760*/  BSYNC B3 ;  /* 0x0000000000037941 */ /* 0x000fea0003800000 */
.L_x_490:
[----:B0-----:R-:W2:Y:S04]  /*d770*/  LDL R8, [R1+0x4] ;  /* 0x0000040001087983 */ /* 0x001ea80000100800 */
[----:B------:R-:W2:Y:S04]  /*d780*/  LDL R4, [R1+0x8] ;  /* 0x0000080001047983 */ /* 0x000ea80000100800 */
[----:B------:R-:W3:Y:S01]  /*d790*/  LDL R5, [R1+0x1c] ;  /* 0x00001c0001057983 */ /* 0x000ee20000100800 */
[----:B------:R-:W-:Y:S01]  /*d7a0*/  IMAD.MOV.U32 R7, RZ, RZ, RZ ;  /* 0x000000ffff077224 */ /* 0x000fe200078e00ff */
[----:B------:R-:W-:Y:S01]  /*d7b0*/  UIADD3 UR4, UP0, UR38, 0x370, URZ ;  /* 0x0000037026047890 */ /* 0x000fe2000ff1e03f */
[----:B------:R-:W-:Y:S01]  /*d7c0*/  PLOP3.LUT P0, PT, PT, PT, PT, 0x80, 0x0 ;  /* 0x000000000000781c */ /* 0x000fe20003f0f070 */
[----:B------:R-:W-:Y:S01]  /*d7d0*/  UMOV UR6, 0x0 ;  /* 0x0000000000067882 */ /* 0x000fe20000000000 */
[----:B------:R-:W-:Y:S01]  /*d7e0*/  UMOV UR7, 0x14f00000 ;  /* 0x14f0000000077882 */ /* 0x000fe20000000000 */
[----:B------:R-:W-:Y:S01]  /*d7f0*/  R2UR UR10, R7 ;  /* 0x00000000070a72ca */ /* 0x000fe200000e0000 */
[----:B------:R-:W-:Y:S01]  /*d800*/  UIADD3.X UR5, URZ, UR39, URZ, UP0, !UPT ;  /* 0x000000273f057290 */ /* 0x000fe200087fe43f */
[----:B--2---:R-:W-:-:S02]  /*d810*/  IMAD R4, R4, 0x2000, R8 ;  /* 0x0000200004047824 */ /* 0x004fc400078e0208 */
[----:B---3--:R-:W-:Y:S02]  /*d820*/  IMAD R0, R0, 0x40, R5 ;  /* 0x0000004000007824 */ /* 0x008fe400078e0205 */
[----:B------:R-:W-:Y:S02]  /*d830*/  VIADD R4, R4, 0x22400 ;  /* 0x0002240004047836 */ /* 0x000fe40000000000 */
[----:B------:R-:W-:-:S07]  /*d840*/  VIADD R5, R3, 0x28c30 ;  /* 0x00028c3003057836 */ /* 0x000fce0000000000 */
.L_x_492:
        /* <DEDUP_REMOVED lines=11> */
[----:B------:R-:W0:Y:S01]  /*d900*/  SYNCS.PHASECHK.TRANS64.TRYWAIT P0, [R3+URZ+0x28c60], R2 ;  /* 0x028c6002030075a7 */ /* 0x000e22000800017f */
[----:B------:R-:W-:Y:S04]  /*d910*/  BSSY B3, `(.L_x_493) ;  /* 0x0000002000037945 */ /* 0x000fe80003800000 */
[----:B0-----:R-:W-:Y:S05]  /*d920*/  @!P0 BRA `(.L_x_494) ;  /* 0x0000004000348947 */ /* 0x001fea0003800000 */
.L_x_595:
[----:B------:R-:W-:Y:S05]  /*d930*/  BSYNC B3 ;  /* 0x0000000000037941 */ /* 0x000fea0003800000 */
.L_x_493:
        /* <DEDUP_REMOVED lines=11> */
.L_x_496:
[----:B------:R-:W-:Y:S05]  /*d9f0*/  BSYNC B3 ;  /* 0x0000000000037941 */ /* 0x000fea0003800000 */
.L_x_495:
[----:B------:R-:W2:Y:S04]  /*da00*/  LDL R4, [R1+0x4] ;  /* 0x0000040001047983 */ /* 0x000ea80000100800 */
[----:B01----:R-:W2:Y:S01]  /*da10*/  LDL R2, [R1+0x8] ;  /* 0x0000080001027983 */ /* 0x003ea20000100800 */
[----:B------:R-:W-:Y:S01]  /*da20*/  R2UR UR10, R7 ;  /* 0x00000000070a72ca */ /* 0x000fe200000e0000 */
[----:B------:R-:W-:Y:S01]  /*da30*/  UIADD3 UR4, UP0, UR38, 0x470, URZ ;  /* 0x0000047026047890 */ /* 0x000fe2000ff1e03f */
[----:B------:R-:W-:Y:S01]  /*da40*/  R2UR UR6, R8 ;  /* 0x00000000080672ca */ /* 0x000fe200000e0000 */
[----:B------:R-:W-:Y:S01]  /*da50*/  VIADD R3, R3, 0x28c50 ;  /* 0x00028c5003037836 */ /* 0x000fe20000000000 */
[----:B------:R-:W-:Y:S01]  /*da60*/  R2UR UR7, R9 ;  /* 0x00000000090772ca */ /* 0x000fe200000e0000 */
[----:B------:R-:W-:Y:S01]  /*da70*/  UIADD3.X UR5, URZ, UR39, URZ, UP0, !UPT ;  /* 0x000000273f057290 */ /* 0x000fe200087fe43f */
[----:B------:R-:W-:Y:S01]  /*da80*/  PLOP3.LUT P0, PT, PT, PT, PT, 0x80, 0x0 ;  /* 0x000000000000781c */ /* 0x000fe20003f0f070 */
[----:B--2---:R-:W-:-:S04]  /*da90*/  IMAD R2, R2, 0x10000, R4 ;  /* 0x0001000002027824 */ /* 0x004fc800078e0204 */
[----:B------:R-:W-:-:S08]  /*daa0*/  VIADD R4, R2, 0x400 ;  /* 0x0000040002047836 */ /* 0x000fd00000000000 */
.L_x_497:
        /* <DEDUP_REMOVED lines=11> */
[----:B------:R-:W-:Y:S01]  /*db60*/  R2UR UR6, R8 ;  /* 0x00000000080672ca */ /* 0x000fe200000e0000 */
[----:B------:R-:W-:Y:S01]  /*db70*/  VIADD R4, R2, 0x2400 ;  /* 0x0000240002047836 */ /* 0x000fe20000000000 */
[----:B------:R-:W-:Y:S01]  /*db80*/  R2UR UR7, R9 ;  /* 0x00000000090772ca */ /* 0x000fe200000e0000 */
[----:B------:R-:W-:Y:S01]  /*db90*/  UMOV UR10, 0x40 ;  /* 0x00000040000a7882 */ /* 0x000fe20000000000 */
[----:B------:R-:W-:-:S13]  /*dba0*/  PLOP3.LUT P0, PT, PT, PT, PT, 0x80, 0x0 ;  /* 0x000000000000781c */ /* 0x000fda0003f0f070 */
.L_x_498:
        /* <DEDUP_REMOVED lines=16> */
.L_x_499:
        /* <DEDUP_REMOVED lines=16> */
.L_x_500:
        /* <DEDUP_REMOVED lines=16> */
.L_x_501:
        /* <DEDUP_REMOVED lines=16> */
.L_x_502:
        /* <DEDUP_REMOVED lines=16> */
.L_x_503:
        /* <DEDUP_REMOVED lines=16> */
.L_x_504:
        /* <DEDUP_REMOVED lines=10> */
[----:B-1----:R-:W-:Y:S05]  /*e250*/  @P0 BRA.U.ANY `(.L_x_504) ;  /* 0xfffffffd00d40947 */ /* 0x002fea000393ffff */
.L_x_486:
[----:B------:R-:W-:Y:S05]  /*e260*/  BSYNC B1 ;  /* 0x0000000000017941 */ /* 0x000fea0003800000 */
.L_x_485:
[----:B------:R-:W2:Y:S02]  /*e270*/  LDL.LU R4, [R1+0x28] ;  /* 0x0000280001047983 */ /* 0x000ea40000300800 */
[----:B--2---:R-:W-:-:S07]  /*e280*/  VIADD R0, R4, 0xfffffffd ;  /* 0xfffffffd04007836 */ /* 0x004fce0000000000 */
.L_x_484:
[----:B------:R-:W-:Y:S05]  /*e290*/  BSYNC B2 ;  /* 0x0000000000027941 */ /* 0x000fea0003800000 */
.L_x_483:
[----:B------:R-:W2:Y:S01]  /*e2a0*/  LDL.LU R2, [R1+0x24] ;  /* 0x0000240001027983 */ /* 0x000ea20000300800 */
[----:B------:R-:W-:-:S05]  /*e2b0*/  IMAD.MOV R6, RZ, RZ, -R6 ;  /* 0x000000ffff067224 */ /* 0x000fca00078e0a06 */
[----:B--2---:R-:W-:-:S13]  /*e2c0*/  ISETP.NE.AND P0, PT, R2, R6, PT ;  /* 0x000000060200720c */ /* 0x004fda0003f05270 */
[----:B------:R-:W-:Y:S05]  /*e2d0*/  @!P0 BRA `(.L_x_482) ;  /* 0x0000001c00488947 */ /* 0x000fea0003800000 */
.L_x_545:
[----:B------:R-:W2:Y:S04]  /*e2e0*/  LDL R4, [R1+0x18] ;  /* 0x0000180001047983 */ /* 0x000ea80000100800 */
[----:B------:R-:W3:Y:S04]  /*e2f0*/  LDL.LU R3, [R1+0x8] ;  /* 0x0000080001037983 */ /* 0x000ee80000300800 */
[----:B------:R-:W4:Y:S01]  /*e300*/  LDL.LU R2, [R1+0x10] ;  /* 0x0000100001027983 */ /* 0x000f220000300800 */
[----:B------:R-:W-:Y:S05]  /*e310*/  YIELD ;  /* 0x0000000000007946 */ /* 0x000fea0003800000 */
[----:B------:R-:W-:Y:S01]  /*e320*/  BSSY B1, `(.L_x_505) ;  /* 0x00000e2000017945 */ /* 0x000fe20003800000 */
[----:B--2---:R-:W-:Y:S01]  /*e330*/  ISETP.NE.AND P1, PT, R4, RZ, PT ;  /* 0x000000ff0400720c */ /* 0x004fe20003f25270 */
[----:B---3--:R-:W-:-:S05]  /*e340*/  VIADD R6, R3, 0x1 ;  /* 0x0000000103067836 */ /* 0x008fca0000000000 */
[----:B------:R-:W-:-:S04]  /*e350*/  ISETP.NE.AND P0, PT, R6, 0x2, PT ;  /* 0x000000020600780c */ /* 0x000fc80003f05270 */
[----:B0-----:R-:W-:Y:S02]  /*e360*/  SEL R7, RZ, 0x1, P0 ;  /* 0x00000001ff077807 */ /* 0x001fe40000000000 */
[----:B------:R-:W-:Y:S02]  /*e370*/  SEL R6, R6, RZ, P0 ;  /* 0x000000ff06067207 */ /* 0x000fe40000000000 */
[----:B----4-:R-:W-:Y:S01]  /*e380*/  LOP3.LUT R7, R2, R7, RZ, 0x3c, !PT ;  /* 0x0000000702077212 */ /* 0x010fe200078e3cff */
[----:B------:R-:W-:Y:S06]  /*e390*/  @!P1 BRA `(.L_x_506) ;  /* 0x0000000c00689947 */ /* 0x000fec0003800000 */
[----:B------:R-:W-:Y:S01]  /*e3a0*/  ULDC.64 UR4, c[0x0][0x418] ;  /* 0x0001060000047ab9 */ /* 0x000fe20000000a00 */
[----:B-----5:R-:W-:Y:S01]  /*e3b0*/  IMAD.MOV.U32 R8, RZ, RZ, R0 ;  /* 0x000000ffff087224 */ /* 0x020fe200078e0000 */
[----:B------:R-:W-:-:S04]  /*e3c0*/  ISETP.NE.U32.AND P0, PT, RZ, UR4, PT ;  /* 0x00000004ff007c0c */ /* 0x000fc8000bf05070 */
[----:B------:R-:W-:-:S13]  /*e3d0*/  ISETP.NE.AND.EX P0, PT, RZ, UR5, PT, P0 ;  /* 0x00000005ff007c0c */ /* 0x000fda000bf05300 */
[----:B------:R-:W-:Y:S05]  /*e3e0*/  @!P0 BRA `(.L_x_507) ;  /* 0x0000000000508947 */ /* 0x000fea0003800000 */
[----:B------:R-:W2:Y:S01]  /*e3f0*/  LDL R9, [R1+0x14] ;  /* 0x0000140001097983 */ /* 0x000ea20000100800 */
[----:B------:R-:W0:Y:S01]  /*e400*/  LDC R8, c[0x0][0x43c] ;  /* 0x00010f00ff087b82 */ /* 0x000e220000000800 */
[----:B------:R-:W-:Y:S02]  /*e410*/  ULDC.64 UR6, c[0x0][0x428] ;  /* 0x00010a0000067ab9 */ /* 0x000fe40000000a00 */
[----:B------:R-:W3:Y:S01]  /*e420*/  LDL R5, [R1+0xc] ;  /* 0x00000c0001057983 */ /* 0x000ee20000100800 */
        /* <DEDUP_REMOVED lines=16> */
.L_x_507:
[----:B0-----:R-:W2:Y:S01]  /*e530*/  LDL R2, [R1+0x4] ;  /* 0x0000040001027983 */ /* 0x001ea20000100800 */
[----:B------:R-:W0:Y:S01]  /*e540*/  S2R R3, SR_TID.X ;  /* 0x0000000000037919 */ /* 0x000e220000002100 */
[----:B------:R-:W-:Y:S01]  /*e550*/  BSSY B2, `(.L_x_508) ;  /* 0x0000007000027945 */ /* 0x000fe20003800000 */
[----:B0-----:R-:W-:-:S04]  /*e560*/  LOP3.LUT R3, R3, 0x7f, RZ, 0xc0, !PT ;  /* 0x0000007f03037812 */ /* 0x001fc800078ec0ff */
[----:B------:R-:W-:Y:S01]  /*e570*/  ISETP.NE.AND P1, PT, R3, RZ, PT ;  /* 0x000000ff0300720c */ /* 0x000fe20003f25270 */
[----:B--2---:R-:W-:Y:S01]  /*e580*/  IMAD R4, R6, 0x8, R2 ;  /* 0x0000000806047824 */ /* 0x004fe200078e0202 */
[----:B------:R-:W-:-:S04]  /*e590*/  SHF.L.U32 R2, R7, 0x1f, RZ ;  /* 0x0000001f07027819 */ /* 0x000fc800000006ff */
[----:B------:R-:W0:Y:S02]  /*e5a0*/  SYNCS.PHASECHK.TRANS64.TRYWAIT P0, [R4+URZ+0x28c40], R2 ;  /* 0x028c4002040075a7 */ /* 0x000e24000800017f */
[----:B0-----:R-:W-:Y:S05]  /*e5b0*/  @!P0 BRA `(.L_x_509) ;  /* 0x0000003400248947 */ /* 0x001fea0003800000 */
.L_x_596:
[----:B------:R-:W-:Y:S05]  /*e5c0*/  BSYNC B2 ;  /* 0x0000000000027941 */ /* 0x000fea0003800000 */
.L_x_508:
[----:B------:R-:W-:Y:S04]  /*e5d0*/  BSSY B2, `(.L_x_510) ;  /* 0x0000009000027945 */ /* 0x000fe80003800000 */
[----:B------:R-:W-:Y:S05]  /*e5e0*/  @P1 BRA `(.L_x_511) ;  /* 0x00000000001c1947 */ /* 0x000fea0003800000 */
[----:B------:R-:W1:Y:S02]  /*e5f0*/  S2R R3, SR_TID.X ;  /* 0x0000000000037919 */ /* 0x000e640000002100 */
[----:B-1----:R-:W-:Y:S01]  /*e600*/  LOP3.LUT R5, R3, 0x1f, RZ, 0xc0, !PT ;  /* 0x0000001f03057812 */ /* 0x002fe200078ec0ff */
[----:B------:R-:W-:-:S03]  /*e610*/  IMAD.MOV.U32 R3, RZ, RZ, 0x2000 ;  /* 0x00002000ff037424 */ /* 0x000fc600078e00ff */
[----:B------:R-:W-:Y:S01]  /*e620*/  ISETP.NE.AND P0, PT, R5, RZ, PT ;  /* 0x000000ff0500720c */ /* 0x000fe20003f05270 */
[----:B------:R1:W-:-:S12]  /*e630*/  SYNCS.ARRIVE.TRANS64 RZ, [R4+URZ+0x28c30], R3 ;  /* 0x028c300304ff79a7 */ /* 0x0003d8000800003f */
[----:B-1----:R-:W-:Y:S05]  /*e640*/  @!P0 BRA `(.L_x_511) ;  /* 0x0000000000048947 */ /* 0x002fea0003800000 */
[----:B------:R-:W-:Y:S01]  /*e650*/  BPT.TRAP 0x1 ;  /* 0x000000040000795c */ /* 0x000fe20000300000 */
.L_x_511:
[----:B------:R-:W-:Y:S05]  /*e660*/  BSYNC B2 ;  /* 0x0000000000027941 */ /* 0x000fea0003800000 */
.L_x_510:
        /* <DEDUP_REMOVED lines=13> */
.L_x_512:
        /* <DEDUP_REMOVED lines=11> */
[----:B------:R-:W1:Y:S01]  /*e7f0*/  SYNCS.PHASECHK.TRANS64.TRYWAIT P0, [R4+URZ+0x28c60], R2 ;  /* 0x028c6002040075a7 */ /* 0x000e62000800017f */
[----:B------:R-:W-:Y:S04]  /*e800*/  BSSY B2, `(.L_x_513) ;  /* 0x0000002000027945 */ /* 0x000fe80003800000 */
[----:B-1----:R-:W-:Y:S05]  /*e810*/  @!P0 BRA `(.L_x_514) ;  /* 0x0000003000a08947 */ /* 0x002fea0003800000 */
.L_x_597:
[----:B------:R-:W-:Y:S05]  /*e820*/  BSYNC B2 ;  /* 0x0000000000027941 */ /* 0x000fea0003800000 */
.L_x_513:
[----:B------:R-:W-:Y:S01]  /*e830*/  BSSY B2, `(.L_x_515) ;  /* 0x000000b000027945 */ /* 0x000fe20003800000 */
[----:B01----:R-:W-:Y:S02]  /*e840*/  IMAD.MOV.U32 R2, RZ, RZ, 0x0 ;  /* 0x00000000ff027424 */ /* 0x003fe400078e00ff */
[----:B------:R-:W-:Y:S01]  /*e850*/  IMAD.MOV.U32 R3, RZ, RZ, 0x14f00000 ;  /* 0x14f00000ff037424 */ /* 0x000fe200078e00ff */
[----:B------:R-:W-:Y:S06]  /*e860*/  @P1 BRA `(.L_x_516) ;  /* 0x00000000001c1947 */ /* 0x000fec0003800000 */
[----:B------:R-:W0:Y:S02]  /*e870*/  S2R R5, SR_TID.X ;  /* 0x0000000000057919 */ /* 0x000e240000002100 */
[----:B0-----:R-:W-:Y:S01]  /*e880*/  LOP3.LUT R10, R5, 0x1f, RZ, 0xc0, !PT ;  /* 0x0000001f050a7812 */ /* 0x001fe200078ec0ff */
[----:B------:R-:W-:-:S03]  /*e890*/  IMAD.MOV.U32 R5, RZ, RZ, 0x10000 ;  /* 0x00010000ff057424 */ /* 0x000fc600078e00ff */
[----:B------:R-:W-:Y:S01]  /*e8a0*/  ISETP.NE.AND P0, PT, R10, RZ, PT ;  /* 0x000000ff0a00720c */ /* 0x000fe20003f05270 */
[----:B------:R0:W-:-:S12]  /*e8b0*/  SYNCS.ARRIVE.TRANS64 RZ, [R4+URZ+0x28c50], R5 ;  /* 0x028c500504ff79a7 */ /* 0x0001d8000800003f */
[----:B0-----:R-:W-:Y:S05]  /*e8c0*/  @!P0 BRA `(.L_x_516) ;  /* 0x0000000000048947 */ /* 0x001fea0003800000 */
[----:B------:R-:W-:Y:S01]  /*e8d0*/  BPT.TRAP 0x1 ;  /* 0x000000040000795c */ /* 0x000fe20000300000 */
.L_x_516:
[----:B------:R-:W-:Y:S05]  /*e8e0*/  BSYNC B2 ;  /* 0x0000000000027941 */ /* 0x000fea0003800000 */
.L_x_515:
[----:B------:R-:W2:Y:S01]  /*e8f0*/  LDL R5, [R1+0x4] ;  /* 0x0000040001057983 */ /* 0x000ea20000100800 */
        /* <DEDUP_REMOVED lines=9> */
.L_x_517:
        /* <DEDUP_REMOVED lines=16> */
.L_x_518:
        /* <DEDUP_REMOVED lines=16> */
.L_x_519:
        /* <DEDUP_REMOVED lines=16> */
.L_x_520:
        /* <DEDUP_REMOVED lines=16> */
.L_x_521:
        /* <DEDUP_REMOVED lines=16> */
.L_x_522:
        /* <DEDUP_REMOVED lines=16> */
.L_x_523:
        /* <DEDUP_REMOVED lines=16> */
.L_x_524:
        /* <DEDUP_REMOVED lines=11> */
.L_x_506:
[----:B------:R-:W-:Y:S05]  /*f140*/  BSYNC B1 ;  /* 0x0000000000017941 */ /* 0x000fea0003800000 */
.L_x_505:
[----:B------:R-:W2:Y:S01]  /*f150*/  LDL R2, [R1+0x18] ;  /* 0x0000180001027983 */ /* 0x000ea20000100800 */
[----:B------:R-:W-:Y:S01]  /*f160*/  VIADD R6, R6, 0x1 ;  /* 0x0000000106067836 */ /* 0x000fe20000000000 */
[----:B------:R-:W-:Y:S04]  /*f170*/  BSSY B1, `(.L_x_525) ;  /* 0x00000e5000017945 */ /* 0x000fe80003800000 */
[----:B------:R-:W-:-:S04]  /*f180*/  ISETP.NE.AND P0, PT, R6, 0x2, PT ;  /* 0x000000020600780c */ /* 0x000fc80003f05270 */
[----:B-----5:R-:W-:Y:S02]  /*f190*/  SEL R8, R6, RZ, P0 ;  /* 0x000000ff06087207 */ /* 0x020fe40000000000 */
[----:B--2---:R-:W-:Y:S02]  /*f1a0*/  ISETP.NE.AND P2, PT, R2, RZ, PT ;  /* 0x000000ff0200720c */ /* 0x004fe40003f45270 */
[----:B------:R-:W-:-:S04]  /*f1b0*/  SEL R2, RZ, 0x1, P0 ;  /* 0x00000001ff027807 */ /* 0x000fc80000000000 */
[----:B------:R-:W-:-:S05]  /*f1c0*/  LOP3.LUT R7, R7, R2, RZ, 0x3c, !PT ;  /* 0x0000000207077212 */ /* 0x000fca00078e3cff */
[----:B------:R0:W-:Y:S04]  /*f1d0*/  STL [R1+0x10], R7 ;  /* 0x0000100701007387 */ /* 0x0001e80000100800 */
[----:B------:R0:W-:Y:S01]  /*f1e0*/  STL [R1+0x8], R8 ;  /* 0x0000080801007387 */ /* 0x0001e20000100800 */
[----:B------:R-:W-:Y:S05]  /*f1f0*/  @!P2 BRA `(.L_x_526) ;  /* 0x0000000c0070a947 */ /* 0x000fea0003800000 */
[----:B------:R-:W-:Y:S01]  /*f200*/  ULDC.64 UR4, c[0x0][0x418] ;  /* 0x0001060000047ab9 */ /* 0x000fe20000000a00 */
[----:B------:R-:W-:Y:S01]  /*f210*/  VIADD R6, R0, 0xffffffff ;  /* 0xffffffff00067836 */ /* 0x000fe20000000000 */
        /* <DEDUP_REMOVED lines=23> */
.L_x_527:
[----:B-1----:R-:W2:Y:S01]  /*f390*/  LDL R2, [R1+0x4] ;  /* 0x0000040001027983 */ /* 0x002ea20000100800 */
[----:B------:R-:W1:Y:S01]  /*f3a0*/  S2R R3, SR_TID.X ;  /* 0x0000000000037919 */ /* 0x000e620000002100 */
[----:B------:R-:W-:Y:S01]  /*f3b0*/  BSSY B2, `(.L_x_528) ;  /* 0x0000007000027945 */ /* 0x000fe20003800000 */
[----:B-1----:R-:W-:-:S04]  /*f3c0*/  LOP3.LUT R3, R3, 0x7f, RZ, 0xc0, !PT ;  /* 0x0000007f03037812 */ /* 0x002fc800078ec0ff */
[----:B------:R-:W-:Y:S01]  /*f3d0*/  ISETP.NE.AND P1, PT, R3, RZ, PT ;  /* 0x000000ff0300720c */ /* 0x000fe20003f25270 */
[----:B--2---:R-:W-:Y:S01]  /*f3e0*/  IMAD R4, R8, 0x8, R2 ;  /* 0x0000000808047824 */ /* 0x004fe200078e0202 */
[----:B------:R-:W-:-:S04]  /*f3f0*/  SHF.L.U32 R2, R7, 0x1f, RZ ;  /* 0x0000001f07027819 */ /* 0x000fc800000006ff */
[----:B------:R-:W1:Y:S02]  /*f400*/  SYNCS.PHASECHK.TRANS64.TRYWAIT P0, [R4+URZ+0x28c40], R2 ;  /* 0x028c4002040075a7 */ /* 0x000e64000800017f */
[----:B-1----:R-:W-:Y:S05]  /*f410*/  @!P0 BRA `(.L_x_529) ;  /* 0x0000002400b48947 */ /* 0x002fea0003800000 */
.L_x_598:
[----:B------:R-:W-:Y:S05]  /*f420*/  BSYNC B2 ;  /* 0x0000000000027941 */ /* 0x000fea0003800000 */
.L_x_528:
        /* <DEDUP_REMOVED lines=9> */
.L_x_531:
[----:B------:R-:W-:Y:S05]  /*f4c0*/  BSYNC B2 ;  /* 0x0000000000027941 */ /* 0x000fea0003800000 */
.L_x_530:
        /* <DEDUP_REMOVED lines=14> */
.L_x_532:
        /* <DEDUP_REMOVED lines=14> */
.L_x_599:
[----:B------:R-:W-:Y:S05]  /*f690*/  BSYNC B2 ;  /* 0x0000000000027941 */ /* 0x000fea0003800000 */
.L_x_533:
        /* <DEDUP_REMOVED lines=11> */
.L_x_536:
[----:B------:R-:W-:Y:S05]  /*f750*/  BSYNC B2 ;  /* 0x0000000000027941 */ /* 0x000fea0003800000 */
.L_x_535:
[----:B------:R-:W2:Y:S04]  /*f760*/  LDL R8, [R1+0x4] ;  /* 0x0000040001087983 */ /* 0x000ea80000100800 */
        /* <DEDUP_REMOVED lines=10> */
.L_x_537:
        /* <DEDUP_REMOVED lines=16> */
.L_x_538:
        /* <DEDUP_REMOVED lines=16> */
.L_x_539:
        /* <DEDUP_REMOVED lines=16> */
.L_x_540:
        /* <DEDUP_REMOVED lines=16> */
.L_x_541:
        /* <DEDUP_REMOVED lines=16> */
.L_x_542:
        /* <DEDUP_REMOVED lines=16> */
.L_x_543:
        /* <DEDUP_REMOVED lines=16> */
.L_x_544:
        /* <DEDUP_REMOVED lines=11> */
.L_x_526:
[----:B------:R-:W-:Y:S05]  /*ffc0*/  BSYNC B1 ;  /* 0x0000000000017941 */ /* 0x000fea0003800000 */
.L_x_525:
[C---:B------:R-:W-:Y:S01]  /*ffd0*/  ISETP.GT.AND P0, PT, R0.reuse, 0x1, PT ;  /* 0x000000010000780c */ /* 0x040fe20003f04270 */
[----:B------:R-:W-:-:S12]  /*ffe0*/  VIADD R0, R0, 0xfffffffe ;  /* 0xfffffffe00007836 */ /* 0x000fd80000000000 */
[----:B------:R-:W-:Y:S05]  /*fff0*/  @P0 BRA `(.L_x_545) ;  /* 0xffffffe000b80947 */ /* 0x000fea000383ffff */
.L_x_482:
[----:B------:R-:W-:Y:S05]  /*10000*/  BSYNC B0 ;  /* 0x0000000000007941 */ /* 0x000fea0003800000 */
.L_x_481:
[----:B------:R-:W2:Y:S04]  /*10010*/  LDL.LU R4, [R1+0x8] ;  /* 0x0000080001047983 */ /* 0x000ea80000300800 */
[----:B------:R-:W3:Y:S01]  /*10020*/  LDL.LU R3, [R1+0x10] ;  /* 0x0000100001037983 */ /* 0x000ee20000300800 */
[----:B------:R-:W1:Y:S01]  /*10030*/  S2R R2, SR_TID.X ;  /* 0x0000000000027919 */ /* 0x000e620000002100 */
[----:B------:R-:W-:Y:S01]  /*10040*/  BSSY B0, `(.L_x_546) ;  /* 0x0000015000007945 */ /* 0x000fe20003800000 */
[----:B-1----:R-:W-:-:S04]  /*10050*/  LOP3.LUT R2, R2, 0x7f, RZ, 0xc0, !PT ;  /* 0x0000007f02027812 */ /* 0x002fc800078ec0ff */
[----:B------:R-:W-:Y:S01]  /*10060*/  ISETP.NE.AND P1, PT, R2, RZ, PT ;  /* 0x000000ff0200720c */ /* 0x000fe20003f25270 */
[----:B--2---:R-:W-:-:S05]  /*10070*/  VIADD R0, R4, 0x1 ;  /* 0x0000000104007836 */ /* 0x004fca0000000000 */
[----:B------:R-:W-:-:S04]  /*10080*/  ISETP.NE.AND P0, PT, R0, 0x2, PT ;  /* 0x000000020000780c */ /* 0x000fc80003f05270 */
[----:B------:R-:W-:-:S04]  /*10090*/  SEL R2, RZ, 0x1, P0 ;  /* 0x00000001ff027807 */ /* 0x000fc80000000000 */
[----:B---3--:R-:W-:-:S05]  /*100a0*/  LOP3.LUT R3, R3, R2, RZ, 0x3c, !PT ;  /* 0x0000000203037212 */ /* 0x008fca00078e3cff */
[----:B------:R1:W-:Y:S01]  /*100b0*/  STL [R1+0x10], R3 ;  /* 0x0000100301007387 */ /* 0x0003e20000100800 */
[----:B------:R-:W-:Y:S05]  /*100c0*/  @P1 BRA `(.L_x_547) ;  /* 0x0000000000301947 */ /* 0x000fea0003800000 */
[----:B------:R-:W2:Y:S01]  /*100d0*/  S2R R5, SR_LANEID ;  /* 0x0000000000057919 */ /* 0x000ea20000000000 */
[----:B------:R-:W-:Y:S01]  /*100e0*/  VOTEU.ANY UR4, UPT, PT ;  /* 0x0000000000047886 */ /* 0x000fe200038e0100 */
[----:B-1----:R-:W1:Y:S01]  /*100f0*/  LDC.64 R2, c[0x0][0xc60] ;  /* 0x00031800ff027b82 */ /* 0x002e620000000a00 */
[----:B------:R-:W2:Y:S02]  /*10100*/  FLO.U32 R4, UR4 ;  /* 0x0000000400047d00 */ /* 0x000ea400080e0000 */
[----:B--2---:R-:W-:-:S06]  /*10110*/  ISETP.EQ.U32.AND P1, PT, R4, R5, PT ;  /* 0x000000050400720c */ /* 0x004fcc0003f22070 */
[----:B------:R-:W1:Y:S07]  /*10120*/  POPC R5, UR4 ;  /* 0x0000000400057d09 */ /* 0x000e6e0008000000 */
[----:B-1----:R-:W2:Y:S01]  /*10130*/  @P1 ATOMG.E.ADD.STRONG.GPU PT, R3, desc[UR40][R2.64], R5 ;  /* 0x00000005020319a8 */ /* 0x002ea200081ee1e8 */
[----:B------:R-:W1:Y:S02]  /*10140*/  S2R R6, SR_LTMASK ;  /* 0x0000000000067919 */ /* 0x000e640000003900 */
[----:B-1----:R-:W-:-:S04]  /*10150*/  LOP3.LUT R6, R6, UR4, RZ, 0xc0, !PT ;  /* 0x0000000406067c12 */ /* 0x002fc8000f8ec0ff */
[----:B0-----:R-:W0:Y:S01]  /*10160*/  POPC R7, R6 ;  /* 0x0000000600077309 */ /* 0x001e220000000000 */
[----:B--2---:R-:W0:Y:S02]  /*10170*/  SHFL.IDX PT, R4, R3, R4, 0x1f ;  /* 0x00001f0403047589 */ /* 0x004e2400000e0000 */
[----:B0-----:R-:W-:-:S07]  /*10180*/  IADD3 R16, R4, UR37, R7 ;  /* 0x0000002504107c10 */ /* 0x001fce000fffe007 */
.L_x_547:
[----:B------:R-:W-:Y:S05]  /*10190*/  BSYNC B0 ;  /* 0x0000000000007941 */ /* 0x000fea0003800000 */
.L_x_546:
[----:B------:R-:W-:-:S05]  /*101a0*/  SEL R0, R0, RZ, P0 ;  /* 0x000000ff00007207 */ /* 0x000fca0000000000 */
[----:B------:R2:W-:Y:S02]  /*101b0*/  STL [R1+0x8], R0 ;  /* 0x0000080001007387 */ /* 0x0005e40000100800 */
.L_x_449:
[----:B------:R-:W-:Y:S05]  /*101c0*/  BSYNC B7 ;  /* 0x0000000000077941 */ /* 0x000fea0003800000 */
.L_x_447:
[----:B--2---:R-:W2:Y:S02]  /*101d0*/  LDL R0, [R1+0x58] ;  /* 0x0000580001007983 */ /* 0x004ea40000100800 */
[----:B--2---:R-:W-:-:S13]  /*101e0*/  ISETP.NE.AND P0, PT, R0, RZ, PT ;  /* 0x000000ff0000720c */ /* 0x004fda0003f05270 */
[----:B------:R-:W-:Y:S05]  /*101f0*/  @!P0 BRA `(.L_x_548) ;  /* 0x0000000000288947 */ /* 0x000fea0003800000 */
[----:B------:R-:W-:Y:S05]  /*10200*/  WARPSYNC.ALL ;  /* 0x0000000000007948 */ /* 0x000fea0003800000 */
[----:B------:R-:W2:Y:S08]  /*10210*/  S2UR UR5, SR_CgaCtaId ;  /* 0x00000000000579c3 */ /* 0x000eb00000008800 */
[----:B------:R-:W-:Y:S06]  /*10220*/  BAR.SYNC.DEFER_BLOCKING 0x5, 0x180 ;  /* 0x0146000000007b1d */ /* 0x000fec0000010000 */
[----:B------:R-:W-:-:S02]  /*10230*/  UMOV UR4, 0x400 ;  /* 0x0000040000047882 */ /* 0x000fc40000000000 */
[----:B--2---:R-:W-:-:S06]  /*10240*/  ULEA UR4, UR5, UR4, 0x18 ;  /* 0x0000000405047291 */ /* 0x004fcc000f8ec03f */
[----:B------:R-:W-:-:S05]  /*10250*/  IMAD.U32 R0, RZ, RZ, UR4 ;  /* 0x00000004ff007e24 */ /* 0x000fca000f8e00ff */
[----:B------:R3:W4:Y:S04]  /*10260*/  LDS.128 R16, [R0+0x28cd0] ;  /* 0x028cd00000107984 */ /* 0x0007280000000c00 */
[----:B------:R3:W-:Y:S01]  /*10270*/  STL [R1+0x4], R0 ;  /* 0x0000040001007387 */ /* 0x0007e20000100800 */
[----:B------:R-:W-:Y:S06]  /*10280*/  BAR.ARV 0x4, 0x180 ;  /* 0x0106000000007b1d */ /* 0x000fec0000002000 */
[----:B------:R-:W-:Y:S05]  /*10290*/  BRA `(.L_x_549) ;  /* 0x0000000800487947 */ /* 0x000fea0003800000 */
.L_x_548:
[----:B------:R-:W2:Y:S01]  /*102a0*/  S2R R0, SR_TID.X ;  /* 0x0000000000007919 */ /* 0x000ea20000002100 */
[----:B------:R-:W-:Y:S01]  /*102b0*/  UMOV UR4, 0xffffffff ;  /* 0xffffffff00047882 */ /* 0x000fe20000000000 */
[----:B--2---:R-:W-:-:S04]  /*102c0*/  LOP3.LUT R6, R0, 0x1f, RZ, 0xc0, !PT ;  /* 0x0000001f00067812 */ /* 0x004fc800078ec0ff */
[----:B------:R-:W-:Y:S01]  /*102d0*/  ISETP.NE.AND P0, PT, R6, 0x1f, PT ;  /* 0x0000001f0600780c */ /* 0x000fe20003f05270 */
[----:B------:R-:W-:-:S12]  /*102e0*/  BRA.DIV UR4, `(.L_x_550) ;  /* 0x0000001a04287947 */ /* 0x000fd8000b800000 */
[----:B------:R-:W-:Y:S01]  /*102f0*/  IMAD.IADD R5, R19, 0x1, R6 ;  /* 0x0000000113057824 */ /* 0x000fe200078e0206 */
[----:B------:R-:W-:-:S04]  /*10300*/  ULDC UR4, c[0x0][0xc3c] ;  /* 0x00030f0000047ab9 */ /* 0x000fc80000000800 */
[----:B------:R-:W-:-:S13]  /*10310*/  ISETP.GE.OR P1, PT, R5, UR4, !P0 ;  /* 0x0000000405007c0c */ /* 0x000fda000c726670 */
[----:B-1----:R-:W1:Y:S02]  /*10320*/  @!P1 LDC.64 R2, c[0x0][0xc80] ;  /* 0x00032000ff029b82 */ /* 0x002e640000000a00 */
[----:B-1----:R-:W-:-:S06]  /*10330*/  @!P1 IMAD.WIDE R2, R5, 0x4, R2 ;  /* 0x0000000405029825 */ /* 0x002fcc00078e0202 */
[----:B------:R1:W2:Y:S01]  /*10340*/  @!P1 LDG.E R3, desc[UR40][R2.64] ;  /* 0x0000002802039981 */ /* 0x0002a2000c1e1900 */
[C---:B------:R-:W-:Y:S02]  /*10350*/  ISETP.GE.U32.AND P2, PT, R6.reuse, 0x2, PT ;  /* 0x000000020600780c */ /* 0x040fe40003f46070 */
[C---:B------:R-:W-:Y:S01]  /*10360*/  ISETP.GE.U32.AND P3, PT, R6.reuse, 0x4, PT ;  /* 0x000000040600780c */ /* 0x040fe20003f66070 */
[----:B------:R-:W-:Y:S01]  /*10370*/  SHFL.IDX PT, R0, R16, RZ, 0x1f ;  /* 0x00001fff10007589 */ /* 0x000fe200000e0000 */
[C---:B------:R-:W-:Y:S02]  /*10380*/  ISETP.GE.U32.AND P4, PT, R6.reuse, 0x8, PT ;  /* 0x000000080600780c */ /* 0x040fe40003f86070 */
[C---:B------:R-:W-:Y:S01]  /*10390*/  ISETP.GE.U32.AND P5, PT, R6.reuse, 0x10, PT ;  /* 0x000000100600780c */ /* 0x040fe20003fa6070 */
[----:B------:R-:W-:Y:S01]  /*103a0*/  SHFL.IDX PT, R4, R16, 0x1, 0x1f ;  /* 0x00201f0010047f89 */ /* 0x000fe200000e0000 */
[----:B-1----:R-:W-:Y:S02]  /*103b0*/  IMAD.MOV.U32 R2, RZ, RZ, RZ ;  /* 0x000000ffff027224 */ /* 0x002fe400078e00ff */
[----:B--2---:R-:W-:Y:S01]  /*103c0*/  @!P1 IMAD.MOV.U32 R2, RZ, RZ, R3 ;  /* 0x000000ffff029224 */ /* 0x004fe200078e0003 */
[----:B------:R-:W-:-:S04]  /*103d0*/  ISETP.NE.AND P1, PT, R6, RZ, PT ;  /* 0x000000ff0600720c */ /* 0x000fc80003f25270 */
[----:B------:R-:W1:Y:S02]  /*103e0*/  SHFL.UP PT, R14, R2, 0x1, RZ ;  /* 0x04200000020e7989 */ /* 0x000e6400000e00ff */
[----:B-1----:R-:W-:-:S05]  /*103f0*/  SEL R5, R14, RZ, P1 ;  /* 0x000000ff0e057207 */ /* 0x002fca0000800000 */
[----:B------:R-:W-:-:S05]  /*10400*/  IMAD.IADD R3, R2, 0x1, R5 ;  /* 0x0000000102037824 */ /* 0x000fca00078e0205 */
        /* <DEDUP_REMOVED lines=12> */
[----:B------:R1:W2:Y:S02]  /*104d0*/  SHFL.IDX PT, R14, R3, 0x1f, 0x1f ;  /* 0x03e01f00030e7f89 */ /* 0x0002a400000e0000 */
.L_x_609:
[----:B------:R-:W-:Y:S02]  /*104e0*/  ULDC UR4, c[0x0][0xc38] ;  /* 0x00030e0000047ab9 */ /* 0x000fe40000000800 */
[----:B------:R-:W-:-:S04]  /*104f0*/  IMAD.U32 R16, RZ, RZ, UR4 ;  /* 0x00000004ff107e24 */ /* 0x000fc8000f8e00ff */
[----:B--2---:R-:W-:-:S04]  /*10500*/  IMAD R6, R14, R16, RZ ;  /* 0x000000100e067224 */ /* 0x004fc800078e02ff */
[----:B------:R-:W-:-:S05]  /*10510*/  IMAD.IADD R4, R4, 0x1, R6 ;  /* 0x0000000104047824 */ /* 0x000fca00078e0206 */
[----:B------:R-:W-:-:S13]  /*10520*/  ISETP.GT.AND P6, PT, R4, R0, PT ;  /* 0x000000000400720c */ /* 0x000fda0003fc4270 */
[----:B------:R-:W-:Y:S05]  /*10530*/  @P6 BRA `(.L_x_551) ;  /* 0x00000000009c6947 */ /* 0x000fea0003800000 */
.L_x_556:
[----:B------:R-:W2:Y:S01]  /*10540*/  LDC R6, c[0x0][0xc3c] ;  /* 0x00030f00ff067b82 */ /* 0x000ea20000000800 */
[----:B------:R-:W-:-:S05]  /*10550*/  VIADD R19, R19, 0x1f ;  /* 0x0000001f13137836 */ /* 0x000fca0000000000 */
[----:B--2---:R-:W-:-:S13]  /*10560*/  ISETP.GE.AND P6, PT, R19, R6, PT ;  /* 0x000000061300720c */ /* 0x004fda0003fc6270 */
[----:B------:R-:W-:Y:S05]  /*10570*/  @P6 BRA `(.L_x_552) ;  /* 0x0000000400446947 */ /* 0x000fea0003800000 */
[----:B------:R-:W2:Y:S01]  /*10580*/  S2R R2, SR_TID.X ;  /* 0x0000000000027919 */ /* 0x000ea20000002100 */
[----:B------:R-:W-:Y:S01]  /*10590*/  BSSY B0, `(.L_x_553) ;  /* 0x0000009000007945 */ /* 0x000fe20003800000 */
[----:B--2---:R-:W-:-:S05]  /*105a0*/  LOP3.LUT R2, R2, 0x1f, RZ, 0xc0, !PT ;  /* 0x0000001f02027812 */ /* 0x004fca00078ec0ff */
[----:B------:R-:W-:Y:S02]  /*105b0*/  IMAD.IADD R5, R19, 0x1, R2 ;  /* 0x0000000113057824 */ /* 0x000fe400078e0202 */
[----:B------:R-:W-:-:S03]  /*105c0*/  IMAD.MOV.U32 R2, RZ, RZ, RZ ;  /* 0x000000ffff027224 */ /* 0x000fc600078e00ff */
[----:B------:R-:W-:-:S13]  /*105d0*/  ISETP.GE.OR P6, PT, R5, R6, !P0 ;  /* 0x000000060500720c */ /* 0x000fda00047c6670 */
[----:B------:R-:W-:Y:S05]  /*105e0*/  @P6 BRA `(.L_x_554) ;  /* 0x00000000000c6947 */ /* 0x000fea0003800000 */
[----:B-1----:R-:W1:Y:S02]  /*105f0*/  LDC.64 R2, c[0x0][0xc80] ;  /* 0x00032000ff027b82 */ /* 0x002e640000000a00 */
[----:B-1----:R-:W-:-:S06]  /*10600*/  IMAD.WIDE R2, R5, 0x4, R2 ;  /* 0x0000000405027825 */ /* 0x002fcc00078e0202 */
[----:B------:R2:W5:Y:S02]  /*10610*/  LDG.E R2, desc[UR40][R2.64] ;  /* 0x0000002802027981 */ /* 0x000564000c1e1900 */
.L_x_554:
[----:B------:R-:W-:Y:S05]  /*10620*/  BSYNC B0 ;  /* 0x0000000000007941 */ /* 0x000fea0003800000 */
.L_x_553:
[----:B------:R-:W-:-:S03]  /*10630*/  UMOV UR4, 0xffffffff ;  /* 0xffffffff00047882 */ /* 0x000fc60000000000 */
[----:B------:R-:W-:Y:S05]  /*10640*/  BRA.DIV UR4, `(.L_x_555) ;  /* 0x0000001a04747947 */ /* 0x000fea000b800000 */
[----:B-----5:R-:W1:Y:S02]  /*10650*/  SHFL.UP PT, R14, R2, 0x1, RZ ;  /* 0x04200000020e7989 */ /* 0x020e6400000e00ff */
[----:B-12---:R-:W-:-:S05]  /*10660*/  SEL R3, R14, RZ, P1 ;  /* 0x000000ff0e037207 */ /* 0x006fca0000800000 */
        /* <DEDUP_REMOVED lines=14> */
.L_x_617:
[----:B------:R-:W-:Y:S02]  /*10750*/  ULDC UR4, c[0x0][0xc38] ;  /* 0x00030e0000047ab9 */ /* 0x000fe40000000800 */
[----:B------:R-:W-:-:S04]  /*10760*/  IMAD.U32 R16, RZ, RZ, UR4 ;  /* 0x00000004ff107e24 */ /* 0x000fc8000f8e00ff */
[----:B--2---:R-:W-:-:S04]  /*10770*/  IMAD R6, R14, R16, RZ ;  /* 0x000000100e067224 */ /* 0x004fc800078e02ff */
[----:B------:R-:W-:-:S05]  /*10780*/  IMAD.IADD R4, R6, 0x1, R4 ;  /* 0x0000000106047824 */ /* 0x000fca00078e0204 */
[----:B------:R-:W-:-:S13]  /*10790*/  ISETP.GT.AND P6, PT, R4, R0, PT ;  /* 0x000000000400720c */ /* 0x000fda0003fc4270 */
[----:B------:R-:W-:Y:S05]  /*107a0*/  @!P6 BRA `(.L_x_556) ;  /* 0xfffffffc0064e947 */ /* 0x000fea000383ffff */
.L_x_551:
[----:B------:R-:W-:Y:S01]  /*107b0*/  IMAD.IADD R6, R4, 0x1, -R6 ;  /* 0x0000000104067824 */ /* 0x000fe200078e0a06 */
[----:B------:R-:W-:-:S03]  /*107c0*/  UMOV UR4, 0xffffffff ;  /* 0xffffffff00047882 */ /* 0x000fc60000000000 */
[----:B------:R-:W-:-:S05]  /*107d0*/  IMAD R5, R3, R16, R6 ;  /* 0x0000001003057224 */ /* 0x000fca00078e0206 */
[----:B------:R-:W-:Y:S01]  /*107e0*/  ISETP.GT.AND P6, PT, R5, R0, PT ;  /* 0x000000000500720c */ /* 0x000fe20003fc4270 */
[----:B------:R-:W-:-:S12]  /*107f0*/  BRA.DIV UR4, `(.L_x_557) ;  /* 0x0000001a04c87947 */ /* 0x000fd8000b800000 */
[----:B------:R-:W-:-:S04]  /*10800*/  VOTE.ANY R5, PT, !P6 ;  /* 0x0000000000057806 */ /* 0x000fc800070e0100 */
[----:B------:R-:W2:Y:S02]  /*10810*/  POPC R4, R5 ;  /* 0x0000000500047309 */ /* 0x000ea40000000000 */
[----:B--2---:R2:W3:Y:S02]  /*10820*/  SHFL.IDX PT, R17, R2, R4, 0x1f ;  /* 0x00001f0402117589 */ /* 0x0044e400000e0000 */
.L_x_621:
[----:B------:R-:W-:Y:S01]  /*10830*/  ISETP.NE.AND P0, PT, R5, RZ, PT ;  /* 0x000000ff0500720c */ /* 0x000fe20003f05270 */
[----:B------:R-:W-:-:S12]  /*10840*/  IMAD.MOV.U32 R14, RZ, RZ, RZ ;  /* 0x000000ffff0e7224 */ /* 0x000fd800078e00ff */
[----:B------:R-:W-:Y:S05]  /*10850*/  @!P0 BRA `(.L_x_558) ;  /* 0x0000000000108947 */ /* 0x000fea0003800000 */
[----:B------:R-:W-:Y:S01]  /*10860*/  UMOV UR4, 0xffffffff ;  /* 0xffffffff00047882 */ /* 0x000fe20000000000 */
[----:B0-----:R-:W-:Y:S02]  /*10870*/  VIADD R12, R4, 0xffffffff ;  /* 0xffffffff040c7836 */ /* 0x001fe40000000000 */
[----:B------:R-:W-:Y:S05]  /*10880*/  BRA.DIV UR4, `(.L_x_559) ;  /* 0x0000001a04ec7947 */ /* 0x000fea000b800000 */
[----:B------:R4:W0:Y:S02]  /*10890*/  SHFL.IDX PT, R14, R3, R12, 0x1f ;  /* 0x00001f0c030e7589 */ /* 0x00082400000e0000 */
.L_x_558:
[----:B---3--:R-:W-:Y:S01]  /*108a0*/  IABS R5, R17 ;  /* 0x0000001100057213 */ /* 0x008fe20000000000 */
[----:B0-----:R-:W-:Y:S02]  /*108b0*/  IMAD R16, R14, R16, R6 ;  /* 0x000000100e107224 */ /* 0x001fe400078e0206 */
[----:B------:R-:W-:Y:S01]  /*108c0*/  IMAD.IADD R19, R4, 0x1, R19 ;  /* 0x0000000104137824 */ /* 0x000fe200078e0213 */
[----:B------:R-:W0:Y:S01]  /*108d0*/  I2F.RP R7, R5 ;  /* 0x0000000500077306 */ /* 0x000e220000209400 */
[----:B------:R-:W-:-:S07]  /*108e0*/  IMAD.IADD R0, R0, 0x1, -R16 ;  /* 0x0000000100007824 */ /* 0x000fce00078e0a10 */
[----:B0-----:R-:W0:Y:S02]  /*108f0*/  MUFU.RCP R7, R7 ;  /* 0x0000000700077308 */ /* 0x001e240000001000 */
[----:B0----5:R-:W-:-:S06]  /*10900*/  VIADD R8, R7, 0xffffffe ;  /* 0x0ffffffe07087836 */ /* 0x021fcc0000000000 */
[----:B-1--4-:R-:W2:Y:S02]  /*10910*/  F2I.FTZ.U32.TRUNC.NTZ R3, R8 ;  /* 0x0000000800037305 */ /* 0x012ea4000021f000 */
[----:B--2---:R-:W-:-:S04]  /*10920*/  IMAD.MOV R2, RZ, RZ, -R3 ;  /* 0x000000ffff027224 */ /* 0x004fc800078e0a03 */
[----:B------:R-:W-:Y:S02]  /*10930*/  IMAD R6, R2, R5, RZ ;  /* 0x0000000502067224 */ /* 0x000fe400078e02ff */
[----:B------:R-:W-:-:S04]  /*10940*/  IMAD.MOV.U32 R2, RZ, RZ, RZ ;  /* 0x000000ffff027224 */ /* 0x000fc800078e00ff */
[----:B------:R-:W-:Y:S01]  /*10950*/  IMAD.HI.U32 R2, R3, R6, R2 ;  /* 0x0000000603027227 */ /* 0x000fe200078e0002 */
[----:B------:R-:W-:Y:S02]  /*10960*/  IABS R6, R17 ;  /* 0x0000001100067213 */ /* 0x000fe40000000000 */
[----:B------:R-:W-:-:S03]  /*10970*/  IABS R3, R0 ;  /* 0x0000000000037213 */ /* 0x000fc60000000000 */
[----:B------:R-:W-:Y:S02]  /*10980*/  IMAD.MOV R6, RZ, RZ, -R6 ;  /* 0x000000ffff067224 */ /* 0x000fe400078e0a06 */
[----:B------:R-:W-:-:S04]  /*10990*/  IMAD.HI.U32 R2, R2, R3, RZ ;  /* 0x0000000302027227 */ /* 0x000fc800078e00ff */
[----:B------:R-:W-:Y:S01]  /*109a0*/  IMAD R6, R2, R6, R3 ;  /* 0x0000000602067224 */ /* 0x000fe200078e0203 */
[----:B------:R-:W-:-:S04]  /*109b0*/  LOP3.LUT R3, R0, R17, RZ, 0x3c, !PT ;  /* 0x0000001100037212 */ /* 0x000fc800078e3cff */
[----:B------:R-:W-:Y:S02]  /*109c0*/  ISETP.GT.U32.AND P1, PT, R5, R6, PT ;  /* 0x000000060500720c */ /* 0x000fe40003f24070 */
[----:B------:R-:W-:-:S11]  /*109d0*/  ISETP.GE.AND P2, PT, R3, RZ, PT ;  /* 0x000000ff0300720c */ /* 0x000fd60003f46270 */
[----:B------:R-:W-:Y:S02]  /*109e0*/  @!P1 IMAD.IADD R6, R6, 0x1, -R5 ;  /* 0x0000000106069824 */ /* 0x000fe400078e0a05 */
[----:B------:R-:W-:Y:S01]  /*109f0*/  @!P1 VIADD R2, R2, 0x1 ;  /* 0x0000000102029836 */ /* 0x000fe20000000000 */
[----:B------:R-:W-:Y:S02]  /*10a00*/  ISETP.NE.AND P1, PT, R17, RZ, PT ;  /* 0x000000ff1100720c */ /* 0x000fe40003f25270 */
[----:B------:R-:W-:-:S13]  /*10a10*/  ISETP.GE.U32.AND P0, PT, R6, R5, PT ;  /* 0x000000050600720c */ /* 0x000fda0003f06070 */
[----:B------:R-:W-:-:S04]  /*10a20*/  @P0 VIADD R2, R2, 0x1 ;  /* 0x0000000102020836 */ /* 0x000fc80000000000 */
[----:B------:R-:W-:Y:S01]  /*10a30*/  @!P2 IMAD.MOV R2, RZ, RZ, -R2 ;  /* 0x000000ffff02a224 */ /* 0x000fe200078e0a02 */
[----:B------:R-:W-:-:S05]  /*10a40*/  @!P1 LOP3.LUT R2, RZ, R17, RZ, 0x33, !PT ;  /* 0x00000011ff029212 */ /* 0x000fca00078e33ff */
[--C-:B------:R-:W-:Y:S02]  /*10a50*/  IMAD.MOV R3, RZ, RZ, -R2.reuse ;  /* 0x000000ffff037224 */ /* 0x100fe400078e0a02 */
[----:B------:R-:W-:Y:S02]  /*10a60*/  IMAD.MOV.U32 R18, RZ, RZ, R2 ;  /* 0x000000ffff127224 */ /* 0x000fe400078e0002 */
[----:B------:R-:W-:Y:S01]  /*10a70*/  IMAD R17, R17, R3, R0 ;  /* 0x0000000311117224 */ /* 0x000fe200078e0200 */
[----:B------:R-:W-:Y:S06]  /*10a80*/  BRA `(.L_x_560) ;  /* 0x00000000001c7947 */ /* 0x000fec0003800000 */
.L_x_552:
[----:B------:R-:W-:Y:S01]  /*10a90*/  UMOV UR4, URZ ;  /* 0x0000003f00047c82 */ /* 0x000fe20008000000 */
[----:B------:R-:W-:Y:S01]  /*10aa0*/  UMOV UR5, URZ ;  /* 0x0000003f00057c82 */ /* 0x000fe20008000000 */
[----:B------:R-:W-:Y:S01]  /*10ab0*/  ULDC UR6, c[0x0][0xc3c] ;  /* 0x00030f0000067ab9 */ /* 0x000fe20000000800 */
[----:B------:R-:W-:Y:S02]  /*10ac0*/  IMAD.MOV.U32 R16, RZ, RZ, R0 ;  /* 0x000000ffff107224 */ /* 0x000fe400078e0000 */
[----:B------:R-:W-:Y:S02]  /*10ad0*/  IMAD.U32 R17, RZ, RZ, UR4 ;  /* 0x00000004ff117e24 */ /* 0x000fe4000f8e00ff */
[----:B------:R-:W-:Y:S02]  /*10ae0*/  IMAD.U32 R18, RZ, RZ, UR5 ;  /* 0x00000005ff127e24 */ /* 0x000fe4000f8e00ff */
[----:B------:R-:W-:-:S07]  /*10af0*/  IMAD.U32 R19, RZ, RZ, UR6 ;  /* 0x00000006ff137e24 */ /* 0x000fce000f8e00ff */
.L_x_560:
[----:B------:R2:W3:Y:S01]  /*10b00*/  LDL R2, [R1+0x4] ;  /* 0x0000040001027983 */ /* 0x0004e20000100800 */
[----:B------:R-:W4:Y:S01]  /*10b10*/  S2R R0, SR_TID.X ;  /* 0x0000000000007919 */ /* 0x000f220000002100 */
[----:B------:R-:W-:Y:S05]  /*10b20*/  WARPSYNC.ALL ;  /* 0x0000000000007948 */ /* 0x000fea0003800000 */
[----:B----4-:R-:W-:Y:S01]  /*10b30*/  LOP3.LUT R0, R0, 0x1f, RZ, 0xc0, !PT ;  /* 0x0000001f00007812 */ /* 0x010fe200078ec0ff */
[----:B------:R-:W-:Y:S03]  /*10b40*/  BAR.SYNC.DEFER_BLOCKING 0x4, 0x180 ;  /* 0x0106000000007b1d */ /* 0x000fe60000010000 */
[----:B------:R-:W-:-:S13]  /*10b50*/  ISETP.NE.AND P0, PT, R0, RZ, PT ;  /* 0x000000ff0000720c */ /* 0x000fda0003f05270 */
[----:B-1----:R-:W3:Y:S01]  /*10b60*/  @!P0 S2R R3, SR_CgaCtaId ;  /* 0x0000000000038919 */ /* 0x002ee20000008800 */
[----:B------:R-:W-:-:S04]  /*10b70*/  @!P0 MOV R0, 0x400 ;  /* 0x0000040000008802 */ /* 0x000fc80000000f00 */
[----:B---3--:R-:W-:-:S05]  /*10b80*/  @!P0 LEA R2, R3, R0, 0x18 ;  /* 0x0000000003028211 */ /* 0x008fca00078ec0ff */
[----:B------:R2:W-:Y:S04]  /*10b90*/  @!P0 STS.128 [R2+0x28cd0], R16 ;  /* 0x028cd01002008388 */ /* 0x0005e80000000c00 */
[----:B------:R2:W-:Y:S01]  /*10ba0*/  @!P0 STL [R1+0x4], R2 ;  /* 0x0000040201008387 */ /* 0x0005e20000100800 */
[----:B------:R-:W-:Y:S06]  /*10bb0*/  BAR.ARV 0x5, 0x180 ;  /* 0x0146000000007b1d */ /* 0x000fec0000002000 */
.L_x_549:
[----:B------:R-:W-:Y:S02]  /*10bc0*/  ULDC UR4, c[0x0][0xc3c] ;  /* 0x00030f0000047ab9 */ /* 0x000fe40000000800 */
[----:B----4-:R-:W-:-:S13]  /*10bd0*/  ISETP.GE.AND P0, PT, R19, UR4, PT ;  /* 0x0000000413007c0c */ /* 0x010fda000bf06270 */
[----:B------:R-:W-:Y:S05]  /*10be0*/  @!P0 BRA `(.L_x_561) ;  /* 0xffffffa000808947 */ /* 0x000fea000383ffff */
[----:B------:R-:W-:Y:S05]  /*10bf0*/  BSYNC B8 ;  /* 0x0000000000087941 */ /* 0x000fea0003800000 */
.L_x_443:
[----:B---3--:R-:W3:Y:S01]  /*10c00*/  LDL.LU R0, [R1+0x3c] ;  /* 0x00003c0001007983 */ /* 0x008ee20000300800 */
[----:B------:R-:W-:Y:S01]  /*10c10*/  BSSY B0, `(.L_x_562) ;  /* 0x000000b000007945 */ /* 0x000fe20003800000 */
[----:B------:R-:W4:Y:S01]  /*10c20*/  S2R R5, SR_CgaCtaId ;  /* 0x0000000000057919 */ /* 0x000f220000008800 */
[----:B---3--:R-:W-:-:S05]  /*10c30*/  VIADD R0, R0, 0x1 ;  /* 0x0000000100007836 */ /* 0x008fca0000000000 */
[----:B--2---:R-:W-:-:S04]  /*10c40*/  LEA.HI R2, R0, R0, RZ, 0x1 ;  /* 0x0000000000027211 */ /* 0x004fc800078f08ff */
[----:B-1----:R-:W-:-:S05]  /*10c50*/  LOP3.LUT R3, R2, 0xfffffffe, RZ, 0xc0, !PT ;  /* 0xfffffffe02037812 */ /* 0x002fca00078ec0ff */
[----:B------:R-:W-:Y:S01]  /*10c60*/  IMAD.IADD R3, R0, 0x1, -R3 ;  /* 0x0000000100037824 */ /* 0x000fe200078e0a03 */
[----:B------:R-:W-:-:S04]  /*10c70*/  MOV R0, 0x400 ;  /* 0x0000040000007802 */ /* 0x000fc80000000f00 */
[----:B----4-:R-:W-:Y:S02]  /*10c80*/  LEA R0, R5, R0, 0x18 ;  /* 0x0000000005007211 */ /* 0x010fe400078ec0ff */
[----:B------:R-:W-:-:S04]  /*10c90*/  SHF.L.U32 R3, R3, 0x1f, RZ ;  /* 0x0000001f03037819 */ /* 0x000fc800000006ff */
[----:B------:R-:W1:Y:S02]  /*10ca0*/  SYNCS.PHASECHK.TRANS64.TRYWAIT P0, [R0+URZ+0x28c20], R3 ;  /* 0x028c2003000075a7 */ /* 0x000e64000800017f */
[----:B-1----:R-:W-:Y:S05]  /*10cb0*/  @!P0 BRA `(.L_x_563) ;  /* 0x0000001800048947 */ /* 0x002fea0003800000 */
.L_x_624:
[----:B------:R-:W-:Y:S05]  /*10cc0*/  BSYNC B0 ;  /* 0x0000000000007941 */ /* 0x000fea0003800000 */
.L_x_562:
[----:B------:R-:W-:-:S03]  /*10cd0*/  UMOV UR4, 0xffffffff ;  /* 0xffffffff00047882 */ /* 0x000fc60000000000 */
[----:B------:R-:W-:Y:S05]  /*10ce0*/  BRA.DIV UR4, `(.L_x_564) ;  /* 0x0000001a040c7947 */ /* 0x000fea000b800000 */
[----:B------:R-:W2:Y:S02]  /*10cf0*/  S2R R2, SR_TID.X ;  /* 0x0000000000027919 */ /* 0x000ea40000002100 */
[----:B--2---:R-:W-:-:S04]  /*10d00*/  SHF.R.U32.HI R2, RZ, 0x5, R2 ;  /* 0x00000005ff027819 */ /* 0x004fc80000011602 */
[----:B------:R-:W-:-:S05]  /*10d10*/  LOP3.LUT R2, R2, 0x3, RZ, 0xc0, !PT ;  /* 0x0000000302027812 */ /* 0x000fca00078ec0ff */
[----:B------:R2:W3:Y:S02]  /*10d20*/  SHFL.IDX PT, R14, R2, RZ, 0x1f ;  /* 0x00001fff020e7589 */ /* 0x0004e400000e0000 */
.L_x_627:
[----:B---3--:R-:W-:Y:S01]  /*10d30*/  ISETP.NE.AND P0, PT, R14, RZ, PT ;  /* 0x000000ff0e00720c */ /* 0x008fe20003f05270 */
[----:B------:R-:W-:-:S12]  /*10d40*/  BSSY B0, `(.L_x_565) ;  /* 0x0000027000007945 */ /* 0x000fd80003800000 */
[----:B------:R-:W-:Y:S05]  /*10d50*/  @P0 BRA `(.L_x_566) ;  /* 0x0000000000940947 */ /* 0x000fea0003800000 */
[----:B------:R-:W-:-:S03]  /*10d60*/  UMOV UR4, 0xffffffff ;  /* 0xffffffff00047882 */ /* 0x000fc60000000000 */
[----:B------:R-:W-:Y:S05]  /*10d70*/  BRA.DIV UR4, `(.L_x_567) ;  /* 0x0000001a041c7947 */ /* 0x000fea000b800000 */
[----:B------:R-:W-:-:S13]  /*10d80*/  ELECT P6, URZ, PT ;  /* 0x00000000003f782f */ /* 0x000fda00038c0000 */
.L_x_630:
[----:B------:R-:W-:Y:S05]  /*10d90*/  @!P6 BRA `(.L_x_566) ;  /* 0x000000000084e947 */ /* 0x000fea0003800000 */
[----:B------:R-:W-:-:S06]  /*10da0*/  ULOP3.LUT UR4, UR36, 0x2, URZ, 0xfc, !UPT ;  /* 0x0000000224047892 */ /* 0x000fcc000f8efc3f */
[----:B--2---:R-:W-:-:S05]  /*10db0*/  IMAD.U32 R2, RZ, RZ, UR4 ;  /* 0x00000004ff027e24 */ /* 0x004fca000f8e00ff */
[----:B------:R-:W-:-:S13]  /*10dc0*/  ISETP.NE.AND P2, PT, R2, 0x3, PT ;  /* 0x000000030200780c */ /* 0x000fda0003f45270 */
[----:B------:R-:W-:Y:S05]  /*10dd0*/  @!P2 BRA `(.L_x_568) ;  /* 0x000000000004a947 */ /* 0x000fea0003800000 */
[----:B------:R-:W-:Y:S01]  /*10de0*/  BPT.TRAP 0x1 ;  /* 0x000000040000795c */ /* 0x000fe20000300000 */
.L_x_568:
[----:B-1----:R-:W2:Y:S04]  /*10df0*/  LDL R3, [R1+0x8] ;  /* 0x0000080001037983 */ /* 0x002ea80000100800 */
[----:B0-----:R-:W3:Y:S01]  /*10e00*/  LDL.LU R7, [R1+0x10] ;  /* 0x0000100001077983 */ /* 0x001ee20000300800 */
[----:B------:R-:W-:-:S04]  /*10e10*/  VIADD R2, R0, 0x28c40 ;  /* 0x00028c4000027836 */ /* 0x000fc80000000000 */
[C---:B--2---:R-:W-:Y:S02]  /*10e20*/  IMAD R6, R3.reuse, 0x8, R2 ;  /* 0x0000000803067824 */ /* 0x044fe400078e0202 */
[----:B------:R-:W-:Y:S01]  /*10e30*/  VIADD R3, R3, 0x1 ;  /* 0x0000000103037836 */ /* 0x000fe20000000000 */
[----:B---3--:R-:W-:-:S04]  /*10e40*/  SHF.L.U32 R5, R7, 0x1f, RZ ;  /* 0x0000001f07057819 */ /* 0x008fc800000006ff */
[C---:B------:R-:W-:Y:S01]  /*10e50*/  ISETP.NE.AND P1, PT, R3.reuse, 0x2, PT ;  /* 0x000000020300780c */ /* 0x040fe20003f25270 */
[----:B------:R-:W0:Y:S03]  /*10e60*/  SYNCS.PHASECHK.TRANS64.TRYWAIT P0, [R6+URZ], R5 ;  /* 0x00000005060075a7 */ /* 0x000e26000800017f */
[----:B------:R-:W-:Y:S02]  /*10e70*/  SEL R4, RZ, 0x1, P1 ;  /* 0x00000001ff047807 */ /* 0x000fe40000800000 */
[----:B------:R-:W-:Y:S02]  /*10e80*/  SEL R3, R3, RZ, P1 ;  /* 0x000000ff03037207 */ /* 0x000fe40000800000 */
[----:B------:R-:W-:-:S03]  /*10e90*/  LOP3.LUT R4, R7, R4, RZ, 0x3c, !PT ;  /* 0x0000000407047212 */ /* 0x000fc600078e3cff */
[----:B------:R-:W-:Y:S01]  /*10ea0*/  IMAD R7, R3, 0x8, R2 ;  /* 0x0000000803077824 */ /* 0x000fe200078e0202 */
[----:B------:R-:W-:Y:S01]  /*10eb0*/  SHF.L.U32 R2, R4, 0x1f, RZ ;  /* 0x0000001f04027819 */ /* 0x000fe200000006ff */
[----:B0-----:R-:W-:Y:S06]  /*10ec0*/  @!P0 BRA `(.L_x_569) ;  /* 0x0000001400e88947 */ /* 0x001fec0003800000 */
.L_x_631:
[----:B------:R-:W1:Y:S02]  /*10ed0*/  SYNCS.PHASECHK.TRANS64.TRYWAIT P0, [R7+URZ], R2 ;  /* 0x00000002070075a7 */ /* 0x000e64000800017f */
[----:B-1----:R-:W-:Y:S05]  /*10ee0*/  @!P0 BRA `(.L_x_570) ;  /* 0x0000001400f48947 */ /* 0x002fea0003800000 */
.L_x_632:
[----:B------:R-:W-:Y:S05]  /*10ef0*/  @!P2 BRA `(.L_x_571) ;  /* 0x000000000004a947 */ /* 0x000fea0003800000 */
[----:B------:R-:W-:Y:S01]  /*10f00*/  BPT.TRAP 0x1 ;  /* 0x000000040000795c */ /* 0x000fe20000300000 */
.L_x_571:
[----:B------:R-:W2:Y:S01]  /*10f10*/  LDL.LU R4, [R1+0x8] ;  /* 0x0000080001047983 */ /* 0x000ea20000300800 */
[----:B------:R-:W-:-:S04]  /*10f20*/  VIADD R0, R0, 0x28c60 ;  /* 0x00028c6000007836 */ /* 0x000fc80000000000 */
[----:B--2---:R-:W-:-:S04]  /*10f30*/  IMAD R4, R4, 0x8, R0 ;  /* 0x0000000804047824 */ /* 0x004fc800078e0200 */
[----:B------:R-:W2:Y:S02]  /*10f40*/  SYNCS.PHASECHK.TRANS64.TRYWAIT P0, [R4+URZ], R5 ;  /* 0x00000005040075a7 */ /* 0x000ea4000800017f */
[----:B--2---:R-:W-:Y:S05]  /*10f50*/  @!P0 BRA `(.L_x_572) ;  /* 0x0000001400ec8947 */ /* 0x004fea0003800000 */
.L_x_633:
[----:B------:R-:W-:-:S07]  /*10f60*/  IMAD R3, R3, 0x8, R0 ;  /* 0x0000000803037824 */ /* 0x000fce00078e0200 */
.L_x_573:
[----:B---3--:R3:W4:Y:S02]  /*10f70*/  SYNCS.PHASECHK.TRANS64.TRYWAIT P0, [R3+URZ], R2 ;  /* 0x00000002030075a7 */ /* 0x008724000800017f */
[----:B----4-:R-:W-:Y:S05]  /*10f80*/  @!P0 NANOSLEEP.SYNCS 0x989680 ;  /* 0x009896800000895d */ /* 0x010fea0003900000 */
[----:B------:R-:W4:Y:S02]  /*10f90*/  @!P0 SYNCS.PHASECHK.TRANS64 P0, [R3+URZ], R2 ;  /* 0x00000002030085a7 */ /* 0x000f24000800007f */
[----:B----4-:R-:W-:Y:S05]  /*10fa0*/  @!P0 BRA `(.L_x_573) ;  /* 0xfffffffc00f08947 */ /* 0x010fea000383ffff */
.L_x_566:
[----:B------:R-:W-:Y:S05]  /*10fb0*/  BSYNC B0 ;  /* 0x0000000000007941 */ /* 0x000fea0003800000 */
.L_x_565:
[----:B------:R-:W-:Y:S05]  /*10fc0*/  EXIT ;  /* 0x000000000000794d */ /* 0x000fea0003800000 */
.L_x_394:
[----:B0-----:R-:W-:-:S04]  /*10fd0*/  IMAD.U32 R3, RZ, RZ, UR16 ;  /* 0x00000010ff037e24 */ /* 0x001fc8000f8e00ff */
[----:B------:R0:W1:Y:S03]  /*10fe0*/  SYNCS.PHASECHK.TRANS64.TRYWAIT P0, [R3+URZ+0x28c50], R0 ;  /* 0x028c5000030075a7 */ /* 0x000066000800017f */
[----:B-1----:R-:W-:Y:S05]  /*10ff0*/  @!P0 NANOSLEEP.SYNCS 0x989680 ;  /* 0x009896800000895d */ /* 0x002fea0003900000 */
[----:B------:R-:W1:Y:S02]  /*11000*/  @!P0 SYNCS.PHASECHK.TRANS64 P0, [R3+URZ+0x28c50], R0 ;  /* 0x028c5000030085a7 */ /* 0x000e64000800007f */
[----:B-1----:R-:W-:Y:S05]  /*11010*/  @!P0 BRA `(.L_x_394) ;  /* 0xfffffffc00ec8947 */ /* 0x002fea000383ffff */
[----:B------:R-:W-:Y:S05]  /*11020*/  BRA `(.L_x_574) ;  /* 0xffffff0800407947 */ /* 0x000fea000383ffff */
.L_x_399:
[----:B-1----:R-:W-:-:S04]  /*11030*/  IMAD.U32 R3, RZ, RZ, UR6 ;  /* 0x00000006ff037e24 */ /* 0x002fc8000f8e00ff */
[----:B------:R1:W2:Y:S03]  /*11040*/  SYNCS.PHASECHK.TRANS64.TRYWAIT P0, [R3+URZ+0x28c50], R0 ;  /* 0x028c5000030075a7 */ /* 0x0002a6000800017f */
[----:B--2---:R-:W-:Y:S05]  /*11050*/  @!P0 NANOSLEEP.SYNCS 0x989680 ;  /* 0x009896800000895d */ /* 0x004fea0003900000 */
[----:B------:R-:W2:Y:S02]  /*11060*/  @!P0 SYNCS.PHASECHK.TRANS64 P0, [R3+URZ+0x28c50], R0 ;  /* 0x028c5000030085a7 */ /* 0x000ea4000800007f */
[----:B--2---:R-:W-:Y:S05]  /*11070*/  @!P0 BRA `(.L_x_399) ;  /* 0xfffffffc00ec8947 */ /* 0x004fea000383ffff */
[----:B------:R-:W-:Y:S05]  /*11080*/  BRA `(.L_x_398) ;  /* 0xffffff14004c7947 */ /* 0x000fea000383ffff */
.L_x_402:
[----:B0-----:R-:W-:-:S04]  /*11090*/  IMAD.U32 R3, RZ, RZ, UR42 ;  /* 0x0000002aff037e24 */ /* 0x001fc8000f8e00ff */
[----:B------:R0:W1:Y:S03]  /*110a0*/  SYNCS.PHASECHK.TRANS64.TRYWAIT P1, [R3+URZ+0x28c00], R0 ;  /* 0x028c0000030075a7 */ /* 0x000066000802017f */
[----:B-1----:R-:W-:Y:S05]  /*110b0*/  @!P1 NANOSLEEP.SYNCS 0x989680 ;  /* 0x009896800000995d */ /* 0x002fea0003900000 */
[----:B------:R-:W1:Y:S02]  /*110c0*/  @!P1 SYNCS.PHASECHK.TRANS64 P1, [R3+URZ+0x28c00], R0 ;  /* 0x028c0000030095a7 */ /* 0x000e64000802007f */
[----:B-1----:R-:W-:Y:S05]  /*110d0*/  @!P1 BRA `(.L_x_402) ;  /* 0xfffffffc00ec9947 */ /* 0x002fea000383ffff */
[----:B------:R-:W-:Y:S05]  /*110e0*/  BRA `(.L_x_575) ;  /* 0xffffff2000ac7947 */ /* 0x000fea000383ffff */
.L_x_406:
[----:B--2---:R2:W3:Y:S02]  /*110f0*/  SYNCS.PHASECHK.TRANS64.TRYWAIT P1, [R7+URZ+0x28c30], R8 ;  /* 0x028c3008070075a7 */ /* 0x0044e4000802017f */
[----:B---3--:R-:W-:Y:S05]  /*11100*/  @!P1 NANOSLEEP.SYNCS 0x989680 ;  /* 0x009896800000995d */ /* 0x008fea0003900000 */
[----:B------:R-:W3:Y:S02]  /*11110*/  @!P1 SYNCS.PHASECHK.TRANS64 P1, [R7+URZ+0x28c30], R8 ;  /* 0x028c3008070095a7 */ /* 0x000ee4000802007f */
[----:B---3--:R-:W-:Y:S05]  /*11120*/  @!P1 BRA `(.L_x_406) ;  /* 0xfffffffc00f09947 */ /* 0x008fea000383ffff */
[----:B------:R-:W-:Y:S05]  /*11130*/  BRA `(.L_x_405) ;  /* 0xffffff2000c87947 */ /* 0x000fea000383ffff */
.L_x_410:
[----:B----4-:R4:W0:Y:S02]  /*11140*/  SYNCS.PHASECHK.TRANS64.TRYWAIT P2, [R7+URZ+0x28c50], R8 ;  /* 0x028c5008070075a7 */ /* 0x010824000804017f */
[----:B0-----:R-:W-:Y:S05]  /*11150*/  @!P2 NANOSLEEP.SYNCS 0x989680 ;  /* 0x009896800000a95d */ /* 0x001fea0003900000 */
[----:B------:R-:W0:Y:S02]  /*11160*/  @!P2 SYNCS.PHASECHK.TRANS64 P2, [R7+URZ+0x28c50], R8 ;  /* 0x028c50080700a5a7 */ /* 0x000e24000804007f */
[----:B0-----:R-:W-:Y:S05]  /*11170*/  @!P2 BRA `(.L_x_410) ;  /* 0xfffffffc00f0a947 */ /* 0x001fea000383ffff */
[----:B------:R-:W-:Y:S05]  /*11180*/  BRA `(.L_x_409) ;  /* 0xffffff3400dc7947 */ /* 0x000fea000383ffff */
.L_x_415:
[----:B--2---:R-:W-:-:S04]  /*11190*/  IMAD.U32 R3, RZ, RZ, UR23 ;  /* 0x00000017ff037e24 */ /* 0x004fc8000f8e00ff */
[----:B------:R2:W3:Y:S03]  /*111a0*/  SYNCS.PHASECHK.TRANS64.TRYWAIT P3, [R3+URZ+0x28c30], R8 ;  /* 0x028c3008030075a7 */ /* 0x0004e6000806017f */
[----:B---3--:R-:W-:Y:S05]  /*111b0*/  @!P3 NANOSLEEP.SYNCS 0x989680 ;  /* 0x009896800000b95d */ /* 0x008fea0003900000 */
[----:B------:R-:W3:Y:S02]  /*111c0*/  @!P3 SYNCS.PHASECHK.TRANS64 P3, [R3+URZ+0x28c30], R8 ;  /* 0x028c30080300b5a7 */ /* 0x000ee4000806007f */
[----:B---3--:R-:W-:Y:S05]  /*111d0*/  @!P3 BRA `(.L_x_415) ;  /* 0xfffffffc00ecb947 */ /* 0x008fea000383ffff */
[----:B------:R-:W-:Y:S05]  /*111e0*/  BRA `(.L_x_414) ;  /* 0xffffff3800b87947 */ /* 0x000fea000383ffff */
.L_x_419:
[----:B---3--:R3:W4:Y:S02]  /*111f0*/  SYNCS.PHASECHK.TRANS64.TRYWAIT P3, [R173+URZ+0x28c50], R8 ;  /* 0x028c5008ad0075a7 */ /* 0x008724000806017f */
[----:B----4-:R-:W-:Y:S05]  /*11200*/  @!P3 NANOSLEEP.SYNCS 0x989680 ;  /* 0x009896800000b95d */ /* 0x010fea0003900000 */
[----:B------:R-:W4:Y:S02]  /*11210*/  @!P3 SYNCS.PHASECHK.TRANS64 P3, [R173+URZ+0x28c50], R8 ;  /* 0x028c5008ad00b5a7 */ /* 0x000f24000806007f */
[----:B----4-:R-:W-:Y:S05]  /*11220*/  @!P3 BRA `(.L_x_419) ;  /* 0xfffffffc00f0b947 */ /* 0x010fea000383ffff */
[----:B------:R-:W-:Y:S05]  /*11230*/  BRA `(.L_x_418) ;  /* 0xffffff5000ec7947 */ /* 0x000fea000383ffff */
.L_x_455:
[----:B------:R-:W1:Y:S01]  /*11240*/  S2R R4, SR_TID.X ;  /* 0x0000000000047919 */ /* 0x000e620000002100 */
[----:B------:R-:W-:Y:S01]  /*11250*/  BSSY B0, `(.L_x_576) ;  /* 0x000000a000007945 */ /* 0x000fe20003800000 */
[----:B0-----:R-:W-:Y:S02]  /*11260*/  IMAD.MOV.U32 R12, RZ, RZ, RZ ;  /* 0x000000ffff0c7224 */ /* 0x001fe400078e00ff */
[----:B------:R-:W-:Y:S02]  /*11270*/  IMAD.MOV.U32 R11, RZ, RZ, 0x1f ;  /* 0x0000001fff0b7424 */ /* 0x000fe400078e00ff */
[----:B------:R-:W-:Y:S01]  /*11280*/  IMAD.MOV.U32 R15, RZ, RZ, -0x1 ;  /* 0xffffffffff0f7424 */ /* 0x000fe200078e00ff */
[----:B-1----:R-:W-:-:S04]  /*11290*/  SHF.R.U32.HI R4, RZ, 0x5, R4 ;  /* 0x00000005ff047819 */ /* 0x002fc80000011604 */
[----:B------:R-:W-:-:S05]  /*112a0*/  LOP3.LUT R4, R4, 0x3, RZ, 0xc0, !PT ;  /* 0x0000000304047812 */ /* 0x000fca00078ec0ff */
[----:B------:R-:W-:-:S07]  /*112b0*/  IMAD.MOV.U32 R13, RZ, RZ, R4 ;  /* 0x000000ffff0d7224 */ /* 0x000fce00078e0004 */
[----:B------:R-:W-:Y:S05]  /*112c0*/  WARPSYNC.COLLECTIVE R15, `(.L_x_577) ;  /* 0x000000000f087348 */ /* 0x000fea0003c00000 */
[----:B------:R0:W1:Y:S02]  /*112d0*/  SHFL.IDX P6, R14, R13, R12, R11 ;  /* 0x0000000c0d0e7389 */ /* 0x00006400000c000b */
[----:B01----:R-:W-:Y:S01]  /*112e0*/  ENDCOLLECTIVE ;  /* 0x000000000000791b */ /* 0x003fe20003800000 */
.L_x_577:
[----:B------:R-:W-:Y:S05]  /*112f0*/  BSYNC B0 ;  /* 0x0000000000007941 */ /* 0x000fea0003800000 */
.L_x_576:
[----:B------:R-:W-:Y:S05]  /*11300*/  BRA `(.L_x_578) ;  /* 0xffffffa4009c7947 */ /* 0x000fea000383ffff */
.L_x_457:
[----:B------:R-:W-:Y:S01]  /*11310*/  BSSY B0, `(.L_x_579) ;  /* 0x0000006000007945 */ /* 0x000fe20003800000 */
[----:B------:R-:W-:-:S07]  /*11320*/  IMAD.MOV.U32 R15, RZ, RZ, -0x1 ;  /* 0xffffffffff0f7424 */ /* 0x000fce00078e00ff */
[----:B012---:R-:W-:Y:S05]  /*11330*/  WARPSYNC.COLLECTIVE R15, `(.L_x_580) ;  /* 0x000000000f0c7348 */ /* 0x007fea0003c00000 */
[----:B------:R-:W-:Y:S02]  /*11340*/  ELECT P6, UR62, PT ;  /* 0x00000000003e782f */ /* 0x000fe400038c0000 */
[----:B------:R-:W-:Y:S01]  /*11350*/  MOV R14, UR62 ;  /* 0x0000003e000e7c02 */ /* 0x000fe20008000f00 */
[----:B012---:R-:W-:Y:S10]  /*11360*/  ENDCOLLECTIVE ;  /* 0x000000000000791b */ /* 0x007ff40003800000 */
.L_x_580:
[----:B------:R-:W-:Y:S05]  /*11370*/  BSYNC B0 ;  /* 0x0000000000007941 */ /* 0x000fea0003800000 */
.L_x_579:
[----:B------:R-:W-:Y:S05]  /*11380*/  BRA `(.L_x_581) ;  /* 0xffffffa400a07947 */ /* 0x000fea000383ffff */
.L_x_459:
[----:B--2---:R2:W3:Y:S02]  /*11390*/  SYNCS.PHASECHK.TRANS64.TRYWAIT P0, [R0+URZ+0x28c40], R2 ;  /* 0x028c4002000075a7 */ /* 0x0044e4000800017f */
[----:B---3--:R-:W-:Y:S05]  /*113a0*/  @!P0 NANOSLEEP.SYNCS 0x989680 ;  /* 0x009896800000895d */ /* 0x008fea0003900000 */
[----:B------:R-:W3:Y:S02]  /*113b0*/  @!P0 SYNCS.PHASECHK.TRANS64 P0, [R0+URZ+0x28c40], R2 ;  /* 0x028c4002000085a7 */ /* 0x000ee4000800007f */
[----:B---3--:R-:W-:Y:S05]  /*113c0*/  @!P0 BRA `(.L_x_459) ;  /* 0xfffffffc00f08947 */ /* 0x008fea000383ffff */
[----:B------:R-:W-:Y:S05]  /*113d0*/  BRA `(.L_x_582) ;  /* 0xffffffa8000c7947 */ /* 0x000fea000383ffff */
.L_x_463:
[----:B------:R-:W2:Y:S01]  /*113e0*/  LDL.LU R11, [R1+0x38] ;  /* 0x00003800010b7983 */ /* 0x000ea20000300800 */
[----:B------:R-:W-:Y:S02]  /*113f0*/  IMAD.MOV.U32 R13, RZ, RZ, R2 ;  /* 0x000000ffff0d7224 */ /* 0x000fe400078e0002 */
[----:B------:R-:W-:Y:S02]  /*11400*/  IMAD.MOV.U32 R12, RZ, RZ, RZ ;  /* 0x000000ffff0c7224 */ /* 0x000fe400078e00ff */
[----:B------:R-:W-:Y:S02]  /*11410*/  IMAD.MOV.U32 R15, RZ, RZ, -0x1 ;  /* 0xffffffffff0f7424 */ /* 0x000fe400078e00ff */
[----:B------:R-:W-:Y:S02]  /*11420*/  IMAD R17, R17, 0x40, R8 ;  /* 0x0000004011117824 */ /* 0x000fe400078e0208 */
[----:B--2---:R-:W-:Y:S02]  /*11430*/  IMAD R0, R11, R7, RZ ;  /* 0x000000070b007224 */ /* 0x004fe400078e02ff */
[----:B------:R-:W-:-:S02]  /*11440*/  IMAD.MOV.U32 R11, RZ, RZ, 0x181f ;  /* 0x0000181fff0b7424 */ /* 0x000fc400078e00ff */
[C---:B------:R-:W-:Y:S01]  /*11450*/  VIADD R7, R17.reuse, 0x10 ;  /* 0x0000001011077836 */ /* 0x040fe20000000000 */
[----:B------:R-:W-:-:S13]  /*11460*/  ISETP.GE.AND P1, PT, R17, R0, PT ;  /* 0x000000001100720c */ /* 0x000fda0003f26270 */
[----:B-----5:R-:W-:Y:S05]  /*11470*/  WARPSYNC.COLLECTIVE R15, `(.L_x_583) ;  /* 0x000000000f087348 */ /* 0x020fea0003c00000 */
[----:B------:R0:W1:Y:S02]  /*11480*/  SHFL.IDX P6, R14, R13, R12, R11 ;  /* 0x0000000c0d0e7389 */ /* 0x00006400000c000b */
[----:B01---5:R-:W-:Y:S01]  /*11490*/  ENDCOLLECTIVE ;  /* 0x000000000000791b */ /* 0x023fe20003800000 */
.L_x_583:
[----:B------:R-:W-:Y:S02]  /*114a0*/  IMAD.MOV.U32 R13, RZ, RZ, R3 ;  /* 0x000000ffff0d7224 */ /* 0x000fe400078e0003 */
[----:B------:R-:W-:-:S07]  /*114b0*/  IMAD.MOV.U32 R4, RZ, RZ, R14 ;  /* 0x000000ffff047224 */ /* 0x000fce00078e000e */
[----:B------:R-:W-:Y:S05]  /*114c0*/  WARPSYNC.COLLECTIVE R15, `(.L_x_584) ;  /* 0x000000000f087348 */ /* 0x000fea0003c00000 */
[----:B------:R0:W1:Y:S02]  /*114d0*/  SHFL.IDX P6, R14, R13, R12, R11 ;  /* 0x0000000c0d0e7389 */ /* 0x00006400000c000b */
[----:B01----:R-:W-:Y:S01]  /*114e0*/  ENDCOLLECTIVE ;  /* 0x000000000000791b */ /* 0x003fe20003800000 */
.L_x_584:
[----:B------:R-:W-:Y:S02]  /*114f0*/  IMAD.MOV.U32 R13, RZ, RZ, R2 ;  /* 0x000000ffff0d7224 */ /* 0x000fe400078e0002 */
[----:B------:R-:W-:Y:S02]  /*11500*/  IMAD.MOV.U32 R12, RZ, RZ, 0x1 ;  /* 0x00000001ff0c7424 */ /* 0x000fe400078e00ff */
[----:B------:R-:W-:-:S07]  /*11510*/  IMAD.MOV.U32 R5, RZ, RZ, R14 ;  /* 0x000000ffff057224 */ /* 0x000fce00078e000e */
[----:B------:R-:W-:Y:S05]  /*11520*/  WARPSYNC.COLLECTIVE R15, `(.L_x_585) ;  /* 0x000000000f087348 */ /* 0x000fea0003c00000 */
[----:B------:R0:W1:Y:S02]  /*11530*/  SHFL.IDX P6, R14, R13, R12, R11 ;  /* 0x0000000c0d0e7389 */ /* 0x00006400000c000b */
[----:B01----:R-:W-:Y:S01]  /*11540*/  ENDCOLLECTIVE ;  /* 0x000000000000791b */ /* 0x003fe20003800000 */
.L_x_585:
        /* <DEDUP_REMOVED lines=10> */
.L_x_586:
        /* <DEDUP_REMOVED lines=11> */
.L_x_587:
        /* <DEDUP_REMOVED lines=10> */
.L_x_588:
[----:B------:R-:W-:Y:S01]  /*11740*/  @!PT LDS RZ, [RZ] ;  /* 0x00000000fffff984 */ /* 0x000fe20000000800 */
[----:B------:R-:W-:Y:S01]  /*11750*/  @!PT LDS RZ, [RZ] ;  /* 0x00000000fffff984 */ /* 0x000fe20000000800 */
[----:B------:R-:W-:Y:S01]  /*11760*/  @!PT LDS RZ, [RZ] ;  /* 0x00000000fffff984 */ /* 0x000fe20000000800 */
[----:B------:R0:W-:Y:S01]  /*11770*/  @!P1 LDGSTS.E.BYPASS.LTC128B.128 [R9+0x20c00], desc[UR40][R4.64], !P0 ;  /* 0x20c0000004099fae */ /* 0x0001e2000c101d68 */
[----:B------:R-:W-:Y:S02]  /*11780*/  IMAD.MOV.U32 R13, RZ, RZ, R2 ;  /* 0x000000ffff0d7224 */ /* 0x000fe400078e0002 */
[----:B0-----:R-:W-:Y:S02]  /*11790*/  VIADD R4, R17, 0x20 ;  /* 0x0000002011047836 */ /* 0x001fe40000000000 */
[----:B------:R-:W-:-:S03]  /*117a0*/  IMAD.MOV.U32 R12, RZ, RZ, 0x3 ;  /* 0x00000003ff0c7424 */ /* 0x000fc600078e00ff */
[----:B------:R-:W-:Y:S01]  /*117b0*/  ISETP.GE.AND P1, PT, R4, R0, PT ;  /* 0x000000000400720c */ /* 0x000fe20003f26270 */
[----:B------:R-:W-:-:S12]  /*117c0*/  IMAD.MOV.U32 R4, RZ, RZ, R14 ;  /* 0x000000ffff047224 */ /* 0x000fd800078e000e */
[----:B------:R-:W-:Y:S05]  /*117d0*/  WARPSYNC.COLLECTIVE R15, `(.L_x_589) ;  /* 0x000000000f087348 */ /* 0x000fea0003c00000 */
[----:B------:R0:W1:Y:S02]  /*117e0*/  SHFL.IDX P6, R14, R13, R12, R11 ;  /* 0x0000000c0d0e7389 */ /* 0x00006400000c000b */
[----:B01----:R-:W-:Y:S01]  /*117f0*/  ENDCOLLECTIVE ;  /* 0x000000000000791b */ /* 0x003fe20003800000 */
.L_x_589:
[----:B------:R-:W-:-:S05]  /*11800*/  @!P1 LEA R5, P2, R10, R4, 0x1 ;  /* 0x000000040a059211 */ /* 0x000fca00078408ff */
[----:B------:R-:W-:Y:S02]  /*11810*/  @!P1 IMAD.X R4, RZ, RZ, R6, P2 ;  /* 0x000000ffff049224 */ /* 0x000fe400010e0606 */
[----:B------:R-:W-:-:S03]  /*11820*/  IMAD.MOV.U32 R13, RZ, RZ, R3 ;  /* 0x000000ffff0d7224 */ /* 0x000fc600078e0003 */
[----:B------:R-:W-:-:S04]  /*11830*/  @!P1 LOP3.LUT R5, R5, R4, RZ, 0x3c, !PT ;  /* 0x0000000405059212 */ /* 0x000fc800078e3cff */
        /* <DEDUP_REMOVED lines=10> */
.L_x_590:
[----:B------:R-:W-:Y:S01]  /*118e0*/  IMAD.MOV.U32 R3, RZ, RZ, R14 ;  /* 0x000000ffff037224 */ /* 0x000fe200078e000e */
[----:B------:R-:W-:Y:S06]  /*118f0*/  BRA `(.L_x_591) ;  /* 0xffffffac00707947 */ /* 0x000fec000383ffff */
.L_x_466:
[----:B0-----:R-:W2:Y:S02]  /*11900*/  LDL R2, [R1+0x4] ;  /* 0x0000040001027983 */ /* 0x001ea40000100800 */
[----:B--2---:R0:W1:Y:S02]  /*11910*/  SYNCS.PHASECHK.TRANS64.TRYWAIT P0, [R2+URZ+0x28c20], R0 ;  /* 0x028c2000020075a7 */ /* 0x004064000800017f */
[----:B-1----:R-:W-:Y:S05]  /*11920*/  @!P0 NANOSLEEP.SYNCS 0x989680 ;  /* 0x009896800000895d */ /* 0x002fea0003900000 */
[----:B------:R-:W1:Y:S02]  /*11930*/  @!P0 SYNCS.PHASECHK.TRANS64 P0, [R2+URZ+0x28c20], R0 ;  /* 0x028c2000020085a7 */ /* 0x000e64000800007f */
[----:B-1----:R-:W-:Y:S05]  /*11940*/  @!P0 BRA `(.L_x_466) ;  /* 0xfffffffc00ec8947 */ /* 0x002fea000383ffff */
[----:B------:R-:W-:Y:S05]  /*11950*/  BRA `(.L_x_592) ;  /* 0xffffffac00d07947 */ /* 0x000fea000383ffff */
.L_x_470:
[----:B0-----:R0:W1:Y:S02]  /*11960*/  SYNCS.PHASECHK.TRANS64.TRYWAIT P0, [R3+URZ+0x28c60], R0 ;  /* 0x028c6000030075a7 */ /* 0x001064000800017f */
[----:B-1----:R-:W-:Y:S05]  /*11970*/  @!P0 NANOSLEEP.SYNCS 0x989680 ;  /* 0x009896800000895d */ /* 0x002fea0003900000 */
[----:B------:R-:W1:Y:S02]  /*11980*/  @!P0 SYNCS.PHASECHK.TRANS64 P0, [R3+URZ+0x28c60], R0 ;  /* 0x028c6000030085a7 */ /* 0x000e64000800007f */
[----:B-1----:R-:W-:Y:S05]  /*11990*/  @!P0 BRA `(.L_x_470) ;  /* 0xfffffffc00f08947 */ /* 0x002fea000383ffff */
[----:B------:R-:W-:Y:S05]  /*119a0*/  BRA `(.L_x_593) ;  /* 0xffffffb000007947 */ /* 0x000fea000383ffff */
.L_x_489:
[----:B-1----:R1:W2:Y:S02]  /*119b0*/  SYNCS.PHASECHK.TRANS64.TRYWAIT P0, [R3+URZ+0x28c40], R2 ;  /* 0x028c4002030075a7 */ /* 0x0022a4000800017f */
[----:B--2---:R-:W-:Y:S05]  /*119c0*/  @!P0 NANOSLEEP.SYNCS 0x989680 ;  /* 0x009896800000895d */ /* 0x004fea0003900000 */
[----:B------:R-:W2:Y:S02]  /*119d0*/  @!P0 SYNCS.PHASECHK.TRANS64 P0, [R3+URZ+0x28c40], R2 ;  /* 0x028c4002030085a7 */ /* 0x000ea4000800007f */
[----:B--2---:R-:W-:Y:S05]  /*119e0*/  @!P0 BRA `(.L_x_489) ;  /* 0xfffffffc00f08947 */ /* 0x004fea000383ffff */
[----:B------:R-:W-:Y:S05]  /*119f0*/  BRA `(.L_x_594) ;  /* 0xffffffbc00307947 */ /* 0x000fea000383ffff */
.L_x_494:
[----:B0-----:R0:W2:Y:S02]  /*11a00*/  SYNCS.PHASECHK.TRANS64.TRYWAIT P0, [R3+URZ+0x28c60], R2 ;  /* 0x028c6002030075a7 */ /* 0x0010a4000800017f */
[----:B--2---:R-:W-:Y:S05]  /*11a10*/  @!P0 NANOSLEEP.SYNCS 0x989680 ;  /* 0x009896800000895d */ /* 0x004fea0003900000 */
[----:B------:R-:W2:Y:S02]  /*11a20*/  @!P0 SYNCS.PHASECHK.TRANS64 P0, [R3+URZ+0x28c60], R2 ;  /* 0x028c6002030085a7 */ /* 0x000ea4000800007f */
[----:B--2---:R-:W-:Y:S05]  /*11a30*/  @!P0 BRA `(.L_x_494) ;  /* 0xfffffffc00f08947 */ /* 0x004fea000383ffff */
[----:B------:R-:W-:Y:S05]  /*11a40*/  BRA `(.L_x_595) ;  /* 0xffffffbc00b87947 */ /* 0x000fea000383ffff */
.L_x_509:
[----:B0-----:R0:W1:Y:S02]  /*11a50*/  SYNCS.PHASECHK.TRANS64.TRYWAIT P0, [R4+URZ+0x28c40], R2 ;  /* 0x028c4002040075a7 */ /* 0x001064000800017f */
[----:B-1----:R-:W-:Y:S05]  /*11a60*/  @!P0 NANOSLEEP.SYNCS 0x989680 ;  /* 0x009896800000895d */ /* 0x002fea0003900000 */
[----:B------:R-:W1:Y:S02]  /*11a70*/  @!P0 SYNCS.PHASECHK.TRANS64 P0, [R4+URZ+0x28c40], R2 ;  /* 0x028c4002040085a7 */ /* 0x000e64000800007f */
[----:B-1----:R-:W-:Y:S05]  /*11a80*/  @!P0 BRA `(.L_x_509) ;  /* 0xfffffffc00f08947 */ /* 0x002fea000383ffff */
[----:B------:R-:W-:Y:S05]  /*11a90*/  BRA `(.L_x_596) ;  /* 0xffffffc800c87947 */ /* 0x000fea000383ffff */
.L_x_514:
[----:B-1----:R1:W2:Y:S02]  /*11aa0*/  SYNCS.PHASECHK.TRANS64.TRYWAIT P0, [R4+URZ+0x28c60], R2 ;  /* 0x028c6002040075a7 */ /* 0x0022a4000800017f */
[----:B--2---:R-:W-:Y:S05]  /*11ab0*/  @!P0 NANOSLEEP.SYNCS 0x989680 ;  /* 0x009896800000895d */ /* 0x004fea0003900000 */
[----:B------:R-:W2:Y:S02]  /*11ac0*/  @!P0 SYNCS.PHASECHK.TRANS64 P0, [R4+URZ+0x28c60], R2 ;  /* 0x028c6002040085a7 */ /* 0x000ea4000800007f */
[----:B--2---:R-:W-:Y:S05]  /*11ad0*/  @!P0 BRA `(.L_x_514) ;  /* 0xfffffffc00f08947 */ /* 0x004fea000383ffff */
[----:B------:R-:W-:Y:S05]  /*11ae0*/  BRA `(.L_x_597) ;  /* 0xffffffcc004c7947 */ /* 0x000fea000383ffff */
.L_x_529:
[----:B-1----:R1:W2:Y:S02]  /*11af0*/  SYNCS.PHASECHK.TRANS64.TRYWAIT P0, [R4+URZ+0x28c40], R2 ;  /* 0x028c4002040075a7 */ /* 0x0022a4000800017f */
[----:B--2---:R-:W-:Y:S05]  /*11b00*/  @!P0 NANOSLEEP.SYNCS 0x989680 ;  /* 0x009896800000895d */ /* 0x004fea0003900000 */
[----:B------:R-:W2:Y:S02]  /*11b10*/  @!P0 SYNCS.PHASECHK.TRANS64 P0, [R4+URZ+0x28c40], R2 ;  /* 0x028c4002040085a7 */ /* 0x000ea4000800007f */
[----:B--2---:R-:W-:Y:S05]  /*11b20*/  @!P0 BRA `(.L_x_529) ;  /* 0xfffffffc00f08947 */ /* 0x004fea000383ffff */
[----:B------:R-:W-:Y:S05]  /*11b30*/  BRA `(.L_x_598) ;  /* 0xffffffd800387947 */ /* 0x000fea000383ffff */
.L_x_534:
[----:B0-----:R0:W2:Y:S02]  /*11b40*/  SYNCS.PHASECHK.TRANS64.TRYWAIT P0, [R4+URZ+0x28c60], R2 ;  /* 0x028c6002040075a7 */ /* 0x0010a4000800017f */
[----:B--2---:R-:W-:Y:S05]  /*11b50*/  @!P0 NANOSLEEP.SYNCS 0x989680 ;  /* 0x009896800000895d */ /* 0x004fea0003900000 */
[----:B------:R-:W2:Y:S02]  /*11b60*/  @!P0 SYNCS.PHASECHK.TRANS64 P0, [R4+URZ+0x28c60], R2 ;  /* 0x028c6002040085a7 */ /* 0x000ea4000800007f */
[----:B--2---:R-:W-:Y:S05]  /*11b70*/  @!P0 BRA `(.L_x_534) ;  /* 0xfffffffc00f08947 */ /* 0x004fea000383ffff */
[----:B------:R-:W-:Y:S05]  /*11b80*/  BRA `(.L_x_599) ;  /* 0xffffffd800c07947 */ /* 0x000fea000383ffff */
.L_x_550:
[----:B------:R-:W-:Y:S01]  /*11b90*/  BSSY B0, `(.L_x_600) ;  /* 0x0000008000007945 */ /* 0x000fe20003800000 */
[----:B------:R-:W-:Y:S02]  /*11ba0*/  IMAD.MOV.U32 R13, RZ, RZ, R16 ;  /* 0x000000ffff0d7224 */ /* 0x000fe400078e0010 */
[----:B0-----:R-:W-:Y:S02]  /*11bb0*/  IMAD.MOV.U32 R12, RZ, RZ, RZ ;  /* 0x000000ffff0c7224 */ /* 0x001fe400078e00ff */
[----:B------:R-:W-:Y:S02]  /*11bc0*/  IMAD.MOV.U32 R11, RZ, RZ, 0x1f ;  /* 0x0000001fff0b7424 */ /* 0x000fe400078e00ff */
[----:B------:R-:W-:-:S07]  /*11bd0*/  IMAD.MOV.U32 R15, RZ, RZ, -0x1 ;  /* 0xffffffffff0f7424 */ /* 0x000fce00078e00ff */
[----:B-1---5:R-:W-:Y:S05]  /*11be0*/  WARPSYNC.COLLECTIVE R15, `(.L_x_601) ;  /* 0x000000000f087348 */ /* 0x022fea0003c00000 */
[----:B------:R0:W2:Y:S02]  /*11bf0*/  SHFL.IDX P6, R14, R13, R12, R11 ;  /* 0x0000000c0d0e7389 */ /* 0x0000a400000c000b */
[----:B012--5:R-:W-:Y:S01]  /*11c00*/  ENDCOLLECTIVE ;  /* 0x000000000000791b */ /* 0x027fe20003800000 */
.L_x_601:
[----:B------:R-:W-:Y:S05]  /*11c10*/  BSYNC B0 ;  /* 0x0000000000007941 */ /* 0x000fea0003800000 */
.L_x_600:
[----:B------:R-:W-:Y:S02]  /*11c20*/  IMAD.MOV.U32 R13, RZ, RZ, R16 ;  /* 0x000000ffff0d7224 */ /* 0x000fe400078e0010 */
[----:B------:R-:W-:Y:S02]  /*11c30*/  IMAD.MOV.U32 R12, RZ, RZ, 0x1 ;  /* 0x00000001ff0c7424 */ /* 0x000fe400078e00ff */
[----:B------:R-:W-:Y:S02]  /*11c40*/  IMAD.MOV.U32 R11, RZ, RZ, 0x1f ;  /* 0x0000001fff0b7424 */ /* 0x000fe400078e00ff */
[----:B------:R-:W-:Y:S02]  /*11c50*/  IMAD.MOV.U32 R15, RZ, RZ, -0x1 ;  /* 0xffffffffff0f7424 */ /* 0x000fe400078e00ff */
[----:B------:R-:W-:Y:S02]  /*11c60*/  IMAD.IADD R5, R19, 0x1, R6 ;  /* 0x0000000113057824 */ /* 0x000fe400078e0206 */
[----:B------:R-:W-:-:S07]  /*11c70*/  IMAD.MOV.U32 R0, RZ, RZ, R14 ;  /* 0x000000ffff007224 */ /* 0x000fce00078e000e */
[----:B------:R-:W-:Y:S05]  /*11c80*/  WARPSYNC.COLLECTIVE R15, `(.L_x_602) ;  /* 0x000000000f087348 */ /* 0x000fea0003c00000 */
[----:B------:R0:W1:Y:S02]  /*11c90*/  SHFL.IDX P6, R14, R13, R12, R11 ;  /* 0x0000000c0d0e7389 */ /* 0x00006400000c000b */
[----:B01----:R-:W-:Y:S01]  /*11ca0*/  ENDCOLLECTIVE ;  /* 0x000000000000791b */ /* 0x003fe20003800000 */
.L_x_602:
[----:B------:R-:W-:Y:S02]  /*11cb0*/  ULDC UR4, c[0x0][0xc3c] ;  /* 0x00030f0000047ab9 */ /* 0x000fe40000000800 */
[----:B------:R-:W-:-:S13]  /*11cc0*/  ISETP.GE.OR P1, PT, R5, UR4, !P0 ;  /* 0x0000000405007c0c */ /* 0x000fda000c726670 */
[----:B------:R-:W0:Y:S01]  /*11cd0*/  @!P1 LDC.64 R2, c[0x0][0xc80] ;  /* 0x00032000ff029b82 */ /* 0x000e220000000a00 */
[----:B------:R-:W-:Y:S02]  /*11ce0*/  IMAD.MOV.U32 R11, RZ, RZ, RZ ;  /* 0x000000ffff0b7224 */ /* 0x000fe400078e00ff */
[----:B------:R-:W-:Y:S02]  /*11cf0*/  IMAD.MOV.U32 R4, RZ, RZ, R14 ;  /* 0x000000ffff047224 */ /* 0x000fe400078e000e */
[----:B0-----:R-:W-:-:S06]  /*11d00*/  @!P1 IMAD.WIDE R2, R5, 0x4, R2 ;  /* 0x0000000405029825 */ /* 0x001fcc00078e0202 */
[----:B------:R0:W2:Y:S01]  /*11d10*/  @!P1 LDG.E R3, desc[UR40][R2.64] ;  /* 0x0000002802039981 */ /* 0x0000a2000c1e1900 */
[C---:B------:R-:W-:Y:S02]  /*11d20*/  ISETP.GE.U32.AND P2, PT, R6.reuse, 0x2, PT ;  /* 0x000000020600780c */ /* 0x040fe40003f46070 */
[C---:B------:R-:W-:Y:S02]  /*11d30*/  ISETP.GE.U32.AND P3, PT, R6.reuse, 0x4, PT ;  /* 0x000000040600780c */ /* 0x040fe40003f66070 */
[C---:B------:R-:W-:Y:S02]  /*11d40*/  ISETP.GE.U32.AND P4, PT, R6.reuse, 0x8, PT ;  /* 0x000000080600780c */ /* 0x040fe40003f86070 */
[C---:B------:R-:W-:Y:S01]  /*11d50*/  ISETP.GE.U32.AND P5, PT, R6.reuse, 0x10, PT ;  /* 0x000000100600780c */ /* 0x040fe20003fa6070 */
[----:B0-----:R-:W-:Y:S02]  /*11d60*/  IMAD.MOV.U32 R2, RZ, RZ, RZ ;  /* 0x000000ffff027224 */ /* 0x001fe400078e00ff */
[----:B--2---:R-:W-:Y:S01]  /*11d70*/  @!P1 IMAD.MOV.U32 R2, RZ, RZ, R3 ;  /* 0x000000ffff029224 */ /* 0x004fe200078e0003 */
[----:B------:R-:W-:-:S03]  /*11d80*/  ISETP.NE.AND P1, PT, R6, RZ, PT ;  /* 0x000000ff0600720c */ /* 0x000fc60003f25270 */
[----:B------:R-:W-:-:S10]  /*11d90*/  IMAD.MOV.U32 R13, RZ, RZ, R2 ;  /* 0x000000ffff0d7224 */ /* 0x000fd400078e0002 */
[----:B------:R-:W-:Y:S05]  /*11da0*/  WARPSYNC.COLLECTIVE R15, `(.L_x_603) ;  /* 0x000000000f087348 */ /* 0x000fea0003c00000 */
[----:B------:R0:W1:Y:S02]  /*11db0*/  SHFL.UP P6, R14, R13, R12, R11 ;  /* 0x0400000c0d0e7389 */ /* 0x00006400000c000b */
[----:B01----:R-:W-:Y:S01]  /*11dc0*/  ENDCOLLECTIVE ;  /* 0x000000000000791b */ /* 0x003fe20003800000 */
.L_x_603:
[----:B------:R-:W-:Y:S01]  /*11dd0*/  IMAD.MOV.U32 R12, RZ, RZ, 0x2 ;  /* 0x00000002ff0c7424 */ /* 0x000fe200078e00ff */
[----:B------:R-:W-:-:S05]  /*11de0*/  SEL R5, R14, RZ, P1 ;  /* 0x000000ff0e057207 */ /* 0x000fca0000800000 */
[----:B------:R-:W-:-:S04]  /*11df0*/  IMAD.IADD R3, R2, 0x1, R5 ;  /* 0x0000000102037824 */ /* 0x000fc800078e0205 */
[----:B------:R-:W-:-:S07]  /*11e00*/  IMAD.MOV.U32 R13, RZ, RZ, R3 ;  /* 0x000000ffff0d7224 */ /* 0x000fce00078e0003 */
[----:B------:R-:W-:Y:S05]  /*11e10*/  WARPSYNC.COLLECTIVE R15, `(.L_x_604) ;  /* 0x000000000f087348 */ /* 0x000fea0003c00000 */
[----:B------:R0:W1:Y:S02]  /*11e20*/  SHFL.UP P6, R14, R13, R12, R11 ;  /* 0x0400000c0d0e7389 */ /* 0x00006400000c000b */
[----:B01----:R-:W-:Y:S01]  /*11e30*/  ENDCOLLECTIVE ;  /* 0x000000000000791b */ /* 0x003fe20003800000 */
.L_x_604:
[----:B------:R-:W-:Y:S01]  /*11e40*/  IMAD.MOV.U32 R12, RZ, RZ, 0x4 ;  /* 0x00000004ff0c7424 */ /* 0x000fe200078e00ff */
[----:B------:R-:W-:-:S05]  /*11e50*/  SEL R14, R14, RZ, P2 ;  /* 0x000000ff0e0e7207 */ /* 0x000fca0001000000 */
[----:B------:R-:W-:-:S04]  /*11e60*/  IMAD.IADD R3, R3, 0x1, R14 ;  /* 0x0000000103037824 */ /* 0x000fc800078e020e */
[----:B------:R-:W-:-:S07]  /*11e70*/  IMAD.MOV.U32 R13, RZ, RZ, R3 ;  /* 0x000000ffff0d7224 */ /* 0x000fce00078e0003 */
[----:B------:R-:W-:Y:S05]  /*11e80*/  WARPSYNC.COLLECTIVE R15, `(.L_x_605) ;  /* 0x000000000f087348 */ /* 0x000fea0003c00000 */
[----:B------:R0:W1:Y:S02]  /*11e90*/  SHFL.UP P6, R14, R13, R12, R11 ;  /* 0x0400000c0d0e7389 */ /* 0x00006400000c000b */
[----:B01----:R-:W-:Y:S01]  /*11ea0*/  ENDCOLLECTIVE ;  /* 0x000000000000791b */ /* 0x003fe20003800000 */
.L_x_605:
[----:B------:R-:W-:Y:S01]  /*11eb0*/  IMAD.MOV.U32 R12, RZ, RZ, 0x8 ;  /* 0x00000008ff0c7424 */ /* 0x000fe200078e00ff */
[----:B------:R-:W-:-:S05]  /*11ec0*/  SEL R14, R14, RZ, P3 ;  /* 0x000000ff0e0e7207 */ /* 0x000fca0001800000 */
[----:B------:R-:W-:-:S04]  /*11ed0*/  IMAD.IADD R3, R3, 0x1, R14 ;  /* 0x0000000103037824 */ /* 0x000fc800078e020e */
[----:B------:R-:W-:-:S07]  /*11ee0*/  IMAD.MOV.U32 R13, RZ, RZ, R3 ;  /* 0x000000ffff0d7224 */ /* 0x000fce00078e0003 */
[----:B------:R-:W-:Y:S05]  /*11ef0*/  WARPSYNC.COLLECTIVE R15, `(.L_x_606) ;  /* 0x000000000f087348 */ /* 0x000fea0003c00000 */
[----:B------:R0:W1:Y:S02]  /*11f00*/  SHFL.UP P6, R14, R13, R12, R11 ;  /* 0x0400000c0d0e7389 */ /* 0x00006400000c000b */
[----:B01----:R-:W-:Y:S01]  /*11f10*/  ENDCOLLECTIVE ;  /* 0x000000000000791b */ /* 0x003fe20003800000 */
.L_x_606:
[----:B------:R-:W-:Y:S01]  /*11f20*/  IMAD.MOV.U32 R12, RZ, RZ, 0x10 ;  /* 0x00000010ff0c7424 */ /* 0x000fe200078e00ff */
[----:B------:R-:W-:-:S05]  /*11f30*/  SEL R14, R14, RZ, P4 ;  /* 0x000000ff0e0e7207 */ /* 0x000fca0002000000 */
[----:B------:R-:W-:-:S04]  /*11f40*/  IMAD.IADD R3, R3, 0x1, R14 ;  /* 0x0000000103037824 */ /* 0x000fc800078e020e */
[----:B------:R-:W-:-:S07]  /*11f50*/  IMAD.MOV.U32 R13, RZ, RZ, R3 ;  /* 0x000000ffff0d7224 */ /* 0x000fce00078e0003 */
[----:B------:R-:W-:Y:S05]  /*11f60*/  WARPSYNC.COLLECTIVE R15, `(.L_x_607) ;  /* 0x000000000f087348 */ /* 0x000fea0003c00000 */
[----:B------:R0:W1:Y:S02]  /*11f70*/  SHFL.UP P6, R14, R13, R12, R11 ;  /* 0x0400000c0d0e7389 */ /* 0x00006400000c000b */
[----:B01----:R-:W-:Y:S01]  /*11f80*/  ENDCOLLECTIVE ;  /* 0x000000000000791b */ /* 0x003fe20003800000 */
.L_x_607:
[----:B------:R-:W-:Y:S02]  /*11f90*/  IMAD.MOV.U32 R12, RZ, RZ, 0x1f ;  /* 0x0000001fff0c7424 */ /* 0x000fe400078e00ff */
[----:B------:R-:W-:Y:S01]  /*11fa0*/  IMAD.MOV.U32 R11, RZ, RZ, 0x1f ;  /* 0x0000001fff0b7424 */ /* 0x000fe200078e00ff */
[----:B------:R-:W-:-:S05]  /*11fb0*/  SEL R14, R14, RZ, P5 ;  /* 0x000000ff0e0e7207 */ /* 0x000fca0002800000 */
[----:B------:R-:W-:-:S04]  /*11fc0*/  IMAD.IADD R3, R3, 0x1, R14 ;  /* 0x0000000103037824 */ /* 0x000fc800078e020e */
[----:B------:R-:W-:-:S07]  /*11fd0*/  IMAD.MOV.U32 R13, RZ, RZ, R3 ;  /* 0x000000ffff0d7224 */ /* 0x000fce00078e0003 */
[----:B------:R-:W-:Y:S05]  /*11fe0*/  WARPSYNC.COLLECTIVE R15, `(.L_x_608) ;  /* 0x000000000f087348 */ /* 0x000fea0003c00000 */
[----:B------:R0:W1:Y:S02]  /*11ff0*/  SHFL.IDX P6, R14, R13, R12, R11 ;  /* 0x0000000c0d0e7389 */ /* 0x00006400000c000b */
[----:B01----:R-:W-:Y:S01]  /*12000*/  ENDCOLLECTIVE ;  /* 0x000000000000791b */ /* 0x003fe20003800000 */
.L_x_608:
[----:B------:R-:W-:Y:S05]  /*12010*/  BRA `(.L_x_609) ;  /* 0xffffffe400307947 */ /* 0x000fea000383ffff */
.L_x_555:
[----:B------:R-:W-:Y:S01]  /*12020*/  BSSY B0, `(.L_x_610) ;  /* 0x0000008000007945 */ /* 0x000fe20003800000 */
[----:B-----5:R-:W-:Y:S02]  /*12030*/  IMAD.MOV.U32 R13, RZ, RZ, R2 ;  /* 0x000000ffff0d7224 */ /* 0x020fe400078e0002 */
[----:B0-----:R-:W-:Y:S02]  /*12040*/  IMAD.MOV.U32 R12, RZ, RZ, 0x1 ;  /* 0x00000001ff0c7424 */ /* 0x001fe400078e00ff */
[----:B------:R-:W-:Y:S02]  /*12050*/  IMAD.MOV.U32 R11, RZ, RZ, RZ ;  /* 0x000000ffff0b7224 */ /* 0x000fe400078e00ff */
[----:B------:R-:W-:-:S07]  /*12060*/  IMAD.MOV.U32 R15, RZ, RZ, -0x1 ;  /* 0xffffffffff0f7424 */ /* 0x000fce00078e00ff */
[----:B-12---:R-:W-:Y:S05]  /*12070*/  WARPSYNC.COLLECTIVE R15, `(.L_x_611) ;  /* 0x000000000f087348 */ /* 0x006fea0003c00000 */
[----:B------:R0:W3:Y:S02]  /*12080*/  SHFL.UP P6, R14, R13, R12, R11 ;  /* 0x0400000c0d0e7389 */ /* 0x0000e400000c000b */
[----:B0123--:R-:W-:Y:S01]  /*12090*/  ENDCOLLECTIVE ;  /* 0x000000000000791b */ /* 0x00ffe20003800000 */
.L_x_611:
[----:B------:R-:W-:Y:S05]  /*120a0*/  BSYNC B0 ;  /* 0x0000000000007941 */ /* 0x000fea0003800000 */
.L_x_610:
[----:B------:R-:W-:Y:S01]  /*120b0*/  SEL R3, R14, RZ, P1 ;  /* 0x000000ff0e037207 */ /* 0x000fe20000800000 */
[----:B------:R-:W-:Y:S02]  /*120c0*/  IMAD.MOV.U32 R12, RZ, RZ, 0x2 ;  /* 0x00000002ff0c7424 */ /* 0x000fe400078e00ff */
[----:B------:R-:W-:Y:S02]  /*120d0*/  IMAD.MOV.U32 R11, RZ, RZ, RZ ;  /* 0x000000ffff0b7224 */ /* 0x000fe400078e00ff */
[----:B------:R-:W-:Y:S02]  /*120e0*/  IMAD.IADD R3, R2, 0x1, R3 ;  /* 0x0000000102037824 */ /* 0x000fe400078e0203 */
[----:B------:R-:W-:Y:S02]  /*120f0*/  IMAD.MOV.U32 R15, RZ, RZ, -0x1 ;  /* 0xffffffffff0f7424 */ /* 0x000fe400078e00ff */
[----:B------:R-:W-:-:S07]  /*12100*/  IMAD.MOV.U32 R13, RZ, RZ, R3 ;  /* 0x000000ffff0d7224 */ /* 0x000fce00078e0003 */
[----:B------:R-:W-:Y:S05]  /*12110*/  WARPSYNC.COLLECTIVE R15, `(.L_x_612) ;  /* 0x000000000f087348 */ /* 0x000fea0003c00000 */
[----:B------:R0:W1:Y:S02]  /*12120*/  SHFL.UP P6, R14, R13, R12, R11 ;  /* 0x0400000c0d0e7389 */ /* 0x00006400000c000b */
[----:B01----:R-:W-:Y:S01]  /*12130*/  ENDCOLLECTIVE ;  /* 0x000000000000791b */ /* 0x003fe20003800000 */
.L_x_612:
[----:B------:R-:W-:Y:S01]  /*12140*/  IMAD.MOV.U32 R12, RZ, RZ, 0x4 ;  /* 0x00000004ff0c7424 */ /* 0x000fe200078e00ff */
[----:B------:R-:W-:-:S05]  /*12150*/  SEL R14, R14, RZ, P2 ;  /* 0x000000ff0e0e7207 */ /* 0x000fca0001000000 */
[----:B------:R-:W-:-:S04]  /*12160*/  IMAD.IADD R3, R3, 0x1, R14 ;  /* 0x0000000103037824 */ /* 0x000fc800078e020e */
[----:B------:R-:W-:-:S07]  /*12170*/  IMAD.MOV.U32 R13, RZ, RZ, R3 ;  /* 0x000000ffff0d7224 */ /* 0x000fce00078e0003 */
[----:B------:R-:W-:Y:S05]  /*12180*/  WARPSYNC.COLLECTIVE R15, `(.L_x_613) ;  /* 0x000000000f087348 */ /* 0x000fea0003c00000 */
[----:B------:R0:W1:Y:S02]  /*12190*/  SHFL.UP P6, R14, R13, R12, R11 ;  /* 0x0400000c0d0e7389 */ /* 0x00006400000c000b */
[----:B01----:R-:W-:Y:S01]  /*121a0*/  ENDCOLLECTIVE ;  /* 0x000000000000791b */ /* 0x003fe20003800000 */
.L_x_613:
[----:B------:R-:W-:Y:S01]  /*121b0*/  IMAD.MOV.U32 R12, RZ, RZ, 0x8 ;  /* 0x00000008ff0c7424 */ /* 0x000fe200078e00ff */
[----:B------:R-:W-:-:S05]  /*121c0*/  SEL R14, R14, RZ, P3 ;  /* 0x000000ff0e0e7207 */ /* 0x000fca0001800000 */
[----:B------:R-:W-:-:S04]  /*121d0*/  IMAD.IADD R3, R3, 0x1, R14 ;  /* 0x0000000103037824 */ /* 0x000fc800078e020e */
[----:B------:R-:W-:-:S07]  /*121e0*/  IMAD.MOV.U32 R13, RZ, RZ, R3 ;  /* 0x000000ffff0d7224 */ /* 0x000fce00078e0003 */
[----:B------:R-:W-:Y:S05]  /*121f0*/  WARPSYNC.COLLECTIVE R15, `(.L_x_614) ;  /* 0x000000000f087348 */ /* 0x000fea0003c00000 */
[----:B------:R0:W1:Y:S02]  /*12200*/  SHFL.UP P6, R14, R13, R12, R11 ;  /* 0x0400000c0d0e7389 */ /* 0x00006400000c000b */
[----:B01----:R-:W-:Y:S01]  /*12210*/  ENDCOLLECTIVE ;  /* 0x000000000000791b */ /* 0x003fe20003800000 */
.L_x_614:
[----:B------:R-:W-:Y:S01]  /*12220*/  IMAD.MOV.U32 R12, RZ, RZ, 0x10 ;  /* 0x00000010ff0c7424 */ /* 0x000fe200078e00ff */
[----:B------:R-:W-:-:S05]  /*12230*/  SEL R14, R14, RZ, P4 ;  /* 0x000000ff0e0e7207 */ /* 0x000fca0002000000 */
[----:B------:R-:W-:-:S04]  /*12240*/  IMAD.IADD R3, R3, 0x1, R14 ;  /* 0x0000000103037824 */ /* 0x000fc800078e020e */
[----:B------:R-:W-:-:S07]  /*12250*/  IMAD.MOV.U32 R13, RZ, RZ, R3 ;  /* 0x000000ffff0d7224 */ /* 0x000fce00078e0003 */
[----:B------:R-:W-:Y:S05]  /*12260*/  WARPSYNC.COLLECTIVE R15, `(.L_x_615) ;  /* 0x000000000f087348 */ /* 0x000fea0003c00000 */
[----:B------:R0:W1:Y:S02]  /*12270*/  SHFL.UP P6, R14, R13, R12, R11 ;  /* 0x0400000c0d0e7389 */ /* 0x00006400000c000b */
[----:B01----:R-:W-:Y:S01]  /*12280*/  ENDCOLLECTIVE ;  /* 0x000000000000791b */ /* 0x003fe20003800000 */
.L_x_615:
        /* <DEDUP_REMOVED lines=8> */
.L_x_616:
[----:B------:R-:W-:Y:S05]  /*12310*/  BRA `(.L_x_617) ;  /* 0xffffffe4000c7947 */ /* 0x000fea000383ffff */
.L_x_557:
[----:B------:R-:W-:Y:S01]  /*12320*/  BSSY B0, `(.L_x_618) ;  /* 0x0000006000007945 */ /* 0x000fe20003800000 */
[----:B------:R-:W-:Y:S01]  /*12330*/  PLOP3.LUT P6, PT, P6, PT, PT, 0x8, 0x0 ;  /* 0x000000000000781c */ /* 0x000fe200037ce170 */
[----:B------:R-:W-:-:S12]  /*12340*/  IMAD.MOV.U32 R15, RZ, RZ, -0x1 ;  /* 0xffffffffff0f7424 */ /* 0x000fd800078e00ff */
[----:B01---5:R-:W-:Y:S05]  /*12350*/  WARPSYNC.COLLECTIVE R15, `(.L_x_619) ;  /* 0x000000000f087348 */ /* 0x023fea0003c00000 */
[----:B------:R-:W-:Y:S01]  /*12360*/  VOTE.ANY R14, PT, P6 ;  /* 0x00000000000e7806 */ /* 0x000fe200030e0100 */
[----:B01---5:R-:W-:Y:S06]  /*12370*/  ENDCOLLECTIVE ;  /* 0x000000000000791b */ /* 0x023fec0003800000 */
.L_x_619:
[----:B------:R-:W-:Y:S05]  /*12380*/  BSYNC B0 ;  /* 0x0000000000007941 */ /* 0x000fea0003800000 */
.L_x_618:
[----:B------:R-:W-:Y:S02]  /*12390*/  IMAD.MOV.U32 R5, RZ, RZ, R14 ;  /* 0x000000ffff057224 */ /* 0x000fe400078e000e */
[----:B------:R-:W-:Y:S02]  /*123a0*/  IMAD.MOV.U32 R13, RZ, RZ, R2 ;  /* 0x000000ffff0d7224 */ /* 0x000fe400078e0002 */
[----:B------:R-:W0:Y:S01]  /*123b0*/  POPC R4, R5 ;  /* 0x0000000500047309 */ /* 0x000e220000000000 */
[----:B------:R-:W-:Y:S02]  /*123c0*/  IMAD.MOV.U32 R11, RZ, RZ, 0x1f ;  /* 0x0000001fff0b7424 */ /* 0x000fe400078e00ff */
[----:B------:R-:W-:Y:S02]  /*123d0*/  IMAD.MOV.U32 R15, RZ, RZ, -0x1 ;  /* 0xffffffffff0f7424 */ /* 0x000fe400078e00ff */
[----:B0-----:R-:W-:-:S07]  /*123e0*/  IMAD.MOV.U32 R12, RZ, RZ, R4 ;  /* 0x000000ffff0c7224 */ /* 0x001fce00078e0004 */
[----:B------:R-:W-:Y:S05]  /*123f0*/  WARPSYNC.COLLECTIVE R15, `(.L_x_620) ;  /* 0x000000000f087348 */ /* 0x000fea0003c00000 */
[----:B------:R0:W1:Y:S02]  /*12400*/  SHFL.IDX P6, R14, R13, R12, R11 ;  /* 0x0000000c0d0e7389 */ /* 0x00006400000c000b */
[----:B01----:R-:W-:Y:S01]  /*12410*/  ENDCOLLECTIVE ;  /* 0x000000000000791b */ /* 0x003fe20003800000 */
.L_x_620:
[----:B------:R-:W-:Y:S01]  /*12420*/  IMAD.MOV.U32 R17, RZ, RZ, R14 ;  /* 0x000000ffff117224 */ /* 0x000fe200078e000e */
[----:B------:R-:W-:Y:S06]  /*12430*/  BRA `(.L_x_621) ;  /* 0xffffffe000fc7947 */ /* 0x000fec000383ffff */
.L_x_559:
[----:B------:R-:W-:Y:S01]  /*12440*/  BSSY B0, `(.L_x_622) ;  /* 0x0000007000007945 */ /* 0x000fe20003800000 */
[----:B------:R-:W-:Y:S02]  /*12450*/  IMAD.MOV.U32 R13, RZ, RZ, R3 ;  /* 0x000000ffff0d7224 */ /* 0x000fe400078e0003 */
[----:B------:R-:W-:Y:S02]  /*12460*/  IMAD.MOV.U32 R11, RZ, RZ, 0x1f ;  /* 0x0000001fff0b7424 */ /* 0x000fe400078e00ff */
[----:B------:R-:W-:-:S07]  /*12470*/  IMAD.MOV.U32 R15, RZ, RZ, -0x1 ;  /* 0xffffffffff0f7424 */ /* 0x000fce00078e00ff */
[----:B-123-5:R-:W-:Y:S05]  /*12480*/  WARPSYNC.COLLECTIVE R15, `(.L_x_623) ;  /* 0x000000000f087348 */ /* 0x02efea0003c00000 */
[----:B------:R0:W4:Y:S02]  /*12490*/  SHFL.IDX P6, R14, R13, R12, R11 ;  /* 0x0000000c0d0e7389 */ /* 0x00012400000c000b */
[----:B012345:R-:W-:Y:S01]  /*124a0*/  ENDCOLLECTIVE ;  /* 0x000000000000791b */ /* 0x03ffe20003800000 */
.L_x_623:
[----:B------:R-:W-:Y:S05]  /*124b0*/  BSYNC B0 ;  /* 0x0000000000007941 */ /* 0x000fea0003800000 */
.L_x_622:
[----:B------:R-:W-:Y:S05]  /*124c0*/  BRA `(.L_x_558) ;  /* 0xffffffe000f47947 */ /* 0x000fea000383ffff */
.L_x_563:
[----:B-1----:R1:W2:Y:S02]  /*124d0*/  SYNCS.PHASECHK.TRANS64.TRYWAIT P0, [R0+URZ+0x28c20], R3 ;  /* 0x028c2003000075a7 */ /* 0x0022a4000800017f */
[----:B--2---:R-:W-:Y:S05]  /*124e0*/  @!P0 NANOSLEEP.SYNCS 0x989680 ;  /* 0x009896800000895d */ /* 0x004fea0003900000 */
[----:B------:R-:W2:Y:S02]  /*124f0*/  @!P0 SYNCS.PHASECHK.TRANS64 P0, [R0+URZ+0x28c20], R3 ;  /* 0x028c2003000085a7 */ /* 0x000ea4000800007f */
[----:B--2---:R-:W-:Y:S05]  /*12500*/  @!P0 BRA `(.L_x_563) ;  /* 0xfffffffc00f08947 */ /* 0x004fea000383ffff */
[----:B------:R-:W-:Y:S05]  /*12510*/  BRA `(.L_x_624) ;  /* 0xffffffe400e87947 */ /* 0x000fea000383ffff */
.L_x_564:
[----:B------:R-:W2:Y:S01]  /*12520*/  S2R R2, SR_TID.X ;  /* 0x0000000000027919 */ /* 0x000ea20000002100 */
[----:B------:R-:W-:Y:S01]  /*12530*/  BSSY B0, `(.L_x_625) ;  /* 0x000000a000007945 */ /* 0x000fe20003800000 */
[----:B0-----:R-:W-:Y:S02]  /*12540*/  IMAD.MOV.U32 R12, RZ, RZ, RZ ;  /* 0x000000ffff0c7224 */ /* 0x001fe400078e00ff */
[----:B------:R-:W-:Y:S02]  /*12550*/  IMAD.MOV.U32 R11, RZ, RZ, 0x1f ;  /* 0x0000001fff0b7424 */ /* 0x000fe400078e00ff */
[----:B------:R-:W-:Y:S01]  /*12560*/  IMAD.MOV.U32 R15, RZ, RZ, -0x1 ;  /* 0xffffffffff0f7424 */ /* 0x000fe200078e00ff */
[----:B--2---:R-:W-:-:S04]  /*12570*/  SHF.R.U32.HI R2, RZ, 0x5, R2 ;  /* 0x00000005ff027819 */ /* 0x004fc80000011602 */
[----:B------:R-:W-:-:S05]  /*12580*/  LOP3.LUT R2, R2, 0x3, RZ, 0xc0, !PT ;  /* 0x0000000302027812 */ /* 0x000fca00078ec0ff */
[----:B------:R-:W-:-:S07]  /*12590*/  IMAD.MOV.U32 R13, RZ, RZ, R2 ;  /* 0x000000ffff0d7224 */ /* 0x000fce00078e0002 */
[----:B-1---5:R-:W-:Y:S05]  /*125a0*/  WARPSYNC.COLLECTIVE R15, `(.L_x_626) ;  /* 0x000000000f087348 */ /* 0x022fea0003c00000 */
[----:B------:R0:W2:Y:S02]  /*125b0*/  SHFL.IDX P6, R14, R13, R12, R11 ;  /* 0x0000000c0d0e7389 */ /* 0x0000a400000c000b */
[----:B012--5:R-:W-:Y:S01]  /*125c0*/  ENDCOLLECTIVE ;  /* 0x000000000000791b */ /* 0x027fe20003800000 */
.L_x_626:
[----:B------:R-:W-:Y:S05]  /*125d0*/  BSYNC B0 ;  /* 0x0000000000007941 */ /* 0x000fea0003800000 */
.L_x_625:
[----:B------:R-:W-:Y:S05]  /*125e0*/  BRA `(.L_x_627) ;  /* 0xffffffe400d07947 */ /* 0x000fea000383ffff */
.L_x_567:
[----:B------:R-:W-:Y:S01]  /*125f0*/  BSSY B1, `(.L_x_628) ;  /* 0x0000006000017945 */ /* 0x000fe20003800000 */
[----:B------:R-:W-:-:S07]  /*12600*/  IMAD.MOV.U32 R15, RZ, RZ, -0x1 ;  /* 0xffffffffff0f7424 */ /* 0x000fce00078e00ff */
[----:B012--5:R-:W-:Y:S05]  /*12610*/  WARPSYNC.COLLECTIVE R15, `(.L_x_629) ;  /* 0x000000000f0c7348 */ /* 0x027fea0003c00000 */
[----:B------:R-:W-:Y:S02]  /*12620*/  ELECT P6, UR62, PT ;  /* 0x00000000003e782f */ /* 0x000fe400038c0000 */
[----:B------:R-:W-:Y:S01]  /*12630*/  MOV R14, UR62 ;  /* 0x0000003e000e7c02 */ /* 0x000fe20008000f00 */
[----:B012--5:R-:W-:Y:S10]  /*12640*/  ENDCOLLECTIVE ;  /* 0x000000000000791b */ /* 0x027ff40003800000 */
.L_x_629:
[----:B------:R-:W-:Y:S05]  /*12650*/  BSYNC B1 ;  /* 0x0000000000017941 */ /* 0x000fea0003800000 */
.L_x_628:
[----:B------:R-:W-:Y:S05]  /*12660*/  BRA `(.L_x_630) ;  /* 0xffffffe400c87947 */ /* 0x000fea000383ffff */
.L_x_569:
[----:B0-----:R0:W1:Y:S02]  /*12670*/  SYNCS.PHASECHK.TRANS64.TRYWAIT P0, [R6+URZ], R5 ;  /* 0x00000005060075a7 */ /* 0x001064000800017f */
[----:B-1----:R-:W-:Y:S05]  /*12680*/  @!P0 NANOSLEEP.SYNCS 0x989680 ;  /* 0x009896800000895d */ /* 0x002fea0003900000 */
[----:B------:R-:W1:Y:S02]  /*12690*/  @!P0 SYNCS.PHASECHK.TRANS64 P0, [R6+URZ], R5 ;  /* 0x00000005060085a7 */ /* 0x000e64000800007f */
[----:B-1----:R-:W-:Y:S05]  /*126a0*/  @!P0 BRA `(.L_x_569) ;  /* 0xfffffffc00f08947 */ /* 0x002fea000383ffff */
[----:B------:R-:W-:Y:S05]  /*126b0*/  BRA `(.L_x_631) ;  /* 0xffffffe800047947 */ /* 0x000fea000383ffff */
.L_x_570:
[----:B-1----:R1:W2:Y:S02]  /*126c0*/  SYNCS.PHASECHK.TRANS64.TRYWAIT P0, [R7+URZ], R2 ;  /* 0x00000002070075a7 */ /* 0x0022a4000800017f */
[----:B--2---:R-:W-:Y:S05]  /*126d0*/  @!P0 NANOSLEEP.SYNCS 0x989680 ;  /* 0x009896800000895d */ /* 0x004fea0003900000 */
[----:B------:R-:W2:Y:S02]  /*126e0*/  @!P0 SYNCS.PHASECHK.TRANS64 P0, [R7+URZ], R2 ;  /* 0x00000002070085a7 */ /* 0x000ea4000800007f */
[----:B--2---:R-:W-:Y:S05]  /*126f0*/  @!P0 BRA `(.L_x_570) ;  /* 0xfffffffc00f08947 */ /* 0x004fea000383ffff */
[----:B------:R-:W-:Y:S05]  /*12700*/  BRA `(.L_x_632) ;  /* 0xffffffe400f87947 */ /* 0x000fea000383ffff */
.L_x_572:
[----:B--2---:R2:W3:Y:S02]  /*12710*/  SYNCS.PHASECHK.TRANS64.TRYWAIT P0, [R4+URZ], R5 ;  /* 0x00000005040075a7 */ /* 0x0044e4000800017f */
[----:B---3--:R-:W-:Y:S05]  /*12720*/  @!P0 NANOSLEEP.SYNCS 0x989680 ;  /* 0x009896800000895d */ /* 0x008fea0003900000 */
[----:B------:R-:W3:Y:S02]  /*12730*/  @!P0 SYNCS.PHASECHK.TRANS64 P0, [R4+URZ], R5 ;  /* 0x00000005040085a7 */ /* 0x000ee4000800007f */
[----:B---3--:R-:W-:Y:S05]  /*12740*/  @!P0 BRA `(.L_x_572) ;  /* 0xfffffffc00f08947 */ /* 0x008fea000383ffff */
[----:B------:R-:W-:Y:S05]  /*12750*/  BRA `(.L_x_633) ;  /* 0xffffffe800007947 */ /* 0x000fea000383ffff */
.L_x_634:
        /* <DEDUP_REMOVED lines=10> */
.L_x_6021:


//--------------------- .text._ZN7cutlass13device_kernelIN5flash11enable_sm90INS1_16FlashAttnFwdSm90INS1_25CollectiveMainloopFwdSm90ILi2EN4cute5tupleIJNS5_1CILi1EEES8_S8_EEENS6_IJNS7_ILi64EEESA_SA_EEELi512ENS_10bfloat16_tEfNS_4arch4Sm90ELb0ELb0ELb1ELb1ELb0ELb1ELb0ELb0ELb0ELb1ELb0ELb0EEENS1_21CollectiveEpilogueFwdINS6_IJSA_NS7_ILi512EEESA_EEES9_SC_SE_Li256ELb1ELb1ELb0ELb0EEENS1_36VarlenDynamicPersistentTileSchedulerILi64ELi64ELi256ELi128ELb0ELb1ELb1ELb0ELb1ELb1EEEEEEEEEvNT_6ParamsE --------------------------
	.section	.text._ZN7cutlass13device_kernelIN5flash11enable_sm90INS1_16FlashAttnFwdSm90INS1_25CollectiveMainloopFwdSm90ILi2EN4cute5tupleIJNS5_1CILi1EEES8_S8_EEENS6_IJNS7_ILi64EEESA_SA_EEELi512ENS_10bfloat16_tEfNS_4arch4Sm90ELb0ELb0ELb1ELb1ELb0ELb1ELb0ELb0ELb0ELb1ELb0ELb0EEENS1_21CollectiveEpilogueFwdINS6_IJSA_NS7_ILi512EEESA_EEES9_SC_SE_Li256ELb1ELb1ELb0ELb0EEENS1_36VarlenDynamicPersistentTileSchedulerILi64ELi64ELi256ELi128ELb0ELb1ELb1ELb0ELb1ELb1EEEEEEEEEvNT_6ParamsE,"ax",@progbits
	.align	128
.text._ZN7cutlass13device_kernelIN5flash11enable_sm90INS1_16FlashAttnFwdSm90INS1_25CollectiveMainloopFwdSm90ILi2EN4cute5tupleIJNS5_1CILi1EEES8_S8_EEENS6_IJNS7_ILi64EEESA_SA_EEELi512ENS_10bfloat16_tEfNS_4arch4Sm90ELb0ELb0ELb1ELb1ELb0ELb1ELb0ELb0ELb0ELb1ELb0ELb0EEENS1_21CollectiveEpilogueFwdINS6_IJSA_NS7_ILi512EEESA_EEES9_SC_SE_Li256ELb1ELb1ELb0ELb0EEENS1_36VarlenDynamicPersistentTileSchedulerILi64ELi64ELi256ELi128ELb0ELb1ELb1ELb0ELb1ELb1EEEEEEEEEvNT_6ParamsE:
        .type           _ZN7cutlass13device_kernelIN5flash11enable_sm90INS1_16FlashAttnFwdSm90INS1_25CollectiveMainloopFwdSm90ILi2EN4cute5tupleIJNS5_1CILi1EEES8_S8_EEENS6_IJNS7_ILi64EEESA_SA_EEELi512ENS_10bfloat16_tEfNS_4arch4Sm90ELb0ELb0ELb1ELb1ELb0ELb1ELb0ELb0ELb0ELb1ELb0ELb0EEENS1_21CollectiveEpilogueFwdINS6_IJSA_NS7_ILi512EEESA_EEES9_SC_SE_Li256ELb1ELb1ELb0ELb0EEENS1_36VarlenDynamicPersistentTileSchedulerILi64ELi64ELi256ELi128ELb0ELb1ELb1ELb0ELb1ELb1EEEEEEEEEvNT_6ParamsE,@function
        .size           _ZN7cutlass13device_kernelIN5flash11enable_sm90INS1_16FlashAttnFwdSm90INS1_25CollectiveMainloopFwdSm90ILi2EN4cute5tupleIJNS5_1CILi1EEES8_S8_EEENS6_IJNS7_ILi64EEESA_SA_EEELi512ENS_10bfloat16_tEfNS_4arch4Sm90ELb0ELb0ELb1ELb1ELb0ELb1ELb0ELb0ELb0ELb1ELb0ELb0EEENS1_21CollectiveEpilogueFwdINS6_IJSA_NS7_ILi512EEESA_EEES9_SC_SE_Li256ELb1ELb1ELb0ELb0EEENS1_36VarlenDynamicPersistentTileSchedulerILi64ELi64ELi256ELi128ELb0ELb1ELb1ELb0ELb1ELb1EEEEEEEEEvNT_6ParamsE,(.L_x_6022 - _ZN7cutlass13device_kernelIN5flash11enable_sm90INS1_16FlashAttnFwdSm90INS1_25CollectiveMainloopFwdSm90ILi2EN4cute5tupleIJNS5_1CILi1EEES8_S8_EEENS6_IJNS7_ILi64EEESA_SA_EEELi512ENS_10bfloat16_tEfNS_4arch4Sm90ELb0ELb0ELb1ELb1ELb0ELb1ELb0ELb0ELb0ELb1ELb0ELb0EEENS1_21CollectiveEpilogueFwdINS6_IJSA_NS7_ILi512EEESA_EEES9_SC_SE_Li256ELb1ELb1ELb0ELb0EEENS1_36VarlenDynamicPersistentTileSchedulerILi64ELi64ELi256ELi128ELb0ELb1ELb1ELb0ELb1ELb1EEEEEEEEEvNT_6ParamsE)
        .other          _ZN7cutlass13device_kernelIN5flash11enable_sm90INS1_16FlashAttnFwdSm90INS1_25CollectiveMainloopFwdSm90ILi2EN4cute5tupleIJNS5_1CILi1EEES8_S8_EEENS6_IJNS7_ILi64EEESA_SA_EEELi512ENS_10bfloat16_tEfNS_4arch4Sm90ELb0ELb0ELb1ELb1ELb0ELb1ELb0ELb0ELb0ELb1ELb0ELb0EEENS1_21CollectiveEpilogueFwdINS6_IJSA_NS7_ILi512EEESA_EEES9_SC_SE_Li256ELb1ELb1ELb0ELb0EEENS1_36VarlenDynamicPersistentTileSchedulerILi64ELi64ELi256ELi128ELb0ELb1ELb1ELb0ELb1ELb1EEEEEEEEEvNT_6ParamsE,@"STO_CUDA_ENTRY STV_DEFAULT"
_ZN7cutlass13device_kernelIN5flash11enable_sm90INS1_16FlashAttnFwdSm90INS1_25CollectiveMainloopFwdSm90ILi2EN4cute5tupleIJNS5_1CILi1EEES8_S8_EEENS6_IJNS7_ILi64EEESA_SA_EEELi512ENS_10bfloat16_tEfNS_4arch4Sm90ELb0ELb0ELb1ELb1ELb0ELb1ELb0ELb0ELb0ELb1ELb0ELb0EEENS1_21CollectiveEpilogueFwdINS6_IJSA_NS7_ILi512EEESA_EEES9_SC_SE_Li256ELb1ELb1ELb0ELb0EEENS1_36VarlenDynamicPersistentTileSchedulerILi64ELi64ELi256ELi128ELb0ELb1ELb1ELb0ELb1ELb1EEEEEEEEEvNT_6ParamsE:
        /* <DEDUP_REMOVED lines=12> */
[----:B------:R-:W-:Y:S02]  /*00c0*/  UIADD3 UR10, UP2, UR4, 0x570, URZ ;  /* 0x00000570040a7890 */ /* 0x000fe4000ff5e03f */
[----:B------:R-:W-:Y:S02]  /*00d0*/  UIADD3 UR4, UP3, UR4, 0x670, URZ ;  /* 0x0000067004047890 */ /* 0x000fe4000ff7e03f */
[----:B------:R-:W-:-:S02]  /*00e0*/  UIADD3.X UR7, URZ, UR5, URZ, UP0, !UPT ;  /* 0x000000053f077290 */ /* 0x000fc400087fe43f */
[----:B------:R-:W-:Y:S02]  /*00f0*/  UIADD3.X UR9, URZ, UR5, URZ, UP1, !UPT ;  /* 0x000000053f097290 */ /* 0x000fe40008ffe43f */
[----:B------:R-:W-:Y:S02]  /*0100*/  UIADD3.X UR11, URZ, UR5, URZ, UP2, !UPT ;  /* 0x000000053f0b7290 */ /* 0x000fe400097fe43f */
[----:B------:R-:W-:-:S03]  /*0110*/  UIADD3.X UR5, URZ, UR5, URZ, UP3, !UPT ;  /* 0x000000053f057290 */ /* 0x000fc60009ffe43f */
[----:B------:R0:W-:Y:S02]  /*0120*/  UTMACCTL.PF [UR6] ;  /* 0x00000000060079b9 */ /* 0x0001e40008040000 */
[----:B------:R0:W-:Y:S02]  /*0130*/  UTMACCTL.PF [UR8] ;  /* 0x00000000080079b9 */ /* 0x0001e40008040000 */
[----:B------:R0:W-:Y:S02]  /*0140*/  UTMACCTL.PF [UR10] ;  /* 0x000000000a0079b9 */ /* 0x0001e40008040000 */
[----:B------:R0:W-:Y:S02]  /*0150*/  UTMACCTL.PF [UR4] ;  /* 0x00000000040079b9 */ /* 0x0001e40008040000 */
[----:B0-----:R-:W-:Y:S01]  /*0160*/  NOP ;  /* 0x0000000000007918 */ /* 0x001fe20000000000 */
.L_x_636:
[----:B------:R-:W-:Y:S05]  /*0170*/  BSYNC B0 ;  /* 0x0000000000007941 */ /* 0x000fea0003800000 */
.L_x_635:
        /* <DEDUP_REMOVED lines=20> */
[----:B-1----:R0:W1:Y:S06]  /*02c0*/  @UP0 SYNCS.EXCH.64 URZ, [UR8+0x28c00], UR4 ;  /* 0x028c0004083f05b2 */ /* 0x00206c0008000100 */
[----:B------:R0:W2:Y:S02]  /*02d0*/  @UP1 SYNCS.EXCH.64 URZ, [UR8+0x28c20], UR6 ;  /* 0x028c2006083f15b2 */ /* 0x0000a40008000100 */
        /* <DEDUP_REMOVED lines=10> */
[----:B0-----:R0:W3:Y:S01]  /*0380*/  SYNCS.EXCH.64 URZ, [UR6+0x28c30], UR4 ;  /* 0x028c3004063f75b2 */ /* 0x0010e20008000100 */
[----:B------:R0:W4:Y:S01]  /*0390*/  SYNCS.EXCH.64 URZ, [UR6+0x28c40], UR4 ;  /* 0x028c4004063f75b2 */ /* 0x0001220008000100 */
[----:B------:R0:W0:Y:S01]  /*03a0*/  SYNCS.EXCH.64 URZ, [UR6+0x28c38], UR4 ;  /* 0x028c3804063f75b2 */ /* 0x0000220008000100 */
[----:B------:R0:W0:Y:S01]  /*03b0*/  SYNCS.EXCH.64 URZ, [UR6+0x28c48], UR4 ;  /* 0x028c4804063f75b2 */ /* 0x0000220008000100 */
[----:B------:R-:W-:Y:S01]  /*03c0*/  NOP ;  /* 0x0000000000007918 */ /* 0x000fe20000000000 */
.L_x_637:
        /* <DEDUP_REMOVED lines=22> */
.L_x_638:
        /* <DEDUP_REMOVED lines=18> */
.L_x_639:
        /* <DEDUP_REMOVED lines=22> */
.L_x_640:
        /* <DEDUP_REMOVED lines=22> */
.L_x_641:
[----:B------:R-:W-:Y:S01]  /*0910*/  IMAD.MOV.U32 R2, RZ, RZ, 0x1 ;  /* 0x00000001ff027424 */ /* 0x000fe200078e00ff */
[----:B------:R-:W-:Y:S01]  /*0920*/  ISETP.NE.AND P0, PT, R3, RZ, PT ;  /* 0x000000ff0300720c */ /* 0x000fe20003f05270 */
[----:B------:R-:W-:Y:S01]  /*0930*/  NOP ;  /* 0x0000000000007918 */ /* 0x000fe20000000000 */
[----:B------:R-:W-:Y:S01]  /*0940*/  ULDC.64 UR40, c[0x0][0x208] ;  /* 0x0000820000287ab9 */ /* 0x000fe20000000a00 */
[----:B------:R-:W-:Y:S01]  /*0950*/  BSSY B9, `(.L_x_642) ;  /* 0x0001789000097945 */ /* 0x000fe20003800000 */
[----:B------:R-:W-:-:S05]  /*0960*/  SEL R2, R2, 0x2, !P0 ;  /* 0x0000000202027807 */ /* 0x000fca0004000000 */
[----:B------:R0:W-:Y:S02]  /*0970*/  STL [R1+0x60], R2 ;  /* 0x0000600201007387 */ /* 0x0001e40000100800 */
[----:B01234-:R-:W-:Y:S06]  /*0980*/  BAR.SYNC.DEFER_BLOCKING 0x0 ;  /* 0x0000000000007b1d */ /* 0x01ffec0000010000 */
[----:B------:R-:W-:Y:S05]  /*0990*/  @!P0 BRA `(.L_x_643) ;  /* 0x000000ec00948947 */ /* 0x000fea0003800000 */
.L_x_644:
[----:B------:R-:W-:-:S08]  /*09a0*/  NOP ;  /* 0x0000000000007918 */ /* 0x000fd00000000000 */
[----:B------:R-:W0:Y:S02]  /*09b0*/  USETMAXREG.TRY_ALLOC.CTAPOOL UP0, 0xf0 ;  /* 0x000000f0000079c8 */ /* 0x000e240008000600 */
[----:B0-----:R-:W-:-:S13]  /*09c0*/  PLOP3.LUT P0, PT, PT, PT, UP0, 0x80, 0x0 ;  /* 0x000000000000781c */ /* 0x001fda0003f0f008 */
[----:B------:R-:W-:Y:S05]  /*09d0*/  @!P0 BRA `(.L_x_644) ;  /* 0xfffffffc00f08947 */ /* 0x000fea000383ffff */
[----:B------:R-:W0:Y:S01]  /*09e0*/  S2R R0, SR_TID.X ;  /* 0x0000000000007919 */ /* 0x000e220000002100 */
[----:B------:R-:W1:Y:S01]  /*09f0*/  S2UR UR5, SR_CgaCtaId ;  /* 0x00000000000579c3 */ /* 0x000e620000008800 */
[----:B------:R-:W-:Y:S02]  /*0a00*/  UMOV UR4, 0x400 ;  /* 0x0000040000047882 */ /* 0x000fe40000000000 */
[----:B-1----:R-:W-:-:S06]  /*0a10*/  ULEA UR4, UR5, UR4, 0x18 ;  /* 0x0000000405047291 */ /* 0x002fcc000f8ec03f */
[----:B------:R-:W-:Y:S01]  /*0a20*/  IMAD.U32 R2, RZ, RZ, UR4 ;  /* 0x00000004ff027e24 */ /* 0x000fe2000f8e00ff */
[----:B0-----:R-:W-:Y:S01]  /*0a30*/  SHF.R.U32.HI R0, RZ, 0x7, R0 ;  /* 0x00000007ff007819 */ /* 0x001fe20000011600 */
[----:B------:R-:W-:-:S03]  /*0a40*/  ULDC UR4, c[0x0][0xc3c] ;  /* 0x00030f0000047ab9 */ /* 0x000fc60000000800 */
[----:B------:R-:W-:Y:S02]  /*0a50*/  ISETP.NE.AND P0, PT, R0, 0x1, PT ;  /* 0x000000010000780c */ /* 0x000fe40003f05270 */
[----:B------:R-:W0:Y:S11]  /*0a60*/  S2R R0, SR_TID.X ;  /* 0x0000000000007919 */ /* 0x000e360000002100 */
[----:B------:R-:W-:Y:S06]  /*0a70*/  @!P0 BAR.ARV 0x8, 0x100 ;  /* 0x0204000000008b1d */ /* 0x000fec0000002000 */
[----:B0-----:R-:W-:-:S13]  /*0a80*/  ISETP.GE.U32.AND P0, PT, R0, 0x100, PT ;  /* 0x000001000000780c */ /* 0x001fda0003f06070 */
[----:B------:R-:W-:Y:S08]  /*0a90*/  @P0 BAR.ARV 0xf, 0x100 ;  /* 0x03c4000000000b1d */ /* 0x000ff00000002000 */
[----:B------:R-:W-:Y:S06]  /*0aa0*/  BAR.SYNC.DEFER_BLOCKING 0x5, 0x180 ;  /* 0x0146000000007b1d */ /* 0x000fec0000010000 */
[----:B------:R-:W0:Y:S02]  /*0ab0*/  LDS.128 R24, [R2+0x28cd0] ;  /* 0x028cd00002187984 */ /* 0x000e240000000c00 */
[----:B------:R-:W-:Y:S06]  /*0ac0*/  BAR.ARV 0x4, 0x180 ;  /* 0x0106000000007b1d */ /* 0x000fec0000002000 */
[----:B0-----:R-:W-:-:S13]  /*0ad0*/  ISETP.GE.AND P0, PT, R27, UR4, PT ;  /* 0x000000041b007c0c */ /* 0x001fda000bf06270 */
[----:B------:R-:W-:Y:S05]  /*0ae0*/  @P0 BRA `(.L_x_645) ;  /* 0x0000017400bc0947 */ /* 0x000fea0003800000 */
[----:B------:R-:W2:Y:S01]  /*0af0*/  LDL.LU R16, [R1+0x60] ;  /* 0x0000600001107983 */ /* 0x000ea20000300800 */
[----:B------:R-:W-:-:S05]  /*0b00*/  VIADD R234, R0, 0xffffff80 ;  /* 0xffffff8000ea7836 */ /* 0x000fca0000000000 */
[----:B------:R-:W-:-:S04]  /*0b10*/  SHF.R.S32.HI R3, RZ, 0x1f, R234 ;  /* 0x0000001fff037819 */ /* 0x000fc800000114ea */
[CC--:B------:R-:W-:Y:S02]  /*0b20*/  LEA.HI R0, R3.reuse, R234.reuse, RZ, 0x7 ;  /* 0x000000ea03007211 */ /* 0x0c0fe400078f38ff */
[CC--:B------:R-:W-:Y:S02]  /*0b30*/  LEA.HI R6, R3.reuse, R234.reuse, RZ, 0x4 ;  /* 0x000000ea03067211 */ /* 0x0c0fe400078f20ff */
[----:B------:R-:W-:Y:S02]  /*0b40*/  LOP3.LUT R5, R0, 0xffffff80, RZ, 0xc0, !PT ;  /* 0xffffff8000057812 */ /* 0x000fe400078ec0ff */
[----:B------:R-:W-:Y:S02]  /*0b50*/  LOP3.LUT R7, R6, 0xfffffff0, RZ, 0xc0, !PT ;  /* 0xfffffff006077812 */ /* 0x000fe400078ec0ff */
[----:B------:R-:W-:Y:S01]  /*0b60*/  LEA.HI R4, R3, R234, RZ, 0x5 ;  /* 0x000000ea03047211 */ /* 0x000fe200078f28ff */
[C---:B------:R-:W-:Y:S01]  /*0b70*/  IMAD.IADD R5, R234.reuse, 0x1, -R5 ;  /* 0x00000001ea057824 */ /* 0x040fe200078e0a05 */
[----:B------:R-:W-:Y:S01]  /*0b80*/  SHF.R.S32.HI R13, RZ, 0x4, R6 ;  /* 0x00000004ff0d7819 */ /* 0x000fe20000011406 */
[----:B------:R-:W-:Y:S01]  /*0b90*/  IMAD.IADD R10, R234, 0x1, -R7 ;  /* 0x00000001ea0a7824 */ /* 0x000fe200078e0a07 */
[----:B------:R-:W-:-:S02]  /*0ba0*/  SHF.R.S32.HI R192, RZ, 0x5, R4 ;  /* 0x00000005ffc07819 */ /* 0x000fc40000011404 */
[----:B------:R-:W-:Y:S02]  /*0bb0*/  SHF.R.S32.HI R11, RZ, 0x1f, R4 ;  /* 0x0000001fff0b7819 */ /* 0x000fe40000011404 */
[----:B------:R-:W-:Y:S02]  /*0bc0*/  SHF.R.S32.HI R4, RZ, 0x1f, R5 ;  /* 0x0000001fff047819 */ /* 0x000fe40000011405 */
[----:B------:R-:W-:Y:S02]  /*0bd0*/  SHF.R.S32.HI R7, RZ, 0x1f, R10 ;  /* 0x0000001fff077819 */ /* 0x000fe4000001140a */
[----:B------:R-:W-:Y:S02]  /*0be0*/  LEA.HI R8, R6, R13, RZ, 0x1 ;  /* 0x0000000d06087211 */ /* 0x000fe400078f08ff */
[----:B------:R-:W-:Y:S02]  /*0bf0*/  LEA.HI R6, R4, R5, RZ, 0x2 ;  /* 0x0000000504067211 */ /* 0x000fe400078f10ff */
[----:B------:R-:W-:-:S02]  /*0c00*/  LEA.HI R9, R7, R10, RZ, 0x3 ;  /* 0x0000000a07097211 */ /* 0x000fc400078f18ff */
[----:B------:R-:W-:Y:S02]  /*0c10*/  LOP3.LUT R12, R8, 0x1ffffffe, RZ, 0xc0, !PT ;  /* 0x1ffffffe080c7812 */ /* 0x000fe400078ec0ff */
[--C-:B------:R-:W-:Y:S02]  /*0c20*/  SHF.R.S32.HI R7, RZ, 0x2, R6.reuse ;  /* 0x00000002ff077819 */ /* 0x100fe40000011406 */
[----:B------:R-:W-:-:S04]  /*0c30*/  SHF.R.S32.HI R8, RZ, 0x1f, R6 ;  /* 0x0000001fff087819 */ /* 0x000fc80000011406 */
[----:B------:R-:W-:Y:S02]  /*0c40*/  LEA.HI R8, R8, R7, RZ, 0x3 ;  /* 0x0000000708087211 */ /* 0x000fe400078f18ff */
[----:B------:R-:W-:Y:S02]  /*0c50*/  LEA.HI R4, R4, R5, RZ, 0x5 ;  /* 0x0000000504047211 */ /* 0x000fe400078f28ff */
[----:B------:R-:W-:Y:S02]  /*0c60*/  LOP3.LUT R8, R8, 0xfffffff8, RZ, 0xc0, !PT ;  /* 0xfffffff808087812 */ /* 0x000fe400078ec0ff */
[----:B------:R-:W-:Y:S02]  /*0c70*/  LEA.HI R14, R11, R192, RZ, 0x2 ;  /* 0x000000c00b0e7211 */ /* 0x000fe400078f10ff */
[----:B------:R-:W-:Y:S01]  /*0c80*/  LOP3.LUT R11, R9, 0xfffffff8, RZ, 0xc0, !PT ;  /* 0xfffffff8090b7812 */ /* 0x000fe200078ec0ff */
[----:B------:R-:W-:Y:S01]  /*0c90*/  IMAD.IADD R191, R7, 0x1, -R8 ;  /* 0x0000000107bf7824 */ /* 0x000fe200078e0a08 */
[----:B------:R-:W-:-:S02]  /*0ca0*/  SHF.R.S32.HI R4, RZ, 0x5, R4 ;  /* 0x00000005ff047819 */ /* 0x000fc40000011404 */
[----:B------:R-:W-:Y:S01]  /*0cb0*/  SHF.R.S32.HI R213, RZ, 0x7, R0 ;  /* 0x00000007ffd57819 */ /* 0x000fe20000011400 */
[----:B------:R-:W-:Y:S01]  /*0cc0*/  IMAD.IADD R11, R10, 0x1, -R11 ;  /* 0x000000010a0b7824 */ /* 0x000fe200078e0a0b */
[----:B------:R-:W-:Y:S01]  /*0cd0*/  LOP3.LUT R15, R14, 0x3ffffc, RZ, 0xc0, !PT ;  /* 0x003ffffc0e0f7812 */ /* 0x000fe200078ec0ff */
[----:B------:R-:W-:Y:S01]  /*0ce0*/  IMAD R191, R4, 0x10, R191 ;  /* 0x0000001004bf7824 */ /* 0x000fe200078e02bf */
[-C--:B------:R-:W-:Y:S01]  /*0cf0*/  LEA.HI R4, R3, R234.reuse, RZ, 0x2 ;  /* 0x000000ea03047211 */ /* 0x080fe200078f10ff */
[----:B------:R-:W-:Y:S01]  /*0d00*/  IMAD R14, R213, 0x100, R10 ;  /* 0x00000100d50e7824 */ /* 0x000fe200078e020a */
[----:B------:R-:W-:Y:S01]  /*0d10*/  LEA.HI R3, R3, R234, RZ, 0x3 ;  /* 0x000000ea03037211 */ /* 0x000fe200078f18ff */
[----:B------:R-:W-:Y:S02]  /*0d20*/  IMAD.IADD R15, R192, 0x1, -R15 ;  /* 0x00000001c00f7824 */ /* 0x000fe400078e0a0f */
[----:B------:R-:W-:Y:S02]  /*0d30*/  IMAD.IADD R12, R13, 0x1, -R12 ;  /* 0x000000010d0c7824 */ /* 0x000fe400078e0a0c */
[----:B------:R-:W-:Y:S01]  /*0d40*/  IMAD.SHL.U32 R10, R11, 0x40, RZ ;  /* 0x000000400b0a7824 */ /* 0x000fe200078e00ff */
[----:B------:R-:W-:Y:S01]  /*0d50*/  SHF.R.S32.HI R19, RZ, 0x2, R4 ;  /* 0x00000002ff137819 */ /* 0x000fe20000011404 */
[----:B------:R-:W-:Y:S01]  /*0d60*/  IMAD R14, R15, 0x10, R14 ;  /* 0x000000100f0e7824 */ /* 0x000fe200078e020e */
[----:B------:R-:W-:Y:S01]  /*0d70*/  SHF.R.S32.HI R211, RZ, 0x3, R3 ;  /* 0x00000003ffd37819 */ /* 0x000fe20000011403 */
[----:B------:R-:W-:Y:S01]  /*0d80*/  IMAD.SHL.U32 R13, R12, 0x8, RZ ;  /* 0x000000080c0d7824 */ /* 0x000fe200078e00ff */
[----:B------:R-:W-:Y:S01]  /*0d90*/  LOP3.LUT R10, R10, 0x1c0, RZ, 0xc0, !PT ;  /* 0x000001c00a0a7812 */ /* 0x000fe200078ec0ff */
[----:B------:R-:W-:Y:S01]  /*0da0*/  IMAD.SHL.U32 R9, R9, 0x40, RZ ;  /* 0x0000004009097824 */ /* 0x000fe200078e00ff */
[----:B------:R-:W-:Y:S01]  /*0db0*/  LOP3.LUT R6, R6, 0x7ffffffc, RZ, 0xc0, !PT ;  /* 0x7ffffffc06067812 */ /* 0x000fe200078ec0ff */
[----:B------:R-:W-:Y:S01]  /*0dc0*/  VIADD R226, R19, 0x20 ;  /* 0x0000002013e27836 */ /* 0x000fe20000000000 */
[----:B------:R-:W-:Y:S01]  /*0dd0*/  LOP3.LUT R3, R3, 0xfffffff8, RZ, 0xc0, !PT ;  /* 0xfffffff803037812 */ /* 0x000fe200078ec0ff */
[--C-:B------:R-:W-:Y:S01]  /*0de0*/  IMAD.U32 R223, R14, 0x40, R13.reuse ;  /* 0x000000400edf7824 */ /* 0x100fe200078e000d */
[----:B------:R-:W-:Y:S01]  /*0df0*/  LOP3.LUT R13, R10, 0x8, R13, 0xf8, !PT ;  /* 0x000000080a0d7812 */ /* 0x000fe200078ef80d */
[----:B------:R-:W-:Y:S01]  /*0e00*/  IMAD.IADD R6, R5, 0x1, -R6 ;  /* 0x0000000105067824 */ /* 0x000fe200078e0a06 */
[----:B------:R-:W-:Y:S01]  /*0e10*/  SHF.R.U32.HI R10, RZ, 0x3, R10 ;  /* 0x00000003ff0a7819 */ /* 0x000fe2000001160a */
[----:B------:R-:W-:Y:S01]  /*0e20*/  IMAD.IADD R210, R234, 0x1, -R3 ;  /* 0x00000001ead27824 */ /* 0x000fe200078e0a03 */
[----:B------:R-:W-:-:S02]  /*0e30*/  LOP3.LUT R9, R9, 0x7ffffe00, RZ, 0xc0, !PT ;  /* 0x7ffffe0009097812 */ /* 0x000fc400078ec0ff */
[----:B------:R-:W-:Y:S02]  /*0e40*/  LOP3.LUT R5, R4, 0xfffffffc, RZ, 0xc0, !PT ;  /* 0xfffffffc04057812 */ /* 0x000fe400078ec0ff */
[----:B------:R-:W-:Y:S02]  /*0e50*/  LEA.HI R0, R0, R213, RZ, 0x1 ;  /* 0x000000d500007211 */ /* 0x000fe400078f08ff */
[----:B------:R-:W-:Y:S01]  /*0e60*/  SHF.R.S32.HI R3, RZ, 0x1f, R226 ;  /* 0x0000001fff037819 */ /* 0x000fe200000114e2 */
[----:B------:R-:W-:Y:S01]  /*0e70*/  IMAD R9, R192, 0x400, R9 ;  /* 0x00000400c0097824 */ /* 0x000fe200078e0209 */
[----:B------:R-:W-:Y:S01]  /*0e80*/  LOP3.LUT R10, R13, R10, RZ, 0x3c, !PT ;  /* 0x0000000a0d0a7212 */ /* 0x000fe200078e3cff */
[----:B------:R-:W-:Y:S01]  /*0e90*/  IMAD.IADD R5, R234, 0x1, -R5 ;  /* 0x00000001ea057824 */ /* 0x000fe200078e0a05 */
[----:B------:R-:W-:Y:S01]  /*0ea0*/  LOP3.LUT R0, R0, 0xfffffe, RZ, 0xc0, !PT ;  /* 0x00fffffe00007812 */ /* 0x000fe200078ec0ff */
[----:B------:R-:W-:Y:S01]  /*0eb0*/  IMAD.SHL.U32 R220, R226, 0x40, RZ ;  /* 0x00000040e2dc7824 */ /* 0x000fe200078e00ff */
[----:B------:R-:W-:Y:S01]  /*0ec0*/  LEA.HI R3, R3, R226, RZ, 0x3 ;  /* 0x000000e203037211 */ /* 0x000fe200078f18ff */
[----:B------:R-:W-:Y:S01]  /*0ed0*/  IMAD.IADD R9, R9, 0x1, R10 ;  /* 0x0000000109097824 */ /* 0x000fe200078e020a */
[----:B------:R-:W-:Y:S01]  /*0ee0*/  R2P PR, R11, 0x6 ;  /* 0x000000060b007804 */ /* 0x000fe20000000000 */
[----:B------:R-:W-:Y:S01]  /*0ef0*/  IMAD.IADD R0, R213, 0x1, -R0 ;  /* 0x00000001d5007824 */ /* 0x000fe200078e0a00 */
[----:B------:R-:W-:Y:S01]  /*0f00*/  SHF.R.S32.HI R4, RZ, 0x1f, R4 ;  /* 0x0000001fff047819 */ /* 0x000fe20000011404 */
[----:B------:R-:W-:Y:S01]  /*0f10*/  IMAD.SHL.U32 R3, R3, 0x40, RZ ;  /* 0x0000004003037824 */ /* 0x000fe200078e00ff */
[C---:B------:R-:W-:Y:S01]  /*0f20*/  LEA.HI R7, R5.reuse, R5, RZ, 0x1 ;  /* 0x0000000505077211 */ /* 0x040fe200078f08ff */
[----:B------:R-:W-:Y:S01]  /*0f30*/  IMAD.SHL.U32 R186, R5, 0x4, RZ ;  /* 0x0000000405ba7824 */ /* 0x000fe200078e00ff */
[----:B------:R-:W-:Y:S01]  /*0f40*/  LOP3.LUT R220, R220, 0x1c0, RZ, 0xc0, !PT ;  /* 0x000001c0dcdc7812 */ /* 0x000fe200078ec0ff */
[----:B------:R-:W-:-:S02]  /*0f50*/  IMAD R195, R9, 0x2, R2 ;  /* 0x0000000209c37824 */ /* 0x000fc400078e0202 */
[----:B------:R-:W-:Y:S01]  /*0f60*/  IMAD.MOV.U32 R197, RZ, RZ, 0x40 ;  /* 0x00000040ffc57424 */ /* 0x000fe200078e00ff */
[----:B------:R-:W-:Y:S01]  /*0f70*/  LEA.HI R4, R4, R19, RZ, 0x3 ;  /* 0x0000001304047211 */ /* 0x000fe200078f18ff */
[----:B------:R-:W-:Y:S01]  /*0f80*/  IMAD.SHL.U32 R194, R0, 0x100, RZ ;  /* 0x0000010000c27824 */ /* 0x000fe200078e00ff */
[----:B------:R-:W-:Y:S01]  /*0f90*/  LOP3.LUT R8, R7, 0x1ffffffe, RZ, 0xc0, !PT ;  /* 0x1ffffffe07087812 */ /* 0x000fe200078ec0ff */
[----:B------:R-:W-:Y:S01]  /*0fa0*/  IMAD.SHL.U32 R189, R210, 0x8, RZ ;  /* 0x00000008d2bd7824 */ /* 0x000fe200078e00ff */
[----:B------:R-:W-:Y:S01]  /*0fb0*/  SHF.R.U32.HI R235, RZ, 0x3, R220 ;  /* 0x00000003ffeb7819 */ /* 0x000fe200000116dc */
[----:B------:R-:W-:Y:S01]  /*0fc0*/  VIADD R190, R186, 0x10 ;  /* 0x00000010babe7836 */ /* 0x000fe20000000000 */
[----:B------:R-:W-:Y:S01]  /*0fd0*/  LOP3.LUT R221, R3, 0xfffffe00, RZ, 0xc0, !PT ;  /* 0xfffffe0003dd7812 */ /* 0x000fe200078ec0ff */
[----:B------:R-:W-:Y:S01]  /*0fe0*/  VIADD R198, R195, 0x26800 ;  /* 0x00026800c3c67836 */ /* 0x000fe20000000000 */
[----:B------:R-:W-:Y:S01]  /*0ff0*/  SEL R197, R197, 0xffffffc0, !P2 ;  /* 0xffffffc0c5c57807 */ /* 0x000fe20005000000 */
[C---:B------:R-:W-:Y:S01]  /*1000*/  VIADD R207, R189.reuse, 0x40 ;  /* 0x00000040bdcf7836 */ /* 0x040fe20000000000 */
[----:B------:R-:W-:Y:S01]  /*1010*/  LOP3.LUT R4, R4, 0xfffffff8, RZ, 0xc0, !PT ;  /* 0xfffffff804047812 */ /* 0x000fe200078ec0ff */
[C---:B------:R-:W-:Y:S01]  /*1020*/  VIADD R206, R189.reuse, 0x80 ;  /* 0x00000080bdce7836 */ /* 0x040fe20000000000 */
[----:B------:R-:W-:Y:S01]  /*1030*/  SHF.R.S32.HI R217, RZ, 0x1f, R190 ;  /* 0x0000001fffd97819 */ /* 0x000fe200000114be */
[----:B------:R-:W-:-:S02]  /*1040*/  VIADD R205, R189, 0xc0 ;  /* 0x000000c0bdcd7836 */ /* 0x000fc40000000000 */
[C---:B------:R-:W-:Y:S02]  /*1050*/  VIADD R204, R189.reuse, 0x100 ;  /* 0x00000100bdcc7836 */ /* 0x040fe40000000000 */
[C---:B------:R-:W-:Y:S02]  /*1060*/  VIADD R203, R189.reuse, 0x140 ;  /* 0x00000140bdcb7836 */ /* 0x040fe40000000000 */
[C---:B------:R-:W-:Y:S02]  /*1070*/  VIADD R215, R189.reuse, 0x180 ;  /* 0x00000180bdd77836 */ /* 0x040fe40000000000 */
[----:B------:R-:W-:Y:S02]  /*1080*/  VIADD R214, R189, 0x1c0 ;  /* 0x000001c0bdd67836 */ /* 0x000fe40000000000 */
[----:B------:R-:W-:Y:S02]  /*1090*/  VIADD R196, R195, 0x26820 ;  /* 0x00026820c3c47836 */ /* 0x000fe40000000000 */
[----:B------:R-:W-:-:S02]  /*10a0*/  IMAD.IADD R8, R5, 0x1, -R8 ;  /* 0x0000000105087824 */ /* 0x000fc400078e0a08 */
[C---:B------:R-:W-:Y:S01]  /*10b0*/  @P1 VIADD R196, R198.reuse, 0xffffffe0 ;  /* 0xffffffe0c6c41836 */ /* 0x040fe20000000000 */
[----:B------:R-:W-:Y:S01]  /*10c0*/  CS2R R22, SRZ ;  /* 0x0000000000167805 */ /* 0x000fe2000001ff00 */
[----:B------:R-:W-:Y:S01]  /*10d0*/  IMAD.IADD R198, R198, 0x1, R197 ;  /* 0x00000001c6c67824 */ /* 0x000fe200078e02c5 */
[----:B------:R-:W-:Y:S01]  /*10e0*/  SHF.R.S32.HI R233, RZ, 0x1f, R207 ;  /* 0x0000001fffe97819 */ /* 0x000fe200000114cf */
[----:B------:R-:W-:Y:S01]  /*10f0*/  IMAD.MOV.U32 R208, RZ, RZ, RZ ;  /* 0x000000ffffd07224 */ /* 0x000fe200078e00ff */
[----:B------:R-:W-:Y:S01]  /*1100*/  SHF.R.S32.HI R232, RZ, 0x1f, R206 ;  /* 0x0000001fffe87819 */ /* 0x000fe200000114ce */
[----:B------:R-:W-:Y:S01]  /*1110*/  IMAD.MOV.U32 R185, RZ, RZ, RZ ;  /* 0x000000ffffb97224 */ /* 0x000fe200078e00ff */
[----:B------:R-:W-:Y:S01]  /*1120*/  SHF.R.S32.HI R231, RZ, 0x1f, R205 ;  /* 0x0000001fffe77819 */ /* 0x000fe200000114cd */
[----:B------:R-:W-:Y:S01]  /*1130*/  IMAD.MOV.U32 R18, RZ, RZ, RZ ;  /* 0x000000ffff127224 */ /* 0x000fe200078e00ff */
[----:B------:R-:W-:Y:S01]  /*1140*/  SHF.R.S32.HI R230, RZ, 0x1f, R204 ;  /* 0x0000001fffe67819 */ /* 0x000fe200000114cc */
[----:B------:R-:W-:Y:S01]  /*1150*/  IMAD.IADD R188, R19, 0x1, -R4 ;  /* 0x0000000113bc7824 */ /* 0x000fe200078e0a04 */
[----:B------:R-:W-:Y:S01]  /*1160*/  SHF.R.S32.HI R229, RZ, 0x1f, R203 ;  /* 0x0000001fffe57819 */ /* 0x000fe200000114cb */
[----:B------:R-:W-:Y:S01]  /*1170*/  IMAD.SHL.U32 R218, R190, 0x2, RZ ;  /* 0x00000002beda7824 */ /* 0x000fe200078e00ff */
[----:B------:R-:W-:Y:S01]  /*1180*/  SHF.R.S32.HI R228, RZ, 0x1f, R215 ;  /* 0x0000001fffe47819 */ /* 0x000fe200000114d7 */
[----:B------:R-:W-:Y:S01]  /*1190*/  IMAD.SHL.U32 R193, R6, 0x2, RZ ;  /* 0x0000000206c17824 */ /* 0x000fe200078e00ff */
[----:B------:R-:W-:Y:S01]  /*11a0*/  SHF.R.S32.HI R227, RZ, 0x1f, R214 ;  /* 0x0000001fffe37819 */ /* 0x000fe200000114d6 */
[----:B------:R-:W-:Y:S01]  /*11b0*/  IMAD R222, R8, 0x8, R191 ;  /* 0x0000000808de7824 */ /* 0x000fe200078e02bf */
[----:B------:R-:W-:Y:S01]  /*11c0*/  SHF.L.U64.HI R217, R190, 0x1, R217 ;  /* 0x00000001bed97819 */ /* 0x000fe200000102d9 */
[----:B------:R-:W-:Y:S01]  /*11d0*/  IMAD.IADD R197, R197, 0x1, R196 ;  /* 0x00000001c5c57824 */ /* 0x000fe200078e02c4 */
[----:B--2---:R-:W-:Y:S01]  /*11e0*/  LOP3.LUT R184, R16, 0x1, RZ, 0xfc, !PT ;  /* 0x0000000110b87812 */ /* 0x004fe200078efcff */
[----:B------:R-:W-:-:S05]  /*11f0*/  IMAD.SHL.U32 R16, R5, 0x8, RZ ;  /* 0x0000000805107824 */ /* 0x000fca00078e00ff */
[----:B------:R-:W-:-:S04]  /*1200*/  LOP3.LUT R0, R220, 0x38, R16, 0xf8, !PT ;  /* 0x00000038dc007812 */ /* 0x000fc800078ef810 */
[----:B------:R-:W-:-:S05]  /*1210*/  LOP3.LUT R219, R221, R0, R235, 0xf6, !PT ;  /* 0x00000000dddb7212 */ /* 0x000fca00078ef6eb */
[----:B------:R-:W-:-:S07]  /*1220*/  IMAD R219, R219, 0x2, R2 ;  /* 0x00000002dbdb7824 */ /* 0x000fce00078e0202 */
.L_x_764:
[----:B01-3--:R-:W0:Y:S01]  /*1230*/  LDC.64 R4, c[0x0][0xc88] ;  /* 0x00032200ff047b82 */ /* 0x00be220000000a00 */
[----:B------:R-:W-:Y:S01]  /*1240*/  ULDC.64 UR4, c[0x0][0xa28] ;  /* 0x00028a0000047ab9 */ /* 0x000fe20000000a00 */
[----:B------:R-:W-:Y:S01]  /*1250*/  ULDC.64 UR8, c[0x0][0xa18] ;  /* 0x0002860000087ab9 */ /* 0x000fe20000000a00 */
[----:B------:R-:W-:Y:S01]  /*1260*/  ULDC.64 UR6, c[0x0][0xa08] ;  /* 0x0002820000067ab9 */ /* 0x000fe20000000a00 */
[----:B0-----:R-:W-:-:S05]  /*1270*/  IMAD.WIDE R4, R27, 0x4, R4 ;  /* 0x000000041b047825 */ /* 0x001fca00078e0204 */
[----:B--2---:R-:W2:Y:S01]  /*1280*/  LDG.E R202, desc[UR40][R4.64] ;  /* 0x0000002804ca7981 */ /* 0x004ea2000c1e1900 */
[----:B------:R-:W-:Y:S01]  /*1290*/  ISETP.NE.U32.AND P2, PT, RZ, UR4, PT ;  /* 0x00000004ff007c0c */ /* 0x000fe2000bf45070 */
[----:B------:R-:W-:Y:S01]  /*12a0*/  IMAD.MOV.U32 R3, RZ, RZ, RZ ;  /* 0x000000ffff037224 */ /* 0x000fe200078e00ff */
[----:B------:R-:W-:Y:S01]  /*12b0*/  ISETP.NE.U32.AND P1, PT, RZ, UR8, PT ;  /* 0x00000008ff007c0c */ /* 0x000fe2000bf25070 */
[----:B------:R-:W-:Y:S01]  /*12c0*/  IMAD.MOV.U32 R31, RZ, RZ, RZ ;  /* 0x000000ffff1f7224 */ /* 0x000fe200078e00ff */
[----:B------:R-:W-:Y:S02]  /*12d0*/  ISETP.NE.AND.EX P2, PT, RZ, UR5, PT, P2 ;  /* 0x00000005ff007c0c */ /* 0x000fe4000bf45320 */
[----:B------:R-:W-:Y:S02]  /*12e0*/  ISETP.NE.AND.EX P1, PT, RZ, UR9, PT, P1 ;  /* 0x00000009ff007c0c */ /* 0x000fe4000bf25310 */
[----:B------:R-:W-:-:S04]  /*12f0*/  ISETP.NE.U32.AND P0, PT, RZ, UR6, PT ;  /* 0x00000006ff007c0c */ /* 0x000fc8000bf05070 */
[----:B------:R-:W-:Y:S02]  /*1300*/  ISETP.NE.AND.EX P0, PT, RZ, UR7, PT, P0 ;  /* 0x00000007ff007c0c */ /* 0x000fe4000bf05300 */
[----:B--2---:R-:W-:Y:S01]  /*1310*/  SHF.R.S32.HI R212, RZ, 0x1f, R202 ;  /* 0x0000001fffd47819 */ /* 0x004fe200000114ca */
[C---:B------:R-:W-:Y:S02]  /*1320*/  IMAD.SHL.U32 R200, R202.reuse, 0x4, RZ ;  /* 0x00000004cac87824 */ /* 0x040fe400078e00ff */
[C---:B------:R-:W-:Y:S02]  /*1330*/  @P2 LEA R4, P3, R202.reuse, UR4, 0x2 ;  /* 0x00000004ca042c11 */ /* 0x040fe4000f8610ff */
[C-C-:B------:R-:W-:Y:S02]  /*1340*/  SHF.L.U64.HI R201, R202.reuse, 0x2, R212.reuse ;  /* 0x00000002cac97819 */ /* 0x140fe400000102d4 */
[----:B------:R-:W-:Y:S01]  /*1350*/  @P2 LEA.HI.X R5, R202, UR5, R212, 0x2, P3 ;  /* 0x00000005ca052c11 */ /* 0x000fe200098f14d4 */
[----:B------:R-:W-:Y:S01]  /*1360*/  ULDC UR4, c[0x0][0x288] ;  /* 0x0000a20000047ab9 */ /* 0x000fe20000000800 */
[----:B------:R-:W-:-:S03]  /*1370*/  IADD3 R8, P4, R200, UR6, RZ ;  /* 0x00000006c8087c10 */ /* 0x000fc6000ff9e0ff */
[----:B------:R0:W5:Y:S01]  /*1380*/  @P2 LDG.E R3, desc[UR40][R4.64] ;  /* 0x0000002804032981 */ /* 0x000162000c1e1900 */
[----:B------:R-:W-:Y:S01]  /*1390*/  @P1 IADD3 R6, P2, R200, UR8, RZ ;  /* 0x00000008c8061c10 */ /* 0x000fe2000ff5e0ff */
[----:B------:R-:W-:Y:S01]  /*13a0*/  IMAD.U32 R24, RZ, RZ, UR4 ;  /* 0x00000004ff187e24 */ /* 0x000fe2000f8e00ff */
[C---:B------:R-:W-:Y:S01]  /*13b0*/  IADD3.X R9, R201.reuse, UR7, RZ, P4, !PT ;  /* 0x00000007c9097c10 */ /* 0x040fe2000a7fe4ff */
[----:B------:R-:W-:Y:S01]  /*13c0*/  ULDC.64 UR4, c[0x0][0x418] ;  /* 0x0001060000047ab9 */ /* 0x000fe20000000a00 */
[----:B----4-:R-:W-:-:S03]  /*13d0*/  @P1 IADD3.X R7, R201, UR9, RZ, P2, !PT ;  /* 0x00000009c9071c10 */ /* 0x010fc600097fe4ff */
[----:B------:R0:W5:Y:S01]  /*13e0*/  @P0 LDG.E R31, desc[UR40][R8.64] ;  /* 0x00000028081f0981 */ /* 0x000162000c1e1900 */
[----:B------:R-:W-:Y:S01]  /*13f0*/  UISETP.NE.U32.AND UP0, UPT, UR4, URZ, UPT ;  /* 0x0000003f0400728c */ /* 0x000fe2000bf05070 */
[----:B------:R-:W-:Y:S02]  /*1400*/  ULDC.64 UR8, c[0x0][0xa20] ;  /* 0x0002880000087ab9 */ /* 0x000fe40000000a00 */
[----:B------:R0:W5:Y:S01]  /*1410*/  @P1 LDG.E R24, desc[UR40][R6.64] ;  /* 0x0000002806181981 */ /* 0x000162000c1e1900 */
[----:B------:R-:W-:Y:S01]  /*1420*/  UISETP.NE.AND.EX UP0, UPT, UR5, URZ, UPT, UP0 ;  /* 0x0000003f0500728c */ /* 0x000fe2000bf05300 */
[----:B------:R-:W-:Y:S01]  /*1430*/  ULDC UR4, c[0x0][0x424] ;  /* 0x0001090000047ab9 */ /* 0x000fe20000000800 */
[----:B------:R-:W-:Y:S02]  /*1440*/  ISETP.NE.U32.AND P2, PT, RZ, UR8, PT ;  /* 0x00000008ff007c0c */ /* 0x000fe4000bf45070 */
[----:B------:R-:W-:Y:S01]  /*1450*/  USEL UR4, UR4, 0x1, UP0 ;  /* 0x0000000104047887 */ /* 0x000fe20008000000 */
[----:B------:R-:W-:Y:S01]  /*1460*/  ULDC UR5, c[0x0][0x2f0] ;  /* 0x0000bc0000057ab9 */ /* 0x000fe20000000800 */
[----:B------:R-:W-:-:S02]  /*1470*/  ISETP.NE.AND.EX P2, PT, RZ, UR9, PT, P2 ;  /* 0x00000009ff007c0c */ /* 0x000fc4000bf45320 */
[----:B------:R-:W-:-:S03]  /*1480*/  UIMAD UR4, UR4, UR5, URZ ;  /* 0x00000005040472a4 */ /* 0x000fc6000f8e023f */
[----:B------:R-:W-:Y:S01]  /*1490*/  ULDC UR5, c[0x0][0x348] ;  /* 0x0000d20000057ab9 */ /* 0x000fe20000000800 */
[----:B------:R-:W-:Y:S02]  /*14a0*/  IMAD.MOV.U32 R209, RZ, RZ, R25 ;  /* 0x000000ffffd17224 */ /* 0x000fe400078e0019 */
[----:B------:R-:W-:Y:S02]  /*14b0*/  IMAD.MOV.U32 R199, RZ, RZ, R26 ;  /* 0x000000ffffc77224 */ /* 0x000fe400078e001a */
[----:B------:R-:W-:Y:S01]  /*14c0*/  IMAD.MOV.U32 R29, RZ, RZ, R202 ;  /* 0x000000ffff1d7224 */ /* 0x000fe200078e00ca */
[----:B0-----:R-:W-:Y:S06]  /*14d0*/  @P1 BRA `(.L_x_646) ;  /* 0x0000000000241947 */ /* 0x001fec0003800000 */
[----:B------:R-:W-:Y:S02]  /*14e0*/  ULDC.64 UR6, c[0x0][0xa00] ;  /* 0x0002800000067ab9 */ /* 0x000fe40000000a00 */
[----:B------:R-:W-:-:S04]  /*14f0*/  ISETP.NE.U32.AND P1, PT, RZ, UR6, PT ;  /* 0x00000006ff007c0c */ /* 0x000fc8000bf25070 */
[----:B------:R-:W-:-:S13]  /*1500*/  ISETP.NE.AND.EX P1, PT, RZ, UR7, PT, P1 ;  /* 0x00000007ff007c0c */ /* 0x000fda000bf25310 */
[----:B------:R-:W-:Y:S05]  /*1510*/  @!P1 BRA `(.L_x_646) ;  /* 0x0000000000149947 */ /* 0x000fea0003800000 */
[----:B------:R-:W0:Y:S02]  /*1520*/  LDC.64 R4, c[0x0][0xa00] ;  /* 0x00028000ff047b82 */ /* 0x000e240000000a00 */
[----:B0-----:R-:W-:-:S05]  /*1530*/  IMAD.WIDE R4, R29, 0x4, R4 ;  /* 0x000000041d047825 */ /* 0x001fca00078e0204 */
[----:B-----5:R-:W2:Y:S04]  /*1540*/  LDG.E R24, desc[UR40][R4.64] ;  /* 0x0000002804187981 */ /* 0x020ea8000c1e1900 */
[----:B------:R-:W2:Y:S02]  /*1550*/  LDG.E R7, desc[UR40][R4.64+0x4] ;  /* 0x0000042804077981 */ /* 0x000ea4000c1e1900 */
[----:B--2---:R-:W-:-:S07]  /*1560*/  IMAD.IADD R24, R7, 0x1, -R24 ;  /* 0x0000000107187824 */ /* 0x004fce00078e0a18 */
.L_x_646:
[----:B------:R-:W-:Y:S02]  /*1570*/  IMAD.U32 R46, RZ, RZ, UR5 ;  /* 0x00000005ff2e7e24 */ /* 0x000fe4000f8e00ff */
[----:B------:R-:W-:Y:S01]  /*1580*/  IMAD.U32 R28, RZ, RZ, UR4 ;  /* 0x00000004ff1c7e24 */ /* 0x000fe2000f8e00ff */
[----:B------:R-:W-:Y:S06]  /*1590*/  @!P2 BRA `(.L_x_647) ;  /* 0x000000000010a947 */ /* 0x000fec0003800000 */
[----:B------:R-:W-:-:S04]  /*15a0*/  IADD3 R4, P0, R200, UR8, RZ ;  /* 0x00000008c8047c10 */ /* 0x000fc8000ff1e0ff */
[----:B------:R-:W-:-:S05]  /*15b0*/  IADD3.X R5, R201, UR9, RZ, P0, !PT ;  /* 0x00000009c9057c10 */ /* 0x000fca00087fe4ff */
[----:B------:R0:W5:Y:S01]  /*15c0*/  LDG.E R28, desc[UR40][R4.64] ;  /* 0x00000028041c7981 */ /* 0x000162000c1e1900 */
[----:B------:R-:W-:Y:S05]  /*15d0*/  BRA `(.L_x_648) ;  /* 0x0000000000107947 */ /* 0x000fea0003800000 */
.L_x_647:
[----:B------:R-:W-:Y:S05]  /*15e0*/  @!P0 BRA `(.L_x_648) ;  /* 0x00000000000c8947 */ /* 0x000fea0003800000 */
[----:B------:R-:W2:Y:S04]  /*15f0*/  LDG.E R5, desc[UR40][R8.64] ;  /* 0x0000002808057981 */ /* 0x000ea8000c1e1900 */
[----:B------:R-:W2:Y:S02]  /*1600*/  LDG.E R28, desc[UR40][R8.64+0x4] ;  /* 0x00000428081c7981 */ /* 0x000ea4000c1e1900 */
[----:B--2---:R-:W-:-:S07]  /*1610*/  IMAD.IADD R28, R28, 0x1, -R5 ;  /* 0x000000011c1c7824 */ /* 0x004fce00078e0a05 */
.L_x_648:
[----:B------:R-:W-:Y:S02]  /*1620*/  ULDC.64 UR4, c[0x0][0xa10] ;  /* 0x0002840000047ab9 */ /* 0x000fe40000000a00 */
[----:B------:R-:W-:-:S04]  /*1630*/  ISETP.NE.U32.AND P0, PT, RZ, UR4, PT ;  /* 0x00000004ff007c0c */ /* 0x000fc8000bf05070 */
[----:B------:R-:W-:Y:S01]  /*1640*/  ISETP.NE.AND.EX P0, PT, RZ, UR5, PT, P0 ;  /* 0x00000005ff007c0c */ /* 0x000fe2000bf05300 */
[----:B------:R-:W-:-:S12]  /*1650*/  ULDC.64 UR4, c[0x0][0xa30] ;  /* 0x00028c0000047ab9 */ /* 0x000fd80000000a00 */
[----:B0-----:R-:W0:Y:S02]  /*1660*/  @P0 LDC.64 R4, c[0x0][0xa10] ;  /* 0x00028400ff040b82 */ /* 0x001e240000000a00 */
[----:B0-----:R-:W-:-:S05]  /*1670*/  @P0 IMAD.WIDE R4, R29, 0x4, R4 ;  /* 0x000000041d040825 */ /* 0x001fca00078e0204 */
[----:B------:R-:W2:Y:S04]  /*1680*/  @P0 LDG.E R0, desc[UR40][R4.64] ;  /* 0x0000002804000981 */ /* 0x000ea8000c1e1900 */
[----:B------:R-:W2:Y:S01]  /*1690*/  @P0 LDG.E R9, desc[UR40][R4.64+0x4] ;  /* 0x0000042804090981 */ /* 0x000ea2000c1e1900 */
[----:B------:R-:W-:Y:S01]  /*16a0*/  ISETP.NE.U32.AND P1, PT, RZ, UR4, PT ;  /* 0x00000004ff007c0c */ /* 0x000fe2000bf25070 */
[----:B-----5:R-:W-:-:S03]  /*16b0*/  IMAD.MOV.U32 R27, RZ, RZ, R28 ;  /* 0x000000ffff1b7224 */ /* 0x020fc600078e001c */
[----:B------:R-:W-:-:S13]  /*16c0*/  ISETP.NE.AND.EX P1, PT, RZ, UR5, PT, P1 ;  /* 0x00000005ff007c0c */ /* 0x000fda000bf25310 */
[----:B------:R-:W-:-:S04]  /*16d0*/  @P1 IADD3 R6, P2, R200, UR4, RZ ;  /* 0x00000004c8061c10 */ /* 0x000fc8000ff5e0ff */
[----:B------:R-:W-:-:S05]  /*16e0*/  @P1 IADD3.X R7, R201, UR5, RZ, P2, !PT ;  /* 0x00000005c9071c10 */ /* 0x000fca00097fe4ff */
[----:B------:R0:W5:Y:S01]  /*16f0*/  @P1 LDG.E R27, desc[UR40][R6.64] ;  /* 0x00000028061b1981 */ /* 0x000162000c1e1900 */
[----:B------:R-:W-:Y:S01]  /*1700*/  IMAD.IADD R11, R28, 0x1, -R3 ;  /* 0x000000011c0b7824 */ /* 0x000fe200078e0a03 */
[----:B------:R-:W-:-:S03]  /*1710*/  PLOP3.LUT P3, PT, PT, PT, PT, 0x80, 0x0 ;  /* 0x000000000000781c */ /* 0x000fc60003f6f070 */
[----:B------:R-:W-:-:S05]  /*1720*/  IMAD.MOV R44, RZ, RZ, -R11 ;  /* 0x000000ffff2c7224 */ /* 0x000fca00078e0a0b */
[----:B------:R-:W-:Y:S01]  /*1730*/  VIMNMX R44, RZ, R44, !PT ;  /* 0x0000002cff2c7248 */ /* 0x000fe20007fe0100 */
[----:B--2---:R-:W-:-:S04]  /*1740*/  @P0 IMAD.IADD R46, R9, 0x1, -R0 ;  /* 0x00000001092e0824 */ /* 0x004fc800078e0a00 */
[----:B------:R-:W-:-:S04]  /*1750*/  IMAD.IADD R168, R11, 0x1, R46 ;  /* 0x000000010ba87824 */ /* 0x000fc800078e022e */
[----:B------:R-:W-:-:S05]  /*1760*/  VIADD R0, R168, 0x3f ;  /* 0x0000003fa8007836 */ /* 0x000fca0000000000 */
[----:B------:R-:W-:-:S04]  /*1770*/  SHF.R.S32.HI R3, RZ, 0x1f, R0 ;  /* 0x0000001fff037819 */ /* 0x000fc80000011400 */
[----:B------:R-:W-:-:S04]  /*1780*/  LEA.HI R3, R3, R0, RZ, 0x6 ;  /* 0x0000000003037211 */ /* 0x000fc800078f30ff */
[----:B------:R-:W-:Y:S02]  /*1790*/  LOP3.LUT R5, R3, 0xffffffc0, RZ, 0xc0, !PT ;  /* 0xffffffc003057812 */ /* 0x000fe400078ec0ff */
[----:B------:R-:W-:Y:S02]  /*17a0*/  SHF.R.S32.HI R181, RZ, 0x6, R3 ;  /* 0x00000006ffb57819 */ /* 0x000fe40000011403 */
[----:B------:R-:W-:-:S04]  /*17b0*/  VIADDMNMX R5, R5, -R11, R46, PT ;  /* 0x8000000b05057246 */ /* 0x000fc8000380012e */
[----:B------:R-:W-:Y:S02]  /*17c0*/  ISETP.GT.AND P0, PT, R5, R44, PT ;  /* 0x0000002c0500720c */ /* 0x000fe40003f04270 */
[----:B------:R-:W-:-:S05]  /*17d0*/  SHF.R.U32.HI R44, RZ, 0x6, R44 ;  /* 0x00000006ff2c7819 */ /* 0x000fca000001162c */
[----:B------:R-:W-:-:S06]  /*17e0*/  IMAD.MOV.U32 R45, RZ, RZ, R44 ;  /* 0x000000ffff2d7224 */ /* 0x000fcc00078e002c */
[----:B------:R-:W-:-:S05]  /*17f0*/  @P0 VIADD R0, R5, 0x3f ;  /* 0x0000003f05000836 */ /* 0x000fca0000000000 */
[----:B------:R-:W-:-:S04]  /*1800*/  @P0 SHF.R.S32.HI R5, RZ, 0x1f, R0 ;  /* 0x0000001fff050819 */ /* 0x000fc80000011400 */
[----:B------:R-:W-:-:S04]  /*1810*/  @P0 LEA.HI R5, R5, R0, RZ, 0x6 ;  /* 0x0000000005050211 */ /* 0x000fc800078f30ff */
[----:B------:R-:W-:-:S04]  /*1820*/  @P0 SHF.R.S32.HI R45, RZ, 0x6, R5 ;  /* 0x00000006ff2d0819 */ /* 0x000fc80000011405 */
[----:B------:R-:W-:-:S13]  /*1830*/  ISETP.GT.AND P0, PT, R45, R44, PT ;  /* 0x0000002c2d00720c */ /* 0x000fda0003f04270 */
[----:B0-----:R-:W-:Y:S05]  /*1840*/  @!P0 BRA `(.L_x_649) ;  /* 0x00000028009c8947 */ /* 0x001fea0003800000 */
[----:B------:R-:W-:Y:S01]  /*1850*/  VIADD R0, R2, 0x22400 ;  /* 0x0002240002007836 */ /* 0x000fe20000000000 */
[----:B------:R-:W-:Y:S04]  /*1860*/  BSSY B6, `(.L_x_650) ;  /* 0x0000013000067945 */ /* 0x000fe80003800000 */
[----:B------:R-:W-:-:S13]  /*1870*/  LOP3.LUT P0, RZ, R0, 0x3ff, RZ, 0xc0, !PT ;  /* 0x000003ff00ff7812 */ /* 0x000fda000780c0ff */
        /* <DEDUP_REMOVED lines=16> */
[----:B-1---5:R-:W-:Y:S05]  /*1980*/  CALL.ABS.NOINC R14 ;  /* 0x000000000e007343 */ /* 0x022fea0003c00000 */
.L_x_651:
[----:B------:R-:W-:Y:S05]  /*1990*/  BSYNC B6 ;  /* 0x0000000000067941 */ /* 0x000fea0003800000 */
.L_x_650:
        /* <DEDUP_REMOVED lines=20> */
.L_x_653:
[----:B------:R-:W-:Y:S05]  /*1ae0*/  BSYNC B6 ;  /* 0x0000000000067941 */ /* 0x000fea0003800000 */
.L_x_652:
[----:B------:R-:W-:Y:S01]  /*1af0*/  ULDC.64 UR4, c[0x0][0x9f8] ;  /* 0x00027e0000047ab9 */ /* 0x000fe20000000a00 */
[----:B------:R-:W0:Y:S01]  /*1b00*/  LDC.64 R52, c[0x0][0x300] ;  /* 0x0000c000ff347b82 */ /* 0x000e220000000a00 */
[----:B------:R-:W-:Y:S01]  /*1b10*/  ISETP.NE.U32.AND P0, PT, RZ, UR4, PT ;  /* 0x00000004ff007c0c */ /* 0x000fe2000bf05070 */
[----:B------:R-:W-:Y:S01]  /*1b20*/  IMAD.IADD R42, R31, 0x1, R28 ;  /* 0x000000011f2a7824 */ /* 0x000fe200078e021c */
[----:B------:R-:W-:Y:S02]  /*1b30*/  ULDC.64 UR6, c[0x0][0x330] ;  /* 0x0000cc0000067ab9 */ /* 0x000fe40000000a00 */
[----:B------:R-:W-:Y:S02]  /*1b40*/  ISETP.NE.AND.EX P0, PT, RZ, UR5, PT, P0 ;  /* 0x00000005ff007c0c */ /* 0x000fe4000bf05300 */
[----:B------:R-:W-:Y:S01]  /*1b50*/  SHF.R.S32.HI R17, RZ, 0x1f, R16 ;  /* 0x0000001fff117819 */ /* 0x000fe20000011410 */
[----:B------:R-:W1:Y:S08]  /*1b60*/  LDC.64 R54, c[0x0][0x3f8] ;  /* 0x0000fe00ff367b82 */ /* 0x000e700000000a00 */
[----:B------:R-:W2:Y:S02]  /*1b70*/  LDC R43, c[0x0][0x3f4] ;  /* 0x0000fd00ff2b7b82 */ /* 0x000ea40000000800 */
[----:B------:R-:W-:-:S04]  /*1b80*/  @P0 IADD3 R4, P1, R200, UR4, RZ ;  /* 0x00000004c8040c10 */ /* 0x000fc8000ff3e0ff */
[----:B------:R-:W-:Y:S01]  /*1b90*/  @P0 IADD3.X R5, R201, UR5, RZ, P1, !PT ;  /* 0x00000005c9050c10 */ /* 0x000fe20008ffe4ff */
[----:B------:R-:W-:-:S04]  /*1ba0*/  ULDC.64 UR4, c[0x0][0x308] ;  /* 0x0000c20000047ab9 */ /* 0x000fc80000000a00 */
[----:B------:R3:W4:Y:S01]  /*1bb0*/  @P0 LDG.E R29, desc[UR40][R4.64] ;  /* 0x00000028041d0981 */ /* 0x000722000c1e1900 */
[----:B------:R-:W-:Y:S01]  /*1bc0*/  SHF.R.S32.HI R28, RZ, 0x1f, R42 ;  /* 0x0000001fff1c7819 */ /* 0x000fe2000001142a */
[-C--:B0-----:R-:W-:Y:S01]  /*1bd0*/  IMAD.WIDE.U32 R6, R42, R52.reuse, RZ ;  /* 0x000000342a067225 */ /* 0x081fe200078e00ff */
[----:B------:R-:W-:Y:S01]  /*1be0*/  SHF.R.S32.HI R187, RZ, 0x1f, R186 ;  /* 0x0000001fffbb7819 */ /* 0x000fe200000114ba */
[----:B------:R-:W0:Y:S01]  /*1bf0*/  S2R R50, SR_TID.X ;  /* 0x0000000000327919 */ /* 0x000e220000002100 */
[----:B------:R-:W-:Y:S01]  /*1c00*/  SHF.L.U64.HI R49, R52, 0x6, R53 ;  /* 0x0000000634317819 */ /* 0x000fe20000010235 */
[----:B------:R-:W-:Y:S02]  /*1c10*/  IMAD R0, R28, R52, RZ ;  /* 0x000000341c007224 */ /* 0x000fe400078e02ff */
[----:B------:R-:W-:Y:S02]  /*1c20*/  IMAD.SHL.U32 R14, R188, 0x40, RZ ;  /* 0x00000040bc0e7824 */ /* 0x000fe400078e00ff */
[----:B------:R-:W-:Y:S01]  /*1c30*/  IMAD R3, R42, R53, R0 ;  /* 0x000000352a037224 */ /* 0x000fe200078e0200 */
[----:B------:R-:W-:Y:S01]  /*1c40*/  SHF.R.S32.HI R0, RZ, 0x1f, R26 ;  /* 0x0000001fff007819 */ /* 0x000fe2000001141a */
[----:B---3--:R-:W-:Y:S01]  /*1c50*/  IMAD.WIDE.U32 R4, R26, UR6, R16 ;  /* 0x000000061a047c25 */ /* 0x008fe2000f8e0010 */
[----:B--2---:R-:W-:-:S03]  /*1c60*/  ISETP.GE.AND P2, PT, R16, R43, PT ;  /* 0x0000002b1000720c */ /* 0x004fc60003f46270 */
[----:B------:R-:W-:Y:S01]  /*1c70*/  IMAD.IADD R7, R7, 0x1, R3 ;  /* 0x0000000107077824 */ /* 0x000fe200078e0203 */
[----:B------:R-:W-:Y:S01]  /*1c80*/  SEL R15, R43, RZ, P2 ;  /* 0x000000ff2b0f7207 */ /* 0x000fe20001000000 */
[----:B------:R-:W-:Y:S01]  /*1c90*/  IMAD R3, R0, UR6, RZ ;  /* 0x0000000600037c24 */ /* 0x000fe2000f8e02ff */
[----:B------:R-:W-:Y:S01]  /*1ca0*/  P2R R70, PR, RZ, 0x4 ;  /* 0x00000004ff467803 */ /* 0x000fe20000000000 */
[----:B------:R-:W-:Y:S01]  /*1cb0*/  IMAD.WIDE.U32 R6, R26, UR4, R6 ;  /* 0x000000041a067c25 */ /* 0x000fe2000f8e0006 */
[----:B------:R-:W-:-:S03]  /*1cc0*/  IADD3 R42, P2, R19, R42, RZ ;  /* 0x0000002a132a7210 */ /* 0x000fc60007f5e0ff */
[----:B------:R-:W-:Y:S01]  /*1cd0*/  IMAD R33, R26, UR7, R3 ;  /* 0x000000071a217c24 */ /* 0x000fe2000f8e0203 */
[----:B------:R-:W-:Y:S01]  /*1ce0*/  ULDC.64 UR6, c[0x0][0xa08] ;  /* 0x0002820000067ab9 */ /* 0x000fe20000000a00 */
[----:B------:R-:W-:Y:S01]  /*1cf0*/  IMAD R3, R0, UR4, RZ ;  /* 0x0000000400037c24 */ /* 0x000fe2000f8e02ff */
[----:B------:R-:W-:Y:S01]  /*1d00*/  ISETP.NE.U32.AND P0, PT, RZ, UR6, PT ;  /* 0x00000006ff007c0c */ /* 0x000fe2000bf05070 */
[----:B------:R-:W-:Y:S02]  /*1d10*/  IMAD.IADD R33, R5, 0x1, R33 ;  /* 0x0000000105217824 */ /* 0x000fe400078e0221 */
[----:B------:R-:W-:Y:S01]  /*1d20*/  IMAD R3, R26, UR5, R3 ;  /* 0x000000051a037c24 */ /* 0x000fe2000f8e0203 */
[----:B------:R-:W-:Y:S01]  /*1d30*/  ISETP.NE.AND.EX P0, PT, RZ, UR7, PT, P0 ;  /* 0x00000007ff007c0c */ /* 0x000fe2000bf05300 */
[----:B------:R-:W-:Y:S01]  /*1d40*/  ULDC.64 UR4, c[0x0][0x310] ;  /* 0x0000c40000047ab9 */ /* 0x000fe20000000a00 */
[----:B------:R-:W-:Y:S01]  /*1d50*/  ULDC.64 UR6, c[0x0][0x338] ;  /* 0x0000ce0000067ab9 */ /* 0x000fe20000000a00 */
[----:B------:R-:W-:Y:S01]  /*1d60*/  IMAD.IADD R7, R7, 0x1, R3 ;  /* 0x0000000107077824 */ /* 0x000fe200078e0203 */
[----:B------:R-:W-:Y:S01]  /*1d70*/  SHF.R.S32.HI R3, RZ, 0x1f, R19 ;  /* 0x0000001fff037819 */ /* 0x000fe20000011413 */
[----:B------:R-:W-:Y:S01]  /*1d80*/  IMAD.MOV.U32 R32, RZ, RZ, R4 ;  /* 0x000000ffff207224 */ /* 0x000fe200078e0004 */
[----:B0-----:R-:W-:Y:S01]  /*1d90*/  SHF.R.U32.HI R50, RZ, 0x7, R50 ;  /* 0x00000007ff327819 */ /* 0x001fe20000011632 */
[----:B------:R-:W0:Y:S01]  /*1da0*/  LDC.64 R4, c[0x0][0x408] ;  /* 0x00010200ff047b82 */ /* 0x000e220000000a00 */
[----:B------:R-:W-:-:S02]  /*1db0*/  IMAD.IADD R15, R16, 0x1, R15 ;  /* 0x00000001100f7824 */ /* 0x000fc400078e020f */
[----:B------:R-:W-:Y:S02]  /*1dc0*/  VIADD R74, R16, 0x20 ;  /* 0x00000020104a7836 */ /* 0x000fe40000000000 */
[----:B------:R-:W-:Y:S01]  /*1dd0*/  IMAD.SHL.U32 R60, R43, 0x2, RZ ;  /* 0x000000022b3c7824 */ /* 0x000fe200078e00ff */
[----:B------:R-:W-:Y:S01]  /*1de0*/  SHF.R.S32.HI R48, RZ, 0x1f, R15 ;  /* 0x0000001fff307819 */ /* 0x000fe2000001140f */
[----:B------:R-:W-:Y:S02]  /*1df0*/  VIADD R59, R50, 0x8 ;  /* 0x00000008323b7836 */ /* 0x000fe40000000000 */
[----:B------:R-:W-:Y:S01]  /*1e00*/  IMAD.X R43, R28, 0x1, R3, P2 ;  /* 0x000000011c2b7824 */ /* 0x000fe200010e0603 */
[----:B------:R-:W-:-:S04]  /*1e10*/  LEA.HI R48, R48, R15, RZ, 0x3 ;  /* 0x0000000f30307211 */ /* 0x000fc800078f18ff */
[----:B------:R-:W-:-:S04]  /*1e20*/  LOP3.LUT R65, R48, 0xfffffff8, RZ, 0xc0, !PT ;  /* 0xfffffff830417812 */ /* 0x000fc800078ec0ff */
[----:B------:R-:W-:Y:S01]  /*1e30*/  SHF.R.S32.HI R71, RZ, 0x1f, R65 ;  /* 0x0000001fff477819 */ /* 0x000fe20000011441 */
[----:B0-----:R-:W-:Y:S01]  /*1e40*/  IMAD R12, R3, R4, RZ ;  /* 0x00000004030c7224 */ /* 0x001fe200078e02ff */
[C---:B------:R-:W-:Y:S01]  /*1e50*/  SHF.L.U64.HI R56, R4.reuse, 0x6, R5 ;  /* 0x0000000604387819 */ /* 0x040fe20000010205 */
[----:B------:R-:W-:Y:S02]  /*1e60*/  IMAD.SHL.U32 R57, R4, 0x40, RZ ;  /* 0x0000004004397824 */ /* 0x000fe400078e00ff */
[----:B------:R-:W-:Y:S01]  /*1e70*/  IMAD R31, R19, R5, R12 ;  /* 0x00000005131f7224 */ /* 0x000fe200078e020c */
[----:B----4-:R-:W-:Y:S02]  /*1e80*/  SHF.R.S32.HI R0, RZ, 0x1f, R29 ;  /* 0x0000001fff007819 */ /* 0x010fe4000001141d */
[----:B------:R-:W-:Y:S02]  /*1e90*/  SEL R11, R29, RZ, !P0 ;  /* 0x000000ff1d0b7207 */ /* 0x000fe40004000000 */
[----:B------:R-:W-:-:S03]  /*1ea0*/  SEL R0, R0, RZ, !P0 ;  /* 0x000000ff00007207 */ /* 0x000fc60004000000 */
[----:B------:R-:W-:-:S04]  /*1eb0*/  IMAD.WIDE.U32 R20, R11, UR4, R6 ;  /* 0x000000040b147c25 */ /* 0x000fc8000f8e0006 */
[C---:B------:R-:W-:Y:S02]  /*1ec0*/  IMAD R6, R0.reuse, UR6, RZ ;  /* 0x0000000600067c24 */ /* 0x040fe4000f8e02ff */
[----:B------:R-:W-:Y:S01]  /*1ed0*/  IMAD R8, R0, UR4, RZ ;  /* 0x0000000400087c24 */ /* 0x000fe2000f8e02ff */
[----:B------:R-:W-:Y:S01]  /*1ee0*/  ULDC UR4, c[0x0][0x2f4] ;  /* 0x0000bd0000047ab9 */ /* 0x000fe20000000800 */
[----:B------:R-:W-:Y:S01]  /*1ef0*/  IMAD R73, R11, UR7, R6 ;  /* 0x000000070b497c24 */ /* 0x000fe2000f8e0206 */
[----:B------:R-:W-:Y:S01]  /*1f00*/  ISETP.GE.AND P1, PT, R74, UR4, PT ;  /* 0x000000044a007c0c */ /* 0x000fe2000bf26270 */
[----:B-1----:R-:W-:Y:S02]  /*1f10*/  IMAD R6, R3, R54, RZ ;  /* 0x0000003603067224 */ /* 0x002fe400078e02ff */
[C---:B------:R-:W-:Y:S02]  /*1f20*/  IMAD R13, R11.reuse, UR5, R8 ;  /* 0x000000050b0d7c24 */ /* 0x040fe4000f8e0208 */
[----:B------:R-:W-:-:S04]  /*1f30*/  IMAD.WIDE.U32 R32, R11, UR6, R32 ;  /* 0x000000060b207c25 */ /* 0x000fc8000f8e0020 */
[C---:B------:R-:W-:Y:S02]  /*1f40*/  IMAD R29, R19.reuse, R55, R6 ;  /* 0x00000037131d7224 */ /* 0x040fe400078e0206 */
[----:B------:R-:W-:-:S04]  /*1f50*/  IMAD.WIDE.U32 R6, R19, R54, R186 ;  /* 0x0000003613067225 */ /* 0x000fc800078e00ba */
[----:B------:R-:W-:-:S04]  /*1f60*/  IMAD.WIDE.U32 R10, R19, R54, R16 ;  /* 0x00000036130a7225 */ /* 0x000fc800078e0010 */
[----:B------:R-:W-:Y:S02]  /*1f70*/  IMAD.IADD R7, R7, 0x1, R29 ;  /* 0x0000000107077824 */ /* 0x000fe400078e021d */
[----:B------:R-:W-:Y:S01]  /*1f80*/  IMAD.IADD R11, R29, 0x1, R11 ;  /* 0x000000011d0b7824 */ /* 0x000fe200078e020b */
[----:B-----5:R-:W-:Y:S01]  /*1f90*/  SHF.R.S32.HI R29, RZ, 0x1f, R27 ;  /* 0x0000001fff1d7819 */ /* 0x020fe2000001141b */
[-C--:B------:R-:W-:Y:S02]  /*1fa0*/  IMAD R0, R3, R52.reuse, RZ ;  /* 0x0000003403007224 */ /* 0x080fe400078e02ff */
[----:B------:R-:W-:-:S04]  /*1fb0*/  IMAD.WIDE.U32 R8, R19, R52, R16 ;  /* 0x0000003413087225 */ /* 0x000fc800078e0010 */
[----:B------:R-:W-:Y:S02]  /*1fc0*/  IMAD R30, R29, R54, RZ ;  /* 0x000000361d1e7224 */ /* 0x000fe400078e02ff */
[----:B------:R-:W-:Y:S01]  /*1fd0*/  IMAD R47, R19, R53, R0 ;  /* 0x00000035132f7224 */ /* 0x000fe200078e0200 */
[----:B------:R-:W-:Y:S01]  /*1fe0*/  SHF.L.U64.HI R53, R54, 0x6, R55 ;  /* 0x0000000636357819 */ /* 0x000fe20000010237 */
[----:B------:R-:W-:Y:S01]  /*1ff0*/  IMAD R63, R27, R55, R30 ;  /* 0x000000371b3f7224 */ /* 0x000fe200078e021e */
[----:B------:R-:W-:Y:S01]  /*2000*/  LOP3.LUT R55, R14, 0x1c0, RZ, 0xc0, !PT ;  /* 0x000001c00e377812 */ /* 0x000fe200078ec0ff */
[----:B------:R-:W-:Y:S01]  /*2010*/  IMAD R30, R29, R4, RZ ;  /* 0x000000041d1e7224 */ /* 0x000fe200078e02ff */
[----:B------:R-:W-:Y:S01]  /*2020*/  IADD3 R0, P0, R20, R8, RZ ;  /* 0x0000000814007210 */ /* 0x000fe20007f1e0ff */
[----:B------:R-:W-:Y:S01]  /*2030*/  IMAD.IADD R26, R21, 0x1, R13 ;  /* 0x00000001151a7824 */ /* 0x000fe200078e020d */
[----:B------:R-:W-:Y:S01]  /*2040*/  SHF.R.U32.HI R58, RZ, 0x3, R55 ;  /* 0x00000003ff3a7819 */ /* 0x000fe20000011637 */
[----:B------:R-:W-:Y:S01]  /*2050*/  IMAD R69, R27, R5, R30 ;  /* 0x000000051b457224 */ /* 0x000fe200078e021e */
[--C-:B------:R-:W-:Y:S01]  /*2060*/  LOP3.LUT R5, R55, 0x18, R16.reuse, 0xf8, !PT ;  /* 0x0000001837057812 */ /* 0x100fe200078ef810 */
[----:B------:R-:W-:Y:S01]  /*2070*/  IMAD.WIDE.U32 R12, R19, R4, R16 ;  /* 0x00000004130c7225 */ /* 0x000fe200078e0010 */
[----:B------:R-:W-:-:S02]  /*2080*/  IADD3.X R47, R26, R9, R47, P0, !PT ;  /* 0x000000091a2f7210 */ /* 0x000fc400007fe42f */
[----:B------:R-:W-:Y:S01]  /*2090*/  LOP3.LUT R5, R5, R58, RZ, 0x3c, !PT ;  /* 0x0000003a05057212 */ /* 0x000fe200078e3cff */
[----:B------:R-:W-:Y:S01]  /*20a0*/  IMAD.WIDE.U32 R8, R19, R4, R186 ;  /* 0x0000000413087225 */ /* 0x000fe200078e00ba */
[----:B------:R-:W-:-:S03]  /*20b0*/  ISETP.GE.AND P0, PT, R16, UR4, PT ;  /* 0x0000000410007c0c */ /* 0x000fc6000bf06270 */
[----:B------:R-:W-:Y:S01]  /*20c0*/  IMAD R61, R192, 0x200, R5 ;  /* 0x00000200c03d7824 */ /* 0x000fe200078e0205 */
[----:B------:R-:W-:Y:S01]  /*20d0*/  LOP3.LUT R5, R55, 0x38, R48, 0xf8, !PT ;  /* 0x0000003837057812 */ /* 0x000fe200078ef830 */
[----:B------:R-:W-:Y:S02]  /*20e0*/  IMAD.IADD R9, R9, 0x1, R31 ;  /* 0x0000000109097824 */ /* 0x000fe400078e021f */
[----:B------:R-:W-:Y:S01]  /*20f0*/  IMAD.IADD R13, R31, 0x1, R13 ;  /* 0x000000011f0d7824 */ /* 0x000fe200078e020d */
[----:B------:R-:W-:Y:S01]  /*2100*/  LOP3.LUT R5, R5, R58, RZ, 0x3c, !PT ;  /* 0x0000003a05057212 */ /* 0x000fe200078e3cff */
[----:B------:R-:W-:-:S04]  /*2110*/  IMAD.WIDE.U32 R34, R27, R54, R6 ;  /* 0x000000361b227225 */ /* 0x000fc800078e0006 */
[----:B------:R-:W-:-:S04]  /*2120*/  IMAD.WIDE.U32 R38, R27, R4, R8 ;  /* 0x000000041b267225 */ /* 0x000fc800078e0008 */
[----:B------:R-:W-:-:S04]  /*2130*/  IMAD.WIDE.U32 R36, R27, R54, R10 ;  /* 0x000000361b247225 */ /* 0x000fc800078e000a */
[----:B------:R-:W-:-:S04]  /*2140*/  IMAD.WIDE.U32 R40, R27, R4, R12 ;  /* 0x000000041b287225 */ /* 0x000fc800078e000c */
[----:B------:R-:W-:Y:S02]  /*2150*/  IMAD.IADD R62, R35, 0x1, R63 ;  /* 0x00000001233e7824 */ /* 0x000fe400078e023f */
[----:B------:R-:W-:Y:S02]  /*2160*/  IMAD.IADD R67, R39, 0x1, R69 ;  /* 0x0000000127437824 */ /* 0x000fe400078e0245 */
[----:B------:R-:W-:Y:S02]  /*2170*/  IMAD.SHL.U32 R52, R52, 0x40, RZ ;  /* 0x0000004034347824 */ /* 0x000fe400078e00ff */
[----:B------:R-:W-:Y:S02]  /*2180*/  IMAD.SHL.U32 R54, R54, 0x40, RZ ;  /* 0x0000004036367824 */ /* 0x000fe400078e00ff */
[----:B------:R-:W-:Y:S02]  /*2190*/  IMAD.IADD R63, R63, 0x1, R37 ;  /* 0x000000013f3f7824 */ /* 0x000fe400078e0225 */
[----:B------:R-:W-:-:S02]  /*21a0*/  IMAD.IADD R69, R69, 0x1, R41 ;  /* 0x0000000145457824 */ /* 0x000fc400078e0229 */
[----:B------:R-:W-:Y:S02]  /*21b0*/  IMAD R64, R192, 0x200, R5 ;  /* 0x00000200c0407824 */ /* 0x000fe400078e0205 */
[----:B------:R-:W-:-:S07]  /*21c0*/  IMAD.IADD R73, R33, 0x1, R73 ;  /* 0x0000000121497824 */ /* 0x000fce00078e0249 */
.L_x_683:
[----:B----4-:R-:W0:Y:S01]  /*21d0*/  LDC.64 R50, c[0x0][0x2e8] ;  /* 0x0000ba00ff327b82 */ /* 0x010e220000000a00 */
[----:B------:R-:W-:Y:S01]  /*21e0*/  VIADD R45, R45, 0xffffffff ;  /* 0xffffffff2d2d7836 */ /* 0x000fe20000000000 */
[----:B------:R-:W-:Y:S05]  /*21f0*/  YIELD ;  /* 0x0000000000007946 */ /* 0x000fea0003800000 */
[----:B------:R-:W-:Y:S01]  /*2200*/  SHF.R.S32.HI R72, RZ, 0x1f, R45 ;  /* 0x0000001fff487819 */ /* 0x000fe2000001142d */
[----:B------:R-:W1:Y:S01]  /*2210*/  LDC R83, c[0x0][0x3f4] ;  /* 0x0000fd00ff537b82 */ /* 0x000e620000000800 */
[-C--:B------:R-:W-:Y:S01]  /*2220*/  IMAD R5, R49, R45.reuse, RZ ;  /* 0x0000002d31057224 */ /* 0x080fe200078e02ff */
[----:B------:R-:W-:Y:S01]  /*2230*/  BSSY B0, `(.L_x_654) ;  /* 0x000018e000007945 */ /* 0x000fe20003800000 */
[----:B---3--:R-:W-:-:S04]  /*2240*/  IMAD.WIDE.U32 R14, R52, R45, RZ ;  /* 0x0000002d340e7225 */ /* 0x008fc800078e00ff */
[----:B------:R-:W-:Y:S01]  /*2250*/  IMAD R5, R72, R52, R5 ;  /* 0x0000003448057224 */ /* 0x000fe200078e0205 */
[----:B------:R-:W-:Y:S01]  /*2260*/  IADD3 R4, P2, R0, R14, RZ ;  /* 0x0000000e00047210 */ /* 0x000fe20007f5e0ff */
[----:B--2---:R-:W-:Y:S02]  /*2270*/  IMAD.SHL.U32 R30, R22, 0x1000, RZ ;  /* 0x00001000161e7824 */ /* 0x004fe400078e00ff */
[----:B------:R-:W-:Y:S02]  /*2280*/  IMAD.IADD R78, R15, 0x1, R5 ;  /* 0x000000010f4e7824 */ /* 0x000fe400078e0205 */
[----:B------:R-:W-:Y:S02]  /*2290*/  IMAD.IADD R5, R61, 0x1, R30 ;  /* 0x000000013d057824 */ /* 0x000fe400078e021e */
[----:B------:R-:W-:Y:S01]  /*22a0*/  IMAD.X R6, R78, 0x1, R47, P2 ;  /* 0x000000014e067824 */ /* 0x000fe200010e062f */
[----:B0-----:R-:W-:Y:S01]  /*22b0*/  LEA R12, P3, R4, R50, 0x1 ;  /* 0x00000032040c7211 */ /* 0x001fe200078608ff */
[----:B------:R-:W-:Y:S01]  /*22c0*/  IMAD R31, R5, 0x2, R2 ;  /* 0x00000002051f7824 */ /* 0x000fe200078e0202 */
[----:B------:R-:W-:-:S02]  /*22d0*/  ISETP.GT.AND P2, PT, R45, R44, PT ;  /* 0x0000002c2d00720c */ /* 0x000fc40003f44270 */
[----:B------:R-:W-:Y:S02]  /*22e0*/  LEA.HI.X R13, R4, R51, R6, 0x1, P3 ;  /* 0x00000033040d7211 */ /* 0x000fe400018f0c06 */
[----:B-1----:R-:W-:-:S13]  /*22f0*/  ISETP.GE.AND P3, PT, R83, 0x1, PT ;  /* 0x000000015300780c */ /* 0x002fda0003f66270 */
[----:B------:R-:W-:Y:S05]  /*2300*/  @!P3 BRA `(.L_x_655) ;  /* 0x0000001400a0b947 */ /* 0x000fea0003800000 */
[----:B------:R-:W-:Y:S01]  /*2310*/  ULDC.U8 UR4, c[0x0][0x410] ;  /* 0x0001040000047ab9 */ /* 0x000fe20000000000 */
[-C--:B------:R-:W-:Y:S01]  /*2320*/  IMAD R7, R53, R45.reuse, RZ ;  /* 0x0000002d35077224 */ /* 0x080fe200078e02ff */
[----:B------:R-:W-:Y:S01]  /*2330*/  ISETP.NE.AND P3, PT, RZ, UR4, PT ;  /* 0x00000004ff007c0c */ /* 0x000fe2000bf65270 */
[----:B------:R-:W-:-:S04]  /*2340*/  IMAD.WIDE.U32 R4, R54, R45, RZ ;  /* 0x0000002d36047225 */ /* 0x000fc800078e00ff */
[----:B------:R-:W-:-:S04]  /*2350*/  IMAD R7, R72, R54, R7 ;  /* 0x0000003648077224 */ /* 0x000fc800078e0207 */
[----:B------:R-:W-:-:S04]  /*2360*/  IMAD.IADD R75, R5, 0x1, R7 ;  /* 0x00000001054b7824 */ /* 0x000fc800078e0207 */
[----:B------:R-:W-:Y:S05]  /*2370*/  @!P3 BRA `(.L_x_656) ;  /* 0x0000000800acb947 */ /* 0x000fea0003800000 */
[----:B------:R-:W-:Y:S01]  /*2380*/  IMAD R68, R45, -0x40, R46 ;  /* 0xffffffc02d447824 */ /* 0x000fe200078e022e */
[----:B------:R-:W-:Y:S01]  /*2390*/  BSSY B1, `(.L_x_657) ;  /* 0x000001d000017945 */ /* 0x000fe20003800000 */
[----:B------:R-:W-:Y:S02]  /*23a0*/  CS2R R8, SRZ ;  /* 0x0000000000087805 */ /* 0x000fe4000001ff00 */
[----:B------:R-:W-:Y:S02]  /*23b0*/  CS2R R28, SRZ ;  /* 0x00000000001c7805 */ /* 0x000fe4000001ff00 */
[----:B------:R-:W-:Y:S02]  /*23c0*/  CS2R R10, SRZ ;  /* 0x00000000000a7805 */ /* 0x000fe4000001ff00 */
[----:B------:R-:W-:Y:S02]  /*23d0*/  VIMNMX R68, R68, 0x40, PT ;  /* 0x0000004044447848 */ /* 0x000fe40003fe0100 */
[----:B------:R-:W-:-:S02]  /*23e0*/  CS2R R14, SRZ ;  /* 0x00000000000e7805 */ /* 0x000fc4000001ff00 */
[----:B------:R-:W-:-:S13]  /*23f0*/  ISETP.GE.AND P4, PT, R19, R68, PT ;  /* 0x000000441300720c */ /* 0x000fda0003f86270 */
[----:B------:R-:W-:Y:S05]  /*2400*/  @P4 BRA `(.L_x_658) ;  /* 0x0000000000544947 */ /* 0x000fea0003800000 */
[----:B------:R-:W-:Y:S01]  /*2410*/  IMAD R6, R56, R45, RZ ;  /* 0x0000002d38067224 */ /* 0x000fe200078e02ff */
[----:B------:R-:W-:Y:S01]  /*2420*/  IADD3 R8, P3, R34, R4, RZ ;  /* 0x0000000422087210 */ /* 0x000fe20007f7e0ff */
[----:B------:R-:W-:Y:S01]  /*2430*/  IMAD.MOV.U32 R66, RZ, RZ, R38 ;  /* 0x000000ffff427224 */ /* 0x000fe200078e0026 */
[----:B------:R-:W-:Y:S01]  /*2440*/  ULDC.64 UR6, c[0x0][0x400] ;  /* 0x0001000000067ab9 */ /* 0x000fe20000000a00 */
[-C--:B------:R-:W-:Y:S01]  /*2450*/  IMAD R5, R72, R57.reuse, R6 ;  /* 0x0000003948057224 */ /* 0x080fe200078e0206 */
[----:B------:R-:W-:Y:S01]  /*2460*/  ULDC.64 UR4, c[0x0][0x3e8] ;  /* 0x0000fa0000047ab9 */ /* 0x000fe20000000a00 */
[----:B------:R-:W-:Y:S01]  /*2470*/  IMAD.WIDE.U32 R6, R45, R57, R66 ;  /* 0x000000392d067225 */ /* 0x000fe200078e0042 */
[----:B------:R-:W-:-:S03]  /*2480*/  CS2R R10, SRZ ;  /* 0x00000000000a7805 */ /* 0x000fc6000001ff00 */
[----:B------:R-:W-:Y:S01]  /*2490*/  IMAD.IADD R5, R7, 0x1, R5 ;  /* 0x0000000107057824 */ /* 0x000fe200078e0205 */
[----:B------:R-:W-:Y:S01]  /*24a0*/  LEA R50, P5, R6, UR6, 0x1 ;  /* 0x0000000606327c11 */ /* 0x000fe2000f8a08ff */
[----:B------:R-:W-:Y:S01]  /*24b0*/  IMAD.X R7, R75, 0x1, R62, P3 ;  /* 0x000000014b077824 */ /* 0x000fe200018e063e */
[----:B------:R-:W-:Y:S02]  /*24c0*/  LEA R4, P3, R8, UR4, 0x1 ;  /* 0x0000000408047c11 */ /* 0x000fe4000f8608ff */
[----:B------:R-:W-:Y:S02]  /*24d0*/  LEA.HI.X R51, R6, UR7, R5, 0x1, P5 ;  /* 0x0000000706337c11 */ /* 0x000fe4000a8f0c05 */
[----:B------:R-:W-:Y:S02]  /*24e0*/  LEA.HI.X R5, R8, UR5, R7, 0x1, P3 ;  /* 0x0000000508057c11 */ /* 0x000fe400098f0c07 */
[----:B------:R-:W-:Y:S02]  /*24f0*/  CS2R R8, SRZ ;  /* 0x0000000000087805 */ /* 0x000fe4000001ff00 */
[----:B------:R-:W-:-:S02]  /*2500*/  ISETP.GE.AND P5, PT, R186, R83, PT ;  /* 0x00000053ba00720c */ /* 0x000fc40003fa6270 */
[----:B------:R-:W-:-:S11]  /*2510*/  ISETP.GE.AND P3, PT, R190, R83, PT ;  /* 0x00000053be00720c */ /* 0x000fd60003f66270 */
[----:B------:R0:W5:Y:S04]  /*2520*/  @!P5 LDG.E.64 R28, desc[UR40][R4.64] ;  /* 0x00000028041cd981 */ /* 0x000168000c1e1b00 */
[----:B------:R0:W5:Y:S04]  /*2530*/  @!P3 LDG.E.64 R8, desc[UR40][R4.64+0x20] ;  /* 0x000020280408b981 */ /* 0x000168000c1e1b00 */
[----:B------:R0:W5:Y:S04]  /*2540*/  @!P5 LDG.E.64 R14, desc[UR40][R50.64] ;  /* 0x00000028320ed981 */ /* 0x000168000c1e1b00 */
[----:B------:R0:W5:Y:S02]  /*2550*/  @!P3 LDG.E.64 R10, desc[UR40][R50.64+0x20] ;  /* 0x00002028320ab981 */ /* 0x000164000c1e1b00 */
.L_x_658:
[----:B------:R-:W-:Y:S05]  /*2560*/  BSYNC B1 ;  /* 0x0000000000017941 */ /* 0x000fea0003800000 */
.L_x_657:
[----:B------:R-:W-:Y:S01]  /*2570*/  ISETP.NE.AND P3, PT, R184, 0x3, PT ;  /* 0x00000003b800780c */ /* 0x000fe20003f65270 */
[----:B0----5:R-:W-:Y:S02]  /*2580*/  IMAD.MOV.U32 R4, RZ, RZ, R8 ;  /* 0x000000ffff047224 */ /* 0x021fe400078e0008 */
[----:B------:R-:W-:Y:S02]  /*2590*/  IMAD.MOV.U32 R5, RZ, RZ, R9 ;  /* 0x000000ffff057224 */ /* 0x000fe400078e0009 */
[----:B------:R-:W-:Y:S01]  /*25a0*/  IMAD.MOV.U32 R6, RZ, RZ, R28 ;  /* 0x000000ffff067224 */ /* 0x000fe200078e001c */
[----:B------:R-:W-:Y:S01]  /*25b0*/  PRMT R82, R82, 0x5410, R4 ;  /* 0x0000541052527816 */ /* 0x000fe20000000004 */
        /* <DEDUP_REMOVED lines=9> */
[----:B------:R-:W-:-:S02]  /*2650*/  PRMT R86, R86, 0x5410, R5 ;  /* 0x0000541056567816 */ /* 0x000fc40000000005 */
[----:B------:R-:W-:Y:S02]  /*2660*/  PRMT R50, R50, 0x5410, R6 ;  /* 0x0000541032327816 */ /* 0x000fe40000000006 */
[----:B------:R-:W-:Y:S01]  /*2670*/  PRMT R72, R72, 0x5410, R7 ;  /* 0x0000541048487816 */ /* 0x000fe20000000007 */
[----:B------:R-:W-:Y:S06]  /*2680*/  @!P3 BRA `(.L_x_659) ;  /* 0x000000000004b947 */ /* 0x000fec0003800000 */
[----:B------:R-:W-:Y:S01]  /*2690*/  BPT.TRAP 0x1 ;  /* 0x000000040000795c */ /* 0x000fe20000300000 */
.L_x_659:
[----:B------:R-:W-:Y:S01]  /*26a0*/  IMAD R66, R22, 0x8, R2 ;  /* 0x0000000816427824 */ /* 0x000fe200078e0202 */
[----:B------:R-:W-:Y:S01]  /*26b0*/  SHF.L.U32 R75, R185, 0x1f, RZ ;  /* 0x0000001fb94b7819 */ /* 0x000fe200000006ff */
[----:B------:R-:W-:Y:S03]  /*26c0*/  BSSY B1, `(.L_x_660) ;  /* 0x0000003000017945 */ /* 0x000fe60003800000 */
[----:B------:R-:W0:Y:S02]  /*26d0*/  SYNCS.PHASECHK.TRANS64.TRYWAIT P5, [R66+URZ+0x28c90], R75 ;  /* 0x028c904b420075a7 */ /* 0x000e2400080a017f */
[----:B0-----:R-:W-:Y:S05]  /*26e0*/  @!P5 BRA `(.L_x_661) ;  /* 0x0000015800c4d947 */ /* 0x001fea0003800000 */
.L_x_949:
[----:B------:R-:W-:Y:S05]  /*26f0*/  BSYNC B1 ;  /* 0x0000000000017941 */ /* 0x000fea0003800000 */
.L_x_660:
[----:B------:R-:W-:Y:S05]  /*2700*/  @P4 BRA `(.L_x_662) ;  /* 0x0000001400004947 */ /* 0x000fea0003800000 */
[----:B------:R-:W-:Y:S04]  /*2710*/  BSSY B1, `(.L_x_663) ;  /* 0x0000036000017945 */ /* 0x000fe80003800000 */
[----:B------:R-:W-:Y:S05]  /*2720*/  @P0 BRA `(.L_x_664) ;  /* 0x0000000000d00947 */ /* 0x000fea0003800000 */
[----:B------:R1:W2:Y:S01]  /*2730*/  LDS.128 R4, [R31+0x22400] ;  /* 0x022400001f047984 */ /* 0x0002a20000000c00 */
[----:B------:R-:W-:Y:S01]  /*2740*/  ISETP.GE.AND P4, PT, R186, R83, PT ;  /* 0x00000053ba00720c */ /* 0x000fe20003f86270 */
[----:B------:R-:W-:-:S12]  /*2750*/  BSSY B2, `(.L_x_665) ;  /* 0x0000030000027945 */ /* 0x000fd80003800000 */
[----:B-1----:R-:W-:Y:S05]  /*2760*/  @P4 BRA `(.L_x_666) ;  /* 0x0000000000b84947 */ /* 0x002fea0003800000 */
[----:B------:R-:W-:Y:S01]  /*2770*/  SHF.R.U64 R31, R28, 0x10, R29 ;  /* 0x000000101c1f7819 */ /* 0x000fe2000000121d */
[C---:B--2---:R-:W-:Y:S01]  /*2780*/  IMAD.U32 R28, R7.reuse, 0x10000, RZ ;  /* 0x00010000071c7824 */ /* 0x044fe200078e00ff */
[--C-:B------:R-:W-:Y:S01]  /*2790*/  SHF.R.U64 R76, R14, 0x10, R15.reuse ;  /* 0x000000100e4c7819 */ /* 0x100fe2000000120f */
[----:B------:R-:W-:Y:S01]  /*27a0*/  IMAD.U32 R14, R6, 0x10000, RZ ;  /* 0x00010000060e7824 */ /* 0x000fe200078e00ff */
[----:B------:R-:W-:Y:S02]  /*27b0*/  SHF.R.U32.HI R78, RZ, 0x10, R15 ;  /* 0x00000010ff4e7819 */ /* 0x000fe4000001160f */
[----:B------:R-:W-:Y:S02]  /*27c0*/  SHF.R.U32.HI R51, RZ, 0x10, R29 ;  /* 0x00000010ff337819 */ /* 0x000fe4000001161d */
[----:B------:R-:W-:Y:S02]  /*27d0*/  PRMT R31, R50, 0x5410, R31 ;  /* 0x00005410321f7816 */ /* 0x000fe4000000001f */
[----:B------:R-:W-:-:S02]  /*27e0*/  LOP3.LUT R29, R7, 0xffff0000, RZ, 0xc0, !PT ;  /* 0xffff0000071d7812 */ /* 0x000fc400078ec0ff */
[----:B------:R-:W-:Y:S02]  /*27f0*/  PRMT R76, R50, 0x5432, R76 ;  /* 0x00005432324c7816 */ /* 0x000fe4000000004c */
[C---:B------:R-:W-:Y:S02]  /*2800*/  PRMT R78, R72.reuse, 0x5432, R78 ;  /* 0x00005432484e7816 */ /* 0x040fe4000000004e */
[----:B------:R-:W-:Y:S02]  /*2810*/  PRMT R51, R72, 0x5410, R51 ;  /* 0x0000541048337816 */ /* 0x000fe40000000033 */
[----:B------:R-:W-:Y:S01]  /*2820*/  LOP3.LUT R7, R5, 0xffff0000, RZ, 0xc0, !PT ;  /* 0xffff000005077812 */ /* 0x000fe200078ec0ff */
[----:B------:R-:W-:Y:S01]  /*2830*/  IMAD.U32 R79, R78, 0x10000, RZ ;  /* 0x000100004e4f7824 */ /* 0x000fe200078e00ff */
[----:B------:R-:W-:Y:S01]  /*2840*/  LOP3.LUT R50, R31, 0xffff0000, RZ, 0xc0, !PT ;  /* 0xffff00001f327812 */ /* 0x000fe200078ec0ff */
[----:B------:R-:W-:Y:S01]  /*2850*/  IMAD.U32 R72, R51, 0x10000, RZ ;  /* 0x0001000033487824 */ /* 0x000fe200078e00ff */
[----:B------:R-:W-:Y:S01]  /*2860*/  LOP3.LUT R15, R6, 0xffff0000, RZ, 0xc0, !PT ;  /* 0xffff0000060f7812 */ /* 0x000fe200078ec0ff */
[----:B------:R-:W-:Y:S01]  /*2870*/  IMAD.U32 R6, R5, 0x10000, RZ ;  /* 0x0001000005067824 */ /* 0x000fe200078e00ff */
[----:B------:R-:W-:Y:S01]  /*2880*/  LOP3.LUT R77, R76, 0xffff0000, RZ, 0xc0, !PT ;  /* 0xffff00004c4d7812 */ /* 0x000fe200078ec0ff */
[----:B------:R-:W-:Y:S01]  /*2890*/  FMUL.FTZ R80, R7, R50 ;  /* 0x0000003207507220 */ /* 0x000fe20000410000 */
[----:B------:R-:W-:Y:S01]  /*28a0*/  LOP3.LUT R78, R78, 0xffff0000, RZ, 0xc0, !PT ;  /* 0xffff00004e4e7812 */ /* 0x000fe200078ec0ff */
[----:B------:R-:W-:Y:S01]  /*28b0*/  IMAD.U32 R5, R4, 0x10000, RZ ;  /* 0x0001000004057824 */ /* 0x000fe200078e00ff */
[----:B------:R-:W-:Y:S01]  /*28c0*/  LOP3.LUT R51, R51, 0xffff0000, RZ, 0xc0, !PT ;  /* 0xffff000033337812 */ /* 0x000fe200078ec0ff */
[-C--:B------:R-:W-:Y:S01]  /*28d0*/  FMUL.FTZ R81, R7, R77.reuse ;  /* 0x0000004d07517220 */ /* 0x080fe20000410000 */
[----:B------:R-:W-:Y:S01]  /*28e0*/  FFMA.FTZ R80, R6, R77, R80 ;  /* 0x0000004d06507223 */ /* 0x000fe20000010050 */
[----:B------:R-:W-:Y:S01]  /*28f0*/  LOP3.LUT R4, R4, 0xffff0000, RZ, 0xc0, !PT ;  /* 0xffff000004047812 */ /* 0x000fe200078ec0ff */
[----:B------:R-:W-:Y:S01]  /*2900*/  FMUL.FTZ R7, R15, R79 ;  /* 0x0000004f0f077220 */ /* 0x000fe20000410000 */
[----:B------:R-:W-:Y:S01]  /*2910*/  FMUL.FTZ R77, R29, R78 ;  /* 0x0000004e1d4d7220 */ /* 0x000fe20000410000 */
[----:B------:R-:W-:Y:S01]  /*2920*/  FMUL.FTZ R15, R15, R72 ;  /* 0x000000480f0f7220 */ /* 0x000fe20000410000 */
[----:B------:R-:W-:-:S02]  /*2930*/  IMAD.U32 R76, R76, 0x10000, RZ ;  /* 0x000100004c4c7824 */ /* 0x000fc400078e00ff */
[-C--:B------:R-:W-:Y:S01]  /*2940*/  FMUL.FTZ R29, R29, R51.reuse ;  /* 0x000000331d1d7220 */ /* 0x080fe20000410000 */
[----:B------:R-:W-:Y:S02]  /*2950*/  IMAD.U32 R31, R31, 0x10000, RZ ;  /* 0x000100001f1f7824 */ /* 0x000fe400078e00ff */
[----:B------:R-:W-:Y:S01]  /*2960*/  FFMA.FTZ R81, R6, R50, -R81 ;  /* 0x0000003206517223 */ /* 0x000fe20000010851 */
[----:B------:R-:W-:Y:S01]  /*2970*/  FFMA.FTZ R72, R14, R72, -R7 ;  /* 0x000000480e487223 */ /* 0x000fe20000010807 */
[----:B------:R-:W-:Y:S01]  /*2980*/  FFMA.FTZ R77, R28, R51, -R77 ;  /* 0x000000331c4d7223 */ /* 0x000fe2000001084d */
[----:B------:R-:W-:Y:S01]  /*2990*/  FFMA.FTZ R15, R14, R79, R15 ;  /* 0x0000004f0e0f7223 */ /* 0x000fe2000001000f */
[C---:B------:R-:W-:Y:S01]  /*29a0*/  FMUL.FTZ R6, R4.reuse, R76 ;  /* 0x0000004c04067220 */ /* 0x040fe20000410000 */
[-C--:B------:R-:W-:Y:S01]  /*29b0*/  FMUL.FTZ R7, R4, R31.reuse ;  /* 0x0000001f04077220 */ /* 0x080fe20000410000 */
[----:B------:R-:W-:Y:S02]  /*29c0*/  FFMA.FTZ R28, R28, R78, R29 ;  /* 0x0000004e1c1c7223 */ /* 0x000fe4000001001d */
[C---:B------:R-:W-:Y:S01]  /*29d0*/  FFMA.FTZ R6, R5.reuse, R31, -R6 ;  /* 0x0000001f05067223 */ /* 0x040fe20000010806 */
[----:B------:R-:W-:Y:S01]  /*29e0*/  FFMA.FTZ R7, R5, R76, R7 ;  /* 0x0000004c05077223 */ /* 0x000fe20000010007 */
[----:B------:R-:W-:-:S02]  /*29f0*/  F2FP.BF16.F32.PACK_AB R15, R15, R72 ;  /* 0x000000480f0f723e */ /* 0x000fc400000010ff */
[----:B------:R-:W-:Y:S02]  /*2a00*/  F2FP.BF16.F32.PACK_AB R28, R28, R77 ;  /* 0x0000004d1c1c723e */ /* 0x000fe400000010ff */
[----:B------:R-:W-:Y:S01]  /*2a10*/  F2FP.BF16.F32.PACK_AB R4, R7, R6 ;  /* 0x000000060704723e */ /* 0x000fe200000010ff */
[----:B------:R-:W-:Y:S01]  /*2a20*/  IMAD.MOV.U32 R6, RZ, RZ, R15 ;  /* 0x000000ffff067224 */ /* 0x000fe200078e000f */
[----:B------:R-:W-:Y:S01]  /*2a30*/  F2FP.BF16.F32.PACK_AB R5, R80, R81 ;  /* 0x000000515005723e */ /* 0x000fe200000010ff */
[----:B------:R-:W-:-:S07]  /*2a40*/  IMAD.MOV.U32 R7, RZ, RZ, R28 ;  /* 0x000000ffff077224 */ /* 0x000fce00078e001c */
.L_x_666:
[----:B------:R-:W-:Y:S05]  /*2a50*/  BSYNC B2 ;  /* 0x0000000000027941 */ /* 0x000fea0003800000 */
.L_x_665:
[----:B--2---:R1:W-:Y:S02]  /*2a60*/  STG.E.128 desc[UR40][R12.64], R4 ;  /* 0x000000040c007986 */ /* 0x0043e4000c101d28 */
.L_x_664:
[----:B------:R-:W-:Y:S05]  /*2a70*/  BSYNC B1 ;  /* 0x0000000000017941 */ /* 0x000fea0003800000 */
.L_x_663:
[----:B------:R-:W-:Y:S05]  /*2a80*/  @P1 BRA `(.L_x_662) ;  /* 0x0000001000201947 */ /* 0x000fea0003800000 */
[----:B-1----:R-:W-:Y:S01]  /*2a90*/  IMAD.MOV.U32 R5, RZ, RZ, 0x20 ;  /* 0x00000020ff057424 */ /* 0x002fe200078e00ff */
[----:B------:R-:W-:Y:S01]  /*2aa0*/  LOP3.LUT P4, RZ, R188, 0x4, RZ, 0xc0, !PT ;  /* 0x00000004bcff7812 */ /* 0x000fe2000788c0ff */
[----:B------:R-:W-:Y:S03]  /*2ab0*/  BSSY B1, `(.L_x_667) ;  /* 0x0000035000017945 */ /* 0x000fe60003800000 */
[----:B------:R-:W-:Y:S02]  /*2ac0*/  SEL R5, R5, 0xffffffe0, !P4 ;  /* 0xffffffe005057807 */ /* 0x000fe40006000000 */
[----:B------:R-:W-:Y:S02]  /*2ad0*/  ISETP.GE.AND P4, PT, R190, R83, PT ;  /* 0x00000053be00720c */ /* 0x000fe40003f86270 */
[----:B------:R-:W-:-:S05]  /*2ae0*/  IADD3 R5, R5, R61, R30 ;  /* 0x0000003d05057210 */ /* 0x000fca0007ffe01e */
[----:B------:R-:W-:-:S06]  /*2af0*/  IMAD R4, R5, 0x2, R2 ;  /* 0x0000000205047824 */ /* 0x000fcc00078e0202 */
[----:B------:R-:W1:Y:S01]  /*2b00*/  LDS.128 R4, [R4+0x22400] ;  /* 0x0224000004047984 */ /* 0x000e620000000c00 */
[----:B------:R-:W-:Y:S05]  /*2b10*/  @P4 BRA `(.L_x_668) ;  /* 0x0000000000b84947 */ /* 0x000fea0003800000 */
[----:B------:R-:W-:Y:S01]  /*2b20*/  SHF.R.U64 R14, R8, 0x10, R9 ;  /* 0x00000010080e7819 */ /* 0x000fe20000001209 */
[----:B-1----:R-:W-:Y:S01]  /*2b30*/  IMAD.U32 R8, R6, 0x10000, RZ ;  /* 0x0001000006087824 */ /* 0x002fe200078e00ff */
[--C-:B------:R-:W-:Y:S01]  /*2b40*/  SHF.R.U64 R30, R10, 0x10, R11.reuse ;  /* 0x000000100a1e7819 */ /* 0x100fe2000000120b */
[----:B------:R-:W-:Y:S01]  /*2b50*/  IMAD.U32 R10, R7, 0x10000, RZ ;  /* 0x00010000070a7824 */ /* 0x000fe200078e00ff */
[----:B------:R-:W-:Y:S02]  /*2b60*/  SHF.R.U32.HI R50, RZ, 0x10, R11 ;  /* 0x00000010ff327819 */ /* 0x000fe4000001160b */
[----:B------:R-:W-:Y:S02]  /*2b70*/  SHF.R.U32.HI R28, RZ, 0x10, R9 ;  /* 0x00000010ff1c7819 */ /* 0x000fe40000011609 */
[----:B------:R-:W-:Y:S02]  /*2b80*/  PRMT R14, R82, 0x5432, R14 ;  /* 0x00005432520e7816 */ /* 0x000fe4000000000e */
[----:B------:R-:W-:-:S02]  /*2b90*/  PRMT R30, R85, 0x5432, R30 ;  /* 0x00005432551e7816 */ /* 0x000fc4000000001e */
[----:B------:R-:W-:Y:S02]  /*2ba0*/  PRMT R50, R86, 0x5432, R50 ;  /* 0x0000543256327816 */ /* 0x000fe40000000032 */
[----:B------:R-:W-:Y:S02]  /*2bb0*/  PRMT R28, R84, 0x5432, R28 ;  /* 0x00005432541c7816 */ /* 0x000fe4000000001c */
[----:B------:R-:W-:Y:S01]  /*2bc0*/  LOP3.LUT R11, R7, 0xffff0000, RZ, 0xc0, !PT ;  /* 0xffff0000070b7812 */ /* 0x000fe200078ec0ff */
[----:B------:R-:W-:Y:S01]  /*2bd0*/  IMAD.U32 R51, R50, 0x10000, RZ ;  /* 0x0001000032337824 */ /* 0x000fe200078e00ff */
[----:B------:R-:W-:Y:S01]  /*2be0*/  LOP3.LUT R7, R5, 0xffff0000, RZ, 0xc0, !PT ;  /* 0xffff000005077812 */ /* 0x000fe200078ec0ff */
[----:B------:R-:W-:Y:S01]  /*2bf0*/  IMAD.U32 R29, R28, 0x10000, RZ ;  /* 0x000100001c1d7824 */ /* 0x000fe200078e00ff */
[C---:B------:R-:W-:Y:S01]  /*2c00*/  LOP3.LUT R31, R30.reuse, 0xffff0000, RZ, 0xc0, !PT ;  /* 0xffff00001e1f7812 */ /* 0x040fe200078ec0ff */
[----:B------:R-:W-:Y:S01]  /*2c10*/  IMAD.U32 R30, R30, 0x10000, RZ ;  /* 0x000100001e1e7824 */ /* 0x000fe200078e00ff */
[C---:B------:R-:W-:Y:S01]  /*2c20*/  LOP3.LUT R15, R14.reuse, 0xffff0000, RZ, 0xc0, !PT ;  /* 0xffff00000e0f7812 */ /* 0x040fe200078ec0ff */
[----:B------:R-:W-:Y:S01]  /*2c30*/  IMAD.U32 R14, R14, 0x10000, RZ ;  /* 0x000100000e0e7824 */ /* 0x000fe200078e00ff */
[----:B------:R-:W-:Y:S01]  /*2c40*/  LOP3.LUT R9, R6, 0xffff0000, RZ, 0xc0, !PT ;  /* 0xffff000006097812 */ /* 0x000fe200078ec0ff */
[C---:B------:R-:W-:Y:S01]  /*2c50*/  FMUL.FTZ R77, R7.reuse, R31 ;  /* 0x0000001f074d7220 */ /* 0x040fe20000410000 */
[----:B------:R-:W-:Y:S01]  /*2c60*/  LOP3.LUT R50, R50, 0xffff0000, RZ, 0xc0, !PT ;  /* 0xffff000032327812 */ /* 0x000fe200078ec0ff */
[----:B------:R-:W-:Y:S01]  /*2c70*/  FMUL.FTZ R72, R7, R15 ;  /* 0x0000000f07487220 */ /* 0x000fe20000410000 */
[----:B------:R-:W-:Y:S01]  /*2c80*/  LOP3.LUT R28, R28, 0xffff0000, RZ, 0xc0, !PT ;  /* 0xffff00001c1c7812 */ /* 0x000fe200078ec0ff */
[C---:B------:R-:W-:Y:S01]  /*2c90*/  FMUL.FTZ R7, R9.reuse, R51 ;  /* 0x0000003309077220 */ /* 0x040fe20000410000 */
[----:B------:R-:W-:Y:S01]  /*2ca0*/  FMUL.FTZ R9, R9, R29 ;  /* 0x0000001d09097220 */ /* 0x000fe20000410000 */
[----:B------:R-:W-:-:S02]  /*2cb0*/  IMAD.U32 R6, R5, 0x10000, RZ ;  /* 0x0001000005067824 */ /* 0x000fc400078e00ff */
[----:B------:R-:W-:Y:S01]  /*2cc0*/  FFMA.FTZ R29, R8, R29, -R7 ;  /* 0x0000001d081d7223 */ /* 0x000fe20000010807 */
[----:B------:R-:W-:Y:S02]  /*2cd0*/  IMAD.U32 R5, R4, 0x10000, RZ ;  /* 0x0001000004057824 */ /* 0x000fe400078e00ff */
[----:B------:R-:W-:Y:S01]  /*2ce0*/  FFMA.FTZ R8, R8, R51, R9 ;  /* 0x0000003308087223 */ /* 0x000fe20000010009 */
[----:B------:R-:W-:Y:S01]  /*2cf0*/  LOP3.LUT R4, R4, 0xffff0000, RZ, 0xc0, !PT ;  /* 0xffff000004047812 */ /* 0x000fe200078ec0ff */
[C---:B------:R-:W-:Y:S01]  /*2d00*/  FMUL.FTZ R9, R11.reuse, R50 ;  /* 0x000000320b097220 */ /* 0x040fe20000410000 */
[-C--:B------:R-:W-:Y:S01]  /*2d10*/  FMUL.FTZ R11, R11, R28.reuse ;  /* 0x0000001c0b0b7220 */ /* 0x080fe20000410000 */
[C---:B------:R-:W-:Y:S01]  /*2d20*/  FFMA.FTZ R77, R6.reuse, R15, -R77 ;  /* 0x0000000f064d7223 */ /* 0x040fe2000001084d */
[----:B------:R-:W-:Y:S01]  /*2d30*/  FFMA.FTZ R72, R6, R31, R72 ;  /* 0x0000001f06487223 */ /* 0x000fe20000010048 */
[----:B------:R-:W-:Y:S01]  /*2d40*/  FFMA.FTZ R9, R10, R28, -R9 ;  /* 0x0000001c0a097223 */ /* 0x000fe20000010809 */
[C---:B------:R-:W-:Y:S01]  /*2d50*/  FMUL.FTZ R6, R4.reuse, R30 ;  /* 0x0000001e04067220 */ /* 0x040fe20000410000 */
[----:B------:R-:W-:Y:S01]  /*2d60*/  FMUL.FTZ R7, R4, R14 ;  /* 0x0000000e04077220 */ /* 0x000fe20000410000 */
[----:B------:R-:W-:Y:S01]  /*2d70*/  FFMA.FTZ R10, R10, R50, R11 ;  /* 0x000000320a0a7223 */ /* 0x000fe2000001000b */
[----:B------:R-:W-:Y:S01]  /*2d80*/  F2FP.BF16.F32.PACK_AB R8, R8, R29 ;  /* 0x0000001d0808723e */ /* 0x000fe200000010ff */
[C---:B------:R-:W-:Y:S01]  /*2d90*/  FFMA.FTZ R6, R5.reuse, R14, -R6 ;  /* 0x0000000e05067223 */ /* 0x040fe20000010806 */
[----:B------:R-:W-:Y:S01]  /*2da0*/  FFMA.FTZ R7, R5, R30, R7 ;  /* 0x0000001e05077223 */ /* 0x000fe20000010007 */
[----:B------:R-:W-:-:S02]  /*2db0*/  F2FP.BF16.F32.PACK_AB R5, R72, R77 ;  /* 0x0000004d4805723e */ /* 0x000fc400000010ff */
[----:B------:R-:W-:Y:S02]  /*2dc0*/  F2FP.BF16.F32.PACK_AB R9, R10, R9 ;  /* 0x000000090a09723e */ /* 0x000fe400000010ff */
[----:B------:R-:W-:Y:S01]  /*2dd0*/  F2FP.BF16.F32.PACK_AB R4, R7, R6 ;  /* 0x000000060704723e */ /* 0x000fe200000010ff */
[----:B------:R-:W-:Y:S02]  /*2de0*/  IMAD.MOV.U32 R6, RZ, RZ, R8 ;  /* 0x000000ffff067224 */ /* 0x000fe400078e0008 */
[----:B------:R-:W-:-:S07]  /*2df0*/  IMAD.MOV.U32 R7, RZ, RZ, R9 ;  /* 0x000000ffff077224 */ /* 0x000fce00078e0009 */
.L_x_668:
[----:B------:R-:W-:Y:S05]  /*2e00*/  BSYNC B1 ;  /* 0x0000000000017941 */ /* 0x000fea0003800000 */
.L_x_667:
[----:B-1----:R1:W-:Y:S01]  /*2e10*/  STG.E.128 desc[UR40][R12.64+0x40], R4 ;  /* 0x000040040c007986 */ /* 0x0023e2000c101d28 */
[----:B------:R-:W-:Y:S05]  /*2e20*/  BRA `(.L_x_662) ;  /* 0x0000000c00387947 */ /* 0x000fea0003800000 */
.L_x_656:
[----:B------:R-:W-:Y:S01]  /*2e30*/  IMAD R68, R45, -0x40, R46 ;  /* 0xffffffc02d447824 */ /* 0x000fe200078e022e */
[----:B------:R-:W-:-:S04]  /*2e40*/  ISETP.GE.AND P4, PT, R16, R83, PT ;  /* 0x000000531000720c */ /* 0x000fc80003f86270 */
[----:B------:R-:W-:-:S04]  /*2e50*/  VIMNMX R68, R68, 0x40, PT ;  /* 0x0000004044447848 */ /* 0x000fc80003fe0100 */
[----:B------:R-:W-:-:S13]  /*2e60*/  ISETP.GE.OR P3, PT, R19, R68, P4 ;  /* 0x000000441300720c */ /* 0x000fda0002766670 */
[----:B------:R-:W0:Y:S01]  /*2e70*/  @!P3 LDC.64 R12, c[0x0][0x3e8] ;  /* 0x0000fa00ff0cbb82 */ /* 0x000e220000000a00 */
[----:B------:R-:W-:Y:S01]  /*2e80*/  @!P3 IADD3 R6, P5, R36, R4, RZ ;  /* 0x000000042406b210 */ /* 0x000fe20007fbe0ff */
[----:B------:R-:W-:Y:S02]  /*2e90*/  @!P3 IMAD R4, R56, R45, RZ ;  /* 0x0000002d3804b224 */ /* 0x000fe400078e02ff */
[----:B------:R-:W-:Y:S02]  /*2ea0*/  @!P3 IMAD.MOV.U32 R5, RZ, RZ, R69 ;  /* 0x000000ffff05b224 */ /* 0x000fe400078e0045 */
[----:B------:R-:W-:Y:S02]  /*2eb0*/  @!P3 IMAD R11, R72, R57, R4 ;  /* 0x00000039480bb224 */ /* 0x000fe400078e0204 */
[----:B------:R-:W1:Y:S01]  /*2ec0*/  @!P3 LDC.64 R8, c[0x0][0x400] ;  /* 0x00010000ff08bb82 */ /* 0x000e620000000a00 */
[----:B------:R-:W-:Y:S02]  /*2ed0*/  @!P3 IMAD.MOV.U32 R4, RZ, RZ, R40 ;  /* 0x000000ffff04b224 */ /* 0x000fe400078e0028 */
[----:B------:R-:W-:-:S02]  /*2ee0*/  @!P3 IMAD.X R7, R75, 0x1, R63, P5 ;  /* 0x000000014b07b824 */ /* 0x000fc400028e063f */
[----:B------:R-:W-:Y:S01]  /*2ef0*/  @!P3 IMAD.WIDE.U32 R28, R45, R57, R4 ;  /* 0x000000392d1cb225 */ /* 0x000fe200078e0004 */
[----:B------:R-:W-:-:S03]  /*2f00*/  CS2R R4, SRZ ;  /* 0x0000000000047805 */ /* 0x000fc6000001ff00 */
[----:B------:R-:W-:Y:S01]  /*2f10*/  @!P3 IMAD.IADD R29, R11, 0x1, R29 ;  /* 0x000000010b1db824 */ /* 0x000fe200078e021d */
[----:B0-----:R-:W-:-:S04]  /*2f20*/  @!P3 LEA R12, P5, R6, R12, 0x1 ;  /* 0x0000000c060cb211 */ /* 0x001fc800078a08ff */
[----:B------:R-:W-:Y:S02]  /*2f30*/  @!P3 LEA.HI.X R13, R6, R13, R7, 0x1, P5 ;  /* 0x0000000d060db211 */ /* 0x000fe400028f0c07 */
[----:B------:R-:W-:Y:S02]  /*2f40*/  CS2R R6, SRZ ;  /* 0x0000000000067805 */ /* 0x000fe4000001ff00 */
[C---:B-1----:R-:W-:Y:S02]  /*2f50*/  @!P3 LEA R76, P5, R28.reuse, R8, 0x1 ;  /* 0x000000081c4cb211 */ /* 0x042fe400078a08ff */
[----:B------:R-:W-:Y:S02]  /*2f60*/  CS2R R10, SRZ ;  /* 0x00000000000a7805 */ /* 0x000fe4000001ff00 */
[----:B------:R-:W2:Y:S01]  /*2f70*/  @!P3 LDG.E.128 R4, desc[UR40][R12.64] ;  /* 0x000000280c04b981 */ /* 0x000ea2000c1e1d00 */
[----:B------:R-:W-:Y:S02]  /*2f80*/  @!P3 LEA.HI.X R77, R28, R9, R29, 0x1, P5 ;  /* 0x000000091c4db211 */ /* 0x000fe400028f0c1d */
[----:B------:R-:W-:-:S06]  /*2f90*/  CS2R R8, SRZ ;  /* 0x0000000000087805 */ /* 0x000fcc000001ff00 */
[----:B------:R-:W3:Y:S01]  /*2fa0*/  @!P3 LDG.E.128 R8, desc[UR40][R76.64] ;  /* 0x000000284c08b981 */ /* 0x000ee2000c1e1d00 */
[----:B------:R-:W-:Y:S01]  /*2fb0*/  ISETP.NE.AND P3, PT, R184, 0x3, PT ;  /* 0x00000003b800780c */ /* 0x000fe20003f65270 */
[----:B--2---:R-:W-:Y:S02]  /*2fc0*/  IMAD.MOV.U32 R28, RZ, RZ, R6 ;  /* 0x000000ffff1c7224 */ /* 0x004fe400078e0006 */
[----:B------:R-:W-:Y:S02]  /*2fd0*/  IMAD.MOV.U32 R29, RZ, RZ, R7 ;  /* 0x000000ffff1d7224 */ /* 0x000fe400078e0007 */
[----:B------:R-:W-:Y:S02]  /*2fe0*/  IMAD.MOV.U32 R31, RZ, RZ, R4 ;  /* 0x000000ffff1f7224 */ /* 0x000fe400078e0004 */
[----:B------:R-:W-:Y:S01]  /*2ff0*/  IMAD.MOV.U32 R66, RZ, RZ, R5 ;  /* 0x000000ffff427224 */ /* 0x000fe200078e0005 */
[----:B------:R-:W-:Y:S01]  /*3000*/  PRMT R92, R92, 0x5410, R29 ;  /* 0x000054105c5c7816 */ /* 0x000fe2000000001d */
[----:B---3--:R-:W-:Y:S01]  /*3010*/  IMAD.MOV.U32 R12, RZ, RZ, R10 ;  /* 0x000000ffff0c7224 */ /* 0x008fe200078e000a */
[----:B------:R-:W-:Y:S01]  /*3020*/  PRMT R90, R28, 0x5410, R31 ;  /* 0x000054101c5a7816 */ /* 0x000fe2000000001f */
[----:B------:R-:W-:Y:S01]  /*3030*/  IMAD.MOV.U32 R13, RZ, RZ, R11 ;  /* 0x000000ffff0d7224 */ /* 0x000fe200078e000b */
[----:B------:R-:W-:Y:S01]  /*3040*/  PRMT R93, R93, 0x5410, R66 ;  /* 0x000054105d5d7816 */ /* 0x000fe20000000042 */
[----:B------:R-:W-:Y:S01]  /*3050*/  IMAD.MOV.U32 R28, RZ, RZ, R8 ;  /* 0x000000ffff1c7224 */ /* 0x000fe200078e0008 */
[----:B------:R-:W-:Y:S01]  /*3060*/  PRMT R92, R12, 0x7610, R92 ;  /* 0x000076100c5c7816 */ /* 0x000fe2000000005c */
[----:B------:R-:W-:Y:S01]  /*3070*/  IMAD.MOV.U32 R29, RZ, RZ, R9 ;  /* 0x000000ffff1d7224 */ /* 0x000fe200078e0009 */
[----:B------:R-:W-:-:S04]  /*3080*/  PRMT R93, R13, 0x7610, R93 ;  /* 0x000076100d5d7816 */ /* 0x000fc8000000005d */
[----:B------:R-:W-:Y:S01]  /*3090*/  PRMT R84, R28, 0x5410, R29 ;  /* 0x000054101c547816 */ /* 0x000fe2000000001d */
[----:B------:R-:W-:Y:S06]  /*30a0*/  @!P3 BRA `(.L_x_669) ;  /* 0x000000000004b947 */ /* 0x000fec0003800000 */
[----:B------:R-:W-:Y:S01]  /*30b0*/  BPT.TRAP 0x1 ;  /* 0x000000040000795c */ /* 0x000fe20000300000 */
.L_x_669:
[----:B------:R-:W-:Y:S01]  /*30c0*/  IMAD R66, R22, 0x8, R2 ;  /* 0x0000000816427824 */ /* 0x000fe200078e0202 */
[----:B------:R-:W-:Y:S01]  /*30d0*/  SHF.L.U32 R75, R185, 0x1f, RZ ;  /* 0x0000001fb94b7819 */ /* 0x000fe200000006ff */
[----:B------:R-:W-:Y:S03]  /*30e0*/  BSSY B1, `(.L_x_670) ;  /* 0x0000003000017945 */ /* 0x000fe60003800000 */
[----:B------:R-:W0:Y:S02]  /*30f0*/  SYNCS.PHASECHK.TRANS64.TRYWAIT P5, [R66+URZ+0x28c90], R75 ;  /* 0x028c904b420075a7 */ /* 0x000e2400080a017f */
[----:B0-----:R-:W-:Y:S05]  /*3100*/  @!P5 BRA `(.L_x_671) ;  /* 0x000001500050d947 */ /* 0x001fea0003800000 */
.L_x_950:
[----:B------:R-:W-:Y:S05]  /*3110*/  BSYNC B1 ;  /* 0x0000000000017941 */ /* 0x000fea0003800000 */
.L_x_670:
[----:B------:R-:W-:Y:S01]  /*3120*/  ISETP.GE.OR P5, PT, R19, R68, P0 ;  /* 0x000000441300720c */ /* 0x000fe200007a6670 */
[----:B------:R-:W-:Y:S01]  /*3130*/  ULDC.64 UR4, c[0x0][0x300] ;  /* 0x0000c00000047ab9 */ /* 0x000fe20000000a00 */
[----:B------:R-:W-:Y:S02]  /*3140*/  IMAD.MOV.U32 R76, RZ, RZ, R14 ;  /* 0x000000ffff4c7224 */ /* 0x000fe400078e000e */
[----:B------:R-:W-:Y:S02]  /*3150*/  IMAD R12, R3, UR4, RZ ;  /* 0x00000004030c7c24 */ /* 0x000fe4000f8e02ff */
[----:B------:R-:W-:Y:S02]  /*3160*/  IMAD.MOV.U32 R77, RZ, RZ, R78 ;  /* 0x000000ffff4d7224 */ /* 0x000fe400078e004e */
[C---:B------:R-:W-:Y:S02]  /*3170*/  IMAD R81, R19.reuse, UR5, R12 ;  /* 0x0000000513517c24 */ /* 0x040fe4000f8e020c */
[----:B------:R-:W-:-:S03]  /*3180*/  IMAD.WIDE.U32 R76, R19, UR4, R76 ;  /* 0x00000004134c7c25 */ /* 0x000fc6000f8e004c */
[----:B------:R-:W-:Y:S05]  /*3190*/  @P5 BRA `(.L_x_662) ;  /* 0x00000008005c5947 */ /* 0x000fea0003800000 */
[----:B------:R-:W1:Y:S01]  /*31a0*/  LDC R83, c[0x0][0x2f4] ;  /* 0x0000bd00ff537b82 */ /* 0x000e620000000800 */
[----:B------:R-:W-:Y:S01]  /*31b0*/  IMAD.IADD R81, R81, 0x1, R77 ;  /* 0x0000000151517824 */ /* 0x000fe200078e024d */
[----:B------:R-:W-:Y:S01]  /*31c0*/  IADD3 R79, P5, P6, R20, R76, R65 ;  /* 0x0000004c144f7210 */ /* 0x000fe20007ebe041 */
[----:B------:R-:W-:Y:S03]  /*31d0*/  BSSY B1, `(.L_x_672) ;  /* 0x0000071000017945 */ /* 0x000fe60003800000 */
[----:B------:R-:W-:Y:S02]  /*31e0*/  IADD3.X R80, R26, R81, R71, P5, P6 ;  /* 0x000000511a507210 */ /* 0x000fe40002fec447 */
[----:B------:R-:W-:Y:S02]  /*31f0*/  ISETP.NE.AND P6, PT, R70, RZ, PT ;  /* 0x000000ff4600720c */ /* 0x000fe40003fc5270 */
[----:B------:R-:W-:-:S04]  /*3200*/  LEA R78, P5, R79, R50, 0x1 ;  /* 0x000000324f4e7211 */ /* 0x000fc800078a08ff */
[----:B------:R-:W-:Y:S01]  /*3210*/  LEA.HI.X R79, R79, R51, R80, 0x1, P5 ;  /* 0x000000334f4f7211 */ /* 0x000fe200028f0c50 */
[----:B-1----:R-:W-:-:S05]  /*3220*/  IMAD.IADD R13, R83, 0x1, -R60 ;  /* 0x00000001530d7824 */ /* 0x002fca00078e0a3c */
[----:B------:R-:W-:-:S04]  /*3230*/  SEL R13, R60, R13, !P6 ;  /* 0x0000000d3c0d7207 */ /* 0x000fc80007000000 */
[----:B------:R-:W-:-:S04]  /*3240*/  SHF.R.S32.HI R12, RZ, 0x1f, R13 ;  /* 0x0000001fff0c7819 */ /* 0x000fc8000001140d */
[----:B------:R-:W-:-:S04]  /*3250*/  LEA.HI R12, R12, R13, RZ, 0x4 ;  /* 0x0000000d0c0c7211 */ /* 0x000fc800078f20ff */
[----:B------:R-:W-:-:S04]  /*3260*/  SHF.R.S32.HI R13, RZ, 0x4, R12 ;  /* 0x00000004ff0d7819 */ /* 0x000fc8000001140c */
[----:B------:R-:W-:-:S05]  /*3270*/  LEA.HI.SX32 R13, R48, R13, 0x1d ;  /* 0x0000000d300d7211 */ /* 0x000fca00078feaff */
[----:B------:R-:W-:-:S05]  /*3280*/  IMAD.SHL.U32 R72, R13, 0x8, RZ ;  /* 0x000000080d487824 */ /* 0x000fca00078e00ff */
[----:B------:R-:W-:-:S04]  /*3290*/  LOP3.LUT R13, R55, 0x38, R72, 0xf8, !PT ;  /* 0x00000038370d7812 */ /* 0x000fc800078ef848 */
[----:B------:R-:W-:-:S05]  /*32a0*/  LOP3.LUT R13, R13, R58, RZ, 0x3c, !PT ;  /* 0x0000003a0d0d7212 */ /* 0x000fca00078e3cff */
[----:B------:R-:W-:Y:S02]  /*32b0*/  IMAD R15, R192, 0x200, R13 ;  /* 0x00000200c00f7824 */ /* 0x000fe400078e020d */
[----:B------:R-:W-:Y:S02]  /*32c0*/  IMAD.IADD R13, R64, 0x1, R30 ;  /* 0x00000001400d7824 */ /* 0x000fe400078e021e */
[----:B------:R-:W-:Y:S02]  /*32d0*/  IMAD.IADD R15, R30, 0x1, R15 ;  /* 0x000000011e0f7824 */ /* 0x000fe400078e020f */
[--C-:B------:R-:W-:Y:S02]  /*32e0*/  IMAD R13, R13, 0x2, R2.reuse ;  /* 0x000000020d0d7824 */ /* 0x100fe400078e0202 */
[----:B------:R-:W-:-:S04]  /*32f0*/  IMAD R28, R15, 0x2, R2 ;  /* 0x000000020f1c7824 */ /* 0x000fc800078e0202 */
[----:B------:R-:W1:Y:S04]  /*3300*/  LDS.128 R12, [R13+0x22400] ;  /* 0x022400000d0c7984 */ /* 0x000e680000000c00 */
[----:B------:R-:W2:Y:S01]  /*3310*/  LDS.128 R28, [R28+0x22400] ;  /* 0x022400001c1c7984 */ /* 0x000ea20000000c00 */
[----:B------:R-:W-:Y:S05]  /*3320*/  @P4 BRA `(.L_x_673) ;  /* 0x00000004006c4947 */ /* 0x000fea0003800000 */
[----:B------:R-:W-:Y:S02]  /*3330*/  SHF.R.U32.HI R82, RZ, 0x10, R5 ;  /* 0x00000010ff527819 */ /* 0x000fe40000011605 */
[----:B------:R-:W-:Y:S02]  /*3340*/  SHF.R.U32.HI R88, RZ, 0x10, R9 ;  /* 0x00000010ff587819 */ /* 0x000fe40000011609 */
[----:B------:R-:W-:Y:S01]  /*3350*/  SHF.R.U64 R80, R4, 0x10, R5 ;  /* 0x0000001004507819 */ /* 0x000fe20000001205 */
[----:B-1----:R-:W-:Y:S01]  /*3360*/  IMAD.U32 R5, R13, 0x10000, RZ ;  /* 0x000100000d057824 */ /* 0x002fe200078e00ff */
[----:B------:R-:W-:Y:S01]  /*3370*/  SHF.R.U64 R85, R6, 0x10, R7 ;  /* 0x0000001006557819 */ /* 0x000fe20000001207 */
[----:B------:R-:W-:Y:S01]  /*3380*/  IMAD.U32 R4, R12, 0x10000, RZ ;  /* 0x000100000c047824 */ /* 0x000fe200078e00ff */
[----:B------:R-:W-:Y:S01]  /*3390*/  SHF.R.U64 R87, R8, 0x10, R9 ;  /* 0x0000001008577819 */ /* 0x000fe20000001209 */
[----:B------:R-:W-:Y:S01]  /*33a0*/  IMAD.U32 R8, R15, 0x10000, RZ ;  /* 0x000100000f087824 */ /* 0x000fe200078e00ff */
[----:B------:R-:W-:-:S02]  /*33b0*/  PRMT R82, R93, 0x5432, R82 ;  /* 0x000054325d527816 */ /* 0x000fc40000000052 */
[----:B------:R-:W-:Y:S02]  /*33c0*/  PRMT R88, R84, 0x5432, R88 ;  /* 0x0000543254587816 */ /* 0x000fe40000000058 */
[----:B------:R-:W-:Y:S02]  /*33d0*/  SHF.R.U32.HI R91, RZ, 0x10, R11 ;  /* 0x00000010ff5b7819 */ /* 0x000fe4000001160b */
[----:B------:R-:W-:Y:S01]  /*33e0*/  SHF.R.U32.HI R86, RZ, 0x10, R7 ;  /* 0x00000010ff567819 */ /* 0x000fe20000011607 */
[----:B------:R-:W-:Y:S01]  /*33f0*/  IMAD.U32 R7, R14, 0x10000, RZ ;  /* 0x000100000e077824 */ /* 0x000fe200078e00ff */
[----:B------:R-:W-:Y:S01]  /*3400*/  SHF.R.U64 R89, R10, 0x10, R11 ;  /* 0x000000100a597819 */ /* 0x000fe2000000120b */
[----:B--2---:R-:W-:Y:S01]  /*3410*/  IMAD.U32 R11, R29, 0x10000, RZ ;  /* 0x000100001d0b7824 */ /* 0x004fe200078e00ff */
[----:B------:R-:W-:Y:S01]  /*3420*/  PRMT R80, R90, 0x5432, R80 ;  /* 0x000054325a507816 */ /* 0x000fe20000000050 */
[----:B------:R-:W-:Y:S01]  /*3430*/  IMAD.U32 R10, R28, 0x10000, RZ ;  /* 0x000100001c0a7824 */ /* 0x000fe200078e00ff */
[----:B------:R-:W-:Y:S01]  /*3440*/  PRMT R85, R90, 0x5410, R85 ;  /* 0x000054105a557816 */ /* 0x000fe20000000055 */
[----:B------:R-:W-:Y:S01]  /*3450*/  IMAD.U32 R90, R88, 0x10000, RZ ;  /* 0x00010000585a7824 */ /* 0x000fe200078e00ff */
[----:B------:R-:W-:Y:S01]  /*3460*/  PRMT R87, R84, 0x5410, R87 ;  /* 0x0000541054577816 */ /* 0x000fe20000000057 */
[----:B------:R-:W-:Y:S01]  /*3470*/  IMAD.U32 R84, R82, 0x10000, RZ ;  /* 0x0001000052547824 */ /* 0x000fe200078e00ff */
[----:B------:R-:W-:-:S02]  /*3480*/  LOP3.LUT R6, R13, 0xffff0000, RZ, 0xc0, !PT ;  /* 0xffff00000d067812 */ /* 0x000fc400078ec0ff */
[----:B------:R-:W-:Y:S01]  /*3490*/  PRMT R91, R93, 0x5410, R91 ;  /* 0x000054105d5b7816 */ /* 0x000fe2000000005b */
[----:B------:R-:W-:Y:S01]  /*34a0*/  FMUL.FTZ R94, R11, R84 ;  /* 0x000000540b5e7220 */ /* 0x000fe20000410000 */
[----:B------:R-:W-:Y:S01]  /*34b0*/  LOP3.LUT R13, R29, 0xffff0000, RZ, 0xc0, !PT ;  /* 0xffff00001d0d7812 */ /* 0x000fe200078ec0ff */
[----:B------:R-:W-:Y:S01]  /*34c0*/  IMAD.U32 R29, R31, 0x10000, RZ ;  /* 0x000100001f1d7824 */ /* 0x000fe200078e00ff */
[----:B------:R-:W-:Y:S01]  /*34d0*/  LOP3.LUT R88, R88, 0xffff0000, RZ, 0xc0, !PT ;  /* 0xffff000058587812 */ /* 0x000fe200078ec0ff */
[-C--:B------:R-:W-:Y:S01]  /*34e0*/  FFMA.FTZ R94, R5, R90.reuse, R94 ;  /* 0x0000005a055e7223 */ /* 0x080fe2000001005e */
[C---:B------:R-:W-:Y:S02]  /*34f0*/  PRMT R86, R92.reuse, 0x5432, R86 ;  /* 0x000054325c567816 */ /* 0x040fe40000000056 */
[----:B------:R-:W-:Y:S01]  /*3500*/  PRMT R89, R92, 0x5410, R89 ;  /* 0x000054105c597816 */ /* 0x000fe20000000059 */
[----:B------:R-:W-:Y:S01]  /*3510*/  FMUL.FTZ R92, R11, R90 ;  /* 0x0000005a0b5c7220 */ /* 0x000fe20000410000 */
[----:B------:R-:W-:Y:S01]  /*3520*/  LOP3.LUT R82, R82, 0xffff0000, RZ, 0xc0, !PT ;  /* 0xffff000052527812 */ /* 0x000fe200078ec0ff */
[----:B------:R-:W-:-:S02]  /*3530*/  IMAD.U32 R11, R91, 0x10000, RZ ;  /* 0x000100005b0b7824 */ /* 0x000fc400078e00ff */
[----:B------:R-:W-:Y:S01]  /*3540*/  FMUL.FTZ R93, R13, R88 ;  /* 0x000000580d5d7220 */ /* 0x000fe20000410000 */
[----:B------:R-:W-:Y:S01]  /*3550*/  FFMA.FTZ R92, R5, R84, -R92 ;  /* 0x00000054055c7223 */ /* 0x000fe2000001085c */
[----:B------:R-:W-:Y:S02]  /*3560*/  IMAD.U32 R5, R86, 0x10000, RZ ;  /* 0x0001000056057824 */ /* 0x000fe400078e00ff */
[-C--:B------:R-:W-:Y:S01]  /*3570*/  FMUL.FTZ R13, R13, R82.reuse ;  /* 0x000000520d0d7220 */ /* 0x080fe20000410000 */
[----:B------:R-:W-:Y:S01]  /*3580*/  FMUL.FTZ R95, R29, R11 ;  /* 0x0000000b1d5f7220 */ /* 0x000fe20000410000 */
[C---:B------:R-:W-:Y:S01]  /*3590*/  FFMA.FTZ R93, R6.reuse, R82, -R93 ;  /* 0x00000052065d7223 */ /* 0x040fe2000001085d */
[----:B------:R-:W-:Y:S01]  /*35a0*/  LOP3.LUT R82, R91, 0xffff0000, RZ, 0xc0, !PT ;  /* 0xffff00005b527812 */ /* 0x000fe200078ec0ff */
[----:B------:R-:W-:Y:S01]  /*35b0*/  FFMA.FTZ R91, R6, R88, R13 ;  /* 0x00000058065b7223 */ /* 0x000fe2000001000d */
[----:B------:R-:W-:Y:S01]  /*35c0*/  LOP3.LUT R31, R31, 0xffff0000, RZ, 0xc0, !PT ;  /* 0xffff00001f1f7812 */ /* 0x000fe200078ec0ff */
[-C--:B------:R-:W-:Y:S01]  /*35d0*/  FMUL.FTZ R84, R29, R5.reuse ;  /* 0x000000051d547220 */ /* 0x080fe20000410000 */
[----:B------:R-:W-:Y:S01]  /*35e0*/  FFMA.FTZ R95, R8, R5, -R95 ;  /* 0x00000005085f7223 */ /* 0x000fe2000001085f */
[----:B------:R-:W-:Y:S01]  /*35f0*/  LOP3.LUT R86, R86, 0xffff0000, RZ, 0xc0, !PT ;  /* 0xffff000056567812 */ /* 0x000fe200078ec0ff */
[----:B------:R-:W-:Y:S01]  /*3600*/  IMAD.U32 R13, R87, 0x10000, RZ ;  /* 0x00010000570d7824 */ /* 0x000fe200078e00ff */
[----:B------:R-:W-:Y:S01]  /*3610*/  LOP3.LUT R9, R15, 0xffff0000, RZ, 0xc0, !PT ;  /* 0xffff00000f097812 */ /* 0x000fe200078ec0ff */
[----:B------:R-:W-:-:S02]  /*3620*/  IMAD.U32 R5, R80, 0x10000, RZ ;  /* 0x0001000050057824 */ /* 0x000fc400078e00ff */
[----:B------:R-:W-:Y:S01]  /*3630*/  FFMA.FTZ R84, R8, R11, R84 ;  /* 0x0000000b08547223 */ /* 0x000fe20000010054 */
[C---:B------:R-:W-:Y:S01]  /*3640*/  FMUL.FTZ R6, R31.reuse, R82 ;  /* 0x000000521f067220 */ /* 0x040fe20000410000 */
[----:B------:R-:W-:Y:S01]  /*3650*/  FMUL.FTZ R29, R10, R13 ;  /* 0x0000000d0a1d7220 */ /* 0x000fe20000410000 */
[----:B------:R-:W-:Y:S01]  /*3660*/  LOP3.LUT R28, R28, 0xffff0000, RZ, 0xc0, !PT ;  /* 0xffff00001c1c7812 */ /* 0x000fe200078ec0ff */
[-C--:B------:R-:W-:Y:S01]  /*3670*/  FMUL.FTZ R8, R31, R86.reuse ;  /* 0x000000561f087220 */ /* 0x080fe20000410000 */
[----:B------:R-:W-:Y:S01]  /*3680*/  LOP3.LUT R87, R87, 0xffff0000, RZ, 0xc0, !PT ;  /* 0xffff000057577812 */ /* 0x000fe200078ec0ff */
[----:B------:R-:W-:Y:S01]  /*3690*/  FMUL.FTZ R10, R10, R5 ;  /* 0x000000050a0a7220 */ /* 0x000fe20000410000 */
[----:B------:R-:W-:Y:S01]  /*36a0*/  LOP3.LUT R11, R80, 0xffff0000, RZ, 0xc0, !PT ;  /* 0xffff0000500b7812 */ /* 0x000fe200078ec0ff */
[----:B------:R-:W-:Y:S01]  /*36b0*/  FFMA.FTZ R86, R9, R86, -R6 ;  /* 0x0000005609567223 */ /* 0x000fe20000010806 */
[----:B------:R-:W-:Y:S01]  /*36c0*/  LOP3.LUT R12, R12, 0xffff0000, RZ, 0xc0, !PT ;  /* 0xffff00000c0c7812 */ /* 0x000fe200078ec0ff */
[----:B------:R-:W-:-:S02]  /*36d0*/  IMAD.U32 R15, R30, 0x10000, RZ ;  /* 0x000100001e0f7824 */ /* 0x000fc400078e00ff */
[----:B------:R-:W-:Y:S01]  /*36e0*/  FFMA.FTZ R31, R9, R82, R8 ;  /* 0x00000052091f7223 */ /* 0x000fe20000010008 */
[C---:B------:R-:W-:Y:S01]  /*36f0*/  FFMA.FTZ R29, R4.reuse, R5, -R29 ;  /* 0x00000005041d7223 */ /* 0x040fe2000001081d */
[----:B------:R-:W-:Y:S01]  /*3700*/  FFMA.FTZ R10, R4, R13, R10 ;  /* 0x0000000d040a7223 */ /* 0x000fe2000001000a */
[----:B------:R-:W-:Y:S01]  /*3710*/  IMAD.U32 R6, R89, 0x10000, RZ ;  /* 0x0001000059067824 */ /* 0x000fe200078e00ff */
[----:B------:R-:W-:Y:S01]  /*3720*/  LOP3.LUT R30, R30, 0xffff0000, RZ, 0xc0, !PT ;  /* 0xffff00001e1e7812 */ /* 0x000fe200078ec0ff */
[C---:B------:R-:W-:Y:S01]  /*3730*/  FMUL.FTZ R9, R28.reuse, R87 ;  /* 0x000000571c097220 */ /* 0x040fe20000410000 */
[-C--:B------:R-:W-:Y:S01]  /*3740*/  FMUL.FTZ R5, R28, R11.reuse ;  /* 0x0000000b1c057220 */ /* 0x080fe20000410000 */
[----:B------:R-:W-:Y:S01]  /*3750*/  IMAD.U32 R4, R85, 0x10000, RZ ;  /* 0x0001000055047824 */ /* 0x000fe200078e00ff */
[----:B------:R-:W-:Y:S01]  /*3760*/  LOP3.LUT R89, R89, 0xffff0000, RZ, 0xc0, !PT ;  /* 0xffff000059597812 */ /* 0x000fe200078ec0ff */
[C---:B------:R-:W-:Y:S01]  /*3770*/  FFMA.FTZ R8, R12.reuse, R11, -R9 ;  /* 0x0000000b0c087223 */ /* 0x040fe20000010809 */
[----:B------:R-:W-:Y:S01]  /*3780*/  LOP3.LUT R85, R85, 0xffff0000, RZ, 0xc0, !PT ;  /* 0xffff000055557812 */ /* 0x000fe200078ec0ff */
[----:B------:R-:W-:Y:S01]  /*3790*/  FFMA.FTZ R5, R12, R87, R5 ;  /* 0x000000570c057223 */ /* 0x000fe20000010005 */
[----:B------:R-:W-:Y:S01]  /*37a0*/  LOP3.LUT R14, R14, 0xffff0000, RZ, 0xc0, !PT ;  /* 0xffff00000e0e7812 */ /* 0x000fe200078ec0ff */
[C---:B------:R-:W-:Y:S01]  /*37b0*/  FMUL.FTZ R12, R15.reuse, R6 ;  /* 0x000000060f0c7220 */ /* 0x040fe20000410000 */
[C---:B------:R-:W-:Y:S01]  /*37c0*/  FMUL.FTZ R9, R30.reuse, R89 ;  /* 0x000000591e097220 */ /* 0x040fe20000410000 */
[-C--:B------:R-:W-:Y:S01]  /*37d0*/  FMUL.FTZ R15, R15, R4.reuse ;  /* 0x000000040f0f7220 */ /* 0x080fe20000410000 */
[-C--:B------:R-:W-:Y:S01]  /*37e0*/  FMUL.FTZ R30, R30, R85.reuse ;  /* 0x000000551e1e7220 */ /* 0x080fe20000410000 */
[C---:B------:R-:W-:Y:S01]  /*37f0*/  FFMA.FTZ R12, R7.reuse, R4, -R12 ;  /* 0x00000004070c7223 */ /* 0x040fe2000001080c */
[C---:B------:R-:W-:Y:S01]  /*3800*/  FFMA.FTZ R9, R14.reuse, R85, -R9 ;  /* 0x000000550e097223 */ /* 0x040fe20000010809 */
[----:B------:R-:W-:Y:S01]  /*3810*/  FFMA.FTZ R15, R7, R6, R15 ;  /* 0x00000006070f7223 */ /* 0x000fe2000001000f */
[----:B------:R-:W-:Y:S01]  /*3820*/  FFMA.FTZ R30, R14, R89, R30 ;  /* 0x000000590e1e7223 */ /* 0x000fe2000001001e */
[----:B------:R-:W-:-:S02]  /*3830*/  F2FP.BF16.F32.PACK_AB R86, R86, R95 ;  /* 0x0000005f5656723e */ /* 0x000fc400000010ff */
[----:B------:R-:W-:Y:S02]  /*3840*/  F2FP.BF16.F32.PACK_AB R91, R91, R94 ;  /* 0x0000005e5b5b723e */ /* 0x000fe400000010ff */
[----:B------:R-:W-:Y:S02]  /*3850*/  F2FP.BF16.F32.PACK_AB R8, R8, R29 ;  /* 0x0000001d0808723e */ /* 0x000fe400000010ff */
[----:B------:R-:W-:Y:S01]  /*3860*/  F2FP.BF16.F32.PACK_AB R14, R9, R12 ;  /* 0x0000000c090e723e */ /* 0x000fe200000010ff */
[----:B------:R-:W-:Y:S01]  /*3870*/  IMAD.MOV.U32 R29, RZ, RZ, R91 ;  /* 0x000000ffff1d7224 */ /* 0x000fe200078e005b */
[----:B------:R-:W-:Y:S01]  /*3880*/  F2FP.BF16.F32.PACK_AB R30, R30, R15 ;  /* 0x0000000f1e1e723e */ /* 0x000fe200000010ff */
[----:B------:R-:W-:Y:S01]  /*3890*/  IMAD.MOV.U32 R12, RZ, RZ, R8 ;  /* 0x000000ffff0c7224 */ /* 0x000fe200078e0008 */
[----:B------:R-:W-:Y:S01]  /*38a0*/  F2FP.BF16.F32.PACK_AB R13, R93, R92 ;  /* 0x0000005c5d0d723e */ /* 0x000fe200000010ff */
[----:B------:R-:W-:Y:S01]  /*38b0*/  IMAD.MOV.U32 R15, RZ, RZ, R86 ;  /* 0x000000ffff0f7224 */ /* 0x000fe200078e0056 */
[----:B------:R-:W-:-:S02]  /*38c0*/  F2FP.BF16.F32.PACK_AB R31, R31, R84 ;  /* 0x000000541f1f723e */ /* 0x000fc400000010ff */
[----:B------:R-:W-:-:S07]  /*38d0*/  F2FP.BF16.F32.PACK_AB R28, R5, R10 ;  /* 0x0000000a051c723e */ /* 0x000fce00000010ff */
.L_x_673:
[----:B------:R-:W-:Y:S05]  /*38e0*/  BSYNC B1 ;  /* 0x0000000000017941 */ /* 0x000fea0003800000 */
.L_x_672:
[----:B-1----:R3:W-:Y:S01]  /*38f0*/  STG.E.128 desc[UR40][R78.64], R12 ;  /* 0x0000000c4e007986 */ /* 0x0027e2000c101d28 */
[----:B------:R-:W-:-:S13]  /*3900*/  ISETP.GE.AND P4, PT, R72, R83, PT ;  /* 0x000000534800720c */ /* 0x000fda0003f86270 */
[----:B------:R-:W-:Y:S05]  /*3910*/  @P4 BRA `(.L_x_662) ;  /* 0x00000000007c4947 */ /* 0x000fea0003800000 */
[--C-:B------:R-:W-:Y:S02]  /*3920*/  IADD3 R76, P4, P5, R20, R76, R72.reuse ;  /* 0x0000004c144c7210 */ /* 0x100fe40007d9e048 */
[----:B------:R-:W-:-:S04]  /*3930*/  SHF.R.S32.HI R72, RZ, 0x1f, R72 ;  /* 0x0000001fff487819 */ /* 0x000fc80000011448 */
[----:B------:R-:W-:Y:S02]  /*3940*/  IADD3.X R72, R26, R81, R72, P4, P5 ;  /* 0x000000511a487210 */ /* 0x000fe400027ea448 */
[----:B------:R-:W-:-:S04]  /*3950*/  LEA R50, P4, R76, R50, 0x1 ;  /* 0x000000324c327211 */ /* 0x000fc800078808ff */
[----:B------:R-:W-:-:S05]  /*3960*/  LEA.HI.X R51, R76, R51, R72, 0x1, P4 ;  /* 0x000000334c337211 */ /* 0x000fca00020f0c48 */
[----:B--2---:R4:W-:Y:S01]  /*3970*/  STG.E.128 desc[UR40][R50.64], R28 ;  /* 0x0000001c32007986 */ /* 0x0049e2000c101d28 */
[----:B------:R-:W-:Y:S05]  /*3980*/  BRA `(.L_x_662) ;  /* 0x0000000000607947 */ /* 0x000fea0003800000 */
.L_x_655:
[----:B------:R-:W-:-:S13]  /*3990*/  ISETP.NE.AND P3, PT, R184, 0x3, PT ;  /* 0x00000003b800780c */ /* 0x000fda0003f65270 */
[----:B------:R-:W-:Y:S05]  /*39a0*/  @!P3 BRA `(.L_x_674) ;  /* 0x000000000004b947 */ /* 0x000fea0003800000 */
[----:B------:R-:W-:Y:S01]  /*39b0*/  BPT.TRAP 0x1 ;  /* 0x000000040000795c */ /* 0x000fe20000300000 */
.L_x_674:
[----:B------:R-:W-:Y:S01]  /*39c0*/  IMAD R66, R22, 0x8, R2 ;  /* 0x0000000816427824 */ /* 0x000fe200078e0202 */
[----:B------:R-:W-:Y:S01]  /*39d0*/  SHF.L.U32 R75, R185, 0x1f, RZ ;  /* 0x0000001fb94b7819 */ /* 0x000fe200000006ff */
[----:B------:R-:W-:Y:S01]  /*39e0*/  IMAD R68, R45, -0x40, R46 ;  /* 0xffffffc02d447824 */ /* 0x000fe200078e022e */
[----:B------:R-:W-:Y:S02]  /*39f0*/  BSSY B1, `(.L_x_675) ;  /* 0x0000005000017945 */ /* 0x000fe40003800000 */
[----:B------:R-:W0:Y:S02]  /*3a00*/  SYNCS.PHASECHK.TRANS64.TRYWAIT P5, [R66+URZ+0x28c90], R75 ;  /* 0x028c904b420075a7 */ /* 0x000e2400080a017f */
[----:B------:R-:W-:-:S04]  /*3a10*/  VIMNMX R68, R68, 0x40, PT ;  /* 0x0000004044447848 */ /* 0x000fc80003fe0100 */
[----:B------:R-:W-:Y:S01]  /*3a20*/  ISETP.GE.AND P4, PT, R19, R68, PT ;  /* 0x000000441300720c */ /* 0x000fe20003f86270 */
[----:B0-----:R-:W-:-:S12]  /*3a30*/  @!P5 BRA `(.L_x_676) ;  /* 0x000001480018d947 */ /* 0x001fd80003800000 */
.L_x_951:
[----:B------:R-:W-:Y:S05]  /*3a40*/  BSYNC B1 ;  /* 0x0000000000017941 */ /* 0x000fea0003800000 */
.L_x_675:
[----:B------:R-:W-:Y:S05]  /*3a50*/  @P4 BRA `(.L_x_662) ;  /* 0x00000000002c4947 */ /* 0x000fea0003800000 */
[----:B------:R-:W-:Y:S01]  /*3a60*/  @!P1 LOP3.LUT P4, RZ, R188, 0x4, RZ, 0xc0, !PT ;  /* 0x00000004bcff9812 */ /* 0x000fe2000788c0ff */
[----:B------:R-:W-:Y:S01]  /*3a70*/  @!P1 VIADD R4, R61, 0x20 ;  /* 0x000000203d049836 */ /* 0x000fe20000000000 */
[----:B------:R-:W-:Y:S02]  /*3a80*/  PLOP3.LUT P5, PT, PT, PT, PT, 0x8, 0x0 ;  /* 0x000000000000781c */ /* 0x000fe40003fae170 */
[----:B------:R-:W-:-:S13]  /*3a90*/  @!P1 PLOP3.LUT P5, PT, P4, PT, PT, 0x80, 0x0 ;  /* 0x000000000000981c */ /* 0x000fda00027af070 */
[----:B------:R-:W-:-:S04]  /*3aa0*/  @P5 VIADD R4, R61, 0xffffffe0 ;  /* 0xffffffe03d045836 */ /* 0x000fc80000000000 */
[----:B------:R-:W-:-:S04]  /*3ab0*/  @!P1 IMAD.IADD R5, R30, 0x1, R4 ;  /* 0x000000011e059824 */ /* 0x000fc800078e0204 */
[----:B------:R-:W-:Y:S02]  /*3ac0*/  @!P1 IMAD R8, R5, 0x2, R2 ;  /* 0x0000000205089824 */ /* 0x000fe400078e0202 */
[----:B------:R-:W1:Y:S04]  /*3ad0*/  @!P0 LDS.128 R4, [R31+0x22400] ;  /* 0x022400001f048984 */ /* 0x000e680000000c00 */
[----:B------:R-:W2:Y:S04]  /*3ae0*/  @!P1 LDS.128 R8, [R8+0x22400] ;  /* 0x0224000008089984 */ /* 0x000ea80000000c00 */
[----:B-1----:R1:W-:Y:S04]  /*3af0*/  @!P0 STG.E.128 desc[UR40][R12.64], R4 ;  /* 0x000000040c008986 */ /* 0x0023e8000c101d28 */
[----:B--2---:R1:W-:Y:S02]  /*3b00*/  @!P1 STG.E.128 desc[UR40][R12.64+0x40], R8 ;  /* 0x000040080c009986 */ /* 0x0043e4000c101d28 */
.L_x_662:
[----:B------:R-:W-:Y:S05]  /*3b10*/  BSYNC B0 ;  /* 0x0000000000007941 */ /* 0x000fea0003800000 */
.L_x_654:
[----:B-1----:R-:W1:Y:S01]  /*3b20*/  S2R R4, SR_TID.X ;  /* 0x0000000000047919 */ /* 0x002e620000002100 */
[----:B------:R-:W-:Y:S01]  /*3b30*/  @!PT LDS RZ, [RZ] ;  /* 0x00000000fffff984 */ /* 0x000fe20000000800 */
[----:B------:R-:W-:Y:S01]  /*3b40*/  @!PT LDS RZ, [RZ] ;  /* 0x00000000fffff984 */ /* 0x000fe20000000800 */
[----:B------:R-:W-:Y:S01]  /*3b50*/  @!PT LDS RZ, [RZ] ;  /* 0x00000000fffff984 */ /* 0x000fe20000000800 */
[----:B------:R-:W-:Y:S01]  /*3b60*/  @!PT LDS RZ, [RZ] ;  /* 0x00000000fffff984 */ /* 0x000fe20000000800 */
[----:B------:R5:W-:Y:S06]  /*3b70*/  MEMBAR.ALL.CTA ;  /* 0x0000000000007992 */ /* 0x000bec0000008000 */
[----:B-----5:R-:W5:Y:S01]  /*3b80*/  FENCE.VIEW.ASYNC.S ;  /* 0x00000000000073c6 */ /* 0x020f620000000000 */
[----:B------:R-:W-:Y:S05]  /*3b90*/  WARPSYNC.ALL ;  /* 0x0000000000007948 */ /* 0x000fea0003800000 */
[----:B------:R-:W-:Y:S01]  /*3ba0*/  BSSY B0, `(.L_x_677) ;  /* 0x0000009000007945 */ /* 0x000fe20003800000 */
[----:B-1----:R-:W-:Y:S01]  /*3bb0*/  LOP3.LUT R4, R4, 0x7f, RZ, 0xc0, !PT ;  /* 0x0000007f04047812 */ /* 0x002fe200078ec0ff */
[----:B-----5:R1:W-:Y:S03]  /*3bc0*/  BAR.SYNC.DEFER_BLOCKING R59, 0x80 ;  /* 0x0002003b0000751d */ /* 0x0203e60000010000 */
[----:B------:R-:W-:-:S13]  /*3bd0*/  ISETP.NE.AND P4, PT, R4, RZ, PT ;  /* 0x000000ff0400720c */ /* 0x000fda0003f85270 */
[----:B------:R-:W-:-:S05]  /*3be0*/  @!P4 VIADD R4, R66, 0x28ca0 ;  /* 0x00028ca04204c836 */ /* 0x000fca0000000000 */
[----:B------:R-:W-:-:S04]  /*3bf0*/  @!P4 PRMT R4, RZ, 0x654, R4 ;  /* 0x00000654ff04c816 */ /* 0x000fc80000000004 */
[----:B------:R1:W-:Y:S01]  /*3c00*/  @!P4 SYNCS.ARRIVE.TRANS64.RED.A1T0 RZ, [R4+URZ], RZ ;  /* 0x000000ff04ffc9a7 */ /* 0x0003e2000810043f */
[----:B------:R-:W-:Y:S05]  /*3c10*/  @!P3 BRA `(.L_x_678) ;  /* 0x000000000004b947 */ /* 0x000fea0003800000 */
[----:B------:R-:W-:Y:S01]  /*3c20*/  BPT.TRAP 0x1 ;  /* 0x000000040000795c */ /* 0x000fe20000300000 */
.L_x_678:
[----:B------:R-:W-:Y:S05]  /*3c30*/  BSYNC B0 ;  /* 0x0000000000007941 */ /* 0x000fea0003800000 */
.L_x_677:
[----:B------:R-:W5:Y:S01]  /*3c40*/  SYNCS.PHASECHK.TRANS64.TRYWAIT P5, [R66+URZ+0x28cb0], R75 ;  /* 0x028cb04b420075a7 */ /* 0x000f6200080a017f */
[----:B------:R-:W-:Y:S01]  /*3c50*/  BSSY B0, `(.L_x_679) ;  /* 0x0000003000007945 */ /* 0x000fe20003800000 */
[----:B------:R-:W-:-:S03]  /*3c60*/  ISETP.GE.AND P3, PT, R19, R68, PT ;  /* 0x000000441300720c */ /* 0x000fc60003f66270 */
[----:B-----5:R-:W-:Y:S10]  /*3c70*/  @!P5 BRA `(.L_x_680) ;  /* 0x00000144009cd947 */ /* 0x020ff40003800000 */
.L_x_952:
[----:B------:R-:W-:Y:S05]  /*3c80*/  BSYNC B0 ;  /* 0x0000000000007941 */ /* 0x000fea0003800000 */
.L_x_679:
[----:B------:R-:W-:Y:S04]  /*3c90*/  BSSY B0, `(.L_x_681) ;  /* 0x0000051000007945 */ /* 0x000fe80003800000 */
[----:B------:R-:W-:Y:S05]  /*3ca0*/  @P3 BRA `(.L_x_682) ;  /* 0x00000004003c3947 */ /* 0x000fea0003800000 */
[----:B-1----:R-:W-:Y:S01]  /*3cb0*/  IMAD.WIDE R4, R45, 0x40, R42 ;  /* 0x000000402d047825 */ /* 0x002fe200078e022a */
[----:B------:R-:W-:Y:S01]  /*3cc0*/  ULDC.64 UR4, c[0x0][0x328] ;  /* 0x0000ca0000047ab9 */ /* 0x000fe20000000a00 */
[----:B------:R-:W-:Y:S02]  /*3cd0*/  LOP3.LUT P3, RZ, R188, 0x4, RZ, 0xc0, !PT ;  /* 0x00000004bcff7812 */ /* 0x000fe4000786c0ff */
[----:B------:R-:W-:Y:S02]  /*3ce0*/  IMAD R5, R5, UR4, RZ ;  /* 0x0000000405057c24 */ /* 0x000fe4000f8e02ff */
[----:B------:R-:W-:Y:S02]  /*3cf0*/  IMAD.MOV.U32 R72, RZ, RZ, R32 ;  /* 0x000000ffff487224 */ /* 0x000fe400078e0020 */
[C---:B------:R-:W-:Y:S02]  /*3d00*/  IMAD R5, R4.reuse, UR5, R5 ;  /* 0x0000000504057c24 */ /* 0x040fe4000f8e0205 */
[----:B------:R-:W-:Y:S01]  /*3d10*/  IMAD.WIDE.U32 R6, R4, UR4, R72 ;  /* 0x0000000404067c25 */ /* 0x000fe2000f8e0048 */
[----:B------:R-:W-:-:S03]  /*3d20*/  ULDC.64 UR4, c[0x0][0x318] ;  /* 0x0000c60000047ab9 */ /* 0x000fc60000000a00 */
[----:B------:R-:W-:Y:S01]  /*3d30*/  IMAD R9, R22, 0x8000, R61 ;  /* 0x0000800016097824 */ /* 0x000fe200078e023d */
[----:B---3--:R-:W-:Y:S01]  /*3d40*/  LEA R12, P5, R6, UR4, 0x1 ;  /* 0x00000004060c7c11 */ /* 0x008fe2000f8a08ff */
[----:B------:R-:W-:Y:S01]  /*3d50*/  IMAD.IADD R5, R7, 0x1, R5 ;  /* 0x0000000107057824 */ /* 0x000fe200078e0205 */
[----:B------:R-:W-:Y:S01]  /*3d60*/  ULDC UR4, c[0x0][0x320] ;  /* 0x0000c80000047ab9 */ /* 0x000fe20000000800 */
[----:B------:R-:W-:Y:S02]  /*3d70*/  VIADD R4, R16, 0x40 ;  /* 0x0000004010047836 */ /* 0x000fe40000000000 */
[C---:B------:R-:W-:Y:S01]  /*3d80*/  VIADD R15, R9.reuse, 0x20 ;  /* 0x00000020090f7836 */ /* 0x040fe20000000000 */
[----:B------:R-:W-:Y:S01]  /*3d90*/  LEA.HI.X R13, R6, UR5, R5, 0x1, P5 ;  /* 0x00000005060d7c11 */ /* 0x000fe2000a8f0c05 */
[C---:B------:R-:W-:Y:S01]  /*3da0*/  @P3 VIADD R15, R9.reuse, 0xffffffe0 ;  /* 0xffffffe0090f3836 */ /* 0x040fe20000000000 */
[----:B------:R-:W-:Y:S01]  /*3db0*/  ISETP.GE.AND P5, PT, R16, UR4, PT ;  /* 0x0000000410007c0c */ /* 0x000fe2000bfa6270 */
[----:B--2-4-:R-:W-:Y:S01]  /*3dc0*/  IMAD R29, R9, 0x2, R2 ;  /* 0x00000002091d7824 */ /* 0x014fe200078e0202 */
[----:B------:R-:W-:Y:S01]  /*3dd0*/  ISETP.GE.AND P3, PT, R4, UR4, PT ;  /* 0x0000000404007c0c */ /* 0x000fe2000bf66270 */
[----:B------:R-:W-:-:S02]  /*3de0*/  VIADD R14, R16, 0x80 ;  /* 0x00000080100e7836 */ /* 0x000fc40000000000 */
[----:B------:R-:W-:-:S08]  /*3df0*/  VIADD R28, R16, 0xc0 ;  /* 0x000000c0101c7836 */ /* 0x000fd00000000000 */
[----:B------:R-:W1:Y:S04]  /*3e00*/  @!P5 LDS.128 R4, [R29+0x400] ;  /* 0x000400001d04d984 */ /* 0x000e680000000c00 */
[----:B------:R-:W2:Y:S04]  /*3e10*/  @!P3 LDS.128 R8, [R29+0x2400] ;  /* 0x002400001d08b984 */ /* 0x000ea80000000c00 */
[----:B-1----:R-:W-:Y:S01]  /*3e20*/  @!P5 STG.E.128 desc[UR40][R12.64], R4 ;  /* 0x000000040c00d986 */ /* 0x002fe2000c101d28 */
[----:B------:R-:W-:Y:S01]  /*3e30*/  ISETP.GE.AND P5, PT, R14, UR4, PT ;  /* 0x000000040e007c0c */ /* 0x000fe2000bfa6270 */
[----:B------:R-:W-:-:S02]  /*3e40*/  VIADD R14, R16, 0x100 ;  /* 0x00000100100e7836 */ /* 0x000fc40000000000 */
[----:B--2---:R-:W-:Y:S01]  /*3e50*/  @!P3 STG.E.128 desc[UR40][R12.64+0x80], R8 ;  /* 0x000080080c00b986 */ /* 0x004fe2000c101d28 */
[----:B------:R-:W-:Y:S01]  /*3e60*/  ISETP.GE.AND P3, PT, R28, UR4, PT ;  /* 0x000000041c007c0c */ /* 0x000fe2000bf66270 */
        /* <DEDUP_REMOVED lines=16> */
[----:B------:R-:W-:Y:S02]  /*3f70*/  IMAD R28, R15, 0x2, R2 ;  /* 0x000000020f1c7824 */ /* 0x000fe400078e0202 */
[----:B------:R-:W-:-:S06]  /*3f80*/  VIADD R15, R16, 0xe0 ;  /* 0x000000e0100f7836 */ /* 0x000fcc0000000000 */
[----:B------:R-:W1:Y:S04]  /*3f90*/  @!P5 LDS.128 R4, [R29+0xc400] ;  /* 0x00c400001d04d984 */ /* 0x000e680000000c00 */
[----:B------:R-:W2:Y:S04]  /*3fa0*/  @!P3 LDS.128 R8, [R29+0xe400] ;  /* 0x00e400001d08b984 */ /* 0x000ea80000000c00 */
[----:B-1----:R-:W-:Y:S01]  /*3fb0*/  @!P5 STG.E.128 desc[UR40][R12.64+0x300], R4 ;  /* 0x000300040c00d986 */ /* 0x002fe2000c101d28 */
[----:B------:R-:W-:-:S03]  /*3fc0*/  ISETP.GE.AND P5, PT, R74, UR4, PT ;  /* 0x000000044a007c0c */ /* 0x000fc6000bfa6270 */
        /* <DEDUP_REMOVED lines=22> */
[----:B------:R-:W-:-:S03]  /*4130*/  ISETP.GE.AND P5, PT, R14, UR4, PT ;  /* 0x000000040e007c0c */ /* 0x000fc6000bfa6270 */
[----:B--2---:R-:W-:Y:S01]  /*4140*/  @!P3 STG.E.128 desc[UR40][R12.64+0x2c0], R8 ;  /* 0x0002c0080c00b986 */ /* 0x004fe2000c101d28 */
[----:B------:R-:W-:-:S09]  /*4150*/  ISETP.GE.AND P3, PT, R15, UR4, PT ;  /* 0x000000040f007c0c */ /* 0x000fd2000bf66270 */
[----:B------:R-:W1:Y:S04]  /*4160*/  @!P5 LDS.128 R4, [R28+0xc400] ;  /* 0x00c400001c04d984 */ /* 0x000e680000000c00 */
[----:B------:R-:W2:Y:S04]  /*4170*/  @!P3 LDS.128 R8, [R28+0xe400] ;  /* 0x00e400001c08b984 */ /* 0x000ea80000000c00 */
[----:B-1----:R1:W-:Y:S04]  /*4180*/  @!P5 STG.E.128 desc[UR40][R12.64+0x340], R4 ;  /* 0x000340040c00d986 */ /* 0x0023e8000c101d28 */
[----:B--2---:R1:W-:Y:S02]  /*4190*/  @!P3 STG.E.128 desc[UR40][R12.64+0x3c0], R8 ;  /* 0x0003c0080c00b986 */ /* 0x0043e4000c101d28 */
.L_x_682:
[----:B------:R-:W-:Y:S05]  /*41a0*/  BSYNC B0 ;  /* 0x0000000000007941 */ /* 0x000fea0003800000 */
.L_x_681:
[----:B------:R-:W-:Y:S01]  /*41b0*/  @!PT LDS RZ, [RZ] ;  /* 0x00000000fffff984 */ /* 0x000fe20000000800 */
[----:B------:R-:W-:Y:S01]  /*41c0*/  @!PT LDS RZ, [RZ] ;  /* 0x00000000fffff984 */ /* 0x000fe20000000800 */
[----:B------:R-:W-:Y:S01]  /*41d0*/  @!PT LDS RZ, [RZ] ;  /* 0x00000000fffff984 */ /* 0x000fe20000000800 */
[----:B------:R-:W-:Y:S01]  /*41e0*/  @!PT LDS RZ, [RZ] ;  /* 0x00000000fffff984 */ /* 0x000fe20000000800 */
[----:B------:R5:W-:Y:S06]  /*41f0*/  MEMBAR.ALL.CTA ;  /* 0x0000000000007992 */ /* 0x000bec0000008000 */
[----:B-----5:R-:W5:Y:S01]  /*4200*/  FENCE.VIEW.ASYNC.S ;  /* 0x00000000000073c6 */ /* 0x020f620000000000 */
[----:B0-----:R-:W-:Y:S01]  /*4210*/  @!P4 VIADD R66, R66, 0x28cc0 ;  /* 0x00028cc04242c836 */ /* 0x001fe20000000000 */
[----:B-----5:R0:W-:Y:S04]  /*4220*/  BAR.SYNC.DEFER_BLOCKING R59, 0x80 ;  /* 0x0002003b0000751d */ /* 0x0201e80000010000 */
[----:B------:R-:W-:Y:S01]  /*4230*/  @!P4 PRMT R66, RZ, 0x654, R66 ;  /* 0x00000654ff42c816 */ /* 0x000fe20000000042 */
[----:B------:R-:W-:Y:S01]  /*4240*/  VIADD R22, R22, 0x1 ;  /* 0x0000000116167836 */ /* 0x000fe20000000000 */
[----:B------:R-:W-:-:S02]  /*4250*/  PLOP3.LUT P3, PT, PT, PT, PT, 0x8, 0x0 ;  /* 0x000000000000781c */ /* 0x000fc40003f6e170 */
[----:B------:R0:W-:Y:S02]  /*4260*/  @!P4 SYNCS.ARRIVE.TRANS64.RED.A1T0 RZ, [R66+URZ], RZ ;  /* 0x000000ff42ffc9a7 */ /* 0x0001e4000810043f */
[----:B------:R-:W-:-:S04]  /*4270*/  ISETP.NE.AND P4, PT, R22, 0x2, PT ;  /* 0x000000021600780c */ /* 0x000fc80003f85270 */
[----:B-1----:R-:W-:Y:S02]  /*4280*/  SEL R4, RZ, 0x1, P4 ;  /* 0x00000001ff047807 */ /* 0x002fe40002000000 */
[----:B------:R-:W-:Y:S02]  /*4290*/  SEL R22, R22, RZ, P4 ;  /* 0x000000ff16167207 */ /* 0x000fe40002000000 */
[----:B------:R-:W-:Y:S01]  /*42a0*/  LOP3.LUT R185, R185, R4, RZ, 0x3c, !PT ;  /* 0x00000004b9b97212 */ /* 0x000fe200078e3cff */
[----:B0-----:R-:W-:Y:S06]  /*42b0*/  @P2 BRA `(.L_x_683) ;  /* 0xffffffdc00c42947 */ /* 0x001fec000383ffff */
.L_x_649:
[----:B------:R-:W2:Y:S01]  /*42c0*/  LDL R4, [R1] ;  /* 0x0000000001047983 */ /* 0x000ea20000100800 */
[----:B------:R-:W-:Y:S01]  /*42d0*/  BSSY B0, `(.L_x_684) ;  /* 0x000004d000007945 */ /* 0x000fe20003800000 */
        /* <DEDUP_REMOVED lines=16> */
[----:B------:R-:W-:Y:S01]  /*43e0*/  CS2R R120, SRZ ;  /* 0x0000000000787805 */ /* 0x000fe2000001ff00 */
[----:B------:R-:W-:Y:S01]  /*43f0*/  IMAD.MOV.U32 R119, RZ, RZ, RZ ;  /* 0x000000ffff777224 */ /* 0x000fe200078e00ff */
        /* <DEDUP_REMOVED lines=10> */
[----:B------:R-:W-:Y:S01]  /*44a0*/  CS2R R100, SRZ ;  /* 0x0000000000647805 */ /* 0x000fe2000001ff00 */
[----:B------:R-:W-:Y:S01]  /*44b0*/  IMAD.MOV.U32 R99, RZ, RZ, RZ ;  /* 0x000000ffff637224 */ /* 0x000fe200078e00ff */
[----:B------:R-:W-:Y:S01]  /*44c0*/  CS2R R40, SRZ ;  /* 0x0000000000287805 */ /* 0x000fe2000001ff00 */
[----:B------:R-:W-:Y:S01]  /*44d0*/  IMAD.MOV.U32 R97, RZ, RZ, RZ ;  /* 0x000000ffff617224 */ /* 0x000fe200078e00ff */
[----:B------:R-:W-:-:S02]  /*44e0*/  CS2R R94, SRZ ;  /* 0x00000000005e7805 */ /* 0x000fc4000001ff00 */
[----:B------:R-:W-:Y:S01]  /*44f0*/  CS2R R92, SRZ ;  /* 0x00000000005c7805 */ /* 0x000fe2000001ff00 */
[----:B------:R-:W-:Y:S01]  /*4500*/  IMAD.MOV.U32 R91, RZ, RZ, RZ ;  /* 0x000000ffff5b7224 */ /* 0x000fe200078e00ff */
[----:B------:R-:W-:Y:S02]  /*4510*/  CS2R R36, SRZ ;  /* 0x0000000000247805 */ /* 0x000fe4000001ff00 */
[----:B------:R-:W-:Y:S02]  /*4520*/  CS2R R152, SRZ ;  /* 0x0000000000987805 */ /* 0x000fe4000001ff00 */
[----:B------:R-:W-:Y:S02]  /*4530*/  CS2R R86, SRZ ;  /* 0x0000000000567805 */ /* 0x000fe4000001ff00 */
[----:B------:R-:W-:Y:S02]  /*4540*/  CS2R R154, SRZ ;  /* 0x00000000009a7805 */ /* 0x000fe4000001ff00 */
[----:B------:R-:W-:-:S02]  /*4550*/  CS2R R82, SRZ ;  /* 0x0000000000527805 */ /* 0x000fc4000001ff00 */
[----:B------:R-:W-:Y:S02]  /*4560*/  CS2R R156, SRZ ;  /* 0x00000000009c7805 */ /* 0x000fe4000001ff00 */
[----:B---3--:R-:W-:Y:S02]  /*4570*/  CS2R R78, SRZ ;  /* 0x00000000004e7805 */ /* 0x008fe4000001ff00 */
[----:B------:R-:W-:Y:S02]  /*4580*/  CS2R R158, SRZ ;  /* 0x00000000009e7805 */ /* 0x000fe4000001ff00 */
[----:B------:R-:W-:Y:S02]  /*4590*/  CS2R R74, SRZ ;  /* 0x00000000004a7805 */ /* 0x000fe4000001ff00 */
[----:B------:R-:W-:Y:S01]  /*45a0*/  CS2R R160, SRZ ;  /* 0x0000000000a07805 */ /* 0x000fe2000001ff00 */
[----:B------:R-:W-:Y:S01]  /*45b0*/  IMAD.MOV.U32 R71, RZ, RZ, RZ ;  /* 0x000000ffff477224 */ /* 0x000fe200078e00ff */
        /* <DEDUP_REMOVED lines=10> */
[----:B------:R-:W-:-:S02]  /*4660*/  CS2R R172, SRZ ;  /* 0x0000000000ac7805 */ /* 0x000fc4000001ff00 */
[----:B----4-:R-:W-:Y:S02]  /*4670*/  CS2R R50, SRZ ;  /* 0x0000000000327805 */ /* 0x010fe4000001ff00 */
[----:B------:R-:W-:Y:S02]  /*4680*/  CS2R R174, SRZ ;  /* 0x0000000000ae7805 */ /* 0x000fe4000001ff00 */
[----:B------:R-:W-:Y:S01]  /*4690*/  CS2R R46, SRZ ;  /* 0x00000000002e7805 */ /* 0x000fe2000001ff00 */
[----:B------:R-:W-:Y:S01]  /*46a0*/  IMAD.MOV.U32 R43, RZ, RZ, RZ ;  /* 0x000000ffff2b7224 */ /* 0x000fe200078e00ff */
[----:B------:R-:W-:Y:S02]  /*46b0*/  CS2R R32, SRZ ;  /* 0x0000000000207805 */ /* 0x000fe4000001ff00 */
[----:B------:R-:W-:Y:S02]  /*46c0*/  CS2R R176, SRZ ;  /* 0x0000000000b07805 */ /* 0x000fe4000001ff00 */
[----:B------:R-:W-:-:S02]  /*46d0*/  CS2R R38, SRZ ;  /* 0x0000000000267805 */ /* 0x000fc4000001ff00 */
[----:B------:R-:W-:Y:S01]  /*46e0*/  CS2R R178, SRZ ;  /* 0x0000000000b27805 */ /* 0x000fe2000001ff00 */
[----:B------:R-:W-:Y:S01]  /*46f0*/  IMAD.MOV.U32 R35, RZ, RZ, RZ ;  /* 0x000000ffff237224 */ /* 0x000fe200078e00ff */
[----:B--2---:R-:W-:Y:S01]  /*4700*/  CS2R R28, SRZ ;  /* 0x00000000001c7805 */ /* 0x004fe2000001ff00 */
[----:B------:R-:W-:Y:S01]  /*4710*/  IMAD.MOV.U32 R180, RZ, RZ, RZ ;  /* 0x000000ffffb47224 */ /* 0x000fe200078e00ff */
[----:B------:R-:W-:Y:S01]  /*4720*/  CS2R R6, SRZ ;  /* 0x0000000000067805 */ /* 0x000fe2000001ff00 */
[----:B------:R-:W-:Y:S02]  /*4730*/  IMAD.MOV.U32 R31, RZ, RZ, RZ ;  /* 0x000000ffff1f7224 */ /* 0x000fe400078e00ff */
[----:B------:R-:W-:Y:S02]  /*4740*/  IMAD.MOV.U32 R0, RZ, RZ, RZ ;  /* 0x000000ffff007224 */ /* 0x000fe400078e00ff */
[----:B------:R-:W-:Y:S01]  /*4750*/  IMAD.MOV.U32 R5, RZ, RZ, RZ ;  /* 0x000000ffff057224 */ /* 0x000fe200078e00ff */
[----:B------:R-:W-:Y:S01]  /*4760*/  ISETP.NE.AND P0, PT, R4, 0x1, PT ;  /* 0x000000010400780c */ /* 0x000fe20003f05270 */
[----:B------:R-:W-:-:S12]  /*4770*/  @P3 BRA `(.L_x_685) ;  /* 0x0000000000083947 */ /* 0x000fd80003800000 */
[----:B------:R-:W0:Y:S02]  /*4780*/  FENCE.VIEW.ASYNC.G ;  /* 0x00000000000073c6 */ /* 0x000e240000000100 */
[----:B0-----:R-:W-:Y:S06]  /*4790*/  BAR.ARV 0xc, 0x180 ;  /* 0x0306000000007b1d */ /* 0x001fec0000002000 */
.L_x_685:
[----:B------:R-:W-:Y:S05]  /*47a0*/  BSYNC B0 ;  /* 0x0000000000007941 */ /* 0x000fea0003800000 */
.L_x_684:
[----:B------:R-:W-:Y:S01]  /*47b0*/  BSSY B7, `(.L_x_686) ;  /* 0x0000823000077945 */ /* 0x000fe20003800000 */
[----:B------:R-:W-:Y:S02]  /*47c0*/  IMAD.MOV.U32 R8, RZ, RZ, RZ ;  /* 0x000000ffff087224 */ /* 0x000fe400078e00ff */
[----:B------:R-:W-:Y:S01]  /*47d0*/  IMAD.MOV.U32 R10, RZ, RZ, RZ ;  /* 0x000000ffff0a7224 */ /* 0x000fe200078e00ff */
[----:B------:R-:W-:Y:S06]  /*47e0*/  @!P0 BRA `(.L_x_687) ;  /* 0x0000001800b88947 */ /* 0x000fec0003800000 */
[----:B------:R-:W-:Y:S02]  /*47f0*/  ISETP.GE.AND P1, PT, R168, 0x1, PT ;  /* 0x00000001a800780c */ /* 0x000fe40003f26270 */
[----:B------:R-:W-:-:S11]  /*4800*/  PLOP3.LUT P0, PT, PT, PT, PT, 0x80, 0x0 ;  /* 0x000000000000781c */ /* 0x000fd60003f0f070 */
[----:B------:R-:W-:Y:S05]  /*4810*/  @!P1 BRA `(.L_x_688) ;  /* 0x0000008000709947 */ /* 0x000fea0003800000 */
[----:B------:R-:W0:Y:S01]  /*4820*/  SHFL.IDX PT, R0, R213, RZ, 0x1f ;  /* 0x00001fffd5007589 */ /* 0x000e2200000e0000 */
[----:B------:R-:W-:Y:S02]  /*4830*/  ISETP.NE.AND P0, PT, R184, 0x3, PT ;  /* 0x00000003b800780c */ /* 0x000fe40003f05270 */
[----:B0-----:R-:W-:-:S04]  /*4840*/  LEA.HI R3, R0, R0, RZ, 0x1 ;  /* 0x0000000000037211 */ /* 0x001fc800078f08ff */
[----:B------:R-:W-:-:S05]  /*4850*/  LOP3.LUT R3, R3, 0x1fffe, RZ, 0xc0, !PT ;  /* 0x0001fffe03037812 */ /* 0x000fca00078ec0ff */
[----:B------:R-:W-:-:S04]  /*4860*/  IMAD.IADD R3, R0, 0x1, -R3 ;  /* 0x0000000100037824 */ /* 0x000fc800078e0a03 */
[----:B------:R-:W-:-:S04]  /*4870*/  IMAD R3, R3, 0x8000, R2 ;  /* 0x0000800003037824 */ /* 0x000fc800078e0202 */
[----:B------:R-:W-:-:S05]  /*4880*/  VIADD R3, R3, 0x400 ;  /* 0x0000040003037836 */ /* 0x000fca0000000000 */
[----:B------:R-:W-:-:S04]  /*4890*/  SHF.R.U32.HI R3, RZ, 0x4, R3 ;  /* 0x00000004ff037819 */ /* 0x000fc80000011603 */
[----:B------:R-:W-:-:S04]  /*48a0*/  LOP3.LUT R3, R3, 0x3fff, RZ, 0xc0, !PT ;  /* 0x00003fff03037812 */ /* 0x000fc800078ec0ff */
[----:B------:R-:W-:Y:S01]  /*48b0*/  LOP3.LUT R3, R3, 0x2000000, RZ, 0xfc, !PT ;  /* 0x0200000003037812 */ /* 0x000fe200078efcff */
[----:B------:R-:W-:Y:S06]  /*48c0*/  @!P0 BRA `(.L_x_689) ;  /* 0x0000000000048947 */ /* 0x000fec0003800000 */
[----:B------:R-:W-:Y:S01]  /*48d0*/  BPT.TRAP 0x1 ;  /* 0x000000040000795c */ /* 0x000fe20000300000 */
.L_x_689:
[----:B------:R-:W-:Y:S01]  /*48e0*/  IMAD R13, R18, 0x8, R2 ;  /* 0x00000008120d7824 */ /* 0x000fe200078e0202 */
[----:B------:R-:W-:Y:S01]  /*48f0*/  SHF.L.U32 R4, R23, 0x1f, RZ ;  /* 0x0000001f17047819 */ /* 0x000fe200000006ff */
[----:B------:R-:W-:Y:S01]  /*4900*/  VIADD R0, R2, 0x26800 ;  /* 0x0002680002007836 */ /* 0x000fe20000000000 */
[----:B------:R-:W-:Y:S01]  /*4910*/  BSSY B0, `(.L_x_690) ;  /* 0x0000008000007945 */ /* 0x000fe20003800000 */
[----:B------:R-:W-:Y:S01]  /*4920*/  IMAD R8, R18, 0x1000, R3 ;  /* 0x0000100012087824 */ /* 0x000fe200078e0203 */
[----:B------:R-:W0:Y:S01]  /*4930*/  SYNCS.PHASECHK.TRANS64.TRYWAIT P0, [R13+URZ+0x28c50], R4 ;  /* 0x028c50040d0075a7 */ /* 0x000e22000800017f */
[----:B------:R-:W-:Y:S01]  /*4940*/  IMAD.MOV.U32 R9, RZ, RZ, 0x40000040 ;  /* 0x40000040ff097424 */ /* 0x000fe200078e00ff */
[----:B------:R-:W-:-:S04]  /*4950*/  SHF.R.U32.HI R0, RZ, 0x4, R0 ;  /* 0x00000004ff007819 */ /* 0x000fc80000011600 */
[----:B------:R-:W-:-:S04]  /*4960*/  LOP3.LUT R0, R0, 0x3fff, RZ, 0xc0, !PT ;  /* 0x00003fff00007812 */ /* 0x000fc800078ec0ff */
[----:B------:R-:W-:Y:S01]  /*4970*/  LOP3.LUT R0, R0, 0x10000, RZ, 0xfc, !PT ;  /* 0x0001000000007812 */ /* 0x000fe200078efcff */
[----:B0-----:R-:W-:Y:S06]  /*4980*/  @!P0 BRA `(.L_x_691) ;  /* 0x00000138006c8947 */ /* 0x001fec0003800000 */
.L_x_953:
[----:B------:R-:W-:Y:S05]  /*4990*/  BSYNC B0 ;  /* 0x0000000000007941 */ /* 0x000fea0003800000 */
.L_x_690:
[----:B------:R-:W-:Y:S01]  /*49a0*/  BAR.SYNC.DEFER_BLOCKING 0xe, 0x100 ;  /* 0x0384000000007b1d */ /* 0x000fe20000010000 */
[----:B0-----:R-:W-:Y:S01]  /*49b0*/  IMAD.MOV.U32 R4, RZ, RZ, R0 ;  /* 0x000000ffff047224 */ /* 0x001fe200078e0000 */
[----:B------:R-:W-:Y:S01]  /*49c0*/  R2UR UR6, R8 ;  /* 0x00000000080672ca */ /* 0x000fe200000e0000 */
[----:B------:R-:W-:Y:S01]  /*49d0*/  IMAD.MOV.U32 R5, RZ, RZ, 0x40000040 ;  /* 0x40000040ff057424 */ /* 0x000fe200078e00ff */
[----:B------:R-:W-:Y:S01]  /*49e0*/  R2UR UR7, R9 ;  /* 0x00000000090772ca */ /* 0x000fe200000e0000 */
[----:B------:R-:W-:Y:S01]  /*49f0*/  VIADD R6, R0, 0x2 ;  /* 0x0000000200067836 */ /* 0x000fe20000000000 */
[----:B------:R-:W-:Y:S01]  /*4a00*/  R2UR UR4, R4 ;  /* 0x00000000040472ca */ /* 0x000fe200000e0000 */
[C---:B------:R-:W-:Y:S01]  /*4a10*/  VIADD R4, R8.reuse, 0x80 ;  /* 0x0000008008047836 */ /* 0x040fe20000000000 */
[----:B------:R-:W-:Y:S01]  /*4a20*/  R2UR UR5, R5 ;  /* 0x00000000050572ca */ /* 0x000fe200000e0000 */
[----:B------:R-:W-:Y:S01]  /*4a30*/  IMAD.MOV.U32 R5, RZ, RZ, 0x40000040 ;  /* 0x40000040ff057424 */ /* 0x000fe200078e00ff */
[----:B------:R-:W0:Y:S01]  /*4a40*/  S2R R12, SR_TID.X ;  /* 0x00000000000c7919 */ /* 0x000e220000002100 */
[----:B------:R-:W-:Y:S01]  /*4a50*/  IMAD.MOV.U32 R7, RZ, RZ, 0x40000040 ;  /* 0x40000040ff077424 */ /* 0x000fe200078e00ff */
[----:B------:R-:W-:Y:S01]  /*4a60*/  BSSY B0, `(.L_x_692) ;  /* 0x00000f8000007945 */ /* 0x000fe20003800000 */
[----:B------:R-:W-:-:S02]  /*4a70*/  VIADD R10, R8, 0x100 ;  /* 0x00000100080a7836 */ /* 0x000fc40000000000 */
[----:B------:R-:W-:Y:S02]  /*4a80*/  IMAD.MOV.U32 R11, RZ, RZ, 0x40000040 ;  /* 0x40000040ff0b7424 */ /* 0x000fe400078e00ff */
[----:B------:R-:W-:Y:S01]  /*4a90*/  IMAD.MOV.U32 R9, RZ, RZ, 0x40000040 ;  /* 0x40000040ff097424 */ /* 0x000fe200078e00ff */
[----:B-----5:R-:W-:-:S06]  /*4aa0*/  WARPGROUP.ARRIVE ;  /* 0x00000000000079c5 */ /* 0x020fcc0000000000 */
[----:B------:R-:W-:Y:S01]  /*4ab0*/  HGMMA.64x256x16.F32.BF16 R24, gdesc[UR4].tnspB, RZ, !UPT, gsb0 ;  /* 0x43e00000041879f0 */ /* 0x000fe2000c0018ff */
[----:B------:R-:W-:Y:S01]  /*4ac0*/  R2UR UR6, R4 ;  /* 0x00000000040672ca */ /* 0x000fe200000e0000 */
[----:B------:R-:W-:Y:S01]  /*4ad0*/  VIADD R4, R0, 0x4 ;  /* 0x0000000400047836 */ /* 0x000fe20000000000 */
[----:B------:R-:W-:Y:S01]  /*4ae0*/  R2UR UR7, R5 ;  /* 0x00000000050772ca */ /* 0x000fe200000e0000 */
[----:B------:R-:W-:Y:S01]  /*4af0*/  IMAD.MOV.U32 R5, RZ, RZ, 0x40000040 ;  /* 0x40000040ff057424 */ /* 0x000fe200078e00ff */
[----:B------:R-:W-:Y:S02]  /*4b00*/  R2UR UR4, R6 ;  /* 0x00000000060472ca */ /* 0x000fe400000e0000 */
[----:B------:R-:W-:Y:S02]  /*4b10*/  R2UR UR5, R7 ;  /* 0x00000000070572ca */ /* 0x000fe400000e0000 */
[----:B0-----:R-:W-:-:S04]  /*4b20*/  LOP3.LUT R12, R12, 0x7f, RZ, 0xc0, !PT ;  /* 0x0000007f0c0c7812 */ /* 0x001fc800078ec0ff */
[----:B------:R-:W-:Y:S01]  /*4b30*/  ISETP.NE.AND P0, PT, R12, RZ, PT ;  /* 0x000000ff0c00720c */ /* 0x000fe20003f05270 */
[----:B------:R-:W-:Y:S02]  /*4b40*/  WARPGROUP.DEPBAR.LE gsb0, 0x0 ;  /* 0x00008000000079c5 */ /* 0x000fe40000010000 */
[----:B------:R-:W-:-:S12]  /*4b50*/  WARPGROUP.ARRIVE ;  /* 0x00000000000079c5 */ /* 0x000fd80000000000 */
[----:B------:R-:W-:Y:S01]  /*4b60*/  HGMMA.64x256x16.F32.BF16 R24, gdesc[UR4].tnspB, R24, gsb0 ;  /* 0x43e00000041879f0 */ /* 0x000fe20008001818 */
[----:B------:R-:W-:Y:S01]  /*4b70*/  R2UR UR6, R10 ;  /* 0x000000000a0672ca */ /* 0x000fe200000e0000 */
[----:B------:R-:W-:Y:S01]  /*4b80*/  VIADD R10, R8, 0x180 ;  /* 0x00000180080a7836 */ /* 0x000fe20000000000 */
[----:B------:R-:W-:Y:S01]  /*4b90*/  R2UR UR7, R11 ;  /* 0x000000000b0772ca */ /* 0x000fe200000e0000 */
[----:B------:R-:W-:Y:S01]  /*4ba0*/  VIADD R8, R0, 0x6 ;  /* 0x0000000600087836 */ /* 0x000fe20000000000 */
[----:B------:R-:W-:Y:S01]  /*4bb0*/  R2UR UR4, R4 ;  /* 0x00000000040472ca */ /* 0x000fe200000e0000 */
[----:B------:R-:W-:Y:S01]  /*4bc0*/  IMAD.MOV.U32 R11, RZ, RZ, 0x40000040 ;  /* 0x40000040ff0b7424 */ /* 0x000fe200078e00ff */
[----:B------:R-:W-:Y:S01]  /*4bd0*/  R2UR UR5, R5 ;  /* 0x00000000050572ca */ /* 0x000fe200000e0000 */
[----:B------:R-:W-:-:S05]  /*4be0*/  @!P0 VIADD R0, R13, 0x28c60 ;  /* 0x00028c600d008836 */ /* 0x000fca0000000000 */
[----:B------:R-:W-:Y:S01]  /*4bf0*/  @!P0 PRMT R0, RZ, 0x654, R0 ;  /* 0x00000654ff008816 */ /* 0x000fe20000000000 */
[----:B------:R-:W-:Y:S02]  /*4c00*/  WARPGROUP.DEPBAR.LE gsb0, 0x0 ;  /* 0x00008000000079c5 */ /* 0x000fe40000010000 */
[----:B------:R-:W-:-:S12]  /*4c10*/  WARPGROUP.ARRIVE ;  /* 0x00000000000079c5 */ /* 0x000fd80000000000 */
[----:B------:R-:W-:Y:S01]  /*4c20*/  HGMMA.64x256x16.F32.BF16 R24, gdesc[UR4].tnspB, R24, gsb0 ;  /* 0x43e00000041879f0 */ /* 0x000fe20008001818 */
[----:B------:R-:W-:Y:S02]  /*4c30*/  R2UR UR6, R10 ;  /* 0x000000000a0672ca */ /* 0x000fe400000e0000 */
[----:B------:R-:W-:Y:S02]  /*4c40*/  R2UR UR7, R11 ;  /* 0x000000000b0772ca */ /* 0x000fe400000e0000 */
[----:B------:R-:W-:Y:S02]  /*4c50*/  R2UR UR4, R8 ;  /* 0x00000000080472ca */ /* 0x000fe400000e0000 */
[----:B------:R-:W-:Y:S01]  /*4c60*/  R2UR UR5, R9 ;  /* 0x00000000090572ca */ /* 0x000fe200000e0000 */
[----:B------:R-:W-:Y:S02]  /*4c70*/  WARPGROUP.DEPBAR.LE gsb0, 0x0 ;  /* 0x00008000000079c5 */ /* 0x000fe40000010000 */
[----:B------:R-:W-:-:S15]  /*4c80*/  WARPGROUP.ARRIVE ;  /* 0x00000000000079c5 */ /* 0x000fde0000000000 */
[----:B------:R-:W-:-:S03]  /*4c90*/  NOP ;  /* 0x0000000000007918 */ /* 0x000fc60000000000 */
[----:B------:R-:W-:Y:S03]  /*4ca0*/  HGMMA.64x256x16.F32.BF16 R24, gdesc[UR4].tnspB, R24, gsb0 ;  /* 0x43e00000041879f0 */ /* 0x000fe60008001818 */
[----:B------:R-:W-:Y:S02]  /*4cb0*/  WARPGROUP.DEPBAR.LE gsb0, 0x0 ;  /* 0x00008000000079c5 */ /* 0x000fe40000010000 */
[----:B------:R-:W-:Y:S06]  /*4cc0*/  BAR.ARV 0xf, 0x100 ;  /* 0x03c4000000007b1d */ /* 0x000fec0000002000 */
[----:B------:R0:W-:Y:S01]  /*4cd0*/  @!P0 SYNCS.ARRIVE.TRANS64.RED.A1T0 RZ, [R0+URZ], RZ ;  /* 0x000000ff00ff89a7 */ /* 0x0001e2000810043f */
[----:B------:R-:W-:-:S13]  /*4ce0*/  ISETP.GE.AND P0, PT, R168, 0x41, PT ;  /* 0x00000041a800780c */ /* 0x000fda0003f06270 */
[----:B0-----:R-:W-:Y:S05]  /*4cf0*/  @!P0 BRA `(.L_x_693) ;  /* 0x0000000c00388947 */ /* 0x001fea0003800000 */
[----:B------:R-:W-:-:S07]  /*4d00*/  VIADD R181, R181, 0xfffffffe ;  /* 0xfffffffeb5b57836 */ /* 0x000fce0000000000 */
.L_x_699:
[----:B------:R-:W-:Y:S01]  /*4d10*/  BAR.SYNC.DEFER_BLOCKING 0xe, 0x100 ;  /* 0x0384000000007b1d */ /* 0x000fe20000010000 */
[----:B------:R-:W-:Y:S01]  /*4d20*/  IMAD R11, R18, 0x40, R191 ;  /* 0x00000040120b7824 */ /* 0x000fe200078e02bf */
[----:B------:R-:W-:Y:S01]  /*4d30*/  ISETP.NE.AND P2, PT, R184, 0x3, PT ;  /* 0x00000003b800780c */ /* 0x000fe20003f45270 */
[----:B------:R-:W-:Y:S01]  /*4d40*/  VIADD R18, R18, 0x1 ;  /* 0x0000000112127836 */ /* 0x000fe20000000000 */
[----:B------:R-:W-:Y:S01]  /*4d50*/  ISETP.GT.AND P1, PT, R181, RZ, PT ;  /* 0x000000ffb500720c */ /* 0x000fe20003f24270 */
[----:B------:R-:W-:Y:S02]  /*4d60*/  IMAD R11, R11, 0x4, R2 ;  /* 0x000000040b0b7824 */ /* 0x000fe400078e0202 */
[----:B------:R-:W-:Y:S01]  /*4d70*/  VIADD R181, R181, 0xffffffff ;  /* 0xffffffffb5b57836 */ /* 0x000fe20000000000 */
[----:B------:R-:W-:-:S04]  /*4d80*/  ISETP.NE.AND P0, PT, R18, 0x2, PT ;  /* 0x000000021200780c */ /* 0x000fc80003f05270 */
[----:B------:R-:W-:Y:S02]  /*4d90*/  SEL R10, RZ, 0x1, P0 ;  /* 0x00000001ff0a7807 */ /* 0x000fe40000000000 */
[----:B------:R-:W-:Y:S02]  /*4da0*/  SEL R18, R18, RZ, P0 ;  /* 0x000000ff12127207 */ /* 0x000fe40000000000 */
[----:B------:R-:W-:Y:S01]  /*4db0*/  LOP3.LUT R23, R23, R10, RZ, 0x3c, !PT ;  /* 0x0000000a17177212 */ /* 0x000fe200078e3cff */
[----:B0-----:R-:W0:Y:S04]  /*4dc0*/  LDS R0, [R11+0x28800] ;  /* 0x028800000b007984 */ /* 0x001e280000000800 */
        /* <DEDUP_REMOVED lines=131> */
.L_x_694:
[----:B------:R-:W-:Y:S01]  /*5600*/  IMAD R0, R18, 0x8, R2 ;  /* 0x0000000812007824 */ /* 0x000fe200078e0202 */
[----:B------:R-:W-:-:S04]  /*5610*/  SHF.L.U32 R11, R23, 0x1f, RZ ;  /* 0x0000001f170b7819 */ /* 0x000fc800000006ff */
[----:B------:R0:W1:Y:S01]  /*5620*/  SYNCS.PHASECHK.TRANS64.TRYWAIT P0, [R0+URZ+0x28c50], R11 ;  /* 0x028c500b000075a7 */ /* 0x000062000800017f */
[----:B------:R-:W-:Y:S05]  /*5630*/  @!P2 BRA `(.L_x_695) ;  /* 0x000000000004a947 */ /* 0x000fea0003800000 */
[----:B------:R-:W-:Y:S01]  /*5640*/  BPT.TRAP 0x1 ;  /* 0x000000040000795c */ /* 0x000fe20000300000 */
.L_x_695:
[----:B------:R-:W-:Y:S04]  /*5650*/  BSSY B1, `(.L_x_696) ;  /* 0x0000004000017945 */ /* 0x000fe80003800000 */
[----:B-1----:R-:W-:Y:S05]  /*5660*/  @P0 BRA `(.L_x_697) ;  /* 0x0000000000080947 */ /* 0x002fea0003800000 */
[----:B------:R-:W1:Y:S02]  /*5670*/  SYNCS.PHASECHK.TRANS64.TRYWAIT P0, [R0+URZ+0x28c50], R11 ;  /* 0x028c500b000075a7 */ /* 0x000e64000800017f */
[----:B-1----:R-:W-:Y:S05]  /*5680*/  @!P0 BRA `(.L_x_698) ;  /* 0x0000012c00408947 */ /* 0x002fea0003800000 */
.L_x_697:
[----:B------:R-:W-:Y:S05]  /*5690*/  BSYNC B1 ;  /* 0x0000000000017941 */ /* 0x000fea0003800000 */
.L_x_696:
[----:B01----:R-:W-:Y:S01]  /*56a0*/  VIADD R0, R2, 0x26800 ;  /* 0x0002680002007836 */ /* 0x003fe20000000000 */
[----:B------:R-:W-:Y:S01]  /*56b0*/  WARPGROUP.ARRIVE ;  /* 0x00000000000079c5 */ /* 0x000fe20000000000 */
[----:B------:R-:W-:-:S05]  /*56c0*/  IMAD R10, R18, 0x1000, R3 ;  /* 0x00001000120a7824 */ /* 0x000fca00078e0203 */
[----:B------:R-:W0:Y:S01]  /*56d0*/  S2R R14, SR_TID.X ;  /* 0x00000000000e7919 */ /* 0x000e220000002100 */
[----:B------:R-:W-:Y:S01]  /*56e0*/  IMAD.MOV.U32 R11, RZ, RZ, 0x40000040 ;  /* 0x40000040ff0b7424 */ /* 0x000fe200078e00ff */
[----:B------:R-:W-:Y:S01]  /*56f0*/  SHF.R.U32.HI R0, RZ, 0x4, R0 ;  /* 0x00000004ff007819 */ /* 0x000fe20000011600 */
[----:B------:R-:W-:Y:S01]  /*5700*/  IMAD.MOV.U32 R13, RZ, RZ, 0x40000040 ;  /* 0x40000040ff0d7424 */ /* 0x000fe200078e00ff */
[----:B------:R-:W-:Y:S02]  /*5710*/  R2UR UR6, R10 ;  /* 0x000000000a0672ca */ /* 0x000fe400000e0000 */
[----:B------:R-:W-:Y:S02]  /*5720*/  LOP3.LUT R0, R0, 0x3fff, RZ, 0xc0, !PT ;  /* 0x00003fff00007812 */ /* 0x000fe400078ec0ff */
[----:B------:R-:W-:Y:S01]  /*5730*/  R2UR UR7, R11 ;  /* 0x000000000b0772ca */ /* 0x000fe200000e0000 */
[----:B------:R-:W-:Y:S01]  /*5740*/  IMAD.MOV.U32 R11, RZ, RZ, 0x40000040 ;  /* 0x40000040ff0b7424 */ /* 0x000fe200078e00ff */
[----:B------:R-:W-:-:S02]  /*5750*/  LOP3.LUT R12, R0, 0x10000, RZ, 0xfc, !PT ;  /* 0x00010000000c7812 */ /* 0x000fc400078efcff */
[----:B------:R-:W-:Y:S01]  /*5760*/  R2UR UR5, R13 ;  /* 0x000000000d0572ca */ /* 0x000fe200000e0000 */
[----:B------:R-:W-:Y:S01]  /*5770*/  IMAD.MOV.U32 R13, RZ, RZ, 0x40000040 ;  /* 0x40000040ff0d7424 */ /* 0x000fe200078e00ff */
[----:B------:R-:W-:Y:S01]  /*5780*/  R2UR UR4, R12 ;  /* 0x000000000c0472ca */ /* 0x000fe200000e0000 */
[----:B------:R-:W-:-:S12]  /*5790*/  VIADD R12, R10, 0x80 ;  /* 0x000000800a0c7836 */ /* 0x000fd80000000000 */
[----:B------:R-:W-:Y:S01]  /*57a0*/  HGMMA.64x256x16.F32.BF16 R24, gdesc[UR4].tnspB, R24, gsb0 ;  /* 0x43e00000041879f0 */ /* 0x000fe20008001818 */
[----:B------:R-:W-:Y:S02]  /*57b0*/  R2UR UR4, R6 ;  /* 0x00000000060472ca */ /* 0x000fe400000e0000 */
[----:B------:R-:W-:Y:S02]  /*57c0*/  R2UR UR5, R7 ;  /* 0x00000000070572ca */ /* 0x000fe400000e0000 */
[----:B------:R-:W-:Y:S01]  /*57d0*/  R2UR UR6, R12 ;  /* 0x000000000c0672ca */ /* 0x000fe200000e0000 */
[----:B------:R-:W-:Y:S01]  /*57e0*/  VIADD R12, R10, 0x100 ;  /* 0x000001000a0c7836 */ /* 0x000fe20000000000 */
[----:B------:R-:W-:Y:S01]  /*57f0*/  R2UR UR7, R13 ;  /* 0x000000000d0772ca */ /* 0x000fe200000e0000 */
[----:B------:R-:W-:Y:S01]  /*5800*/  IMAD.MOV.U32 R13, RZ, RZ, 0x40000040 ;  /* 0x40000040ff0d7424 */ /* 0x000fe200078e00ff */
[----:B0-----:R-:W-:Y:S01]  /*5810*/  LOP3.LUT R14, R14, 0x7f, RZ, 0xc0, !PT ;  /* 0x0000007f0e0e7812 */ /* 0x001fe200078ec0ff */
[----:B------:R-:W-:-:S03]  /*5820*/  VIADD R10, R10, 0x180 ;  /* 0x000001800a0a7836 */ /* 0x000fc60000000000 */
[----:B------:R-:W-:-:S13]  /*5830*/  ISETP.NE.AND P0, PT, R14, RZ, PT ;  /* 0x000000ff0e00720c */ /* 0x000fda0003f05270 */
[----:B------:R-:W-:-:S04]  /*5840*/  @!P0 IMAD R0, R18, 0x8, R2 ;  /* 0x0000000812008824 */ /* 0x000fc800078e0202 */
[----:B------:R-:W-:-:S05]  /*5850*/  @!P0 VIADD R0, R0, 0x28c60 ;  /* 0x00028c6000008836 */ /* 0x000fca0000000000 */
[----:B------:R-:W-:Y:S01]  /*5860*/  @!P0 PRMT R0, RZ, 0x654, R0 ;  /* 0x00000654ff008816 */ /* 0x000fe20000000000 */
[----:B------:R-:W-:Y:S02]  /*5870*/  WARPGROUP.DEPBAR.LE gsb0, 0x0 ;  /* 0x00008000000079c5 */ /* 0x000fe40000010000 */
[----:B------:R-:W-:-:S06]  /*5880*/  WARPGROUP.ARRIVE ;  /* 0x00000000000079c5 */ /* 0x000fcc0000000000 */
        /* <DEDUP_REMOVED lines=20> */
[----:B------:R-:W-:Y:S05]  /*59d0*/  @P1 BRA `(.L_x_699) ;  /* 0xfffffff000cc1947 */ /* 0x000fea000383ffff */
.L_x_693:
[----:B------:R-:W-:Y:S05]  /*59e0*/  BSYNC B0 ;  /* 0x0000000000007941 */ /* 0x000fea0003800000 */
.L_x_692:
[----:B------:R-:W-:Y:S01]  /*59f0*/  BAR.SYNC.DEFER_BLOCKING 0xe, 0x100 ;  /* 0x0384000000007b1d */ /* 0x000fe20000010000 */
[C---:B------:R-:W-:Y:S01]  /*5a00*/  IMAD R3, R18.reuse, 0x40, R191 ;  /* 0x0000004012037824 */ /* 0x040fe200078e02bf */
[----:B------:R-:W-:Y:S01]  /*5a10*/  PLOP3.LUT P0, PT, PT, PT, PT, 0x8, 0x0 ;  /* 0x000000000000781c */ /* 0x000fe20003f0e170 */
[----:B------:R-:W-:Y:S01]  /*5a20*/  VIADD R18, R18, 0x1 ;  /* 0x0000000112127836 */ /* 0x000fe20000000000 */
[----:B------:R-:W-:Y:S01]  /*5a30*/  CS2R R20, SRZ ;  /* 0x0000000000147805 */ /* 0x000fe2000001ff00 */
[----:B------:R-:W-:-:S03]  /*5a40*/  IMAD R3, R3, 0x4, R2 ;  /* 0x0000000403037824 */ /* 0x000fc600078e0202 */
        /* <DEDUP_REMOVED lines=9> */
[----:B------:R-:W-:Y:S01]  /*5ae0*/  FMUL.FTZ R10, R24, R0 ;  /* 0x00000000180a7220 */ /* 0x000fe20000410000 */
[-C--:B-1----:R-:W-:Y:S01]  /*5af0*/  FMUL.FTZ R9, R58, R2.reuse ;  /* 0x000000023a097220 */ /* 0x082fe20000410000 */
        /* <DEDUP_REMOVED lines=123> */
[----:B------:R-:W-:Y:S06]  /*62b0*/  BAR.ARV 0xf, 0x100 ;  /* 0x03c4000000007b1d */ /* 0x000fec0000002000 */
[----:B------:R-:W-:Y:S05]  /*62c0*/  BRA `(.L_x_688) ;  /* 0x0000006400c47947 */ /* 0x000fea0003800000 */
.L_x_687:
[----:B------:R-:W-:Y:S02]  /*62d0*/  ISETP.GE.AND P1, PT, R168, 0x1, PT ;  /* 0x00000001a800780c */ /* 0x000fe40003f26270 */
[----:B------:R-:W-:-:S11]  /*62e0*/  PLOP3.LUT P0, PT, PT, PT, PT, 0x80, 0x0 ;  /* 0x000000000000781c */ /* 0x000fd60003f0f070 */
[----:B------:R-:W-:Y:S05]  /*62f0*/  @!P1 BRA `(.L_x_688) ;  /* 0x0000006400b89947 */ /* 0x000fea0003800000 */
[----:B------:R-:W0:Y:S01]  /*6300*/  SHFL.IDX PT, R0, R213, RZ, 0x1f ;  /* 0x00001fffd5007589 */ /* 0x000e2200000e0000 */
[----:B------:R-:W-:Y:S01]  /*6310*/  BSSY B6, `(.L_x_700) ;  /* 0x000001b000067945 */ /* 0x000fe20003800000 */
[----:B0-----:R-:W-:-:S04]  /*6320*/  LEA.HI R3, R0, R0, RZ, 0x1 ;  /* 0x0000000000037211 */ /* 0x001fc800078f08ff */
[----:B------:R-:W-:-:S05]  /*6330*/  LOP3.LUT R3, R3, 0x1fffe, RZ, 0xc0, !PT ;  /* 0x0001fffe03037812 */ /* 0x000fca00078ec0ff */
[----:B------:R-:W-:Y:S02]  /*6340*/  IMAD.IADD R3, R0, 0x1, -R3 ;  /* 0x0000000100037824 */ /* 0x000fe400078e0a03 */
[----:B------:R-:W-:Y:S02]  /*6350*/  VIADD R0, R2, 0x26800 ;  /* 0x0002680002007836 */ /* 0x000fe40000000000 */
[----:B------:R-:W-:-:S03]  /*6360*/  IMAD R3, R3, 0x8000, R2 ;  /* 0x0000800003037824 */ /* 0x000fc600078e0202 */
[----:B------:R-:W-:Y:S01]  /*6370*/  LOP3.LUT P0, RZ, R0, 0x3ff, RZ, 0xc0, !PT ;  /* 0x000003ff00ff7812 */ /* 0x000fe2000780c0ff */
[----:B------:R-:W-:-:S05]  /*6380*/  VIADD R3, R3, 0x400 ;  /* 0x0000040003037836 */ /* 0x000fca0000000000 */
[----:B------:R-:W-:-:S04]  /*6390*/  SHF.R.U32.HI R3, RZ, 0x4, R3 ;  /* 0x00000004ff037819 */ /* 0x000fc80000011603 */
[----:B------:R-:W-:-:S03]  /*63a0*/  LOP3.LUT R56, R3, 0x3fff, RZ, 0xc0, !PT ;  /* 0x00003fff03387812 */ /* 0x000fc600078ec0ff */
        /* <DEDUP_REMOVED lines=17> */
.L_x_701:
[----:B------:R-:W-:Y:S05]  /*64c0*/  BSYNC B6 ;  /* 0x0000000000067941 */ /* 0x000fea0003800000 */
.L_x_700:
[----:B------:R-:W-:Y:S02]  /*64d0*/  ULDC UR4, c[0x0][0x3f4] ;  /* 0x0000fd0000047ab9 */ /* 0x000fe40000000800 */
[----:B------:R-:W-:-:S13]  /*64e0*/  ISETP.LT.AND P0, PT, RZ, UR4, PT ;  /* 0x00000004ff007c0c */ /* 0x000fda000bf01270 */
[----:B------:R-:W-:Y:S05]  /*64f0*/  @P0 BRA `(.L_x_702) ;  /* 0x00000000003c0947 */ /* 0x000fea0003800000 */
[----:B------:R-:W-:-:S04]  /*6500*/  LEA.HI R0, R208, R208, RZ, 0x1 ;  /* 0x000000d0d0007211 */ /* 0x000fc800078f08ff */
[----:B------:R-:W-:-:S05]  /*6510*/  LOP3.LUT R3, R0, 0xfffffffe, RZ, 0xc0, !PT ;  /* 0xfffffffe00037812 */ /* 0x000fca00078ec0ff */
[----:B------:R-:W-:-:S05]  /*6520*/  IMAD.IADD R3, R208, 0x1, -R3 ;  /* 0x00000001d0037824 */ /* 0x000fca00078e0a03 */
[----:B------:R-:W-:-:S04]  /*6530*/  SHF.L.U32 R3, R3, 0x1f, RZ ;  /* 0x0000001f03037819 */ /* 0x000fc800000006ff */
[----:B------:R0:W1:Y:S03]  /*6540*/  SYNCS.PHASECHK.TRANS64.TRYWAIT P0, [R2+URZ+0x28c00], R3 ;  /* 0x028c0003020075a7 */ /* 0x000066000800017f */
[----:B-1----:R-:W-:Y:S05]  /*6550*/  @!P0 NANOSLEEP.SYNCS 0x989680 ;  /* 0x009896800000895d */ /* 0x002fea0003900000 */
[----:B------:R-:W1:Y:S01]  /*6560*/  @!P0 SYNCS.PHASECHK.TRANS64 P0, [R2+URZ+0x28c00], R3 ;  /* 0x028c0003020085a7 */ /* 0x000e62000800007f */
[----:B------:R-:W-:Y:S04]  /*6570*/  BSSY B0, `(.L_x_703) ;  /* 0x0000006000007945 */ /* 0x000fe80003800000 */
[----:B-1----:R-:W-:Y:S05]  /*6580*/  @P0 BRA `(.L_x_704) ;  /* 0x0000000000100947 */ /* 0x002fea0003800000 */
.L_x_705:
[----:B-1----:R1:W2:Y:S02]  /*6590*/  SYNCS.PHASECHK.TRANS64.TRYWAIT P0, [R2+URZ+0x28c00], R3 ;  /* 0x028c0003020075a7 */ /* 0x0022a4000800017f */
[----:B--2---:R-:W-:Y:S05]  /*65a0*/  @!P0 NANOSLEEP.SYNCS 0x989680 ;  /* 0x009896800000895d */ /* 0x004fea0003900000 */
[----:B------:R-:W2:Y:S02]  /*65b0*/  @!P0 SYNCS.PHASECHK.TRANS64 P0, [R2+URZ+0x28c00], R3 ;  /* 0x028c0003020085a7 */ /* 0x000ea4000800007f */
[----:B--2---:R-:W-:Y:S05]  /*65c0*/  @!P0 BRA `(.L_x_705) ;  /* 0xfffffffc00f08947 */ /* 0x004fea000383ffff */
.L_x_704:
[----:B------:R-:W-:Y:S05]  /*65d0*/  BSYNC B0 ;  /* 0x0000000000007941 */ /* 0x000fea0003800000 */
.L_x_703:
[----:B------:R-:W-:Y:S05]  /*65e0*/  BRA `(.L_x_706) ;  /* 0x0000002000807947 */ /* 0x000fea0003800000 */
.L_x_702:
[----:B-----5:R-:W-:Y:S01]  /*65f0*/  SHF.R.S32.HI R0, RZ, 0x1f, R27 ;  /* 0x0000001fff007819 */ /* 0x020fe2000001141b */
[----:B------:R-:W-:Y:S01]  /*6600*/  VIADD R3, R2, 0x20400 ;  /* 0x0002040002037836 */ /* 0x000fe20000000000 */
[----:B------:R-:W-:Y:S01]  /*6610*/  ULDC.64 UR4, c[0x0][0x3f8] ;  /* 0x0000fe0000047ab9 */ /* 0x000fe20000000a00 */
[----:B------:R-:W-:Y:S01]  /*6620*/  ULDC.64 UR6, c[0x0][0x408] ;  /* 0x0001020000067ab9 */ /* 0x000fe20000000a00 */
[----:B------:R-:W-:Y:S01]  /*6630*/  IMAD.WIDE.U32 R4, R27, UR4, RZ ;  /* 0x000000041b047c25 */ /* 0x000fe2000f8e00ff */
[----:B------:R-:W-:Y:S01]  /*6640*/  BSSY B6, `(.L_x_707) ;  /* 0x0000020000067945 */ /* 0x000fe20003800000 */
[----:B------:R-:W-:Y:S02]  /*6650*/  LOP3.LUT P0, RZ, R3, 0x3ff, RZ, 0xc0, !PT ;  /* 0x000003ff03ff7812 */ /* 0x000fe4000780c0ff */
[C---:B------:R-:W-:Y:S02]  /*6660*/  IMAD R6, R0.reuse, UR4, RZ ;  /* 0x0000000400067c24 */ /* 0x040fe4000f8e02ff */
[----:B------:R-:W-:-:S02]  /*6670*/  IMAD R0, R0, UR6, RZ ;  /* 0x0000000600007c24 */ /* 0x000fc4000f8e02ff */
[C---:B------:R-:W-:Y:S01]  /*6680*/  IMAD R3, R27.reuse, UR5, R6 ;  /* 0x000000051b037c24 */ /* 0x040fe2000f8e0206 */
[----:B------:R-:W-:Y:S01]  /*6690*/  ULDC.64 UR4, c[0x0][0x3e8] ;  /* 0x0000fa0000047ab9 */ /* 0x000fe20000000a00 */
[----:B------:R-:W-:Y:S01]  /*66a0*/  IMAD.WIDE.U32 R6, R27, UR6, RZ ;  /* 0x000000061b067c25 */ /* 0x000fe2000f8e00ff */
[----:B------:R-:W-:-:S03]  /*66b0*/  LEA R26, P1, R4, UR4, 0x1 ;  /* 0x00000004041a7c11 */ /* 0x000fc6000f8208ff */
[----:B------:R-:W-:Y:S01]  /*66c0*/  IMAD R29, R27, UR7, R0 ;  /* 0x000000071b1d7c24 */ /* 0x000fe2000f8e0200 */
[----:B------:R-:W-:Y:S01]  /*66d0*/  ULDC.64 UR6, c[0x0][0x400] ;  /* 0x0001000000067ab9 */ /* 0x000fe20000000a00 */
[----:B------:R-:W-:Y:S01]  /*66e0*/  IMAD.IADD R27, R3, 0x1, R5 ;  /* 0x00000001031b7824 */ /* 0x000fe200078e0205 */
[----:B------:R-:W-:Y:S01]  /*66f0*/  LEA R28, P2, R6, UR6, 0x1 ;  /* 0x00000006061c7c11 */ /* 0x000fe2000f8408ff */
[----:B------:R-:W-:-:S03]  /*6700*/  IMAD.IADD R29, R29, 0x1, R7 ;  /* 0x000000011d1d7824 */ /* 0x000fc600078e0207 */
[----:B------:R-:W-:Y:S02]  /*6710*/  LEA.HI.X R27, R4, UR5, R27, 0x1, P1 ;  /* 0x00000005041b7c11 */ /* 0x000fe400088f0c1b */
[----:B------:R-:W-:Y:S01]  /*6720*/  LEA.HI.X R29, R6, UR7, R29, 0x1, P2 ;  /* 0x00000007061d7c11 */ /* 0x000fe200090f0c1d */
[----:B------:R-:W-:Y:S06]  /*6730*/  @!P0 BRA `(.L_x_708) ;  /* 0x0000000000408947 */ /* 0x000fec0003800000 */
        /* <DEDUP_REMOVED lines=16> */
.L_x_708:
[----:B------:R-:W-:Y:S05]  /*6840*/  BSYNC B6 ;  /* 0x0000000000067941 */ /* 0x000fea0003800000 */
.L_x_707:
[----:B------:R-:W-:Y:S01]  /*6850*/  ULDC.U8 UR4, c[0x0][0x410] ;  /* 0x0001040000047ab9 */ /* 0x000fe20000000000 */
[----:B------:R-:W-:Y:S01]  /*6860*/  BSSY B0, `(.L_x_709) ;  /* 0x00001f0000007945 */ /* 0x000fe20003800000 */
[----:B------:R-:W-:Y:S01]  /*6870*/  ISETP.NE.AND P0, PT, RZ, UR4, PT ;  /* 0x00000004ff007c0c */ /* 0x000fe2000bf05270 */
[----:B------:R-:W-:-:S12]  /*6880*/  IMAD R6, R25, 0x40, R19 ;  /* 0x0000004019067824 */ /* 0x000fd800078e0213 */
[----:B------:R-:W-:Y:S05]  /*6890*/  @!P0 BRA `(.L_x_710) ;  /* 0x0000000c00f88947 */ /* 0x000fea0003800000 */
[----:B------:R-:W-:-:S03]  /*68a0*/  UMOV UR4, 0xffffffff ;  /* 0xffffffff00047882 */ /* 0x000fc60000000000 */
[----:B------:R-:W-:Y:S05]  /*68b0*/  BRA.DIV UR4, `(.L_x_711) ;  /* 0x0000011a04c87947 */ /* 0x000fea000b800000 */
[----:B------:R0:W1:Y:S04]  /*68c0*/  SHFL.IDX PT, R0, R27, RZ, 0x1c1f ;  /* 0x001c1fff1b007589 */ /* 0x00006800000e0000 */
[----:B------:R0:W2:Y:S04]  /*68d0*/  SHFL.IDX PT, R3, R26, RZ, 0x1c1f ;  /* 0x001c1fff1a037589 */ /* 0x0000a800000e0000 */
[----:B------:R0:W3:Y:S04]  /*68e0*/  SHFL.IDX PT, R4, R29, RZ, 0x1c1f ;  /* 0x001c1fff1d047589 */ /* 0x0000e800000e0000 */
[----:B------:R0:W4:Y:S02]  /*68f0*/  SHFL.IDX PT, R14, R28, RZ, 0x1c1f ;  /* 0x001c1fff1c0e7589 */ /* 0x00012400000e0000 */
.L_x_959:
[----:B------:R-:W-:Y:S01]  /*6900*/  ULDC UR4, c[0x0][0x448] ;  /* 0x0001120000047ab9 */ /* 0x000fe20000000800 */
[----:B------:R-:W-:Y:S01]  /*6910*/  LEA.HI R5, R208, R208, RZ, 0x1 ;  /* 0x000000d0d0057211 */ /* 0x000fe200078f08ff */
[----:B------:R-:W-:Y:S01]  /*6920*/  IMAD R24, R24, UR4, RZ ;  /* 0x0000000418187c24 */ /* 0x000fe2000f8e02ff */
[----:B------:R-:W-:Y:S01]  /*6930*/  BSSY B1, `(.L_x_712) ;  /* 0x0000020000017945 */ /* 0x000fe20003800000 */
[----:B------:R-:W-:Y:S01]  /*6940*/  IMAD.SHL.U32 R12, R188, 0x40, RZ ;  /* 0x00000040bc0c7824 */ /* 0x000fe200078e00ff */
[----:B------:R-:W-:Y:S02]  /*6950*/  LOP3.LUT R5, R5, 0xfffffffe, RZ, 0xc0, !PT ;  /* 0xfffffffe05057812 */ /* 0x000fe400078ec0ff */
[----:B------:R-:W-:Y:S02]  /*6960*/  CS2R R8, SRZ ;  /* 0x0000000000087805 */ /* 0x000fe4000001ff00 */
[----:B------:R-:W-:Y:S02]  /*6970*/  ISETP.GE.AND P0, PT, R6, R24, PT ;  /* 0x000000180600720c */ /* 0x000fe40003f06270 */
[----:B------:R-:W-:-:S02]  /*6980*/  CS2R R6, SRZ ;  /* 0x0000000000067805 */ /* 0x000fc4000001ff00 */
[----:B------:R-:W-:Y:S01]  /*6990*/  LOP3.LUT R31, R12, 0x1c0, RZ, 0xc0, !PT ;  /* 0x000001c00c1f7812 */ /* 0x000fe200078ec0ff */
[----:B------:R-:W-:Y:S01]  /*69a0*/  IMAD.IADD R5, R208, 0x1, -R5 ;  /* 0x00000001d0057824 */ /* 0x000fe200078e0a05 */
[----:B------:R-:W-:Y:S02]  /*69b0*/  CS2R R10, SRZ ;  /* 0x00000000000a7805 */ /* 0x000fe4000001ff00 */
[----:B------:R-:W-:Y:S02]  /*69c0*/  CS2R R12, SRZ ;  /* 0x00000000000c7805 */ /* 0x000fe4000001ff00 */
[----:B------:R-:W-:-:S03]  /*69d0*/  SHF.L.U32 R5, R5, 0x1f, RZ ;  /* 0x0000001f05057819 */ /* 0x000fc600000006ff */
[----:B------:R-:W-:Y:S05]  /*69e0*/  @P0 BRA `(.L_x_713) ;  /* 0x0000000000500947 */ /* 0x000fea0003800000 */
[----:B------:R-:W-:Y:S01]  /*69f0*/  ULDC UR4, c[0x0][0x3f4] ;  /* 0x0000fd0000047ab9 */ /* 0x000fe20000000800 */
[----:B--2---:R-:W-:Y:S01]  /*6a00*/  IMAD.MOV.U32 R6, RZ, RZ, R3 ;  /* 0x000000ffff067224 */ /* 0x004fe200078e0003 */
[----:B------:R-:W-:Y:S01]  /*6a10*/  ISETP.GE.AND P3, PT, R190, UR4, PT ;  /* 0x00000004be007c0c */ /* 0x000fe2000bf66270 */
[----:B-1----:R-:W-:Y:S01]  /*6a20*/  IMAD.MOV.U32 R7, RZ, RZ, R0 ;  /* 0x000000ffff077224 */ /* 0x002fe200078e0000 */
[----:B------:R-:W-:Y:S01]  /*6a30*/  ISETP.GE.AND P2, PT, R186, UR4, PT ;  /* 0x00000004ba007c0c */ /* 0x000fe2000bf46270 */
[----:B---3--:R-:W-:Y:S01]  /*6a40*/  IMAD.MOV.U32 R15, RZ, RZ, R4 ;  /* 0x000000ffff0f7224 */ /* 0x008fe200078e0004 */
[----:B------:R-:W-:Y:S02]  /*6a50*/  CS2R R10, SRZ ;  /* 0x00000000000a7805 */ /* 0x000fe4000001ff00 */
[----:B------:R-:W-:Y:S02]  /*6a60*/  CS2R R12, SRZ ;  /* 0x00000000000c7805 */ /* 0x000fe4000001ff00 */
[----:B------:R-:W-:-:S05]  /*6a70*/  CS2R R8, SRZ ;  /* 0x0000000000087805 */ /* 0x000fca000001ff00 */
[-C--:B0-----:R-:W-:Y:S02]  /*6a80*/  @!P3 IADD3 R26, P0, R3, R218.reuse, RZ ;  /* 0x000000da031ab210 */ /* 0x081fe40007f1e0ff */
[----:B----4-:R-:W-:Y:S01]  /*6a90*/  @!P3 IADD3 R28, P1, R14, R218, RZ ;  /* 0x000000da0e1cb210 */ /* 0x010fe20007f3e0ff */
[----:B------:R-:W-:Y:S01]  /*6aa0*/  @!P2 IMAD.WIDE R20, R186, 0x2, R6 ;  /* 0x00000002ba14a825 */ /* 0x000fe200078e0206 */
[----:B------:R-:W-:-:S03]  /*6ab0*/  CS2R R6, SRZ ;  /* 0x0000000000067805 */ /* 0x000fc6000001ff00 */
[----:B------:R-:W-:Y:S01]  /*6ac0*/  @!P2 IMAD.WIDE R14, R186, 0x2, R14 ;  /* 0x00000002ba0ea825 */ /* 0x000fe200078e020e */
[----:B------:R0:W5:Y:S03]  /*6ad0*/  @!P2 LD.E.64 R10, desc[UR40][R20.64] ;  /* 0x00000028140aa980 */ /* 0x000166000c101b00 */
[--C-:B------:R-:W-:Y:S01]  /*6ae0*/  @!P3 IMAD.X R27, R0, 0x1, R217.reuse, P0 ;  /* 0x00000001001bb824 */ /* 0x100fe200000e06d9 */
[----:B------:R0:W5:Y:S01]  /*6af0*/  @!P2 LD.E.64 R6, desc[UR40][R14.64] ;  /* 0x000000280e06a980 */ /* 0x000162000c101b00 */
[----:B------:R-:W-:-:S03]  /*6b00*/  @!P3 IMAD.X R29, R4, 0x1, R217, P1 ;  /* 0x00000001041db824 */ /* 0x000fc600008e06d9 */
[----:B------:R0:W5:Y:S04]  /*6b10*/  @!P3 LD.E.64 R12, desc[UR40][R26.64] ;  /* 0x000000281a0cb980 */ /* 0x000168000c101b00 */
[----:B------:R0:W5:Y:S02]  /*6b20*/  @!P3 LD.E.64 R8, desc[UR40][R28.64] ;  /* 0x000000281c08b980 */ /* 0x000164000c101b00 */
.L_x_713:
[----:B------:R-:W-:Y:S05]  /*6b30*/  BSYNC B1 ;  /* 0x0000000000017941 */ /* 0x000fea0003800000 */
.L_x_712:
[----:B------:R-:W0:Y:S01]  /*6b40*/  SYNCS.PHASECHK.TRANS64.TRYWAIT P0, [R2+URZ+0x28c00], R5 ;  /* 0x028c0005020075a7 */ /* 0x000e22000800017f */
[----:B--2---:R-:W-:Y:S01]  /*6b50*/  LOP3.LUT R3, R31, 0x18, R16, 0xf8, !PT ;  /* 0x000000181f037812 */ /* 0x004fe200078ef810 */
[----:B-1----:R-:W-:Y:S01]  /*6b60*/  IMAD R0, R25, -0x40, R24 ;  /* 0xffffffc019007824 */ /* 0x002fe200078e0218 */
[----:B---3--:R-:W-:Y:S01]  /*6b70*/  SHF.R.U32.HI R4, RZ, 0x3, R31 ;  /* 0x00000003ff047819 */ /* 0x008fe2000001161f */
[----:B0---45:R-:W-:Y:S01]  /*6b80*/  IMAD.MOV.U32 R14, RZ, RZ, R12 ;  /* 0x000000ffff0e7224 */ /* 0x031fe200078e000c */
[----:B------:R-:W-:Y:S01]  /*6b90*/  SHF.R.U64 R24, R10, 0x10, R11 ;  /* 0x000000100a187819 */ /* 0x000fe2000000120b */
[----:B------:R-:W-:Y:S01]  /*6ba0*/  IMAD.MOV.U32 R15, RZ, RZ, R13 ;  /* 0x000000ffff0f7224 */ /* 0x000fe200078e000d */
[----:B------:R-:W-:Y:S01]  /*6bb0*/  LOP3.LUT R29, R3, R4, RZ, 0x3c, !PT ;  /* 0x00000004031d7212 */ /* 0x000fe200078e3cff */
[----:B------:R-:W-:Y:S01]  /*6bc0*/  IMAD.MOV.U32 R3, RZ, RZ, R10 ;  /* 0x000000ffff037224 */ /* 0x000fe200078e000a */
[--C-:B------:R-:W-:Y:S01]  /*6bd0*/  SHF.R.U32.HI R27, RZ, 0x10, R11.reuse ;  /* 0x00000010ff1b7819 */ /* 0x100fe2000001160b */
[----:B------:R-:W-:Y:S01]  /*6be0*/  IMAD.MOV.U32 R4, RZ, RZ, R11 ;  /* 0x000000ffff047224 */ /* 0x000fe200078e000b */
[----:B------:R-:W-:Y:S01]  /*6bf0*/  SHF.R.U64 R25, R12, 0x10, R13 ;  /* 0x000000100c197819 */ /* 0x000fe2000000120d */
[----:B------:R-:W-:Y:S01]  /*6c00*/  IMAD R29, R192, 0x200, R29 ;  /* 0x00000200c01d7824 */ /* 0x000fe200078e021d */
[----:B------:R-:W-:Y:S01]  /*6c10*/  PRMT R28, R3, 0x5410, R24 ;  /* 0x00005410031c7816 */ /* 0x000fe20000000018 */
[----:B------:R-:W-:Y:S01]  /*6c20*/  IMAD.MOV.U32 R10, RZ, RZ, R6 ;  /* 0x000000ffff0a7224 */ /* 0x000fe200078e0006 */
[----:B------:R-:W-:Y:S01]  /*6c30*/  SHF.R.U32.HI R20, RZ, 0x10, R13 ;  /* 0x00000010ff147819 */ /* 0x000fe2000001160d */
[----:B------:R-:W-:Y:S01]  /*6c40*/  IMAD R3, R29, 0x2, R2 ;  /* 0x000000021d037824 */ /* 0x000fe200078e0202 */
[--C-:B------:R-:W-:Y:S01]  /*6c50*/  SHF.R.U64 R21, R6, 0x10, R7.reuse ;  /* 0x0000001006157819 */ /* 0x100fe20000001207 */
[----:B------:R-:W-:Y:S01]  /*6c60*/  BSSY B1, `(.L_x_714) ;  /* 0x0000011000017945 */ /* 0x000fe20003800000 */
[----:B------:R-:W-:Y:S01]  /*6c70*/  VIMNMX R35, R0, 0x40, PT ;  /* 0x0000004000237848 */ /* 0x000fe20003fe0100 */
[--C-:B------:R-:W-:Y:S01]  /*6c80*/  IMAD.MOV.U32 R11, RZ, RZ, R7.reuse ;  /* 0x000000ffff0b7224 */ /* 0x100fe200078e0007 */
[----:B------:R-:W-:Y:S01]  /*6c90*/  SHF.R.U32.HI R12, RZ, 0x10, R7 ;  /* 0x00000010ff0c7819 */ /* 0x000fe20000011607 */
[----:B------:R-:W-:Y:S01]  /*6ca0*/  IMAD.MOV.U32 R6, RZ, RZ, R8 ;  /* 0x000000ffff067224 */ /* 0x000fe200078e0008 */
[--C-:B------:R-:W-:Y:S01]  /*6cb0*/  SHF.R.U64 R13, R8, 0x10, R9.reuse ;  /* 0x00000010080d7819 */ /* 0x100fe20000001209 */
[----:B------:R-:W-:Y:S01]  /*6cc0*/  IMAD.MOV.U32 R7, RZ, RZ, R9 ;  /* 0x000000ffff077224 */ /* 0x000fe200078e0009 */
[----:B------:R-:W-:Y:S01]  /*6cd0*/  PRMT R27, R4, 0x5410, R27 ;  /* 0x00005410041b7816 */ /* 0x000fe2000000001b */
[C---:B------:R-:W-:Y:S01]  /*6ce0*/  VIADD R4, R3.reuse, 0x20400 ;  /* 0x0002040003047836 */ /* 0x040fe20000000000 */
[----:B------:R-:W-:Y:S01]  /*6cf0*/  SHF.R.U32.HI R8, RZ, 0x10, R9 ;  /* 0x00000010ff087819 */ /* 0x000fe20000011609 */
[----:B------:R-:W-:Y:S01]  /*6d00*/  VIADD R0, R3, 0x20440 ;  /* 0x0002044003007836 */ /* 0x000fe20000000000 */
[----:B------:R-:W-:-:S02]  /*6d10*/  LOP3.LUT P2, RZ, R188, 0x4, RZ, 0xc0, !PT ;  /* 0x00000004bcff7812 */ /* 0x000fc4000784c0ff */
[----:B------:R-:W-:Y:S02]  /*6d20*/  ISETP.GE.AND P1, PT, R19, R35, PT ;  /* 0x000000231300720c */ /* 0x000fe40003f26270 */
[----:B------:R-:W-:Y:S02]  /*6d30*/  PRMT R29, R14, 0x5410, R25 ;  /* 0x000054100e1d7816 */ /* 0x000fe40000000019 */
[----:B------:R-:W-:Y:S02]  /*6d40*/  PRMT R30, R15, 0x5410, R20 ;  /* 0x000054100f1e7816 */ /* 0x000fe40000000014 */
[----:B------:R-:W-:Y:S01]  /*6d50*/  PRMT R31, R10, 0x5410, R21 ;  /* 0x000054100a1f7816 */ /* 0x000fe20000000015 */
[----:B------:R-:W-:Y:S06]  /*6d60*/  @!P0 BRA `(.L_x_715) ;  /* 0x00000118000c8947 */ /* 0x000fec0003800000 */
.L_x_960:
[----:B------:R-:W-:Y:S05]  /*6d70*/  BSYNC B1 ;  /* 0x0000000000017941 */ /* 0x000fea0003800000 */
.L_x_714:
[----:B------:R-:W-:Y:S01]  /*6d80*/  BSSY B1, `(.L_x_716) ;  /* 0x0000059000017945 */ /* 0x000fe20003800000 */
[----:B------:R-:W-:Y:S01]  /*6d90*/  PRMT R32, R11, 0x5410, R12 ;  /* 0x000054100b207816 */ /* 0x000fe2000000000c */
[----:B------:R-:W-:Y:S01]  /*6da0*/  @P2 VIADD R0, R4, 0xffffffc0 ;  /* 0xffffffc004002836 */ /* 0x000fe20000000000 */
[----:B------:R-:W-:Y:S02]  /*6db0*/  PRMT R33, R6, 0x5410, R13 ;  /* 0x0000541006217816 */ /* 0x000fe4000000000d */
[----:B------:R-:W-:Y:S01]  /*6dc0*/  PRMT R34, R7, 0x5410, R8 ;  /* 0x0000541007227816 */ /* 0x000fe20000000008 */
[----:B------:R-:W-:Y:S06]  /*6dd0*/  @P1 BRA `(.L_x_717) ;  /* 0x00000004004c1947 */ /* 0x000fec0003800000 */
[----:B0-----:R-:W0:Y:S01]  /*6de0*/  LDC R5, c[0x0][0x3f4] ;  /* 0x0000fd00ff057b82 */ /* 0x001e220000000800 */
[----:B------:R-:W-:Y:S01]  /*6df0*/  BSSY B2, `(.L_x_718) ;  /* 0x000002a000027945 */ /* 0x000fe20003800000 */
[-C--:B0-----:R-:W-:Y:S02]  /*6e00*/  ISETP.GE.AND P0, PT, R186, R5.reuse, PT ;  /* 0x00000005ba00720c */ /* 0x081fe40003f06270 */
[----:B------:R-:W-:-:S11]  /*6e10*/  ISETP.GE.AND P1, PT, R190, R5, PT ;  /* 0x00000005be00720c */ /* 0x000fd60003f26270 */
[----:B------:R-:W-:Y:S05]  /*6e20*/  @P0 BRA `(.L_x_719) ;  /* 0x0000000000980947 */ /* 0x000fea0003800000 */
[----:B------:R-:W0:Y:S01]  /*6e30*/  LDS.128 R4, [R3+0x20400] ;  /* 0x0204000003047984 */ /* 0x000e220000000c00 */
[C---:B------:R-:W-:Y:S01]  /*6e40*/  IMAD.U32 R15, R31.reuse, 0x10000, RZ ;  /* 0x000100001f0f7824 */ /* 0x040fe200078e00ff */
[----:B------:R-:W-:Y:S01]  /*6e50*/  LOP3.LUT R14, R31, 0xffff0000, RZ, 0xc0, !PT ;  /* 0xffff00001f0e7812 */ /* 0x000fe200078ec0ff */
[C---:B------:R-:W-:Y:S01]  /*6e60*/  IMAD.U32 R13, R28.reuse, 0x10000, RZ ;  /* 0x000100001c0d7824 */ /* 0x040fe200078e00ff */
[----:B------:R-:W-:Y:S01]  /*6e70*/  LOP3.LUT R12, R28, 0xffff0000, RZ, 0xc0, !PT ;  /* 0xffff00001c0c7812 */ /* 0x000fe200078ec0ff */
[C---:B0-----:R-:W-:Y:S01]  /*6e80*/  IMAD.U32 R8, R4.reuse, 0x10000, RZ ;  /* 0x0001000004087824 */ /* 0x041fe200078e00ff */
[----:B------:R-:W-:Y:S01]  /*6e90*/  LOP3.LUT R4, R4, 0xffff0000, RZ, 0xc0, !PT ;  /* 0xffff000004047812 */ /* 0x000fe200078ec0ff */
[C---:B------:R-:W-:Y:S01]  /*6ea0*/  IMAD.U32 R9, R5.reuse, 0x10000, RZ ;  /* 0x0001000005097824 */ /* 0x040fe200078e00ff */
[----:B------:R-:W-:Y:S01]  /*6eb0*/  LOP3.LUT R5, R5, 0xffff0000, RZ, 0xc0, !PT ;  /* 0xffff000005057812 */ /* 0x000fe200078ec0ff */
[C---:B------:R-:W-:Y:S01]  /*6ec0*/  IMAD.U32 R10, R6.reuse, 0x10000, RZ ;  /* 0x00010000060a7824 */ /* 0x040fe200078e00ff */
[----:B------:R-:W-:Y:S01]  /*6ed0*/  LOP3.LUT R6, R6, 0xffff0000, RZ, 0xc0, !PT ;  /* 0xffff000006067812 */ /* 0x000fe200078ec0ff */
[C---:B------:R-:W-:Y:S01]  /*6ee0*/  FMUL.FTZ R21, R4.reuse, R15 ;  /* 0x0000000f04157220 */ /* 0x040fe20000410000 */
[----:B------:R-:W-:Y:S01]  /*6ef0*/  FMUL.FTZ R4, R4, R13 ;  /* 0x0000000d04047220 */ /* 0x000fe20000410000 */
[----:B------:R-:W-:-:S02]  /*6f00*/  IMAD.U32 R11, R7, 0x10000, RZ ;  /* 0x00010000070b7824 */ /* 0x000fc400078e00ff */
[----:B------:R-:W-:Y:S01]  /*6f10*/  FMUL.FTZ R24, R5, R14 ;  /* 0x0000000e05187220 */ /* 0x000fe20000410000 */
[C---:B------:R-:W-:Y:S01]  /*6f20*/  FFMA.FTZ R21, R8.reuse, R13, -R21 ;  /* 0x0000000d08157223 */ /* 0x040fe20000010815 */
[----:B------:R-:W-:Y:S01]  /*6f30*/  FFMA.FTZ R20, R8, R15, R4 ;  /* 0x0000000f08147223 */ /* 0x000fe20000010004 */
[----:B------:R-:W-:Y:S01]  /*6f40*/  LOP3.LUT R7, R7, 0xffff0000, RZ, 0xc0, !PT ;  /* 0xffff000007077812 */ /* 0x000fe200078ec0ff */
[-C--:B------:R-:W-:Y:S01]  /*6f50*/  FMUL.FTZ R26, R5, R12.reuse ;  /* 0x0000000c051a7220 */ /* 0x080fe20000410000 */
[C---:B------:R-:W-:Y:S01]  /*6f60*/  LOP3.LUT R8, R32.reuse, 0xffff0000, RZ, 0xc0, !PT ;  /* 0xffff000020087812 */ /* 0x040fe200078ec0ff */
[----:B------:R-:W-:Y:S01]  /*6f70*/  IMAD.U32 R13, R32, 0x10000, RZ ;  /* 0x00010000200d7824 */ /* 0x000fe200078e00ff */
[C---:B------:R-:W-:Y:S01]  /*6f80*/  LOP3.LUT R4, R27.reuse, 0xffff0000, RZ, 0xc0, !PT ;  /* 0xffff00001b047812 */ /* 0x040fe200078ec0ff */
[----:B------:R-:W-:Y:S02]  /*6f90*/  IMAD.U32 R5, R27, 0x10000, RZ ;  /* 0x000100001b057824 */ /* 0x000fe400078e00ff */
[C---:B------:R-:W-:Y:S01]  /*6fa0*/  FFMA.FTZ R24, R9.reuse, R12, -R24 ;  /* 0x0000000c09187223 */ /* 0x040fe20000010818 */
[----:B------:R-:W-:Y:S01]  /*6fb0*/  FFMA.FTZ R9, R9, R14, R26 ;  /* 0x0000000e09097223 */ /* 0x000fe2000001001a */
[C---:B------:R-:W-:Y:S01]  /*6fc0*/  FMUL.FTZ R15, R6.reuse, R13 ;  /* 0x0000000d060f7220 */ /* 0x040fe20000410000 */
[-C--:B------:R-:W-:Y:S01]  /*6fd0*/  FMUL.FTZ R12, R6, R5.reuse ;  /* 0x00000005060c7220 */ /* 0x080fe20000410000 */
[C---:B------:R-:W-:Y:S01]  /*6fe0*/  FMUL.FTZ R14, R7.reuse, R8 ;  /* 0x00000008070e7220 */ /* 0x040fe20000410000 */
[-C--:B------:R-:W-:Y:S01]  /*6ff0*/  FMUL.FTZ R25, R7, R4.reuse ;  /* 0x0000000407197220 */ /* 0x080fe20000410000 */
[C---:B------:R-:W-:Y:S01]  /*7000*/  FFMA.FTZ R6, R10.reuse, R5, -R15 ;  /* 0x000000050a067223 */ /* 0x040fe2000001080f */
[----:B------:R-:W-:Y:S01]  /*7010*/  FFMA.FTZ R13, R10, R13, R12 ;  /* 0x0000000d0a0d7223 */ /* 0x000fe2000001000c */
[C---:B------:R-:W-:Y:S01]  /*7020*/  FFMA.FTZ R7, R11.reuse, R4, -R14 ;  /* 0x000000040b077223 */ /* 0x040fe2000001080e */
[----:B------:R-:W-:Y:S01]  /*7030*/  FFMA.FTZ R8, R11, R8, R25 ;  /* 0x000000080b087223 */ /* 0x000fe20000010019 */
[----:B------:R-:W-:-:S02]  /*7040*/  F2FP.BF16.F32.PACK_AB R4, R20, R21 ;  /* 0x000000151404723e */ /* 0x000fc400000010ff */
[----:B------:R-:W-:Y:S02]  /*7050*/  F2FP.BF16.F32.PACK_AB R5, R9, R24 ;  /* 0x000000180905723e */ /* 0x000fe400000010ff */
[----:B------:R-:W-:Y:S02]  /*7060*/  F2FP.BF16.F32.PACK_AB R6, R13, R6 ;  /* 0x000000060d06723e */ /* 0x000fe400000010ff */
[----:B------:R-:W-:-:S05]  /*7070*/  F2FP.BF16.F32.PACK_AB R7, R8, R7 ;  /* 0x000000070807723e */ /* 0x000fca00000010ff */
[----:B------:R0:W-:Y:S02]  /*7080*/  STS.128 [R3+0x20400], R4 ;  /* 0x0204000403007388 */ /* 0x0001e40000000c00 */
.L_x_719:
[----:B------:R-:W-:Y:S05]  /*7090*/  BSYNC B2 ;  /* 0x0000000000027941 */ /* 0x000fea0003800000 */
.L_x_718:
[----:B------:R-:W-:Y:S05]  /*70a0*/  @P1 BRA `(.L_x_717) ;  /* 0x0000000000981947 */ /* 0x000fea0003800000 */
[----:B0-----:R-:W0:Y:S01]  /*70b0*/  LDS.128 R4, [R0] ;  /* 0x0000000000047984 */ /* 0x001e220000000c00 */
        /* <DEDUP_REMOVED lines=36> */
[----:B------:R1:W-:Y:S02]  /*7300*/  STS.128 [R0], R4 ;  /* 0x0000000400007388 */ /* 0x0003e40000000c00 */
.L_x_717:
[----:B------:R-:W-:Y:S05]  /*7310*/  BSYNC B1 ;  /* 0x0000000000017941 */ /* 0x000fea0003800000 */
.L_x_716:
[----:B------:R-:W-:-:S13]  /*7320*/  ISETP.GE.AND P0, PT, R226, R35, PT ;  /* 0x00000023e200720c */ /* 0x000fda0003f06270 */
[----:B------:R-:W-:Y:S05]  /*7330*/  @P0 BRA `(.L_x_720) ;  /* 0x0000001400080947 */ /* 0x000fea0003800000 */
[----:B01----:R-:W0:Y:S01]  /*7340*/  LDC R5, c[0x0][0x3f4] ;  /* 0x0000fd00ff057b82 */ /* 0x003e220000000800 */
        /* <DEDUP_REMOVED lines=9> */
[----:B------:R-:W-:Y:S02]  /*73e0*/  IMAD.U32 R24, R32, 0x10000, RZ ;  /* 0x0001000020187824 */ /* 0x000fe400078e00ff */
[C---:B0-----:R-:W-:Y:S01]  /*73f0*/  IMAD.U32 R8, R4.reuse, 0x10000, RZ ;  /* 0x0001000004087824 */ /* 0x041fe200078e00ff */
[----:B------:R-:W-:Y:S01]  /*7400*/  LOP3.LUT R4, R4, 0xffff0000, RZ, 0xc0, !PT ;  /* 0xffff000004047812 */ /* 0x000fe200078ec0ff */
[C---:B------:R-:W-:Y:S01]  /*7410*/  IMAD.U32 R9, R5.reuse, 0x10000, RZ ;  /* 0x0001000005097824 */ /* 0x040fe200078e00ff */
[----:B------:R-:W-:Y:S01]  /*7420*/  LOP3.LUT R5, R5, 0xffff0000, RZ, 0xc0, !PT ;  /* 0xffff000005057812 */ /* 0x000fe200078ec0ff */
[C---:B------:R-:W-:Y:S01]  /*7430*/  IMAD.U32 R10, R6.reuse, 0x10000, RZ ;  /* 0x00010000060a7824 */ /* 0x040fe200078e00ff */
[----:B------:R-:W-:Y:S01]  /*7440*/  LOP3.LUT R6, R6, 0xffff0000, RZ, 0xc0, !PT ;  /* 0xffff000006067812 */ /* 0x000fe200078ec0ff */
[-C--:B------:R-:W-:Y:S01]  /*7450*/  FMUL.FTZ R13, R20, R4.reuse ;  /* 0x00000004140d7220 */ /* 0x080fe20000410000 */
[----:B------:R-:W-:Y:S01]  /*7460*/  FMUL.FTZ R15, R14, R4 ;  /* 0x000000040e0f7220 */ /* 0x000fe20000410000 */
[----:B------:R-:W-:Y:S01]  /*7470*/  FMUL.FTZ R12, R31, R5 ;  /* 0x000000051f0c7220 */ /* 0x000fe20000410000 */
[----:B------:R-:W-:-:S02]  /*7480*/  IMAD.U32 R11, R7, 0x10000, RZ ;  /* 0x00010000070b7824 */ /* 0x000fc400078e00ff */
[-C--:B------:R-:W-:Y:S01]  /*7490*/  FFMA.FTZ R4, R14, R8.reuse, -R13 ;  /* 0x000000080e047223 */ /* 0x080fe2000001080d */
[----:B------:R-:W-:Y:S01]  /*74a0*/  FFMA.FTZ R15, R20, R8, R15 ;  /* 0x00000008140f7223 */ /* 0x000fe2000001000f */
[C---:B------:R-:W-:Y:S01]  /*74b0*/  FMUL.FTZ R8, R21.reuse, R5 ;  /* 0x0000000515087220 */ /* 0x040fe20000410000 */
[-C--:B------:R-:W-:Y:S01]  /*74c0*/  FFMA.FTZ R5, R21, R9.reuse, -R12 ;  /* 0x0000000915057223 */ /* 0x080fe2000001080c */
[----:B------:R-:W-:Y:S01]  /*74d0*/  IMAD.U32 R20, R27, 0x10000, RZ ;  /* 0x000100001b147824 */ /* 0x000fe200078e00ff */
[----:B------:R-:W-:Y:S01]  /*74e0*/  LOP3.LUT R7, R7, 0xffff0000, RZ, 0xc0, !PT ;  /* 0xffff000007077812 */ /* 0x000fe200078ec0ff */
[----:B------:R-:W-:Y:S01]  /*74f0*/  FFMA.FTZ R8, R31, R9, R8 ;  /* 0x000000091f087223 */ /* 0x000fe20000010008 */
[----:B------:R-:W-:Y:S01]  /*7500*/  LOP3.LUT R21, R32, 0xffff0000, RZ, 0xc0, !PT ;  /* 0xffff000020157812 */ /* 0x000fe200078ec0ff */
[-C--:B------:R-:W-:Y:S01]  /*7510*/  FMUL.FTZ R9, R24, R6.reuse ;  /* 0x0000000618097220 */ /* 0x080fe20000410000 */
[----:B------:R-:W-:Y:S01]  /*7520*/  LOP3.LUT R27, R27, 0xffff0000, RZ, 0xc0, !PT ;  /* 0xffff00001b1b7812 */ /* 0x000fe200078ec0ff */
[C---:B------:R-:W-:Y:S01]  /*7530*/  FMUL.FTZ R13, R20.reuse, R6 ;  /* 0x00000006140d7220 */ /* 0x040fe20000410000 */
[----:B------:R-:W-:Y:S01]  /*7540*/  F2FP.BF16.F32.PACK_AB R4, R15, R4 ;  /* 0x000000040f04723e */ /* 0x000fe200000010ff */
[-C--:B------:R-:W-:Y:S01]  /*7550*/  FMUL.FTZ R12, R21, R7.reuse ;  /* 0x00000007150c7220 */ /* 0x080fe20000410000 */
[-C--:B------:R-:W-:Y:S01]  /*7560*/  FFMA.FTZ R6, R20, R10.reuse, -R9 ;  /* 0x0000000a14067223 */ /* 0x080fe20000010809 */
[C---:B------:R-:W-:Y:S01]  /*7570*/  FMUL.FTZ R14, R27.reuse, R7 ;  /* 0x000000071b0e7220 */ /* 0x040fe20000410000 */
[----:B------:R-:W-:Y:S01]  /*7580*/  FFMA.FTZ R13, R24, R10, R13 ;  /* 0x0000000a180d7223 */ /* 0x000fe2000001000d */
[----:B------:R-:W-:Y:S01]  /*7590*/  FFMA.FTZ R7, R27, R11, -R12 ;  /* 0x0000000b1b077223 */ /* 0x000fe2000001080c */
[----:B------:R-:W-:Y:S01]  /*75a0*/  F2FP.BF16.F32.PACK_AB R5, R8, R5 ;  /* 0x000000050805723e */ /* 0x000fe200000010ff */
[----:B------:R-:W-:-:S02]  /*75b0*/  FFMA.FTZ R14, R21, R11, R14 ;  /* 0x0000000b150e7223 */ /* 0x000fc4000001000e */
[----:B------:R-:W-:-:S03]  /*75c0*/  F2FP.BF16.F32.PACK_AB R6, R13, R6 ;  /* 0x000000060d06723e */ /* 0x000fc600000010ff */
[----:B------:R-:W-:-:S05]  /*75d0*/  F2FP.BF16.F32.PACK_AB R7, R14, R7 ;  /* 0x000000070e07723e */ /* 0x000fca00000010ff */
[----:B------:R0:W-:Y:S02]  /*75e0*/  STS.128 [R3+0x21400], R4 ;  /* 0x0214000403007388 */ /* 0x0001e40000000c00 */
.L_x_722:
[----:B------:R-:W-:Y:S05]  /*75f0*/  BSYNC B1 ;  /* 0x0000000000017941 */ /* 0x000fea0003800000 */
.L_x_721:
[----:B------:R-:W-:Y:S05]  /*7600*/  @P1 BRA `(.L_x_720) ;  /* 0x0000001000541947 */ /* 0x000fea0003800000 */
[----:B0-----:R-:W0:Y:S01]  /*7610*/  LDS.128 R4, [R0+0x1000] ;  /* 0x0010000000047984 */ /* 0x001e220000000c00 */
[C---:B------:R-:W-:Y:S01]  /*7620*/  IMAD.U32 R15, R33.reuse, 0x10000, RZ ;  /* 0x00010000210f7824 */ /* 0x040fe200078e00ff */
[----:B------:R-:W-:Y:S01]  /*7630*/  LOP3.LUT R24, R33, 0xffff0000, RZ, 0xc0, !PT ;  /* 0xffff000021187812 */ /* 0x000fe200078ec0ff */
        /* <DEDUP_REMOVED lines=12> */
[C---:B------:R-:W-:Y:S01]  /*7700*/  IMAD.U32 R10, R7.reuse, 0x10000, RZ ;  /* 0x00010000070a7824 */ /* 0x040fe200078e00ff */
[----:B------:R-:W-:Y:S01]  /*7710*/  LOP3.LUT R7, R7, 0xffff0000, RZ, 0xc0, !PT ;  /* 0xffff000007077812 */ /* 0x000fe200078ec0ff */
[-C--:B------:R-:W-:Y:S01]  /*7720*/  FFMA.FTZ R4, R13, R3.reuse, -R12 ;  /* 0x000000030d047223 */ /* 0x080fe2000001080c */
[----:B------:R-:W-:Y:S01]  /*7730*/  FFMA.FTZ R3, R15, R3, R14 ;  /* 0x000000030f037223 */ /* 0x000fe2000001000e */
[----:B------:R-:W-:Y:S01]  /*7740*/  FMUL.FTZ R11, R24, R5 ;  /* 0x00000005180b7220 */ /* 0x000fe20000410000 */
[----:B------:R-:W-:-:S02]  /*7750*/  IMAD.U32 R15, R30, 0x10000, RZ ;  /* 0x000100001e0f7824 */ /* 0x000fc400078e00ff */
[----:B------:R-:W-:Y:S01]  /*7760*/  FMUL.FTZ R13, R20, R5 ;  /* 0x00000005140d7220 */ /* 0x000fe20000410000 */
[----:B------:R-:W-:Y:S01]  /*7770*/  LOP3.LUT R30, R30, 0xffff0000, RZ, 0xc0, !PT ;  /* 0xffff00001e1e7812 */ /* 0x000fe200078ec0ff */
[----:B------:R-:W-:Y:S01]  /*7780*/  FFMA.FTZ R5, R20, R8, -R11 ;  /* 0x0000000814057223 */ /* 0x000fe2000001080b */
[----:B------:R-:W-:Y:S01]  /*7790*/  FMUL.FTZ R12, R21, R6 ;  /* 0x00000006150c7220 */ /* 0x000fe20000410000 */
[----:B------:R-:W-:Y:S01]  /*77a0*/  FFMA.FTZ R8, R24, R8, R13 ;  /* 0x0000000818087223 */ /* 0x000fe2000001000d */
[-C--:B------:R-:W-:Y:S01]  /*77b0*/  FMUL.FTZ R11, R34, R7.reuse ;  /* 0x00000007220b7220 */ /* 0x080fe20000410000 */
[C---:B------:R-:W-:Y:S01]  /*77c0*/  FMUL.FTZ R14, R15.reuse, R6 ;  /* 0x000000060f0e7220 */ /* 0x040fe20000410000 */
[C---:B------:R-:W-:Y:S01]  /*77d0*/  FMUL.FTZ R13, R30.reuse, R7 ;  /* 0x000000071e0d7220 */ /* 0x040fe20000410000 */
[-C--:B------:R-:W-:Y:S01]  /*77e0*/  FFMA.FTZ R6, R15, R9.reuse, -R12 ;  /* 0x000000090f067223 */ /* 0x080fe2000001080c */
[-C--:B------:R-:W-:Y:S01]  /*77f0*/  FFMA.FTZ R7, R30, R10.reuse, -R11 ;  /* 0x0000000a1e077223 */ /* 0x080fe2000001080b */
[----:B------:R-:W-:Y:S01]  /*7800*/  FFMA.FTZ R9, R21, R9, R14 ;  /* 0x0000000915097223 */ /* 0x000fe2000001000e */
[----:B------:R-:W-:Y:S01]  /*7810*/  FFMA.FTZ R10, R34, R10, R13 ;  /* 0x0000000a220a7223 */ /* 0x000fe2000001000d */
[----:B------:R-:W-:-:S02]  /*7820*/  F2FP.BF16.F32.PACK_AB R4, R3, R4 ;  /* 0x000000040304723e */ /* 0x000fc400000010ff */
[----:B------:R-:W-:Y:S02]  /*7830*/  F2FP.BF16.F32.PACK_AB R5, R8, R5 ;  /* 0x000000050805723e */ /* 0x000fe400000010ff */
[----:B------:R-:W-:Y:S02]  /*7840*/  F2FP.BF16.F32.PACK_AB R6, R9, R6 ;  /* 0x000000060906723e */ /* 0x000fe400000010ff */
[----:B------:R-:W-:-:S05]  /*7850*/  F2FP.BF16.F32.PACK_AB R7, R10, R7 ;  /* 0x000000070a07723e */ /* 0x000fca00000010ff */
[----:B------:R2:W-:Y:S01]  /*7860*/  STS.128 [R0+0x1000], R4 ;  /* 0x0010000400007388 */ /* 0x0005e20000000c00 */
[----:B------:R-:W-:Y:S05]  /*7870*/  BRA `(.L_x_720) ;  /* 0x0000000c00b87947 */ /* 0x000fea0003800000 */
.L_x_710:
[----:B------:R-:W-:-:S03]  /*7880*/  UMOV UR4, 0xffffffff ;  /* 0xffffffff00047882 */ /* 0x000fc60000000000 */
[----:B------:R-:W-:Y:S05]  /*7890*/  BRA.DIV UR4, `(.L_x_723) ;  /* 0x0000010e04547947 */ /* 0x000fea000b800000 */
[----:B------:R-:W0:Y:S04]  /*78a0*/  SHFL.IDX PT, R3, R27, RZ, 0x1c1f ;  /* 0x001c1fff1b037589 */ /* 0x000e2800000e0000 */
[----:B------:R-:W1:Y:S04]  /*78b0*/  SHFL.IDX PT, R0, R26, RZ, 0x1c1f ;  /* 0x001c1fff1a007589 */ /* 0x000e6800000e0000 */
[----:B------:R2:W3:Y:S04]  /*78c0*/  SHFL.IDX PT, R5, R29, RZ, 0x1c1f ;  /* 0x001c1fff1d057589 */ /* 0x0004e800000e0000 */
[----:B------:R2:W4:Y:S01]  /*78d0*/  SHFL.IDX PT, R14, R28, RZ, 0x1c1f ;  /* 0x001c1fff1c0e7589 */ /* 0x00052200000e0000 */
[----:B0-----:R-:W-:-:S02]  /*78e0*/  IMAD.MOV.U32 R13, RZ, RZ, R3 ;  /* 0x000000ffff0d7224 */ /* 0x001fc400078e0003 */
[----:B-12---:R-:W-:-:S07]  /*78f0*/  IMAD.MOV.U32 R12, RZ, RZ, R0 ;  /* 0x000000ffff0c7224 */ /* 0x006fce00078e0000 */
.L_x_966:
[----:B------:R-:W-:Y:S01]  /*7900*/  ULDC UR4, c[0x0][0x448] ;  /* 0x0001120000047ab9 */ /* 0x000fe20000000800 */
[----:B------:R-:W0:Y:S01]  /*7910*/  LDC R47, c[0x0][0x3f4] ;  /* 0x0000fd00ff2f7b82 */ /* 0x000e220000000800 */
[----:B------:R-:W-:Y:S01]  /*7920*/  IMAD R0, R24, UR4, RZ ;  /* 0x0000000418007c24 */ /* 0x000fe2000f8e02ff */
[----:B------:R-:W-:Y:S01]  /*7930*/  LEA.HI R3, R208, R208, RZ, 0x1 ;  /* 0x000000d0d0037211 */ /* 0x000fe200078f08ff */
[----:B------:R-:W-:Y:S01]  /*7940*/  BSSY B1, `(.L_x_724) ;  /* 0x0000013000017945 */ /* 0x000fe20003800000 */
[----:B---3--:R-:W-:Y:S01]  /*7950*/  IMAD.MOV.U32 R15, RZ, RZ, R5 ;  /* 0x000000ffff0f7224 */ /* 0x008fe200078e0005 */
[----:B------:R-:W-:Y:S02]  /*7960*/  CS2R R4, SRZ ;  /* 0x0000000000047805 */ /* 0x000fe4000001ff00 */
[----:B------:R-:W-:Y:S02]  /*7970*/  ISETP.GE.AND P0, PT, R6, R0, PT ;  /* 0x000000000600720c */ /* 0x000fe40003f06270 */
[----:B------:R-:W-:-:S02]  /*7980*/  CS2R R6, SRZ ;  /* 0x0000000000067805 */ /* 0x000fc4000001ff00 */
[----:B------:R-:W-:Y:S02]  /*7990*/  LOP3.LUT R3, R3, 0xfffffffe, RZ, 0xc0, !PT ;  /* 0xfffffffe03037812 */ /* 0x000fe400078ec0ff */
[----:B------:R-:W-:Y:S02]  /*79a0*/  CS2R R10, SRZ ;  /* 0x00000000000a7805 */ /* 0x000fe4000001ff00 */
[----:B------:R-:W-:Y:S01]  /*79b0*/  CS2R R8, SRZ ;  /* 0x0000000000087805 */ /* 0x000fe2000001ff00 */
[----:B------:R-:W-:-:S05]  /*79c0*/  IMAD.IADD R3, R208, 0x1, -R3 ;  /* 0x00000001d0037824 */ /* 0x000fca00078e0a03 */
[----:B------:R-:W-:Y:S01]  /*79d0*/  SHF.L.U32 R21, R3, 0x1f, RZ ;  /* 0x0000001f03157819 */ /* 0x000fe200000006ff */
[----:B------:R-:W-:Y:S06]  /*79e0*/  @P0 BRA `(.L_x_725) ;  /* 0x0000000000200947 */ /* 0x000fec0003800000 */
[----:B------:R-:W-:Y:S01]  /*79f0*/  ULDC UR4, c[0x0][0x3f4] ;  /* 0x0000fd0000047ab9 */ /* 0x000fe20000000800 */
[----:B------:R-:W-:Y:S02]  /*7a00*/  CS2R R6, SRZ ;  /* 0x0000000000067805 */ /* 0x000fe4000001ff00 */
[----:B------:R-:W-:-:S13]  /*7a10*/  ISETP.GE.AND P0, PT, R16, UR4, PT ;  /* 0x0000000410007c0c */ /* 0x000fda000bf06270 */
[----:B------:R-:W-:Y:S05]  /*7a20*/  @P0 BRA `(.L_x_725) ;  /* 0x0000000000100947 */ /* 0x000fea0003800000 */
[----:B------:R-:W-:-:S04]  /*7a30*/  IMAD.WIDE R12, R16, 0x2, R12 ;  /* 0x00000002100c7825 */ /* 0x000fc800078e020c */
[----:B----4-:R-:W-:Y:S01]  /*7a40*/  IMAD.WIDE R14, R16, 0x2, R14 ;  /* 0x00000002100e7825 */ /* 0x010fe200078e020e */
[----:B------:R1:W5:Y:S04]  /*7a50*/  LD.E.128 R8, desc[UR40][R12.64] ;  /* 0x000000280c087980 */ /* 0x000368000c101d00 */
[----:B------:R1:W5:Y:S02]  /*7a60*/  LD.E.128 R4, desc[UR40][R14.64] ;  /* 0x000000280e047980 */ /* 0x000364000c101d00 */
.L_x_725:
[----:B------:R-:W-:Y:S05]  /*7a70*/  BSYNC B1 ;  /* 0x0000000000017941 */ /* 0x000fea0003800000 */
.L_x_724:
[----:B------:R-:W2:Y:S01]  /*7a80*/  SYNCS.PHASECHK.TRANS64.TRYWAIT P1, [R2+URZ+0x28c00], R21 ;  /* 0x028c0015020075a7 */ /* 0x000ea2000802017f */
[----:B------:R-:W-:Y:S01]  /*7a90*/  IMAD R0, R25, -0x40, R0 ;  /* 0xffffffc019007824 */ /* 0x000fe200078e0200 */
[--C-:B-----5:R-:W-:Y:S01]  /*7aa0*/  SHF.R.U64 R24, R8, 0x10, R9.reuse ;  /* 0x0000001008187819 */ /* 0x120fe20000001209 */
[----:B-1----:R-:W-:Y:S01]  /*7ab0*/  IMAD.MOV.U32 R13, RZ, RZ, R8 ;  /* 0x000000ffff0d7224 */ /* 0x002fe200078e0008 */
[--C-:B------:R-:W-:Y:S01]  /*7ac0*/  SHF.R.U32.HI R27, RZ, 0x10, R9.reuse ;  /* 0x00000010ff1b7819 */ /* 0x100fe20000011609 */
[----:B----4-:R-:W-:Y:S01]  /*7ad0*/  IMAD.MOV.U32 R14, RZ, RZ, R9 ;  /* 0x000000ffff0e7224 */ /* 0x010fe200078e0009 */
[--C-:B------:R-:W-:Y:S01]  /*7ae0*/  SHF.R.U64 R20, R10, 0x10, R11.reuse ;  /* 0x000000100a147819 */ /* 0x100fe2000000120b */
[----:B------:R-:W-:Y:S01]  /*7af0*/  IMAD.MOV.U32 R3, RZ, RZ, R10 ;  /* 0x000000ffff037224 */ /* 0x000fe200078e000a */
[--C-:B------:R-:W-:Y:S01]  /*7b00*/  SHF.R.U32.HI R25, RZ, 0x10, R11.reuse ;  /* 0x00000010ff197819 */ /* 0x100fe2000001160b */
[----:B------:R-:W-:Y:S01]  /*7b10*/  IMAD.MOV.U32 R12, RZ, RZ, R11 ;  /* 0x000000ffff0c7224 */ /* 0x000fe200078e000b */
[--C-:B------:R-:W-:Y:S01]  /*7b20*/  SHF.R.U64 R15, R4, 0x10, R5.reuse ;  /* 0x00000010040f7819 */ /* 0x100fe20000001205 */
[----:B------:R-:W-:Y:S01]  /*7b30*/  IMAD.MOV.U32 R8, RZ, RZ, R4 ;  /* 0x000000ffff087224 */ /* 0x000fe200078e0004 */
[--C-:B------:R-:W-:Y:S01]  /*7b40*/  SHF.R.U32.HI R10, RZ, 0x10, R5.reuse ;  /* 0x00000010ff0a7819 */ /* 0x100fe20000011605 */
[----:B------:R-:W-:Y:S01]  /*7b50*/  IMAD.MOV.U32 R9, RZ, RZ, R5 ;  /* 0x000000ffff097224 */ /* 0x000fe200078e0005 */
[----:B0-----:R-:W-:Y:S01]  /*7b60*/  ISETP.GE.AND P0, PT, R16, R47, PT ;  /* 0x0000002f1000720c */ /* 0x001fe20003f06270 */
[----:B------:R-:W-:Y:S01]  /*7b70*/  IMAD.MOV.U32 R4, RZ, RZ, R6 ;  /* 0x000000ffff047224 */ /* 0x000fe200078e0006 */
[----:B------:R-:W-:Y:S01]  /*7b80*/  VIMNMX R0, R0, 0x40, PT ;  /* 0x0000004000007848 */ /* 0x000fe20003fe0100 */
[--C-:B------:R-:W-:Y:S01]  /*7b90*/  IMAD.MOV.U32 R5, RZ, RZ, R7.reuse ;  /* 0x000000ffff057224 */ /* 0x100fe200078e0007 */
[--C-:B------:R-:W-:Y:S01]  /*7ba0*/  SHF.R.U64 R11, R6, 0x10, R7.reuse ;  /* 0x00000010060b7819 */ /* 0x100fe20000001207 */
[----:B------:R-:W-:Y:S01]  /*7bb0*/  BSSY B1, `(.L_x_726) ;  /* 0x000000d000017945 */ /* 0x000fe20003800000 */
[----:B------:R-:W-:-:S02]  /*7bc0*/  SHF.R.U32.HI R6, RZ, 0x10, R7 ;  /* 0x00000010ff067819 */ /* 0x000fc40000011607 */
[-C--:B------:R-:W-:Y:S02]  /*7bd0*/  ISETP.GE.OR P2, PT, R19, R0.reuse, P0 ;  /* 0x000000001300720c */ /* 0x080fe40000746670 */
[----:B------:R-:W-:Y:S02]  /*7be0*/  ISETP.GE.OR P0, PT, R226, R0, P0 ;  /* 0x00000000e200720c */ /* 0x000fe40000706670 */
[----:B------:R-:W-:Y:S02]  /*7bf0*/  PRMT R40, R3, 0x5410, R20 ;  /* 0x0000541003287816 */ /* 0x000fe40000000014 */
[----:B------:R-:W-:Y:S02]  /*7c00*/  PRMT R38, R13, 0x5410, R24 ;  /* 0x000054100d267816 */ /* 0x000fe40000000018 */
[----:B------:R-:W-:Y:S02]  /*7c10*/  PRMT R0, R14, 0x5410, R27 ;  /* 0x000054100e007816 */ /* 0x000fe4000000001b */
[----:B------:R-:W-:-:S02]  /*7c20*/  PRMT R3, R12, 0x5410, R25 ;  /* 0x000054100c037816 */ /* 0x000fc40000000019 */
[----:B------:R-:W-:Y:S02]  /*7c30*/  PRMT R42, R8, 0x5410, R15 ;  /* 0x00005410082a7816 */ /* 0x000fe4000000000f */
[----:B------:R-:W-:Y:S02]  /*7c40*/  PRMT R43, R9, 0x5410, R10 ;  /* 0x00005410092b7816 */ /* 0x000fe4000000000a */
[----:B------:R-:W-:Y:S02]  /*7c50*/  PRMT R44, R4, 0x5410, R11 ;  /* 0x00005410042c7816 */ /* 0x000fe4000000000b */
[----:B------:R-:W-:Y:S01]  /*7c60*/  PRMT R45, R5, 0x5410, R6 ;  /* 0x00005410052d7816 */ /* 0x000fe20000000006 */
[----:B--2---:R-:W-:Y:S06]  /*7c70*/  @!P1 BRA `(.L_x_727) ;  /* 0x0000010800d49947 */ /* 0x004fec0003800000 */
.L_x_967:
[----:B------:R-:W-:Y:S05]  /*7c80*/  BSYNC B1 ;  /* 0x0000000000017941 */ /* 0x000fea0003800000 */
.L_x_726:
[----:B------:R-:W-:Y:S04]  /*7c90*/  BSSY B1, `(.L_x_728) ;  /* 0x000005a000017945 */ /* 0x000fe80003800000 */
[----:B------:R-:W-:Y:S05]  /*7ca0*/  @P2 BRA `(.L_x_729) ;  /* 0x0000000400602947 */ /* 0x000fea0003800000 */
[----:B------:R-:W-:Y:S01]  /*7cb0*/  IMAD.SHL.U32 R4, R188, 0x40, RZ ;  /* 0x00000040bc047824 */ /* 0x000fe200078e00ff */
[----:B------:R-:W-:Y:S01]  /*7cc0*/  LOP3.LUT R31, R42, 0xffff0000, RZ, 0xc0, !PT ;  /* 0xffff00002a1f7812 */ /* 0x000fe200078ec0ff */
[----:B------:R-:W-:Y:S02]  /*7cd0*/  IMAD.IADD R6, R16, 0x1, R47 ;  /* 0x0000000110067824 */ /* 0x000fe400078e022f */
[----:B------:R-:W-:Y:S01]  /*7ce0*/  IMAD.U32 R29, R42, 0x10000, RZ ;  /* 0x000100002a1d7824 */ /* 0x000fe200078e00ff */
[----:B------:R-:W-:Y:S01]  /*7cf0*/  LOP3.LUT R7, R4, 0x1c0, RZ, 0xc0, !PT ;  /* 0x000001c004077812 */ /* 0x000fe200078ec0ff */
[----:B------:R-:W-:-:S03]  /*7d00*/  IMAD.U32 R27, R38, 0x10000, RZ ;  /* 0x00010000261b7824 */ /* 0x000fc600078e00ff */
[----:B------:R-:W-:Y:S02]  /*7d10*/  SHF.R.U32.HI R9, RZ, 0x3, R7 ;  /* 0x00000003ff097819 */ /* 0x000fe40000011607 */
[C---:B------:R-:W-:Y:S02]  /*7d20*/  LOP3.LUT R6, R7.reuse, 0x38, R6, 0xf8, !PT ;  /* 0x0000003807067812 */ /* 0x040fe400078ef806 */
[----:B------:R-:W-:Y:S02]  /*7d30*/  LOP3.LUT R4, R7, 0x38, R16, 0xf8, !PT ;  /* 0x0000003807047812 */ /* 0x000fe400078ef810 */
[-C--:B------:R-:W-:Y:S02]  /*7d40*/  LOP3.LUT R7, R6, R9.reuse, RZ, 0x3c, !PT ;  /* 0x0000000906077212 */ /* 0x080fe400078e3cff */
[----:B------:R-:W-:-:S03]  /*7d50*/  LOP3.LUT R5, R4, R9, RZ, 0x3c, !PT ;  /* 0x0000000904057212 */ /* 0x000fc600078e3cff */
[C---:B------:R-:W-:Y:S02]  /*7d60*/  IMAD R9, R192.reuse, 0x200, R7 ;  /* 0x00000200c0097824 */ /* 0x040fe400078e0207 */
[----:B------:R-:W-:Y:S02]  /*7d70*/  IMAD R5, R192, 0x200, R5 ;  /* 0x00000200c0057824 */ /* 0x000fe400078e0205 */
[--C-:B------:R-:W-:Y:S02]  /*7d80*/  IMAD R36, R9, 0x2, R2.reuse ;  /* 0x0000000209247824 */ /* 0x100fe400078e0202 */
[----:B------:R-:W-:-:S03]  /*7d90*/  IMAD R34, R5, 0x2, R2 ;  /* 0x0000000205227824 */ /* 0x000fc600078e0202 */
[----:B------:R-:W1:Y:S04]  /*7da0*/  LDS.128 R8, [R36+0x20400] ;  /* 0x0204000024087984 */ /* 0x000e680000000c00 */
[----:B------:R-:W2:Y:S01]  /*7db0*/  LDS.128 R4, [R34+0x20400] ;  /* 0x0204000022047984 */ /* 0x000ea20000000c00 */
[C---:B-1----:R-:W-:Y:S01]  /*7dc0*/  IMAD.U32 R20, R8.reuse, 0x10000, RZ ;  /* 0x0001000008147824 */ /* 0x042fe200078e00ff */
[----:B------:R-:W-:Y:S01]  /*7dd0*/  LOP3.LUT R8, R8, 0xffff0000, RZ, 0xc0, !PT ;  /* 0xffff000008087812 */ /* 0x000fe200078ec0ff */
[C---:B------:R-:W-:Y:S01]  /*7de0*/  IMAD.U32 R24, R10.reuse, 0x10000, RZ ;  /* 0x000100000a187824 */ /* 0x040fe200078e00ff */
[----:B------:R-:W-:Y:S01]  /*7df0*/  LOP3.LUT R10, R10, 0xffff0000, RZ, 0xc0, !PT ;  /* 0xffff00000a0a7812 */ /* 0x000fe200078ec0ff */
[----:B--2---:R-:W-:Y:S02]  /*7e00*/  IMAD.U32 R12, R4, 0x10000, RZ ;  /* 0x00010000040c7824 */ /* 0x004fe400078e00ff */
[C---:B------:R-:W-:Y:S01]  /*7e10*/  FMUL.FTZ R33, R20.reuse, R29 ;  /* 0x0000001d14217220 */ /* 0x040fe20000410000 */
[----:B------:R-:W-:Y:S01]  /*7e20*/  FMUL.FTZ R35, R20, R27 ;  /* 0x0000001b14237220 */ /* 0x000fe20000410000 */
[----:B------:R-:W-:Y:S01]  /*7e30*/  LOP3.LUT R4, R4, 0xffff0000, RZ, 0xc0, !PT ;  /* 0xffff000004047812 */ /* 0x000fe200078ec0ff */
[----:B------:R-:W-:Y:S01]  /*7e40*/  FMUL.FTZ R37, R8, R31 ;  /* 0x0000001f08257220 */ /* 0x000fe20000410000 */
[----:B------:R-:W-:Y:S01]  /*7e50*/  FFMA.FTZ R20, R12, R27, -R33 ;  /* 0x0000001b0c147223 */ /* 0x000fe20000010821 */
[----:B------:R-:W-:Y:S01]  /*7e60*/  LOP3.LUT R27, R38, 0xffff0000, RZ, 0xc0, !PT ;  /* 0xffff0000261b7812 */ /* 0x000fe200078ec0ff */
[----:B------:R-:W-:-:S02]  /*7e70*/  IMAD.U32 R33, R44, 0x10000, RZ ;  /* 0x000100002c217824 */ /* 0x000fc400078e00ff */
[----:B------:R-:W-:Y:S01]  /*7e80*/  FFMA.FTZ R26, R12, R29, R35 ;  /* 0x0000001d0c1a7223 */ /* 0x000fe20000010023 */
[----:B------:R-:W-:Y:S01]  /*7e90*/  IMAD.U32 R29, R40, 0x10000, RZ ;  /* 0x00010000281d7824 */ /* 0x000fe200078e00ff */
[----:B------:R-:W-:Y:S01]  /*7ea0*/  LOP3.LUT R35, R44, 0xffff0000, RZ, 0xc0, !PT ;  /* 0xffff00002c237812 */ /* 0x000fe200078ec0ff */
[-C--:B------:R-:W-:Y:S01]  /*7eb0*/  FMUL.FTZ R39, R8, R27.reuse ;  /* 0x0000001b08277220 */ /* 0x080fe20000410000 */
[----:B------:R-:W-:Y:S01]  /*7ec0*/  FFMA.FTZ R37, R4, R27, -R37 ;  /* 0x0000001b04257223 */ /* 0x000fe20000010825 */
[----:B------:R-:W-:Y:S02]  /*7ed0*/  IMAD.U32 R14, R6, 0x10000, RZ ;  /* 0x00010000060e7824 */ /* 0x000fe400078e00ff */
[C---:B------:R-:W-:Y:S01]  /*7ee0*/  FMUL.FTZ R27, R24.reuse, R33 ;  /* 0x00000021181b7220 */ /* 0x040fe20000410000 */
[----:B------:R-:W-:Y:S01]  /*7ef0*/  FMUL.FTZ R24, R24, R29 ;  /* 0x0000001d18187220 */ /* 0x000fe20000410000 */
[----:B------:R-:W-:Y:S01]  /*7f00*/  LOP3.LUT R6, R6, 0xffff0000, RZ, 0xc0, !PT ;  /* 0xffff000006067812 */ /* 0x000fe200078ec0ff */
[----:B------:R-:W-:Y:S01]  /*7f10*/  FFMA.FTZ R39, R4, R31, R39 ;  /* 0x0000001f04277223 */ /* 0x000fe20000010027 */
[----:B------:R-:W-:Y:S01]  /*7f20*/  FFMA.FTZ R29, R14, R29, -R27 ;  /* 0x0000001d0e1d7223 */ /* 0x000fe2000001081b */
[----:B------:R-:W-:Y:S01]  /*7f30*/  LOP3.LUT R27, R40, 0xffff0000, RZ, 0xc0, !PT ;  /* 0xffff0000281b7812 */ /* 0x000fe200078ec0ff */
[----:B0-----:R-:W-:-:S02]  /*7f40*/  IMAD.U32 R21, R9, 0x10000, RZ ;  /* 0x0001000009157824 */ /* 0x001fc400078e00ff */
[----:B------:R-:W-:Y:S01]  /*7f50*/  FMUL.FTZ R31, R10, R35 ;  /* 0x000000230a1f7220 */ /* 0x000fe20000410000 */
[----:B------:R-:W-:Y:S02]  /*7f60*/  IMAD.U32 R12, R43, 0x10000, RZ ;  /* 0x000100002b0c7824 */ /* 0x000fe400078e00ff */
[----:B------:R-:W-:Y:S01]  /*7f70*/  FFMA.FTZ R33, R14, R33, R24 ;  /* 0x000000210e217223 */ /* 0x000fe20000010018 */
[-C--:B------:R-:W-:Y:S01]  /*7f80*/  FMUL.FTZ R41, R10, R27.reuse ;  /* 0x0000001b0a297220 */ /* 0x080fe20000410000 */
[----:B------:R-:W-:Y:S02]  /*7f90*/  IMAD.U32 R25, R11, 0x10000, RZ ;  /* 0x000100000b197824 */ /* 0x000fe400078e00ff */
[----:B------:R-:W-:Y:S01]  /*7fa0*/  FFMA.FTZ R28, R6, R27, -R31 ;  /* 0x0000001b061c7223 */ /* 0x000fe2000001081f */
[----:B------:R-:W-:Y:S02]  /*7fb0*/  IMAD.U32 R4, R0, 0x10000, RZ ;  /* 0x0001000000047824 */ /* 0x000fe400078e00ff */
[----:B------:R-:W-:Y:S01]  /*7fc0*/  FMUL.FTZ R14, R21, R12 ;  /* 0x0000000c150e7220 */ /* 0x000fe20000410000 */
[----:B------:R-:W-:-:S02]  /*7fd0*/  IMAD.U32 R10, R45, 0x10000, RZ ;  /* 0x000100002d0a7824 */ /* 0x000fc400078e00ff */
[----:B------:R-:W-:Y:S01]  /*7fe0*/  FFMA.FTZ R30, R6, R35, R41 ;  /* 0x00000023061e7223 */ /* 0x000fe20000010029 */
[----:B------:R-:W-:Y:S02]  /*7ff0*/  IMAD.U32 R8, R3, 0x10000, RZ ;  /* 0x0001000003087824 */ /* 0x000fe400078e00ff */
[----:B------:R-:W-:Y:S01]  /*8000*/  FMUL.FTZ R21, R21, R4 ;  /* 0x0000000415157220 */ /* 0x000fe20000410000 */
[----:B------:R-:W-:Y:S02]  /*8010*/  IMAD.U32 R13, R5, 0x10000, RZ ;  /* 0x00010000050d7824 */ /* 0x000fe400078e00ff */
[----:B------:R-:W-:Y:S01]  /*8020*/  FMUL.FTZ R6, R25, R10 ;  /* 0x0000000a19067220 */ /* 0x000fe20000410000 */
[----:B------:R-:W-:Y:S02]  /*8030*/  IMAD.U32 R15, R7, 0x10000, RZ ;  /* 0x00010000070f7824 */ /* 0x000fe400078e00ff */
[----:B------:R-:W-:Y:S01]  /*8040*/  FMUL.FTZ R24, R25, R8 ;  /* 0x0000000819187220 */ /* 0x000fe20000410000 */
[----:B------:R-:W-:Y:S01]  /*8050*/  FFMA.FTZ R21, R13, R12, R21 ;  /* 0x0000000c0d157223 */ /* 0x000fe20000010015 */
[----:B------:R-:W-:Y:S01]  /*8060*/  LOP3.LUT R9, R9, 0xffff0000, RZ, 0xc0, !PT ;  /* 0xffff000009097812 */ /* 0x000fe200078ec0ff */
[----:B------:R-:W-:Y:S01]  /*8070*/  FFMA.FTZ R25, R15, R8, -R6 ;  /* 0x000000080f197223 */ /* 0x000fe20000010806 */
[----:B------:R-:W-:Y:S01]  /*8080*/  LOP3.LUT R11, R11, 0xffff0000, RZ, 0xc0, !PT ;  /* 0xffff00000b0b7812 */ /* 0x000fe200078ec0ff */
[----:B------:R-:W-:Y:S01]  /*8090*/  FFMA.FTZ R14, R13, R4, -R14 ;  /* 0x000000040d0e7223 */ /* 0x000fe2000001080e */
[----:B------:R-:W-:Y:S01]  /*80a0*/  LOP3.LUT R8, R43, 0xffff0000, RZ, 0xc0, !PT ;  /* 0xffff00002b087812 */ /* 0x000fe200078ec0ff */
[----:B------:R-:W-:Y:S01]  /*80b0*/  FFMA.FTZ R15, R15, R10, R24 ;  /* 0x0000000a0f0f7223 */ /* 0x000fe20000010018 */
[----:B------:R-:W-:-:S02]  /*80c0*/  LOP3.LUT R12, R45, 0xffff0000, RZ, 0xc0, !PT ;  /* 0xffff00002d0c7812 */ /* 0x000fc400078ec0ff */
[----:B------:R-:W-:Y:S01]  /*80d0*/  LOP3.LUT R4, R0, 0xffff0000, RZ, 0xc0, !PT ;  /* 0xffff000000047812 */ /* 0x000fe200078ec0ff */
[----:B------:R-:W-:Y:S01]  /*80e0*/  FMUL.FTZ R10, R9, R8 ;  /* 0x00000008090a7220 */ /* 0x000fe20000410000 */
[----:B------:R-:W-:Y:S01]  /*80f0*/  LOP3.LUT R6, R3, 0xffff0000, RZ, 0xc0, !PT ;  /* 0xffff000003067812 */ /* 0x000fe200078ec0ff */
[----:B------:R-:W-:Y:S01]  /*8100*/  FMUL.FTZ R32, R11, R12 ;  /* 0x0000000c0b207220 */ /* 0x000fe20000410000 */
[----:B------:R-:W-:Y:S01]  /*8110*/  LOP3.LUT R5, R5, 0xffff0000, RZ, 0xc0, !PT ;  /* 0xffff000005057812 */ /* 0x000fe200078ec0ff */
[----:B------:R-:W-:Y:S01]  /*8120*/  FMUL.FTZ R13, R9, R4 ;  /* 0x00000004090d7220 */ /* 0x000fe20000410000 */
[----:B------:R-:W-:Y:S01]  /*8130*/  LOP3.LUT R7, R7, 0xffff0000, RZ, 0xc0, !PT ;  /* 0xffff000007077812 */ /* 0x000fe200078ec0ff */
[----:B------:R-:W-:Y:S02]  /*8140*/  FMUL.FTZ R11, R11, R6 ;  /* 0x000000060b0b7220 */ /* 0x000fe40000410000 */
[C---:B------:R-:W-:Y:S01]  /*8150*/  FFMA.FTZ R9, R5.reuse, R4, -R10 ;  /* 0x0000000405097223 */ /* 0x040fe2000001080a */
[----:B------:R-:W-:Y:S01]  /*8160*/  FFMA.FTZ R24, R5, R8, R13 ;  /* 0x0000000805187223 */ /* 0x000fe2000001000d */
[C---:B------:R-:W-:Y:S01]  /*8170*/  FFMA.FTZ R32, R7.reuse, R6, -R32 ;  /* 0x0000000607207223 */ /* 0x040fe20000010820 */
[----:B------:R-:W-:Y:S01]  /*8180*/  FFMA.FTZ R12, R7, R12, R11 ;  /* 0x0000000c070c7223 */ /* 0x000fe2000001000b */
[----:B------:R-:W-:-:S02]  /*8190*/  F2FP.BF16.F32.PACK_AB R4, R37, R20 ;  /* 0x000000142504723e */ /* 0x000fc400000010ff */
[----:B------:R-:W-:Y:S02]  /*81a0*/  F2FP.BF16.F32.PACK_AB R6, R28, R29 ;  /* 0x0000001d1c06723e */ /* 0x000fe400000010ff */
[----:B------:R-:W-:Y:S02]  /*81b0*/  F2FP.BF16.F32.PACK_AB R5, R9, R14 ;  /* 0x0000000e0905723e */ /* 0x000fe400000010ff */
[----:B------:R-:W-:Y:S02]  /*81c0*/  F2FP.BF16.F32.PACK_AB R7, R32, R25 ;  /* 0x000000192007723e */ /* 0x000fe400000010ff */
[----:B------:R-:W-:Y:S02]  /*81d0*/  F2FP.BF16.F32.PACK_AB R8, R39, R26 ;  /* 0x0000001a2708723e */ /* 0x000fe400000010ff */
[----:B------:R-:W-:Y:S01]  /*81e0*/  F2FP.BF16.F32.PACK_AB R10, R30, R33 ;  /* 0x000000211e0a723e */ /* 0x000fe200000010ff */
[----:B------:R1:W-:Y:S01]  /*81f0*/  STS.128 [R34+0x20400], R4 ;  /* 0x0204000422007388 */ /* 0x0003e20000000c00 */
[----:B------:R-:W-:-:S02]  /*8200*/  F2FP.BF16.F32.PACK_AB R9, R24, R21 ;  /* 0x000000151809723e */ /* 0x000fc400000010ff */
[----:B------:R-:W-:-:S05]  /*8210*/  F2FP.BF16.F32.PACK_AB R11, R12, R15 ;  /* 0x0000000f0c0b723e */ /* 0x000fca00000010ff */
[----:B------:R1:W-:Y:S02]  /*8220*/  STS.128 [R36+0x20400], R8 ;  /* 0x0204000824007388 */ /* 0x0003e40000000c00 */
.L_x_729:
[----:B------:R-:W-:Y:S05]  /*8230*/  BSYNC B1 ;  /* 0x0000000000017941 */ /* 0x000fea0003800000 */
.L_x_728:
[----:B------:R-:W-:Y:S05]  /*8240*/  @P0 BRA `(.L_x_720) ;  /* 0x0000000400440947 */ /* 0x000fea0003800000 */
[----:B------:R-:W-:Y:S01]  /*8250*/  IMAD.IADD R47, R16, 0x1, R47 ;  /* 0x00000001102f7824 */ /* 0x000fe200078e022f */
[----:B------:R-:W-:Y:S01]  /*8260*/  LOP3.LUT R35, R0, 0xffff0000, RZ, 0xc0, !PT ;  /* 0xffff000000237812 */ /* 0x000fe200078ec0ff */
[C---:B------:R-:W-:Y:S01]  /*8270*/  IMAD.U32 R29, R42.reuse, 0x10000, RZ ;  /* 0x000100002a1d7824 */ /* 0x040fe200078e00ff */
[----:B------:R-:W-:Y:S01]  /*8280*/  LOP3.LUT R42, R42, 0xffff0000, RZ, 0xc0, !PT ;  /* 0xffff00002a2a7812 */ /* 0x000fe200078ec0ff */
[----:B------:R-:W-:Y:S01]  /*8290*/  IMAD.U32 R27, R38, 0x10000, RZ ;  /* 0x00010000261b7824 */ /* 0x000fe200078e00ff */
[----:B-1----:R-:W-:Y:S01]  /*82a0*/  LOP3.LUT R4, R220, 0x38, R47, 0xf8, !PT ;  /* 0x00000038dc047812 */ /* 0x002fe200078ef82f */
[----:B------:R-:W-:Y:S01]  /*82b0*/  IMAD.U32 R34, R43, 0x10000, RZ ;  /* 0x000100002b227824 */ /* 0x000fe200078e00ff */
[----:B------:R-:W-:Y:S01]  /*82c0*/  LOP3.LUT R38, R38, 0xffff0000, RZ, 0xc0, !PT ;  /* 0xffff000026267812 */ /* 0x000fe200078ec0ff */
[----:B------:R-:W-:Y:S01]  /*82d0*/  IMAD.U32 R32, R0, 0x10000, RZ ;  /* 0x0001000000207824 */ /* 0x000fe200078e00ff */
[----:B------:R-:W-:Y:S01]  /*82e0*/  LOP3.LUT R4, R4, R235, RZ, 0x3c, !PT ;  /* 0x000000eb04047212 */ /* 0x000fe200078e3cff */
[C---:B------:R-:W-:Y:S01]  /*82f0*/  IMAD.U32 R33, R44.reuse, 0x10000, RZ ;  /* 0x000100002c217824 */ /* 0x040fe200078e00ff */
[----:B------:R-:W-:Y:S01]  /*8300*/  LOP3.LUT R44, R44, 0xffff0000, RZ, 0xc0, !PT ;  /* 0xffff00002c2c7812 */ /* 0x000fe200078ec0ff */
[C---:B------:R-:W-:Y:S01]  /*8310*/  IMAD.U32 R31, R40.reuse, 0x10000, RZ ;  /* 0x00010000281f7824 */ /* 0x040fe200078e00ff */
[----:B------:R-:W-:Y:S01]  /*8320*/  LOP3.LUT R40, R40, 0xffff0000, RZ, 0xc0, !PT ;  /* 0xffff000028287812 */ /* 0x000fe200078ec0ff */
[----:B------:R-:W-:Y:S01]  /*8330*/  IMAD.IADD R9, R221, 0x1, R4 ;  /* 0x00000001dd097824 */ /* 0x000fe200078e0204 */
[----:B------:R-:W-:Y:S01]  /*8340*/  LOP3.LUT R43, R43, 0xffff0000, RZ, 0xc0, !PT ;  /* 0xffff00002b2b7812 */ /* 0x000fe200078ec0ff */
[----:B------:R-:W1:Y:S02]  /*8350*/  LDS.128 R4, [R219+0x20400] ;  /* 0x02040000db047984 */ /* 0x000e640000000c00 */
[----:B------:R-:W-:-:S05]  /*8360*/  IMAD R12, R9, 0x2, R2 ;  /* 0x00000002090c7824 */ /* 0x000fca00078e0202 */
[----:B------:R-:W0:Y:S01]  /*8370*/  LDS.128 R8, [R12+0x20400] ;  /* 0x020400000c087984 */ /* 0x000e220000000c00 */
[C---:B-1----:R-:W-:Y:S01]  /*8380*/  IMAD.U32 R13, R4.reuse, 0x10000, RZ ;  /* 0x00010000040d7824 */ /* 0x042fe200078e00ff */
[----:B------:R-:W-:Y:S01]  /*8390*/  LOP3.LUT R4, R4, 0xffff0000, RZ, 0xc0, !PT ;  /* 0xffff000004047812 */ /* 0x000fe200078ec0ff */
        /* <DEDUP_REMOVED lines=17> */
[----:B------:R-:W-:Y:S01]  /*84b0*/  FFMA.FTZ R21, R38, R4, -R21 ;  /* 0x0000000426157223 */ /* 0x000fe20000010815 */
[-C--:B------:R-:W-:Y:S01]  /*84c0*/  FMUL.FTZ R27, R34, R24.reuse ;  /* 0x00000018221b7220 */ /* 0x080fe20000410000 */
[----:B------:R-:W-:Y:S01]  /*84d0*/  FMUL.FTZ R29, R32, R24 ;  /* 0x00000018201d7220 */ /* 0x000fe20000410000 */
[----:B------:R-:W-:Y:S01]  /*84e0*/  FFMA.FTZ R13, R42, R4, R13 ;  /* 0x000000042a0d7223 */ /* 0x000fe2000001000d */
[-C--:B------:R-:W-:Y:S01]  /*84f0*/  FMUL.FTZ R4, R33, R25.reuse ;  /* 0x0000001921047220 */ /* 0x080fe20000410000 */
[----:B------:R-:W-:Y:S01]  /*8500*/  LOP3.LUT R10, R10, 0xffff0000, RZ, 0xc0, !PT ;  /* 0xffff00000a0a7812 */ /* 0x000fe200078ec0ff */
[-C--:B------:R-:W-:Y:S01]  /*8510*/  FFMA.FTZ R27, R32, R14.reuse, -R27 ;  /* 0x0000000e201b7223 */ /* 0x080fe2000001081b */
[----:B------:R-:W-:Y:S01]  /*8520*/  FFMA.FTZ R29, R34, R14, R29 ;  /* 0x0000000e221d7223 */ /* 0x000fe2000001001d */
[C---:B------:R-:W-:Y:S01]  /*8530*/  FMUL.FTZ R14, R31.reuse, R25 ;  /* 0x000000191f0e7220 */ /* 0x040fe20000410000 */
[----:B------:R-:W-:Y:S01]  /*8540*/  FFMA.FTZ R8, R31, R15, -R4 ;  /* 0x0000000f1f087223 */ /* 0x000fe20000010804 */
[----:B------:R-:W-:-:S02]  /*8550*/  IMAD.U32 R26, R11, 0x10000, RZ ;  /* 0x000100000b1a7824 */ /* 0x000fc400078e00ff */
[-C--:B------:R-:W-:Y:S01]  /*8560*/  FMUL.FTZ R25, R44, R10.reuse ;  /* 0x0000000a2c197220 */ /* 0x080fe20000410000 */
[----:B------:R-:W-:Y:S02]  /*8570*/  IMAD.U32 R24, R45, 0x10000, RZ ;  /* 0x000100002d187824 */ /* 0x000fe400078e00ff */
[----:B------:R-:W-:Y:S01]  /*8580*/  FMUL.FTZ R31, R40, R10 ;  /* 0x0000000a281f7220 */ /* 0x000fe20000410000 */
[----:B------:R-:W-:Y:S01]  /*8590*/  IMAD.U32 R4, R3, 0x10000, RZ ;  /* 0x0001000003047824 */ /* 0x000fe200078e00ff */
[----:B------:R-:W-:Y:S01]  /*85a0*/  LOP3.LUT R11, R11, 0xffff0000, RZ, 0xc0, !PT ;  /* 0xffff00000b0b7812 */ /* 0x000fe200078ec0ff */
[----:B------:R-:W-:Y:S01]  /*85b0*/  FFMA.FTZ R10, R33, R15, R14 ;  /* 0x0000000f210a7223 */ /* 0x000fe2000001000e */
[----:B------:R-:W-:Y:S01]  /*85c0*/  LOP3.LUT R45, R45, 0xffff0000, RZ, 0xc0, !PT ;  /* 0xffff00002d2d7812 */ /* 0x000fe200078ec0ff */
[-C--:B------:R-:W-:Y:S01]  /*85d0*/  FMUL.FTZ R15, R24, R26.reuse ;  /* 0x0000001a180f7220 */ /* 0x080fe20000410000 */
[----:B------:R-:W-:Y:S01]  /*85e0*/  FMUL.FTZ R33, R4, R26 ;  /* 0x0000001a04217220 */ /* 0x000fe20000410000 */
[----:B------:R-:W-:Y:S01]  /*85f0*/  LOP3.LUT R3, R3, 0xffff0000, RZ, 0xc0, !PT ;  /* 0xffff000003037812 */ /* 0x000fe200078ec0ff */
[-C--:B------:R-:W-:Y:S01]  /*8600*/  FFMA.FTZ R25, R40, R6.reuse, -R25 ;  /* 0x0000000628197223 */ /* 0x080fe20000010819 */
[----:B------:R-:W-:Y:S01]  /*8610*/  FFMA.FTZ R31, R44, R6, R31 ;  /* 0x000000062c1f7223 */ /* 0x000fe2000001001f */
[-C--:B------:R-:W-:Y:S01]  /*8620*/  FFMA.FTZ R15, R4, R20.reuse, -R15 ;  /* 0x00000014040f7223 */ /* 0x080fe2000001080f */
[----:B------:R-:W-:Y:S01]  /*8630*/  FFMA.FTZ R33, R24, R20, R33 ;  /* 0x0000001418217223 */ /* 0x000fe20000010021 */
[----:B------:R-:W-:Y:S01]  /*8640*/  FMUL.FTZ R0, R43, R9 ;  /* 0x000000092b007220 */ /* 0x000fe20000410000 */
[----:B------:R-:W-:Y:S01]  /*8650*/  FMUL.FTZ R6, R45, R11 ;  /* 0x0000000b2d067220 */ /* 0x000fe20000410000 */
[----:B------:R-:W-:Y:S01]  /*8660*/  FMUL.FTZ R4, R35, R9 ;  /* 0x0000000923047220 */ /* 0x000fe20000410000 */
[----:B------:R-:W-:Y:S01]  /*8670*/  FMUL.FTZ R24, R3, R11 ;  /* 0x0000000b03187220 */ /* 0x000fe20000410000 */
[----:B------:R-:W-:Y:S01]  /*8680*/  FFMA.FTZ R0, R35, R5, -R0 ;  /* 0x0000000523007223 */ /* 0x000fe20000010800 */
[----:B------:R-:W-:Y:S01]  /*8690*/  FFMA.FTZ R20, R3, R7, -R6 ;  /* 0x0000000703147223 */ /* 0x000fe20000010806 */
[----:B------:R-:W-:Y:S01]  /*86a0*/  FFMA.FTZ R14, R43, R5, R4 ;  /* 0x000000052b0e7223 */ /* 0x000fe20000010004 */
        /* <DEDUP_REMOVED lines=11> */
.L_x_720:
[----:B------:R-:W-:Y:S05]  /*8760*/  BSYNC B0 ;  /* 0x0000000000007941 */ /* 0x000fea0003800000 */
.L_x_709:
[----:B------:R-:W-:Y:S01]  /*8770*/  @!PT LDS RZ, [RZ] ;  /* 0x00000000fffff984 */ /* 0x000fe20000000800 */
[----:B------:R-:W-:Y:S01]  /*8780*/  @!PT LDS RZ, [RZ] ;  /* 0x00000000fffff984 */ /* 0x000fe20000000800 */
[----:B------:R-:W-:Y:S01]  /*8790*/  @!PT LDS RZ, [RZ] ;  /* 0x00000000fffff984 */ /* 0x000fe20000000800 */
[----:B------:R-:W-:Y:S01]  /*87a0*/  @!PT LDS RZ, [RZ] ;  /* 0x00000000fffff984 */ /* 0x000fe20000000800 */
[----:B------:R4:W-:Y:S06]  /*87b0*/  MEMBAR.ALL.CTA ;  /* 0x0000000000007992 */ /* 0x0009ec0000008000 */
[----:B----4-:R-:W4:Y:S01]  /*87c0*/  FENCE.VIEW.ASYNC.S ;  /* 0x00000000000073c6 */ /* 0x010f220000000000 */
[----:B------:R-:W-:Y:S05]  /*87d0*/  WARPSYNC.ALL ;  /* 0x0000000000007948 */ /* 0x000fea0003800000 */
[----:B----4-:R-:W-:Y:S06]  /*87e0*/  BAR.SYNC.DEFER_BLOCKING 0xd, 0x80 ;  /* 0x0342000000007b1d */ /* 0x010fec0000010000 */
.L_x_706:
[----:B------:R-:W-:-:S13]  /*87f0*/  ISETP.NE.AND P0, PT, R184, 0x3, PT ;  /* 0x00000003b800780c */ /* 0x000fda0003f05270 */
[----:B------:R-:W-:Y:S05]  /*8800*/  @!P0 BRA `(.L_x_730) ;  /* 0x0000000000048947 */ /* 0x000fea0003800000 */
[----:B------:R-:W-:Y:S01]  /*8810*/  BPT.TRAP 0x1 ;  /* 0x000000040000795c */ /* 0x000fe20000300000 */
.L_x_730:
[----:B------:R-:W-:Y:S01]  /*8820*/  IMAD R15, R18, 0x8, R2 ;  /* 0x00000008120f7824 */ /* 0x000fe200078e0202 */
[----:B------:R-:W-:-:S04]  /*8830*/  SHF.L.U32 R58, R23, 0x1f, RZ ;  /* 0x0000001f173a7819 */ /* 0x000fc800000006ff */
[----:B------:R4:W0:Y:S01]  /*8840*/  SYNCS.PHASECHK.TRANS64.TRYWAIT P1, [R15+URZ+0x28c30], R58 ;  /* 0x028c303a0f0075a7 */ /* 0x000822000802017f */
[----:B------:R-:W-:Y:S05]  /*8850*/  @!P0 BRA `(.L_x_731) ;  /* 0x0000000000048947 */ /* 0x000fea0003800000 */
[----:B------:R-:W-:Y:S01]  /*8860*/  BPT.TRAP 0x1 ;  /* 0x000000040000795c */ /* 0x000fe20000300000 */
.L_x_731:
[C---:B-12---:R-:W-:Y:S02]  /*8870*/  VIADD R0, R2.reuse, 0x22400 ;  /* 0x0002240002007836 */ /* 0x046fe40000000000 */
[----:B0-----:R-:W-:-:S03]  /*8880*/  VIADD R3, R2, 0x20400 ;  /* 0x0002040002037836 */ /* 0x001fc60000000000 */
[----:B------:R-:W-:Y:S02]  /*8890*/  SHF.R.U32.HI R0, RZ, 0x4, R0 ;  /* 0x00000004ff007819 */ /* 0x000fe40000011600 */
[----:B------:R-:W-:Y:S02]  /*88a0*/  SHF.R.U32.HI R3, RZ, 0x4, R3 ;  /* 0x00000004ff037819 */ /* 0x000fe40000011603 */
[----:B------:R-:W-:Y:S02]  /*88b0*/  LOP3.LUT R0, R0, 0x3fff, RZ, 0xc0, !PT ;  /* 0x00003fff00007812 */ /* 0x000fe400078ec0ff */
[----:B------:R-:W-:Y:S02]  /*88c0*/  LOP3.LUT R3, R3, 0x3fff, RZ, 0xc0, !PT ;  /* 0x00003fff03037812 */ /* 0x000fe400078ec0ff */
[----:B------:R-:W-:Y:S01]  /*88d0*/  LOP3.LUT R0, R0, 0x10000, RZ, 0xfc, !PT ;  /* 0x0001000000007812 */ /* 0x000fe200078efcff */
[----:B------:R-:W-:Y:S06]  /*88e0*/  @P1 BRA `(.L_x_732) ;  /* 0x0000000000081947 */ /* 0x000fec0003800000 */
[----:B------:R-:W0:Y:S02]  /*88f0*/  SYNCS.PHASECHK.TRANS64.TRYWAIT P1, [R15+URZ+0x28c30], R58 ;  /* 0x028c303a0f0075a7 */ /* 0x000e24000802017f */
[----:B0-----:R-:W-:Y:S05]  /*8900*/  @!P1 BRA `(.L_x_733) ;  /* 0x000000fc00c49947 */ /* 0x001fea0003800000 */
.L_x_732:
[----:B---3--:R-:W-:Y:S01]  /*8910*/  IMAD R10, R18, 0x200, R0 ;  /* 0x00000200120a7824 */ /* 0x008fe200078e0200 */
[----:B------:R-:W-:Y:S01]  /*8920*/  LOP3.LUT R4, R3, 0x10000, RZ, 0xfc, !PT ;  /* 0x0001000003047812 */ /* 0x000fe200078efcff */
[----:B------:R-:W-:Y:S01]  /*8930*/  IMAD.MOV.U32 R5, RZ, RZ, 0x40000040 ;  /* 0x40000040ff057424 */ /* 0x000fe200078e00ff */
[----:B------:R-:W-:Y:S05]  /*8940*/  WARPSYNC.ALL ;  /* 0x0000000000007948 */ /* 0x000fea0003800000 */
[----:B------:R-:W-:Y:S01]  /*8950*/  IMAD.MOV.U32 R11, RZ, RZ, 0x40000040 ;  /* 0x40000040ff0b7424 */ /* 0x000fe200078e00ff */
[C---:B------:R-:W-:Y:S01]  /*8960*/  R2UR UR4, R4.reuse ;  /* 0x00000000040472ca */ /* 0x040fe200000e0000 */
[----:B-----5:R-:W-:Y:S01]  /*8970*/  WARPGROUP.ARRIVE ;  /* 0x00000000000079c5 */ /* 0x020fe20000000000 */
[----:B------:R-:W-:Y:S01]  /*8980*/  R2UR UR5, R5 ;  /* 0x00000000050572ca */ /* 0x000fe200000e0000 */
[----:B------:R-:W-:Y:S01]  /*8990*/  VIADD R8, R4, 0x2 ;  /* 0x0000000204087836 */ /* 0x000fe20000000000 */
[C---:B------:R-:W-:Y:S01]  /*89a0*/  R2UR UR6, R10.reuse ;  /* 0x000000000a0672ca */ /* 0x040fe200000e0000 */
[----:B------:R-:W-:Y:S01]  /*89b0*/  VIADD R6, R10, 0x2 ;  /* 0x000000020a067836 */ /* 0x000fe20000000000 */
[----:B------:R-:W-:Y:S01]  /*89c0*/  R2UR UR7, R11 ;  /* 0x000000000b0772ca */ /* 0x000fe200000e0000 */
[----:B------:R-:W-:Y:S01]  /*89d0*/  IMAD.MOV.U32 R9, RZ, RZ, 0x40000040 ;  /* 0x40000040ff097424 */ /* 0x000fe200078e00ff */
[----:B------:R-:W1:Y:S01]  /*89e0*/  S2R R57, SR_TID.X ;  /* 0x0000000000397919 */ /* 0x000e620000002100 */
[----:B------:R-:W-:-:S02]  /*89f0*/  IMAD.MOV.U32 R7, RZ, RZ, 0x40000040 ;  /* 0x40000040ff077424 */ /* 0x000fc400078e00ff */
[C---:B------:R-:W-:Y:S02]  /*8a00*/  VIADD R12, R10.reuse, 0x4 ;  /* 0x000000040a0c7836 */ /* 0x040fe40000000000 */
[----:B------:R-:W-:Y:S02]  /*8a10*/  IMAD.MOV.U32 R13, RZ, RZ, 0x40000040 ;  /* 0x40000040ff0d7424 */ /* 0x000fe400078e00ff */
[----:B------:R-:W-:Y:S02]  /*8a20*/  VIADD R10, R10, 0x6 ;  /* 0x000000060a0a7836 */ /* 0x000fe40000000000 */
[----:B------:R-:W-:Y:S02]  /*8a30*/  IMAD.MOV.U32 R5, RZ, RZ, 0x40000040 ;  /* 0x40000040ff057424 */ /* 0x000fe400078e00ff */
[----:B------:R-:W-:Y:S01]  /*8a40*/  HGMMA.64x64x16.F32.BF16 R24, gdesc[UR4], RZ, !UPT, gsb0 ;  /* 0x00e00000041879f0 */ /* 0x000fe2000c0018ff */
[----:B------:R-:W-:Y:S01]  /*8a50*/  R2UR UR4, R8 ;  /* 0x00000000080472ca */ /* 0x000fe200000e0000 */
[----:B------:R-:W-:Y:S01]  /*8a60*/  IMAD.MOV.U32 R11, RZ, RZ, 0x40000040 ;  /* 0x40000040ff0b7424 */ /* 0x000fe200078e00ff */
[----:B------:R-:W-:-:S02]  /*8a70*/  R2UR UR5, R9 ;  /* 0x00000000090572ca */ /* 0x000fc400000e0000 */
[----:B------:R-:W-:Y:S01]  /*8a80*/  R2UR UR6, R6 ;  /* 0x00000000060672ca */ /* 0x000fe200000e0000 */
[C---:B------:R-:W-:Y:S01]  /*8a90*/  VIADD R6, R4.reuse, 0x4 ;  /* 0x0000000404067836 */ /* 0x040fe20000000000 */
[----:B------:R-:W-:Y:S01]  /*8aa0*/  R2UR UR7, R7 ;  /* 0x00000000070772ca */ /* 0x000fe200000e0000 */
[----:B------:R-:W-:Y:S02]  /*8ab0*/  IMAD.MOV.U32 R7, RZ, RZ, 0x40000040 ;  /* 0x40000040ff077424 */ /* 0x000fe400078e00ff */
[----:B------:R-:W-:Y:S01]  /*8ac0*/  VIADD R4, R4, 0x6 ;  /* 0x0000000604047836 */ /* 0x000fe20000000000 */
[----:B-1----:R-:W-:Y:S01]  /*8ad0*/  LOP3.LUT R57, R57, 0x7f, RZ, 0xc0, !PT ;  /* 0x0000007f39397812 */ /* 0x002fe200078ec0ff */
[----:B------:R-:W-:Y:S02]  /*8ae0*/  WARPGROUP.DEPBAR.LE gsb0, 0x0 ;  /* 0x00008000000079c5 */ /* 0x000fe40000010000 */
[----:B------:R-:W-:-:S06]  /*8af0*/  WARPGROUP.ARRIVE ;  /* 0x00000000000079c5 */ /* 0x000fcc0000000000 */
[----:B------:R-:W-:Y:S01]  /*8b00*/  HGMMA.64x64x16.F32.BF16 R24, gdesc[UR4], R24, gsb0 ;  /* 0x00e00000041879f0 */ /* 0x000fe20008001818 */
[----:B------:R-:W-:Y:S02]  /*8b10*/  R2UR UR4, R6 ;  /* 0x00000000060472ca */ /* 0x000fe400000e0000 */
[----:B------:R-:W-:Y:S02]  /*8b20*/  R2UR UR5, R7 ;  /* 0x00000000070572ca */ /* 0x000fe400000e0000 */
[----:B------:R-:W-:Y:S02]  /*8b30*/  R2UR UR6, R12 ;  /* 0x000000000c0672ca */ /* 0x000fe400000e0000 */
[----:B------:R-:W-:Y:S01]  /*8b40*/  R2UR UR7, R13 ;  /* 0x000000000d0772ca */ /* 0x000fe200000e0000 */
[----:B------:R-:W-:Y:S02]  /*8b50*/  WARPGROUP.DEPBAR.LE gsb0, 0x0 ;  /* 0x00008000000079c5 */ /* 0x000fe40000010000 */
[----:B------:R-:W-:-:S10]  /*8b60*/  WARPGROUP.ARRIVE ;  /* 0x00000000000079c5 */ /* 0x000fd40000000000 */
[----:B------:R-:W-:Y:S01]  /*8b70*/  HGMMA.64x64x16.F32.BF16 R24, gdesc[UR4], R24, gsb0 ;  /* 0x00e00000041879f0 */ /* 0x000fe20008001818 */
[----:B------:R-:W-:Y:S02]  /*8b80*/  R2UR UR4, R4 ;  /* 0x00000000040472ca */ /* 0x000fe400000e0000 */
[----:B------:R-:W-:Y:S02]  /*8b90*/  R2UR UR5, R5 ;  /* 0x00000000050572ca */ /* 0x000fe400000e0000 */
[----:B------:R-:W-:Y:S01]  /*8ba0*/  R2UR UR6, R10 ;  /* 0x000000000a0672ca */ /* 0x000fe200000e0000 */
[----:B------:R-:W-:Y:S01]  /*8bb0*/  IMAD R10, R181, -0x40, R168 ;  /* 0xffffffc0b50a7824 */ /* 0x000fe200078e02a8 */
[----:B------:R-:W-:-:S04]  /*8bc0*/  R2UR UR7, R11 ;  /* 0x000000000b0772ca */ /* 0x000fc800000e0000 */
[----:B------:R-:W-:-:S04]  /*8bd0*/  IADD3 R10, -R193, 0x40, R10 ;  /* 0x00000040c10a7810 */ /* 0x000fc80007ffe10a */
[C---:B------:R-:W-:Y:S02]  /*8be0*/  ISETP.GT.AND P1, PT, R10.reuse, RZ, PT ;  /* 0x000000ff0a00720c */ /* 0x040fe40003f24270 */
[C---:B------:R-:W-:Y:S02]  /*8bf0*/  ISETP.GT.AND P2, PT, R10.reuse, 0x1, PT ;  /* 0x000000010a00780c */ /* 0x040fe40003f44270 */
[C---:B------:R-:W-:Y:S02]  /*8c00*/  ISETP.GT.AND P3, PT, R10.reuse, 0x8, PT ;  /* 0x000000080a00780c */ /* 0x040fe40003f64270 */
[C---:B------:R-:W-:Y:S02]  /*8c10*/  ISETP.GT.AND P4, PT, R10.reuse, 0x9, PT ;  /* 0x000000090a00780c */ /* 0x040fe40003f84270 */
[C---:B------:R-:W-:Y:S02]  /*8c20*/  ISETP.GT.AND P5, PT, R10.reuse, 0x10, PT ;  /* 0x000000100a00780c */ /* 0x040fe40003fa4270 */
[----:B------:R-:W-:Y:S01]  /*8c30*/  ISETP.GT.AND P6, PT, R10, 0x11, PT ;  /* 0x000000110a00780c */ /* 0x000fe20003fc4270 */
[----:B------:R-:W-:-:S02]  /*8c40*/  WARPGROUP.DEPBAR.LE gsb0, 0x0 ;  /* 0x00008000000079c5 */ /* 0x000fc40000010000 */
[----:B------:R-:W-:-:S06]  /*8c50*/  WARPGROUP.ARRIVE ;  /* 0x00000000000079c5 */ /* 0x000fcc0000000000 */
[----:B------:R-:W-:Y:S01]  /*8c60*/  HGMMA.64x64x16.F32.BF16 R24, gdesc[UR4], R24, gsb0 ;  /* 0x00e00000041879f0 */ /* 0x000fe20008001818 */
[----:B------:R-:W-:Y:S01]  /*8c70*/  ULDC UR4, c[0x0][0x9d8] ;  /* 0x0002760000047ab9 */ /* 0x000fe20000000800 */
[----:B------:R-:W-:Y:S02]  /*8c80*/  ULDC UR5, c[0x0][0x988] ;  /* 0x0002620000057ab9 */ /* 0x000fe40000000800 */
[----:B------:R-:W-:Y:S01]  /*8c90*/  IMAD.U32 R13, RZ, RZ, UR5 ;  /* 0x00000005ff0d7e24 */ /* 0x000fe2000f8e00ff */
[----:B------:R-:W-:Y:S02]  /*8ca0*/  WARPGROUP.DEPBAR.LE gsb0, 0x0 ;  /* 0x00008000000079c5 */ /* 0x000fe40000010000 */
        /* <DEDUP_REMOVED lines=23> */
[----:B-1----:R-:W-:Y:S01]  /*8e20*/  FSEL R24, R24, -INF , P1 ;  /* 0xff80000018187808 */ /* 0x002fe20000800000 */
[----:B------:R-:W-:Y:S01]  /*8e30*/  FMUL.FTZ R48, R48, UR4 ;  /* 0x0000000430307c20 */ /* 0x000fe20008410000 */
[----:B------:R-:W-:Y:S01]  /*8e40*/  FMUL.FTZ R42, R42, UR4 ;  /* 0x000000042a2a7c20 */ /* 0x000fe20008410000 */
[----:B------:R-:W-:Y:S01]  /*8e50*/  FMUL.FTZ R49, R49, UR4 ;  /* 0x0000000431317c20 */ /* 0x000fe20008410000 */
[----:B------:R-:W-:Y:S01]  /*8e60*/  FMUL.FTZ R43, R43, UR4 ;  /* 0x000000042b2b7c20 */ /* 0x000fe20008410000 */
[----:B------:R-:W-:Y:S01]  /*8e70*/  FMUL.FTZ R52, R52, UR4 ;  /* 0x0000000434347c20 */ /* 0x000fe20008410000 */
[----:B------:R-:W-:Y:S01]  /*8e80*/  FMUL.FTZ R53, R53, UR4 ;  /* 0x0000000435357c20 */ /* 0x000fe20008410000 */
[----:B------:R-:W1:Y:S01]  /*8e90*/  MUFU.TANH R29, R29 ;  /* 0x0000001d001d7308 */ /* 0x000e620000002400 */
[----:B--2---:R-:W-:Y:S01]  /*8ea0*/  FSEL R25, R25, -INF , P2 ;  /* 0xff80000019197808 */ /* 0x004fe20001000000 */
[----:B------:R-:W-:Y:S01]  /*8eb0*/  FMUL.FTZ R46, R46, UR4 ;  /* 0x000000042e2e7c20 */ /* 0x000fe20008410000 */
[----:B------:R-:W-:Y:S01]  /*8ec0*/  FMUL.FTZ R47, R47, UR4 ;  /* 0x000000042f2f7c20 */ /* 0x000fe20008410000 */
[----:B------:R-:W-:Y:S01]  /*8ed0*/  FMUL.FTZ R50, R50, UR4 ;  /* 0x0000000432327c20 */ /* 0x000fe20008410000 */
[----:B------:R-:W-:Y:S01]  /*8ee0*/  FMNMX.FTZ R3, R24, R25, !PT ;  /* 0x0000001918037209 */ /* 0x000fe20007810000 */
[----:B------:R-:W-:Y:S01]  /*8ef0*/  FMUL.FTZ R51, R51, UR4 ;  /* 0x0000000433337c20 */ /* 0x000fe20008410000 */
[----:B------:R-:W-:Y:S01]  /*8f00*/  FMUL.FTZ R54, R54, UR4 ;  /* 0x0000000436367c20 */ /* 0x000fe20008410000 */
[----:B------:R-:W2:Y:S01]  /*8f10*/  MUFU.TANH R32, R32 ;  /* 0x0000002000207308 */ /* 0x000ea20000002400 */
[----:B---3--:R-:W-:Y:S01]  /*8f20*/  FSEL R28, R28, -INF , P3 ;  /* 0xff8000001c1c7808 */ /* 0x008fe20001800000 */
[----:B------:R-:W-:-:S03]  /*8f30*/  FMUL.FTZ R55, R55, UR4 ;  /* 0x0000000437377c20 */ /* 0x000fc60008410000 */
[----:B------:R-:W-:-:S03]  /*8f40*/  FMNMX.FTZ R3, R28, R3, !PT ;  /* 0x000000031c037209 */ /* 0x000fc60007810000 */
[----:B------:R-:W3:Y:S01]  /*8f50*/  MUFU.TANH R26, R26 ;  /* 0x0000001a001a7308 */ /* 0x000ee20000002400 */
[----:B-1----:R-:W-:-:S04]  /*8f60*/  FSEL R14, R29, -INF , P4 ;  /* 0xff8000001d0e7808 */ /* 0x002fc80002000000 */
[----:B------:R-:W-:-:S03]  /*8f70*/  FMNMX.FTZ R3, R14, R3, !PT ;  /* 0x000000030e037209 */ /* 0x000fc60007810000 */
[----:B------:R-:W1:Y:S01]  /*8f80*/  MUFU.TANH R33, R33 ;  /* 0x0000002100217308 */ /* 0x000e620000002400 */
[----:B--2---:R-:W-:-:S04]  /*8f90*/  FSEL R32, R32, -INF , P5 ;  /* 0xff80000020207808 */ /* 0x004fc80002800000 */
[----:B------:R-:W-:-:S03]  /*8fa0*/  FMNMX.FTZ R3, R32, R3, !PT ;  /* 0x0000000320037209 */ /* 0x000fc60007810000 */
[----:B------:R-:W2:Y:S01]  /*8fb0*/  MUFU.TANH R27, R27 ;  /* 0x0000001b001b7308 */ /* 0x000ea20000002400 */
[----:B---3--:R-:W-:Y:S02]  /*8fc0*/  FSEL R26, R26, -INF , P1 ;  /* 0xff8000001a1a7808 */ /* 0x008fe40000800000 */
[----:B------:R-:W-:-:S05]  /*8fd0*/  ISETP.GT.AND P1, PT, R10, 0x18, PT ;  /* 0x000000180a00780c */ /* 0x000fca0003f24270 */
[----:B------:R-:W3:Y:S01]  /*8fe0*/  MUFU.TANH R36, R36 ;  /* 0x0000002400247308 */ /* 0x000ee20000002400 */
[----:B-1----:R-:W-:-:S04]  /*8ff0*/  FSEL R60, R33, -INF , P6 ;  /* 0xff800000213c7808 */ /* 0x002fc80003000000 */
[----:B------:R-:W-:-:S03]  /*9000*/  FMNMX.FTZ R3, R60, R3, !PT ;  /* 0x000000033c037209 */ /* 0x000fc60007810000 */
[----:B------:R-:W1:Y:S01]  /*9010*/  MUFU.TANH R30, R30 ;  /* 0x0000001e001e7308 */ /* 0x000e620000002400 */
[----:B--2---:R-:W-:Y:S02]  /*9020*/  FSEL R27, R27, -INF , P2 ;  /* 0xff8000001b1b7808 */ /* 0x004fe40001000000 */
[----:B------:R-:W-:-:S05]  /*9030*/  ISETP.GT.AND P2, PT, R10, 0x19, PT ;  /* 0x000000190a00780c */ /* 0x000fca0003f44270 */
[----:B------:R-:W2:Y:S01]  /*9040*/  MUFU.TANH R37, R37 ;  /* 0x0000002500257308 */ /* 0x000ea20000002400 */
[----:B---3--:R-:W-:-:S04]  /*9050*/  FSEL R62, R36, -INF , P1 ;  /* 0xff800000243e7808 */ /* 0x008fc80000800000 */
[----:B------:R-:W-:-:S03]  /*9060*/  FMNMX.FTZ R3, R62, R3, !PT ;  /* 0x000000033e037209 */ /* 0x000fc60007810000 */
[----:B------:R-:W3:Y:S01]  /*9070*/  MUFU.TANH R31, R31 ;  /* 0x0000001f001f7308 */ /* 0x000ee20000002400 */
[----:B-1----:R-:W-:Y:S02]  /*9080*/  FSEL R30, R30, -INF , P3 ;  /* 0xff8000001e1e7808 */ /* 0x002fe40001800000 */
[----:B------:R-:W-:-:S05]  /*9090*/  ISETP.GT.AND P3, PT, R10, 0x20, PT ;  /* 0x000000200a00780c */ /* 0x000fca0003f64270 */
        /* <DEDUP_REMOVED lines=45> */
[----:B------:R-:W-:Y:S01]  /*9370*/  MUFU.TANH R47, R47 ;  /* 0x0000002f002f7308 */ /* 0x000fe20000002400 */
[----:B--2---:R-:W-:-:S04]  /*9380*/  FSEL R78, R53, -INF , P4 ;  /* 0xff800000354e7808 */ /* 0x004fc80002000000 */
[----:B------:R-:W-:-:S03]  /*9390*/  FMNMX.FTZ R10, R78, R3, !PT ;  /* 0x000000034e0a7209 */ /* 0x000fc60007810000 */
[----:B------:R-:W1:Y:S01]  /*93a0*/  MUFU.TANH R50, R50 ;  /* 0x0000003200327308 */ /* 0x000e620000002400 */
[----:B---3--:R-:W-:Y:S01]  /*93b0*/  FSEL R46, R46, -INF , P5 ;  /* 0xff8000002e2e7808 */ /* 0x008fe20002800000 */
[----:B------:R-:W2:Y:S06]  /*93c0*/  SHFL.BFLY PT, R3, R10, 0x2, 0x1f ;  /* 0x0c401f000a037f89 */ /* 0x000eac00000e0000 */
[----:B------:R-:W-:Y:S08]  /*93d0*/  MUFU.TANH R51, R51 ;  /* 0x0000003300337308 */ /* 0x000ff00000002400 */
[----:B------:R-:W3:Y:S01]  /*93e0*/  MUFU.TANH R54, R54 ;  /* 0x0000003600367308 */ /* 0x000ee20000002400 */
[----:B-1----:R-:W-:-:S07]  /*93f0*/  FSEL R50, R50, -INF , P1 ;  /* 0xff80000032327808 */ /* 0x002fce0000800000 */
[----:B------:R-:W1:Y:S01]  /*9400*/  MUFU.TANH R55, R55 ;  /* 0x0000003700377308 */ /* 0x000e620000002400 */
[----:B--2---:R-:W-:Y:S02]  /*9410*/  FMNMX.FTZ R12, R10, R3, !PT ;  /* 0x000000030a0c7209 */ /* 0x004fe40007810000 */
[----:B------:R-:W-:-:S03]  /*9420*/  FMNMX.FTZ R3, R26, R27, !PT ;  /* 0x0000001b1a037209 */ /* 0x000fc60007810000 */
[----:B------:R-:W2:Y:S01]  /*9430*/  SHFL.BFLY PT, R11, R12, 0x1, 0x1f ;  /* 0x0c201f000c0b7f89 */ /* 0x000ea200000e0000 */
[----:B------:R-:W-:Y:S02]  /*9440*/  FMNMX.FTZ R3, R30, R3, !PT ;  /* 0x000000031e037209 */ /* 0x000fe40007810000 */
[----:B---3--:R-:W-:Y:S02]  /*9450*/  FSEL R54, R54, -INF , P3 ;  /* 0xff80000036367808 */ /* 0x008fe40001800000 */
[----:B------:R-:W-:-:S04]  /*9460*/  FMNMX.FTZ R3, R20, R3, !PT ;  /* 0x0000000314037209 */ /* 0x000fc80007810000 */
[----:B------:R-:W-:Y:S02]  /*9470*/  FMNMX.FTZ R3, R34, R3, !PT ;  /* 0x0000000322037209 */ /* 0x000fe40007810000 */
[----:B-1----:R-:W-:Y:S02]  /*9480*/  FSEL R76, R55, -INF , P4 ;  /* 0xff800000374c7808 */ /* 0x002fe40002000000 */
[----:B------:R-:W-:-:S04]  /*9490*/  FMNMX.FTZ R3, R36, R3, !PT ;  /* 0x0000000324037209 */ /* 0x000fc80007810000 */
[----:B------:R-:W-:-:S04]  /*94a0*/  FMNMX.FTZ R3, R38, R3, !PT ;  /* 0x0000000326037209 */ /* 0x000fc80007810000 */
[----:B------:R-:W-:Y:S02]  /*94b0*/  FMNMX.FTZ R3, R40, R3, !PT ;  /* 0x0000000328037209 */ /* 0x000fe40007810000 */
[----:B--2---:R-:W-:Y:S02]  /*94c0*/  FMNMX.FTZ R12, R12, R11, !PT ;  /* 0x0000000b0c0c7209 */ /* 0x004fe40007810000 */
[----:B------:R-:W-:Y:S02]  /*94d0*/  FMNMX.FTZ R3, R42, R3, !PT ;  /* 0x000000032a037209 */ /* 0x000fe40007810000 */
[C---:B------:R-:W-:Y:S01]  /*94e0*/  FSETP.NEU.FTZ.AND P5, PT, R12.reuse, -INF , PT ;  /* 0xff8000000c00780b */ /* 0x040fe20003fbd000 */
[----:B------:R-:W-:Y:S01]  /*94f0*/  FMUL.FTZ R10, R12, R13 ;  /* 0x0000000d0c0a7220 */ /* 0x000fe20000410000 */
[----:B------:R-:W-:-:S04]  /*9500*/  FMNMX.FTZ R3, R44, R3, !PT ;  /* 0x000000032c037209 */ /* 0x000fc80007810000 */
[----:B------:R-:W-:Y:S02]  /*9510*/  FSEL R21, R10, RZ, P5 ;  /* 0x000000ff0a157208 */ /* 0x000fe40002800000 */
[----:B------:R-:W-:Y:S02]  /*9520*/  FSEL R10, R47, -INF , P6 ;  /* 0xff8000002f0a7808 */ /* 0x000fe40003000000 */
[----:B------:R-:W-:Y:S01]  /*9530*/  FMNMX.FTZ R3, R46, R3, !PT ;  /* 0x000000032e037209 */ /* 0x000fe20007810000 */
[-CC-:B------:R-:W-:Y:S01]  /*9540*/  FFMA.FTZ R11, R24, R13.reuse, -R21.reuse ;  /* 0x0000000d180b7223 */ /* 0x180fe20000010815 */
[----:B------:R-:W-:Y:S01]  /*9550*/  FSEL R24, R51, -INF , P2 ;  /* 0xff80000033187808 */ /* 0x000fe20001000000 */
[--C-:B------:R-:W-:Y:S01]  /*9560*/  FFMA.FTZ R29, R14, R13, -R21.reuse ;  /* 0x0000000d0e1d7223 */ /* 0x100fe20000010815 */
[----:B------:R-:W-:Y:S01]  /*9570*/  FMNMX.FTZ R3, R10, R3, !PT ;  /* 0x000000030a037209 */ /* 0x000fe20007810000 */
[----:B------:R-:W-:Y:S01]  /*9580*/  MUFU.EX2 R152, R11 ;  /* 0x0000000b00987308 */ /* 0x000fe20000000800 */
[-CC-:B------:R-:W-:Y:S01]  /*9590*/  FFMA.FTZ R25, R25, R13.reuse, -R21.reuse ;  /* 0x0000000d19197223 */ /* 0x180fe20000010815 */
[--C-:B------:R-:W-:Y:S01]  /*95a0*/  FFMA.FTZ R28, R28, R13, -R21.reuse ;  /* 0x0000000d1c1c7223 */ /* 0x100fe20000010815 */
[----:B------:R-:W-:Y:S01]  /*95b0*/  FMNMX.FTZ R3, R50, R3, !PT ;  /* 0x0000000332037209 */ /* 0x000fe20007810000 */
[-CC-:B------:R-:W-:Y:S01]  /*95c0*/  FFMA.FTZ R32, R32, R13.reuse, -R21.reuse ;  /* 0x0000000d20207223 */ /* 0x180fe20000010815 */
[-CC-:B------:R-:W-:Y:S01]  /*95d0*/  FFMA.FTZ R60, R60, R13.reuse, -R21.reuse ;  /* 0x0000000d3c3c7223 */ /* 0x180fe20000010815 */
        /* <DEDUP_REMOVED lines=12> */
[-CC-:B------:R-:W-:Y:S01]  /*96a0*/  FFMA.FTZ R74, R74, R13.reuse, -R21.reuse ;  /* 0x0000000d4a4a7223 */ /* 0x180fe20000010815 */
[-CC-:B------:R-:W-:Y:S01]  /*96b0*/  FFMA.FTZ R52, R52, R13.reuse, -R21.reuse ;  /* 0x0000000d34347223 */ /* 0x180fe20000010815 */
[----:B------:R-:W1:Y:S01]  /*96c0*/  SHFL.BFLY PT, R14, R3, 0x2, 0x1f ;  /* 0x0c401f00030e7f89 */ /* 0x000e6200000e0000 */
[----:B------:R-:W-:-:S03]  /*96d0*/  FFMA.FTZ R21, R78, R13, -R21 ;  /* 0x0000000d4e157223 */ /* 0x000fc60000010815 */
[----:B------:R-:W2:Y:S08]  /*96e0*/  MUFU.EX2 R29, R29 ;  /* 0x0000001d001d7308 */ /* 0x000eb00000000800 */
[----:B------:R-:W-:Y:S08]  /*96f0*/  MUFU.EX2 R32, R32 ;  /* 0x0000002000207308 */ /* 0x000ff00000000800 */
[----:B------:R-:W3:Y:S01]  /*9700*/  MUFU.EX2 R31, R60 ;  /* 0x0000003c001f7308 */ /* 0x000ee20000000800 */
[----:B--2---:R-:W-:-:S02]  /*9710*/  F2FP.BF16.F32.PACK_AB R154, R29, R28 ;  /* 0x0000001c1d9a723e */ /* 0x004fc400000010ff */
[----:B-1----:R-:W-:-:S05]  /*9720*/  FMNMX.FTZ R11, R3, R14, !PT ;  /* 0x0000000e030b7209 */ /* 0x002fca0007810000 */
[----:B------:R-:W-:Y:S01]  /*9730*/  MUFU.EX2 R62, R62 ;  /* 0x0000003e003e7308 */ /* 0x000fe20000000800 */
[----:B------:R-:W1:Y:S07]  /*9740*/  SHFL.BFLY PT, R14, R11, 0x1, 0x1f ;  /* 0x0c201f000b0e7f89 */ /* 0x000e6e00000e0000 */
[----:B------:R-:W2:Y:S01]  /*9750*/  MUFU.EX2 R33, R64 ;  /* 0x0000004000217308 */ /* 0x000ea20000000800 */
[----:B---3--:R-:W-:-:S07]  /*9760*/  F2FP.BF16.F32.PACK_AB R156, R31, R32 ;  /* 0x000000201f9c723e */ /* 0x008fce00000010ff */
[----:B------:R-:W-:Y:S08]  /*9770*/  MUFU.EX2 R66, R66 ;  /* 0x0000004200427308 */ /* 0x000ff00000000800 */
[----:B------:R-:W3:Y:S01]  /*9780*/  MUFU.EX2 R35, R68 ;  /* 0x0000004400237308 */ /* 0x000ee20000000800 */
[----:B-1----:R-:W-:Y:S02]  /*9790*/  FMNMX.FTZ R14, R11, R14, !PT ;  /* 0x0000000e0b0e7209 */ /* 0x002fe40007810000 */
[----:B--2---:R-:W-:-:S02]  /*97a0*/  F2FP.BF16.F32.PACK_AB R158, R33, R62 ;  /* 0x0000003e219e723e */ /* 0x004fc400000010ff */
[C---:B------:R-:W-:Y:S01]  /*97b0*/  FSETP.NEU.FTZ.AND P1, PT, R14.reuse, -INF , PT ;  /* 0xff8000000e00780b */ /* 0x040fe20003f3d000 */
[-C--:B------:R-:W-:Y:S02]  /*97c0*/  FMUL.FTZ R3, R14, R13.reuse ;  /* 0x0000000d0e037220 */ /* 0x080fe40000410000 */
[----:B------:R-:W-:Y:S03]  /*97d0*/  MUFU.EX2 R70, R70 ;  /* 0x0000004600467308 */ /* 0x000fe60000000800 */
[----:B------:R-:W-:Y:S01]  /*97e0*/  FSEL R39, R3, RZ, P1 ;  /* 0x000000ff03277208 */ /* 0x000fe20000800000 */
[----:B------:R-:W-:Y:S01]  /*97f0*/  FADD.FTZ R3, R152, R25 ;  /* 0x0000001998037221 */ /* 0x000fe20000010000 */
[----:B------:R-:W-:Y:S02]  /*9800*/  ISETP.NE.AND P1, PT, R57, RZ, PT ;  /* 0x000000ff3900720c */ /* 0x000fe40003f25270 */
[----:B------:R-:W-:Y:S01]  /*9810*/  F2FP.BF16.F32.PACK_AB R152, R25, R152 ;  /* 0x000000981998723e */ /* 0x000fe200000010ff */
[-CC-:B------:R-:W-:Y:S01]  /*9820*/  FFMA.FTZ R26, R26, R13.reuse, -R39.reuse ;  /* 0x0000000d1a1a7223 */ /* 0x180fe20000010827 */
[-CC-:B------:R-:W-:Y:S01]  /*9830*/  FFMA.FTZ R27, R27, R13.reuse, -R39.reuse ;  /* 0x0000000d1b1b7223 */ /* 0x180fe20000010827 */
[-CC-:B------:R-:W-:Y:S01]  /*9840*/  FFMA.FTZ R30, R30, R13.reuse, -R39.reuse ;  /* 0x0000000d1e1e7223 */ /* 0x180fe20000010827 */
[-CC-:B------:R-:W-:Y:S01]  /*9850*/  FFMA.FTZ R20, R20, R13.reuse, -R39.reuse ;  /* 0x0000000d14147223 */ /* 0x180fe20000010827 */
[-CC-:B------:R-:W-:Y:S01]  /*9860*/  FFMA.FTZ R34, R34, R13.reuse, -R39.reuse ;  /* 0x0000000d22227223 */ /* 0x180fe20000010827 */
[-CC-:B------:R-:W-:Y:S01]  /*9870*/  FFMA.FTZ R36, R36, R13.reuse, -R39.reuse ;  /* 0x0000000d24247223 */ /* 0x180fe20000010827 */
        /* <DEDUP_REMOVED lines=8> */
[----:B------:R-:W1:Y:S01]  /*9900*/  MUFU.EX2 R27, R27 ;  /* 0x0000001b001b7308 */ /* 0x000e620000000800 */
[-CC-:B------:R-:W-:Y:S01]  /*9910*/  FFMA.FTZ R24, R24, R13.reuse, -R39.reuse ;  /* 0x0000000d18187223 */ /* 0x180fe20000010827 */
[-CC-:B------:R-:W-:Y:S01]  /*9920*/  FFMA.FTZ R54, R54, R13.reuse, -R39.reuse ;  /* 0x0000000d36367223 */ /* 0x180fe20000010827 */
[----:B------:R-:W-:Y:S01]  /*9930*/  FFMA.FTZ R39, R76, R13, -R39 ;  /* 0x0000000d4c277223 */ /* 0x000fe20000010827 */
[----:B---3--:R-:W-:-:S04]  /*9940*/  F2FP.BF16.F32.PACK_AB R160, R35, R66 ;  /* 0x0000004223a0723e */ /* 0x008fc800000010ff */
[----:B------:R-:W2:Y:S08]  /*9950*/  MUFU.EX2 R30, R30 ;  /* 0x0000001e001e7308 */ /* 0x000eb00000000800 */
[----:B------:R3:W0:Y:S01]  /*9960*/  MUFU.EX2 R155, R20 ;  /* 0x00000014009b7308 */ /* 0x0006220000000800 */
[----:B-1----:R-:W-:-:S07]  /*9970*/  F2FP.BF16.F32.PACK_AB R153, R27, R26 ;  /* 0x0000001a1b99723e */ /* 0x002fce00000010ff */
[----:B------:R-:W1:Y:S01]  /*9980*/  MUFU.EX2 R34, R34 ;  /* 0x0000002200227308 */ /* 0x000e620000000800 */
[----:B---3--:R-:W-:Y:S01]  /*9990*/  FADD.FTZ R20, R28, R3 ;  /* 0x000000031c147221 */ /* 0x008fe20000010000 */
[----:B------:R-:W-:-:S03]  /*99a0*/  FADD.FTZ R3, R26, R27 ;  /* 0x0000001b1a037221 */ /* 0x000fc60000010000 */
[----:B------:R-:W-:Y:S01]  /*99b0*/  FADD.FTZ R41, R29, R20 ;  /* 0x000000141d297221 */ /* 0x000fe20000010000 */
[----:B--2---:R-:W-:Y:S01]  /*99c0*/  FADD.FTZ R20, R30, R3 ;  /* 0x000000031e147221 */ /* 0x004fe20000010000 */
[----:B------:R-:W-:Y:S01]  /*99d0*/  @!P1 VIADD R3, R15, 0x28c40 ;  /* 0x00028c400f039836 */ /* 0x000fe20000000000 */
[----:B------:R2:W3:Y:S02]  /*99e0*/  MUFU.EX2 R157, R36 ;  /* 0x00000024009d7308 */ /* 0x0004e40000000800 */
[C---:B0-----:R-:W-:Y:S01]  /*99f0*/  FADD.FTZ R43, R155.reuse, R20 ;  /* 0x000000149b2b7221 */ /* 0x041fe20000010000 */
[----:B------:R-:W-:Y:S02]  /*9a00*/  F2FP.BF16.F32.PACK_AB R155, R155, R30 ;  /* 0x0000001e9b9b723e */ /* 0x000fe400000010ff */
[----:B------:R-:W-:-:S03]  /*9a10*/  @!P1 PRMT R3, RZ, 0x654, R3 ;  /* 0x00000654ff039816 */ /* 0x000fc60000000003 */
[----:B------:R-:W0:Y:S01]  /*9a20*/  MUFU.EX2 R38, R38 ;  /* 0x0000002600267308 */ /* 0x000e220000000800 */
[----:B--2---:R-:W-:Y:S01]  /*9a30*/  FADD.FTZ R36, R32, R41 ;  /* 0x0000002920247221 */ /* 0x004fe20000010000 */
[----:B------:R3:W-:Y:S01]  /*9a40*/  @!P1 SYNCS.ARRIVE.TRANS64.RED.A1T0 RZ, [R3+URZ], RZ ;  /* 0x000000ff03ff99a7 */ /* 0x0007e2000810043f */
[----:B------:R-:W-:Y:S02]  /*9a50*/  BAR.SYNC.DEFER_BLOCKING 0xf, 0x100 ;  /* 0x03c4000000007b1d */ /* 0x000fe40000010000 */
[----:B------:R-:W-:-:S04]  /*9a60*/  FADD.FTZ R45, R31, R36 ;  /* 0x000000241f2d7221 */ /* 0x000fc80000010000 */
[----:B------:R-:W2:Y:S01]  /*9a70*/  MUFU.EX2 R159, R40 ;  /* 0x00000028009f7308 */ /* 0x000ea20000000800 */
[----:B------:R-:W-:-:S07]  /*9a80*/  FADD.FTZ R20, R62, R45 ;  /* 0x0000002d3e147221 */ /* 0x000fce0000010000 */
[----:B------:R-:W4:Y:S08]  /*9a90*/  MUFU.EX2 R42, R42 ;  /* 0x0000002a002a7308 */ /* 0x000f300000000800 */
[----:B------:R1:W-:Y:S01]  /*9aa0*/  MUFU.EX2 R163, R10 ;  /* 0x0000000a00a37308 */ /* 0x0003e20000000800 */
[----:B------:R0:W-:Y:S07]  /*9ab0*/  STSM.16.M88.4 [R195+0x26800], R152 ;  /* 0x02680098c3007844 */ /* 0x0001ee0000000200 */
[----:B------:R-:W4:Y:S01]  /*9ac0*/  MUFU.EX2 R161, R44 ;  /* 0x0000002c00a17308 */ /* 0x000f220000000800 */
[----:B-1----:R-:W-:Y:S01]  /*9ad0*/  FADD.FTZ R10, R34, R43 ;  /* 0x0000002b220a7221 */ /* 0x002fe20000010000 */
[----:B------:R-:W-:-:S03]  /*9ae0*/  FADD.FTZ R43, R33, R20 ;  /* 0x00000014212b7221 */ /* 0x000fc60000010000 */
[C---:B---3--:R-:W-:Y:S01]  /*9af0*/  FADD.FTZ R3, R157.reuse, R10 ;  /* 0x0000000a9d037221 */ /* 0x048fe20000010000 */
[----:B------:R-:W-:Y:S01]  /*9b00*/  FADD.FTZ R20, R66, R43 ;  /* 0x0000002b42147221 */ /* 0x000fe20000010000 */
[----:B------:R-:W-:Y:S01]  /*9b10*/  F2FP.BF16.F32.PACK_AB R157, R157, R34 ;  /* 0x000000229d9d723e */ /* 0x000fe200000010ff */
[----:B------:R-:W1:Y:S01]  /*9b20*/  MUFU.EX2 R46, R46 ;  /* 0x0000002e002e7308 */ /* 0x000e620000000800 */
[----:B0-----:R-:W-:Y:S01]  /*9b30*/  FADD.FTZ R10, R38, R3 ;  /* 0x00000003260a7221 */ /* 0x001fe20000010000 */
[----:B------:R-:W-:-:S03]  /*9b40*/  FADD.FTZ R25, R35, R20 ;  /* 0x0000001423197221 */ /* 0x000fc60000010000 */
[C---:B--2---:R-:W-:Y:S01]  /*9b50*/  FADD.FTZ R3, R159.reuse, R10 ;  /* 0x0000000a9f037221 */ /* 0x044fe20000010000 */
[----:B------:R-:W-:Y:S01]  /*9b60*/  FADD.FTZ R20, R70, R25 ;  /* 0x0000001946147221 */ /* 0x000fe20000010000 */
[----:B------:R-:W-:Y:S01]  /*9b70*/  F2FP.BF16.F32.PACK_AB R159, R159, R38 ;  /* 0x000000269f9f723e */ /* 0x000fe200000010ff */
[----:B------:R-:W0:Y:S01]  /*9b80*/  MUFU.EX2 R37, R72 ;  /* 0x0000004800257308 */ /* 0x000e220000000800 */
[----:B----4-:R-:W-:-:S03]  /*9b90*/  FADD.FTZ R10, R42, R3 ;  /* 0x000000032a0a7221 */ /* 0x010fc60000010000 */
[----:B------:R2:W-:Y:S01]  /*9ba0*/  STSM.16.M88.4 [R196], R156 ;  /* 0x0000009cc4007844 */ /* 0x0005e20000000200 */
[C---:B------:R-:W-:Y:S01]  /*9bb0*/  FADD.FTZ R3, R161.reuse, R10 ;  /* 0x0000000aa1037221 */ /* 0x040fe20000010000 */
[----:B------:R-:W-:Y:S02]  /*9bc0*/  F2FP.BF16.F32.PACK_AB R161, R161, R42 ;  /* 0x0000002aa1a1723e */ /* 0x000fe400000010ff */
[----:B------:R-:W-:Y:S01]  /*9bd0*/  MUFU.EX2 R48, R48 ;  /* 0x0000003000307308 */ /* 0x000fe20000000800 */
[----:B-1----:R-:W-:-:S04]  /*9be0*/  FADD.FTZ R10, R46, R3 ;  /* 0x000000032e0a7221 */ /* 0x002fc80000010000 */
[C---:B------:R-:W-:Y:S01]  /*9bf0*/  FADD.FTZ R3, R163.reuse, R10 ;  /* 0x0000000aa3037221 */ /* 0x040fe20000010000 */
[----:B------:R-:W-:Y:S02]  /*9c00*/  F2FP.BF16.F32.PACK_AB R163, R163, R46 ;  /* 0x0000002ea3a3723e */ /* 0x000fe400000010ff */
[----:B------:R-:W1:Y:S01]  /*9c10*/  MUFU.EX2 R11, R74 ;  /* 0x0000004a000b7308 */ /* 0x000e620000000800 */
[C---:B0-----:R-:W-:Y:S01]  /*9c20*/  FADD.FTZ R25, R37.reuse, R20 ;  /* 0x0000001425197221 */ /* 0x041fe20000010000 */
[----:B------:R-:W-:-:S05]  /*9c30*/  F2FP.BF16.F32.PACK_AB R162, R37, R70 ;  /* 0x0000004625a2723e */ /* 0x000fca00000010ff */
[----:B------:R2:W-:Y:S01]  /*9c40*/  STSM.16.M88.4 [R198], R160 ;  /* 0x000000a0c6007844 */ /* 0x0005e20000000200 */
[----:B------:R-:W-:Y:S08]  /*9c50*/  MUFU.EX2 R50, R50 ;  /* 0x0000003200327308 */ /* 0x000ff00000000800 */
[----:B------:R-:W0:Y:S01]  /*9c60*/  MUFU.EX2 R41, R24 ;  /* 0x0000001800297308 */ /* 0x000e220000000800 */
[----:B-1----:R-:W-:Y:S01]  /*9c70*/  F2FP.BF16.F32.PACK_AB R164, R11, R48 ;  /* 0x000000300ba4723e */ /* 0x002fe200000010ff */
[----:B------:R-:W-:-:S04]  /*9c80*/  FADD.FTZ R48, R48, R25 ;  /* 0x0000001930307221 */ /* 0x000fc80000010000 */
[----:B------:R-:W-:Y:S02]  /*9c90*/  FADD.FTZ R11, R11, R48 ;  /* 0x000000300b0b7221 */ /* 0x000fe40000010000 */
[----:B------:R-:W-:Y:S08]  /*9ca0*/  MUFU.EX2 R52, R52 ;  /* 0x0000003400347308 */ /* 0x000ff00000000800 */
[----:B------:R-:W1:Y:S01]  /*9cb0*/  MUFU.EX2 R21, R21 ;  /* 0x0000001500157308 */ /* 0x000e620000000800 */
[----:B0-----:R-:W-:Y:S01]  /*9cc0*/  F2FP.BF16.F32.PACK_AB R165, R41, R50 ;  /* 0x0000003229a5723e */ /* 0x001fe200000010ff */
[----:B------:R-:W-:-:S04]  /*9cd0*/  FADD.FTZ R50, R50, R3 ;  /* 0x0000000332327221 */ /* 0x000fc80000010000 */
[----:B------:R-:W-:Y:S02]  /*9ce0*/  FADD.FTZ R41, R41, R50 ;  /* 0x0000003229297221 */ /* 0x000fe40000010000 */
[----:B------:R-:W0:Y:S08]  /*9cf0*/  MUFU.EX2 R54, R54 ;  /* 0x0000003600367308 */ /* 0x000e300000000800 */
[----:B------:R-:W3:Y:S01]  /*9d00*/  MUFU.EX2 R39, R39 ;  /* 0x0000002700277308 */ /* 0x000ee20000000800 */
[----:B-1----:R-:W-:Y:S01]  /*9d10*/  F2FP.BF16.F32.PACK_AB R166, R21, R52 ;  /* 0x0000003415a6723e */ /* 0x002fe200000010ff */
[----:B------:R-:W-:-:S04]  /*9d20*/  FADD.FTZ R52, R52, R11 ;  /* 0x0000000b34347221 */ /* 0x000fc80000010000 */
[----:B------:R-:W-:Y:S01]  /*9d30*/  FADD.FTZ R3, R21, R52 ;  /* 0x0000003415037221 */ /* 0x000fe20000010000 */
[----:B0-----:R-:W-:Y:S01]  /*9d40*/  FADD.FTZ R10, R54, R41 ;  /* 0x00000029360a7221 */ /* 0x001fe20000010000 */
[----:B---3--:R-:W-:-:S03]  /*9d50*/  F2FP.BF16.F32.PACK_AB R167, R39, R54 ;  /* 0x0000003627a7723e */ /* 0x008fc600000010ff */
[----:B------:R-:W-:Y:S02]  /*9d60*/  FADD.FTZ R10, R39, R10 ;  /* 0x0000000a270a7221 */ /* 0x000fe40000010000 */
[----:B------:R2:W-:Y:S01]  /*9d70*/  STSM.16.M88.4 [R197], R164 ;  /* 0x000000a4c5007844 */ /* 0x0005e20000000200 */
[----:B------:R-:W-:Y:S05]  /*9d80*/  @!P0 BRA `(.L_x_734) ;  /* 0x0000000000048947 */ /* 0x000fea0003800000 */
[----:B------:R-:W-:Y:S01]  /*9d90*/  BPT.TRAP 0x1 ;  /* 0x000000040000795c */ /* 0x000fe20000300000 */
.L_x_734:
[----:B------:R0:W1:Y:S01]  /*9da0*/  SYNCS.PHASECHK.TRANS64.TRYWAIT P2, [R15+URZ+0x28c50], R58 ;  /* 0x028c503a0f0075a7 */ /* 0x000062000804017f */
[----:B------:R-:W-:Y:S05]  /*9db0*/  @!P0 BRA `(.L_x_735) ;  /* 0x0000000000048947 */ /* 0x000fea0003800000 */
[----:B------:R-:W-:Y:S01]  /*9dc0*/  BPT.TRAP 0x1 ;  /* 0x000000040000795c */ /* 0x000fe20000300000 */
.L_x_735:
[----:B------:R-:W-:Y:S01]  /*9dd0*/  LOP3.LUT R11, R56, 0x2000000, RZ, 0xfc, !PT ;  /* 0x02000000380b7812 */ /* 0x000fe200078efcff */
[----:B------:R-:W-:Y:S01]  /*9de0*/  ULDC UR37, c[0x0][0x9d8] ;  /* 0x0002760000257ab9 */ /* 0x000fe20000000800 */
[----:B------:R-:W-:Y:S01]  /*9df0*/  ULDC UR36, c[0x0][0x988] ;  /* 0x0002620000247ab9 */ /* 0x000fe20000000800 */
[----:B------:R-:W-:Y:S01]  /*9e00*/  BSSY B0, `(.L_x_736) ;  /* 0x0000006000007945 */ /* 0x000fe20003800000 */
[----:B------:R-:W-:Y:S02]  /*9e10*/  IMAD.MOV.U32 R21, RZ, RZ, 0x40000040 ;  /* 0x40000040ff157424 */ /* 0x000fe400078e00ff */
[----:B------:R-:W-:Y:S01]  /*9e20*/  IMAD R20, R18, 0x1000, R11 ;  /* 0x0000100012147824 */ /* 0x000fe200078e020b */
[----:B-1----:R-:W-:Y:S06]  /*9e30*/  @P2 BRA `(.L_x_737) ;  /* 0x0000000000082947 */ /* 0x002fec0003800000 */
[----:B------:R-:W1:Y:S02]  /*9e40*/  SYNCS.PHASECHK.TRANS64.TRYWAIT P2, [R15+URZ+0x28c50], R58 ;  /* 0x028c503a0f0075a7 */ /* 0x000e64000804017f */
[----:B-1----:R-:W-:Y:S05]  /*9e50*/  @!P2 BRA `(.L_x_738) ;  /* 0x000000e80084a947 */ /* 0x002fea0003800000 */
.L_x_737:
[----:B------:R-:W-:Y:S05]  /*9e60*/  BSYNC B0 ;  /* 0x0000000000007941 */ /* 0x000fea0003800000 */
.L_x_736:
[----:B------:R-:W-:Y:S01]  /*9e70*/  R2UR UR6, R20 ;  /* 0x00000000140672ca */ /* 0x000fe200000e0000 */
[----:B01----:R-:W-:Y:S01]  /*9e80*/  WARPGROUP.ARRIVE ;  /* 0x00000000000079c5 */ /* 0x003fe20000000000 */
[----:B------:R-:W-:Y:S01]  /*9e90*/  R2UR UR7, R21 ;  /* 0x00000000150772ca */ /* 0x000fe200000e0000 */
[----:B------:R-:W-:Y:S01]  /*9ea0*/  IMAD.MOV.U32 R21, RZ, RZ, 0x40000040 ;  /* 0x40000040ff157424 */ /* 0x000fe200078e00ff */
[----:B------:R-:W-:Y:S01]  /*9eb0*/  ISETP.GE.AND P2, PT, R168, 0x41, PT ;  /* 0x00000041a800780c */ /* 0x000fe20003f46270 */
[----:B------:R-:W-:Y:S01]  /*9ec0*/  @!P1 VIADD R15, R15, 0x28c60 ;  /* 0x00028c600f0f9836 */ /* 0x000fe20000000000 */
[----:B------:R-:W-:Y:S04]  /*9ed0*/  BSSY B0, `(.L_x_739) ;  /* 0x0000209000007945 */ /* 0x000fe80003800000 */
[----:B------:R-:W-:-:S05]  /*9ee0*/  @!P1 PRMT R15, RZ, 0x654, R15 ;  /* 0x00000654ff0f9816 */ /* 0x000fca000000000f */
[----:B------:R-:W-:Y:S03]  /*9ef0*/  HGMMA.64x256x16.F32.BF16 R24, R152, gdesc[UR4].tnspB, RZ, !UPT, gsb0 ;  /* 0x43e0000498187df0 */ /* 0x000fe6000c0018ff */
[----:B------:R-:W-:Y:S02]  /*9f00*/  WARPGROUP.DEPBAR.LE gsb0, 0x0 ;  /* 0x00008000000079c5 */ /* 0x000fe40000010000 */
[----:B------:R-:W-:Y:S01]  /*9f10*/  VIADD R152, R20, 0x80 ;  /* 0x0000008014987836 */ /* 0x000fe20000000000 */
[----:B------:R-:W-:Y:S01]  /*9f20*/  WARPGROUP.ARRIVE ;  /* 0x00000000000079c5 */ /* 0x000fe20000000000 */
[----:B------:R-:W-:-:S03]  /*9f30*/  IMAD.MOV.U32 R153, RZ, RZ, 0x40000040 ;  /* 0x40000040ff997424 */ /* 0x000fc600078e00ff */
[----:B------:R-:W-:Y:S01]  /*9f40*/  R2UR UR6, R152 ;  /* 0x00000000980672ca */ /* 0x000fe200000e0000 */
[C---:B------:R-:W-:Y:S01]  /*9f50*/  VIADD R152, R20.reuse, 0x100 ;  /* 0x0000010014987836 */ /* 0x040fe20000000000 */
[----:B------:R-:W-:Y:S01]  /*9f60*/  R2UR UR7, R153 ;  /* 0x00000000990772ca */ /* 0x000fe200000e0000 */
[----:B------:R-:W-:Y:S02]  /*9f70*/  IMAD.MOV.U32 R153, RZ, RZ, 0x40000040 ;  /* 0x40000040ff997424 */ /* 0x000fe400078e00ff */
[----:B------:R-:W-:-:S13]  /*9f80*/  VIADD R20, R20, 0x180 ;  /* 0x0000018014147836 */ /* 0x000fda0000000000 */
[----:B------:R-:W-:Y:S01]  /*9f90*/  HGMMA.64x256x16.F32.BF16 R24, R156, gdesc[UR4].tnspB, R24, gsb0 ;  /* 0x43e000049c187df0 */ /* 0x000fe20008001818 */
[----:B------:R-:W-:Y:S02]  /*9fa0*/  R2UR UR6, R152 ;  /* 0x00000000980672ca */ /* 0x000fe400000e0000 */
[----:B------:R-:W-:Y:S01]  /*9fb0*/  R2UR UR7, R153 ;  /* 0x00000000990772ca */ /* 0x000fe200000e0000 */
[----:B------:R-:W-:Y:S02]  /*9fc0*/  WARPGROUP.DEPBAR.LE gsb0, 0x0 ;  /* 0x00008000000079c5 */ /* 0x000fe40000010000 */
[----:B------:R-:W-:-:S15]  /*9fd0*/  WARPGROUP.ARRIVE ;  /* 0x00000000000079c5 */ /* 0x000fde0000000000 */
[----:B------:R-:W-:-:S07]  /*9fe0*/  NOP ;  /* 0x0000000000007918 */ /* 0x000fce0000000000 */
[----:B------:R-:W-:Y:S01]  /*9ff0*/  HGMMA.64x256x16.F32.BF16 R24, R160, gdesc[UR4].tnspB, R24, gsb0 ;  /* 0x43e00004a0187df0 */ /* 0x000fe20008001818 */
[----:B------:R-:W-:Y:S02]  /*a000*/  R2UR UR6, R20 ;  /* 0x00000000140672ca */ /* 0x000fe400000e0000 */
[----:B------:R-:W-:Y:S01]  /*a010*/  R2UR UR7, R21 ;  /* 0x00000000150772ca */ /* 0x000fe200000e0000 */
[----:B------:R-:W-:Y:S02]  /*a020*/  WARPGROUP.DEPBAR.LE gsb0, 0x0 ;  /* 0x00008000000079c5 */ /* 0x000fe40000010000 */
[----:B------:R-:W-:-:S15]  /*a030*/  WARPGROUP.ARRIVE ;  /* 0x00000000000079c5 */ /* 0x000fde0000000000 */
[----:B------:R-:W-:-:S07]  /*a040*/  NOP ;  /* 0x0000000000007918 */ /* 0x000fce0000000000 */
        /* <DEDUP_REMOVED lines=10> */
[----:B------:R0:W-:Y:S01]  /*a0f0*/  @!P1 SYNCS.ARRIVE.TRANS64.RED.A1T0 RZ, [R15+URZ], RZ ;  /* 0x000000ff0fff99a7 */ /* 0x0001e2000810043f */
[----:B------:R-:W-:Y:S05]  /*a100*/  @!P2 BRA `(.L_x_740) ;  /* 0x0000001c0094a947 */ /* 0x000fea0003800000 */
[----:B0-----:R-:W-:Y:S02]  /*a110*/  VIADD R15, R181, 0xfffffffe ;  /* 0xfffffffeb50f7836 */ /* 0x001fe40000000000 */
[----:B------:R-:W-:Y:S02]  /*a120*/  IMAD.MOV.U32 R21, RZ, RZ, R14 ;  /* 0x000000ffff157224 */ /* 0x000fe400078e000e */
[----:B------:R-:W-:Y:S02]  /*a130*/  IMAD.MOV.U32 R225, RZ, RZ, R12 ;  /* 0x000000ffffe17224 */ /* 0x000fe400078e000c */
[----:B------:R-:W-:-:S07]  /*a140*/  IMAD.MOV.U32 R224, RZ, RZ, R18 ;  /* 0x000000ffffe07224 */ /* 0x000fce00078e0012 */
.L_x_751:
[----:B------:R-:W-:Y:S01]  /*a150*/  VIADD R18, R224, 0x1 ;  /* 0x00000001e0127836 */ /* 0x000fe20000000000 */
[C---:B------:R-:W-:Y:S01]  /*a160*/  ISETP.GT.AND P2, PT, R15.reuse, RZ, PT ;  /* 0x000000ff0f00720c */ /* 0x040fe20003f44270 */
[----:B------:R-:W-:-:S03]  /*a170*/  VIADD R15, R15, 0xffffffff ;  /* 0xffffffff0f0f7836 */ /* 0x000fc60000000000 */
[----:B------:R-:W-:-:S04]  /*a180*/  ISETP.NE.AND P3, PT, R18, 0x2, PT ;  /* 0x000000021200780c */ /* 0x000fc80003f65270 */
[----:B------:R-:W-:Y:S02]  /*a190*/  SEL R12, RZ, 0x1, P3 ;  /* 0x00000001ff0c7807 */ /* 0x000fe40001800000 */
[----:B------:R-:W-:Y:S02]  /*a1a0*/  SEL R18, R18, RZ, P3 ;  /* 0x000000ff12127207 */ /* 0x000fe40001800000 */
[----:B------:R-:W-:Y:S01]  /*a1b0*/  LOP3.LUT R23, R23, R12, RZ, 0x3c, !PT ;  /* 0x0000000c17177212 */ /* 0x000fe200078e3cff */
[----:B-1----:R-:W-:Y:S06]  /*a1c0*/  @!P0 BRA `(.L_x_741) ;  /* 0x0000000000048947 */ /* 0x002fec0003800000 */
[----:B------:R-:W-:Y:S01]  /*a1d0*/  BPT.TRAP 0x1 ;  /* 0x000000040000795c */ /* 0x000fe20000300000 */
.L_x_741:
[----:B------:R-:W-:Y:S01]  /*a1e0*/  IMAD R216, R18, 0x8, R2 ;  /* 0x0000000812d87824 */ /* 0x000fe200078e0202 */
[----:B------:R-:W-:-:S04]  /*a1f0*/  SHF.L.U32 R20, R23, 0x1f, RZ ;  /* 0x0000001f17147819 */ /* 0x000fc800000006ff */
[----:B------:R0:W1:Y:S01]  /*a200*/  SYNCS.PHASECHK.TRANS64.TRYWAIT P3, [R216+URZ+0x28c30], R20 ;  /* 0x028c3014d80075a7 */ /* 0x000062000806017f */
[----:B------:R-:W-:Y:S05]  /*a210*/  @!P0 BRA `(.L_x_742) ;  /* 0x0000000000048947 */ /* 0x000fea0003800000 */
[----:B------:R-:W-:Y:S01]  /*a220*/  BPT.TRAP 0x1 ;  /* 0x000000040000795c */ /* 0x000fe20000300000 */
.L_x_742:
[----:B------:R-:W-:Y:S01]  /*a230*/  VIADD R12, R2, 0x20400 ;  /* 0x00020400020c7836 */ /* 0x000fe20000000000 */
[----:B------:R-:W-:Y:S01]  /*a240*/  BSSY B1, `(.L_x_743) ;  /* 0x0000009000017945 */ /* 0x000fe20003800000 */
[----:B------:R-:W-:Y:S02]  /*a250*/  IMAD R154, R18, 0x200, R0 ;  /* 0x00000200129a7824 */ /* 0x000fe400078e0200 */
[----:B------:R-:W-:Y:S01]  /*a260*/  IMAD.MOV.U32 R155, RZ, RZ, 0x40000040 ;  /* 0x40000040ff9b7424 */ /* 0x000fe200078e00ff */
[----:B------:R-:W-:-:S04]  /*a270*/  SHF.R.U32.HI R12, RZ, 0x4, R12 ;  /* 0x00000004ff0c7819 */ /* 0x000fc8000001160c */
[----:B------:R-:W-:-:S04]  /*a280*/  LOP3.LUT R12, R12, 0x3fff, RZ, 0xc0, !PT ;  /* 0x00003fff0c0c7812 */ /* 0x000fc800078ec0ff */
[----:B------:R-:W-:Y:S01]  /*a290*/  LOP3.LUT R12, R12, 0x10000, RZ, 0xfc, !PT ;  /* 0x000100000c0c7812 */ /* 0x000fe200078efcff */
[----:B-1----:R-:W-:Y:S06]  /*a2a0*/  @P3 BRA `(.L_x_744) ;  /* 0x0000000000083947 */ /* 0x002fec0003800000 */
[----:B------:R-:W1:Y:S02]  /*a2b0*/  SYNCS.PHASECHK.TRANS64.TRYWAIT P3, [R216+URZ+0x28c30], R20 ;  /* 0x028c3014d80075a7 */ /* 0x000e64000806017f */
[----:B-1----:R-:W-:Y:S05]  /*a2c0*/  @!P3 BRA `(.L_x_745) ;  /* 0x000000e4007cb947 */ /* 0x002fea0003800000 */
.L_x_744:
[----:B------:R-:W-:Y:S05]  /*a2d0*/  BSYNC B1 ;  /* 0x0000000000017941 */ /* 0x000fea0003800000 */
.L_x_743:
[----:B------:R-:W-:Y:S01]  /*a2e0*/  IMAD.MOV.U32 R13, RZ, RZ, 0x40000040 ;  /* 0x40000040ff0d7424 */ /* 0x000fe200078e00ff */
[----:B------:R-:W-:Y:S01]  /*a2f0*/  R2UR UR4, R12 ;  /* 0x000000000c0472ca */ /* 0x000fe200000e0000 */
[C---:B------:R-:W-:Y:S01]  /*a300*/  VIADD R152, R154.reuse, 0x2 ;  /* 0x000000029a987836 */ /* 0x040fe20000000000 */
[C---:B------:R-:W-:Y:S01]  /*a310*/  R2UR UR6, R154.reuse ;  /* 0x000000009a0672ca */ /* 0x040fe200000e0000 */
[C---:B------:R-:W-:Y:S01]  /*a320*/  VIADD R12, R154.reuse, 0x4 ;  /* 0x000000049a0c7836 */ /* 0x040fe20000000000 */
[----:B------:R-:W-:Y:S01]  /*a330*/  R2UR UR7, R155 ;  /* 0x000000009b0772ca */ /* 0x000fe200000e0000 */
[----:B------:R-:W-:Y:S01]  /*a340*/  VIADD R154, R154, 0x6 ;  /* 0x000000069a9a7836 */ /* 0x000fe20000000000 */
[----:B------:R-:W-:Y:S01]  /*a350*/  R2UR UR5, R13 ;  /* 0x000000000d0572ca */ /* 0x000fe200000e0000 */
[----:B------:R-:W-:Y:S01]  /*a360*/  IMAD.MOV.U32 R153, RZ, RZ, 0x40000040 ;  /* 0x40000040ff997424 */ /* 0x000fe200078e00ff */
[----:B------:R-:W-:Y:S01]  /*a370*/  R2UR UR10, R152 ;  /* 0x00000000980a72ca */ /* 0x000fe200000e0000 */
[----:B------:R-:W-:Y:S01]  /*a380*/  IMAD.MOV.U32 R155, RZ, RZ, 0x40000040 ;  /* 0x40000040ff9b7424 */ /* 0x000fe200078e00ff */
[----:B------:R-:W-:-:S02]  /*a390*/  R2UR UR18, R154 ;  /* 0x000000009a1272ca */ /* 0x000fc400000e0000 */
[----:B------:R-:W-:Y:S02]  /*a3a0*/  R2UR UR11, R153 ;  /* 0x00000000990b72ca */ /* 0x000fe400000e0000 */
[----:B------:R-:W-:Y:S02]  /*a3b0*/  R2UR UR19, R155 ;  /* 0x000000009b1372ca */ /* 0x000fe400000e0000 */
[----:B--2---:R-:W-:Y:S01]  /*a3c0*/  WARPGROUP.ARRIVE ;  /* 0x00000000000079c5 */ /* 0x004fe20000000000 */
[----:B------:R-:W-:Y:S02]  /*a3d0*/  R2UR UR8, R8 ;  /* 0x00000000080872ca */ /* 0x000fe400000e0000 */
[----:B------:R-:W-:Y:S02]  /*a3e0*/  R2UR UR9, R9 ;  /* 0x00000000090972ca */ /* 0x000fe400000e0000 */
[----:B------:R-:W-:Y:S01]  /*a3f0*/  R2UR UR14, R12 ;  /* 0x000000000c0e72ca */ /* 0x000fe200000e0000 */
[----:B------:R-:W-:Y:S01]  /*a400*/  HGMMA.64x64x16.F32.BF16 R152, gdesc[UR4], RZ, !UPT, gsb0 ;  /* 0x00e00000049879f0 */ /* 0x000fe2000c0018ff */
[----:B------:R-:W-:-:S02]  /*a410*/  R2UR UR15, R13 ;  /* 0x000000000d0f72ca */ /* 0x000fc400000e0000 */
[----:B------:R-:W-:Y:S02]  /*a420*/  R2UR UR12, R6 ;  /* 0x00000000060c72ca */ /* 0x000fe400000e0000 */
[----:B------:R-:W-:Y:S02]  /*a430*/  R2UR UR13, R7 ;  /* 0x00000000070d72ca */ /* 0x000fe400000e0000 */
[----:B------:R-:W-:Y:S02]  /*a440*/  R2UR UR16, R4 ;  /* 0x00000000041072ca */ /* 0x000fe400000e0000 */
[----:B------:R-:W-:Y:S01]  /*a450*/  R2UR UR17, R5 ;  /* 0x00000000051172ca */ /* 0x000fe200000e0000 */
        /* <DEDUP_REMOVED lines=41> */
[----:B---3--:R-:W-:Y:S01]  /*a6f0*/  FMNMX.FTZ R12, R152, R13, !PT ;  /* 0x0000000d980c7209 */ /* 0x008fe20007810000 */
[----:B------:R-:W-:Y:S01]  /*a700*/  FMUL.FTZ R174, R174, UR37 ;  /* 0x00000025aeae7c20 */ /* 0x000fe20008410000 */
[----:B------:R-:W-:Y:S01]  /*a710*/  FMUL.FTZ R175, R175, UR37 ;  /* 0x00000025afaf7c20 */ /* 0x000fe20008410000 */
[----:B------:R-:W-:Y:S01]  /*a720*/  FMUL.FTZ R178, R178, UR37 ;  /* 0x00000025b2b27c20 */ /* 0x000fe20008410000 */
[----:B------:R-:W-:Y:S01]  /*a730*/  FMUL.FTZ R179, R179, UR37 ;  /* 0x00000025b3b37c20 */ /* 0x000fe20008410000 */
[----:B------:R-:W-:Y:S01]  /*a740*/  FMUL.FTZ R182, R182, UR37 ;  /* 0x00000025b6b67c20 */ /* 0x000fe20008410000 */
[----:B------:R-:W-:Y:S01]  /*a750*/  FMUL.FTZ R183, R183, UR37 ;  /* 0x00000025b7b77c20 */ /* 0x000fe20008410000 */
[----:B------:R-:W3:Y:S01]  /*a760*/  MUFU.TANH R157, R157 ;  /* 0x0000009d009d7308 */ /* 0x000ee20000002400 */
[----:B----4-:R-:W-:-:S07]  /*a770*/  FMNMX.FTZ R12, R153, R12, !PT ;  /* 0x0000000c990c7209 */ /* 0x010fce0007810000 */
[----:B------:R-:W4:Y:S01]  /*a780*/  MUFU.TANH R160, R160 ;  /* 0x000000a000a07308 */ /* 0x000f220000002400 */
[----:B--2---:R-:W-:-:S07]  /*a790*/  FMNMX.FTZ R12, R156, R12, !PT ;  /* 0x0000000c9c0c7209 */ /* 0x004fce0007810000 */
[----:B------:R-:W2:Y:S01]  /*a7a0*/  MUFU.TANH R161, R161 ;  /* 0x000000a100a17308 */ /* 0x000ea20000002400 */
[----:B---3--:R-:W-:-:S07]  /*a7b0*/  FMNMX.FTZ R12, R157, R12, !PT ;  /* 0x0000000c9d0c7209 */ /* 0x008fce0007810000 */
        /* <DEDUP_REMOVED lines=18> */
[----:B------:R-:W-:Y:S01]  /*a8e0*/  MUFU.TANH R154, R154 ;  /* 0x0000009a009a7308 */ /* 0x000fe20000002400 */
[----:B----4-:R-:W-:-:S07]  /*a8f0*/  FMNMX.FTZ R13, R177, R12, !PT ;  /* 0x0000000cb10d7209 */ /* 0x010fce0007810000 */
[----:B------:R-:W-:Y:S01]  /*a900*/  MUFU.TANH R155, R155 ;  /* 0x0000009b009b7308 */ /* 0x000fe20000002400 */
[----:B--2---:R-:W-:-:S05]  /*a910*/  FMNMX.FTZ R12, R180, R13, !PT ;  /* 0x0000000db40c7209 */ /* 0x004fca0007810000 */
[----:B------:R-:W2:Y:S02]  /*a920*/  SHFL.BFLY PT, R13, R12, 0x2, 0x1f ;  /* 0x0c401f000c0d7f89 */ /* 0x000ea400000e0000 */
[----:B------:R-:W-:Y:S08]  /*a930*/  MUFU.TANH R158, R158 ;  /* 0x0000009e009e7308 */ /* 0x000ff00000002400 */
[----:B------:R-:W-:Y:S08]  /*a940*/  MUFU.TANH R159, R159 ;  /* 0x0000009f009f7308 */ /* 0x000ff00000002400 */
[----:B------:R-:W-:Y:S01]  /*a950*/  MUFU.TANH R162, R162 ;  /* 0x000000a200a27308 */ /* 0x000fe20000002400 */
[----:B--2---:R-:W-:-:S07]  /*a960*/  FMNMX.FTZ R12, R12, R13, !PT ;  /* 0x0000000d0c0c7209 */ /* 0x004fce0007810000 */
[----:B------:R-:W-:Y:S01]  /*a970*/  MUFU.TANH R163, R163 ;  /* 0x000000a300a37308 */ /* 0x000fe20000002400 */
[----:B------:R-:W2:Y:S07]  /*a980*/  SHFL.BFLY PT, R13, R12, 0x1, 0x1f ;  /* 0x0c201f000c0d7f89 */ /* 0x000eae00000e0000 */
[----:B------:R-:W-:Y:S08]  /*a990*/  MUFU.TANH R166, R166 ;  /* 0x000000a600a67308 */ /* 0x000ff00000002400 */
[----:B------:R-:W-:Y:S08]  /*a9a0*/  MUFU.TANH R167, R167 ;  /* 0x000000a700a77308 */ /* 0x000ff00000002400 */
[----:B------:R-:W-:Y:S01]  /*a9b0*/  MUFU.TANH R170, R170 ;  /* 0x000000aa00aa7308 */ /* 0x000fe20000002400 */
[----:B--2---:R-:W-:Y:S01]  /*a9c0*/  FMNMX.FTZ R12, R12, R13, !PT ;  /* 0x0000000d0c0c7209 */ /* 0x004fe20007810000 */
[----:B------:R-:W-:-:S04]  /*a9d0*/  IMAD.U32 R13, RZ, RZ, UR36 ;  /* 0x00000024ff0d7e24 */ /* 0x000fc8000f8e00ff */
[C---:B------:R-:W-:Y:S01]  /*a9e0*/  FADD.FTZ R225, -R12.reuse, R225 ;  /* 0x000000e10ce17221 */ /* 0x040fe20000010100 */
[-C--:B------:R-:W-:Y:S01]  /*a9f0*/  FMUL.FTZ R181, R12, R13.reuse ;  /* 0x0000000d0cb57220 */ /* 0x080fe20000410000 */
[----:B------:R-:W-:Y:S02]  /*aa00*/  MUFU.TANH R171, R171 ;  /* 0x000000ab00ab7308 */ /* 0x000fe40000002400 */
[-C--:B------:R-:W-:Y:S01]  /*aa10*/  FMUL.FTZ R225, R225, R13.reuse ;  /* 0x0000000de1e17220 */ /* 0x080fe20000410000 */
[-CC-:B------:R-:W-:Y:S01]  /*aa20*/  FFMA.FTZ R14, R14, R13.reuse, -R181.reuse ;  /* 0x0000000d0e0e7223 */ /* 0x180fe200000108b5 */
[-CC-:B------:R-:W-:Y:S01]  /*aa30*/  FFMA.FTZ R152, R152, R13.reuse, -R181.reuse ;  /* 0x0000000d98987223 */ /* 0x180fe200000108b5 */
[-CC-:B------:R-:W-:Y:S01]  /*aa40*/  FFMA.FTZ R153, R153, R13.reuse, -R181.reuse ;  /* 0x0000000d99997223 */ /* 0x180fe200000108b5 */
[-CC-:B------:R-:W-:Y:S01]  /*aa50*/  FFMA.FTZ R156, R156, R13.reuse, -R181.reuse ;  /* 0x0000000d9c9c7223 */ /* 0x180fe200000108b5 */
[-CC-:B------:R-:W-:Y:S01]  /*aa60*/  FFMA.FTZ R157, R157, R13.reuse, -R181.reuse ;  /* 0x0000000d9d9d7223 */ /* 0x180fe200000108b5 */
[----:B------:R-:W2:Y:S01]  /*aa70*/  MUFU.EX2 R225, R225 ;  /* 0x000000e100e17308 */ /* 0x000ea20000000800 */
[-CC-:B------:R-:W-:Y:S01]  /*aa80*/  FFMA.FTZ R160, R160, R13.reuse, -R181.reuse ;  /* 0x0000000da0a07223 */ /* 0x180fe200000108b5 */
[-CC-:B------:R-:W-:Y:S01]  /*aa90*/  FFMA.FTZ R161, R161, R13.reuse, -R181.reuse ;  /* 0x0000000da1a17223 */ /* 0x180fe200000108b5 */
[-CC-:B------:R-:W-:Y:S01]  /*aaa0*/  FFMA.FTZ R164, R164, R13.reuse, -R181.reuse ;  /* 0x0000000da4a47223 */ /* 0x180fe200000108b5 */
[-CC-:B------:R-:W-:Y:S01]  /*aab0*/  FFMA.FTZ R165, R165, R13.reuse, -R181.reuse ;  /* 0x0000000da5a57223 */ /* 0x180fe200000108b5 */
[-CC-:B------:R-:W-:Y:S01]  /*aac0*/  FFMA.FTZ R168, R168, R13.reuse, -R181.reuse ;  /* 0x0000000da8a87223 */ /* 0x180fe200000108b5 */
[-CC-:B------:R-:W-:Y:S01]  /*aad0*/  FFMA.FTZ R169, R169, R13.reuse, -R181.reuse ;  /* 0x0000000da9a97223 */ /* 0x180fe200000108b5 */
[-CC-:B------:R-:W-:Y:S01]  /*aae0*/  FFMA.FTZ R172, R172, R13.reuse, -R181.reuse ;  /* 0x0000000dacac7223 */ /* 0x180fe200000108b5 */
[----:B------:R-:W3:Y:S01]  /*aaf0*/  MUFU.EX2 R14, R14 ;  /* 0x0000000e000e7308 */ /* 0x000ee20000000800 */
[-CC-:B------:R-:W-:Y:S01]  /*ab00*/  FFMA.FTZ R173, R173, R13.reuse, -R181.reuse ;  /* 0x0000000dadad7223 */ /* 0x180fe200000108b5 */
[-CC-:B------:R-:W-:Y:S01]  /*ab10*/  FFMA.FTZ R176, R176, R13.reuse, -R181.reuse ;  /* 0x0000000db0b07223 */ /* 0x180fe200000108b5 */
[-CC-:B------:R-:W-:Y:S01]  /*ab20*/  FFMA.FTZ R177, R177, R13.reuse, -R181.reuse ;  /* 0x0000000db1b17223 */ /* 0x180fe200000108b5 */
[----:B------:R-:W-:-:S04]  /*ab30*/  FFMA.FTZ R180, R180, R13, -R181 ;  /* 0x0000000db4b47223 */ /* 0x000fc800000108b5 */
[----:B------:R-:W4:Y:S01]  /*ab40*/  MUFU.EX2 R152, R152 ;  /* 0x0000009800987308 */ /* 0x000f220000000800 */
[-C--:B--2---:R-:W-:Y:S01]  /*ab50*/  FMUL.FTZ R24, R24, R225.reuse ;  /* 0x000000e118187220 */ /* 0x084fe20000410000 */
[-C--:B------:R-:W-:Y:S01]  /*ab60*/  FMUL.FTZ R25, R25, R225.reuse ;  /* 0x000000e119197220 */ /* 0x080fe20000410000 */
[-C--:B------:R-:W-:Y:S01]  /*ab70*/  FMUL.FTZ R28, R28, R225.reuse ;  /* 0x000000e11c1c7220 */ /* 0x080fe20000410000 */
[-C--:B------:R-:W-:Y:S01]  /*ab80*/  FMUL.FTZ R29, R29, R225.reuse ;  /* 0x000000e11d1d7220 */ /* 0x080fe20000410000 */
[-C--:B------:R-:W-:Y:S01]  /*ab90*/  FMUL.FTZ R32, R32, R225.reuse ;  /* 0x000000e120207220 */ /* 0x080fe20000410000 */
[-C--:B------:R-:W-:Y:S01]  /*aba0*/  FMUL.FTZ R33, R33, R225.reuse ;  /* 0x000000e121217220 */ /* 0x080fe20000410000 */
[----:B------:R-:W-:Y:S01]  /*abb0*/  FMUL.FTZ R36, R36, R225 ;  /* 0x000000e124247220 */ /* 0x000fe20000410000 */
[----:B------:R-:W2:Y:S01]  /*abc0*/  MUFU.TANH R174, R174 ;  /* 0x000000ae00ae7308 */ /* 0x000ea20000002400 */
[----:B---3--:R-:W-:Y:S01]  /*abd0*/  FFMA.FTZ R3, R225, R3, R14 ;  /* 0x00000003e1037223 */ /* 0x008fe2000001000e */
[-C--:B------:R-:W-:Y:S01]  /*abe0*/  FMUL.FTZ R37, R37, R225.reuse ;  /* 0x000000e125257220 */ /* 0x080fe20000410000 */
[-C--:B------:R-:W-:Y:S01]  /*abf0*/  FMUL.FTZ R40, R40, R225.reuse ;  /* 0x000000e128287220 */ /* 0x080fe20000410000 */
[-C--:B------:R-:W-:Y:S01]  /*ac00*/  FMUL.FTZ R41, R41, R225.reuse ;  /* 0x000000e129297220 */ /* 0x080fe20000410000 */
[-C--:B------:R-:W-:Y:S01]  /*ac10*/  FMUL.FTZ R44, R44, R225.reuse ;  /* 0x000000e12c2c7220 */ /* 0x080fe20000410000 */
[-C--:B------:R-:W-:Y:S01]  /*ac20*/  FMUL.FTZ R45, R45, R225.reuse ;  /* 0x000000e12d2d7220 */ /* 0x080fe20000410000 */
[----:B------:R-:W-:Y:S01]  /*ac30*/  FMUL.FTZ R48, R48, R225 ;  /* 0x000000e130307220 */ /* 0x000fe20000410000 */
[----:B------:R-:W3:Y:S01]  /*ac40*/  MUFU.TANH R175, R175 ;  /* 0x000000af00af7308 */ /* 0x000ee20000002400 */
[C---:B----4-:R-:W-:Y:S01]  /*ac50*/  FADD.FTZ R3, R152.reuse, R3 ;  /* 0x0000000398037221 */ /* 0x050fe20000010000 */
[----:B------:R-:W-:Y:S01]  /*ac60*/  F2FP.BF16.F32.PACK_AB R152, R152, R14 ;  /* 0x0000000e9898723e */ /* 0x000fe200000010ff */
[----:B------:R-:W-:-:S02]  /*ac70*/  @!P1 VIADD R14, R216, 0x28c40 ;  /* 0x00028c40d80e9836 */ /* 0x000fc40000000000 */
[-C--:B------:R-:W-:Y:S01]  /*ac80*/  FMUL.FTZ R49, R49, R225.reuse ;  /* 0x000000e131317220 */ /* 0x080fe20000410000 */
[-C--:B------:R-:W-:Y:S01]  /*ac90*/  FMUL.FTZ R52, R52, R225.reuse ;  /* 0x000000e134347220 */ /* 0x080fe20000410000 */
[-C--:B------:R-:W-:Y:S01]  /*aca0*/  FMUL.FTZ R53, R53, R225.reuse ;  /* 0x000000e135357220 */ /* 0x080fe20000410000 */
[-C--:B------:R-:W-:Y:S01]  /*acb0*/  FMUL.FTZ R56, R56, R225.reuse ;  /* 0x000000e138387220 */ /* 0x080fe20000410000 */
[----:B------:R-:W-:Y:S01]  /*acc0*/  @!P1 PRMT R14, RZ, 0x654, R14 ;  /* 0x00000654ff0e9816 */ /* 0x000fe2000000000e */
[----:B------:R-:W4:Y:S01]  /*acd0*/  MUFU.TANH R178, R178 ;  /* 0x000000b200b27308 */ /* 0x000f220000002400 */
[-C--:B------:R-:W-:Y:S01]  /*ace0*/  FMUL.FTZ R57, R57, R225.reuse ;  /* 0x000000e139397220 */ /* 0x080fe20000410000 */
[-C--:B------:R-:W-:Y:S01]  /*acf0*/  FMUL.FTZ R60, R60, R225.reuse ;  /* 0x000000e13c3c7220 */ /* 0x080fe20000410000 */
[----:B------:R5:W-:Y:S01]  /*ad00*/  @!P1 SYNCS.ARRIVE.TRANS64.RED.A1T0 RZ, [R14+URZ], RZ ;  /* 0x000000ff0eff99a7 */ /* 0x000be2000810043f */
[-C--:B------:R-:W-:Y:S01]  /*ad10*/  FMUL.FTZ R61, R61, R225.reuse ;  /* 0x000000e13d3d7220 */ /* 0x080fe20000410000 */
[-C--:B------:R-:W-:Y:S01]  /*ad20*/  FMUL.FTZ R64, R64, R225.reuse ;  /* 0x000000e140407220 */ /* 0x080fe20000410000 */
[-C--:B------:R-:W-:Y:S01]  /*ad30*/  FMUL.FTZ R65, R65, R225.reuse ;  /* 0x000000e141417220 */ /* 0x080fe20000410000 */
[-C--:B------:R-:W-:Y:S01]  /*ad40*/  FMUL.FTZ R68, R68, R225.reuse ;  /* 0x000000e144447220 */ /* 0x080fe20000410000 */
[----:B------:R-:W0:Y:S01]  /*ad50*/  MUFU.TANH R179, R179 ;  /* 0x000000b300b37308 */ /* 0x000e220000002400 */
[-C--:B------:R-:W-:Y:S01]  /*ad60*/  FMUL.FTZ R69, R69, R225.reuse ;  /* 0x000000e145457220 */ /* 0x080fe20000410000 */
[----:B------:R-:W-:Y:S01]  /*ad70*/  FMUL.FTZ R72, R72, R225 ;  /* 0x000000e148487220 */ /* 0x000fe20000410000 */
[----:B-----5:R-:W-:-:S02]  /*ad80*/  IMAD.MOV R14, RZ, RZ, -R194 ;  /* 0x000000ffff0e7224 */ /* 0x020fc400078e0ac2 */
[-C--:B------:R-:W-:Y:S01]  /*ad90*/  FMUL.FTZ R73, R73, R225.reuse ;  /* 0x000000e149497220 */ /* 0x080fe20000410000 */
[-C--:B------:R-:W-:Y:S01]  /*ada0*/  FMUL.FTZ R76, R76, R225.reuse ;  /* 0x000000e14c4c7220 */ /* 0x080fe20000410000 */
[-C--:B------:R-:W-:Y:S01]  /*adb0*/  FMUL.FTZ R77, R77, R225.reuse ;  /* 0x000000e14d4d7220 */ /* 0x080fe20000410000 */
[----:B------:R-:W-:Y:S01]  /*adc0*/  FMUL.FTZ R80, R80, R225 ;  /* 0x000000e150507220 */ /* 0x000fe20000410000 */
[----:B------:R-:W-:Y:S01]  /*add0*/  ISETP.NE.AND P3, PT, R193, R14, PT ;  /* 0x0000000ec100720c */ /* 0x000fe20003f65270 */
[----:B------:R-:W5:Y:S01]  /*ade0*/  MUFU.TANH R182, R182 ;  /* 0x000000b600b67308 */ /* 0x000f620000002400 */
[----:B------:R-:W-:Y:S01]  /*adf0*/  FMNMX.FTZ R14, R154, R21, !PT ;  /* 0x000000159a0e7209 */ /* 0x000fe20007810000 */
[-C--:B------:R-:W-:Y:S01]  /*ae00*/  FMUL.FTZ R81, R81, R225.reuse ;  /* 0x000000e151517220 */ /* 0x080fe20000410000 */
[-C--:B------:R-:W-:Y:S01]  /*ae10*/  FMUL.FTZ R84, R84, R225.reuse ;  /* 0x000000e154547220 */ /* 0x080fe20000410000 */
[-C--:B------:R-:W-:Y:S01]  /*ae20*/  FMUL.FTZ R85, R85, R225.reuse ;  /* 0x000000e155557220 */ /* 0x080fe20000410000 */
[----:B------:R-:W-:Y:S01]  /*ae30*/  FMNMX.FTZ R14, R155, R14, !PT ;  /* 0x0000000e9b0e7209 */ /* 0x000fe20007810000 */
[-C--:B------:R-:W-:Y:S01]  /*ae40*/  FMUL.FTZ R88, R88, R225.reuse ;  /* 0x000000e158587220 */ /* 0x080fe20000410000 */
[-C--:B------:R-:W-:Y:S01]  /*ae50*/  FMUL.FTZ R89, R89, R225.reuse ;  /* 0x000000e159597220 */ /* 0x080fe20000410000 */
[-C--:B------:R-:W-:Y:S01]  /*ae60*/  FMUL.FTZ R92, R92, R225.reuse ;  /* 0x000000e15c5c7220 */ /* 0x080fe20000410000 */
[----:B------:R-:W-:Y:S01]  /*ae70*/  FMNMX.FTZ R14, R158, R14, !PT ;  /* 0x0000000e9e0e7209 */ /* 0x000fe20007810000 */
[-C--:B------:R-:W-:Y:S01]  /*ae80*/  FMUL.FTZ R93, R93, R225.reuse ;  /* 0x000000e15d5d7220 */ /* 0x080fe20000410000 */
[-C--:B------:R-:W-:Y:S01]  /*ae90*/  FMUL.FTZ R96, R96, R225.reuse ;  /* 0x000000e160607220 */ /* 0x080fe20000410000 */
[----:B------:R-:W-:Y:S01]  /*aea0*/  @!P3 IMAD R181, R224, 0x40, R191 ;  /* 0x00000040e0b5b824 */ /* 0x000fe200078e02bf */
[----:B------:R-:W-:Y:S01]  /*aeb0*/  FMNMX.FTZ R14, R159, R14, !PT ;  /* 0x0000000e9f0e7209 */ /* 0x000fe20007810000 */
[-C--:B------:R-:W-:Y:S01]  /*aec0*/  FMUL.FTZ R97, R97, R225.reuse ;  /* 0x000000e161617220 */ /* 0x080fe20000410000 */
[-C--:B------:R-:W-:Y:S01]  /*aed0*/  FMUL.FTZ R100, R100, R225.reuse ;  /* 0x000000e164647220 */ /* 0x080fe20000410000 */
[----:B------:R-:W-:Y:S01]  /*aee0*/  @!P3 IMAD R181, R181, 0x4, R2 ;  /* 0x00000004b5b5b824 */ /* 0x000fe200078e0202 */
        /* <DEDUP_REMOVED lines=24> */
[----:B--2---:R-:W-:Y:S01]  /*b070*/  FMNMX.FTZ R14, R174, R14, !PT ;  /* 0x0000000eae0e7209 */ /* 0x004fe20007810000 */
        /* <DEDUP_REMOVED lines=8> */
[----:B------:R-:W2:Y:S08]  /*b100*/  MUFU.TANH R183, R183 ;  /* 0x000000b700b77308 */ /* 0x000eb00000002400 */
[----:B------:R-:W1:Y:S01]  /*b110*/  MUFU.EX2 R153, R153 ;  /* 0x0000009900997308 */ /* 0x000e620000000800 */
[----:B---3--:R-:W-:-:S04]  /*b120*/  FMNMX.FTZ R225, R175, R14, !PT ;  /* 0x0000000eafe17209 */ /* 0x008fc80007810000 */
[----:B----4-:R-:W-:-:S03]  /*b130*/  FMNMX.FTZ R14, R178, R225, !PT ;  /* 0x000000e1b20e7209 */ /* 0x010fc60007810000 */
[----:B------:R-:W3:Y:S01]  /*b140*/  MUFU.EX2 R156, R156 ;  /* 0x0000009c009c7308 */ /* 0x000ee20000000800 */
[----:B0-----:R-:W-:-:S04]  /*b150*/  FMNMX.FTZ R225, R179, R14, !PT ;  /* 0x0000000eb3e17209 */ /* 0x001fc80007810000 */
[----:B-----5:R-:W-:-:S03]  /*b160*/  FMNMX.FTZ R14, R182, R225, !PT ;  /* 0x000000e1b60e7209 */ /* 0x020fc60007810000 */
[----:B------:R-:W0:Y:S01]  /*b170*/  MUFU.EX2 R157, R157 ;  /* 0x0000009d009d7308 */ /* 0x000e220000000800 */
[----:B--2---:R-:W-:Y:S01]  /*b180*/  FMNMX.FTZ R14, R183, R14, !PT ;  /* 0x0000000eb70e7209 */ /* 0x004fe20007810000 */
[----:B-1----:R-:W-:-:S04]  /*b190*/  FADD.FTZ R3, R153, R3 ;  /* 0x0000000399037221 */ /* 0x002fc80000010000 */
[----:B------:R-:W1:Y:S02]  /*b1a0*/  SHFL.BFLY PT, R224, R14, 0x2, 0x1f ;  /* 0x0c401f000ee07f89 */ /* 0x000e6400000e0000 */
[----:B------:R-:W2:Y:S01]  /*b1b0*/  MUFU.EX2 R160, R160 ;  /* 0x000000a000a07308 */ /* 0x000ea20000000800 */
[----:B---3--:R-:W-:-:S07]  /*b1c0*/  FADD.FTZ R236, R156, R3 ;  /* 0x000000039cec7221 */ /* 0x008fce0000010000 */
[----:B------:R-:W3:Y:S01]  /*b1d0*/  MUFU.EX2 R161, R161 ;  /* 0x000000a100a17308 */ /* 0x000ee20000000800 */
[----:B0-----:R-:W-:-:S07]  /*b1e0*/  FADD.FTZ R3, R157, R236 ;  /* 0x000000ec9d037221 */ /* 0x001fce0000010000 */
[----:B------:R-:W-:Y:S01]  /*b1f0*/  MUFU.EX2 R164, R164 ;  /* 0x000000a400a47308 */ /* 0x000fe20000000800 */
[----:B--2---:R-:W-:Y:S01]  /*b200*/  FADD.FTZ R236, R160, R3 ;  /* 0x00000003a0ec7221 */ /* 0x004fe20000010000 */
[----:B-1----:R-:W-:-:S06]  /*b210*/  FMNMX.FTZ R14, R14, R224, !PT ;  /* 0x000000e00e0e7209 */ /* 0x002fcc0007810000 */
[----:B------:R-:W-:Y:S01]  /*b220*/  MUFU.EX2 R165, R165 ;  /* 0x000000a500a57308 */ /* 0x000fe20000000800 */
[----:B---3--:R-:W-:Y:S01]  /*b230*/  FADD.FTZ R3, R161, R236 ;  /* 0x000000eca1037221 */ /* 0x008fe20000010000 */
[----:B------:R-:W0:Y:S06]  /*b240*/  SHFL.BFLY PT, R224, R14, 0x1, 0x1f ;  /* 0x0c201f000ee07f89 */ /* 0x000e2c00000e0000 */
[----:B------:R-:W-:Y:S08]  /*b250*/  MUFU.EX2 R168, R168 ;  /* 0x000000a800a87308 */ /* 0x000ff00000000800 */
[----:B------:R-:W-:Y:S08]  /*b260*/  MUFU.EX2 R169, R169 ;  /* 0x000000a900a97308 */ /* 0x000ff00000000800 */
[----:B------:R-:W-:Y:S01]  /*b270*/  MUFU.EX2 R172, R172 ;  /* 0x000000ac00ac7308 */ /* 0x000fe20000000800 */
[----:B0-----:R-:W-:-:S05]  /*b280*/  FMNMX.FTZ R14, R14, R224, !PT ;  /* 0x000000e00e0e7209 */ /* 0x001fca0007810000 */
[----:B------:R-:W-:Y:S02]  /*b290*/  FADD.FTZ R21, -R14, R21 ;  /* 0x000000150e157221 */ /* 0x000fe40000010100 */
[----:B------:R-:W-:Y:S02]  /*b2a0*/  MUFU.EX2 R173, R173 ;  /* 0x000000ad00ad7308 */ /* 0x000fe40000000800 */
[----:B------:R-:W-:-:S06]  /*b2b0*/  FMUL.FTZ R21, R21, R13 ;  /* 0x0000000d15157220 */ /* 0x000fcc0000410000 */
[----:B------:R-:W-:Y:S08]  /*b2c0*/  MUFU.EX2 R176, R176 ;  /* 0x000000b000b07308 */ /* 0x000ff00000000800 */
[----:B------:R-:W0:Y:S08]  /*b2d0*/  MUFU.EX2 R21, R21 ;  /* 0x0000001500157308 */ /* 0x000e300000000800 */
[----:B------:R-:W-:Y:S01]  /*b2e0*/  MUFU.EX2 R177, R177 ;  /* 0x000000b100b17308 */ /* 0x000fe20000000800 */
[----:B0-----:R0:W-:Y:S01]  /*b2f0*/  @!P3 STS [R181+0x28820], R21 ;  /* 0x02882015b500b388 */ /* 0x0011e20000000800 */
        /* <DEDUP_REMOVED lines=9> */
[----:B0-----:R-:W-:Y:S01]  /*b390*/  FMUL.FTZ R181, R14, R13 ;  /* 0x0000000d0eb57220 */ /* 0x001fe20000410000 */
[-C--:B------:R-:W-:Y:S01]  /*b3a0*/  FMUL.FTZ R43, R43, R21.reuse ;  /* 0x000000152b2b7220 */ /* 0x080fe20000410000 */
[-C--:B------:R-:W-:Y:S01]  /*b3b0*/  FMUL.FTZ R46, R46, R21.reuse ;  /* 0x000000152e2e7220 */ /* 0x080fe20000410000 */
[----:B------:R-:W-:Y:S01]  /*b3c0*/  FMUL.FTZ R47, R47, R21 ;  /* 0x000000152f2f7220 */ /* 0x000fe20000410000 */
        /* <DEDUP_REMOVED lines=12> */
[----:B------:R0:W1:Y:S01]  /*b490*/  MUFU.EX2 R180, R154 ;  /* 0x0000009a00b47308 */ /* 0x0000620000000800 */
[-CC-:B------:R-:W-:Y:S01]  /*b4a0*/  FFMA.FTZ R175, R175, R13.reuse, -R181.reuse ;  /* 0x0000000dafaf7223 */ /* 0x180fe200000108b5 */
[-CC-:B------:R-:W-:Y:S01]  /*b4b0*/  FFMA.FTZ R178, R178, R13.reuse, -R181.reuse ;  /* 0x0000000db2b27223 */ /* 0x180fe200000108b5 */
[-CC-:B------:R-:W-:Y:S01]  /*b4c0*/  FFMA.FTZ R179, R179, R13.reuse, -R181.reuse ;  /* 0x0000000db3b37223 */ /* 0x180fe200000108b5 */
[-CC-:B------:R-:W-:Y:S01]  /*b4d0*/  FFMA.FTZ R182, R182, R13.reuse, -R181.reuse ;  /* 0x0000000db6b67223 */ /* 0x180fe200000108b5 */
[----:B------:R-:W-:Y:S01]  /*b4e0*/  FFMA.FTZ R181, R183, R13, -R181 ;  /* 0x0000000db7b57223 */ /* 0x000fe200000108b5 */
[-C--:B------:R-:W-:Y:S01]  /*b4f0*/  FMUL.FTZ R50, R50, R21.reuse ;  /* 0x0000001532327220 */ /* 0x080fe20000410000 */
[----:B------:R-:W-:Y:S01]  /*b500*/  FMUL.FTZ R51, R51, R21 ;  /* 0x0000001533337220 */ /* 0x000fe20000410000 */
[----:B------:R-:W2:Y:S01]  /*b510*/  MUFU.EX2 R155, R155 ;  /* 0x0000009b009b7308 */ /* 0x000ea20000000800 */
[----:B0-----:R-:W-:Y:S01]  /*b520*/  F2FP.BF16.F32.PACK_AB R154, R156, R153 ;  /* 0x000000999c9a723e */ /* 0x001fe200000010ff */
[----:B------:R-:W-:Y:S01]  /*b530*/  FMUL.FTZ R54, R54, R21 ;  /* 0x0000001536367220 */ /* 0x000fe20000410000 */
[----:B------:R-:W-:Y:S01]  /*b540*/  F2FP.BF16.F32.PACK_AB R156, R160, R157 ;  /* 0x0000009da09c723e */ /* 0x000fe200000010ff */
[----:B------:R-:W-:Y:S01]  /*b550*/  FADD.FTZ R160, R164, R3 ;  /* 0x00000003a4a07221 */ /* 0x000fe20000010000 */
[-C--:B------:R-:W-:Y:S01]  /*b560*/  FMUL.FTZ R55, R55, R21.reuse ;  /* 0x0000001537377220 */ /* 0x080fe20000410000 */
[-C--:B------:R-:W-:Y:S01]  /*b570*/  FMUL.FTZ R58, R58, R21.reuse ;  /* 0x000000153a3a7220 */ /* 0x080fe20000410000 */
[----:B------:R-:W-:Y:S01]  /*b580*/  FMUL.FTZ R59, R59, R21 ;  /* 0x000000153b3b7220 */ /* 0x000fe20000410000 */
[----:B------:R0:W3:Y:S01]  /*b590*/  MUFU.EX2 R183, R158 ;  /* 0x0000009e00b77308 */ /* 0x0000e20000000800 */
[----:B------:R-:W-:Y:S01]  /*b5a0*/  FADD.FTZ R3, R165, R160 ;  /* 0x000000a0a5037221 */ /* 0x000fe20000010000 */
[----:B-1----:R-:W-:Y:S01]  /*b5b0*/  FFMA.FTZ R10, R21, R10, R180 ;  /* 0x0000000a150a7223 */ /* 0x002fe200000100b4 */
[----:B------:R-:W-:Y:S01]  /*b5c0*/  F2FP.BF16.F32.PACK_AB R160, R168, R165 ;  /* 0x000000a5a8a0723e */ /* 0x000fe200000010ff */
[-C--:B------:R-:W-:Y:S01]  /*b5d0*/  FMUL.FTZ R62, R62, R21.reuse ;  /* 0x000000153e3e7220 */ /* 0x080fe20000410000 */
[-C--:B------:R-:W-:Y:S01]  /*b5e0*/  FMUL.FTZ R63, R63, R21.reuse ;  /* 0x000000153f3f7220 */ /* 0x080fe20000410000 */
[-C--:B------:R-:W-:Y:S01]  /*b5f0*/  FMUL.FTZ R66, R66, R21.reuse ;  /* 0x0000001542427220 */ /* 0x080fe20000410000 */
[----:B------:R-:W-:Y:S01]  /*b600*/  FMUL.FTZ R67, R67, R21 ;  /* 0x0000001543437220 */ /* 0x000fe20000410000 */
[----:B------:R-:W1:Y:S01]  /*b610*/  MUFU.EX2 R159, R159 ;  /* 0x0000009f009f7308 */ /* 0x000e620000000800 */
[C---:B--2---:R-:W-:Y:S01]  /*b620*/  FADD.FTZ R10, R155.reuse, R10 ;  /* 0x0000000a9b0a7221 */ /* 0x044fe20000010000 */
[----:B0-----:R-:W-:Y:S01]  /*b630*/  F2FP.BF16.F32.PACK_AB R158, R164, R161 ;  /* 0x000000a1a49e723e */ /* 0x001fe200000010ff */
[-C--:B------:R-:W-:Y:S01]  /*b640*/  FMUL.FTZ R70, R70, R21.reuse ;  /* 0x0000001546467220 */ /* 0x080fe20000410000 */
[----:B------:R-:W-:Y:S01]  /*b650*/  F2FP.BF16.F32.PACK_AB R153, R155, R180 ;  /* 0x000000b49b99723e */ /* 0x000fe200000010ff */
[-C--:B------:R-:W-:Y:S01]  /*b660*/  FMUL.FTZ R71, R71, R21.reuse ;  /* 0x0000001547477220 */ /* 0x080fe20000410000 */
[-C--:B------:R-:W-:Y:S01]  /*b670*/  FMUL.FTZ R74, R74, R21.reuse ;  /* 0x000000154a4a7220 */ /* 0x080fe20000410000 */
[-C--:B------:R-:W-:Y:S01]  /*b680*/  FMUL.FTZ R75, R75, R21.reuse ;  /* 0x000000154b4b7220 */ /* 0x080fe20000410000 */
[----:B------:R0:W2:Y:S01]  /*b690*/  MUFU.EX2 R225, R162 ;  /* 0x000000a200e17308 */ /* 0x0000a20000000800 */
[----:B---3--:R-:W-:Y:S01]  /*b6a0*/  FADD.FTZ R10, R183, R10 ;  /* 0x0000000ab70a7221 */ /* 0x008fe20000010000 */
[-C--:B------:R-:W-:Y:S01]  /*b6b0*/  FMUL.FTZ R78, R78, R21.reuse ;  /* 0x000000154e4e7220 */ /* 0x080fe20000410000 */
[-C--:B------:R-:W-:Y:S01]  /*b6c0*/  FMUL.FTZ R79, R79, R21.reuse ;  /* 0x000000154f4f7220 */ /* 0x080fe20000410000 */
[-C--:B------:R-:W-:Y:S01]  /*b6d0*/  FMUL.FTZ R82, R82, R21.reuse ;  /* 0x0000001552527220 */ /* 0x080fe20000410000 */
[-C--:B------:R-:W-:Y:S01]  /*b6e0*/  FMUL.FTZ R83, R83, R21.reuse ;  /* 0x0000001553537220 */ /* 0x080fe20000410000 */
[-C--:B------:R-:W-:Y:S01]  /*b6f0*/  FMUL.FTZ R86, R86, R21.reuse ;  /* 0x0000001556567220 */ /* 0x080fe20000410000 */
[----:B------:R-:W-:Y:S01]  /*b700*/  FMUL.FTZ R87, R87, R21 ;  /* 0x0000001557577220 */ /* 0x000fe20000410000 */
[----:B------:R-:W3:Y:S01]  /*b710*/  MUFU.EX2 R163, R163 ;  /* 0x000000a300a37308 */ /* 0x000ee20000000800 */
[----:B0-----:R-:W-:Y:S01]  /*b720*/  FADD.FTZ R162, R168, R3 ;  /* 0x00000003a8a27221 */ /* 0x001fe20000010000 */
[C---:B-1----:R-:W-:Y:S01]  /*b730*/  FADD.FTZ R10, R159.reuse, R10 ;  /* 0x0000000a9f0a7221 */ /* 0x042fe20000010000 */
[----:B------:R-:W-:Y:S01]  /*b740*/  F2FP.BF16.F32.PACK_AB R155, R159, R183 ;  /* 0x000000b79f9b723e */ /* 0x000fe200000010ff */
[----:B------:R-:W-:Y:S01]  /*b750*/  BAR.SYNC.DEFER_BLOCKING 0xf, 0x100 ;  /* 0x03c4000000007b1d */ /* 0x000fe20000010000 */
[----:B------:R-:W-:Y:S01]  /*b760*/  FADD.FTZ R3, R169, R162 ;  /* 0x000000a2a9037221 */ /* 0x000fe20000010000 */
[----:B------:R-:W-:Y:S01]  /*b770*/  F2FP.BF16.F32.PACK_AB R162, R172, R169 ;  /* 0x000000a9aca2723e */ /* 0x000fe200000010ff */
[-C--:B------:R-:W-:Y:S01]  /*b780*/  FMUL.FTZ R90, R90, R21.reuse ;  /* 0x000000155a5a7220 */ /* 0x080fe20000410000 */
[-C--:B------:R-:W-:Y:S01]  /*b790*/  FMUL.FTZ R91, R91, R21.reuse ;  /* 0x000000155b5b7220 */ /* 0x080fe20000410000 */
[----:B------:R-:W-:Y:S01]  /*b7a0*/  FADD.FTZ R164, R172, R3 ;  /* 0x00000003aca47221 */ /* 0x000fe20000010000 */
[----:B------:R-:W0:Y:S01]  /*b7b0*/  MUFU.EX2 R224, R224 ;  /* 0x000000e000e07308 */ /* 0x000e220000000800 */
[----:B--2---:R-:W-:Y:S01]  /*b7c0*/  FADD.FTZ R10, R225, R10 ;  /* 0x0000000ae10a7221 */ /* 0x004fe20000010000 */
[----:B------:R-:W-:Y:S01]  /*b7d0*/  FMUL.FTZ R94, R94, R21 ;  /* 0x000000155e5e7220 */ /* 0x000fe20000410000 */
[----:B------:R-:W-:Y:S01]  /*b7e0*/  FADD.FTZ R3, R173, R164 ;  /* 0x000000a4ad037221 */ /* 0x000fe20000010000 */
[----:B------:R-:W-:Y:S01]  /*b7f0*/  F2FP.BF16.F32.PACK_AB R164, R176, R173 ;  /* 0x000000adb0a4723e */ /* 0x000fe200000010ff */
[-C--:B------:R-:W-:Y:S01]  /*b800*/  FMUL.FTZ R95, R95, R21.reuse ;  /* 0x000000155f5f7220 */ /* 0x080fe20000410000 */
[-C--:B------:R-:W-:Y:S01]  /*b810*/  FMUL.FTZ R98, R98, R21.reuse ;  /* 0x0000001562627220 */ /* 0x080fe20000410000 */
[----:B------:R-:W-:Y:S01]  /*b820*/  FADD.FTZ R168, R176, R3 ;  /* 0x00000003b0a87221 */ /* 0x000fe20000010000 */
[----:B------:R-:W1:Y:S01]  /*b830*/  MUFU.EX2 R167, R167 ;  /* 0x000000a700a77308 */ /* 0x000e620000000800 */
[----:B---3--:R-:W-:Y:S01]  /*b840*/  FADD.FTZ R157, R163, R10 ;  /* 0x0000000aa39d7221 */ /* 0x008fe20000010000 */
[-C--:B------:R-:W-:Y:S01]  /*b850*/  FMUL.FTZ R99, R99, R21.reuse ;  /* 0x0000001563637220 */ /* 0x080fe20000410000 */
[----:B------:R-:W-:Y:S01]  /*b860*/  FADD.FTZ R3, R177, R168 ;  /* 0x000000a8b1037221 */ /* 0x000fe20000010000 */
[-C--:B------:R-:W-:Y:S01]  /*b870*/  FMUL.FTZ R102, R102, R21.reuse ;  /* 0x0000001566667220 */ /* 0x080fe20000410000 */
[-C--:B------:R-:W-:Y:S01]  /*b880*/  FMUL.FTZ R103, R103, R21.reuse ;  /* 0x0000001567677220 */ /* 0x080fe20000410000 */
[----:B------:R-:W-:Y:S01]  /*b890*/  FMUL.FTZ R106, R106, R21 ;  /* 0x000000156a6a7220 */ /* 0x000fe20000410000 */
[----:B------:R-:W-:Y:S01]  /*b8a0*/  FADD.FTZ R3, R166, R3 ;  /* 0x00000003a6037221 */ /* 0x000fe20000010000 */
[----:B------:R-:W2:Y:S01]  /*b8b0*/  MUFU.EX2 R161, R170 ;  /* 0x000000aa00a17308 */ /* 0x000ea20000000800 */
[----:B0-----:R-:W-:Y:S01]  /*b8c0*/  FADD.FTZ R168, R224, R157 ;  /* 0x0000009de0a87221 */ /* 0x001fe20000010000 */
[----:B------:R-:W-:Y:S01]  /*b8d0*/  F2FP.BF16.F32.PACK_AB R157, R163, R225 ;  /* 0x000000e1a39d723e */ /* 0x000fe200000010ff */
[----:B------:R0:W-:Y:S01]  /*b8e0*/  STSM.16.M88.4 [R195+0x26800], R152 ;  /* 0x02680098c3007844 */ /* 0x0001e20000000200 */
[----:B------:R-:W-:Y:S01]  /*b8f0*/  F2FP.BF16.F32.PACK_AB R166, R166, R177 ;  /* 0x000000b1a6a6723e */ /* 0x000fe200000010ff */
        /* <DEDUP_REMOVED lines=20> */
[C---:B---3--:R-:W-:Y:S01]  /*ba40*/  FADD.FTZ R159, R171.reuse, R168 ;  /* 0x000000a8ab9f7221 */ /* 0x048fe20000010000 */
[----:B------:R-:W-:Y:S01]  /*ba50*/  F2FP.BF16.F32.PACK_AB R161, R171, R161 ;  /* 0x000000a1aba1723e */ /* 0x000fe200000010ff */
[-C--:B------:R-:W-:Y:S01]  /*ba60*/  FMUL.FTZ R138, R138, R21.reuse ;  /* 0x000000158a8a7220 */ /* 0x080fe20000410000 */
[-C--:B------:R-:W-:Y:S01]  /*ba70*/  FMUL.FTZ R139, R139, R21.reuse ;  /* 0x000000158b8b7220 */ /* 0x080fe20000410000 */
[-C--:B------:R-:W-:Y:S01]  /*ba80*/  FMUL.FTZ R142, R142, R21.reuse ;  /* 0x000000158e8e7220 */ /* 0x080fe20000410000 */
[-C--:B------:R-:W-:Y:S01]  /*ba90*/  FMUL.FTZ R143, R143, R21.reuse ;  /* 0x000000158f8f7220 */ /* 0x080fe20000410000 */
[-C--:B------:R-:W-:Y:S01]  /*baa0*/  FMUL.FTZ R146, R146, R21.reuse ;  /* 0x0000001592927220 */ /* 0x080fe20000410000 */
[----:B------:R-:W3:Y:S01]  /*bab0*/  MUFU.EX2 R165, R178 ;  /* 0x000000b200a57308 */ /* 0x000ee20000000800 */
[----:B-1----:R-:W-:Y:S01]  /*bac0*/  FADD.FTZ R168, R174, R159 ;  /* 0x0000009faea87221 */ /* 0x002fe20000010000 */
[----:B------:R-:W-:Y:S01]  /*bad0*/  F2FP.BF16.F32.PACK_AB R159, R167, R224 ;  /* 0x000000e0a79f723e */ /* 0x000fe200000010ff */
[-C--:B------:R-:W-:Y:S01]  /*bae0*/  FMUL.FTZ R147, R147, R21.reuse ;  /* 0x0000001593937220 */ /* 0x080fe20000410000 */
[-C--:B------:R-:W-:Y:S01]  /*baf0*/  FMUL.FTZ R150, R150, R21.reuse ;  /* 0x0000001596967220 */ /* 0x080fe20000410000 */
[----:B------:R-:W-:-:S02]  /*bb00*/  FMUL.FTZ R151, R151, R21 ;  /* 0x0000001597977220 */ /* 0x000fc40000410000 */
[----:B------:R0:W-:Y:S01]  /*bb10*/  STSM.16.M88.4 [R196], R156 ;  /* 0x0000009cc4007844 */ /* 0x0001e20000000200 */
[----:B------:R-:W1:Y:S01]  /*bb20*/  MUFU.EX2 R10, R179 ;  /* 0x000000b3000a7308 */ /* 0x000e620000000800 */
[----:B--2---:R-:W-:-:S07]  /*bb30*/  FADD.FTZ R168, R175, R168 ;  /* 0x000000a8afa87221 */ /* 0x004fce0000010000 */
[----:B------:R-:W2:Y:S01]  /*bb40*/  MUFU.EX2 R182, R182 ;  /* 0x000000b600b67308 */ /* 0x000ea20000000800 */
[----:B---3--:R-:W-:-:S07]  /*bb50*/  FADD.FTZ R163, R165, R168 ;  /* 0x000000a8a5a37221 */ /* 0x008fce0000010000 */
[----:B------:R-:W3:Y:S01]  /*bb60*/  MUFU.EX2 R181, R181 ;  /* 0x000000b500b57308 */ /* 0x000ee20000000800 */
[C---:B-1----:R-:W-:Y:S01]  /*bb70*/  FADD.FTZ R167, R10.reuse, R163 ;  /* 0x000000a30aa77221 */ /* 0x042fe20000010000 */
[----:B------:R-:W-:Y:S02]  /*bb80*/  F2FP.BF16.F32.PACK_AB R163, R175, R174 ;  /* 0x000000aeafa3723e */ /* 0x000fe400000010ff */
[----:B------:R-:W-:-:S03]  /*bb90*/  F2FP.BF16.F32.PACK_AB R165, R10, R165 ;  /* 0x000000a50aa5723e */ /* 0x000fc600000010ff */
[----:B------:R0:W-:Y:S01]  /*bba0*/  STSM.16.M88.4 [R198], R160 ;  /* 0x000000a0c6007844 */ /* 0x0001e20000000200 */
[----:B--2---:R-:W-:Y:S01]  /*bbb0*/  FADD.FTZ R168, R182, R167 ;  /* 0x000000a7b6a87221 */ /* 0x004fe20000010000 */
[----:B---3--:R-:W-:-:S03]  /*bbc0*/  F2FP.BF16.F32.PACK_AB R167, R181, R182 ;  /* 0x000000b6b5a7723e */ /* 0x008fc600000010ff */
[----:B------:R-:W-:Y:S02]  /*bbd0*/  FADD.FTZ R10, R181, R168 ;  /* 0x000000a8b50a7221 */ /* 0x000fe40000010000 */
[----:B------:R0:W-:Y:S01]  /*bbe0*/  STSM.16.M88.4 [R197], R164 ;  /* 0x000000a4c5007844 */ /* 0x0001e20000000200 */
[----:B------:R-:W-:Y:S05]  /*bbf0*/  @!P0 BRA `(.L_x_746) ;  /* 0x0000000000048947 */ /* 0x000fea0003800000 */
[----:B------:R-:W-:Y:S01]  /*bc00*/  BPT.TRAP 0x1 ;  /* 0x000000040000795c */ /* 0x000fe20000300000 */
.L_x_746:
[----:B------:R1:W2:Y:S01]  /*bc10*/  SYNCS.PHASECHK.TRANS64.TRYWAIT P3, [R216+URZ+0x28c50], R20 ;  /* 0x028c5014d80075a7 */ /* 0x0002a2000806017f */
[----:B------:R-:W-:Y:S05]  /*bc20*/  @!P0 BRA `(.L_x_747) ;  /* 0x0000000000048947 */ /* 0x000fea0003800000 */
[----:B------:R-:W-:Y:S01]  /*bc30*/  BPT.TRAP 0x1 ;  /* 0x000000040000795c */ /* 0x000fe20000300000 */
.L_x_747:
[----:B------:R-:W-:Y:S04]  /*bc40*/  BSSY B1, `(.L_x_748) ;  /* 0x0000004000017945 */ /* 0x000fe80003800000 */
[----:B--2---:R-:W-:Y:S05]  /*bc50*/  @P3 BRA `(.L_x_749) ;  /* 0x0000000000083947 */ /* 0x004fea0003800000 */
[----:B------:R-:W2:Y:S02]  /*bc60*/  SYNCS.PHASECHK.TRANS64.TRYWAIT P3, [R216+URZ+0x28c50], R20 ;  /* 0x028c5014d80075a7 */ /* 0x000ea4000806017f */
[----:B--2---:R-:W-:Y:S05]  /*bc70*/  @!P3 BRA `(.L_x_750) ;  /* 0x000000cc0024b947 */ /* 0x004fea0003800000 */
.L_x_749:
[----:B------:R-:W-:Y:S05]  /*bc80*/  BSYNC B1 ;  /* 0x0000000000017941 */ /* 0x000fea0003800000 */
.L_x_748:
[----:B-12---:R-:W-:Y:S01]  /*bc90*/  IMAD R20, R18, 0x1000, R11 ;  /* 0x0000100012147824 */ /* 0x006fe200078e020b */
[----:B------:R-:W-:Y:S01]  /*bca0*/  WARPGROUP.ARRIVE ;  /* 0x00000000000079c5 */ /* 0x000fe20000000000 */
[----:B------:R-:W-:Y:S02]  /*bcb0*/  IMAD.MOV.U32 R21, RZ, RZ, 0x40000040 ;  /* 0x40000040ff157424 */ /* 0x000fe400078e00ff */
[----:B------:R-:W-:Y:S01]  /*bcc0*/  @!P1 VIADD R216, R216, 0x28c60 ;  /* 0x00028c60d8d89836 */ /* 0x000fe20000000000 */
[----:B------:R-:W-:Y:S01]  /*bcd0*/  R2UR UR6, R20 ;  /* 0x00000000140672ca */ /* 0x000fe200000e0000 */
[----:B------:R-:W-:Y:S01]  /*bce0*/  IMAD.MOV.U32 R225, RZ, RZ, R12 ;  /* 0x000000ffffe17224 */ /* 0x000fe200078e000c */
[----:B------:R-:W-:Y:S01]  /*bcf0*/  R2UR UR7, R21 ;  /* 0x00000000150772ca */ /* 0x000fe200000e0000 */
[----:B------:R-:W-:Y:S01]  /*bd00*/  IMAD.MOV.U32 R21, RZ, RZ, 0x40000040 ;  /* 0x40000040ff157424 */ /* 0x000fe200078e00ff */
[----:B------:R-:W-:Y:S01]  /*bd10*/  @!P1 PRMT R216, RZ, 0x654, R216 ;  /* 0x00000654ffd89816 */ /* 0x000fe200000000d8 */
[----:B------:R-:W-:-:S10]  /*bd20*/  IMAD.MOV.U32 R224, RZ, RZ, R18 ;  /* 0x000000ffffe07224 */ /* 0x000fd400078e0012 */
[----:B------:R-:W-:Y:S03]  /*bd30*/  HGMMA.64x256x16.F32.BF16 R24, R152, gdesc[UR4].tnspB, R24, gsb0 ;  /* 0x43e0000498187df0 */ /* 0x000fe60008001818 */
[----:B------:R-:W-:Y:S02]  /*bd40*/  WARPGROUP.DEPBAR.LE gsb0, 0x0 ;  /* 0x00008000000079c5 */ /* 0x000fe40000010000 */
[----:B0-----:R-:W-:Y:S01]  /*bd50*/  VIADD R152, R20, 0x80 ;  /* 0x0000008014987836 */ /* 0x001fe20000000000 */
        /* <DEDUP_REMOVED lines=16> */
[----:B------:R-:W-:Y:S01]  /*be60*/  IMAD.MOV.U32 R21, RZ, RZ, R14 ;  /* 0x000000ffff157224 */ /* 0x000fe200078e000e */
[----:B------:R-:W-:Y:S02]  /*be70*/  WARPGROUP.DEPBAR.LE gsb0, 0x0 ;  /* 0x00008000000079c5 */ /* 0x000fe40000010000 */
[----:B------:R-:W-:-:S15]  /*be80*/  WARPGROUP.ARRIVE ;  /* 0x00000000000079c5 */ /* 0x000fde0000000000 */
[----:B------:R-:W-:-:S06]  /*be90*/  NOP ;  /* 0x0000000000007918 */ /* 0x000fcc0000000000 */
        /* <DEDUP_REMOVED lines=11> */
[----:B------:R-:W-:Y:S05]  /*bf50*/  @P2 BRA `(.L_x_751) ;  /* 0xffffffe0007c2947 */ /* 0x000fea000383ffff */
.L_x_740:
[----:B------:R-:W-:Y:S05]  /*bf60*/  BSYNC B0 ;  /* 0x0000000000007941 */ /* 0x000fea0003800000 */
.L_x_739:
[----:B------:R-:W3:Y:S01]  /*bf70*/  SHFL.BFLY PT, R0, R3, 0x2, 0x1f ;  /* 0x0c401f0003007f89 */ /* 0x000ee200000e0000 */
[----:B------:R-:W-:Y:S02]  /*bf80*/  IMAD.MOV R6, RZ, RZ, -R194 ;  /* 0x000000ffff067224 */ /* 0x000fe400078e0ac2 */
[----:B------:R-:W-:Y:S01]  /*bf90*/  IMAD.MOV.U32 R21, RZ, RZ, -0x800000 ;  /* 0xff800000ff157424 */ /* 0x000fe200078e00ff */
[----:B------:R-:W4:Y:S01]  /*bfa0*/  SHFL.BFLY PT, R7, R10, 0x2, 0x1f ;  /* 0x0c401f000a077f89 */ /* 0x000f2200000e0000 */
[----:B------:R-:W-:Y:S01]  /*bfb0*/  IMAD.MOV.U32 R20, RZ, RZ, -0x800000 ;  /* 0xff800000ff147424 */ /* 0x000fe200078e00ff */
[----:B------:R-:W-:Y:S08]  /*bfc0*/  BAR.ARV 0x8, 0x100 ;  /* 0x0204000000007b1d */ /* 0x000ff00000002000 */
[----:B------:R-:W-:Y:S01]  /*bfd0*/  BAR.SYNC.DEFER_BLOCKING 0xf, 0x100 ;  /* 0x03c4000000007b1d */ /* 0x000fe20000010000 */
[----:B------:R-:W-:Y:S01]  /*bfe0*/  ISETP.NE.AND P0, PT, R193, R6, PT ;  /* 0x00000006c100720c */ /* 0x000fe20003f05270 */
[----:B------:R-:W-:-:S02]  /*bff0*/  VIADD R208, R208, 0x1 ;  /* 0x00000001d0d07836 */ /* 0x000fc40000000000 */
[----:B---3--:R-:W-:Y:S01]  /*c000*/  FADD.FTZ R4, R0, R3 ;  /* 0x0000000300047221 */ /* 0x008fe20000010000 */
[----:B------:R-:W-:Y:S02]  /*c010*/  VIADD R3, R18, 0x1 ;  /* 0x0000000112037836 */ /* 0x000fe40000000000 */
[----:B----4-:R-:W-:Y:S02]  /*c020*/  FADD.FTZ R7, R7, R10 ;  /* 0x0000000a07077221 */ /* 0x010fe40000010000 */
[----:B------:R-:W3:Y:S01]  /*c030*/  SHFL.BFLY PT, R5, R4, 0x1, 0x1f ;  /* 0x0c201f0004057f89 */ /* 0x000ee200000e0000 */
[----:B------:R-:W-:-:S03]  /*c040*/  ISETP.NE.AND P1, PT, R3, 0x2, PT ;  /* 0x000000020300780c */ /* 0x000fc60003f25270 */
[----:B------:R-:W4:Y:S01]  /*c050*/  SHFL.BFLY PT, R0, R7, 0x1, 0x1f ;  /* 0x0c201f0007007f89 */ /* 0x000f2200000e0000 */
[----:B------:R-:W-:-:S04]  /*c060*/  SEL R6, RZ, 0x1, P1 ;  /* 0x00000001ff067807 */ /* 0x000fc80000800000 */
[----:B------:R-:W-:Y:S01]  /*c070*/  LOP3.LUT R23, R23, R6, RZ, 0x3c, !PT ;  /* 0x0000000617177212 */ /* 0x000fe200078e3cff */
[----:B---3--:R-:W-:Y:S01]  /*c080*/  FADD.FTZ R9, R4, R5 ;  /* 0x0000000504097221 */ /* 0x008fe20000010000 */
[----:B------:R-:W-:Y:S01]  /*c090*/  CS2R R4, SRZ ;  /* 0x0000000000047805 */ /* 0x000fe2000001ff00 */
[----:B----4-:R-:W-:-:S03]  /*c0a0*/  FADD.FTZ R0, R7, R0 ;  /* 0x0000000007007221 */ /* 0x010fc60000010000 */
[----:B------:R-:W-:Y:S01]  /*c0b0*/  FSETP.NE.FTZ.AND P2, PT, R9, RZ, PT ;  /* 0x000000ff0900720b */ /* 0x000fe20003f55000 */
[----:B------:R-:W-:Y:S01]  /*c0c0*/  @!P0 IMAD R7, R18, 0x40, R191 ;  /* 0x0000004012078824 */ /* 0x000fe200078e02bf */
[----:B------:R-:W-:-:S03]  /*c0d0*/  FSETP.NE.FTZ.AND P3, PT, R0, RZ, PT ;  /* 0x000000ff0000720b */ /* 0x000fc60003f75000 */
[----:B------:R-:W-:-:S08]  /*c0e0*/  @!P0 IMAD R7, R7, 0x4, R2 ;  /* 0x0000000407078824 */ /* 0x000fd000078e0202 */
[----:B------:R-:W3:Y:S01]  /*c0f0*/  @P2 MUFU.RCP R5, R9 ;  /* 0x0000000900052308 */ /* 0x000ee20000001000 */
[----:B------:R-:W-:-:S07]  /*c100*/  @P2 FMUL.FTZ R18, R13, 0.69314718246459960938 ;  /* 0x3f3172180d122820 */ /* 0x000fce0000410000 */
[----:B------:R-:W4:Y:S08]  /*c110*/  @P3 MUFU.RCP R4, R0 ;  /* 0x0000000000043308 */ /* 0x000f300000001000 */
[----:B------:R5:W1:Y:S01]  /*c120*/  @P2 MUFU.LG2 R2, R9 ;  /* 0x0000000900022308 */ /* 0x000a620000000c00 */
[-C--:B---3--:R-:W-:Y:S01]  /*c130*/  FMUL.FTZ R8, R25, R5.reuse ;  /* 0x0000000519087220 */ /* 0x088fe20000410000 */
[----:B------:R3:W-:Y:S01]  /*c140*/  @!P0 STS [R7+0x28800], R5 ;  /* 0x0288000507008388 */ /* 0x0007e20000000800 */
[-C--:B------:R-:W-:Y:S01]  /*c150*/  FMUL.FTZ R10, R24, R5.reuse ;  /* 0x00000005180a7220 */ /* 0x080fe20000410000 */
[----:B------:R-:W-:Y:S01]  /*c160*/  @P3 FMUL.FTZ R24, R13, 0.69314718246459960938 ;  /* 0x3f3172180d183820 */ /* 0x000fe20000410000 */
[-C--:B------:R-:W-:Y:S01]  /*c170*/  FMUL.FTZ R180, R32, R5.reuse ;  /* 0x0000000520b47220 */ /* 0x080fe20000410000 */
[-C--:B------:R-:W-:Y:S01]  /*c180*/  FMUL.FTZ R179, R36, R5.reuse ;  /* 0x0000000524b37220 */ /* 0x080fe20000410000 */
[-C--:B------:R-:W-:Y:S01]  /*c190*/  FMUL.FTZ R177, R40, R5.reuse ;  /* 0x0000000528b17220 */ /* 0x080fe20000410000 */
[----:B------:R2:W0:Y:S01]  /*c1a0*/  @P3 MUFU.LG2 R25, R0 ;  /* 0x0000000000193308 */ /* 0x0004220000000c00 */
[----:B----4-:R4:W-:Y:S01]  /*c1b0*/  @!P0 STS [R7+0x28820], R4 ;  /* 0x0288200407008388 */ /* 0x0109e20000000800 */
[-C--:B-----5:R-:W-:Y:S01]  /*c1c0*/  FMUL.FTZ R9, R58, R4.reuse ;  /* 0x000000043a097220 */ /* 0x0a0fe20000410000 */
[-C--:B------:R-:W-:Y:S01]  /*c1d0*/  FMUL.FTZ R13, R66, R4.reuse ;  /* 0x00000004420d7220 */ /* 0x080fe20000410000 */
[-C--:B------:R-:W-:Y:S01]  /*c1e0*/  FMUL.FTZ R28, R28, R5.reuse ;  /* 0x000000051c1c7220 */ /* 0x080fe20000410000 */
[-C--:B------:R-:W-:Y:S01]  /*c1f0*/  FMUL.FTZ R6, R29, R5.reuse ;  /* 0x000000051d067220 */ /* 0x080fe20000410000 */
[-C--:B------:R-:W-:Y:S01]  /*c200*/  FMUL.FTZ R178, R33, R5.reuse ;  /* 0x0000000521b27220 */ /* 0x080fe20000410000 */
[-C--:B------:R-:W-:Y:S01]  /*c210*/  FMUL.FTZ R176, R37, R5.reuse ;  /* 0x0000000525b07220 */ /* 0x080fe20000410000 */
[-C--:B------:R-:W-:Y:S01]  /*c220*/  FMUL.FTZ R32, R41, R5.reuse ;  /* 0x0000000529207220 */ /* 0x080fe20000410000 */
[-C--:B--2---:R-:W-:Y:S01]  /*c230*/  FMUL.FTZ R0, R27, R4.reuse ;  /* 0x000000041b007220 */ /* 0x084fe20000410000 */
[----:B-1----:R-:W-:Y:S01]  /*c240*/  @P2 FMUL.FTZ R27, R2, 0.69314718246459960938 ;  /* 0x3f317218021b2820 */ /* 0x002fe20000410000 */
        /* <DEDUP_REMOVED lines=57> */
[----:B------:R-:W-:Y:S01]  /*c5e0*/  FMUL.FTZ R66, R115, R4 ;  /* 0x0000000473427220 */ /* 0x000fe20000410000 */
[----:B------:R-:W-:Y:S01]  /*c5f0*/  @P2 FFMA.FTZ R21, R18, R12, R27 ;  /* 0x0000000c12152223 */ /* 0x000fe2000001001b */
[----:B------:R-:W-:Y:S01]  /*c600*/  PLOP3.LUT P0, PT, PT, PT, PT, 0x8, 0x0 ;  /* 0x000000000000781c */ /* 0x000fe20003f0e170 */
[-C--:B---3--:R-:W-:Y:S01]  /*c610*/  FMUL.FTZ R5, R26, R4.reuse ;  /* 0x000000041a057220 */ /* 0x088fe20000410000 */
[-C--:B----4-:R-:W-:Y:S01]  /*c620*/  FMUL.FTZ R7, R30, R4.reuse ;  /* 0x000000041e077220 */ /* 0x090fe20000410000 */
        /* <DEDUP_REMOVED lines=57> */
[----:B------:R-:W-:Y:S01]  /*c9c0*/  SEL R18, R3, RZ, P1 ;  /* 0x000000ff03127207 */ /* 0x000fe20000800000 */
[----:B------:R-:W-:Y:S06]  /*c9d0*/  BAR.ARV 0xe, 0x100 ;  /* 0x0384000000007b1d */ /* 0x000fec0000002000 */
.L_x_688:
[----:B------:R-:W-:Y:S05]  /*c9e0*/  BSYNC B7 ;  /* 0x0000000000077941 */ /* 0x000fea0003800000 */
.L_x_686:
[----:B------:R-:W0:Y:S08]  /*c9f0*/  S2UR UR5, SR_CgaCtaId ;  /* 0x00000000000579c3 */ /* 0x000e300000008800 */
[----:B------:R-:W-:Y:S06]  /*ca00*/  BAR.SYNC.DEFER_BLOCKING 0x5, 0x180 ;  /* 0x0146000000007b1d */ /* 0x000fec0000010000 */
[----:B------:R-:W-:Y:S01]  /*ca10*/  UMOV UR4, 0x400 ;  /* 0x0000040000047882 */ /* 0x000fe20000000000 */
[----:B------:R-:W-:Y:S01]  /*ca20*/  BSSY B0, `(.L_x_752) ;  /* 0x00002d8000007945 */ /* 0x000fe20003800000 */
[----:B0-----:R-:W-:-:S06]  /*ca30*/  ULEA UR4, UR5, UR4, 0x18 ;  /* 0x0000000405047291 */ /* 0x001fcc000f8ec03f */
[----:B------:R-:W-:-:S05]  /*ca40*/  IMAD.U32 R2, RZ, RZ, UR4 ;  /* 0x00000004ff027e24 */ /* 0x000fca000f8e00ff */
[----:B-----5:R0:W1:Y:S01]  /*ca50*/  LDS.128 R24, [R2+0x28cd0] ;  /* 0x028cd00002187984 */ /* 0x0200620000000c00 */
[----:B------:R-:W-:Y:S06]  /*ca60*/  BAR.ARV 0x4, 0x180 ;  /* 0x0106000000007b1d */ /* 0x000fec0000002000 */
[----:B------:R-:W-:Y:S05]  /*ca70*/  @P0 BRA `(.L_x_753) ;  /* 0x0000001c00f40947 */ /* 0x000fea0003800000 */
[----:B------:R-:W2:Y:S01]  /*ca80*/  S2R R3, SR_SWINHI ;  /* 0x0000000000037919 */ /* 0x000ea20000002f00 */
[----:B------:R-:W-:Y:S01]  /*ca90*/  F2FP.BF16.F32.PACK_AB R5, R0, R5 ;  /* 0x000000050005723e */ /* 0x000fe200000010ff */
[----:B------:R-:W-:Y:S01]  /*caa0*/  ULDC.64 UR4, c[0x0][0xc00] ;  /* 0x0003000000047ab9 */ /* 0x000fe20000000a00 */
[----:B------:R-:W-:Y:S02]  /*cab0*/  F2FP.BF16.F32.PACK_AB R4, R8, R10 ;  /* 0x0000000a0804723e */ /* 0x000fe400000010ff */
[----:B------:R-:W-:Y:S02]  /*cac0*/  F2FP.BF16.F32.PACK_AB R6, R6, R28 ;  /* 0x0000001c0606723e */ /* 0x000fe400000010ff */
        /* <DEDUP_REMOVED lines=13> */
[----:B------:R-:W-:Y:S02]  /*cba0*/  MOV R44, R2 ;  /* 0x00000002002c7202 */ /* 0x000fe40000000f00 */
[----:B--2---:R-:W-:-:S02]  /*cbb0*/  MOV R45, R3 ;  /* 0x00000003002d7202 */ /* 0x004fc40000000f00 */
[----:B------:R-:W-:Y:S02]  /*cbc0*/  F2FP.BF16.F32.PACK_AB R41, R99, R41 ;  /* 0x000000296329723e */ /* 0x000fe400000010ff */
[----:B------:R-:W-:Y:S01]  /*cbd0*/  F2FP.BF16.F32.PACK_AB R43, R103, R102 ;  /* 0x00000066672b723e */ /* 0x000fe200000010ff */
[----:B------:R-:W-:Y:S01]  /*cbe0*/  IMAD.WIDE R48, R223, 0x2, R44 ;  /* 0x00000002df307825 */ /* 0x000fe200078e022c */
[----:B------:R-:W-:Y:S02]  /*cbf0*/  F2FP.BF16.F32.PACK_AB R105, R58, R106 ;  /* 0x0000006a3a69723e */ /* 0x000fe400000010ff */
[----:B------:R-:W-:Y:S02]  /*cc00*/  F2FP.BF16.F32.PACK_AB R112, R113, R112 ;  /* 0x000000707170723e */ /* 0x000fe400000010ff */
[C---:B------:R-:W-:Y:S02]  /*cc10*/  LOP3.LUT R53, R48.reuse, 0x380, RZ, 0xc0, !PT ;  /* 0x0000038030357812 */ /* 0x040fe400078ec0ff */
[----:B------:R-:W-:-:S02]  /*cc20*/  IADD3 R0, P1, R48, 0x20, RZ ;  /* 0x0000002030007810 */ /* 0x000fc40007f3e0ff */
[----:B------:R-:W-:Y:S02]  /*cc30*/  SHF.R.U64 R53, R53, 0x3, RZ ;  /* 0x0000000335357819 */ /* 0x000fe400000012ff */
[C---:B------:R-:W-:Y:S02]  /*cc40*/  IADD3 R3, P0, R48.reuse, 0x40, RZ ;  /* 0x0000004030037810 */ /* 0x040fe40007f1e0ff */
[----:B------:R-:W-:Y:S01]  /*cc50*/  LOP3.LUT R52, R53, R48, RZ, 0x3c, !PT ;  /* 0x0000003035347212 */ /* 0x000fe200078e3cff */
[--C-:B------:R-:W-:Y:S01]  /*cc60*/  IMAD.MOV.U32 R53, RZ, RZ, R49.reuse ;  /* 0x000000ffff357224 */ /* 0x100fe200078e0031 */
[----:B------:R-:W-:Y:S01]  /*cc70*/  IADD3 R10, P4, R48, 0x60, RZ ;  /* 0x00000060300a7810 */ /* 0x000fe20007f9e0ff */
[----:B------:R-:W-:Y:S01]  /*cc80*/  IMAD.X R31, RZ, RZ, R49, P0 ;  /* 0x000000ffff1f7224 */ /* 0x000fe200000e0631 */
[----:B------:R-:W-:Y:S02]  /*cc90*/  LOP3.LUT R181, R0, 0x380, RZ, 0xc0, !PT ;  /* 0x0000038000b57812 */ /* 0x000fe400078ec0ff */
[----:B------:R-:W-:-:S02]  /*cca0*/  LOP3.LUT R30, R3, 0x380, RZ, 0xc0, !PT ;  /* 0x00000380031e7812 */ /* 0x000fc400078ec0ff */
[----:B------:R-:W-:Y:S01]  /*ccb0*/  MOV R12, R52 ;  /* 0x00000034000c7202 */ /* 0x000fe20000000f00 */
[----:B------:R-:W-:Y:S01]  /*ccc0*/  BAR.SYNC.DEFER_BLOCKING 0x1, 0x100 ;  /* 0x0044000000007b1d */ /* 0x000fe20000010000 */
[----:B------:R-:W-:Y:S01]  /*ccd0*/  LOP3.LUT R183, R10, 0x380, RZ, 0xc0, !PT ;  /* 0x000003800ab77812 */ /* 0x000fe200078ec0ff */
[--C-:B------:R-:W-:Y:S01]  /*cce0*/  IMAD.X R53, RZ, RZ, R49.reuse, P4 ;  /* 0x000000ffff357224 */ /* 0x100fe200020e0631 */
[----:B------:R-:W-:Y:S02]  /*ccf0*/  SHF.R.U64 R181, R181, 0x3, RZ ;  /* 0x00000003b5b57819 */ /* 0x000fe400000012ff */
[----:B------:R-:W-:Y:S02]  /*cd00*/  IADD3 R60, P6, R48, 0x2020, RZ ;  /* 0x00002020303c7810 */ /* 0x000fe40007fde0ff */
[----:B------:R-:W-:Y:S02]  /*cd10*/  SHF.R.U64 R30, R30, 0x3, RZ ;  /* 0x000000031e1e7819 */ /* 0x000fe400000012ff */
[----:B------:R-:W-:Y:S01]  /*cd20*/  IADD3 R56, P3, R48, 0x2000, RZ ;  /* 0x0000200030387810 */ /* 0x000fe20007f7e0ff */
[----:B------:R-:W-:Y:S01]  /*cd30*/  IMAD.X R61, RZ, RZ, R49, P6 ;  /* 0x000000ffff3d7224 */ /* 0x000fe200030e0631 */
[----:B------:R-:W-:-:S02]  /*cd40*/  SHF.R.U64 R183, R183, 0x3, RZ ;  /* 0x00000003b7b77819 */ /* 0x000fc400000012ff */
[----:B------:R-:W-:Y:S01]  /*cd50*/  IADD3 R8, P5, R48, 0x2040, RZ ;  /* 0x0000204030087810 */ /* 0x000fe20007fbe0ff */
[--C-:B------:R-:W-:Y:S01]  /*cd60*/  IMAD.X R57, RZ, RZ, R49.reuse, P3 ;  /* 0x000000ffff397224 */ /* 0x100fe200018e0631 */
[----:B------:R-:W-:Y:S02]  /*cd70*/  LOP3.LUT R30, R30, R3, RZ, 0x3c, !PT ;  /* 0x000000031e1e7212 */ /* 0x000fe400078e3cff */
[----:B------:R-:W-:Y:S01]  /*cd80*/  LOP3.LUT R52, R183, R10, RZ, 0x3c, !PT ;  /* 0x0000000ab7347212 */ /* 0x000fe200078e3cff */
[----:B------:R-:W-:Y:S01]  /*cd90*/  IMAD.X R65, RZ, RZ, R49, P5 ;  /* 0x000000ffff417224 */ /* 0x000fe200028e0631 */
[----:B------:R-:W-:Y:S02]  /*cda0*/  LOP3.LUT R3, R56, 0x380, RZ, 0xc0, !PT ;  /* 0x0000038038037812 */ /* 0x000fe400078ec0ff */
[----:B------:R-:W-:Y:S02]  /*cdb0*/  LOP3.LUT R183, R8, 0x380, RZ, 0xc0, !PT ;  /* 0x0000038008b77812 */ /* 0x000fe400078ec0ff */
[C---:B------:R-:W-:Y:S01]  /*cdc0*/  IADD3 R68, P2, R48.reuse, 0x2060, RZ ;  /* 0x0000206030447810 */ /* 0x040fe20007f5e0ff */
[----:B------:R2:W-:Y:S01]  /*cdd0*/  STSM.16.M88.4 [R12], R4 ;  /* 0x000000040c007844 */ /* 0x0005e20000000200 */
[----:B------:R-:W-:-:S02]  /*cde0*/  IADD3 R42, P0, R48, 0x4020, RZ ;  /* 0x00004020302a7810 */ /* 0x000fc40007f1e0ff */
[----:B------:R-:W-:Y:S01]  /*cdf0*/  SHF.R.U64 R3, R3, 0x3, RZ ;  /* 0x0000000303037819 */ /* 0x000fe200000012ff */
[--C-:B------:R-:W-:Y:S01]  /*ce00*/  IMAD.X R69, RZ, RZ, R49.reuse, P2 ;  /* 0x000000ffff457224 */ /* 0x100fe200010e0631 */
[----:B------:R-:W-:Y:S01]  /*ce10*/  SHF.R.U64 R183, R183, 0x3, RZ ;  /* 0x00000003b7b77819 */ /* 0x000fe200000012ff */
[--C-:B------:R-:W-:Y:S01]  /*ce20*/  IMAD.X R77, RZ, RZ, R49.reuse, P0 ;  /* 0x000000ffff4d7224 */ /* 0x100fe200000e0631 */
[----:B------:R-:W-:Y:S02]  /*ce30*/  IADD3 R70, P4, R48, 0x4040, RZ ;  /* 0x0000404030467810 */ /* 0x000fe40007f9e0ff */
[----:B------:R-:W-:Y:S02]  /*ce40*/  LOP3.LUT R225, R68, 0x380, RZ, 0xc0, !PT ;  /* 0x0000038044e17812 */ /* 0x000fe400078ec0ff */
[----:B------:R-:W-:Y:S01]  /*ce50*/  LOP3.LUT R56, R3, R56, RZ, 0x3c, !PT ;  /* 0x0000003803387212 */ /* 0x000fe200078e3cff */
[----:B------:R-:W-:Y:S01]  /*ce60*/  IMAD.X R81, RZ, RZ, R49, P4 ;  /* 0x000000ffff517224 */ /* 0x000fe200020e0631 */
[----:B------:R-:W-:-:S02]  /*ce70*/  LOP3.LUT R64, R183, R8, RZ, 0x3c, !PT ;  /* 0x00000008b7407212 */ /* 0x000fc400078e3cff */
[----:B------:R-:W-:Y:S01]  /*ce80*/  LOP3.LUT R183, R70, 0x380, RZ, 0xc0, !PT ;  /* 0x0000038046b77812 */ /* 0x000fe200078ec0ff */
[--C-:B--2---:R-:W-:Y:S01]  /*ce90*/  IMAD.X R7, RZ, RZ, R49.reuse, P1 ;  /* 0x000000ffff077224 */ /* 0x104fe200008e0631 */
[----:B------:R-:W-:Y:S02]  /*cea0*/  LOP3.LUT R6, R181, R0, RZ, 0x3c, !PT ;  /* 0x00000000b5067212 */ /* 0x000fe400078e3cff */
[----:B------:R-:W-:Y:S02]  /*ceb0*/  LOP3.LUT R181, R60, 0x380, RZ, 0xc0, !PT ;  /* 0x000003803cb57812 */ /* 0x000fe400078ec0ff */
[----:B------:R-:W-:Y:S02]  /*cec0*/  IADD3 R28, P1, R48, 0x4000, RZ ;  /* 0x00004000301c7810 */ /* 0x000fe40007f3e0ff */
[----:B------:R-:W-:Y:S02]  /*ced0*/  SHF.R.U64 R181, R181, 0x3, RZ ;  /* 0x00000003b5b57819 */ /* 0x000fe400000012ff */
[----:B------:R-:W-:Y:S01]  /*cee0*/  LOP3.LUT R3, R28, 0x380, RZ, 0xc0, !PT ;  /* 0x000003801c037812 */ /* 0x000fe200078ec0ff */
[----:B------:R-:W-:Y:S01]  /*cef0*/  IMAD.X R73, RZ, RZ, R49, P1 ;  /* 0x000000ffff497224 */ /* 0x000fe200008e0631 */
[----:B------:R-:W-:-:S02]  /*cf00*/  LOP3.LUT R60, R181, R60, RZ, 0x3c, !PT ;  /* 0x0000003cb53c7212 */ /* 0x000fc400078e3cff */
[----:B------:R-:W-:Y:S02]  /*cf10*/  LOP3.LUT R181, R42, 0x380, RZ, 0xc0, !PT ;  /* 0x000003802ab57812 */ /* 0x000fe400078ec0ff */
[----:B------:R-:W-:Y:S02]  /*cf20*/  SHF.R.U64 R225, R225, 0x3, RZ ;  /* 0x00000003e1e17819 */ /* 0x000fe400000012ff */
[C---:B------:R-:W-:Y:S02]  /*cf30*/  IADD3 R34, P3, R48.reuse, 0x4060, RZ ;  /* 0x0000406030227810 */ /* 0x040fe40007f7e0ff */
[----:B------:R-:W-:Y:S02]  /*cf40*/  SHF.R.U64 R181, R181, 0x3, RZ ;  /* 0x00000003b5b57819 */ /* 0x000fe400000012ff */
[----:B------:R-:W-:Y:S01]  /*cf50*/  IADD3 R14, P5, R48, 0x6020, RZ ;  /* 0x00006020300e7810 */ /* 0x000fe20007fbe0ff */
[----:B------:R-:W-:Y:S01]  /*cf60*/  IMAD.X R85, RZ, RZ, R49, P3 ;  /* 0x000000ffff557224 */ /* 0x000fe200018e0631 */
[----:B------:R-:W-:-:S02]  /*cf70*/  SHF.R.U64 R3, R3, 0x3, RZ ;  /* 0x0000000303037819 */ /* 0x000fc400000012ff */
[C---:B------:R-:W-:Y:S01]  /*cf80*/  IADD3 R4, P6, R48.reuse, 0x6000, RZ ;  /* 0x0000600030047810 */ /* 0x040fe20007fde0ff */
[--C-:B------:R-:W-:Y:S01]  /*cf90*/  IMAD.X R111, RZ, RZ, R49.reuse, P5 ;  /* 0x000000ffff6f7224 */ /* 0x100fe200028e0631 */
[----:B------:R-:W-:Y:S02]  /*cfa0*/  SHF.R.U64 R183, R183, 0x3, RZ ;  /* 0x00000003b7b77819 */ /* 0x000fe400000012ff */
[----:B-1----:R-:W-:Y:S01]  /*cfb0*/  IADD3 R24, P2, R48, 0x6040, RZ ;  /* 0x0000604030187810 */ /* 0x002fe20007f5e0ff */
[--C-:B------:R-:W-:Y:S01]  /*cfc0*/  IMAD.X R89, RZ, RZ, R49.reuse, P6 ;  /* 0x000000ffff597224 */ /* 0x100fe200030e0631 */
[----:B------:R-:W-:Y:S02]  /*cfd0*/  LOP3.LUT R68, R225, R68, RZ, 0x3c, !PT ;  /* 0x00000044e1447212 */ /* 0x000fe400078e3cff */
[----:B------:R-:W-:Y:S01]  /*cfe0*/  LOP3.LUT R225, R34, 0x380, RZ, 0xc0, !PT ;  /* 0x0000038022e17812 */ /* 0x000fe200078ec0ff */
[----:B------:R-:W-:Y:S01]  /*cff0*/  IMAD.X R5, RZ, RZ, R49, P2 ;  /* 0x000000ffff057224 */ /* 0x000fe200010e0631 */
[----:B------:R-:W-:-:S02]  /*d000*/  LOP3.LUT R76, R181, R42, RZ, 0x3c, !PT ;  /* 0x0000002ab54c7212 */ /* 0x000fc400078e3cff */
[----:B------:R-:W-:Y:S02]  /*d010*/  LOP3.LUT R72, R3, R28, RZ, 0x3c, !PT ;  /* 0x0000001c03487212 */ /* 0x000fe400078e3cff */
[----:B------:R-:W-:Y:S02]  /*d020*/  LOP3.LUT R181, R14, 0x380, RZ, 0xc0, !PT ;  /* 0x000003800eb57812 */ /* 0x000fe400078ec0ff */
[----:B------:R-:W-:Y:S02]  /*d030*/  LOP3.LUT R80, R183, R70, RZ, 0x3c, !PT ;  /* 0x00000046b7507212 */ /* 0x000fe400078e3cff */
[----:B------:R-:W-:Y:S02]  /*d040*/  LOP3.LUT R3, R4, 0x380, RZ, 0xc0, !PT ;  /* 0x0000038004037812 */ /* 0x000fe400078ec0ff */
[----:B------:R-:W-:Y:S02]  /*d050*/  LOP3.LUT R183, R24, 0x380, RZ, 0xc0, !PT ;  /* 0x0000038018b77812 */ /* 0x000fe400078ec0ff */
[----:B------:R-:W-:-:S02]  /*d060*/  SHF.R.U64 R225, R225, 0x3, RZ ;  /* 0x00000003e1e17819 */ /* 0x000fc400000012ff */
[----:B------:R-:W-:Y:S02]  /*d070*/  IADD3 R12, P1, R48, 0x6060, RZ ;  /* 0x00006060300c7810 */ /* 0x000fe40007f3e0ff */
[----:B------:R-:W-:Y:S02]  /*d080*/  SHF.R.U64 R181, R181, 0x3, RZ ;  /* 0x00000003b5b57819 */ /* 0x000fe400000012ff */
[----:B------:R-:W-:Y:S01]  /*d090*/  SHF.R.U64 R3, R3, 0x3, RZ ;  /* 0x0000000303037819 */ /* 0x000fe200000012ff */
[----:B------:R-:W-:Y:S01]  /*d0a0*/  IMAD.X R49, RZ, RZ, R49, P1 ;  /* 0x000000ffff317224 */ /* 0x000fe200008e0631 */
[----:B------:R-:W-:Y:S02]  /*d0b0*/  SHF.R.U64 R183, R183, 0x3, RZ ;  /* 0x00000003b7b77819 */ /* 0x000fe400000012ff */
[----:B------:R-:W-:Y:S02]  /*d0c0*/  LOP3.LUT R84, R225, R34, RZ, 0x3c, !PT ;  /* 0x00000022e1547212 */ /* 0x000fe400078e3cff */
[----:B------:R-:W-:-:S02]  /*d0d0*/  LOP3.LUT R225, R12, 0x380, RZ, 0xc0, !PT ;  /* 0x000003800ce17812 */ /* 0x000fc400078ec0ff */
[----:B------:R-:W-:Y:S02]  /*d0e0*/  LOP3.LUT R110, R181, R14, RZ, 0x3c, !PT ;  /* 0x0000000eb56e7212 */ /* 0x000fe400078e3cff */
[----:B------:R-:W-:Y:S02]  /*d0f0*/  LOP3.LUT R88, R3, R4, RZ, 0x3c, !PT ;  /* 0x0000000403587212 */ /* 0x000fe400078e3cff */
[----:B------:R-:W-:Y:S02]  /*d100*/  MOV R14, R30 ;  /* 0x0000001e000e7202 */ /* 0x000fe40000000f00 */
[----:B------:R-:W-:Y:S01]  /*d110*/  LOP3.LUT R4, R183, R24, RZ, 0x3c, !PT ;  /* 0x00000018b7047212 */ /* 0x000fe200078e3cff */
[----:B------:R-:W-:Y:S01]  /*d120*/  IMAD.MOV.U32 R24, RZ, RZ, RZ ;  /* 0x000000ffff187224 */ /* 0x000fe200078e00ff */
[----:B------:R-:W-:Y:S02]  /*d130*/  MOV R3, R6 ;  /* 0x0000000600037202 */ /* 0x000fe40000000f00 */
[----:B------:R-:W-:-:S02]  /*d140*/  F2FP.BF16.F32.PACK_AB R28, R178, R180 ;  /* 0x000000b4b21c723e */ /* 0x000fc400000010ff */
[----:B------:R-:W-:Y:S02]  /*d150*/  F2FP.BF16.F32.PACK_AB R30, R176, R179 ;  /* 0x000000b3b01e723e */ /* 0x000fe400000010ff */
[----:B------:R-:W-:Y:S02]  /*d160*/  F2FP.BF16.F32.PACK_AB R31, R39, R38 ;  /* 0x00000026271f723e */ /* 0x000fe400000010ff */
[----:B------:R-:W-:Y:S02]  /*d170*/  F2FP.BF16.F32.PACK_AB R34, R173, R175 ;  /* 0x000000afad22723e */ /* 0x000fe400000010ff */
[----:B------:R-:W-:Y:S01]  /*d180*/  SHF.R.U64 R225, R225, 0x3, RZ ;  /* 0x00000003e1e17819 */ /* 0x000fe200000012ff */
[----:B------:R-:W-:Y:S01]  /*d190*/  STSM.16.M88.4 [R3], R28 ;  /* 0x0000001c03007844 */ /* 0x000fe20000000200 */
[----:B------:R-:W-:Y:S02]  /*d1a0*/  MOV R0, R4 ;  /* 0x0000000400007202 */ /* 0x000fe40000000f00 */
[----:B------:R-:W-:Y:S01]  /*d1b0*/  MOV R52, R52 ;  /* 0x0000003400347202 */ /* 0x000fe20000000f00 */
[----:B------:R1:W-:Y:S01]  /*d1c0*/  STSM.16.M88.4 [R14], R32 ;  /* 0x000000200e007844 */ /* 0x0003e20000000200 */
[----:B------:R-:W-:-:S02]  /*d1d0*/  F2FP.BF16.F32.PACK_AB R4, R171, R174 ;  /* 0x000000aeab04723e */ /* 0x000fc400000010ff */
[----:B------:R-:W-:Y:S02]  /*d1e0*/  F2FP.BF16.F32.PACK_AB R5, R51, R50 ;  /* 0x000000323305723e */ /* 0x000fe400000010ff */
[----:B------:R-:W-:Y:S02]  /*d1f0*/  F2FP.BF16.F32.PACK_AB R6, R169, R172 ;  /* 0x000000aca906723e */ /* 0x000fe400000010ff */
[----:B------:R-:W-:Y:S02]  /*d200*/  F2FP.BF16.F32.PACK_AB R7, R55, R54 ;  /* 0x000000363707723e */ /* 0x000fe400000010ff */
[----:B------:R-:W-:Y:S02]  /*d210*/  LOP3.LUT R48, R225, R12, RZ, 0x3c, !PT ;  /* 0x0000000ce1307212 */ /* 0x000fe400078e3cff */
[----:B------:R-:W-:Y:S01]  /*d220*/  MOV R56, R56 ;  /* 0x0000003800387202 */ /* 0x000fe20000000f00 */
[----:B------:R2:W-:Y:S01]  /*d230*/  STSM.16.M88.4 [R52], R4 ;  /* 0x0000000434007844 */ /* 0x0005e20000000200 */
[----:B------:R-:W-:-:S02]  /*d240*/  F2FP.BF16.F32.PACK_AB R8, R166, R170 ;  /* 0x000000aaa608723e */ /* 0x000fc400000010ff */
[----:B------:R-:W-:Y:S02]  /*d250*/  F2FP.BF16.F32.PACK_AB R10, R164, R167 ;  /* 0x000000a7a40a723e */ /* 0x000fe400000010ff */
[----:B------:R-:W-:Y:S02]  /*d260*/  MOV R60, R60 ;  /* 0x0000003c003c7202 */ /* 0x000fe40000000f00 */
[----:B------:R-:W-:Y:S01]  /*d270*/  F2FP.BF16.F32.PACK_AB R12, R162, R165 ;  /* 0x000000a5a20c723e */ /* 0x000fe200000010ff */
[----:B------:R-:W-:Y:S01]  /*d280*/  STSM.16.M88.4 [R56], R8 ;  /* 0x0000000838007844 */ /* 0x000fe20000000200 */
[----:B-1----:R-:W-:Y:S02]  /*d290*/  F2FP.BF16.F32.PACK_AB R14, R160, R163 ;  /* 0x000000a3a00e723e */ /* 0x002fe400000010ff */
[----:B------:R-:W-:Y:S02]  /*d2a0*/  MOV R64, R64 ;  /* 0x0000004000407202 */ /* 0x000fe40000000f00 */
[----:B------:R-:W-:Y:S01]  /*d2b0*/  F2FP.BF16.F32.PACK_AB R28, R158, R161 ;  /* 0x000000a19e1c723e */ /* 0x000fe200000010ff */
[----:B------:R-:W-:Y:S01]  /*d2c0*/  STSM.16.M88.4 [R60], R12 ;  /* 0x0000000c3c007844 */ /* 0x000fe20000000200 */
[----:B------:R-:W-:-:S02]  /*d2d0*/  F2FP.BF16.F32.PACK_AB R29, R75, R74 ;  /* 0x0000004a4b1d723e */ /* 0x000fc400000010ff */
[----:B------:R-:W-:Y:S02]  /*d2e0*/  F2FP.BF16.F32.PACK_AB R30, R156, R159 ;  /* 0x0000009f9c1e723e */ /* 0x000fe400000010ff */
[----:B------:R-:W-:Y:S02]  /*d2f0*/  F2FP.BF16.F32.PACK_AB R31, R79, R78 ;  /* 0x0000004e4f1f723e */ /* 0x000fe400000010ff */
[----:B------:R-:W-:Y:S02]  /*d300*/  MOV R68, R68 ;  /* 0x0000004400447202 */ /* 0x000fe40000000f00 */
[----:B------:R-:W-:Y:S01]  /*d310*/  F2FP.BF16.F32.PACK_AB R32, R154, R157 ;  /* 0x0000009d9a20723e */ /* 0x000fe200000010ff */
[----:B------:R-:W-:Y:S01]  /*d320*/  STSM.16.M88.4 [R64], R28 ;  /* 0x0000001c40007844 */ /* 0x000fe20000000200 */
[----:B------:R-:W-:Y:S02]  /*d330*/  F2FP.BF16.F32.PACK_AB R33, R83, R82 ;  /* 0x000000525321723e */ /* 0x000fe400000010ff */
[----:B------:R-:W-:-:S02]  /*d340*/  F2FP.BF16.F32.PACK_AB R34, R152, R155 ;  /* 0x0000009b9822723e */ /* 0x000fc400000010ff */
[----:B------:R-:W-:Y:S02]  /*d350*/  F2FP.BF16.F32.PACK_AB R35, R87, R86 ;  /* 0x000000565723723e */ /* 0x000fe400000010ff */
[----:B------:R-:W-:Y:S02]  /*d360*/  MOV R72, R72 ;  /* 0x0000004800487202 */ /* 0x000fe40000000f00 */
[----:B------:R-:W-:Y:S01]  /*d370*/  F2FP.BF16.F32.PACK_AB R38, R93, R92 ;  /* 0x0000005c5d26723e */ /* 0x000fe200000010ff */
[----:B------:R-:W-:Y:S01]  /*d380*/  STSM.16.M88.4 [R68], R32 ;  /* 0x0000002044007844 */ /* 0x000fe20000000200 */
[----:B------:R-:W-:Y:S02]  /*d390*/  F2FP.BF16.F32.PACK_AB R39, R95, R94 ;  /* 0x0000005e5f27723e */ /* 0x000fe400000010ff */
[----:B------:R-:W-:Y:S02]  /*d3a0*/  MOV R76, R76 ;  /* 0x0000004c004c7202 */ /* 0x000fe40000000f00 */
[----:B------:R-:W-:Y:S01]  /*d3b0*/  F2FP.BF16.F32.PACK_AB R42, R101, R100 ;  /* 0x00000064652a723e */ /* 0x000fe200000010ff */
[----:B------:R-:W-:Y:S01]  /*d3c0*/  STSM.16.M88.4 [R72], R36 ;  /* 0x0000002448007844 */ /* 0x000fe20000000200 */
[----:B------:R-:W-:-:S02]  /*d3d0*/  MOV R80, R80 ;  /* 0x0000005000507202 */ /* 0x000fc40000000f00 */
[----:B------:R-:W-:Y:S01]  /*d3e0*/  F2FP.BF16.F32.PACK_AB R106, R109, R108 ;  /* 0x0000006c6d6a723e */ /* 0x000fe200000010ff */
[----:B------:R-:W-:Y:S01]  /*d3f0*/  STSM.16.M88.4 [R76], R40 ;  /* 0x000000284c007844 */ /* 0x000fe20000000200 */
[----:B------:R-:W-:Y:S02]  /*d400*/  F2FP.BF16.F32.PACK_AB R107, R62, R107 ;  /* 0x0000006b3e6b723e */ /* 0x000fe400000010ff */
[----:B------:R-:W-:Y:S02]  /*d410*/  F2FP.BF16.F32.PACK_AB R113, R66, R114 ;  /* 0x000000724271723e */ /* 0x000fe400000010ff */
[----:B------:R-:W-:Y:S01]  /*d420*/  F2FP.BF16.F32.PACK_AB R120, R121, R120 ;  /* 0x000000787978723e */ /* 0x000fe200000010ff */
[----:B------:R-:W-:Y:S01]  /*d430*/  STSM.16.M88.4 [R80], R104 ;  /* 0x0000006850007844 */ /* 0x000fe20000000200 */
[----:B------:R-:W-:Y:S02]  /*d440*/  MOV R84, R84 ;  /* 0x0000005400547202 */ /* 0x000fe40000000f00 */
[----:B------:R-:W-:-:S02]  /*d450*/  F2FP.BF16.F32.PACK_AB R114, R117, R116 ;  /* 0x000000747572723e */ /* 0x000fc400000010ff */
[----:B------:R-:W-:Y:S02]  /*d460*/  F2FP.BF16.F32.PACK_AB R115, R119, R115 ;  /* 0x000000737773723e */ /* 0x000fe400000010ff */
[----:B------:R-:W-:Y:S02]  /*d470*/  F2FP.BF16.F32.PACK_AB R121, R123, R122 ;  /* 0x0000007a7b79723e */ /* 0x000fe400000010ff */
[----:B------:R-:W-:Y:S01]  /*d480*/  F2FP.BF16.F32.PACK_AB R128, R129, R128 ;  /* 0x000000808180723e */ /* 0x000fe200000010ff */
[----:B------:R-:W-:Y:S01]  /*d490*/  STSM.16.M88.4 [R84], R112 ;  /* 0x0000007054007844 */ /* 0x000fe20000000200 */
[----:B------:R-:W-:Y:S02]  /*d4a0*/  MOV R88, R88 ;  /* 0x0000005800587202 */ /* 0x000fe40000000f00 */
[----:B------:R-:W-:Y:S02]  /*d4b0*/  F2FP.BF16.F32.PACK_AB R122, R125, R124 ;  /* 0x0000007c7d7a723e */ /* 0x000fe400000010ff */
[----:B------:R-:W-:-:S02]  /*d4c0*/  F2FP.BF16.F32.PACK_AB R123, R127, R126 ;  /* 0x0000007e7f7b723e */ /* 0x000fc400000010ff */
[----:B------:R-:W-:Y:S02]  /*d4d0*/  F2FP.BF16.F32.PACK_AB R129, R131, R130 ;  /* 0x000000828381723e */ /* 0x000fe400000010ff */
[----:B------:R-:W-:Y:S01]  /*d4e0*/  F2FP.BF16.F32.PACK_AB R136, R137, R136 ;  /* 0x000000888988723e */ /* 0x000fe200000010ff */
[----:B------:R-:W-:Y:S01]  /*d4f0*/  STSM.16.M88.4 [R88], R120 ;  /* 0x0000007858007844 */ /* 0x000fe20000000200 */
[----:B------:R-:W-:Y:S02]  /*d500*/  ISETP.NE.U32.AND P0, PT, RZ, UR4, PT ;  /* 0x00000004ff007c0c */ /* 0x000fe4000bf05070 */
[----:B--2---:R-:W-:Y:S02]  /*d510*/  IADD3 R6, P1, R200, UR4, RZ ;  /* 0x00000004c8067c10 */ /* 0x004fe4000ff3e0ff */
[----:B------:R-:W-:Y:S02]  /*d520*/  MOV R110, R110 ;  /* 0x0000006e006e7202 */ /* 0x000fe40000000f00 */
[----:B------:R-:W-:-:S02]  /*d530*/  F2FP.BF16.F32.PACK_AB R130, R133, R132 ;  /* 0x000000848582723e */ /* 0x000fc400000010ff */
[----:B------:R-:W-:Y:S02]  /*d540*/  F2FP.BF16.F32.PACK_AB R131, R135, R134 ;  /* 0x000000868783723e */ /* 0x000fe400000010ff */
[----:B------:R-:W-:Y:S02]  /*d550*/  F2FP.BF16.F32.PACK_AB R137, R139, R138 ;  /* 0x0000008a8b89723e */ /* 0x000fe400000010ff */
[----:B------:R-:W-:Y:S01]  /*d560*/  F2FP.BF16.F32.PACK_AB R144, R145, R144 ;  /* 0x000000909190723e */ /* 0x000fe200000010ff */
[----:B------:R-:W-:Y:S01]  /*d570*/  STSM.16.M88.4 [R110], R128 ;  /* 0x000000806e007844 */ /* 0x000fe20000000200 */
[----:B------:R-:W-:Y:S02]  /*d580*/  F2FP.BF16.F32.PACK_AB R138, R141, R140 ;  /* 0x0000008c8d8a723e */ /* 0x000fe400000010ff */
[----:B------:R-:W-:Y:S02]  /*d590*/  F2FP.BF16.F32.PACK_AB R139, R143, R142 ;  /* 0x0000008e8f8b723e */ /* 0x000fe400000010ff */
[----:B------:R-:W-:-:S02]  /*d5a0*/  F2FP.BF16.F32.PACK_AB R145, R147, R146 ;  /* 0x000000929391723e */ /* 0x000fc400000010ff */
[----:B------:R-:W-:Y:S01]  /*d5b0*/  MOV R48, R48 ;  /* 0x0000003000307202 */ /* 0x000fe20000000f00 */
[----:B------:R1:W-:Y:S01]  /*d5c0*/  STSM.16.M88.4 [R0], R136 ;  /* 0x0000008800007844 */ /* 0x0003e20000000200 */
[----:B------:R-:W-:Y:S02]  /*d5d0*/  F2FP.BF16.F32.PACK_AB R146, R149, R148 ;  /* 0x000000949592723e */ /* 0x000fe400000010ff */
[----:B------:R-:W-:Y:S02]  /*d5e0*/  F2FP.BF16.F32.PACK_AB R147, R151, R150 ;  /* 0x000000969793723e */ /* 0x000fe400000010ff */
[----:B------:R-:W-:Y:S02]  /*d5f0*/  ISETP.NE.AND.EX P0, PT, RZ, UR5, PT, P0 ;  /* 0x00000005ff007c0c */ /* 0x000fe4000bf05300 */
[----:B------:R-:W-:Y:S01]  /*d600*/  IADD3.X R7, R201, UR5, RZ, P1, !PT ;  /* 0x00000005c9077c10 */ /* 0x000fe20008ffe4ff */
[----:B------:R-:W-:Y:S01]  /*d610*/  ULDC.64 UR4, c[0x0][0xc08] ;  /* 0x0003020000047ab9 */ /* 0x000fe20000000a00 */
[----:B------:R2:W-:Y:S01]  /*d620*/  STSM.16.M88.4 [R48], R144 ;  /* 0x0000009030007844 */ /* 0x0005e20000000200 */
[----:B------:R-:W-:Y:S01]  /*d630*/  BAR.SYNC.DEFER_BLOCKING 0x1, 0x100 ;  /* 0x0044000000007b1d */ /* 0x000fe20000010000 */
[----:B------:R-:W-:-:S04]  /*d640*/  ISETP.NE.U32.AND P6, PT, RZ, UR4, PT ;  /* 0x00000004ff007c0c */ /* 0x000fc8000bfc5070 */
[----:B------:R-:W-:-:S13]  /*d650*/  ISETP.NE.AND.EX P6, PT, RZ, UR5, PT, P6 ;  /* 0x00000005ff007c0c */ /* 0x000fda000bfc5360 */
[----:B------:R-:W-:Y:S01]  /*d660*/  @P6 IADD3 R200, P4, R200, UR4, RZ ;  /* 0x00000004c8c86c10 */ /* 0x000fe2000ff9e0ff */
[----:B------:R-:W-:Y:S02]  /*d670*/  ULDC UR4, c[0x0][0xa88] ;  /* 0x0002a20000047ab9 */ /* 0x000fe40000000800 */
[----:B-1----:R-:W-:Y:S01]  /*d680*/  IMAD.U32 R0, RZ, RZ, UR4 ;  /* 0x00000004ff007e24 */ /* 0x002fe2000f8e00ff */
[----:B------:R-:W-:Y:S01]  /*d690*/  @P6 IADD3.X R201, R201, UR5, RZ, P4, !PT ;  /* 0x00000005c9c96c10 */ /* 0x000fe2000a7fe4ff */
[----:B------:R1:W5:Y:S01]  /*d6a0*/  @P0 LDG.E R24, desc[UR40][R6.64] ;  /* 0x0000002806180981 */ /* 0x000362000c1e1900 */
[----:B------:R-:W-:-:S03]  /*d6b0*/  IMAD R5, R211, 0x40, R189 ;  /* 0x00000040d3057824 */ /* 0x000fc600078e02bd */
[----:B------:R1:W5:Y:S01]  /*d6c0*/  @P6 LDG.E R0, desc[UR40][R200.64] ;  /* 0x00000028c8006981 */ /* 0x000362000c1e1900 */
[----:B------:R-:W-:-:S03]  /*d6d0*/  IMAD.WIDE R4, R5, 0x2, R44 ;  /* 0x0000000205047825 */ /* 0x000fc600078e022c */
[C---:B------:R-:W-:Y:S02]  /*d6e0*/  IADD3 R9, P1, R4.reuse, 0x1000, RZ ;  /* 0x0000100004097810 */ /* 0x040fe40007f3e0ff */
[C---:B------:R-:W-:Y:S02]  /*d6f0*/  IADD3 R13, P2, R4.reuse, 0x2000, RZ ;  /* 0x00002000040d7810 */ /* 0x040fe40007f5e0ff */
[C---:B------:R-:W-:Y:S02]  /*d700*/  IADD3 R29, P3, R4.reuse, 0x3000, RZ ;  /* 0x00003000041d7810 */ /* 0x040fe40007f7e0ff */
[----:B------:R-:W-:Y:S02]  /*d710*/  IADD3 R33, P4, R4, 0x4000, RZ ;  /* 0x0000400004217810 */ /* 0x000fe40007f9e0ff */
        /* <DEDUP_REMOVED lines=8> */
[----:B------:R-:W-:Y:S02]  /*d7a0*/  IADD3 R37, P5, R4, 0x5000, RZ ;  /* 0x0000500004257810 */ /* 0x000fe40007fbe0ff */
        /* <DEDUP_REMOVED lines=8> */
[----:B------:R-:W-:-:S02]  /*d830*/  P2R R10, PR, RZ, 0x20 ;  /* 0x00000020ff0a7803 */ /* 0x000fc40000000000 */
[C---:B------:R-:W-:Y:S02]  /*d840*/  IADD3 R41, P1, R4.reuse, 0x6000, RZ ;  /* 0x0000600004297810 */ /* 0x040fe40007f3e0ff */
[C---:B------:R-:W-:Y:S02]  /*d850*/  IADD3 R45, P2, R4.reuse, 0x7000, RZ ;  /* 0x00007000042d7810 */ /* 0x040fe40007f5e0ff */
[C---:B------:R-:W-:Y:S02]  /*d860*/  IADD3 R49, P3, R4.reuse, 0x8000, RZ ;  /* 0x0000800004317810 */ /* 0x040fe40007f7e0ff */
[C---:B------:R-:W-:Y:S02]  /*d870*/  IADD3 R53, P4, R4.reuse, 0x9000, RZ ;  /* 0x0000900004357810 */ /* 0x040fe40007f9e0ff */
[----:B------:R-:W-:Y:S02]  /*d880*/  IADD3 R57, P5, R4, 0xa000, RZ ;  /* 0x0000a00004397810 */ /* 0x000fe40007fbe0ff */
[----:B------:R-:W-:-:S02]  /*d890*/  LOP3.LUT R36, R37, 0x380, RZ, 0xc0, !PT ;  /* 0x0000038025247812 */ /* 0x000fc400078ec0ff */
[----:B------:R-:W-:Y:S02]  /*d8a0*/  LOP3.LUT R40, R41, 0x380, RZ, 0xc0, !PT ;  /* 0x0000038029287812 */ /* 0x000fe400078ec0ff */
[----:B------:R-:W-:Y:S02]  /*d8b0*/  LOP3.LUT R44, R45, 0x380, RZ, 0xc0, !PT ;  /* 0x000003802d2c7812 */ /* 0x000fe400078ec0ff */
[----:B--2---:R-:W-:Y:S02]  /*d8c0*/  LOP3.LUT R48, R49, 0x380, RZ, 0xc0, !PT ;  /* 0x0000038031307812 */ /* 0x004fe400078ec0ff */
[----:B------:R-:W-:Y:S02]  /*d8d0*/  LOP3.LUT R52, R53, 0x380, RZ, 0xc0, !PT ;  /* 0x0000038035347812 */ /* 0x000fe400078ec0ff */
[----:B------:R-:W-:Y:S02]  /*d8e0*/  LOP3.LUT R56, R57, 0x380, RZ, 0xc0, !PT ;  /* 0x0000038039387812 */ /* 0x000fe400078ec0ff */
[----:B------:R-:W-:-:S02]  /*d8f0*/  SHF.R.U64 R36, R36, 0x3, RZ ;  /* 0x0000000324247819 */ /* 0x000fc400000012ff */
[----:B------:R-:W-:Y:S02]  /*d900*/  SHF.R.U64 R40, R40, 0x3, RZ ;  /* 0x0000000328287819 */ /* 0x000fe400000012ff */
[----:B------:R-:W-:Y:S02]  /*d910*/  SHF.R.U64 R44, R44, 0x3, RZ ;  /* 0x000000032c2c7819 */ /* 0x000fe400000012ff */
[----:B------:R-:W-:Y:S02]  /*d920*/  SHF.R.U64 R48, R48, 0x3, RZ ;  /* 0x0000000330307819 */ /* 0x000fe400000012ff */
[----:B------:R-:W-:Y:S02]  /*d930*/  SHF.R.U64 R52, R52, 0x3, RZ ;  /* 0x0000000334347819 */ /* 0x000fe400000012ff */
[----:B------:R-:W-:Y:S02]  /*d940*/  SHF.R.U64 R56, R56, 0x3, RZ ;  /* 0x0000000338387819 */ /* 0x000fe400000012ff */
[----:B------:R-:W-:-:S02]  /*d950*/  LOP3.LUT R36, R36, R37, RZ, 0x3c, !PT ;  /* 0x0000002524247212 */ /* 0x000fc400078e3cff */
[----:B------:R-:W-:Y:S02]  /*d960*/  LOP3.LUT R40, R40, R41, RZ, 0x3c, !PT ;  /* 0x0000002928287212 */ /* 0x000fe400078e3cff */
[----:B------:R-:W-:Y:S02]  /*d970*/  LOP3.LUT R44, R44, R45, RZ, 0x3c, !PT ;  /* 0x0000002d2c2c7212 */ /* 0x000fe400078e3cff */
[----:B------:R-:W-:Y:S02]  /*d980*/  LOP3.LUT R48, R48, R49, RZ, 0x3c, !PT ;  /* 0x0000003130307212 */ /* 0x000fe400078e3cff */
[----:B------:R-:W-:Y:S02]  /*d990*/  LOP3.LUT R52, R52, R53, RZ, 0x3c, !PT ;  /* 0x0000003534347212 */ /* 0x000fe400078e3cff */
[----:B------:R-:W-:Y:S01]  /*d9a0*/  LOP3.LUT R56, R56, R57, RZ, 0x3c, !PT ;  /* 0x0000003938387212 */ /* 0x000fe200078e3cff */
[----:B-1----:R-:W-:Y:S06]  /*d9b0*/  @P6 BRA `(.L_x_754) ;  /* 0x0000000000106947 */ /* 0x002fec0003800000 */
[----:B------:R-:W-:Y:S05]  /*d9c0*/  @!P0 BRA `(.L_x_754) ;  /* 0x00000000000c8947 */ /* 0x000fea0003800000 */
[----:B------:R-:W2:Y:S04]  /*d9d0*/  LDG.E R3, desc[UR40][R6.64] ;  /* 0x0000002806037981 */ /* 0x000ea8000c1e1900 */
[----:B-----5:R-:W2:Y:S02]  /*d9e0*/  LDG.E R0, desc[UR40][R6.64+0x4] ;  /* 0x0000042806007981 */ /* 0x020ea4000c1e1900 */
[----:B--2---:R-:W-:-:S07]  /*d9f0*/  IMAD.IADD R0, R0, 0x1, -R3 ;  /* 0x0000000100007824 */ /* 0x004fce00078e0a03 */
.L_x_754:
[----:B------:R-:W1:Y:S01]  /*da00*/  SHFL.IDX PT, R3, R213, RZ, 0x1f ;  /* 0x00001fffd5037589 */ /* 0x000e6200000e0000 */
[----:B------:R-:W-:Y:S01]  /*da10*/  ISETP.NE.AND P6, PT, R10, RZ, PT ;  /* 0x000000ff0a00720c */ /* 0x000fe20003fc5270 */
[--C-:B------:R-:W-:Y:S01]  /*da20*/  IMAD.X R57, RZ, RZ, R5.reuse, P5 ;  /* 0x000000ffff397224 */ /* 0x100fe200028e0605 */
[C---:B------:R-:W-:Y:S01]  /*da30*/  LOP3.LUT R7, R4.reuse, 0x380, RZ, 0xc0, !PT ;  /* 0x0000038004077812 */ /* 0x040fe200078ec0ff */
[--C-:B------:R-:W-:Y:S01]  /*da40*/  IMAD.X R41, RZ, RZ, R5.reuse, P1 ;  /* 0x000000ffff297224 */ /* 0x100fe200008e0605 */
[C---:B------:R-:W-:Y:S01]  /*da50*/  IADD3 R65, P1, R4.reuse, 0xc000, RZ ;  /* 0x0000c00004417810 */ /* 0x040fe20007f3e0ff */
[--C-:B------:R-:W-:Y:S01]  /*da60*/  IMAD.X R37, RZ, RZ, R5.reuse, P6 ;  /* 0x000000ffff257224 */ /* 0x100fe200030e0605 */
[C---:B------:R-:W-:Y:S01]  /*da70*/  IADD3 R61, P6, R4.reuse, 0xb000, RZ ;  /* 0x0000b000043d7810 */ /* 0x040fe20007fde0ff */
[--C-:B------:R-:W-:Y:S01]  /*da80*/  IMAD.X R45, RZ, RZ, R5.reuse, P2 ;  /* 0x000000ffff2d7224 */ /* 0x100fe200010e0605 */
[C---:B------:R-:W-:Y:S01]  /*da90*/  IADD3 R69, P2, R4.reuse, 0xd000, RZ ;  /* 0x0000d00004457810 */ /* 0x040fe20007f5e0ff */
[--C-:B------:R-:W-:Y:S01]  /*daa0*/  IMAD.X R49, RZ, RZ, R5.reuse, P3 ;  /* 0x000000ffff317224 */ /* 0x100fe200018e0605 */
[C---:B------:R-:W-:Y:S01]  /*dab0*/  IADD3 R73, P3, R4.reuse, 0xe000, RZ ;  /* 0x0000e00004497810 */ /* 0x040fe20007f7e0ff */
[----:B------:R-:W-:Y:S01]  /*dac0*/  IMAD.X R53, RZ, RZ, R5, P4 ;  /* 0x000000ffff357224 */ /* 0x000fe200020e0605 */
[----:B------:R-:W-:-:S02]  /*dad0*/  IADD3 R10, P4, R4, 0xf000, RZ ;  /* 0x0000f000040a7810 */ /* 0x000fc40007f9e0ff */
[----:B------:R-:W-:Y:S02]  /*dae0*/  LOP3.LUT R60, R61, 0x380, RZ, 0xc0, !PT ;  /* 0x000003803d3c7812 */ /* 0x000fe400078ec0ff */
[----:B------:R-:W-:Y:S01]  /*daf0*/  LOP3.LUT R64, R65, 0x380, RZ, 0xc0, !PT ;  /* 0x0000038041407812 */ /* 0x000fe200078ec0ff */
[----:B------:R-:W-:Y:S01]  /*db00*/  IMAD.X R77, RZ, RZ, R5, P4 ;  /* 0x000000ffff4d7224 */ /* 0x000fe200020e0605 */
[----:B------:R-:W-:Y:S02]  /*db10*/  LOP3.LUT R68, R69, 0x380, RZ, 0xc0, !PT ;  /* 0x0000038045447812 */ /* 0x000fe400078ec0ff */
[----:B------:R-:W-:Y:S02]  /*db20*/  LOP3.LUT R72, R73, 0x380, RZ, 0xc0, !PT ;  /* 0x0000038049487812 */ /* 0x000fe400078ec0ff */
[----:B------:R-:W-:Y:S02]  /*db30*/  SHF.R.U64 R60, R60, 0x3, RZ ;  /* 0x000000033c3c7819 */ /* 0x000fe400000012ff */
[----:B-1----:R-:W-:-:S02]  /*db40*/  ISETP.NE.AND P5, PT, R3, RZ, PT ;  /* 0x000000ff0300720c */ /* 0x002fc40003fa5270 */
[----:B------:R-:W-:Y:S02]  /*db50*/  LOP3.LUT R3, R10, 0x380, RZ, 0xc0, !PT ;  /* 0x000003800a037812 */ /* 0x000fe400078ec0ff */
[----:B------:R-:W-:Y:S02]  /*db60*/  SHF.R.U64 R64, R64, 0x3, RZ ;  /* 0x0000000340407819 */ /* 0x000fe400000012ff */
[----:B------:R-:W-:Y:S02]  /*db70*/  SHF.R.U64 R68, R68, 0x3, RZ ;  /* 0x0000000344447819 */ /* 0x000fe400000012ff */
[----:B------:R-:W-:Y:S02]  /*db80*/  SHF.R.U64 R72, R72, 0x3, RZ ;  /* 0x0000000348487819 */ /* 0x000fe400000012ff */
[----:B------:R-:W-:Y:S02]  /*db90*/  SHF.R.U64 R7, R7, 0x3, RZ ;  /* 0x0000000307077819 */ /* 0x000fe400000012ff */
[----:B------:R-:W-:-:S02]  /*dba0*/  SHF.R.U64 R3, R3, 0x3, RZ ;  /* 0x0000000303037819 */ /* 0x000fc400000012ff */
        /* <DEDUP_REMOVED lines=9> */
[----:B------:R-:W-:Y:S01]  /*dc40*/  IMAD.MOV.U32 R7, RZ, RZ, R5 ;  /* 0x000000ffff077224 */ /* 0x000fe200078e0005 */
[----:B------:R-:W-:-:S02]  /*dc50*/  LOP3.LUT R76, R3, R10, RZ, 0x3c, !PT ;  /* 0x0000000a034c7212 */ /* 0x000fc400078e3cff */
[----:B------:R-:W-:Y:S02]  /*dc60*/  SHF.R.S32.HI R80, RZ, 0x1f, R199 ;  /* 0x0000001fff507819 */ /* 0x000fe400000114c7 */
[----:B------:R-:W-:Y:S02]  /*dc70*/  SEL R83, R202, RZ, !P0 ;  /* 0x000000ffca537207 */ /* 0x000fe40004000000 */
[----:B------:R-:W-:Y:S02]  /*dc80*/  SEL R212, R212, RZ, !P0 ;  /* 0x000000ffd4d47207 */ /* 0x000fe40004000000 */
[----:B-----5:R-:W-:Y:S01]  /*dc90*/  SHF.R.S32.HI R81, RZ, 0x1f, R24 ;  /* 0x0000001fff517819 */ /* 0x020fe20000011418 */
[----:B------:R-:W-:Y:S06]  /*dca0*/  @P5 BRA `(.L_x_755) ;  /* 0x0000000000b85947 */ /* 0x000fec0003800000 */
[----:B------:R-:W1:Y:S01]  /*dcb0*/  LDC R31, c[0x0][0xbe8] ;  /* 0x0002fa00ff1f7b82 */ /* 0x000e620000000800 */
[----:B------:R-:W-:Y:S01]  /*dcc0*/  ULDC.64 UR4, c[0x0][0xb90] ;  /* 0x0002e40000047ab9 */ /* 0x000fe20000000a00 */
[----:B------:R-:W-:Y:S02]  /*dcd0*/  IMAD R30, R209, 0x40, R222 ;  /* 0x00000040d11e7824 */ /* 0x000fe400078e02de */
[----:B------:R-:W-:Y:S02]  /*dce0*/  IMAD R10, R80, UR4, RZ ;  /* 0x00000004500a7c24 */ /* 0x000fe4000f8e02ff */
[----:B------:R-:W-:Y:S02]  /*dcf0*/  IMAD.MOV.U32 R4, RZ, RZ, R24 ;  /* 0x000000ffff047224 */ /* 0x000fe400078e0018 */
[----:B------:R-:W-:Y:S02]  /*dd00*/  IMAD R11, R199, UR5, R10 ;  /* 0x00000005c70b7c24 */ /* 0x000fe4000f8e020a */
[----:B------:R-:W-:-:S02]  /*dd10*/  IMAD.MOV.U32 R5, RZ, RZ, R81 ;  /* 0x000000ffff057224 */ /* 0x000fc400078e0051 */
[----:B------:R-:W-:Y:S02]  /*dd20*/  IMAD.MOV R34, RZ, RZ, -R194 ;  /* 0x000000ffff227224 */ /* 0x000fe400078e0ac2 */
[----:B------:R-:W-:Y:S01]  /*dd30*/  IMAD.WIDE.U32 R4, R199, UR4, R4 ;  /* 0x00000004c7047c25 */ /* 0x000fe2000f8e0004 */
[----:B------:R-:W-:-:S03]  /*dd40*/  ULDC.64 UR4, c[0x0][0xb98] ;  /* 0x0002e60000047ab9 */ /* 0x000fc60000000a00 */
[----:B------:R-:W-:Y:S02]  /*dd50*/  IMAD.IADD R5, R5, 0x1, R11 ;  /* 0x0000000105057824 */ /* 0x000fe400078e020b */
[----:B------:R-:W-:Y:S02]  /*dd60*/  IMAD R35, R209, 0x40, R191 ;  /* 0x00000040d1237824 */ /* 0x000fe400078e02bf */
[----:B------:R-:W-:Y:S01]  /*dd70*/  IMAD.WIDE.U32 R4, R83, UR4, R4 ;  /* 0x0000000453047c25 */ /* 0x000fe2000f8e0004 */
[----:B-1----:R-:W-:-:S13]  /*dd80*/  ISETP.NE.AND P0, PT, R31, 0x1, PT ;  /* 0x000000011f00780c */ /* 0x002fda0003f05270 */
[----:B------:R-:W1:Y:S08]  /*dd90*/  @P0 LDC R3, c[0x0][0xbec] ;  /* 0x0002fb00ff030b82 */ /* 0x000e700000000800 */
[----:B------:R-:W2:Y:S01]  /*dda0*/  @P0 LDC R15, c[0x0][0xbf0] ;  /* 0x0002fc00ff0f0b82 */ /* 0x000ea20000000800 */
[----:B-1----:R-:W-:-:S04]  /*ddb0*/  @P0 IMAD.HI.U32 R10, R30, R3, RZ ;  /* 0x000000031e0a0227 */ /* 0x002fc800078e00ff */
[----:B------:R-:W-:Y:S01]  /*ddc0*/  IMAD.MOV.U32 R3, RZ, RZ, R30 ;  /* 0x000000ffff037224 */ /* 0x000fe200078e001e */
[----:B--2---:R-:W-:Y:S01]  /*ddd0*/  @P0 SHF.R.U32.HI R3, RZ, R15, R10 ;  /* 0x0000000fff030219 */ /* 0x004fe2000001160a */
[----:B------:R-:W-:-:S03]  /*dde0*/  IMAD R10, R212, UR4, RZ ;  /* 0x00000004d40a7c24 */ /* 0x000fc6000f8e02ff */
[--C-:B------:R-:W-:Y:S01]  /*ddf0*/  SHF.R.S32.HI R15, RZ, 0x1f, R3.reuse ;  /* 0x0000001fff0f7819 */ /* 0x100fe20000011403 */
[----:B------:R-:W-:Y:S01]  /*de00*/  IMAD.MOV R14, RZ, RZ, -R3 ;  /* 0x000000ffff0e7224 */ /* 0x000fe200078e0a03 */
[----:B------:R-:W-:Y:S01]  /*de10*/  IADD3 R4, P0, R3, R4, RZ ;  /* 0x0000000403047210 */ /* 0x000fe20007f1e0ff */
[----:B------:R-:W-:Y:S01]  /*de20*/  IMAD R10, R83, UR5, R10 ;  /* 0x00000005530a7c24 */ /* 0x000fe2000f8e020a */
[----:B------:R-:W-:Y:S01]  /*de30*/  ULDC.64 UR4, c[0x0][0xb88] ;  /* 0x0002e20000047ab9 */ /* 0x000fe20000000a00 */
[----:B------:R-:W-:Y:S02]  /*de40*/  IMAD R11, R31, R14, R30 ;  /* 0x0000000e1f0b7224 */ /* 0x000fe400078e021e */
[----:B------:R-:W-:Y:S01]  /*de50*/  IMAD R30, R0, R31, RZ ;  /* 0x0000001f001e7224 */ /* 0x000fe200078e02ff */
[----:B------:R-:W-:Y:S02]  /*de60*/  IADD3.X R5, R15, R5, R10, P0, !PT ;  /* 0x000000050f057210 */ /* 0x000fe400007fe40a */
[----:B------:R-:W-:Y:S01]  /*de70*/  SHF.R.S32.HI R3, RZ, 0x1f, R11 ;  /* 0x0000001fff037819 */ /* 0x000fe2000001140b */
[----:B------:R-:W-:-:S04]  /*de80*/  IMAD.WIDE.U32 R4, R11, UR4, R4 ;  /* 0x000000040b047c25 */ /* 0x000fc8000f8e0004 */
[----:B------:R-:W-:-:S04]  /*de90*/  IMAD R10, R3, UR4, RZ ;  /* 0x00000004030a7c24 */ /* 0x000fc8000f8e02ff */
[----:B------:R-:W-:Y:S01]  /*dea0*/  IMAD R3, R11, UR5, R10 ;  /* 0x000000050b037c24 */ /* 0x000fe2000f8e020a */
[----:B------:R-:W-:Y:S02]  /*deb0*/  ULDC.64 UR4, c[0x0][0xb50] ;  /* 0x0002d40000047ab9 */ /* 0x000fe40000000a00 */
[----:B------:R-:W-:Y:S01]  /*dec0*/  LEA R14, P0, R4, UR4, 0x2 ;  /* 0x00000004040e7c11 */ /* 0x000fe2000f8010ff */
[----:B------:R-:W-:-:S04]  /*ded0*/  IMAD.IADD R3, R5, 0x1, R3 ;  /* 0x0000000105037824 */ /* 0x000fc800078e0203 */
[----:B------:R-:W-:Y:S01]  /*dee0*/  SHFL.IDX PT, R10, R14, 0x1, 0x1c1f ;  /* 0x003c1f000e0a7f89 */ /* 0x000fe200000e0000 */
[----:B------:R-:W-:Y:S01]  /*def0*/  LEA.HI.X R15, R4, UR5, R3, 0x2, P0 ;  /* 0x00000005040f7c11 */ /* 0x000fe200080f1403 */
[----:B------:R-:W-:Y:S01]  /*df00*/  VIADD R3, R35, 0x8 ;  /* 0x0000000823037836 */ /* 0x000fe20000000000 */
[----:B------:R-:W-:Y:S01]  /*df10*/  ISETP.NE.AND P0, PT, R193, R34, PT ;  /* 0x00000022c100720c */ /* 0x000fe20003f05270 */
[----:B------:R-:W-:Y:S03]  /*df20*/  SHFL.IDX PT, R4, R14, RZ, 0x1c1f ;  /* 0x001c1fff0e047589 */ /* 0x000fe600000e0000 */
[-C--:B------:R-:W-:Y:S01]  /*df30*/  ISETP.GE.OR P1, PT, R35, R30.reuse, P0 ;  /* 0x0000001e2300720c */ /* 0x080fe20000726670 */
[----:B------:R-:W1:Y:S01]  /*df40*/  SHFL.IDX PT, R5, R15, RZ, 0x1c1f ;  /* 0x001c1fff0f057589 */ /* 0x000e6200000e0000 */
[----:B------:R-:W-:-:S03]  /*df50*/  ISETP.GE.OR P0, PT, R3, R30, P0 ;  /* 0x0000001e0300720c */ /* 0x000fc60000706670 */
[----:B------:R-:W2:Y:S08]  /*df60*/  SHFL.IDX PT, R11, R15, 0x1, 0x1c1f ;  /* 0x003c1f000f0b7f89 */ /* 0x000eb000000e0000 */
[----:B-1----:R1:W-:Y:S04]  /*df70*/  @!P1 ST.E desc[UR40][R4.64], R21 ;  /* 0x0000001504009985 */ /* 0x0023e8000c101928 */
[----:B--2---:R1:W-:Y:S02]  /*df80*/  @!P0 ST.E desc[UR40][R10.64], R20 ;  /* 0x000000140a008985 */ /* 0x0043e4000c101928 */
.L_x_755:
[----:B------:R-:W2:Y:S01]  /*df90*/  LDC R85, c[0x0][0xbe8] ;  /* 0x0002fa00ff557b82 */ /* 0x000ea20000000800 */
[----:B------:R-:W-:Y:S01]  /*dfa0*/  ULDC.64 UR4, c[0x0][0xaa0] ;  /* 0x0002a80000047ab9 */ /* 0x000fe20000000a00 */
[----:B-1----:R-:W5:Y:S01]  /*dfb0*/  LD.E.128 R4, desc[UR40][R6.64] ;  /* 0x0000002806047980 */ /* 0x002f62000c101d00 */
[----:B------:R-:W-:-:S03]  /*dfc0*/  IMAD R3, R81, UR4, RZ ;  /* 0x0000000451037c24 */ /* 0x000fc6000f8e02ff */
[----:B------:R-:W5:Y:S02]  /*dfd0*/  LD.E.128 R8, desc[UR40][R8.64] ;  /* 0x0000002808087980 */ /* 0x000f64000c101d00 */
[----:B------:R-:W1:Y:S02]  /*dfe0*/  LDC R88, c[0x0][0xac8] ;  /* 0x0002b200ff587b82 */ /* 0x000e640000000800 */
[----:B------:R-:W5:Y:S04]  /*dff0*/  LD.E.128 R12, desc[UR40][R12.64] ;  /* 0x000000280c0c7980 */ /* 0x000f68000c101d00 */
[----:B------:R-:W5:Y:S04]  /*e000*/  LD.E.128 R28, desc[UR40][R28.64] ;  /* 0x000000281c1c7980 */ /* 0x000f68000c101d00 */
[----:B------:R-:W5:Y:S04]  /*e010*/  LD.E.128 R32, desc[UR40][R32.64] ;  /* 0x0000002820207980 */ /* 0x000f68000c101d00 */
[----:B------:R-:W5:Y:S01]  /*e020*/  LD.E.128 R36, desc[UR40][R36.64] ;  /* 0x0000002824247980 */ /* 0x000f62000c101d00 */
[----:B--2---:R-:W-:Y:S01]  /*e030*/  ISETP.NE.AND P1, PT, R85, 0x1, PT ;  /* 0x000000015500780c */ /* 0x004fe20003f25270 */
[----:B------:R-:W-:-:S02]  /*e040*/  IMAD R3, R24, UR5, R3 ;  /* 0x0000000518037c24 */ /* 0x000fc4000f8e0203 */
[----:B------:R-:W5:Y:S01]  /*e050*/  LD.E.128 R40, desc[UR40][R40.64] ;  /* 0x0000002828287980 */ /* 0x000f62000c101d00 */
[----:B------:R-:W-:Y:S01]  /*e060*/  IMAD.WIDE.U32 R20, R24, UR4, RZ ;  /* 0x0000000418147c25 */ /* 0x000fe2000f8e00ff */
[----:B------:R-:W-:Y:S02]  /*e070*/  ULDC.64 UR4, c[0x0][0xae8] ;  /* 0x0002ba0000047ab9 */ /* 0x000fe40000000a00 */
[----:B------:R-:W5:Y:S04]  /*e080*/  LD.E.128 R44, desc[UR40][R44.64] ;  /* 0x000000282c2c7980 */ /* 0x000f68000c101d00 */
[----:B------:R-:W5:Y:S02]  /*e090*/  LD.E.128 R48, desc[UR40][R48.64] ;  /* 0x0000002830307980 */ /* 0x000f64000c101d00 */
[----:B------:R-:W2:Y:S01]  /*e0a0*/  @P1 LDC R81, c[0x0][0xbec] ;  /* 0x0002fb00ff511b82 */ /* 0x000ea20000000800 */
[----:B------:R-:W-:Y:S01]  /*e0b0*/  IMAD.IADD R21, R21, 0x1, R3 ;  /* 0x0000000115157824 */ /* 0x000fe200078e0203 */
[----:B------:R-:W5:Y:S01]  /*e0c0*/  LD.E.128 R52, desc[UR40][R52.64] ;  /* 0x0000002834347980 */ /* 0x000f62000c101d00 */
[----:B------:R-:W-:-:S03]  /*e0d0*/  IMAD R24, R80, UR4, RZ ;  /* 0x0000000450187c24 */ /* 0x000fc6000f8e02ff */
[----:B------:R-:W5:Y:S02]  /*e0e0*/  LD.E.128 R56, desc[UR40][R56.64] ;  /* 0x0000002838387980 */ /* 0x000f64000c101d00 */
[----:B------:R-:W3:Y:S01]  /*e0f0*/  @P1 LDC R87, c[0x0][0xbf0] ;  /* 0x0002fc00ff571b82 */ /* 0x000ee20000000800 */
[C---:B------:R-:W-:Y:S01]  /*e100*/  IMAD R3, R199.reuse, UR5, R24 ;  /* 0x00000005c7037c24 */ /* 0x040fe2000f8e0218 */
[----:B------:R-:W5:Y:S01]  /*e110*/  LD.E.128 R60, desc[UR40][R60.64] ;  /* 0x000000283c3c7980 */ /* 0x000f62000c101d00 */
[----:B------:R-:W-:Y:S01]  /*e120*/  IMAD.WIDE.U32 R20, R199, UR4, R20 ;  /* 0x00000004c7147c25 */ /* 0x000fe2000f8e0014 */
[----:B------:R-:W-:Y:S02]  /*e130*/  ULDC.64 UR4, c[0x0][0xaf0] ;  /* 0x0002bc0000047ab9 */ /* 0x000fe40000000a00 */
[----:B------:R-:W5:Y:S01]  /*e140*/  LD.E.128 R64, desc[UR40][R64.64] ;  /* 0x0000002840407980 */ /* 0x000f62000c101d00 */
[----:B------:R-:W-:Y:S02]  /*e150*/  IMAD R24, R210, 0x20, R211 ;  /* 0x00000020d2187824 */ /* 0x000fe400078e02d3 */
[----:B------:R-:W-:Y:S01]  /*e160*/  IMAD.IADD R21, R21, 0x1, R3 ;  /* 0x0000000115157824 */ /* 0x000fe200078e0203 */
[----:B------:R-:W5:Y:S01]  /*e170*/  LD.E.128 R68, desc[UR40][R68.64] ;  /* 0x0000002844447980 */ /* 0x000f62000c101d00 */
[----:B------:R-:W-:-:S02]  /*e180*/  IMAD R3, R212, UR4, RZ ;  /* 0x00000004d4037c24 */ /* 0x000fc4000f8e02ff */
[----:B------:R-:W-:Y:S01]  /*e190*/  IMAD R82, R209, 0x40, R24 ;  /* 0x00000040d1527824 */ /* 0x000fe200078e0218 */
[----:B-1----:R-:W-:Y:S01]  /*e1a0*/  ISETP.GE.AND P0, PT, R207, R88, PT ;  /* 0x00000058cf00720c */ /* 0x002fe20003f06270 */
[C---:B------:R-:W-:Y:S01]  /*e1b0*/  IMAD R3, R83.reuse, UR5, R3 ;  /* 0x0000000553037c24 */ /* 0x040fe2000f8e0203 */
[----:B------:R-:W5:Y:S01]  /*e1c0*/  LD.E.128 R72, desc[UR40][R72.64] ;  /* 0x0000002848487980 */ /* 0x000f62000c101d00 */
[----:B------:R-:W-:-:S03]  /*e1d0*/  IMAD.WIDE.U32 R20, R83, UR4, R20 ;  /* 0x0000000453147c25 */ /* 0x000fc6000f8e0014 */
[----:B------:R-:W5:Y:S01]  /*e1e0*/  LD.E.128 R76, desc[UR40][R76.64] ;  /* 0x000000284c4c7980 */ /* 0x000f62000c101d00 */
[----:B--2---:R-:W-:Y:S01]  /*e1f0*/  @P1 IMAD.HI.U32 R24, R82, R81, RZ ;  /* 0x0000005152181227 */ /* 0x004fe200078e00ff */
[----:B------:R-:W-:Y:S01]  /*e200*/  SEL R80, RZ, 0xffffffff, P0 ;  /* 0xffffffffff507807 */ /* 0x000fe20000000000 */
[----:B------:R-:W-:Y:S01]  /*e210*/  ULDC.64 UR4, c[0x0][0xae0] ;  /* 0x0002b80000047ab9 */ /* 0x000fe20000000a00 */
[-C--:B------:R-:W-:Y:S01]  /*e220*/  ISETP.GE.AND P0, PT, R206, R88.reuse, PT ;  /* 0x00000058ce00720c */ /* 0x080fe20003f06270 */
[----:B------:R-:W-:Y:S01]  /*e230*/  IMAD.IADD R21, R21, 0x1, R3 ;  /* 0x0000000115157824 */ /* 0x000fe200078e0203 */
[----:B------:R-:W-:Y:S01]  /*e240*/  @!PT LDS RZ, [RZ] ;  /* 0x00000000fffff984 */ /* 0x000fe20000000800 */
[----:B------:R-:W-:Y:S01]  /*e250*/  @!PT LDS RZ, [RZ] ;  /* 0x00000000fffff984 */ /* 0x000fe20000000800 */
[----:B------:R-:W-:Y:S01]  /*e260*/  @!PT LDS RZ, [RZ] ;  /* 0x00000000fffff984 */ /* 0x000fe20000000800 */
[----:B------:R-:W-:Y:S01]  /*e270*/  @!PT LDS RZ, [RZ] ;  /* 0x00000000fffff984 */ /* 0x000fe20000000800 */
[----:B------:R1:W-:Y:S06]  /*e280*/  MEMBAR.ALL.CTA ;  /* 0x0000000000007992 */ /* 0x0003ec0000008000 */
[----:B-1----:R-:W1:Y:S01]  /*e290*/  FENCE.VIEW.ASYNC.S ;  /* 0x00000000000073c6 */ /* 0x002e620000000000 */
[----:B------:R-:W-:Y:S01]  /*e2a0*/  IMAD.MOV.U32 R3, RZ, RZ, R82 ;  /* 0x000000ffff037224 */ /* 0x000fe200078e0052 */
[----:B---3--:R-:W-:Y:S01]  /*e2b0*/  @P1 SHF.R.U32.HI R3, RZ, R87, R24 ;  /* 0x00000057ff031219 */ /* 0x008fe20000011618 */
[----:B------:R-:W-:Y:S01]  /*e2c0*/  IMAD.SHL.U32 R83, R80, 0x2, RZ ;  /* 0x0000000250537824 */ /* 0x000fe200078e00ff */
[-C--:B------:R-:W-:Y:S01]  /*e2d0*/  ISETP.GE.AND P1, PT, R189, R88.reuse, PT ;  /* 0x00000058bd00720c */ /* 0x080fe20003f26270 */
[----:B------:R-:W-:Y:S01]  /*e2e0*/  IMAD R92, R0, R85, RZ ;  /* 0x00000055005c7224 */ /* 0x000fe200078e02ff */
[----:B------:R-:W-:Y:S01]  /*e2f0*/  SEL R80, RZ, 0xffffffff, P0 ;  /* 0xffffffffff507807 */ /* 0x000fe20000000000 */
[----:B------:R-:W-:Y:S01]  /*e300*/  IMAD.MOV R81, RZ, RZ, -R3 ;  /* 0x000000ffff517224 */ /* 0x000fe200078e0a03 */
[----:B------:R-:W-:Y:S01]  /*e310*/  SEL R24, RZ, 0x1, P1 ;  /* 0x00000001ff187807 */ /* 0x000fe20000800000 */
[----:B------:R-:W-:Y:S01]  /*e320*/  IMAD.WIDE.U32 R20, R3, UR4, R20 ;  /* 0x0000000403147c25 */ /* 0x000fe2000f8e0014 */
[-C--:B------:R-:W-:Y:S01]  /*e330*/  ISETP.GE.AND P0, PT, R205, R88.reuse, PT ;  /* 0x00000058cd00720c */ /* 0x080fe20003f06270 */
[----:B------:R-:W-:Y:S01]  /*e340*/  BSSY B1, `(.L_x_756) ;  /* 0x000004a000017945 */ /* 0x000fe20003800000 */
[----:B------:R-:W-:Y:S01]  /*e350*/  LOP3.LUT R24, R83, 0x2, R24, 0xe2, !PT ;  /* 0x0000000253187812 */ /* 0x000fe200078ee218 */
[----:B------:R-:W-:Y:S01]  /*e360*/  IMAD.SHL.U32 R83, R80, 0x4, RZ ;  /* 0x0000000450537824 */ /* 0x000fe200078e00ff */
[----:B------:R-:W-:Y:S01]  /*e370*/  SEL R80, RZ, 0xffffffff, P0 ;  /* 0xffffffffff507807 */ /* 0x000fe20000000000 */
[----:B------:R-:W-:Y:S01]  /*e380*/  IMAD R81, R85, R81, R82 ;  /* 0x0000005155517224 */ /* 0x000fe200078e0252 */
[-C--:B------:R-:W-:Y:S01]  /*e390*/  ISETP.GE.AND P0, PT, R204, R88.reuse, PT ;  /* 0x00000058cc00720c */ /* 0x080fe20003f06270 */
[----:B------:R-:W-:Y:S01]  /*e3a0*/  IMAD R91, R209, 0x40, R211 ;  /* 0x00000040d15b7824 */ /* 0x000fe200078e02d3 */
[----:B------:R-:W-:Y:S01]  /*e3b0*/  SHF.R.S32.HI R82, RZ, 0x1f, R3 ;  /* 0x0000001fff527819 */ /* 0x000fe20000011403 */
[----:B------:R-:W-:Y:S01]  /*e3c0*/  VIADD R0, R2, 0x28c20 ;  /* 0x00028c2002007836 */ /* 0x000fe20000000000 */
[----:B------:R-:W-:Y:S01]  /*e3d0*/  LOP3.LUT R24, R83, 0x4, R24, 0xe2, !PT ;  /* 0x0000000453187812 */ /* 0x000fe200078ee218 */
[----:B------:R-:W-:Y:S01]  /*e3e0*/  IMAD.SHL.U32 R83, R80, 0x8, RZ ;  /* 0x0000000850537824 */ /* 0x000fe200078e00ff */
[----:B------:R-:W-:Y:S01]  /*e3f0*/  SEL R80, RZ, 0xffffffff, P0 ;  /* 0xffffffffff507807 */ /* 0x000fe20000000000 */
[----:B------:R-:W-:Y:S01]  /*e400*/  IMAD R82, R82, UR4, RZ ;  /* 0x0000000452527c24 */ /* 0x000fe2000f8e02ff */
[----:B------:R-:W-:-:S02]  /*e410*/  ISETP.GE.AND P0, PT, R203, R88, PT ;  /* 0x00000058cb00720c */ /* 0x000fc40003f06270 */
[----:B------:R-:W-:Y:S01]  /*e420*/  LOP3.LUT R24, R83, 0x8, R24, 0xe2, !PT ;  /* 0x0000000853187812 */ /* 0x000fe200078ee218 */
[----:B------:R-:W-:Y:S01]  /*e430*/  IMAD.SHL.U32 R87, R80, 0x10, RZ ;  /* 0x0000001050577824 */ /* 0x000fe200078e00ff */
[----:B------:R-:W-:Y:S01]  /*e440*/  SHF.R.S32.HI R80, RZ, 0x1f, R81 ;  /* 0x0000001fff507819 */ /* 0x000fe20000011451 */
[----:B------:R-:W-:Y:S01]  /*e450*/  IMAD R83, R3, UR5, R82 ;  /* 0x0000000503537c24 */ /* 0x000fe2000f8e0252 */
[----:B------:R-:W-:Y:S01]  /*e460*/  ULDC.64 UR4, c[0x0][0xad8] ;  /* 0x0002b60000047ab9 */ /* 0x000fe20000000a00 */
[----:B------:R-:W-:Y:S02]  /*e470*/  SEL R3, RZ, 0xffffffff, P0 ;  /* 0xffffffffff037807 */ /* 0x000fe40000000000 */
[----:B------:R-:W-:Y:S01]  /*e480*/  IMAD.IADD R21, R21, 0x1, R83 ;  /* 0x0000000115157824 */ /* 0x000fe200078e0253 */
[----:B------:R-:W-:Y:S01]  /*e490*/  ISETP.GE.AND P1, PT, R91, R92, PT ;  /* 0x0000005c5b00720c */ /* 0x000fe20003f26270 */
[----:B------:R-:W-:Y:S01]  /*e4a0*/  IMAD R80, R80, UR4, RZ ;  /* 0x0000000450507c24 */ /* 0x000fe2000f8e02ff */
[----:B------:R-:W-:Y:S01]  /*e4b0*/  LOP3.LUT R24, R87, 0x10, R24, 0xe2, !PT ;  /* 0x0000001057187812 */ /* 0x000fe200078ee218 */
[----:B------:R-:W-:Y:S01]  /*e4c0*/  IMAD.WIDE.U32 R20, R81, UR4, R20 ;  /* 0x0000000451147c25 */ /* 0x000fe2000f8e0014 */
[----:B------:R-:W-:-:S02]  /*e4d0*/  ISETP.GE.AND P0, PT, R215, R88, PT ;  /* 0x00000058d700720c */ /* 0x000fc40003f06270 */
[----:B------:R-:W-:Y:S01]  /*e4e0*/  PRMT R0, RZ, 0x654, R0 ;  /* 0x00000654ff007816 */ /* 0x000fe20000000000 */
[----:B------:R-:W-:Y:S01]  /*e4f0*/  IMAD R83, R81, UR5, R80 ;  /* 0x0000000551537c24 */ /* 0x000fe2000f8e0250 */
[----:B------:R-:W-:Y:S01]  /*e500*/  ULDC.64 UR4, c[0x0][0xa80] ;  /* 0x0002a00000047ab9 */ /* 0x000fe20000000a00 */
[----:B------:R-:W-:Y:S01]  /*e510*/  IMAD.SHL.U32 R3, R3, 0x20, RZ ;  /* 0x0000002003037824 */ /* 0x000fe200078e00ff */
[----:B------:R-:W-:Y:S01]  /*e520*/  LEA R89, P2, R20, UR4, 0x1 ;  /* 0x0000000414597c11 */ /* 0x000fe2000f8408ff */
[----:B------:R-:W-:Y:S01]  /*e530*/  IMAD.IADD R21, R21, 0x1, R83 ;  /* 0x0000000115157824 */ /* 0x000fe200078e0253 */
[----:B-1----:R1:W-:Y:S02]  /*e540*/  SYNCS.ARRIVE.TRANS64.RED.A1T0 RZ, [R0+URZ], RZ ;  /* 0x000000ff00ff79a7 */ /* 0x0023e4000810043f */
[----:B------:R-:W-:Y:S01]  /*e550*/  LOP3.LUT R24, R3, 0x20, R24, 0xe2, !PT ;  /* 0x0000002003187812 */ /* 0x000fe200078ee218 */
[----:B------:R1:W2:Y:S01]  /*e560*/  SHFL.IDX PT, R80, R89, RZ, 0x181f ;  /* 0x00181fff59507589 */ /* 0x0002a200000e0000 */
[----:B------:R-:W-:-:S02]  /*e570*/  SEL R3, RZ, 0x40, P0 ;  /* 0x00000040ff037807 */ /* 0x000fc40000000000 */
[----:B------:R-:W-:Y:S02]  /*e580*/  ISETP.GE.AND P0, PT, R214, R88, PT ;  /* 0x00000058d600720c */ /* 0x000fe40003f06270 */
[----:B------:R-:W-:Y:S02]  /*e590*/  LEA.HI.X R90, R20, UR5, R21, 0x1, P2 ;  /* 0x00000005145a7c11 */ /* 0x000fe400090f0c15 */
[----:B------:R-:W-:Y:S02]  /*e5a0*/  LOP3.LUT R3, R24, R3, RZ, 0xfc, !PT ;  /* 0x0000000318037212 */ /* 0x000fe400078efcff */
[----:B------:R-:W-:Y:S01]  /*e5b0*/  SEL R24, RZ, 0x80, P0 ;  /* 0x00000080ff187807 */ /* 0x000fe20000000000 */
[----:B------:R1:W3:Y:S03]  /*e5c0*/  SHFL.IDX PT, R81, R90, RZ, 0x181f ;  /* 0x00181fff5a517589 */ /* 0x0002e600000e0000 */
[----:B------:R-:W-:Y:S01]  /*e5d0*/  LOP3.LUT R24, R3, R24, RZ, 0xfc, !PT ;  /* 0x0000001803187212 */ /* 0x000fe200078efcff */
[----:B------:R-:W-:Y:S06]  /*e5e0*/  @P1 BRA `(.L_x_757) ;  /* 0x00000000007c1947 */ /* 0x000fec0003800000 */
[-C--:B------:R-:W-:Y:S02]  /*e5f0*/  ISETP.GE.AND P1, PT, R207, R88.reuse, PT ;  /* 0x00000058cf00720c */ /* 0x080fe40003f26270 */
[-C--:B------:R-:W-:Y:S02]  /*e600*/  ISETP.GE.AND P0, PT, R189, R88.reuse, PT ;  /* 0x00000058bd00720c */ /* 0x080fe40003f06270 */
[-C--:B------:R-:W-:Y:S02]  /*e610*/  ISETP.GE.AND P5, PT, R206, R88.reuse, PT ;  /* 0x00000058ce00720c */ /* 0x080fe40003fa6270 */
[----:B------:R-:W-:-:S07]  /*e620*/  ISETP.GE.AND P3, PT, R205, R88, PT ;  /* 0x00000058cd00720c */ /* 0x000fce0003f66270 */
[----:B--2---:R-:W-:Y:S02]  /*e630*/  @!P1 LEA R82, P2, R207, R80, 0x1 ;  /* 0x00000050cf529211 */ /* 0x004fe400078408ff */
[----:B---3--:R-:W-:Y:S02]  /*e640*/  @!P0 IMAD.WIDE R20, R189, 0x2, R80 ;  /* 0x00000002bd148825 */ /* 0x008fe400078e0250 */
[----:B------:R-:W-:Y:S02]  /*e650*/  @!P1 LEA.HI.X R83, R207, R81, R233, 0x1, P2 ;  /* 0x00000051cf539211 */ /* 0x000fe400010f0ce9 */
[----:B------:R-:W-:Y:S01]  /*e660*/  ISETP.GE.AND P2, PT, R204, R88, PT ;  /* 0x00000058cc00720c */ /* 0x000fe20003f46270 */
[----:B-----5:R2:W-:Y:S01]  /*e670*/  @!P0 ST.E.128 desc[UR40][R20.64], R4 ;  /* 0x0000000414008985 */ /* 0x0205e2000c101d28 */
[----:B------:R-:W-:Y:S02]  /*e680*/  @!P5 LEA R84, P4, R206, R80, 0x1 ;  /* 0x00000050ce54d211 */ /* 0x000fe400078808ff */
[----:B------:R-:W-:Y:S01]  /*e690*/  LOP3.LUT P0, RZ, R3, 0x40, RZ, 0xc0, !PT ;  /* 0x0000004003ff7812 */ /* 0x000fe2000780c0ff */
[----:B------:R3:W-:Y:S01]  /*e6a0*/  @!P1 ST.E.128 desc[UR40][R82.64], R12 ;  /* 0x0000000c52009985 */ /* 0x0007e2000c101d28 */
[----:B------:R-:W-:-:S02]  /*e6b0*/  ISETP.GE.AND P1, PT, R203, R88, PT ;  /* 0x00000058cb00720c */ /* 0x000fc40003f26270 */
[-C--:B------:R-:W-:Y:S02]  /*e6c0*/  @!P5 LEA.HI.X R85, R206, R81.reuse, R232, 0x1, P4 ;  /* 0x00000051ce55d211 */ /* 0x080fe400020f0ce8 */
[----:B------:R-:W-:Y:S02]  /*e6d0*/  LOP3.LUT P4, RZ, R24, 0x80, RZ, 0xc0, !PT ;  /* 0x0000008018ff7812 */ /* 0x000fe4000788c0ff */
[CC--:B------:R-:W-:Y:S01]  /*e6e0*/  @!P3 LEA R86, P6, R205.reuse, R80.reuse, 0x1 ;  /* 0x00000050cd56b211 */ /* 0x0c0fe200078c08ff */
[----:B------:R4:W-:Y:S03]  /*e6f0*/  @!P5 ST.E.128 desc[UR40][R84.64], R32 ;  /* 0x000000205400d985 */ /* 0x0009e6000c101d28 */
[----:B------:R-:W-:Y:S02]  /*e700*/  @!P3 LEA.HI.X R87, R205, R81, R231, 0x1, P6 ;  /* 0x00000051cd57b211 */ /* 0x000fe400030f0ce7 */
[----:B--2---:R-:W-:-:S03]  /*e710*/  @!P2 LEA R4, P5, R204, R80, 0x1 ;  /* 0x00000050cc04a211 */ /* 0x004fc600078a08ff */
[----:B------:R4:W-:Y:S01]  /*e720*/  @!P3 ST.E.128 desc[UR40][R86.64], R40 ;  /* 0x000000285600b985 */ /* 0x0009e2000c101d28 */
[-C--:B------:R-:W-:Y:S02]  /*e730*/  @!P1 LEA R6, P6, R203, R80.reuse, 0x1 ;  /* 0x00000050cb069211 */ /* 0x080fe400078c08ff */
[-C--:B---3--:R-:W-:Y:S02]  /*e740*/  @P0 LEA R12, P3, R215, R80.reuse, 0x1 ;  /* 0x00000050d70c0211 */ /* 0x088fe400078608ff */
        /* <DEDUP_REMOVED lines=9> */
.L_x_757:
[----:B------:R-:W-:Y:S05]  /*e7e0*/  BSYNC B1 ;  /* 0x0000000000017941 */ /* 0x000fea0003800000 */
.L_x_756:
[----:B-1----:R-:W-:Y:S01]  /*e7f0*/  VIADD R0, R91, 0x20 ;  /* 0x000000205b007836 */ /* 0x002fe20000000000 */
[----:B----45:R1:W4:Y:S04]  /*e800*/  SHFL.IDX PT, R7, R90, 0x1, 0x181f ;  /* 0x00381f005a077f89 */ /* 0x03032800000e0000 */
[----:B------:R-:W-:Y:S01]  /*e810*/  ISETP.GE.AND P0, PT, R0, R92, PT ;  /* 0x0000005c0000720c */ /* 0x000fe20003f06270 */
[----:B------:R1:W0:-:S12]  /*e820*/  SHFL.IDX PT, R6, R89, 0x1, 0x181f ;  /* 0x00381f0059067f89 */ /* 0x00021800000e0000 */
[----:B-1----:R-:W-:Y:S05]  /*e830*/  @P0 BRA `(.L_x_758) ;  /* 0x0000000c00d80947 */ /* 0x002fea0003800000 */
[-C--:B------:R-:W-:Y:S02]  /*e840*/  ISETP.GE.AND P5, PT, R207, R88.reuse, PT ;  /* 0x00000058cf00720c */ /* 0x080fe40003fa6270 */
[-C--:B------:R-:W-:Y:S02]  /*e850*/  ISETP.GE.AND P6, PT, R189, R88.reuse, PT ;  /* 0x00000058bd00720c */ /* 0x080fe40003fc6270 */
[-C--:B------:R-:W-:Y:S02]  /*e860*/  ISETP.GE.AND P3, PT, R206, R88.reuse, PT ;  /* 0x00000058ce00720c */ /* 0x080fe40003f66270 */
[-C--:B------:R-:W-:Y:S02]  /*e870*/  ISETP.GE.AND P2, PT, R205, R88.reuse, PT ;  /* 0x00000058cd00720c */ /* 0x080fe40003f46270 */
[-C--:B------:R-:W-:Y:S02]  /*e880*/  ISETP.GE.AND P1, PT, R204, R88.reuse, PT ;  /* 0x00000058cc00720c */ /* 0x080fe40003f26270 */
[----:B------:R-:W-:-:S03]  /*e890*/  ISETP.GE.AND P0, PT, R203, R88, PT ;  /* 0x00000058cb00720c */ /* 0x000fc60003f06270 */
[-C--:B0-----:R-:W-:Y:S02]  /*e8a0*/  @!P5 LEA R12, P4, R207, R6.reuse, 0x1 ;  /* 0x00000006cf0cd211 */ /* 0x081fe400078808ff */
[----:B----4-:R-:W-:Y:S02]  /*e8b0*/  @!P6 IMAD.WIDE R4, R189, 0x2, R6 ;  /* 0x00000002bd04e825 */ /* 0x010fe400078e0206 */
[----:B------:R-:W-:Y:S02]  /*e8c0*/  @!P5 LEA.HI.X R13, R207, R7, R233, 0x1, P4 ;  /* 0x00000007cf0dd211 */ /* 0x000fe400020f0ce9 */
[----:B------:R-:W-:Y:S01]  /*e8d0*/  LOP3.LUT P4, RZ, R3, 0x40, RZ, 0xc0, !PT ;  /* 0x0000004003ff7812 */ /* 0x000fe2000788c0ff */
[----:B------:R0:W-:Y:S01]  /*e8e0*/  @!P6 ST.E.128 desc[UR40][R4.64], R8 ;  /* 0x000000080400e985 */ /* 0x0001e2000c101d28 */
[----:B------:R-:W-:-:S03]  /*e8f0*/  @!P3 LEA R14, P6, R206, R6, 0x1 ;  /* 0x00000006ce0eb211 */ /* 0x000fc600078c08ff */
[----:B------:R1:W-:Y:S01]  /*e900*/  @!P5 ST.E.128 desc[UR40][R12.64], R28 ;  /* 0x0000001c0c00d985 */ /* 0x0003e2000c101d28 */
[-C--:B------:R-:W-:Y:S02]  /*e910*/  @!P3 LEA.HI.X R15, R206, R7.reuse, R232, 0x1, P6 ;  /* 0x00000007ce0fb211 */ /* 0x080fe400030f0ce8 */
[-C--:B------:R-:W-:Y:S02]  /*e920*/  @!P2 LEA R20, P5, R205, R6.reuse, 0x1 ;  /* 0x00000006cd14a211 */ /* 0x080fe400078a08ff */
[CC--:B------:R-:W-:Y:S01]  /*e930*/  @!P1 LEA R32, P6, R204.reuse, R6.reuse, 0x1 ;  /* 0x00000006cc209211 */ /* 0x0c0fe200078c08ff */
[----:B------:R1:W-:Y:S01]  /*e940*/  @!P3 ST.E.128 desc[UR40][R14.64], R36 ;  /* 0x000000240e00b985 */ /* 0x0003e2000c101d28 */
[----:B------:R-:W-:Y:S02]  /*e950*/  @!P0 LEA R34, P3, R203, R6, 0x1 ;  /* 0x00000006cb228211 */ /* 0x000fe400078608ff */
[-C--:B------:R-:W-:Y:S02]  /*e960*/  @!P2 LEA.HI.X R21, R205, R7.reuse, R231, 0x1, P5 ;  /* 0x00000007cd15a211 */ /* 0x080fe400028f0ce7 */
[----:B------:R-:W-:-:S02]  /*e970*/  @!P1 LEA.HI.X R33, R204, R7, R230, 0x1, P6 ;  /* 0x00000007cc219211 */ /* 0x000fc400030f0ce6 */
[----:B------:R-:W-:Y:S01]  /*e980*/  @!P0 LEA.HI.X R35, R203, R7, R229, 0x1, P3 ;  /* 0x00000007cb238211 */ /* 0x000fe200018f0ce5 */
[----:B------:R1:W-:Y:S01]  /*e990*/  @!P2 ST.E.128 desc[UR40][R20.64], R44 ;  /* 0x0000002c1400a985 */ /* 0x0003e2000c101d28 */
[----:B0-----:R-:W-:-:S03]  /*e9a0*/  @P4 LEA R4, P5, R215, R6, 0x1 ;  /* 0x00000006d7044211 */ /* 0x001fc600078a08ff */
[----:B------:R1:W-:Y:S01]  /*e9b0*/  @!P1 ST.E.128 desc[UR40][R32.64], R52 ;  /* 0x0000003420009985 */ /* 0x0003e2000c101d28 */
[----:B------:R-:W-:-:S03]  /*e9c0*/  @P4 LEA.HI.X R5, R215, R7, R228, 0x1, P5 ;  /* 0x00000007d7054211 */ /* 0x000fc600028f0ce4 */
[----:B------:R1:W-:Y:S01]  /*e9d0*/  @!P0 ST.E.128 desc[UR40][R34.64], R60 ;  /* 0x0000003c22008985 */ /* 0x0003e2000c101d28 */
[----:B------:R-:W-:-:S03]  /*e9e0*/  LOP3.LUT P0, RZ, R24, 0x80, RZ, 0xc0, !PT ;  /* 0x0000008018ff7812 */ /* 0x000fc6000780c0ff */
[----:B------:R1:W-:Y:S10]  /*e9f0*/  @P4 ST.E.128 desc[UR40][R4.64], R68 ;  /* 0x0000004404004985 */ /* 0x0003f4000c101d28 */
[----:B------:R-:W-:Y:S05]  /*ea00*/  @!P0 BRA `(.L_x_758) ;  /* 0x0000000c00648947 */ /* 0x000fea0003800000 */
[----:B-1----:R-:W-:-:S04]  /*ea10*/  LEA R4, P0, R214, R6, 0x1 ;  /* 0x00000006d6047211 */ /* 0x002fc800078008ff */
[----:B------:R-:W-:-:S05]  /*ea20*/  LEA.HI.X R5, R214, R7, R227, 0x1, P0 ;  /* 0x00000007d6057211 */ /* 0x000fca00000f0ce3 */
[----:B------:R0:W-:Y:S01]  /*ea30*/  ST.E.128 desc[UR40][R4.64], R76 ;  /* 0x0000004c04007985 */ /* 0x0001e2000c101d28 */
[----:B------:R-:W-:Y:S05]  /*ea40*/  BRA `(.L_x_758) ;  /* 0x0000000c00547947 */ /* 0x000fea0003800000 */
.L_x_753:
[----:B------:R-:W-:Y:S01]  /*ea50*/  ULDC.64 UR4, c[0x0][0xc00] ;  /* 0x0003000000047ab9 */ /* 0x000fe20000000a00 */
[----:B------:R-:W-:Y:S01]  /*ea60*/  IMAD.MOV.U32 R3, RZ, RZ, RZ ;  /* 0x000000ffff037224 */ /* 0x000fe200078e00ff */
[----:B------:R-:W-:Y:S01]  /*ea70*/  ISETP.NE.U32.AND P0, PT, RZ, UR4, PT ;  /* 0x00000004ff007c0c */ /* 0x000fe2000bf05070 */
[----:B------:R-:W2:Y:S01]  /*ea80*/  LDC R29, c[0x0][0xbe8] ;  /* 0x0002fa00ff1d7b82 */ /* 0x000ea20000000800 */
[----:B------:R-:W-:Y:S02]  /*ea90*/  IADD3 R4, P1, R200, UR4, RZ ;  /* 0x00000004c8047c10 */ /* 0x000fe4000ff3e0ff */
[----:B------:R-:W-:Y:S02]  /*eaa0*/  ISETP.NE.AND.EX P0, PT, RZ, UR5, PT, P0 ;  /* 0x00000005ff007c0c */ /* 0x000fe4000bf05300 */
[----:B------:R-:W-:Y:S01]  /*eab0*/  IADD3.X R5, R201, UR5, RZ, P1, !PT ;  /* 0x00000005c9057c10 */ /* 0x000fe20008ffe4ff */
[----:B------:R-:W-:Y:S02]  /*eac0*/  ULDC.64 UR4, c[0x0][0xc08] ;  /* 0x0003020000047ab9 */ /* 0x000fe40000000a00 */
[----:B------:R-:W-:-:S04]  /*ead0*/  ISETP.NE.U32.AND P1, PT, RZ, UR4, PT ;  /* 0x00000004ff007c0c */ /* 0x000fc8000bf25070 */
[----:B------:R-:W-:-:S04]  /*eae0*/  ISETP.NE.AND.EX P1, PT, RZ, UR5, PT, P1 ;  /* 0x00000005ff007c0c */ /* 0x000fc8000bf25310 */
[----:B------:R3:W5:Y:S09]  /*eaf0*/  @P0 LDG.E R3, desc[UR40][R4.64] ;  /* 0x0000002804030981 */ /* 0x000772000c1e1900 */
[----:B------:R-:W-:Y:S01]  /*eb00*/  @P1 IADD3 R200, P2, R200, UR4, RZ ;  /* 0x00000004c8c81c10 */ /* 0x000fe2000ff5e0ff */
[----:B------:R-:W-:-:S02]  /*eb10*/  ULDC UR4, c[0x0][0xa88] ;  /* 0x0002a20000047ab9 */ /* 0x000fc40000000800 */
[----:B------:R-:W-:Y:S01]  /*eb20*/  IMAD.U32 R0, RZ, RZ, UR4 ;  /* 0x00000004ff007e24 */ /* 0x000fe2000f8e00ff */
[----:B------:R-:W-:-:S05]  /*eb30*/  @P1 IADD3.X R201, R201, UR5, RZ, P2, !PT ;  /* 0x00000005c9c91c10 */ /* 0x000fca00097fe4ff */
[----:B------:R3:W5:Y:S01]  /*eb40*/  @P1 LDG.E R0, desc[UR40][R200.64] ;  /* 0x00000028c8001981 */ /* 0x000762000c1e1900 */
[----:B------:R-:W-:Y:S01]  /*eb50*/  ISETP.GE.AND P2, PT, R234, 0x40, PT ;  /* 0x00000040ea00780c */ /* 0x000fe20003f46270 */
[----:B------:R-:W-:-:S12]  /*eb60*/  @P1 BRA `(.L_x_759) ;  /* 0x0000000000101947 */ /* 0x000fd80003800000 */
[----:B------:R-:W-:Y:S05]  /*eb70*/  @!P0 BRA `(.L_x_759) ;  /* 0x00000000000c8947 */ /* 0x000fea0003800000 */
[----:B------:R-:W4:Y:S04]  /*eb80*/  LDG.E R7, desc[UR40][R4.64] ;  /* 0x0000002804077981 */ /* 0x000f28000c1e1900 */
[----:B-----5:R-:W4:Y:S02]  /*eb90*/  LDG.E R0, desc[UR40][R4.64+0x4] ;  /* 0x0000042804007981 */ /* 0x020f24000c1e1900 */
[----:B----4-:R-:W-:-:S07]  /*eba0*/  IMAD.IADD R0, R0, 0x1, -R7 ;  /* 0x0000000100007824 */ /* 0x010fce00078e0a07 */
.L_x_759:
[----:B------:R-:W-:Y:S01]  /*ebb0*/  BSSY B1, `(.L_x_760) ;  /* 0x000002e000017945 */ /* 0x000fe20003800000 */
[----:B------:R-:W-:Y:S02]  /*ebc0*/  SHF.R.S32.HI R13, RZ, 0x1f, R199 ;  /* 0x0000001fff0d7819 */ /* 0x000fe400000114c7 */
[----:B------:R-:W-:Y:S02]  /*ebd0*/  SEL R15, R202, RZ, !P0 ;  /* 0x000000ffca0f7207 */ /* 0x000fe40004000000 */
[----:B------:R-:W-:Y:S02]  /*ebe0*/  SEL R212, R212, RZ, !P0 ;  /* 0x000000ffd4d47207 */ /* 0x000fe40004000000 */
[----:B-----5:R-:W-:Y:S01]  /*ebf0*/  SHF.R.S32.HI R10, RZ, 0x1f, R3 ;  /* 0x0000001fff0a7819 */ /* 0x020fe20000011403 */
[----:B------:R-:W-:Y:S06]  /*ec00*/  @P2 BRA `(.L_x_761) ;  /* 0x0000000000a02947 */ /* 0x000fec0003800000 */
[----:B---3--:R-:W3:Y:S01]  /*ec10*/  S2R R4, SR_TID.X ;  /* 0x0000000000047919 */ /* 0x008ee20000002100 */
[----:B------:R-:W4:Y:S02]  /*ec20*/  LDC R11, c[0x0][0xbe8] ;  /* 0x0002fa00ff0b7b82 */ /* 0x000f240000000800 */
[----:B----4-:R-:W-:Y:S02]  /*ec30*/  IMAD R5, R0, R11, RZ ;  /* 0x0000000b00057224 */ /* 0x010fe400078e02ff */
[----:B---3--:R-:W-:-:S04]  /*ec40*/  IMAD R4, R209, 0x40, R4 ;  /* 0x00000040d1047824 */ /* 0x008fc800078e0204 */
[----:B------:R-:W-:-:S05]  /*ec50*/  VIADD R12, R4, 0xffffff80 ;  /* 0xffffff80040c7836 */ /* 0x000fca0000000000 */
[----:B------:R-:W-:-:S13]  /*ec60*/  ISETP.GE.AND P0, PT, R12, R5, PT ;  /* 0x000000050c00720c */ /* 0x000fda0003f06270 */
[----:B------:R-:W-:Y:S05]  /*ec70*/  @P0 BRA `(.L_x_761) ;  /* 0x0000000000840947 */ /* 0x000fea0003800000 */
[----:B------:R-:W-:Y:S01]  /*ec80*/  ISETP.NE.AND P0, PT, R11, 0x1, PT ;  /* 0x000000010b00780c */ /* 0x000fe20003f05270 */
[----:B------:R-:W-:Y:S01]  /*ec90*/  ULDC.64 UR4, c[0x0][0xb90] ;  /* 0x0002e40000047ab9 */ /* 0x000fe20000000a00 */
[----:B------:R-:W-:Y:S02]  /*eca0*/  IMAD.MOV.U32 R4, RZ, RZ, R3 ;  /* 0x000000ffff047224 */ /* 0x000fe400078e0003 */
[----:B------:R-:W-:Y:S02]  /*ecb0*/  IMAD R8, R13, UR4, RZ ;  /* 0x000000040d087c24 */ /* 0x000fe4000f8e02ff */
[----:B------:R-:W-:Y:S02]  /*ecc0*/  IMAD.MOV.U32 R5, RZ, RZ, R10 ;  /* 0x000000ffff057224 */ /* 0x000fe400078e000a */
[----:B------:R-:W-:Y:S02]  /*ecd0*/  IMAD.MOV.U32 R7, RZ, RZ, R12 ;  /* 0x000000ffff077224 */ /* 0x000fe400078e000c */
[----:B------:R-:W-:-:S03]  /*ece0*/  IMAD.WIDE.U32 R4, R199, UR4, R4 ;  /* 0x00000004c7047c25 */ /* 0x000fc6000f8e0004 */
[----:B------:R-:W3:Y:S08]  /*ecf0*/  @P0 LDC R9, c[0x0][0xbec] ;  /* 0x0002fb00ff090b82 */ /* 0x000ef00000000800 */
[----:B------:R-:W4:Y:S01]  /*ed00*/  @P0 LDC R21, c[0x0][0xbf0] ;  /* 0x0002fc00ff150b82 */ /* 0x000f220000000800 */
[----:B---3--:R-:W-:-:S04]  /*ed10*/  @P0 IMAD.HI.U32 R6, R12, R9, RZ ;  /* 0x000000090c060227 */ /* 0x008fc800078e00ff */
[----:B------:R-:W-:Y:S01]  /*ed20*/  IMAD R9, R199, UR5, R8 ;  /* 0x00000005c7097c24 */ /* 0x000fe2000f8e0208 */
[----:B------:R-:W-:Y:S01]  /*ed30*/  ULDC.64 UR4, c[0x0][0xb98] ;  /* 0x0002e60000047ab9 */ /* 0x000fe20000000a00 */
[----:B----4-:R-:W-:Y:S02]  /*ed40*/  @P0 SHF.R.U32.HI R7, RZ, R21, R6 ;  /* 0x00000015ff070219 */ /* 0x010fe40000011606 */
[----:B------:R-:W-:Y:S02]  /*ed50*/  IMAD.IADD R5, R5, 0x1, R9 ;  /* 0x0000000105057824 */ /* 0x000fe400078e0209 */
[----:B------:R-:W-:Y:S02]  /*ed60*/  IMAD R6, R212, UR4, RZ ;  /* 0x00000004d4067c24 */ /* 0x000fe4000f8e02ff */
[----:B------:R-:W-:Y:S02]  /*ed70*/  IMAD.MOV R9, RZ, RZ, -R7 ;  /* 0x000000ffff097224 */ /* 0x000fe400078e0a07 */
[----:B------:R-:W-:-:S04]  /*ed80*/  IMAD.WIDE.U32 R4, R15, UR4, R4 ;  /* 0x000000040f047c25 */ /* 0x000fc8000f8e0004 */
[----:B------:R-:W-:Y:S01]  /*ed90*/  IMAD R9, R11, R9, R12 ;  /* 0x000000090b097224 */ /* 0x000fe200078e020c */
[----:B------:R-:W-:Y:S01]  /*eda0*/  SHF.R.S32.HI R11, RZ, 0x1f, R7 ;  /* 0x0000001fff0b7819 */ /* 0x000fe20000011407 */
[----:B------:R-:W-:Y:S01]  /*edb0*/  IMAD R8, R15, UR5, R6 ;  /* 0x000000050f087c24 */ /* 0x000fe2000f8e0206 */
[----:B------:R-:W-:Y:S01]  /*edc0*/  IADD3 R4, P0, R7, R4, RZ ;  /* 0x0000000407047210 */ /* 0x000fe20007f1e0ff */
[----:B------:R-:W-:Y:S01]  /*edd0*/  ULDC.64 UR4, c[0x0][0xb88] ;  /* 0x0002e20000047ab9 */ /* 0x000fe20000000a00 */
[----:B------:R-:W-:Y:S02]  /*ede0*/  SHF.R.S32.HI R6, RZ, 0x1f, R9 ;  /* 0x0000001fff067819 */ /* 0x000fe40000011409 */
[----:B------:R-:W-:-:S03]  /*edf0*/  IADD3.X R5, R11, R5, R8, P0, !PT ;  /* 0x000000050b057210 */ /* 0x000fc600007fe408 */
[----:B------:R-:W-:Y:S02]  /*ee00*/  IMAD R6, R6, UR4, RZ ;  /* 0x0000000406067c24 */ /* 0x000fe4000f8e02ff */
[----:B------:R-:W-:-:S04]  /*ee10*/  IMAD.WIDE.U32 R4, R9, UR4, R4 ;  /* 0x0000000409047c25 */ /* 0x000fc8000f8e0004 */
[----:B------:R-:W-:Y:S01]  /*ee20*/  IMAD R7, R9, UR5, R6 ;  /* 0x0000000509077c24 */ /* 0x000fe2000f8e0206 */
[----:B------:R-:W-:Y:S02]  /*ee30*/  ULDC.64 UR4, c[0x0][0xb50] ;  /* 0x0002d40000047ab9 */ /* 0x000fe40000000a00 */
[----:B------:R-:W-:Y:S01]  /*ee40*/  LEA R6, P0, R4, UR4, 0x2 ;  /* 0x0000000404067c11 */ /* 0x000fe2000f8010ff */
[----:B------:R-:W-:-:S05]  /*ee50*/  IMAD.IADD R5, R5, 0x1, R7 ;  /* 0x0000000105057824 */ /* 0x000fca00078e0207 */
[----:B------:R-:W-:Y:S01]  /*ee60*/  LEA.HI.X R7, R4, UR5, R5, 0x2, P0 ;  /* 0x0000000504077c11 */ /* 0x000fe200080f1405 */
[----:B------:R-:W-:-:S05]  /*ee70*/  IMAD.MOV.U32 R5, RZ, RZ, -0x800000 ;  /* 0xff800000ff057424 */ /* 0x000fca00078e00ff */
[----:B------:R4:W-:Y:S02]  /*ee80*/  STG.E desc[UR40][R6.64], R5 ;  /* 0x0000000506007986 */ /* 0x0009e4000c101928 */
.L_x_761:
[----:B------:R-:W-:Y:S05]  /*ee90*/  BSYNC B1 ;  /* 0x0000000000017941 */ /* 0x000fea0003800000 */
.L_x_760:
[----:B--2---:R-:W-:Y:S01]  /*eea0*/  ISETP.NE.AND P0, PT, R29, 0x1, PT ;  /* 0x000000011d00780c */ /* 0x004fe20003f05270 */
[----:B-1----:R-:W1:Y:S01]  /*eeb0*/  LDC R24, c[0x0][0xac8] ;  /* 0x0002b200ff187b82 */ /* 0x002e620000000800 */
[----:B------:R-:W-:Y:S01]  /*eec0*/  ULDC.64 UR4, c[0x0][0xaa0] ;  /* 0x0002a80000047ab9 */ /* 0x000fe20000000a00 */
[----:B------:R-:W-:Y:S01]  /*eed0*/  IMAD R31, R0, R29, RZ ;  /* 0x0000001d001f7224 */ /* 0x000fe200078e02ff */
[----:B------:R-:W-:Y:S01]  /*eee0*/  BSSY B1, `(.L_x_762) ;  /* 0x0000067000017945 */ /* 0x000fe20003800000 */
[----:B----4-:R-:W-:Y:S02]  /*eef0*/  IMAD R6, R10, UR4, RZ ;  /* 0x000000040a067c24 */ /* 0x010fe4000f8e02ff */
[----:B---3--:R-:W-:-:S04]  /*ef00*/  IMAD.WIDE.U32 R4, R3, UR4, RZ ;  /* 0x0000000403047c25 */ /* 0x008fc8000f8e00ff */
[----:B------:R-:W-:Y:S01]  /*ef10*/  IMAD R3, R3, UR5, R6 ;  /* 0x0000000503037c24 */ /* 0x000fe2000f8e0206 */
[----:B------:R-:W-:Y:S01]  /*ef20*/  ULDC.64 UR4, c[0x0][0xae8] ;  /* 0x0002ba0000047ab9 */ /* 0x000fe20000000a00 */
[----:B------:R-:W2:Y:S01]  /*ef30*/  @P0 LDC R7, c[0x0][0xbec] ;  /* 0x0002fb00ff070b82 */ /* 0x000ea20000000800 */
[----:B------:R-:W-:Y:S02]  /*ef40*/  IMAD R6, R13, UR4, RZ ;  /* 0x000000040d067c24 */ /* 0x000fe4000f8e02ff */
[----:B------:R-:W-:Y:S02]  /*ef50*/  IMAD.IADD R5, R5, 0x1, R3 ;  /* 0x0000000105057824 */ /* 0x000fe400078e0203 */
[C---:B------:R-:W-:Y:S02]  /*ef60*/  IMAD R3, R199.reuse, UR5, R6 ;  /* 0x00000005c7037c24 */ /* 0x040fe4000f8e0206 */
[----:B------:R-:W-:Y:S01]  /*ef70*/  IMAD.WIDE.U32 R4, R199, UR4, R4 ;  /* 0x00000004c7047c25 */ /* 0x000fe2000f8e0004 */
[----:B------:R-:W3:Y:S01]  /*ef80*/  @P0 LDC R9, c[0x0][0xbf0] ;  /* 0x0002fc00ff090b82 */ /* 0x000ee20000000800 */
[----:B------:R-:W-:-:S02]  /*ef90*/  ULDC.64 UR4, c[0x0][0xaf0] ;  /* 0x0002bc0000047ab9 */ /* 0x000fc40000000a00 */
[----:B------:R-:W-:Y:S01]  /*efa0*/  IMAD R6, R210, 0x20, R211 ;  /* 0x00000020d2067824 */ /* 0x000fe200078e02d3 */
[-C--:B-1----:R-:W-:Y:S01]  /*efb0*/  ISETP.GE.AND P1, PT, R207, R24.reuse, PT ;  /* 0x00000018cf00720c */ /* 0x082fe20003f26270 */
[----:B------:R-:W-:Y:S01]  /*efc0*/  IMAD.IADD R5, R5, 0x1, R3 ;  /* 0x0000000105057824 */ /* 0x000fe200078e0203 */
[-C--:B------:R-:W-:Y:S01]  /*efd0*/  ISETP.GE.AND P2, PT, R189, R24.reuse, PT ;  /* 0x00000018bd00720c */ /* 0x080fe20003f46270 */
[----:B------:R-:W-:Y:S01]  /*efe0*/  IMAD R3, R212, UR4, RZ ;  /* 0x00000004d4037c24 */ /* 0x000fe2000f8e02ff */
[----:B------:R-:W-:Y:S01]  /*eff0*/  SEL R10, RZ, 0xffffffff, P1 ;  /* 0xffffffffff0a7807 */ /* 0x000fe20000800000 */
[----:B------:R-:W-:Y:S01]  /*f000*/  IMAD R8, R209, 0x40, R6 ;  /* 0x00000040d1087824 */ /* 0x000fe200078e0206 */
[----:B------:R-:W-:Y:S01]  /*f010*/  ISETP.GE.AND P1, PT, R205, R24, PT ;  /* 0x00000018cd00720c */ /* 0x000fe20003f26270 */
[C---:B------:R-:W-:Y:S02]  /*f020*/  IMAD R3, R15.reuse, UR5, R3 ;  /* 0x000000050f037c24 */ /* 0x040fe4000f8e0203 */
[----:B------:R-:W-:Y:S01]  /*f030*/  IMAD.WIDE.U32 R4, R15, UR4, R4 ;  /* 0x000000040f047c25 */ /* 0x000fe2000f8e0004 */
[----:B------:R-:W-:Y:S01]  /*f040*/  SEL R11, RZ, 0xffffffff, P1 ;  /* 0xffffffffff0b7807 */ /* 0x000fe20000800000 */
[----:B------:R-:W-:-:S02]  /*f050*/  ULDC.64 UR4, c[0x0][0xae0] ;  /* 0x0002b80000047ab9 */ /* 0x000fc40000000a00 */
[----:B--2---:R-:W-:Y:S01]  /*f060*/  @P0 IMAD.HI.U32 R6, R8, R7, RZ ;  /* 0x0000000708060227 */ /* 0x004fe200078e00ff */
[----:B------:R-:W-:Y:S02]  /*f070*/  SEL R7, RZ, 0x1, P2 ;  /* 0x00000001ff077807 */ /* 0x000fe40001000000 */
[-C--:B------:R-:W-:Y:S01]  /*f080*/  ISETP.GE.AND P2, PT, R206, R24.reuse, PT ;  /* 0x00000018ce00720c */ /* 0x080fe20003f46270 */
[----:B------:R-:W-:Y:S02]  /*f090*/  IMAD.SHL.U32 R10, R10, 0x2, RZ ;  /* 0x000000020a0a7824 */ /* 0x000fe400078e00ff */
[----:B------:R-:W-:Y:S02]  /*f0a0*/  IMAD.IADD R5, R5, 0x1, R3 ;  /* 0x0000000105057824 */ /* 0x000fe400078e0203 */
[----:B------:R-:W-:Y:S01]  /*f0b0*/  IMAD.MOV.U32 R3, RZ, RZ, R8 ;  /* 0x000000ffff037224 */ /* 0x000fe200078e0008 */
[----:B---3--:R-:W-:Y:S01]  /*f0c0*/  @P0 SHF.R.U32.HI R3, RZ, R9, R6 ;  /* 0x00000009ff030219 */ /* 0x008fe20000011606 */
[----:B------:R-:W-:Y:S01]  /*f0d0*/  IMAD.SHL.U32 R11, R11, 0x8, RZ ;  /* 0x000000080b0b7824 */ /* 0x000fe200078e00ff */
[----:B------:R-:W-:Y:S01]  /*f0e0*/  LOP3.LUT R9, R10, 0x2, R7, 0xe2, !PT ;  /* 0x000000020a097812 */ /* 0x000fe200078ee207 */
[----:B------:R-:W-:Y:S01]  /*f0f0*/  IMAD R30, R209, 0x40, R211 ;  /* 0x00000040d11e7824 */ /* 0x000fe200078e02d3 */
[----:B------:R-:W-:Y:S01]  /*f100*/  SEL R10, RZ, 0xffffffff, P2 ;  /* 0xffffffffff0a7807 */ /* 0x000fe20001000000 */
[--C-:B------:R-:W-:Y:S01]  /*f110*/  IMAD.MOV R7, RZ, RZ, -R3.reuse ;  /* 0x000000ffff077224 */ /* 0x100fe200078e0a03 */
[----:B------:R-:W-:Y:S01]  /*f120*/  SHF.R.S32.HI R6, RZ, 0x1f, R3 ;  /* 0x0000001fff067819 */ /* 0x000fe20000011403 */
[----:B------:R-:W-:Y:S01]  /*f130*/  IMAD.WIDE.U32 R4, R3, UR4, R4 ;  /* 0x0000000403047c25 */ /* 0x000fe2000f8e0004 */
[----:B------:R-:W-:-:S02]  /*f140*/  ISETP.GE.AND P0, PT, R204, R24, PT ;  /* 0x00000018cc00720c */ /* 0x000fc40003f06270 */
[-C--:B------:R-:W-:Y:S01]  /*f150*/  ISETP.GE.AND P2, PT, R214, R24.reuse, PT ;  /* 0x00000018d600720c */ /* 0x080fe20003f46270 */
[----:B------:R-:W-:Y:S02]  /*f160*/  IMAD.SHL.U32 R10, R10, 0x4, RZ ;  /* 0x000000040a0a7824 */ /* 0x000fe400078e00ff */
[----:B------:R-:W-:Y:S02]  /*f170*/  IMAD R6, R6, UR4, RZ ;  /* 0x0000000406067c24 */ /* 0x000fe4000f8e02ff */
[----:B------:R-:W-:Y:S01]  /*f180*/  IMAD R7, R29, R7, R8 ;  /* 0x000000071d077224 */ /* 0x000fe200078e0208 */
[----:B------:R-:W-:Y:S01]  /*f190*/  LOP3.LUT R0, R10, 0x4, R9, 0xe2, !PT ;  /* 0x000000040a007812 */ /* 0x000fe200078ee209 */
[----:B------:R-:W-:Y:S01]  /*f1a0*/  IMAD R9, R3, UR5, R6 ;  /* 0x0000000503097c24 */ /* 0x000fe2000f8e0206 */
[----:B------:R-:W-:Y:S01]  /*f1b0*/  SEL R6, RZ, 0xffffffff, P0 ;  /* 0xffffffffff067807 */ /* 0x000fe20000000000 */
[----:B------:R-:W-:Y:S01]  /*f1c0*/  ULDC.64 UR4, c[0x0][0xad8] ;  /* 0x0002b60000047ab9 */ /* 0x000fe20000000a00 */
[----:B------:R-:W-:Y:S01]  /*f1d0*/  LOP3.LUT R3, R11, 0x8, R0, 0xe2, !PT ;  /* 0x000000080b037812 */ /* 0x000fe200078ee200 */
[----:B------:R-:W-:Y:S01]  /*f1e0*/  IMAD.IADD R5, R5, 0x1, R9 ;  /* 0x0000000105057824 */ /* 0x000fe200078e0209 */
[----:B------:R-:W-:Y:S01]  /*f1f0*/  SHF.R.S32.HI R0, RZ, 0x1f, R7 ;  /* 0x0000001fff007819 */ /* 0x000fe20000011407 */
[----:B------:R-:W-:Y:S01]  /*f200*/  IMAD.SHL.U32 R6, R6, 0x10, RZ ;  /* 0x0000001006067824 */ /* 0x000fe200078e00ff */
[----:B------:R-:W-:Y:S01]  /*f210*/  ISETP.GE.AND P0, PT, R203, R24, PT ;  /* 0x00000018cb00720c */ /* 0x000fe20003f06270 */
[----:B------:R-:W-:-:S03]  /*f220*/  IMAD.WIDE.U32 R4, R7, UR4, R4 ;  /* 0x0000000407047c25 */ /* 0x000fc6000f8e0004 */
[----:B------:R-:W-:Y:S01]  /*f230*/  SEL R8, RZ, 0xffffffff, P0 ;  /* 0xffffffffff087807 */ /* 0x000fe20000000000 */
[----:B------:R-:W-:Y:S01]  /*f240*/  IMAD R0, R0, UR4, RZ ;  /* 0x0000000400007c24 */ /* 0x000fe2000f8e02ff */
[----:B------:R-:W-:Y:S02]  /*f250*/  ISETP.GE.AND P0, PT, R215, R24, PT ;  /* 0x00000018d700720c */ /* 0x000fe40003f06270 */
[----:B------:R-:W-:Y:S01]  /*f260*/  LOP3.LUT R6, R6, 0x10, R3, 0xe2, !PT ;  /* 0x0000001006067812 */ /* 0x000fe200078ee203 */
[----:B------:R-:W-:Y:S01]  /*f270*/  IMAD R3, R7, UR5, R0 ;  /* 0x0000000507037c24 */ /* 0x000fe2000f8e0200 */
[----:B------:R-:W-:Y:S01]  /*f280*/  SEL R7, RZ, 0x40, P0 ;  /* 0x00000040ff077807 */ /* 0x000fe20000000000 */
[----:B------:R-:W-:Y:S01]  /*f290*/  IMAD.SHL.U32 R9, R8, 0x20, RZ ;  /* 0x0000002008097824 */ /* 0x000fe200078e00ff */
[----:B------:R-:W-:Y:S01]  /*f2a0*/  ISETP.GE.AND P0, PT, R30, R31, PT ;  /* 0x0000001f1e00720c */ /* 0x000fe20003f06270 */
[----:B------:R-:W-:Y:S01]  /*f2b0*/  ULDC.64 UR4, c[0x0][0xa80] ;  /* 0x0002a00000047ab9 */ /* 0x000fe20000000a00 */
[----:B------:R-:W-:Y:S01]  /*f2c0*/  IMAD.IADD R3, R5, 0x1, R3 ;  /* 0x0000000105037824 */ /* 0x000fe200078e0203 */
[----:B------:R-:W-:-:S02]  /*f2d0*/  LEA R20, P1, R4, UR4, 0x1 ;  /* 0x0000000404147c11 */ /* 0x000fc4000f8208ff */
[----:B------:R-:W-:Y:S02]  /*f2e0*/  LOP3.LUT R6, R9, 0x20, R6, 0xe2, !PT ;  /* 0x0000002009067812 */ /* 0x000fe400078ee206 */
[----:B------:R-:W-:Y:S02]  /*f2f0*/  LEA.HI.X R3, R4, UR5, R3, 0x1, P1 ;  /* 0x0000000504037c11 */ /* 0x000fe400088f0c03 */
[----:B------:R-:W-:Y:S02]  /*f300*/  LOP3.LUT R21, R6, R7, RZ, 0xfc, !PT ;  /* 0x0000000706157212 */ /* 0x000fe400078efcff */
[----:B------:R-:W-:Y:S01]  /*f310*/  SEL R0, RZ, 0x80, P2 ;  /* 0x00000080ff007807 */ /* 0x000fe20001000000 */
[----:B------:R1:W2:Y:S03]  /*f320*/  SHFL.IDX PT, R6, R20, RZ, 0x181f ;  /* 0x00181fff14067589 */ /* 0x0002a600000e0000 */
[----:B------:R-:W-:Y:S01]  /*f330*/  LOP3.LUT R28, R21, R0, RZ, 0xfc, !PT ;  /* 0x00000000151c7212 */ /* 0x000fe200078efcff */
[----:B------:R1:W3:Y:S01]  /*f340*/  SHFL.IDX PT, R7, R3, RZ, 0x181f ;  /* 0x00181fff03077589 */ /* 0x0002e200000e0000 */
[----:B------:R-:W-:Y:S05]  /*f350*/  @P0 BRA `(.L_x_763) ;  /* 0x00000000007c0947 */ /* 0x000fea0003800000 */
[-C--:B------:R-:W-:Y:S02]  /*f360*/  ISETP.GE.AND P2, PT, R207, R24.reuse, PT ;  /* 0x00000018cf00720c */ /* 0x080fe40003f46270 */
[-C--:B------:R-:W-:Y:S02]  /*f370*/  ISETP.GE.AND P1, PT, R189, R24.reuse, PT ;  /* 0x00000018bd00720c */ /* 0x080fe40003f26270 */
[-C--:B------:R-:W-:Y:S02]  /*f380*/  ISETP.GE.AND P5, PT, R206, R24.reuse, PT ;  /* 0x00000018ce00720c */ /* 0x080fe40003fa6270 */
[----:B------:R-:W-:-:S07]  /*f390*/  ISETP.GE.AND P3, PT, R205, R24, PT ;  /* 0x00000018cd00720c */ /* 0x000fce0003f66270 */
[-C--:B--2---:R-:W-:Y:S02]  /*f3a0*/  @!P2 LEA R8, P0, R207, R6.reuse, 0x1 ;  /* 0x00000006cf08a211 */ /* 0x084fe400078008ff */
[----:B---3--:R-:W-:Y:S02]  /*f3b0*/  @!P1 IMAD.WIDE R4, R189, 0x2, R6 ;  /* 0x00000002bd049825 */ /* 0x008fe400078e0206 */
[----:B------:R-:W-:Y:S02]  /*f3c0*/  @!P2 LEA.HI.X R9, R207, R7, R233, 0x1, P0 ;  /* 0x00000007cf09a211 */ /* 0x000fe400000f0ce9 */
[----:B------:R-:W-:Y:S01]  /*f3d0*/  @!P5 LEA R10, P4, R206, R6, 0x1 ;  /* 0x00000006ce0ad211 */ /* 0x000fe200078808ff */
[----:B------:R-:W-:Y:S01]  /*f3e0*/  @!P1 ST.E.128 desc[UR40][R4.64], RZ ;  /* 0x000000ff04009985 */ /* 0x000fe2000c101d28 */
[-C--:B------:R-:W-:Y:S02]  /*f3f0*/  ISETP.GE.AND P1, PT, R203, R24.reuse, PT ;  /* 0x00000018cb00720c */ /* 0x080fe40003f26270 */
[----:B------:R-:W-:Y:S01]  /*f400*/  LOP3.LUT P0, RZ, R21, 0x40, RZ, 0xc0, !PT ;  /* 0x0000004015ff7812 */ /* 0x000fe2000780c0ff */
[----:B------:R2:W-:Y:S01]  /*f410*/  @!P2 ST.E.128 desc[UR40][R8.64], RZ ;  /* 0x000000ff0800a985 */ /* 0x0005e2000c101d28 */
[----:B------:R-:W-:-:S02]  /*f420*/  ISETP.GE.AND P2, PT, R204, R24, PT ;  /* 0x00000018cc00720c */ /* 0x000fc40003f46270 */
[-C--:B------:R-:W-:Y:S02]  /*f430*/  @!P5 LEA.HI.X R11, R206, R7.reuse, R232, 0x1, P4 ;  /* 0x00000007ce0bd211 */ /* 0x080fe400020f0ce8 */
[----:B------:R-:W-:Y:S02]  /*f440*/  LOP3.LUT P4, RZ, R28, 0x80, RZ, 0xc0, !PT ;  /* 0x000000801cff7812 */ /* 0x000fe4000788c0ff */
[CC--:B------:R-:W-:Y:S01]  /*f450*/  @!P3 LEA R12, P6, R205.reuse, R6.reuse, 0x1 ;  /* 0x00000006cd0cb211 */ /* 0x0c0fe200078c08ff */
[----:B------:R4:W-:Y:S03]  /*f460*/  @!P5 ST.E.128 desc[UR40][R10.64], RZ ;  /* 0x000000ff0a00d985 */ /* 0x0009e6000c101d28 */
[----:B------:R-:W-:Y:S02]  /*f470*/  @!P3 LEA.HI.X R13, R205, R7, R231, 0x1, P6 ;  /* 0x00000007cd0db211 */ /* 0x000fe400030f0ce7 */
[----:B--2---:R-:W-:-:S02]  /*f480*/  @!P1 LEA R8, P6, R203, R6, 0x1 ;  /* 0x00000006cb089211 */ /* 0x004fc400078c08ff */
[CC--:B------:R-:W-:Y:S01]  /*f490*/  @!P2 LEA R4, P5, R204.reuse, R6.reuse, 0x1 ;  /* 0x00000006cc04a211 */ /* 0x0c0fe200078a08ff */
        /* <DEDUP_REMOVED lines=11> */
.L_x_763:
[----:B------:R-:W-:Y:S05]  /*f550*/  BSYNC B1 ;  /* 0x0000000000017941 */ /* 0x000fea0003800000 */
.L_x_762:
[----:B------:R-:W-:Y:S01]  /*f560*/  VIADD R0, R30, 0x20 ;  /* 0x000000201e007836 */ /* 0x000fe20000000000 */
[----:B---34-:R3:W4:Y:S04]  /*f570*/  SHFL.IDX PT, R7, R3, 0x1, 0x181f ;  /* 0x00381f0003077f89 */ /* 0x01872800000e0000 */
[----:B------:R-:W-:Y:S01]  /*f580*/  ISETP.GE.AND P0, PT, R0, R31, PT ;  /* 0x0000001f0000720c */ /* 0x000fe20003f06270 */
[----:B--2---:R3:W2:-:S12]  /*f590*/  SHFL.IDX PT, R6, R20, 0x1, 0x181f ;  /* 0x00381f0014067f89 */ /* 0x00469800000e0000 */
[----:B---3--:R-:W-:Y:S05]  /*f5a0*/  @P0 BRA `(.L_x_758) ;  /* 0x00000000007c0947 */ /* 0x008fea0003800000 */
[-C--:B------:R-:W-:Y:S02]  /*f5b0*/  ISETP.GE.AND P6, PT, R189, R24.reuse, PT ;  /* 0x00000018bd00720c */ /* 0x080fe40003fc6270 */
[-C--:B------:R-:W-:Y:S02]  /*f5c0*/  ISETP.GE.AND P5, PT, R207, R24.reuse, PT ;  /* 0x00000018cf00720c */ /* 0x080fe40003fa6270 */
[-C--:B------:R-:W-:Y:S02]  /*f5d0*/  ISETP.GE.AND P4, PT, R206, R24.reuse, PT ;  /* 0x00000018ce00720c */ /* 0x080fe40003f86270 */
[-C--:B------:R-:W-:Y:S02]  /*f5e0*/  ISETP.GE.AND P3, PT, R205, R24.reuse, PT ;  /* 0x00000018cd00720c */ /* 0x080fe40003f66270 */
[-C--:B------:R-:W-:Y:S02]  /*f5f0*/  ISETP.GE.AND P2, PT, R204, R24.reuse, PT ;  /* 0x00000018cc00720c */ /* 0x080fe40003f46270 */
[----:B------:R-:W-:-:S03]  /*f600*/  ISETP.GE.AND P1, PT, R203, R24, PT ;  /* 0x00000018cb00720c */ /* 0x000fc60003f26270 */
[----:B--2-4-:R-:W-:Y:S02]  /*f610*/  @!P6 IMAD.WIDE R4, R189, 0x2, R6 ;  /* 0x00000002bd04e825 */ /* 0x014fe400078e0206 */
[----:B------:R-:W-:-:S03]  /*f620*/  @!P5 LEA R8, P0, R207, R6, 0x1 ;  /* 0x00000006cf08d211 */ /* 0x000fc600078008ff */
[----:B------:R2:W-:Y:S01]  /*f630*/  @!P6 ST.E.128 desc[UR40][R4.64], RZ ;  /* 0x000000ff0400e985 */ /* 0x0005e2000c101d28 */
[CC--:B------:R-:W-:Y:S02]  /*f640*/  @!P4 LEA R10, P6, R206.reuse, R6.reuse, 0x1 ;  /* 0x00000006ce0ac211 */ /* 0x0c0fe400078c08ff */
[-C--:B------:R-:W-:Y:S02]  /*f650*/  @!P5 LEA.HI.X R9, R207, R7.reuse, R233, 0x1, P0 ;  /* 0x00000007cf09d211 */ /* 0x080fe400000f0ce9 */
[----:B------:R-:W-:Y:S02]  /*f660*/  LOP3.LUT P0, RZ, R21, 0x40, RZ, 0xc0, !PT ;  /* 0x0000004015ff7812 */ /* 0x000fe4000780c0ff */
[----:B------:R-:W-:Y:S01]  /*f670*/  @!P4 LEA.HI.X R11, R206, R7, R232, 0x1, P6 ;  /* 0x00000007ce0bc211 */ /* 0x000fe200030f0ce8 */
[----:B------:R3:W-:Y:S01]  /*f680*/  @!P5 ST.E.128 desc[UR40][R8.64], RZ ;  /* 0x000000ff0800d985 */ /* 0x0007e2000c101d28 */
[----:B------:R-:W-:Y:S02]  /*f690*/  LOP3.LUT P6, RZ, R28, 0x80, RZ, 0xc0, !PT ;  /* 0x000000801cff7812 */ /* 0x000fe400078cc0ff */
[-C--:B------:R-:W-:Y:S01]  /*f6a0*/  @!P3 LEA R12, P5, R205, R6.reuse, 0x1 ;  /* 0x00000006cd0cb211 */ /* 0x080fe200078a08ff */
[----:B------:R3:W-:Y:S01]  /*f6b0*/  @!P4 ST.E.128 desc[UR40][R10.64], RZ ;  /* 0x000000ff0a00c985 */ /* 0x0007e2000c101d28 */
[----:B------:R-:W-:-:S02]  /*f6c0*/  @!P2 LEA R14, P4, R204, R6, 0x1 ;  /* 0x00000006cc0ea211 */ /* 0x000fc400078808ff */
[-C--:B------:R-:W-:Y:S02]  /*f6d0*/  @!P3 LEA.HI.X R13, R205, R7.reuse, R231, 0x1, P5 ;  /* 0x00000007cd0db211 */ /* 0x080fe400028f0ce7 */
[-C--:B--2---:R-:W-:Y:S02]  /*f6e0*/  @!P1 LEA R4, P5, R203, R6.reuse, 0x1 ;  /* 0x00000006cb049211 */ /* 0x084fe400078a08ff */
[-C--:B------:R-:W-:Y:S01]  /*f6f0*/  @!P2 LEA.HI.X R15, R204, R7.reuse, R230, 0x1, P4 ;  /* 0x00000007cc0fa211 */ /* 0x080fe200020f0ce6 */
[----:B------:R3:W-:Y:S01]  /*f700*/  @!P3 ST.E.128 desc[UR40][R12.64], RZ ;  /* 0x000000ff0c00b985 */ /* 0x0007e2000c101d28 */
[-C--:B-1----:R-:W-:Y:S02]  /*f710*/  @P0 LEA R20, P3, R215, R6.reuse, 0x1 ;  /* 0x00000006d7140211 */ /* 0x082fe400078608ff */
[----:B------:R-:W-:Y:S01]  /*f720*/  @P6 LEA R6, P4, R214, R6, 0x1 ;  /* 0x00000006d6066211 */ /* 0x000fe200078808ff */
[----:B------:R3:W-:Y:S01]  /*f730*/  @!P2 ST.E.128 desc[UR40][R14.64], RZ ;  /* 0x000000ff0e00a985 */ /* 0x0007e2000c101d28 */
[----:B------:R-:W-:-:S02]  /*f740*/  @!P1 LEA.HI.X R5, R203, R7, R229, 0x1, P5 ;  /* 0x00000007cb059211 */ /* 0x000fc400028f0ce5 */
[-C--:B------:R-:W-:Y:S02]  /*f750*/  @P0 LEA.HI.X R21, R215, R7.reuse, R228, 0x1, P3 ;  /* 0x00000007d7150211 */ /* 0x080fe400018f0ce4 */
[----:B------:R-:W-:Y:S01]  /*f760*/  @P6 LEA.HI.X R7, R214, R7, R227, 0x1, P4 ;  /* 0x00000007d6076211 */ /* 0x000fe200020f0ce3 */
[----:B------:R3:W-:Y:S04]  /*f770*/  @!P1 ST.E.128 desc[UR40][R4.64], RZ ;  /* 0x000000ff04009985 */ /* 0x0007e8000c101d28 */
[----:B------:R3:W-:Y:S04]  /*f780*/  @P0 ST.E.128 desc[UR40][R20.64], RZ ;  /* 0x000000ff14000985 */ /* 0x0007e8000c101d28 */
[----:B------:R3:W-:Y:S02]  /*f790*/  @P6 ST.E.128 desc[UR40][R6.64], RZ ;  /* 0x000000ff06006985 */ /* 0x0007e4000c101d28 */
.L_x_758:
[----:B------:R-:W-:Y:S05]  /*f7a0*/  BSYNC B0 ;  /* 0x0000000000007941 */ /* 0x000fea0003800000 */
.L_x_752:
[----:B------:R-:W-:Y:S02]  /*f7b0*/  ULDC UR4, c[0x0][0xc3c] ;  /* 0x00030f0000047ab9 */ /* 0x000fe40000000800 */
[----:B------:R-:W-:-:S13]  /*f7c0*/  ISETP.GE.AND P0, PT, R27, UR4, PT ;  /* 0x000000041b007c0c */ /* 0x000fda000bf06270 */
[----:B------:R-:W-:Y:S05]  /*f7d0*/  @!P0 BRA `(.L_x_764) ;  /* 0xffffff1800948947 */ /* 0x000fea000383ffff */
[----:B------:R-:W-:Y:S05]  /*f7e0*/  BRA `(.L_x_645) ;  /* 0x00000088007c7947 */ /* 0x000fea0003800000 */
.L_x_643:
[----:B------:R-:W-:-:S08]  /*f7f0*/  NOP ;  /* 0x0000000000007918 */ /* 0x000fd00000000000 */
[----:B------:R-:W0:-:S00]  /*f800*/  USETMAXREG.DEALLOC.CTAPOOL 0x18 ;  /* 0x00000018000079c8 */ /* 0x000e0000080e0500 */
[----:B0-----:R-:W2:Y:S01]  /*f810*/  LDL.LU R2, [R1+0x1c] ;  /* 0x00001c0001027983 */ /* 0x001ea20000300800 */
[----:B------:R-:W-:-:S06]  /*f820*/  LOP3.LUT R0, R0, 0x3, RZ, 0xc0, !PT ;  /* 0x0000000300007812 */ /* 0x000fcc00078ec0ff */
[----:B------:R-:W0:Y:S02]  /*f830*/  SHFL.IDX PT, R0, R0, RZ, 0x1f ;  /* 0x00001fff00007589 */ /* 0x000e2400000e0000 */
[----:B0-----:R-:W-:Y:S01]  /*f840*/  ISETP.NE.AND P0, PT, R0, RZ, PT ;  /* 0x000000ff0000720c */ /* 0x001fe20003f05270 */
[----:B------:R-:W-:Y:S01]  /*f850*/  IMAD.MOV.U32 R0, RZ, RZ, RZ ;  /* 0x000000ffff007224 */ /* 0x000fe200078e00ff */
[----:B--2---:R-:W-:-:S11]  /*f860*/  LOP3.LUT R2, R2, 0xfffffffd, RZ, 0xc0, !PT ;  /* 0xfffffffd02027812 */ /* 0x004fd600078ec0ff */
[----:B------:R-:W-:-:S05]  /*f870*/  @P0 LOP3.LUT R2, R2, 0x2, RZ, 0xfc, !PT ;  /* 0x0000000202020812 */ /* 0x000fca00078efcff */
[----:B------:R0:W-:Y:S01]  /*f880*/  STL [R1+0x1c], R2 ;  /* 0x00001c0201007387 */ /* 0x0001e20000100800 */
        /* <DEDUP_REMOVED lines=8> */
.L_x_765:
        /* <DEDUP_REMOVED lines=42> */
.L_x_771:
        /* <DEDUP_REMOVED lines=12> */
.L_x_770:
[----:B------:R-:W-:Y:S05]  /*fc70*/  BSYNC B0 ;  /* 0x0000000000007941 */ /* 0x000fea0003800000 */
.L_x_769:
        /* <DEDUP_REMOVED lines=22> */
.L_x_767:
        /* <DEDUP_REMOVED lines=16> */
.L_x_772:
[----:B-1----:R-:W-:Y:S01]  /*fee0*/  IMAD R16, R16, UR5, R7 ;  /* 0x0000000510107c24 */ /* 0x002fe2000f8e0207 */
[----:B------:R-:W-:Y:S01]  /*fef0*/  IABS R6, R0 ;  /* 0x0000000000067213 */ /* 0x000fe20000000000 */
[----:B------:R-:W-:Y:S02]  /*ff00*/  IMAD R7, R11, R4, RZ ;  /* 0x000000040b077224 */ /* 0x000fe400078e02ff */
[----:B0-----:R-:W-:Y:S01]  /*ff10*/  IMAD.MOV.U32 R2, RZ, RZ, RZ ;  /* 0x000000ffff027224 */ /* 0x001fe200078e00ff */
[----:B------:R-:W-:Y:S01]  /*ff20*/  IADD3 R17, -R16, UR6, RZ ;  /* 0x0000000610117c10 */ /* 0x000fe2000fffe1ff */
[----:B------:R-:W-:Y:S02]  /*ff30*/  IMAD.MOV R6, RZ, RZ, -R6 ;  /* 0x000000ffff067224 */ /* 0x000fe400078e0a06 */
[----:B------:R-:W-:Y:S01]  /*ff40*/  IMAD.HI.U32 R2, R3, R7, R2 ;  /* 0x0000000703027227 */ /* 0x000fe200078e0002 */
[----:B------:R-:W-:-:S03]  /*ff50*/  IABS R3, R17 ;  /* 0x0000001100037213 */ /* 0x000fc60000000000 */
[----:B------:R-:W-:Y:S02]  /*ff60*/  VIADD R19, R19, UR4 ;  /* 0x0000000413137c36 */ /* 0x000fe40008000000 */
        /* <DEDUP_REMOVED lines=16> */
.L_x_768:
[----:B------:R-:W-:Y:S02]  /*10070*/  IMAD.MOV.U32 R17, RZ, RZ, RZ ;  /* 0x000000ffff117224 */ /* 0x000fe400078e00ff */
[----:B------:R-:W-:Y:S02]  /*10080*/  IMAD.U32 R16, RZ, RZ, UR6 ;  /* 0x00000006ff107e24 */ /* 0x000fe4000f8e00ff */
[----:B------:R-:W-:-:S07]  /*10090*/  IMAD.MOV.U32 R18, RZ, RZ, RZ ;  /* 0x000000ffff127224 */ /* 0x000fce00078e00ff */
.L_x_773:
[----:B------:R-:W-:-:S13]  /*100a0*/  ISETP.NE.AND P0, PT, R5, RZ, PT ;  /* 0x000000ff0500720c */ /* 0x000fda0003f05270 */
[----:B------:R-:W0:Y:S01]  /*100b0*/  @!P0 S2R R3, SR_CgaCtaId ;  /* 0x0000000000038919 */ /* 0x000e220000008800 */
[----:B------:R-:W-:-:S04]  /*100c0*/  @!P0 MOV R0, 0x400 ;  /* 0x0000040000008802 */ /* 0x000fc80000000f00 */
[----:B0-----:R-:W-:-:S05]  /*100d0*/  @!P0 LEA R0, R3, R0, 0x18 ;  /* 0x0000000003008211 */ /* 0x001fca00078ec0ff */
[----:B------:R2:W-:Y:S01]  /*100e0*/  @!P0 STS.128 [R0+0x28cd0], R16 ;  /* 0x028cd01000008388 */ /* 0x0005e20000000c00 */
[----:B------:R-:W-:Y:S06]  /*100f0*/  BAR.ARV 0x5, 0x180 ;  /* 0x0146000000007b1d */ /* 0x000fec0000002000 */
.L_x_766:
[----:B--2---:R-:W-:Y:S01]  /*10100*/  IMAD.MOV.U32 R0, RZ, RZ, 0x1 ;  /* 0x00000001ff007424 */ /* 0x004fe200078e00ff */
[----:B------:R2:W-:Y:S01]  /*10110*/  STL [R1+0x38], RZ ;  /* 0x000038ff01007387 */ /* 0x0005e20000100800 */
[----:B------:R-:W-:Y:S02]  /*10120*/  ULDC UR4, c[0x0][0xc3c] ;  /* 0x00030f0000047ab9 */ /* 0x000fe40000000800 */
[----:B-1----:R-:W-:Y:S01]  /*10130*/  ISETP.GE.AND P0, PT, R19, UR4, PT ;  /* 0x0000000413007c0c */ /* 0x002fe2000bf06270 */
[----:B------:R2:W-:Y:S04]  /*10140*/  STL [R1+0x14], R0 ;  /* 0x0000140001007387 */ /* 0x0005e80000100800 */
[----:B------:R2:W-:Y:S08]  /*10150*/  STL [R1+0x8], RZ ;  /* 0x000008ff01007387 */ /* 0x0005f00000100800 */
[----:B--2---:R-:W-:Y:S05]  /*10160*/  @P0 BRA `(.L_x_774) ;  /* 0x0000007c00340947 */ /* 0x004fea0003800000 */
[----:B------:R-:W1:Y:S01]  /*10170*/  S2R R5, SR_TID.X ;  /* 0x0000000000057919 */ /* 0x000e620000002100 */
[----:B------:R-:W2:Y:S01]  /*10180*/  S2UR UR5, SR_CgaCtaId ;  /* 0x00000000000579c3 */ /* 0x000ea20000008800 */
[----:B------:R-:W-:Y:S01]  /*10190*/  UMOV UR4, 0x400 ;  /* 0x0000040000047882 */ /* 0x000fe20000000000 */
[----:B------:R-:W-:Y:S01]  /*101a0*/  BSSY B8, `(.L_x_774) ;  /* 0x00007c9000087945 */ /* 0x000fe20003800000 */
[----:B------:R-:W-:Y:S01]  /*101b0*/  ULDC.64 UR38, c[0x0][0x198] ;  /* 0x0000660000267ab9 */ /* 0x000fe20000000a00 */
[----:B------:R-:W-:Y:S01]  /*101c0*/  ULDC UR36, c[0x0][0xc] ;  /* 0x0000030000247ab9 */ /* 0x000fe20000000800 */
[----:B--2---:R-:W-:Y:S01]  /*101d0*/  ULEA UR4, UR5, UR4, 0x18 ;  /* 0x0000000405047291 */ /* 0x004fe2000f8ec03f */
[C---:B-1----:R-:W-:Y:S01]  /*101e0*/  IMAD.SHL.U32 R0, R5.reuse, 0x8, RZ ;  /* 0x0000000805007824 */ /* 0x042fe200078e00ff */
[----:B------:R-:W-:-:S04]  /*101f0*/  LOP3.LUT R4, R5, 0x7f, RZ, 0xc0, !PT ;  /* 0x0000007f05047812 */ /* 0x000fc800078ec0ff */
[----:B0-----:R-:W-:-:S04]  /*10200*/  LOP3.LUT R2, R0, 0x1f8, RZ, 0xc0, !PT ;  /* 0x000001f800027812 */ /* 0x001fc800078ec0ff */
        /* <DEDUP_REMOVED lines=13> */
[----:B------:R0:W-:Y:S04]  /*102e0*/  STL [R1+0xc], RZ ;  /* 0x00000cff01007387 */ /* 0x0001e80000100800 */
[----:B------:R0:W-:Y:S04]  /*102f0*/  STL [R1+0x18], R0 ;  /* 0x0000180001007387 */ /* 0x0001e80000100800 */
[----:B------:R0:W-:Y:S02]  /*10300*/  STL [R1+0x38], RZ ;  /* 0x000038ff01007387 */ /* 0x0001e40000100800 */
.L_x_938:
[----:B01----:R-:W0:Y:S02]  /*10310*/  LDC.64 R2, c[0x0][0xc88] ;  /* 0x00032200ff027b82 */ /* 0x003e240000000a00 */
[----:B0-----:R-:W-:-:S05]  /*10320*/  IMAD.WIDE R2, R19, 0x4, R2 ;  /* 0x0000000413027825 */ /* 0x001fca00078e0202 */
[----:B--2---:R-:W2:Y:S01]  /*10330*/  LDG.E R13, desc[UR40][R2.64] ;  /* 0x00000028020d7981 */ /* 0x004ea2000c1e1900 */
[----:B------:R-:W-:Y:S05]  /*10340*/  YIELD ;  /* 0x0000000000007946 */ /* 0x000fea0003800000 */
[----:B------:R-:W-:Y:S01]  /*10350*/  ULDC.64 UR4, c[0x0][0xa28] ;  /* 0x00028a0000047ab9 */ /* 0x000fe20000000a00 */
[----:B------:R-:W-:Y:S01]  /*10360*/  IMAD.MOV.U32 R0, RZ, RZ, RZ ;  /* 0x000000ffff007224 */ /* 0x000fe200078e00ff */
[----:B------:R-:W-:Y:S01]  /*10370*/  ISETP.NE.U32.AND P0, PT, RZ, UR4, PT ;  /* 0x00000004ff007c0c */ /* 0x000fe2000bf05070 */
[----:B------:R-:W-:Y:S01]  /*10380*/  ULDC.64 UR10, c[0x0][0xa18] ;  /* 0x00028600000a7ab9 */ /* 0x000fe20000000a00 */
        /* <DEDUP_REMOVED lines=9> */
[----:B------:R0:W-:Y:S01]  /*10420*/  STL [R1+0x48], R4 ;  /* 0x0000480401007387 */ /* 0x0001e20000100800 */
[----:B------:R-:W-:Y:S02]  /*10430*/  ISETP.NE.U32.AND P2, PT, RZ, UR4, PT ;  /* 0x00000004ff007c0c */ /* 0x000fe4000bf45070 */
[----:B------:R-:W-:Y:S01]  /*10440*/  SHF.L.U64.HI R14, R13, 0x2, R4 ;  /* 0x000000020d0e7819 */ /* 0x000fe20000010204 */
[----:B-----5:R1:W5:Y:S01]  /*10450*/  @P0 LDG.E R0, desc[UR40][R2.64] ;  /* 0x0000002802000981 */ /* 0x020362000c1e1900 */
[----:B------:R-:W-:Y:S01]  /*10460*/  ISETP.NE.AND.EX P2, PT, RZ, UR5, PT, P2 ;  /* 0x00000005ff007c0c */ /* 0x000fe2000bf45320 */
[----:B------:R-:W-:Y:S01]  /*10470*/  IMAD.MOV.U32 R12, RZ, RZ, RZ ;  /* 0x000000ffff0c7224 */ /* 0x000fe200078e00ff */
[----:B------:R-:W-:Y:S01]  /*10480*/  ISETP.NE.U32.AND P3, PT, RZ, UR10, PT ;  /* 0x0000000aff007c0c */ /* 0x000fe2000bf65070 */
[----:B------:R-:W-:Y:S01]  /*10490*/  STL [R1], R15 ;  /* 0x0000000f01007387 */ /* 0x000fe20000100800 */
[----:B------:R-:W-:-:S02]  /*104a0*/  ISETP.NE.U32.AND P0, PT, RZ, UR6, PT ;  /* 0x00000006ff007c0c */ /* 0x000fc4000bf05070 */
[C---:B0-----:R-:W-:Y:S01]  /*104b0*/  IADD3 R4, P4, R15.reuse, UR4, RZ ;  /* 0x000000040f047c10 */ /* 0x041fe2000ff9e0ff */
[----:B------:R-:W-:Y:S01]  /*104c0*/  STL [R1+0x20], R14 ;  /* 0x0000200e01007387 */ /* 0x000fe20000100800 */
[----:B------:R-:W-:Y:S02]  /*104d0*/  ISETP.NE.AND.EX P3, PT, RZ, UR11, PT, P3 ;  /* 0x0000000bff007c0c */ /* 0x000fe4000bf65330 */
[----:B-1----:R-:W-:Y:S02]  /*104e0*/  CS2R R2, SRZ ;  /* 0x0000000000027805 */ /* 0x002fe4000001ff00 */
[C---:B------:R-:W-:Y:S02]  /*104f0*/  IADD3.X R5, R14.reuse, UR5, RZ, P4, !PT ;  /* 0x000000050e057c10 */ /* 0x040fe4000a7fe4ff */
[----:B------:R-:W-:Y:S02]  /*10500*/  IADD3 R6, P4, R15, UR8, RZ ;  /* 0x000000080f067c10 */ /* 0x000fe4000ff9e0ff */
[----:B------:R-:W-:Y:S01]  /*10510*/  ISETP.NE.U32.AND P1, PT, RZ, UR8, PT ;  /* 0x00000008ff007c0c */ /* 0x000fe2000bf25070 */
[----:B------:R-:W2:Y:S01]  /*10520*/  @P2 LDG.E R2, desc[UR40][R4.64] ;  /* 0x0000002804022981 */ /* 0x000ea2000c1e1900 */
[----:B------:R-:W-:Y:S01]  /*10530*/  IADD3.X R7, R14, UR9, RZ, P4, !PT ;  /* 0x000000090e077c10 */ /* 0x000fe2000a7fe4ff */
[----:B------:R-:W-:Y:S01]  /*10540*/  ULDC UR4, c[0x0][0x288] ;  /* 0x0000a20000047ab9 */ /* 0x000fe20000000800 */
[----:B------:R-:W-:-:S02]  /*10550*/  ISETP.NE.AND.EX P0, PT, RZ, UR7, PT, P0 ;  /* 0x00000007ff007c0c */ /* 0x000fc4000bf05300 */
[----:B------:R-:W-:Y:S02]  /*10560*/  ISETP.NE.AND.EX P1, PT, RZ, UR9, PT, P1 ;  /* 0x00000009ff007c0c */ /* 0x000fe4000bf25310 */
[C---:B------:R-:W-:Y:S02]  /*10570*/  @P3 IADD3 R10, P4, R15.reuse, UR10, RZ ;  /* 0x0000000a0f0a3c10 */ /* 0x040fe4000ff9e0ff */
[----:B------:R-:W-:Y:S02]  /*10580*/  IADD3 R8, P5, R15, UR6, RZ ;  /* 0x000000060f087c10 */ /* 0x000fe4000ffbe0ff */
[C---:B------:R-:W-:Y:S02]  /*10590*/  @P3 IADD3.X R11, R14.reuse, UR11, RZ, P4, !PT ;  /* 0x0000000b0e0b3c10 */ /* 0x040fe4000a7fe4ff */
[----:B------:R-:W-:-:S05]  /*105a0*/  IADD3.X R9, R14, UR7, RZ, P5, !PT ;  /* 0x000000070e097c10 */ /* 0x000fca000affe4ff */
[----:B------:R-:W5:Y:S04]  /*105b0*/  @P0 LDG.E R12, desc[UR40][R8.64] ;  /* 0x00000028080c0981 */ /* 0x000f68000c1e1900 */
[----:B------:R-:W5:Y:S04]  /*105c0*/  @P1 LDG.E R3, desc[UR40][R6.64] ;  /* 0x0000002806031981 */ /* 0x000f68000c1e1900 */
[----:B--2---:R0:W-:Y:S02]  /*105d0*/  STL [R1+0x34], R2 ;  /* 0x0000340201007387 */ /* 0x0041e40000100800 */
[----:B0-----:R-:W-:Y:S01]  /*105e0*/  IMAD.U32 R2, RZ, RZ, UR4 ;  /* 0x00000004ff027e24 */ /* 0x001fe2000f8e00ff */
[----:B------:R-:W-:-:S05]  /*105f0*/  ULDC.64 UR4, c[0x0][0x418] ;  /* 0x0001060000047ab9 */ /* 0x000fca0000000a00 */
[----:B------:R0:W2:Y:S01]  /*10600*/  @P3 LDG.E R2, desc[UR40][R10.64] ;  /* 0x000000280a023981 */ /* 0x0000a2000c1e1900 */
[----:B------:R-:W-:-:S03]  /*10610*/  UISETP.NE.U32.AND UP0, UPT, UR4, URZ, UPT ;  /* 0x0000003f0400728c */ /* 0x000fc6000bf05070 */
[----:B------:R-:W-:Y:S01]  /*10620*/  ULDC UR4, c[0x0][0x424] ;  /* 0x0001090000047ab9 */ /* 0x000fe20000000800 */
[----:B------:R-:W-:-:S03]  /*10630*/  UISETP.NE.AND.EX UP0, UPT, UR5, URZ, UPT, UP0 ;  /* 0x0000003f0500728c */ /* 0x000fc6000bf05300 */
[----:B------:R-:W-:Y:S01]  /*10640*/  ULDC UR5, c[0x0][0x2f0] ;  /* 0x0000bc0000057ab9 */ /* 0x000fe20000000800 */
[----:B------:R-:W-:-:S04]  /*10650*/  USEL UR4, UR4, 0x1, UP0 ;  /* 0x0000000104047887 */ /* 0x000fc80008000000 */
[----:B------:R-:W-:-:S03]  /*10660*/  UIMAD UR4, UR4, UR5, URZ ;  /* 0x00000005040472a4 */ /* 0x000fc6000f8e023f */
[----:B------:R-:W-:-:S03]  /*10670*/  ULDC UR5, c[0x0][0x348] ;  /* 0x0000d20000057ab9 */ /* 0x000fc60000000800 */
[----:B0-----:R-:W-:Y:S01]  /*10680*/  IMAD.U32 R10, RZ, RZ, UR4 ;  /* 0x00000004ff0a7e24 */ /* 0x001fe2000f8e00ff */
[----:B--2---:R0:W-:Y:S02]  /*10690*/  STL [R1+0x50], R2 ;  /* 0x0000500201007387 */ /* 0x0041e40000100800 */
[----:B0-----:R-:W-:Y:S01]  /*106a0*/  IMAD.U32 R2, RZ, RZ, UR5 ;  /* 0x00000005ff027e24 */ /* 0x001fe2000f8e00ff */
[----:B------:R-:W-:Y:S06]  /*106b0*/  @P3 BRA `(.L_x_775) ;  /* 0x0000000000143947 */ /* 0x000fec0003800000 */
[----:B------:R-:W-:Y:S05]  /*106c0*/  @!P2 BRA `(.L_x_775) ;  /* 0x000000000010a947 */ /* 0x000fea0003800000 */
[----:B------:R-:W2:Y:S04]  /*106d0*/  LDG.E R11, desc[UR40][R4.64] ;  /* 0x00000028040b7981 */ /* 0x000ea8000c1e1900 */
[----:B------:R-:W2:Y:S02]  /*106e0*/  LDG.E R4, desc[UR40][R4.64+0x4] ;  /* 0x0000042804047981 */ /* 0x000ea4000c1e1900 */
[----:B--2---:R-:W-:-:S05]  /*106f0*/  IMAD.IADD R4, R4, 0x1, -R11 ;  /* 0x0000000104047824 */ /* 0x004fca00078e0a0b */
[----:B------:R0:W-:Y:S02]  /*10700*/  STL [R1+0x50], R4 ;  /* 0x0000500401007387 */ /* 0x0001e40000100800 */
.L_x_775:
[----:B0----5:R-:W-:Y:S01]  /*10710*/  IMAD.IADD R4, R12, 0x1, R0 ;  /* 0x000000010c047824 */ /* 0x021fe200078e0200 */
[----:B------:R-:W-:Y:S01]  /*10720*/  ULDC.64 UR4, c[0x0][0xa20] ;  /* 0x0002880000047ab9 */ /* 0x000fe20000000a00 */
[----:B------:R0:W-:Y:S01]  /*10730*/  STL [R1+0x10], R13 ;  /* 0x0000100d01007387 */ /* 0x0001e20000100800 */
[----:B------:R-:W-:-:S03]  /*10740*/  ISETP.NE.U32.AND P2, PT, RZ, UR4, PT ;  /* 0x00000004ff007c0c */ /* 0x000fc6000bf45070 */
[----:B------:R0:W-:Y:S01]  /*10750*/  STL [R1+0x24], R4 ;  /* 0x0000240401007387 */ /* 0x0001e20000100800 */
[----:B------:R-:W-:-:S13]  /*10760*/  ISETP.NE.AND.EX P2, PT, RZ, UR5, PT, P2 ;  /* 0x00000005ff007c0c */ /* 0x000fda000bf45320 */
[----:B0-----:R-:W-:Y:S05]  /*10770*/  @!P2 BRA `(.L_x_776) ;  /* 0x000000000010a947 */ /* 0x001fea0003800000 */
[----:B------:R-:W-:-:S04]  /*10780*/  IADD3 R10, P0, R15, UR4, RZ ;  /* 0x000000040f0a7c10 */ /* 0x000fc8000ff1e0ff */
[----:B------:R-:W-:-:S05]  /*10790*/  IADD3.X R11, R14, UR5, RZ, P0, !PT ;  /* 0x000000050e0b7c10 */ /* 0x000fca00087fe4ff */
[----:B------:R0:W5:Y:S01]  /*107a0*/  LDG.E R10, desc[UR40][R10.64] ;  /* 0x000000280a0a7981 */ /* 0x000162000c1e1900 */
[----:B------:R-:W-:Y:S05]  /*107b0*/  BRA `(.L_x_777) ;  /* 0x0000000000107947 */ /* 0x000fea0003800000 */
.L_x_776:
[----:B------:R-:W-:Y:S05]  /*107c0*/  @!P0 BRA `(.L_x_777) ;  /* 0x00000000000c8947 */ /* 0x000fea0003800000 */
[----:B------:R-:W2:Y:S04]  /*107d0*/  LDG.E R10, desc[UR40][R8.64] ;  /* 0x00000028080a7981 */ /* 0x000ea8000c1e1900 */
[----:B------:R-:W2:Y:S02]  /*107e0*/  LDG.E R8, desc[UR40][R8.64+0x4] ;  /* 0x0000042808087981 */ /* 0x000ea4000c1e1900 */
[----:B--2---:R-:W-:-:S07]  /*107f0*/  IMAD.IADD R10, R8, 0x1, -R10 ;  /* 0x00000001080a7824 */ /* 0x004fce00078e0a0a */
.L_x_777:
[----:B-----5:R-:W-:Y:S02]  /*10800*/  IMAD.IADD R10, R10, 0x1, -R0 ;  /* 0x000000010a0a7824 */ /* 0x020fe400078e0a00 */
[----:B------:R-:W2:Y:S04]  /*10810*/  @P1 LDG.E R0, desc[UR40][R6.64] ;  /* 0x0000002806001981 */ /* 0x000ea8000c1e1900 */
[----:B------:R-:W2:Y:S01]  /*10820*/  @P1 LDG.E R6, desc[UR40][R6.64+0x4] ;  /* 0x0000042806061981 */ /* 0x000ea2000c1e1900 */
[----:B------:R-:W-:Y:S01]  /*10830*/  IMAD.MOV R5, RZ, RZ, -R10 ;  /* 0x000000ffff057224 */ /* 0x000fe200078e0a0a */
[----:B------:R-:W-:Y:S04]  /*10840*/  BSSY B0, `(.L_x_778) ;  /* 0x00001c6000007945 */ /* 0x000fe80003800000 */
[----:B------:R-:W-:Y:S01]  /*10850*/  VIMNMX R5, RZ, R5, !PT ;  /* 0x00000005ff057248 */ /* 0x000fe20007fe0100 */
[----:B--2---:R-:W-:-:S04]  /*10860*/  @P1 IMAD.IADD R2, R6, 0x1, -R0 ;  /* 0x0000000106021824 */ /* 0x004fc800078e0a00 */
[----:B------:R-:W-:-:S04]  /*10870*/  IMAD.IADD R4, R10, 0x1, R2 ;  /* 0x000000010a047824 */ /* 0x000fc800078e0202 */
[----:B------:R-:W-:Y:S01]  /*10880*/  VIADD R0, R4, 0x3f ;  /* 0x0000003f04007836 */ /* 0x000fe20000000000 */
[----:B------:R1:W-:Y:S04]  /*10890*/  STL [R1+0x4c], R4 ;  /* 0x00004c0401007387 */ /* 0x0003e80000100800 */
[----:B-1----:R-:W-:-:S04]  /*108a0*/  SHF.R.S32.HI R4, RZ, 0x1f, R0 ;  /* 0x0000001fff047819 */ /* 0x002fc80000011400 */
[----:B------:R-:W-:-:S04]  /*108b0*/  LEA.HI R0, R4, R0, RZ, 0x6 ;  /* 0x0000000004007211 */ /* 0x000fc800078f30ff */
[----:B------:R-:W-:Y:S02]  /*108c0*/  LOP3.LUT R4, R0, 0xffffffc0, RZ, 0xc0, !PT ;  /* 0xffffffc000047812 */ /* 0x000fe400078ec0ff */
[----:B------:R-:W-:Y:S02]  /*108d0*/  SHF.R.S32.HI R0, RZ, 0x6, R0 ;  /* 0x00000006ff007819 */ /* 0x000fe40000011400 */
[----:B------:R-:W-:-:S03]  /*108e0*/  VIADDMNMX R2, R4, -R10, R2, PT ;  /* 0x8000000a04027246 */ /* 0x000fc60003800102 */
[----:B------:R1:W-:Y:S01]  /*108f0*/  STL [R1+0x30], R0 ;  /* 0x0000300001007387 */ /* 0x0003e20000100800 */
[----:B------:R-:W-:-:S13]  /*10900*/  ISETP.GT.AND P0, PT, R2, R5, PT ;  /* 0x000000050200720c */ /* 0x000fda0003f04270 */
[----:B------:R-:W-:Y:S01]  /*10910*/  @P0 VIADD R4, R2, 0x3f ;  /* 0x0000003f02040836 */ /* 0x000fe20000000000 */
[----:B------:R-:W-:-:S04]  /*10920*/  SHF.R.U32.HI R2, RZ, 0x6, R5 ;  /* 0x00000006ff027819 */ /* 0x000fc80000011605 */
[----:B------:R-:W-:Y:S01]  /*10930*/  @P0 SHF.R.S32.HI R5, RZ, 0x1f, R4 ;  /* 0x0000001fff050819 */ /* 0x000fe20000011404 */
[----:B------:R-:W-:-:S03]  /*10940*/  IMAD.MOV.U32 R8, RZ, RZ, R2 ;  /* 0x000000ffff087224 */ /* 0x000fc600078e0002 */
[----:B------:R-:W-:-:S04]  /*10950*/  @P0 LEA.HI R4, R5, R4, RZ, 0x6 ;  /* 0x0000000405040211 */ /* 0x000fc800078f30ff */
[----:B------:R-:W-:Y:S02]  /*10960*/  @P0 SHF.R.S32.HI R8, RZ, 0x6, R4 ;  /* 0x00000006ff080819 */ /* 0x000fe40000011404 */
[----:B------:R-:W-:Y:S02]  /*10970*/  PLOP3.LUT P0, PT, PT, PT, PT, 0x80, 0x0 ;  /* 0x000000000000781c */ /* 0x000fe40003f0f070 */
[----:B------:R-:W-:-:S13]  /*10980*/  ISETP.GT.AND P2, PT, R8, R2, PT ;  /* 0x000000020800720c */ /* 0x000fda0003f44270 */
[----:B-1----:R-:W-:Y:S05]  /*10990*/  @!P2 BRA `(.L_x_779) ;  /* 0x0000001800c0a947 */ /* 0x002fea0003800000 */
[----:B------:R-:W-:Y:S01]  /*109a0*/  UMOV UR4, 0xffffffff ;  /* 0xffffffff00047882 */ /* 0x000fe20000000000 */
[----:B------:R-:W-:Y:S02]  /*109b0*/  SEL R0, R13, RZ, !P1 ;  /* 0x000000ff0d007207 */ /* 0x000fe40004800000 */
[----:B------:R-:W-:Y:S05]  /*109c0*/  BRA.DIV UR4, `(.L_x_780) ;  /* 0x0000007e04e47947 */ /* 0x000fea000b800000 */
[----:B------:R-:W1:Y:S02]  /*109d0*/  S2R R4, SR_TID.X ;  /* 0x0000000000047919 */ /* 0x000e640000002100 */
[----:B-1----:R-:W-:-:S04]  /*109e0*/  SHF.R.U32.HI R4, RZ, 0x5, R4 ;  /* 0x00000005ff047819 */ /* 0x002fc80000011604 */
[----:B------:R-:W-:-:S05]  /*109f0*/  LOP3.LUT R4, R4, 0x3, RZ, 0xc0, !PT ;  /* 0x0000000304047812 */ /* 0x000fca00078ec0ff */
[----:B------:R1:W2:Y:S02]  /*10a00*/  SHFL.IDX PT, R14, R4, RZ, 0x1f ;  /* 0x00001fff040e7589 */ /* 0x0002a400000e0000 */
.L_x_970:
[----:B--2---:R-:W-:Y:S02]  /*10a10*/  ISETP.NE.AND P0, PT, R14, RZ, PT ;  /* 0x000000ff0e00720c */ /* 0x004fe40003f05270 */
[----:B------:R-:W-:-:S11]  /*10a20*/  PLOP3.LUT P6, PT, PT, PT, PT, 0x8, 0x0 ;  /* 0x000000000000781c */ /* 0x000fd60003fce170 */
[----:B------:R-:W-:Y:S05]  /*10a30*/  @P0 BRA `(.L_x_781) ;  /* 0x00000000000c0947 */ /* 0x000fea0003800000 */
[----:B------:R-:W-:-:S03]  /*10a40*/  UMOV UR4, 0xffffffff ;  /* 0xffffffff00047882 */ /* 0x000fc60000000000 */
[----:B------:R-:W-:Y:S05]  /*10a50*/  BRA.DIV UR4, `(.L_x_782) ;  /* 0x0000007e04f47947 */ /* 0x000fea000b800000 */
[----:B------:R-:W-:-:S13]  /*10a60*/  ELECT P6, URZ, PT ;  /* 0x00000000003f782f */ /* 0x000fda00038c0000 */
.L_x_781:
[----:B-1----:R-:W2:Y:S04]  /*10a70*/  LDL R4, [R1+0x38] ;  /* 0x0000380001047983 */ /* 0x002ea80000100800 */
[----:B------:R-:W3:Y:S01]  /*10a80*/  LDL R6, [R1+0x4] ;  /* 0x0000040001067983 */ /* 0x000ee20000100800 */
[----:B------:R-:W-:Y:S01]  /*10a90*/  BSSY B1, `(.L_x_783) ;  /* 0x0000008000017945 */ /* 0x000fe20003800000 */
[----:B--2---:R-:W-:-:S05]  /*10aa0*/  VIADD R4, R4, 0x1 ;  /* 0x0000000104047836 */ /* 0x004fca0000000000 */
[----:B------:R-:W-:-:S04]  /*10ab0*/  LEA.HI R5, R4, R4, RZ, 0x1 ;  /* 0x0000000404057211 */ /* 0x000fc800078f08ff */
[----:B------:R-:W-:-:S05]  /*10ac0*/  LOP3.LUT R5, R5, 0xfffffffe, RZ, 0xc0, !PT ;  /* 0xfffffffe05057812 */ /* 0x000fca00078ec0ff */
[----:B------:R-:W-:-:S05]  /*10ad0*/  IMAD.IADD R4, R4, 0x1, -R5 ;  /* 0x0000000104047824 */ /* 0x000fca00078e0a05 */
[----:B------:R-:W-:-:S04]  /*10ae0*/  SHF.L.U32 R4, R4, 0x1f, RZ ;  /* 0x0000001f04047819 */ /* 0x000fc800000006ff */
[----:B---3--:R-:W1:Y:S02]  /*10af0*/  SYNCS.PHASECHK.TRANS64.TRYWAIT P0, [R6+URZ+0x28c20], R4 ;  /* 0x028c2004060075a7 */ /* 0x008e64000800017f */
[----:B-1----:R-:W-:Y:S05]  /*10b00*/  @!P0 BRA `(.L_x_784) ;  /* 0x0000007c00e88947 */ /* 0x002fea0003800000 */
.L_x_973:
[----:B------:R-:W-:Y:S05]  /*10b10*/  BSYNC B1 ;  /* 0x0000000000017941 */ /* 0x000fea0003800000 */
.L_x_783:
[----:B------:R-:W-:Y:S04]  /*10b20*/  BSSY B1, `(.L_x_785) ;  /* 0x00000bf000017945 */ /* 0x000fe80003800000 */
[----:B------:R-:W-:Y:S05]  /*10b30*/  @!P6 BRA `(.L_x_786) ;  /* 0x0000000800f4e947 */ /* 0x000fea0003800000 */
[----:B-1----:R-:W2:Y:S04]  /*10b40*/  LDL R5, [R1+0x4] ;  /* 0x0000040001057983 */ /* 0x002ea80000100800 */
[----:B------:R-:W3:Y:S01]  /*10b50*/  LDL R7, [R1+0x18] ;  /* 0x0000180001077983 */ /* 0x000ee20000100800 */
[----:B------:R-:W1:Y:S01]  /*10b60*/  S2R R6, SR_TID.X ;  /* 0x0000000000067919 */ /* 0x000e620000002100 */
[----:B--2---:R-:W-:Y:S02]  /*10b70*/  IMAD.MOV.U32 R9, RZ, RZ, R5 ;  /* 0x000000ffff097224 */ /* 0x004fe400078e0005 */
[----:B------:R-:W2:Y:S01]  /*10b80*/  LDL R5, [R1+0xc] ;  /* 0x00000c0001057983 */ /* 0x000ea20000100800 */
[----:B-1----:R-:W-:Y:S01]  /*10b90*/  LOP3.LUT R6, R6, 0x7f, RZ, 0xc0, !PT ;  /* 0x0000007f06067812 */ /* 0x002fe200078ec0ff */
[----:B------:R-:W-:Y:S03]  /*10ba0*/  BSSY B2, `(.L_x_787) ;  /* 0x0000006000027945 */ /* 0x000fe60003800000 */
[----:B------:R-:W-:Y:S01]  /*10bb0*/  ISETP.NE.AND P1, PT, R6, RZ, PT ;  /* 0x000000ff0600720c */ /* 0x000fe20003f25270 */
[----:B--2---:R-:W-:Y:S01]  /*10bc0*/  IMAD R5, R5, 0x8, R9 ;  /* 0x0000000805057824 */ /* 0x004fe200078e0209 */
[----:B---3--:R-:W-:-:S04]  /*10bd0*/  SHF.L.U32 R9, R7, 0x1f, RZ ;  /* 0x0000001f07097819 */ /* 0x008fc800000006ff */
[----:B------:R-:W1:Y:S02]  /*10be0*/  SYNCS.PHASECHK.TRANS64.TRYWAIT P0, [R5+URZ+0x28ca0], R9 ;  /* 0x028ca009050075a7 */ /* 0x000e64000800017f */
[----:B-1----:R-:W-:Y:S05]  /*10bf0*/  @!P0 BRA `(.L_x_788) ;  /* 0x0000007c00c48947 */ /* 0x002fea0003800000 */
.L_x_974:
[----:B------:R-:W-:Y:S05]  /*10c00*/  BSYNC B2 ;  /* 0x0000000000027941 */ /* 0x000fea0003800000 */
.L_x_787:
        /* <DEDUP_REMOVED lines=9> */
.L_x_790:
[----:B------:R-:W-:Y:S05]  /*10ca0*/  BSYNC B2 ;  /* 0x0000000000027941 */ /* 0x000fea0003800000 */
.L_x_789:
[----:B------:R-:W2:Y:S04]  /*10cb0*/  LDL R7, [R1+0x4] ;  /* 0x0000040001077983 */ /* 0x000ea80000100800 */
[----:B------:R-:W2:Y:S01]  /*10cc0*/  LDL R6, [R1+0xc] ;  /* 0x00000c0001067983 */ /* 0x000ea20000100800 */
[----:B------:R-:W-:Y:S01]  /*10cd0*/  IMAD.MOV.U32 R12, RZ, RZ, RZ ;  /* 0x000000ffff0c7224 */ /* 0x000fe200078e00ff */
[----:B------:R-:W-:Y:S01]  /*10ce0*/  UIADD3 UR4, UP0, UR38, 0x570, URZ ;  /* 0x0000057026047890 */ /* 0x000fe2000ff1e03f */
[----:B------:R-:W-:Y:S01]  /*10cf0*/  IMAD R4, R8, 0x40, R3 ;  /* 0x0000004008047824 */ /* 0x000fe200078e0203 */
[----:B------:R-:W-:Y:S01]  /*10d00*/  PLOP3.LUT P0, PT, PT, PT, PT, 0x80, 0x0 ;  /* 0x000000000000781c */ /* 0x000fe20003f0f070 */
[----:B------:R-:W-:Y:S01]  /*10d10*/  UMOV UR6, 0x0 ;  /* 0x0000000000067882 */ /* 0x000fe20000000000 */
[----:B------:R-:W-:Y:S01]  /*10d20*/  R2UR UR10, R12 ;  /* 0x000000000c0a72ca */ /* 0x000fe200000e0000 */
[----:B------:R-:W-:Y:S01]  /*10d30*/  VIADD R4, R4, 0xffffffc0 ;  /* 0xffffffc004047836 */ /* 0x000fe20000000000 */
[----:B------:R-:W-:Y:S01]  /*10d40*/  UIADD3.X UR5, URZ, UR39, URZ, UP0, !UPT ;  /* 0x000000273f057290 */ /* 0x000fe200087fe43f */
[----:B------:R-:W-:Y:S01]  /*10d50*/  UMOV UR7, 0x12f00000 ;  /* 0x12f0000000077882 */ /* 0x000fe20000000000 */
[----:B--2---:R-:W-:-:S02]  /*10d60*/  IMAD R6, R6, 0x2000, R7 ;  /* 0x0000200006067824 */ /* 0x004fc400078e0207 */
[----:B------:R-:W-:Y:S02]  /*10d70*/  VIADD R7, R5, 0x28c90 ;  /* 0x00028c9005077836 */ /* 0x000fe40000000000 */
[----:B------:R-:W-:-:S07]  /*10d80*/  VIADD R6, R6, 0x22400 ;  /* 0x0002240006067836 */ /* 0x000fce0000000000 */
.L_x_791:
        /* <DEDUP_REMOVED lines=10> */
[----:B------:R-:W2:Y:S01]  /*10e30*/  SYNCS.PHASECHK.TRANS64.TRYWAIT P0, [R5+URZ+0x28cc0], R9 ;  /* 0x028cc009050075a7 */ /* 0x000ea2000800017f */
[----:B------:R-:W-:Y:S04]  /*10e40*/  BSSY B2, `(.L_x_792) ;  /* 0x0000002000027945 */ /* 0x000fe80003800000 */
[----:B--2---:R-:W-:Y:S05]  /*10e50*/  @!P0 BRA `(.L_x_793) ;  /* 0x0000007c00408947 */ /* 0x004fea0003800000 */
.L_x_975:
[----:B------:R-:W-:Y:S05]  /*10e60*/  BSYNC B2 ;  /* 0x0000000000027941 */ /* 0x000fea0003800000 */
.L_x_792:
[----:B------:R-:W-:Y:S01]  /*10e70*/  BSSY B2, `(.L_x_794) ;  /* 0x000000b000027945 */ /* 0x000fe20003800000 */
[----:B------:R-:W-:Y:S02]  /*10e80*/  IMAD.MOV.U32 R10, RZ, RZ, 0x0 ;  /* 0x00000000ff0a7424 */ /* 0x000fe400078e00ff */
[----:B0-----:R-:W-:Y:S01]  /*10e90*/  IMAD.MOV.U32 R11, RZ, RZ, 0x12f00000 ;  /* 0x12f00000ff0b7424 */ /* 0x001fe200078e00ff */
        /* <DEDUP_REMOVED lines=8> */
.L_x_795:
[----:B------:R-:W-:Y:S05]  /*10f20*/  BSYNC B2 ;  /* 0x0000000000027941 */ /* 0x000fea0003800000 */
.L_x_794:
[----:B------:R-:W3:Y:S04]  /*10f30*/  LDL R7, [R1+0x4] ;  /* 0x0000040001077983 */ /* 0x000ee80000100800 */
[----:B------:R-:W3:Y:S01]  /*10f40*/  LDL R6, [R1+0xc] ;  /* 0x00000c0001067983 */ /* 0x000ee20000100800 */
[----:B------:R-:W-:Y:S01]  /*10f50*/  R2UR UR10, R12 ;  /* 0x000000000c0a72ca */ /* 0x000fe200000e0000 */
[----:B------:R-:W-:Y:S01]  /*10f60*/  UIADD3 UR4, UP0, UR38, 0x670, URZ ;  /* 0x0000067026047890 */ /* 0x000fe2000ff1e03f */
[----:B------:R-:W-:Y:S01]  /*10f70*/  R2UR UR6, R10 ;  /* 0x000000000a0672ca */ /* 0x000fe200000e0000 */
[----:B-12---:R-:W-:Y:S01]  /*10f80*/  VIADD R5, R5, 0x28cb0 ;  /* 0x00028cb005057836 */ /* 0x006fe20000000000 */
[----:B------:R-:W-:Y:S01]  /*10f90*/  R2UR UR7, R11 ;  /* 0x000000000b0772ca */ /* 0x000fe200000e0000 */
[----:B------:R-:W-:Y:S01]  /*10fa0*/  UIADD3.X UR5, URZ, UR39, URZ, UP0, !UPT ;  /* 0x000000273f057290 */ /* 0x000fe200087fe43f */
[----:B------:R-:W-:Y:S01]  /*10fb0*/  PLOP3.LUT P0, PT, PT, PT, PT, 0x80, 0x0 ;  /* 0x000000000000781c */ /* 0x000fe20003f0f070 */
[----:B---3--:R-:W-:-:S04]  /*10fc0*/  IMAD R6, R6, 0x10000, R7 ;  /* 0x0001000006067824 */ /* 0x008fc800078e0207 */
[----:B------:R-:W-:-:S08]  /*10fd0*/  VIADD R7, R6, 0x400 ;  /* 0x0000040006077836 */ /* 0x000fd00000000000 */
.L_x_796:
        /* <DEDUP_REMOVED lines=15> */
.L_x_797:
        /* <DEDUP_REMOVED lines=15> */
.L_x_798:
        /* <DEDUP_REMOVED lines=15> */
.L_x_799:
        /* <DEDUP_REMOVED lines=15> */
.L_x_800:
        /* <DEDUP_REMOVED lines=15> */
.L_x_801:
        /* <DEDUP_REMOVED lines=15> */
.L_x_802:
        /* <DEDUP_REMOVED lines=15> */
.L_x_803:
        /* <DEDUP_REMOVED lines=10> */
.L_x_786:
[----:B------:R-:W-:Y:S05]  /*11710*/  BSYNC B1 ;  /* 0x0000000000017941 */ /* 0x000fea0003800000 */
.L_x_785:
[----:B------:R-:W2:Y:S04]  /*11720*/  LDL.LU R9, [R1+0xc] ;  /* 0x00000c0001097983 */ /* 0x000ea80000300800 */
[----:B------:R-:W3:Y:S01]  /*11730*/  LDL.LU R7, [R1+0x18] ;  /* 0x0000180001077983 */ /* 0x000ee20000300800 */
[----:B-1----:R-:W-:Y:S01]  /*11740*/  VIADD R4, R8, 0xfffffffe ;  /* 0xfffffffe08047836 */ /* 0x002fe20000000000 */
[----:B------:R-:W-:-:S04]  /*11750*/  PLOP3.LUT P0, PT, PT, PT, PT, 0x8, 0x0 ;  /* 0x000000000000781c */ /* 0x000fc80003f0e170 */
[----:B------:R-:W-:Y:S01]  /*11760*/  ISETP.GE.AND P2, PT, R4, R2, PT ;  /* 0x000000020400720c */ /* 0x000fe20003f46270 */
[----:B--2---:R-:W-:-:S05]  /*11770*/  VIADD R5, R9, 0x1 ;  /* 0x0000000109057836 */ /* 0x004fca0000000000 */
[----:B------:R-:W-:-:S04]  /*11780*/  ISETP.NE.AND P1, PT, R5, 0x2, PT ;  /* 0x000000020500780c */ /* 0x000fc80003f25270 */
[----:B------:R-:W-:Y:S02]  /*11790*/  SEL R6, RZ, 0x1, P1 ;  /* 0x00000001ff067807 */ /* 0x000fe40000800000 */
[----:B------:R-:W-:Y:S02]  /*117a0*/  SEL R5, R5, RZ, P1 ;  /* 0x000000ff05057207 */ /* 0x000fe40000800000 */
[----:B---3--:R-:W-:-:S03]  /*117b0*/  LOP3.LUT R7, R7, R6, RZ, 0x3c, !PT ;  /* 0x0000000607077212 */ /* 0x008fc600078e3cff */
[----:B------:R1:W-:Y:S04]  /*117c0*/  STL [R1+0xc], R5 ;  /* 0x00000c0501007387 */ /* 0x0003e80000100800 */
[----:B------:R1:W-:Y:S01]  /*117d0*/  STL [R1+0x18], R7 ;  /* 0x0000180701007387 */ /* 0x0003e20000100800 */
[----:B------:R-:W-:Y:S05]  /*117e0*/  @!P2 BRA `(.L_x_779) ;  /* 0x0000000c002ca947 */ /* 0x000fea0003800000 */
.L_x_823:
[----:B------:R-:W-:Y:S05]  /*117f0*/  YIELD ;  /* 0x0000000000007946 */ /* 0x000fea0003800000 */
[----:B------:R-:W-:Y:S04]  /*11800*/  BSSY B1, `(.L_x_804) ;  /* 0x00000bd000017945 */ /* 0x000fe80003800000 */
[----:B--2---:R-:W-:Y:S05]  /*11810*/  @!P6 BRA `(.L_x_805) ;  /* 0x0000000800ece947 */ /* 0x004fea0003800000 */
[----:B------:R-:W2:Y:S04]  /*11820*/  LDL R8, [R1+0x4] ;  /* 0x0000040001087983 */ /* 0x000ea80000100800 */
[----:B-1----:R-:W2:Y:S04]  /*11830*/  LDL R5, [R1+0xc] ;  /* 0x00000c0001057983 */ /* 0x002ea80000100800 */
[----:B------:R-:W3:Y:S01]  /*11840*/  LDL R6, [R1+0x18] ;  /* 0x0000180001067983 */ /* 0x000ee20000100800 */
[----:B------:R-:W1:Y:S01]  /*11850*/  S2R R7, SR_TID.X ;  /* 0x0000000000077919 */ /* 0x000e620000002100 */
[----:B------:R-:W-:Y:S01]  /*11860*/  BSSY B2, `(.L_x_806) ;  /* 0x0000007000027945 */ /* 0x000fe20003800000 */
[----:B-1----:R-:W-:-:S04]  /*11870*/  LOP3.LUT R7, R7, 0x7f, RZ, 0xc0, !PT ;  /* 0x0000007f07077812 */ /* 0x002fc800078ec0ff */
[----:B------:R-:W-:Y:S01]  /*11880*/  ISETP.NE.AND P2, PT, R7, RZ, PT ;  /* 0x000000ff0700720c */ /* 0x000fe20003f45270 */
[----:B--2---:R-:W-:Y:S01]  /*11890*/  IMAD R5, R5, 0x8, R8 ;  /* 0x0000000805057824 */ /* 0x004fe200078e0208 */
[----:B---3--:R-:W-:-:S04]  /*118a0*/  SHF.L.U32 R6, R6, 0x1f, RZ ;  /* 0x0000001f06067819 */ /* 0x008fc800000006ff */
[----:B------:R-:W1:Y:S02]  /*118b0*/  SYNCS.PHASECHK.TRANS64.TRYWAIT P1, [R5+URZ+0x28ca0], R6 ;  /* 0x028ca006050075a7 */ /* 0x000e64000802017f */
[----:B-1----:R-:W-:Y:S05]  /*118c0*/  @!P1 BRA `(.L_x_807) ;  /* 0x0000007000b89947 */ /* 0x002fea0003800000 */
.L_x_976:
[----:B------:R-:W-:Y:S05]  /*118d0*/  BSYNC B2 ;  /* 0x0000000000027941 */ /* 0x000fea0003800000 */
.L_x_806:
        /* <DEDUP_REMOVED lines=9> */
.L_x_809:
[----:B------:R-:W-:Y:S05]  /*11970*/  BSYNC B2 ;  /* 0x0000000000027941 */ /* 0x000fea0003800000 */
.L_x_808:
[----:B------:R-:W2:Y:S04]  /*11980*/  LDL R8, [R1+0x4] ;  /* 0x0000040001087983 */ /* 0x000ea80000100800 */
[----:B------:R-:W2:Y:S01]  /*11990*/  LDL R7, [R1+0xc] ;  /* 0x00000c0001077983 */ /* 0x000ea20000100800 */
[----:B------:R-:W-:Y:S01]  /*119a0*/  IMAD.MOV.U32 R12, RZ, RZ, RZ ;  /* 0x000000ffff0c7224 */ /* 0x000fe200078e00ff */
[----:B------:R-:W-:Y:S01]  /*119b0*/  UIADD3 UR4, UP0, UR38, 0x570, URZ ;  /* 0x0000057026047890 */ /* 0x000fe2000ff1e03f */
[----:B------:R-:W-:Y:S01]  /*119c0*/  PLOP3.LUT P1, PT, PT, PT, PT, 0x80, 0x0 ;  /* 0x000000000000781c */ /* 0x000fe20003f2f070 */
[----:B------:R-:W-:Y:S01]  /*119d0*/  VIADD R9, R5, 0x28c90 ;  /* 0x00028c9005097836 */ /* 0x000fe20000000000 */
[----:B------:R-:W-:Y:S01]  /*119e0*/  UMOV UR6, 0x0 ;  /* 0x0000000000067882 */ /* 0x000fe20000000000 */
[----:B------:R-:W-:Y:S01]  /*119f0*/  R2UR UR10, R12 ;  /* 0x000000000c0a72ca */ /* 0x000fe200000e0000 */
[----:B------:R-:W-:Y:S01]  /*11a00*/  UIADD3.X UR5, URZ, UR39, URZ, UP0, !UPT ;  /* 0x000000273f057290 */ /* 0x000fe200087fe43f */
[----:B------:R-:W-:Y:S01]  /*11a10*/  UMOV UR7, 0x12f00000 ;  /* 0x12f0000000077882 */ /* 0x000fe20000000000 */
[----:B--2---:R-:W-:-:S02]  /*11a20*/  IMAD R7, R7, 0x2000, R8 ;  /* 0x0000200007077824 */ /* 0x004fc400078e0208 */
[----:B------:R-:W-:Y:S02]  /*11a30*/  IMAD R8, R4, 0x40, R3 ;  /* 0x0000004004087824 */ /* 0x000fe400078e0203 */
[----:B------:R-:W-:-:S08]  /*11a40*/  VIADD R7, R7, 0x22400 ;  /* 0x0002240007077836 */ /* 0x000fd00000000000 */
.L_x_810:
        /* <DEDUP_REMOVED lines=13> */
.L_x_977:
[----:B------:R-:W-:Y:S05]  /*11b20*/  BSYNC B2 ;  /* 0x0000000000027941 */ /* 0x000fea0003800000 */
.L_x_811:
[----:B------:R-:W-:Y:S01]  /*11b30*/  BSSY B2, `(.L_x_813) ;  /* 0x000000b000027945 */ /* 0x000fe20003800000 */
[----:B------:R-:W-:Y:S02]  /*11b40*/  IMAD.MOV.U32 R10, RZ, RZ, 0x0 ;  /* 0x00000000ff0a7424 */ /* 0x000fe400078e00ff */
[----:B0-----:R-:W-:Y:S01]  /*11b50*/  IMAD.MOV.U32 R11, RZ, RZ, 0x12f00000 ;  /* 0x12f00000ff0b7424 */ /* 0x001fe200078e00ff */
[----:B------:R-:W-:Y:S06]  /*11b60*/  @P2 BRA `(.L_x_814) ;  /* 0x00000000001c2947 */ /* 0x000fec0003800000 */
[----:B------:R-:W0:Y:S01]  /*11b70*/  S2R R7, SR_TID.X ;  /* 0x0000000000077919 */ /* 0x000e220000002100 */
[----:B-12---:R-:W-:-:S04]  /*11b80*/  IMAD.MOV.U32 R6, RZ, RZ, 0x10000 ;  /* 0x00010000ff067424 */ /* 0x006fc800078e00ff */
[----:B------:R3:W-:Y:S01]  /*11b90*/  SYNCS.ARRIVE.TRANS64 RZ, [R5+URZ+0x28cb0], R6 ;  /* 0x028cb00605ff79a7 */ /* 0x0007e2000800003f */
[----:B0-----:R-:W-:-:S04]  /*11ba0*/  LOP3.LUT R7, R7, 0x1f, RZ, 0xc0, !PT ;  /* 0x0000001f07077812 */ /* 0x001fc800078ec0ff */
[----:B------:R-:W-:-:S13]  /*11bb0*/  ISETP.NE.AND P1, PT, R7, RZ, PT ;  /* 0x000000ff0700720c */ /* 0x000fda0003f25270 */
[----:B---3--:R-:W-:Y:S05]  /*11bc0*/  @!P1 BRA `(.L_x_814) ;  /* 0x0000000000049947 */ /* 0x008fea0003800000 */
[----:B------:R-:W-:Y:S01]  /*11bd0*/  BPT.TRAP 0x1 ;  /* 0x000000040000795c */ /* 0x000fe20000300000 */
.L_x_814:
[----:B------:R-:W-:Y:S05]  /*11be0*/  BSYNC B2 ;  /* 0x0000000000027941 */ /* 0x000fea0003800000 */
.L_x_813:
[----:B------:R-:W3:Y:S04]  /*11bf0*/  LDL R7, [R1+0x4] ;  /* 0x0000040001077983 */ /* 0x000ee80000100800 */
[----:B-12---:R-:W3:Y:S01]  /*11c00*/  LDL R6, [R1+0xc] ;  /* 0x00000c0001067983 */ /* 0x006ee20000100800 */
[----:B------:R-:W-:Y:S01]  /*11c10*/  R2UR UR10, R12 ;  /* 0x000000000c0a72ca */ /* 0x000fe200000e0000 */
[----:B------:R-:W-:Y:S01]  /*11c20*/  UIADD3 UR4, UP0, UR38, 0x670, URZ ;  /* 0x0000067026047890 */ /* 0x000fe2000ff1e03f */
[----:B------:R-:W-:Y:S01]  /*11c30*/  R2UR UR6, R10 ;  /* 0x000000000a0672ca */ /* 0x000fe200000e0000 */
[----:B------:R-:W-:Y:S01]  /*11c40*/  VIADD R5, R5, 0x28cb0 ;  /* 0x00028cb005057836 */ /* 0x000fe20000000000 */
[----:B------:R-:W-:Y:S01]  /*11c50*/  R2UR UR7, R11 ;  /* 0x000000000b0772ca */ /* 0x000fe200000e0000 */
[----:B------:R-:W-:Y:S01]  /*11c60*/  UIADD3.X UR5, URZ, UR39, URZ, UP0, !UPT ;  /* 0x000000273f057290 */ /* 0x000fe200087fe43f */
[----:B------:R-:W-:Y:S01]  /*11c70*/  PLOP3.LUT P1, PT, PT, PT, PT, 0x80, 0x0 ;  /* 0x000000000000781c */ /* 0x000fe20003f2f070 */
[----:B---3--:R-:W-:-:S04]  /*11c80*/  IMAD R6, R6, 0x10000, R7 ;  /* 0x0001000006067824 */ /* 0x008fc800078e0207 */
[----:B------:R-:W-:-:S08]  /*11c90*/  VIADD R7, R6, 0x400 ;  /* 0x0000040006077836 */ /* 0x000fd00000000000 */
.L_x_815:
        /* <DEDUP_REMOVED lines=15> */
.L_x_816:
        /* <DEDUP_REMOVED lines=15> */
.L_x_817:
        /* <DEDUP_REMOVED lines=15> */
.L_x_818:
        /* <DEDUP_REMOVED lines=15> */
.L_x_819:
        /* <DEDUP_REMOVED lines=15> */
.L_x_820:
        /* <DEDUP_REMOVED lines=15> */
.L_x_821:
        /* <DEDUP_REMOVED lines=15> */
.L_x_822:
        /* <DEDUP_REMOVED lines=10> */
.L_x_805:
[----:B------:R-:W-:Y:S05]  /*123d0*/  BSYNC B1 ;  /* 0x0000000000017941 */ /* 0x000fea0003800000 */
.L_x_804:
[----:B------:R-:W2:Y:S04]  /*123e0*/  LDL.LU R9, [R1+0xc] ;  /* 0x00000c0001097983 */ /* 0x000ea80000300800 */
[----:B-1----:R-:W3:Y:S01]  /*123f0*/  LDL.LU R7, [R1+0x18] ;  /* 0x0000180001077983 */ /* 0x002ee20000300800 */
[C---:B------:R-:W-:Y:S01]  /*12400*/  ISETP.GT.AND P2, PT, R4.reuse, R2, PT ;  /* 0x000000020400720c */ /* 0x040fe20003f44270 */
[----:B------:R-:W-:Y:S02]  /*12410*/  VIADD R4, R4, 0xffffffff ;  /* 0xffffffff04047836 */ /* 0x000fe40000000000 */
[----:B--2---:R-:W-:-:S05]  /*12420*/  VIADD R5, R9, 0x1 ;  /* 0x0000000109057836 */ /* 0x004fca0000000000 */
[----:B------:R-:W-:-:S04]  /*12430*/  ISETP.NE.AND P1, PT, R5, 0x2, PT ;  /* 0x000000020500780c */ /* 0x000fc80003f25270 */
[----:B------:R-:W-:Y:S02]  /*12440*/  SEL R6, RZ, 0x1, P1 ;  /* 0x00000001ff067807 */ /* 0x000fe40000800000 */
[----:B------:R-:W-:Y:S02]  /*12450*/  SEL R5, R5, RZ, P1 ;  /* 0x000000ff05057207 */ /* 0x000fe40000800000 */
[----:B---3--:R-:W-:-:S05]  /*12460*/  LOP3.LUT R7, R7, R6, RZ, 0x3c, !PT ;  /* 0x0000000607077212 */ /* 0x008fca00078e3cff */
[----:B------:R2:W-:Y:S04]  /*12470*/  STL [R1+0x18], R7 ;  /* 0x0000180701007387 */ /* 0x0005e80000100800 */
[----:B------:R2:W-:Y:S01]  /*12480*/  STL [R1+0xc], R5 ;  /* 0x00000c0501007387 */ /* 0x0005e20000100800 */
[----:B------:R-:W-:Y:S05]  /*12490*/  @P2 BRA `(.L_x_823) ;  /* 0xfffffff000d42947 */ /* 0x000fea000383ffff */
.L_x_779:
[----:B------:R-:W-:Y:S05]  /*124a0*/  BSYNC B0 ;  /* 0x0000000000007941 */ /* 0x000fea0003800000 */
.L_x_778:
[----:B-12---:R-:W2:Y:S01]  /*124b0*/  LDL R5, [R1+0x4c] ;  /* 0x00004c0001057983 */ /* 0x006ea20000100800 */
[----:B------:R-:W-:Y:S05]  /*124c0*/  @!P0 WARPSYNC.ALL ;  /* 0x0000000000008948 */ /* 0x000fea0003800000 */
[----:B------:R-:W-:Y:S06]  /*124d0*/  @!P0 BAR.SYNC.DEFER_BLOCKING 0xc, 0x180 ;  /* 0x0306000000008b1d */ /* 0x000fec0000010000 */
[----:B------:R-:W-:Y:S01]  /*124e0*/  BSSY B7, `(.L_x_824) ;  /* 0x00004f2000077945 */ /* 0x000fe20003800000 */
[----:B--2---:R-:W-:-:S13]  /*124f0*/  ISETP.GT.AND P0, PT, R5, RZ, PT ;  /* 0x000000ff0500720c */ /* 0x004fda0003f04270 */
[----:B------:R-:W-:Y:S05]  /*12500*/  @P0 BRA `(.L_x_825) ;  /* 0x0000000000440947 */ /* 0x000fea0003800000 */
[----:B------:R-:W1:Y:S02]  /*12510*/  S2R R5, SR_TID.X ;  /* 0x0000000000057919 */ /* 0x000e640000002100 */
[----:B-1----:R-:W-:-:S04]  /*12520*/  LOP3.LUT R5, R5, 0x7f, RZ, 0xc0, !PT ;  /* 0x0000007f05057812 */ /* 0x002fc800078ec0ff */
[----:B------:R-:W-:-:S13]  /*12530*/  ISETP.NE.AND P0, PT, R5, RZ, PT ;  /* 0x000000ff0500720c */ /* 0x000fda0003f05270 */
[----:B------:R-:W-:Y:S05]  /*12540*/  @P0 BRA `(.L_x_826) ;  /* 0x0000004c00ac0947 */ /* 0x000fea0003800000 */
[----:B------:R-:W1:Y:S01]  /*12550*/  S2R R3, SR_LANEID ;  /* 0x0000000000037919 */ /* 0x000e620000000000 */
[----:B------:R-:W-:Y:S02]  /*12560*/  VOTEU.ANY UR4, UPT, PT ;  /* 0x0000000000047886 */ /* 0x000fe400038e0100 */
[----:B------:R-:W1:Y:S08]  /*12570*/  FLO.U32 R0, UR4 ;  /* 0x0000000400007d00 */ /* 0x000e7000080e0000 */
[----:B------:R-:W2:Y:S01]  /*12580*/  POPC R5, UR4 ;  /* 0x0000000400057d09 */ /* 0x000ea20008000000 */
[----:B-1----:R-:W-:-:S02]  /*12590*/  ISETP.EQ.U32.AND P0, PT, R0, R3, PT ;  /* 0x000000030000720c */ /* 0x002fc40003f02070 */
[----:B------:R-:W2:Y:S11]  /*125a0*/  LDC.64 R2, c[0x0][0xc60] ;  /* 0x00031800ff027b82 */ /* 0x000eb60000000a00 */
[----:B--2---:R-:W2:Y:S01]  /*125b0*/  @P0 ATOMG.E.ADD.STRONG.GPU PT, R3, desc[UR40][R2.64], R5 ;  /* 0x00000005020309a8 */ /* 0x004ea200081ee1e8 */
[----:B------:R-:W1:Y:S02]  /*125c0*/  S2R R4, SR_LTMASK ;  /* 0x0000000000047919 */ /* 0x000e640000003900 */
[----:B-1----:R-:W-:-:S04]  /*125d0*/  LOP3.LUT R4, R4, UR4, RZ, 0xc0, !PT ;  /* 0x0000000404047c12 */ /* 0x002fc8000f8ec0ff */
[----:B------:R-:W1:Y:S01]  /*125e0*/  POPC R7, R4 ;  /* 0x0000000400077309 */ /* 0x000e620000000000 */
[----:B--2---:R-:W1:Y:S02]  /*125f0*/  SHFL.IDX PT, R0, R3, R0, 0x1f ;  /* 0x00001f0003007589 */ /* 0x004e6400000e0000 */
[----:B-1----:R-:W-:Y:S01]  /*12600*/  IADD3 R16, R0, UR36, R7 ;  /* 0x0000002400107c10 */ /* 0x002fe2000fffe007 */
[----:B------:R-:W-:Y:S06]  /*12610*/  BRA `(.L_x_826) ;  /* 0x0000004c00787947 */ /* 0x000fec0003800000 */
.L_x_825:
        /* <DEDUP_REMOVED lines=15> */
[----:B0-----:R-:W-:Y:S02]  /*12710*/  IMAD.U32 R11, RZ, RZ, UR5 ;  /* 0x00000005ff0b7e24 */ /* 0x001fe4000f8e00ff */
[----:B------:R-:W-:Y:S02]  /*12720*/  IMAD.MOV.U32 R8, RZ, RZ, 0x70 ;  /* 0x00000070ff087424 */ /* 0x000fe400078e00ff */
[----:B------:R-:W-:Y:S02]  /*12730*/  IMAD.MOV.U32 R12, RZ, RZ, 0x1 ;  /* 0x00000001ff0c7424 */ /* 0x000fe400078e00ff */
[----:B------:R-:W-:-:S07]  /*12740*/  IMAD.MOV.U32 R13, RZ, RZ, RZ ;  /* 0x000000ffff0d7224 */ /* 0x000fce00078e00ff */
[----:B------:R-:W-:-:S07]  /*12750*/  LEPC R20, `(.L_x_828) ;  /* 0x000000001014794e */ /* 0x000fce0000000000 */
[----:B-1----:R-:W-:Y:S05]  /*12760*/  CALL.ABS.NOINC R2 ;  /* 0x0000000002007343 */ /* 0x002fea0003c00000 */
.L_x_828:
[----:B------:R-:W-:Y:S05]  /*12770*/  BSYNC B6 ;  /* 0x0000000000067941 */ /* 0x000fea0003800000 */
.L_x_827:
        /* <DEDUP_REMOVED lines=15> */
[----:B0-----:R-:W-:Y:S02]  /*12870*/  IMAD.U32 R11, RZ, RZ, UR5 ;  /* 0x00000005ff0b7e24 */ /* 0x001fe4000f8e00ff */
[----:B------:R-:W-:Y:S02]  /*12880*/  IMAD.MOV.U32 R8, RZ, RZ, 0x70 ;  /* 0x00000070ff087424 */ /* 0x000fe400078e00ff */
[----:B------:R-:W-:Y:S02]  /*12890*/  IMAD.MOV.U32 R12, RZ, RZ, 0x1 ;  /* 0x00000001ff0c7424 */ /* 0x000fe400078e00ff */
[----:B-1----:R-:W-:-:S07]  /*128a0*/  IMAD.MOV.U32 R13, RZ, RZ, RZ ;  /* 0x000000ffff0d7224 */ /* 0x002fce00078e00ff */
[----:B------:R-:W-:-:S07]  /*128b0*/  LEPC R20, `(.L_x_831) ;  /* 0x000000001014794e */ /* 0x000fce0000000000 */
[----:B--2---:R-:W-:Y:S05]  /*128c0*/  CALL.ABS.NOINC R2 ;  /* 0x0000000002007343 */ /* 0x004fea0003c00000 */
.L_x_831:
        /* <DEDUP_REMOVED lines=16> */
.L_x_830:
[----:B------:R-:W-:Y:S05]  /*129d0*/  BSYNC B6 ;  /* 0x0000000000067941 */ /* 0x000fea0003800000 */
.L_x_829:
[----:B------:R-:W2:Y:S01]  /*129e0*/  LDL.LU R2, [R1] ;  /* 0x0000000001027983 */ /* 0x000ea20000300800 */
[----:B------:R-:W-:-:S03]  /*129f0*/  ULDC.64 UR4, c[0x0][0x9f8] ;  /* 0x00027e0000047ab9 */ /* 0x000fc60000000a00 */
[----:B------:R-:W3:Y:S04]  /*12a00*/  LDL.LU R4, [R1+0x20] ;  /* 0x0000200001047983 */ /* 0x000ee80000300800 */
[----:B------:R-:W4:Y:S01]  /*12a10*/  LDL R7, [R1+0x10] ;  /* 0x0000100001077983 */ /* 0x000f220000100800 */
        /* <DEDUP_REMOVED lines=22> */
.L_x_980:
[----:B-1----:R-:W3:Y:S01]  /*12b80*/  LDL.LU R4, [R1+0x1c] ;  /* 0x00001c0001047983 */ /* 0x002ee20000300800 */
[----:B------:R-:W-:Y:S02]  /*12b90*/  PLOP3.LUT P1, PT, PT, PT, PT, 0x8, 0x0 ;  /* 0x000000000000781c */ /* 0x000fe40003f2e170 */
[----:B--2---:R-:W-:Y:S01]  /*12ba0*/  ISETP.NE.AND P0, PT, R14, RZ, PT ;  /* 0x000000ff0e00720c */ /* 0x004fe20003f05270 */
[----:B------:R1:W-:Y:S01]  /*12bb0*/  STL [R1], R0 ;  /* 0x0000000001007387 */ /* 0x0003e20000100800 */
[----:B---3--:R-:W-:-:S09]  /*12bc0*/  LOP3.LUT R4, R4, 0xfffffffe, RZ, 0xc0, !PT ;  /* 0xfffffffe04047812 */ /* 0x008fd200078ec0ff */
[----:B------:R-:W-:-:S05]  /*12bd0*/  @P1 LOP3.LUT R4, R4, 0x1, RZ, 0xfc, !PT ;  /* 0x0000000104041812 */ /* 0x000fca00078efcff */
[----:B------:R1:W-:Y:S01]  /*12be0*/  STL [R1+0x1c], R4 ;  /* 0x00001c0401007387 */ /* 0x0003e20000100800 */
[----:B------:R-:W-:Y:S05]  /*12bf0*/  @P0 BRA `(.L_x_833) ;  /* 0x0000000400240947 */ /* 0x000fea0003800000 */
[----:B------:R-:W-:-:S03]  /*12c00*/  UMOV UR4, 0xffffffff ;  /* 0xffffffff00047882 */ /* 0x000fc60000000000 */
[----:B------:R-:W-:Y:S05]  /*12c10*/  BRA.DIV UR4, `(.L_x_834) ;  /* 0x0000006204407947 */ /* 0x000fea000b800000 */
[----:B------:R-:W-:-:S13]  /*12c20*/  ELECT P6, URZ, PT ;  /* 0x00000000003f782f */ /* 0x000fda00038c0000 */
.L_x_983:
[----:B------:R-:W-:Y:S05]  /*12c30*/  @!P6 BRA `(.L_x_833) ;  /* 0x000000040014e947 */ /* 0x000fea0003800000 */
[----:B------:R2:W-:Y:S01]  /*12c40*/  STL [R1+0x58], R9 ;  /* 0x0000580901007387 */ /* 0x0005e20000100800 */
[----:B------:R-:W-:-:S04]  /*12c50*/  ISETP.NE.U32.AND P0, PT, R2, RZ, PT ;  /* 0x000000ff0200720c */ /* 0x000fc80003f05070 */
[----:B------:R-:W-:-:S13]  /*12c60*/  ISETP.NE.AND.EX P0, PT, R3, RZ, PT, P0 ;  /* 0x000000ff0300720c */ /* 0x000fda0003f05300 */
[----:B--2---:R-:W-:Y:S05]  /*12c70*/  @!P0 BRA `(.L_x_835) ;  /* 0x0000000000508947 */ /* 0x004fea0003800000 */
[----:B------:R-:W2:Y:S01]  /*12c80*/  LDC R6, c[0x0][0x43c] ;  /* 0x00010f00ff067b82 */ /* 0x000ea20000000800 */
[----:B-1----:R-:W-:Y:S01]  /*12c90*/  IMAD.MOV.U32 R0, RZ, RZ, R9 ;  /* 0x000000ffff007224 */ /* 0x002fe200078e0009 */
[----:B------:R-:W-:Y:S01]  /*12ca0*/  ULDC.64 UR4, c[0x0][0x428] ;  /* 0x00010a0000047ab9 */ /* 0x000fe20000000a00 */
[----:B--2---:R-:W-:-:S13]  /*12cb0*/  ISETP.NE.AND P0, PT, R6, 0x1, PT ;  /* 0x000000010600780c */ /* 0x004fda0003f05270 */
[----:B------:R-:W1:Y:S02]  /*12cc0*/  @P0 LDC.64 R4, c[0x0][0x440] ;  /* 0x00011000ff040b82 */ /* 0x000e640000000a00 */
        /* <DEDUP_REMOVED lines=15> */
.L_x_835:
[----:B------:R-:W3:Y:S04]  /*12dc0*/  LDL R7, [R1+0x4] ;  /* 0x0000040001077983 */ /* 0x000ee80000100800 */
[----:B-12---:R-:W3:Y:S04]  /*12dd0*/  LDL R0, [R1+0x8] ;  /* 0x0000080001007983 */ /* 0x006ee80000100800 */
[----:B------:R-:W2:Y:S01]  /*12de0*/  LDL R2, [R1+0x14] ;  /* 0x0000140001027983 */ /* 0x000ea20000100800 */
[----:B---3--:R-:W-:Y:S01]  /*12df0*/  IMAD R0, R0, 0x8, R7 ;  /* 0x0000000800007824 */ /* 0x008fe200078e0207 */
[----:B--2---:R-:W-:-:S04]  /*12e00*/  SHF.L.U32 R2, R2, 0x1f, RZ ;  /* 0x0000001f02027819 */ /* 0x004fc800000006ff */
[----:B------:R-:W1:Y:S02]  /*12e10*/  SYNCS.PHASECHK.TRANS64.TRYWAIT P0, [R0+URZ+0x28c40], R2 ;  /* 0x028c4002000075a7 */ /* 0x000e64000800017f */
[----:B-1----:R-:W-:Y:S05]  /*12e20*/  @!P0 BRA `(.L_x_836) ;  /* 0x0000005c00dc8947 */ /* 0x002fea0003800000 */
.L_x_984:
[----:B------:R-:W2:Y:S02]  /*12e30*/  S2R R3, SR_TID.X ;  /* 0x0000000000037919 */ /* 0x000ea40000002100 */
[----:B--2---:R-:W-:-:S04]  /*12e40*/  LOP3.LUT R3, R3, 0x7f, RZ, 0xc0, !PT ;  /* 0x0000007f03037812 */ /* 0x004fc800078ec0ff */
[----:B------:R-:W-:-:S13]  /*12e50*/  ISETP.NE.AND P0, PT, R3, RZ, PT ;  /* 0x000000ff0300720c */ /* 0x000fda0003f05270 */
[----:B------:R-:W-:Y:S05]  /*12e60*/  @P0 BRA `(.L_x_837) ;  /* 0x00000000001c0947 */ /* 0x000fea0003800000 */
[----:B------:R-:W2:Y:S01]  /*12e70*/  S2R R3, SR_TID.X ;  /* 0x0000000000037919 */ /* 0x000ea20000002100 */
[----:B-1----:R-:W-:-:S04]  /*12e80*/  IMAD.MOV.U32 R2, RZ, RZ, 0x2000 ;  /* 0x00002000ff027424 */ /* 0x002fc800078e00ff */
[----:B------:R3:W-:Y:S01]  /*12e90*/  SYNCS.ARRIVE.TRANS64 RZ, [R0+URZ+0x28c30], R2 ;  /* 0x028c300200ff79a7 */ /* 0x0007e2000800003f */
[----:B--2---:R-:W-:-:S04]  /*12ea0*/  LOP3.LUT R3, R3, 0x1f, RZ, 0xc0, !PT ;  /* 0x0000001f03037812 */ /* 0x004fc800078ec0ff */
[----:B------:R-:W-:-:S13]  /*12eb0*/  ISETP.NE.AND P0, PT, R3, RZ, PT ;  /* 0x000000ff0300720c */ /* 0x000fda0003f05270 */
[----:B---3--:R-:W-:Y:S05]  /*12ec0*/  @!P0 BRA `(.L_x_837) ;  /* 0x0000000000048947 */ /* 0x008fea0003800000 */
[----:B------:R-:W-:Y:S01]  /*12ed0*/  BPT.TRAP 0x1 ;  /* 0x000000040000795c */ /* 0x000fe20000300000 */
.L_x_837:
[----:B------:R-:W2:Y:S04]  /*12ee0*/  LDL R6, [R1+0x4] ;  /* 0x0000040001067983 */ /* 0x000ea80000100800 */
[----:B------:R-:W2:Y:S04]  /*12ef0*/  LDL R5, [R1+0x8] ;  /* 0x0000080001057983 */ /* 0x000ea80000100800 */
[----:B------:R-:W3:Y:S04]  /*12f00*/  LDL R7, [R1+0x58] ;  /* 0x0000580001077983 */ /* 0x000ee80000100800 */
[----:B------:R-:W4:Y:S04]  /*12f10*/  LDL R4, [R1+0x24] ;  /* 0x0000240001047983 */ /* 0x000f280000100800 */
[----:B------:R-:W5:Y:S04]  /*12f20*/  LDL R3, [R1] ;  /* 0x0000000001037983 */ /* 0x000f680000100800 */
[----:B-1----:R-:W5:Y:S01]  /*12f30*/  LDL.LU R2, [R1+0x1c] ;  /* 0x00001c0001027983 */ /* 0x002f620000300800 */
[----:B------:R-:W-:-:S02]  /*12f40*/  R2UR UR9, R0 ;  /* 0x00000000000972ca */ /* 0x000fc400000e0000 */
[----:B------:R-:W-:Y:S01]  /*12f50*/  PLOP3.LUT P0, PT, PT, PT, PT, 0x80, 0x0 ;  /* 0x000000000000781c */ /* 0x000fe20003f0f070 */
[----:B------:R-:W-:Y:S01]  /*12f60*/  UIADD3 UR6, UP0, UR38, 0x370, URZ ;  /* 0x0000037026067890 */ /* 0x000fe2000ff1e03f */
[----:B------:R-:W-:-:S03]  /*12f70*/  R2UR UR12, R18 ;  /* 0x00000000120c72ca */ /* 0x000fc600000e0000 */
[----:B------:R-:W-:-:S06]  /*12f80*/  UIADD3.X UR7, URZ, UR39, URZ, UP0, !UPT ;  /* 0x000000273f077290 */ /* 0x000fcc00087fe43f */
[----:B------:R-:W-:Y:S01]  /*12f90*/  UIADD3 UR9, UR9, 0x28c30, URZ ;  /* 0x00028c3009097890 */ /* 0x000fe2000fffe03f */
[----:B------:R-:W-:Y:S01]  /*12fa0*/  UMOV UR5, 0x14f00000 ;  /* 0x14f0000000057882 */ /* 0x000fe20000000000 */
[----:B------:R-:W-:Y:S01]  /*12fb0*/  UMOV UR10, URZ ;  /* 0x0000003f000a7c82 */ /* 0x000fe20008000000 */
[----:B--2---:R-:W-:Y:S01]  /*12fc0*/  IMAD R0, R5, 0x2000, R6 ;  /* 0x0000200005007824 */ /* 0x004fe200078e0206 */
[----:B---3--:R-:W-:-:S04]  /*12fd0*/  R2UR UR11, R7 ;  /* 0x00000000070b72ca */ /* 0x008fc800000e0000 */
[----:B------:R-:W-:Y:S02]  /*12fe0*/  R2UR UR8, R0 ;  /* 0x00000000000872ca */ /* 0x000fe400000e0000 */
[----:B----4-:R-:W-:Y:S02]  /*12ff0*/  R2UR UR4, R4 ;  /* 0x00000000040472ca */ /* 0x010fe400000e0000 */
[----:B-----5:R-:W-:Y:S02]  /*13000*/  R2UR UR13, R3 ;  /* 0x00000000030d72ca */ /* 0x020fe400000e0000 */
[----:B------:R-:W-:-:S07]  /*13010*/  LOP3.LUT R2, R2, 0xfffffffe, RZ, 0xc0, !PT ;  /* 0xfffffffe02027812 */ /* 0x000fce00078ec0ff */
[----:B------:R-:W-:Y:S02]  /*13020*/  UIADD3 UR8, UR8, 0x22400, URZ ;  /* 0x0002240008087890 */ /* 0x000fe4000fffe03f */
[----:B------:R-:W-:Y:S01]  /*13030*/  ULEA UR11, UR11, UR4, 0x6 ;  /* 0x000000040b0b7291 */ /* 0x000fe2000f8e303f */
[----:B------:R-:W-:Y:S02]  /*13040*/  @P0 LOP3.LUT R2, R2, 0x1, RZ, 0xfc, !PT ;  /* 0x0000000102020812 */ /* 0x000fe400078efcff */
[----:B------:R-:W-:-:S03]  /*13050*/  UMOV UR4, 0x0 ;  /* 0x0000000000047882 */ /* 0x000fc60000000000 */
[----:B------:R2:W-:Y:S03]  /*13060*/  STL [R1+0x1c], R2 ;  /* 0x00001c0201007387 */ /* 0x0005e60000100800 */
[----:B------:R2:W-:Y:S01]  /*13070*/  UTMALDG.4D [UR8], [UR6], desc[UR4] ;  /* 0x00000408060075b4 */ /* 0x0005e20008019000 */
[----:B------:R-:W-:Y:S02]  /*13080*/  NOP ;  /* 0x0000000000007918 */ /* 0x000fe40000000000 */
.L_x_833:
[----:B--2---:R-:W2:Y:S04]  /*13090*/  LDL R2, [R1+0x4] ;  /* 0x0000040001027983 */ /* 0x004ea80000100800 */
[----:B------:R-:W3:Y:S04]  /*130a0*/  LDL.LU R3, [R1+0x34] ;  /* 0x0000340001037983 */ /* 0x000ee80000300800 */
[----:B------:R-:W4:Y:S04]  /*130b0*/  LDL.LU R5, [R1+0x28] ;  /* 0x0000280001057983 */ /* 0x000f280000300800 */
[----:B-1----:R-:W5:Y:S01]  /*130c0*/  LDL.LU R4, [R1+0x48] ;  /* 0x0000480001047983 */ /* 0x002f620000300800 */
[----:B------:R-:W-:Y:S05]  /*130d0*/  WARPSYNC.ALL ;  /* 0x0000000000007948 */ /* 0x000fea0003800000 */
[----:B------:R-:W-:Y:S01]  /*130e0*/  ULDC.64 UR4, c[0x0][0x298] ;  /* 0x0000a60000047ab9 */ /* 0x000fe20000000a00 */
[----:B------:R-:W-:Y:S01]  /*130f0*/  ULDC.64 UR6, c[0x0][0xa00] ;  /* 0x0002800000067ab9 */ /* 0x000fe20000000a00 */
[----:B------:R-:W-:Y:S01]  /*13100*/  BSSY B6, `(.L_x_838) ;  /* 0x0000024000067945 */ /* 0x000fe20003800000 */
[----:B------:R-:W-:Y:S01]  /*13110*/  BAR.SYNC.DEFER_BLOCKING 0x8, 0x100 ;  /* 0x0204000000007b1d */ /* 0x000fe20000010000 */
[----:B------:R-:W-:-:S04]  /*13120*/  ISETP.NE.U32.AND P0, PT, RZ, UR6, PT ;  /* 0x00000006ff007c0c */ /* 0x000fc8000bf05070 */
[----:B------:R-:W-:Y:S01]  /*13130*/  ISETP.NE.AND.EX P0, PT, RZ, UR7, PT, P0 ;  /* 0x00000007ff007c0c */ /* 0x000fe2000bf05300 */
[----:B--2---:R-:W-:Y:S01]  /*13140*/  VIADD R2, R2, 0x20400 ;  /* 0x0002040002027836 */ /* 0x004fe20000000000 */
[----:B---3--:R-:W-:-:S04]  /*13150*/  SHF.R.S32.HI R0, RZ, 0x1f, R3 ;  /* 0x0000001fff007819 */ /* 0x008fc80000011403 */
[----:B------:R-:W-:Y:S02]  /*13160*/  LOP3.LUT P1, RZ, R2, 0x3ff, RZ, 0xc0, !PT ;  /* 0x000003ff02ff7812 */ /* 0x000fe4000782c0ff */
[----:B----4-:R-:W-:Y:S01]  /*13170*/  SEL R5, R5, RZ, !P0 ;  /* 0x000000ff05057207 */ /* 0x010fe20004000000 */
[----:B------:R-:W-:Y:S01]  /*13180*/  IMAD R0, R0, UR4, RZ ;  /* 0x0000000400007c24 */ /* 0x000fe2000f8e02ff */
[----:B-----5:R-:W-:-:S03]  /*13190*/  SEL R4, R4, RZ, !P0 ;  /* 0x000000ff04047207 */ /* 0x020fc60004000000 */
        /* <DEDUP_REMOVED lines=26> */
.L_x_839:
[----:B------:R-:W-:Y:S05]  /*13340*/  BSYNC B6 ;  /* 0x0000000000067941 */ /* 0x000fea0003800000 */
.L_x_838:
        /* <DEDUP_REMOVED lines=91> */
.L_x_993:
        /* <DEDUP_REMOVED lines=11> */
.L_x_841:
        /* <DEDUP_REMOVED lines=19> */
.L_x_994:
[----:B------:R-:W-:Y:S05]  /*13ae0*/  BSYNC B0 ;  /* 0x0000000000007941 */ /* 0x000fea0003800000 */
.L_x_842:
[----:B0-----:R-:W2:Y:S01]  /*13af0*/  LDL R2, [R1+0x1c] ;  /* 0x00001c0001027983 */ /* 0x001ea20000100800 */
[----:B------:R-:W-:Y:S01]  /*13b00*/  BSSY B0, `(.L_x_844) ;  /* 0x00000a3000007945 */ /* 0x000fe20003800000 */
[----:B--2---:R-:W-:-:S13]  /*13b10*/  LOP3.LUT P0, RZ, R2, 0x1, RZ, 0xc0, !PT ;  /* 0x0000000102ff7812 */ /* 0x004fda000780c0ff */
        /* <DEDUP_REMOVED lines=13> */
.L_x_995:
[----:B------:R-:W-:Y:S05]  /*13bf0*/  BSYNC B1 ;  /* 0x0000000000017941 */ /* 0x000fea0003800000 */
.L_x_846:
        /* <DEDUP_REMOVED lines=9> */
.L_x_849:
[----:B------:R-:W-:Y:S05]  /*13c90*/  BSYNC B1 ;  /* 0x0000000000017941 */ /* 0x000fea0003800000 */
.L_x_848:
        /* <DEDUP_REMOVED lines=14> */
.L_x_850:
        /* <DEDUP_REMOVED lines=16> */
.L_x_851:
        /* <DEDUP_REMOVED lines=16> */
.L_x_852:
        /* <DEDUP_REMOVED lines=16> */
.L_x_853:
        /* <DEDUP_REMOVED lines=16> */
.L_x_854:
        /* <DEDUP_REMOVED lines=16> */
.L_x_855:
        /* <DEDUP_REMOVED lines=16> */
.L_x_856:
        /* <DEDUP_REMOVED lines=16> */
.L_x_857:
        /* <DEDUP_REMOVED lines=11> */
.L_x_845:
[----:B------:R-:W-:Y:S05]  /*14530*/  BSYNC B0 ;  /* 0x0000000000007941 */ /* 0x000fea0003800000 */
.L_x_844:
        /* <DEDUP_REMOVED lines=18> */
[----:B--2---:R-:W-:Y:S01]  /*14660*/  LOP3.LUT P2, RZ, R5, 0x1, RZ, 0xc0, !PT ;  /* 0x0000000105ff7812 */ /* 0x004fe2000784c0ff */
        /* <DEDUP_REMOVED lines=32> */
.L_x_864:
        /* <DEDUP_REMOVED lines=9> */
.L_x_996:
[----:B------:R-:W-:Y:S05]  /*14900*/  BSYNC B3 ;  /* 0x0000000000037941 */ /* 0x000fea0003800000 */
.L_x_865:
        /* <DEDUP_REMOVED lines=9> */
.L_x_868:
[----:B------:R-:W-:Y:S05]  /*149a0*/  BSYNC B3 ;  /* 0x0000000000037941 */ /* 0x000fea0003800000 */
.L_x_867:
        /* <DEDUP_REMOVED lines=14> */
.L_x_869:
        /* <DEDUP_REMOVED lines=14> */
.L_x_997:
[----:B------:R-:W-:Y:S05]  /*14b70*/  BSYNC B3 ;  /* 0x0000000000037941 */ /* 0x000fea0003800000 */
.L_x_870:
        /* <DEDUP_REMOVED lines=11> */
.L_x_873:
[----:B------:R-:W-:Y:S05]  /*14c30*/  BSYNC B3 ;  /* 0x0000000000037941 */ /* 0x000fea0003800000 */
.L_x_872:
        /* <DEDUP_REMOVED lines=11> */
.L_x_874:
        /* <DEDUP_REMOVED lines=16> */
.L_x_875:
        /* <DEDUP_REMOVED lines=16> */
.L_x_876:
        /* <DEDUP_REMOVED lines=16> */
.L_x_877:
        /* <DEDUP_REMOVED lines=16> */
.L_x_878:
        /* <DEDUP_REMOVED lines=16> */
.L_x_879:
        /* <DEDUP_REMOVED lines=16> */
.L_x_880:
        /* <DEDUP_REMOVED lines=16> */
.L_x_881:
        /* <DEDUP_REMOVED lines=11> */
.L_x_863:
[----:B------:R-:W-:Y:S05]  /*154a0*/  BSYNC B1 ;  /* 0x0000000000017941 */ /* 0x000fea0003800000 */
.L_x_862:
[----:B------:R-:W2:Y:S02]  /*154b0*/  LDL.LU R4, [R1+0x30] ;  /* 0x0000300001047983 */ /* 0x000ea40000300800 */
[----:B--2---:R-:W-:-:S07]  /*154c0*/  VIADD R0, R4, 0xfffffffd ;  /* 0xfffffffd04007836 */ /* 0x004fce0000000000 */
.L_x_861:
[----:B------:R-:W-:Y:S05]  /*154d0*/  BSYNC B2 ;  /* 0x0000000000027941 */ /* 0x000fea0003800000 */
.L_x_860:
[----:B------:R-:W2:Y:S01]  /*154e0*/  LDL.LU R2, [R1+0x2c] ;  /* 0x00002c0001027983 */ /* 0x000ea20000300800 */
[----:B------:R-:W-:-:S05]  /*154f0*/  IMAD.MOV R6, RZ, RZ, -R6 ;  /* 0x000000ffff067224 */ /* 0x000fca00078e0a06 */
[----:B--2---:R-:W-:-:S13]  /*15500*/  ISETP.NE.AND P0, PT, R2, R6, PT ;  /* 0x000000060200720c */ /* 0x004fda0003f05270 */
[----:B------:R-:W-:Y:S05]  /*15510*/  @!P0 BRA `(.L_x_859) ;  /* 0x0000001c00488947 */ /* 0x000fea0003800000 */
.L_x_922:
[----:B------:R-:W2:Y:S04]  /*15520*/  LDL R4, [R1+0x1c] ;  /* 0x00001c0001047983 */ /* 0x000ea80000100800 */
[----:B0-----:R-:W0:Y:S04]  /*15530*/  LDL.LU R3, [R1+0x8] ;  /* 0x0000080001037983 */ /* 0x001e280000300800 */
[----:B------:R-:W3:Y:S01]  /*15540*/  LDL.LU R2, [R1+0x14] ;  /* 0x0000140001027983 */ /* 0x000ee20000300800 */
[----:B------:R-:W-:Y:S05]  /*15550*/  YIELD ;  /* 0x0000000000007946 */ /* 0x000fea0003800000 */
[----:B------:R-:W-:Y:S01]  /*15560*/  BSSY B1, `(.L_x_882) ;  /* 0x00000e2000017945 */ /* 0x000fe20003800000 */
[----:B--2---:R-:W-:Y:S01]  /*15570*/  LOP3.LUT P1, RZ, R4, 0x1, RZ, 0xc0, !PT ;  /* 0x0000000104ff7812 */ /* 0x004fe2000782c0ff */
[----:B0-----:R-:W-:-:S05]  /*15580*/  VIADD R7, R3, 0x1 ;  /* 0x0000000103077836 */ /* 0x001fca0000000000 */
[----:B------:R-:W-:-:S04]  /*15590*/  ISETP.NE.AND P0, PT, R7, 0x2, PT ;  /* 0x000000020700780c */ /* 0x000fc80003f05270 */
[----:B------:R-:W-:Y:S02]  /*155a0*/  SEL R6, RZ, 0x1, P0 ;  /* 0x00000001ff067807 */ /* 0x000fe40000000000 */
[----:B------:R-:W-:Y:S02]  /*155b0*/  SEL R7, R7, RZ, P0 ;  /* 0x000000ff07077207 */ /* 0x000fe40000000000 */
[----:B---3--:R-:W-:Y:S01]  /*155c0*/  LOP3.LUT R6, R2, R6, RZ, 0x3c, !PT ;  /* 0x0000000602067212 */ /* 0x008fe200078e3cff */
        /* <DEDUP_REMOVED lines=26> */
.L_x_884:
        /* <DEDUP_REMOVED lines=9> */
.L_x_998:
[----:B------:R-:W-:Y:S05]  /*15800*/  BSYNC B2 ;  /* 0x0000000000027941 */ /* 0x000fea0003800000 */
.L_x_885:
        /* <DEDUP_REMOVED lines=9> */
.L_x_888:
[----:B------:R-:W-:Y:S05]  /*158a0*/  BSYNC B2 ;  /* 0x0000000000027941 */ /* 0x000fea0003800000 */
.L_x_887:
        /* <DEDUP_REMOVED lines=13> */
.L_x_889:
        /* <DEDUP_REMOVED lines=14> */
.L_x_999:
[----:B------:R-:W-:Y:S05]  /*15a60*/  BSYNC B2 ;  /* 0x0000000000027941 */ /* 0x000fea0003800000 */
.L_x_890:
        /* <DEDUP_REMOVED lines=11> */
.L_x_893:
[----:B------:R-:W-:Y:S05]  /*15b20*/  BSYNC B2 ;  /* 0x0000000000027941 */ /* 0x000fea0003800000 */
.L_x_892:
        /* <DEDUP_REMOVED lines=10> */
.L_x_894:
        /* <DEDUP_REMOVED lines=16> */
.L_x_895:
        /* <DEDUP_REMOVED lines=16> */
.L_x_896:
        /* <DEDUP_REMOVED lines=16> */
.L_x_897:
        /* <DEDUP_REMOVED lines=16> */
.L_x_898:
        /* <DEDUP_REMOVED lines=16> */
.L_x_899:
        /* <DEDUP_REMOVED lines=16> */
.L_x_900:
        /* <DEDUP_REMOVED lines=16> */
.L_x_901:
        /* <DEDUP_REMOVED lines=11> */
.L_x_883:
[----:B------:R-:W-:Y:S05]  /*16380*/  BSYNC B1 ;  /* 0x0000000000017941 */ /* 0x000fea0003800000 */
.L_x_882:
[----:B------:R-:W2:Y:S01]  /*16390*/  LDL R2, [R1+0x1c] ;  /* 0x00001c0001027983 */ /* 0x000ea20000100800 */
[----:B------:R-:W-:Y:S01]  /*163a0*/  VIADD R7, R7, 0x1 ;  /* 0x0000000107077836 */ /* 0x000fe20000000000 */
[----:B------:R-:W-:Y:S04]  /*163b0*/  BSSY B1, `(.L_x_902) ;  /* 0x00000e5000017945 */ /* 0x000fe80003800000 */
[----:B------:R-:W-:-:S04]  /*163c0*/  ISETP.NE.AND P0, PT, R7, 0x2, PT ;  /* 0x000000020700780c */ /* 0x000fc80003f05270 */
[----:B------:R-:W-:Y:S02]  /*163d0*/  SEL R9, R7, RZ, P0 ;  /* 0x000000ff07097207 */ /* 0x000fe40000000000 */
[----:B--2---:R-:W-:Y:S02]  /*163e0*/  LOP3.LUT P2, RZ, R2, 0x1, RZ, 0xc0, !PT ;  /* 0x0000000102ff7812 */ /* 0x004fe4000784c0ff */
[----:B------:R-:W-:-:S04]  /*163f0*/  SEL R2, RZ, 0x1, P0 ;  /* 0x00000001ff027807 */ /* 0x000fc80000000000 */
[----:B-----5:R-:W-:-:S05]  /*16400*/  LOP3.LUT R8, R6, R2, RZ, 0x3c, !PT ;  /* 0x0000000206087212 */ /* 0x020fca00078e3cff */
        /* <DEDUP_REMOVED lines=28> */
.L_x_904:
        /* <DEDUP_REMOVED lines=9> */
.L_x_1000:
[----:B------:R-:W-:Y:S05]  /*16660*/  BSYNC B2 ;  /* 0x0000000000027941 */ /* 0x000fea0003800000 */
.L_x_905:
        /* <DEDUP_REMOVED lines=9> */
.L_x_908:
[----:B------:R-:W-:Y:S05]  /*16700*/  BSYNC B2 ;  /* 0x0000000000027941 */ /* 0x000fea0003800000 */
.L_x_907:
        /* <DEDUP_REMOVED lines=14> */
.L_x_909:
        /* <DEDUP_REMOVED lines=14> */
.L_x_1001:
[----:B------:R-:W-:Y:S05]  /*168d0*/  BSYNC B2 ;  /* 0x0000000000027941 */ /* 0x000fea0003800000 */
.L_x_910:
        /* <DEDUP_REMOVED lines=11> */
.L_x_913:
[----:B------:R-:W-:Y:S05]  /*16990*/  BSYNC B2 ;  /* 0x0000000000027941 */ /* 0x000fea0003800000 */
.L_x_912:
        /* <DEDUP_REMOVED lines=11> */
.L_x_914:
        /* <DEDUP_REMOVED lines=16> */
.L_x_915:
        /* <DEDUP_REMOVED lines=16> */
.L_x_916:
        /* <DEDUP_REMOVED lines=16> */
.L_x_917:
        /* <DEDUP_REMOVED lines=16> */
.L_x_918:
        /* <DEDUP_REMOVED lines=16> */
.L_x_919:
        /* <DEDUP_REMOVED lines=16> */
.L_x_920:
        /* <DEDUP_REMOVED lines=16> */
.L_x_921:
        /* <DEDUP_REMOVED lines=11> */
.L_x_903:
[----:B------:R-:W-:Y:S05]  /*17200*/  BSYNC B1 ;  /* 0x0000000000017941 */ /* 0x000fea0003800000 */
.L_x_902:
[C---:B------:R-:W-:Y:S01]  /*17210*/  ISETP.GT.AND P0, PT, R0.reuse, 0x1, PT ;  /* 0x000000010000780c */ /* 0x040fe20003f04270 */
[----:B------:R-:W-:-:S12]  /*17220*/  VIADD R0, R0, 0xfffffffe ;  /* 0xfffffffe00007836 */ /* 0x000fd80000000000 */
[----:B------:R-:W-:Y:S05]  /*17230*/  @P0 BRA `(.L_x_922) ;  /* 0xffffffe000b80947 */ /* 0x000fea000383ffff */
.L_x_859:
[----:B------:R-:W-:Y:S05]  /*17240*/  BSYNC B0 ;  /* 0x0000000000007941 */ /* 0x000fea0003800000 */
.L_x_858:
        /* <DEDUP_REMOVED lines=12> */
[----:B-1----:R-:W1:Y:S01]  /*17310*/  S2R R3, SR_LANEID ;  /* 0x0000000000037919 */ /* 0x002e620000000000 */
        /* <DEDUP_REMOVED lines=8> */
[----:B0-----:R-:W0:Y:S01]  /*173a0*/  POPC R7, R6 ;  /* 0x0000000600077309 */ /* 0x001e220000000000 */
[----:B--2---:R-:W0:Y:S02]  /*173b0*/  SHFL.IDX PT, R4, R3, R4, 0x1f ;  /* 0x00001f0403047589 */ /* 0x004e2400000e0000 */
[----:B0-----:R-:W-:-:S07]  /*173c0*/  IADD3 R16, R4, UR36, R7 ;  /* 0x0000002404107c10 */ /* 0x001fce000fffe007 */
.L_x_924:
[----:B------:R-:W-:Y:S05]  /*173d0*/  BSYNC B0 ;  /* 0x0000000000007941 */ /* 0x000fea0003800000 */
.L_x_923:
[----:B------:R-:W-:-:S05]  /*173e0*/  SEL R0, R0, RZ, P0 ;  /* 0x000000ff00007207 */ /* 0x000fca0000000000 */
[----:B------:R2:W-:Y:S02]  /*173f0*/  STL [R1+0x8], R0 ;  /* 0x0000080001007387 */ /* 0x0005e40000100800 */
.L_x_826:
[----:B------:R-:W-:Y:S05]  /*17400*/  BSYNC B7 ;  /* 0x0000000000077941 */ /* 0x000fea0003800000 */
.L_x_824:
[----:B--2---:R-:W2:Y:S02]  /*17410*/  LDL R0, [R1+0x1c] ;  /* 0x00001c0001007983 */ /* 0x004ea40000100800 */
[----:B--2---:R-:W-:-:S13]  /*17420*/  LOP3.LUT P0, RZ, R0, 0x2, RZ, 0xc0, !PT ;  /* 0x0000000200ff7812 */ /* 0x004fda000780c0ff */
[----:B------:R-:W-:Y:S05]  /*17430*/  @!P0 BRA `(.L_x_925) ;  /* 0x0000000000288947 */ /* 0x000fea0003800000 */
[----:B------:R-:W-:Y:S05]  /*17440*/  WARPSYNC.ALL ;  /* 0x0000000000007948 */ /* 0x000fea0003800000 */
[----:B------:R-:W2:Y:S08]  /*17450*/  S2UR UR5, SR_CgaCtaId ;  /* 0x00000000000579c3 */ /* 0x000eb00000008800 */
[----:B------:R-:W-:Y:S06]  /*17460*/  BAR.SYNC.DEFER_BLOCKING 0x5, 0x180 ;  /* 0x0146000000007b1d */ /* 0x000fec0000010000 */
[----:B------:R-:W-:-:S02]  /*17470*/  UMOV UR4, 0x400 ;  /* 0x0000040000047882 */ /* 0x000fc40000000000 */
[----:B--2---:R-:W-:-:S06]  /*17480*/  ULEA UR4, UR5, UR4, 0x18 ;  /* 0x0000000405047291 */ /* 0x004fcc000f8ec03f */
[----:B------:R-:W-:-:S05]  /*17490*/  IMAD.U32 R0, RZ, RZ, UR4 ;  /* 0x00000004ff007e24 */ /* 0x000fca000f8e00ff */
[----:B------:R2:W3:Y:S04]  /*174a0*/  LDS.128 R16, [R0+0x28cd0] ;  /* 0x028cd00000107984 */ /* 0x0004e80000000c00 */
[----:B------:R2:W-:Y:S01]  /*174b0*/  STL [R1+0x4], R0 ;  /* 0x0000040001007387 */ /* 0x0005e20000100800 */
[----:B------:R-:W-:Y:S06]  /*174c0*/  BAR.ARV 0x4, 0x180 ;  /* 0x0106000000007b1d */ /* 0x000fec0000002000 */
[----:B------:R-:W-:Y:S05]  /*174d0*/  BRA `(.L_x_926) ;  /* 0x0000000800487947 */ /* 0x000fea0003800000 */
.L_x_925:
[----:B------:R-:W0:Y:S01]  /*174e0*/  S2R R0, SR_TID.X ;  /* 0x0000000000007919 */ /* 0x000e220000002100 */
[----:B------:R-:W-:Y:S01]  /*174f0*/  UMOV UR4, 0xffffffff ;  /* 0xffffffff00047882 */ /* 0x000fe20000000000 */
[----:B0-----:R-:W-:-:S04]  /*17500*/  LOP3.LUT R7, R0, 0x1f, RZ, 0xc0, !PT ;  /* 0x0000001f00077812 */ /* 0x001fc800078ec0ff */
[----:B------:R-:W-:Y:S01]  /*17510*/  ISETP.NE.AND P0, PT, R7, 0x1f, PT ;  /* 0x0000001f0700780c */ /* 0x000fe20003f05270 */
[----:B------:R-:W-:-:S12]  /*17520*/  BRA.DIV UR4, `(.L_x_927) ;  /* 0x00000022041c7947 */ /* 0x000fd8000b800000 */
[----:B------:R-:W-:Y:S01]  /*17530*/  IMAD.IADD R5, R19, 0x1, R7 ;  /* 0x0000000113057824 */ /* 0x000fe200078e0207 */
[----:B------:R-:W-:-:S04]  /*17540*/  ULDC UR4, c[0x0][0xc3c] ;  /* 0x00030f0000047ab9 */ /* 0x000fc80000000800 */
[----:B------:R-:W-:-:S13]  /*17550*/  ISETP.GE.OR P1, PT, R5, UR4, !P0 ;  /* 0x0000000405007c0c */ /* 0x000fda000c726670 */
[----:B-1----:R-:W0:Y:S02]  /*17560*/  @!P1 LDC.64 R2, c[0x0][0xc80] ;  /* 0x00032000ff029b82 */ /* 0x002e240000000a00 */
[----:B0-----:R-:W-:-:S06]  /*17570*/  @!P1 IMAD.WIDE R2, R5, 0x4, R2 ;  /* 0x0000000405029825 */ /* 0x001fcc00078e0202 */
[----:B------:R0:W2:Y:S01]  /*17580*/  @!P1 LDG.E R3, desc[UR40][R2.64] ;  /* 0x0000002802039981 */ /* 0x0000a2000c1e1900 */
[C---:B------:R-:W-:Y:S02]  /*17590*/  ISETP.GE.U32.AND P2, PT, R7.reuse, 0x2, PT ;  /* 0x000000020700780c */ /* 0x040fe40003f46070 */
[C---:B------:R-:W-:Y:S01]  /*175a0*/  ISETP.GE.U32.AND P3, PT, R7.reuse, 0x4, PT ;  /* 0x000000040700780c */ /* 0x040fe20003f66070 */
[----:B------:R-:W-:Y:S01]  /*175b0*/  SHFL.IDX PT, R4, R16, 0x1, 0x1f ;  /* 0x00201f0010047f89 */ /* 0x000fe200000e0000 */
[C---:B------:R-:W-:Y:S02]  /*175c0*/  ISETP.GE.U32.AND P4, PT, R7.reuse, 0x8, PT ;  /* 0x000000080700780c */ /* 0x040fe40003f86070 */
[C---:B------:R-:W-:Y:S01]  /*175d0*/  ISETP.GE.U32.AND P5, PT, R7.reuse, 0x10, PT ;  /* 0x000000100700780c */ /* 0x040fe20003fa6070 */
[----:B0-----:R-:W-:Y:S02]  /*175e0*/  IMAD.MOV.U32 R2, RZ, RZ, RZ ;  /* 0x000000ffff027224 */ /* 0x001fe400078e00ff */
[----:B--2---:R-:W-:Y:S01]  /*175f0*/  @!P1 IMAD.MOV.U32 R2, RZ, RZ, R3 ;  /* 0x000000ffff029224 */ /* 0x004fe200078e0003 */
[----:B------:R-:W-:-:S04]  /*17600*/  ISETP.NE.AND P1, PT, R7, RZ, PT ;  /* 0x000000ff0700720c */ /* 0x000fc80003f25270 */
        /* <DEDUP_REMOVED lines=14> */
[----:B------:R-:W-:Y:S02]  /*176f0*/  IMAD.IADD R3, R3, 0x1, R0 ;  /* 0x0000000103037824 */ /* 0x000fe400078e0200 */
[----:B------:R0:W1:Y:S04]  /*17700*/  SHFL.IDX PT, R0, R16, RZ, 0x1f ;  /* 0x00001fff10007589 */ /* 0x00006800000e0000 */
[----:B------:R0:W2:Y:S02]  /*17710*/  SHFL.IDX PT, R6, R3, 0x1f, 0x1f ;  /* 0x03e01f0003067f89 */ /* 0x0000a400000e0000 */
.L_x_1011:
[----:B------:R-:W-:Y:S02]  /*17720*/  ULDC UR4, c[0x0][0xc38] ;  /* 0x00030e0000047ab9 */ /* 0x000fe40000000800 */
[----:B0-----:R-:W-:-:S04]  /*17730*/  IMAD.U32 R16, RZ, RZ, UR4 ;  /* 0x00000004ff107e24 */ /* 0x001fc8000f8e00ff */
[----:B--2---:R-:W-:-:S04]  /*17740*/  IMAD R6, R6, R16, RZ ;  /* 0x0000001006067224 */ /* 0x004fc800078e02ff */
[----:B------:R-:W-:-:S05]  /*17750*/  IMAD.IADD R4, R4, 0x1, R6 ;  /* 0x0000000104047824 */ /* 0x000fca00078e0206 */
[----:B-1----:R-:W-:-:S13]  /*17760*/  ISETP.GT.AND P6, PT, R4, R0, PT ;  /* 0x000000000400720c */ /* 0x002fda0003fc4270 */
[----:B------:R-:W-:Y:S05]  /*17770*/  @P6 BRA `(.L_x_928) ;  /* 0x00000000009c6947 */ /* 0x000fea0003800000 */
.L_x_933:
[----:B0-----:R-:W0:Y:S01]  /*17780*/  LDC R2, c[0x0][0xc3c] ;  /* 0x00030f00ff027b82 */ /* 0x001e220000000800 */
[----:B------:R-:W-:-:S05]  /*17790*/  VIADD R19, R19, 0x1f ;  /* 0x0000001f13137836 */ /* 0x000fca0000000000 */
[----:B0-----:R-:W-:-:S13]  /*177a0*/  ISETP.GE.AND P6, PT, R19, R2, PT ;  /* 0x000000021300720c */ /* 0x001fda0003fc6270 */
[----:B------:R-:W-:Y:S05]  /*177b0*/  @P6 BRA `(.L_x_929) ;  /* 0x0000000400446947 */ /* 0x000fea0003800000 */
[----:B------:R-:W0:Y:S01]  /*177c0*/  S2R R3, SR_TID.X ;  /* 0x0000000000037919 */ /* 0x000e220000002100 */
[----:B------:R-:W-:Y:S01]  /*177d0*/  BSSY B0, `(.L_x_930) ;  /* 0x0000009000007945 */ /* 0x000fe20003800000 */
[----:B0-----:R-:W-:-:S05]  /*177e0*/  LOP3.LUT R3, R3, 0x1f, RZ, 0xc0, !PT ;  /* 0x0000001f03037812 */ /* 0x001fca00078ec0ff */
[----:B------:R-:W-:-:S05]  /*177f0*/  IMAD.IADD R5, R19, 0x1, R3 ;  /* 0x0000000113057824 */ /* 0x000fca00078e0203 */
[----:B------:R-:W-:Y:S01]  /*17800*/  ISETP.GE.OR P6, PT, R5, R2, !P0 ;  /* 0x000000020500720c */ /* 0x000fe200047c6670 */
[----:B------:R-:W-:-:S12]  /*17810*/  IMAD.MOV.U32 R2, RZ, RZ, RZ ;  /* 0x000000ffff027224 */ /* 0x000fd800078e00ff */
[----:B------:R-:W-:Y:S05]  /*17820*/  @P6 BRA `(.L_x_931) ;  /* 0x00000000000c6947 */ /* 0x000fea0003800000 */
[----:B------:R-:W0:Y:S02]  /*17830*/  LDC.64 R2, c[0x0][0xc80] ;  /* 0x00032000ff027b82 */ /* 0x000e240000000a00 */
[----:B0-----:R-:W-:-:S06]  /*17840*/  IMAD.WIDE R2, R5, 0x4, R2 ;  /* 0x0000000405027825 */ /* 0x001fcc00078e0202 */
[----:B------:R0:W5:Y:S02]  /*17850*/  LDG.E R2, desc[UR40][R2.64] ;  /* 0x0000002802027981 */ /* 0x000164000c1e1900 */
.L_x_931:
[----:B------:R-:W-:Y:S05]  /*17860*/  BSYNC B0 ;  /* 0x0000000000007941 */ /* 0x000fea0003800000 */
.L_x_930:
[----:B------:R-:W-:-:S03]  /*17870*/  UMOV UR4, 0xffffffff ;  /* 0xffffffff00047882 */ /* 0x000fc60000000000 */
[----:B------:R-:W-:Y:S05]  /*17880*/  BRA.DIV UR4, `(.L_x_932) ;  /* 0x0000002204807947 */ /* 0x000fea000b800000 */
[----:B-----5:R-:W0:Y:S02]  /*17890*/  SHFL.UP PT, R14, R2, 0x1, RZ ;  /* 0x04200000020e7989 */ /* 0x020e2400000e00ff */
        /* <DEDUP_REMOVED lines=14> */
[----:B------:R0:W1:Y:S02]  /*17980*/  SHFL.IDX PT, R6, R3, 0x1f, 0x1f ;  /* 0x03e01f0003067f89 */ /* 0x00006400000e0000 */
.L_x_1019:
[----:B------:R-:W-:Y:S02]  /*17990*/  ULDC UR4, c[0x0][0xc38] ;  /* 0x00030e0000047ab9 */ /* 0x000fe40000000800 */
[----:B------:R-:W-:-:S04]  /*179a0*/  IMAD.U32 R16, RZ, RZ, UR4 ;  /* 0x00000004ff107e24 */ /* 0x000fc8000f8e00ff */
[----:B-1----:R-:W-:-:S04]  /*179b0*/  IMAD R6, R6, R16, RZ ;  /* 0x0000001006067224 */ /* 0x002fc800078e02ff */
[----:B------:R-:W-:-:S05]  /*179c0*/  IMAD.IADD R4, R6, 0x1, R4 ;  /* 0x0000000106047824 */ /* 0x000fca00078e0204 */
[----:B------:R-:W-:-:S13]  /*179d0*/  ISETP.GT.AND P6, PT, R4, R0, PT ;  /* 0x000000000400720c */ /* 0x000fda0003fc4270 */
[----:B------:R-:W-:Y:S05]  /*179e0*/  @!P6 BRA `(.L_x_933) ;  /* 0xfffffffc0064e947 */ /* 0x000fea000383ffff */
.L_x_928:
[----:B------:R-:W-:Y:S01]  /*179f0*/  IMAD.IADD R6, R4, 0x1, -R6 ;  /* 0x0000000104067824 */ /* 0x000fe200078e0a06 */
[----:B------:R-:W-:-:S03]  /*17a00*/  UMOV UR4, 0xffffffff ;  /* 0xffffffff00047882 */ /* 0x000fc60000000000 */
[----:B------:R-:W-:-:S05]  /*17a10*/  IMAD R4, R3, R16, R6 ;  /* 0x0000001003047224 */ /* 0x000fca00078e0206 */
[----:B------:R-:W-:Y:S01]  /*17a20*/  ISETP.GT.AND P6, PT, R4, R0, PT ;  /* 0x000000000400720c */ /* 0x000fe20003fc4270 */
[----:B------:R-:W-:-:S12]  /*17a30*/  BRA.DIV UR4, `(.L_x_934) ;  /* 0x0000002204e87947 */ /* 0x000fd8000b800000 */
[----:B------:R-:W-:-:S04]  /*17a40*/  VOTE.ANY R5, PT, !P6 ;  /* 0x0000000000057806 */ /* 0x000fc800070e0100 */
[----:B------:R-:W1:Y:S02]  /*17a50*/  POPC R4, R5 ;  /* 0x0000000500047309 */ /* 0x000e640000000000 */
[----:B-1----:R1:W2:Y:S02]  /*17a60*/  SHFL.IDX PT, R17, R2, R4, 0x1f ;  /* 0x00001f0402117589 */ /* 0x0022a400000e0000 */
.L_x_1023:
[----:B------:R-:W-:Y:S01]  /*17a70*/  ISETP.NE.AND P0, PT, R5, RZ, PT ;  /* 0x000000ff0500720c */ /* 0x000fe20003f05270 */
[----:B-1----:R-:W-:-:S12]  /*17a80*/  IMAD.MOV.U32 R2, RZ, RZ, RZ ;  /* 0x000000ffff027224 */ /* 0x002fd800078e00ff */
[----:B------:R-:W-:Y:S05]  /*17a90*/  @!P0 BRA `(.L_x_935) ;  /* 0x0000000000108947 */ /* 0x000fea0003800000 */
[----:B------:R-:W-:Y:S01]  /*17aa0*/  UMOV UR4, 0xffffffff ;  /* 0xffffffff00047882 */ /* 0x000fe20000000000 */
[----:B------:R-:W-:Y:S02]  /*17ab0*/  VIADD R12, R4, 0xffffffff ;  /* 0xffffffff040c7836 */ /* 0x000fe40000000000 */
[----:B------:R-:W-:Y:S05]  /*17ac0*/  BRA.DIV UR4, `(.L_x_936) ;  /* 0x00000026040c7947 */ /* 0x000fea000b800000 */
[----:B------:R1:W3:Y:S02]  /*17ad0*/  SHFL.IDX PT, R2, R3, R12, 0x1f ;  /* 0x00001f0c03027589 */ /* 0x0002e400000e0000 */
.L_x_935:
[----:B--2---:R-:W-:Y:S01]  /*17ae0*/  IABS R5, R17 ;  /* 0x0000001100057213 */ /* 0x004fe20000000000 */
[----:B---3--:R-:W-:Y:S02]  /*17af0*/  IMAD R16, R2, R16, R6 ;  /* 0x0000001002107224 */ /* 0x008fe400078e0206 */
[----:B------:R-:W-:Y:S01]  /*17b00*/  IMAD.IADD R19, R4, 0x1, R19 ;  /* 0x0000000104137824 */ /* 0x000fe200078e0213 */
[----:B------:R-:W2:Y:S01]  /*17b10*/  I2F.RP R2, R5 ;  /* 0x0000000500027306 */ /* 0x000ea20000209400 */
[----:B------:R-:W-:-:S07]  /*17b20*/  IMAD.IADD R0, R0, 0x1, -R16 ;  /* 0x0000000100007824 */ /* 0x000fce00078e0a10 */
[----:B--2---:R-:W2:Y:S02]  /*17b30*/  MUFU.RCP R2, R2 ;  /* 0x0000000200027308 */ /* 0x004ea40000001000 */
[----:B--2---:R-:W-:-:S06]  /*17b40*/  VIADD R2, R2, 0xffffffe ;  /* 0x0ffffffe02027836 */ /* 0x004fcc0000000000 */
[----:B01----:R-:W0:Y:S02]  /*17b50*/  F2I.FTZ.U32.TRUNC.NTZ R3, R2 ;  /* 0x0000000200037305 */ /* 0x003e24000021f000 */
[----:B0-----:R-:W-:-:S04]  /*17b60*/  IMAD.MOV R2, RZ, RZ, -R3 ;  /* 0x000000ffff027224 */ /* 0x001fc800078e0a03 */
[----:B------:R-:W-:Y:S02]  /*17b70*/  IMAD R6, R2, R5, RZ ;  /* 0x0000000502067224 */ /* 0x000fe400078e02ff */
[----:B------:R-:W-:-:S04]  /*17b80*/  IMAD.MOV.U32 R2, RZ, RZ, RZ ;  /* 0x000000ffff027224 */ /* 0x000fc800078e00ff */
[----:B------:R-:W-:Y:S01]  /*17b90*/  IMAD.HI.U32 R2, R3, R6, R2 ;  /* 0x0000000603027227 */ /* 0x000fe200078e0002 */
[----:B------:R-:W-:Y:S02]  /*17ba0*/  IABS R6, R17 ;  /* 0x0000001100067213 */ /* 0x000fe40000000000 */
[----:B------:R-:W-:-:S03]  /*17bb0*/  IABS R3, R0 ;  /* 0x0000000000037213 */ /* 0x000fc60000000000 */
[----:B------:R-:W-:Y:S02]  /*17bc0*/  IMAD.MOV R6, RZ, RZ, -R6 ;  /* 0x000000ffff067224 */ /* 0x000fe400078e0a06 */
        /* <DEDUP_REMOVED lines=16> */
.L_x_929:
[----:B------:R-:W-:Y:S01]  /*17cd0*/  UMOV UR4, URZ ;  /* 0x0000003f00047c82 */ /* 0x000fe20008000000 */
[----:B------:R-:W-:Y:S01]  /*17ce0*/  UMOV UR5, URZ ;  /* 0x0000003f00057c82 */ /* 0x000fe20008000000 */
[----:B------:R-:W-:Y:S01]  /*17cf0*/  ULDC UR6, c[0x0][0xc3c] ;  /* 0x00030f0000067ab9 */ /* 0x000fe20000000800 */
[----:B------:R-:W-:Y:S02]  /*17d00*/  IMAD.MOV.U32 R16, RZ, RZ, R0 ;  /* 0x000000ffff107224 */ /* 0x000fe400078e0000 */
[----:B------:R-:W-:Y:S02]  /*17d10*/  IMAD.U32 R17, RZ, RZ, UR4 ;  /* 0x00000004ff117e24 */ /* 0x000fe4000f8e00ff */
[----:B------:R-:W-:Y:S02]  /*17d20*/  IMAD.U32 R18, RZ, RZ, UR5 ;  /* 0x00000005ff127e24 */ /* 0x000fe4000f8e00ff */
[----:B------:R-:W-:-:S07]  /*17d30*/  IMAD.U32 R19, RZ, RZ, UR6 ;  /* 0x00000006ff137e24 */ /* 0x000fce000f8e00ff */
.L_x_937:
[----:B------:R0:W2:Y:S01]  /*17d40*/  LDL R3, [R1+0x4] ;  /* 0x0000040001037983 */ /* 0x0000a20000100800 */
[----:B------:R-:W1:Y:S01]  /*17d50*/  S2R R0, SR_TID.X ;  /* 0x0000000000007919 */ /* 0x000e620000002100 */
[----:B------:R-:W-:Y:S05]  /*17d60*/  WARPSYNC.ALL ;  /* 0x0000000000007948 */ /* 0x000fea0003800000 */
[----:B-1----:R-:W-:Y:S01]  /*17d70*/  LOP3.LUT R0, R0, 0x1f, RZ, 0xc0, !PT ;  /* 0x0000001f00007812 */ /* 0x002fe200078ec0ff */
[----:B------:R-:W-:Y:S03]  /*17d80*/  BAR.SYNC.DEFER_BLOCKING 0x4, 0x180 ;  /* 0x0106000000007b1d */ /* 0x000fe60000010000 */
[----:B------:R-:W-:-:S13]  /*17d90*/  ISETP.NE.AND P0, PT, R0, RZ, PT ;  /* 0x000000ff0000720c */ /* 0x000fda0003f05270 */
[----:B------:R-:W2:Y:S01]  /*17da0*/  @!P0 S2R R0, SR_CgaCtaId ;  /* 0x0000000000008919 */ /* 0x000ea20000008800 */
[----:B------:R-:W-:-:S04]  /*17db0*/  @!P0 MOV R2, 0x400 ;  /* 0x0000040000028802 */ /* 0x000fc80000000f00 */
[----:B--2---:R-:W-:-:S05]  /*17dc0*/  @!P0 LEA R3, R0, R2, 0x18 ;  /* 0x0000000200038211 */ /* 0x004fca00078ec0ff */
[----:B------:R0:W-:Y:S04]  /*17dd0*/  @!P0 STS.128 [R3+0x28cd0], R16 ;  /* 0x028cd01003008388 */ /* 0x0001e80000000c00 */
[----:B------:R0:W-:Y:S01]  /*17de0*/  @!P0 STL [R1+0x4], R3 ;  /* 0x0000040301008387 */ /* 0x0001e20000100800 */
[----:B------:R-:W-:Y:S06]  /*17df0*/  BAR.ARV 0x5, 0x180 ;  /* 0x0146000000007b1d */ /* 0x000fec0000002000 */
.L_x_926:
[----:B------:R-:W-:Y:S02]  /*17e00*/  ULDC UR4, c[0x0][0xc3c] ;  /* 0x00030f0000047ab9 */ /* 0x000fe40000000800 */
[----:B---3--:R-:W-:-:S13]  /*17e10*/  ISETP.GE.AND P0, PT, R19, UR4, PT ;  /* 0x0000000413007c0c */ /* 0x008fda000bf06270 */
[----:B------:R-:W-:Y:S05]  /*17e20*/  @!P0 BRA `(.L_x_938) ;  /* 0xffffff8400388947 */ /* 0x000fea000383ffff */
[----:B------:R-:W-:Y:S05]  /*17e30*/  BSYNC B8 ;  /* 0x0000000000087941 */ /* 0x000fea0003800000 */
.L_x_774:
[----:B--2---:R-:W2:Y:S01]  /*17e40*/  LDL.LU R0, [R1+0x38] ;  /* 0x0000380001007983 */ /* 0x004ea20000300800 */
[----:B------:R-:W-:Y:S01]  /*17e50*/  BSSY B0, `(.L_x_939) ;  /* 0x000000b000007945 */ /* 0x000fe20003800000 */
[----:B------:R-:W3:Y:S01]  /*17e60*/  S2R R5, SR_CgaCtaId ;  /* 0x0000000000057919 */ /* 0x000ee20000008800 */
[----:B--2---:R-:W-:-:S05]  /*17e70*/  VIADD R0, R0, 0x1 ;  /* 0x0000000100007836 */ /* 0x004fca0000000000 */
[----:B0-----:R-:W-:-:S04]  /*17e80*/  LEA.HI R2, R0, R0, RZ, 0x1 ;  /* 0x0000000000027211 */ /* 0x001fc800078f08ff */
[----:B-1----:R-:W-:-:S05]  /*17e90*/  LOP3.LUT R3, R2, 0xfffffffe, RZ, 0xc0, !PT ;  /* 0xfffffffe02037812 */ /* 0x002fca00078ec0ff */
[----:B------:R-:W-:Y:S01]  /*17ea0*/  IMAD.IADD R3, R0, 0x1, -R3 ;  /* 0x0000000100037824 */ /* 0x000fe200078e0a03 */
[----:B------:R-:W-:-:S04]  /*17eb0*/  MOV R0, 0x400 ;  /* 0x0000040000007802 */ /* 0x000fc80000000f00 */
[----:B---3--:R-:W-:Y:S02]  /*17ec0*/  LEA R0, R5, R0, 0x18 ;  /* 0x0000000005007211 */ /* 0x008fe400078ec0ff */
[----:B------:R-:W-:-:S04]  /*17ed0*/  SHF.L.U32 R3, R3, 0x1f, RZ ;  /* 0x0000001f03037819 */ /* 0x000fc800000006ff */
[----:B------:R-:W0:Y:S02]  /*17ee0*/  SYNCS.PHASECHK.TRANS64.TRYWAIT P0, [R0+URZ+0x28c20], R3 ;  /* 0x028c2003000075a7 */ /* 0x000e24000800017f */
[----:B0-----:R-:W-:Y:S05]  /*17ef0*/  @!P0 BRA `(.L_x_940) ;  /* 0x0000002000288947 */ /* 0x001fea0003800000 */
.L_x_1026:
[----:B------:R-:W-:Y:S05]  /*17f00*/  BSYNC B0 ;  /* 0x0000000000007941 */ /* 0x000fea0003800000 */
.L_x_939:
[----:B------:R-:W-:-:S03]  /*17f10*/  UMOV UR4, 0xffffffff ;  /* 0xffffffff00047882 */ /* 0x000fc60000000000 */
[----:B------:R-:W-:Y:S05]  /*17f20*/  BRA.DIV UR4, `(.L_x_941) ;  /* 0x0000002204307947 */ /* 0x000fea000b800000 */
[----:B------:R-:W1:Y:S02]  /*17f30*/  S2R R2, SR_TID.X ;  /* 0x0000000000027919 */ /* 0x000e640000002100 */
[----:B-1----:R-:W-:-:S04]  /*17f40*/  SHF.R.U32.HI R2, RZ, 0x5, R2 ;  /* 0x00000005ff027819 */ /* 0x002fc80000011602 */
[----:B------:R-:W-:-:S05]  /*17f50*/  LOP3.LUT R2, R2, 0x3, RZ, 0xc0, !PT ;  /* 0x0000000302027812 */ /* 0x000fca00078ec0ff */
[----:B------:R1:W2:Y:S02]  /*17f60*/  SHFL.IDX PT, R14, R2, RZ, 0x1f ;  /* 0x00001fff020e7589 */ /* 0x0002a400000e0000 */
.L_x_1029:
[----:B--2---:R-:W-:-:S13]  /*17f70*/  ISETP.NE.AND P0, PT, R14, RZ, PT ;  /* 0x000000ff0e00720c */ /* 0x004fda0003f05270 */
[----:B------:R-:W-:Y:S05]  /*17f80*/  @P0 BRA `(.L_x_645) ;  /* 0x0000000000940947 */ /* 0x000fea0003800000 */
[----:B------:R-:W-:-:S03]  /*17f90*/  UMOV UR4, 0xffffffff ;  /* 0xffffffff00047882 */ /* 0x000fc60000000000 */
[----:B------:R-:W-:Y:S05]  /*17fa0*/  BRA.DIV UR4, `(.L_x_942) ;  /* 0x0000002204447947 */ /* 0x000fea000b800000 */
[----:B------:R-:W-:-:S13]  /*17fb0*/  ELECT P6, URZ, PT ;  /* 0x00000000003f782f */ /* 0x000fda00038c0000 */
.L_x_1032:
[----:B------:R-:W-:Y:S05]  /*17fc0*/  @!P6 BRA `(.L_x_645) ;  /* 0x000000000084e947 */ /* 0x000fea0003800000 */
[----:B-1----:R-:W2:Y:S02]  /*17fd0*/  LDL.LU R2, [R1+0x60] ;  /* 0x0000600001027983 */ /* 0x002ea40000300800 */
[----:B--2---:R-:W-:-:S04]  /*17fe0*/  LOP3.LUT R2, R2, 0x2, RZ, 0xfc, !PT ;  /* 0x0000000202027812 */ /* 0x004fc800078efcff */
[----:B------:R-:W-:-:S13]  /*17ff0*/  ISETP.NE.AND P2, PT, R2, 0x3, PT ;  /* 0x000000030200780c */ /* 0x000fda0003f45270 */
[----:B------:R-:W-:Y:S05]  /*18000*/  @!P2 BRA `(.L_x_943) ;  /* 0x000000000004a947 */ /* 0x000fea0003800000 */
[----:B------:R-:W-:Y:S01]  /*18010*/  BPT.TRAP 0x1 ;  /* 0x000000040000795c */ /* 0x000fe20000300000 */
.L_x_943:
[----:B0-----:R-:W2:Y:S04]  /*18020*/  LDL R3, [R1+0x8] ;  /* 0x0000080001037983 */ /* 0x001ea80000100800 */
[----:B------:R-:W3:Y:S01]  /*18030*/  LDL.LU R7, [R1+0x14] ;  /* 0x0000140001077983 */ /* 0x000ee20000300800 */
        /* <DEDUP_REMOVED lines=12> */
.L_x_1033:
[----:B------:R-:W1:Y:S02]  /*18100*/  SYNCS.PHASECHK.TRANS64.TRYWAIT P0, [R7+URZ], R2 ;  /* 0x00000002070075a7 */ /* 0x000e64000800017f */
[----:B-1----:R-:W-:Y:S05]  /*18110*/  @!P0 BRA `(.L_x_945) ;  /* 0x00000020001c8947 */ /* 0x002fea0003800000 */
.L_x_1034:
[----:B------:R-:W-:Y:S05]  /*18120*/  @!P2 BRA `(.L_x_946) ;  /* 0x000000000004a947 */ /* 0x000fea0003800000 */
[----:B------:R-:W-:Y:S01]  /*18130*/  BPT.TRAP 0x1 ;  /* 0x000000040000795c */ /* 0x000fe20000300000 */
.L_x_946:
[----:B------:R-:W2:Y:S01]  /*18140*/  LDL.LU R4, [R1+0x8] ;  /* 0x0000080001047983 */ /* 0x000ea20000300800 */
[----:B------:R-:W-:-:S04]  /*18150*/  VIADD R0, R0, 0x28c60 ;  /* 0x00028c6000007836 */ /* 0x000fc80000000000 */
[----:B--2---:R-:W-:-:S04]  /*18160*/  IMAD R4, R4, 0x8, R0 ;  /* 0x0000000804047824 */ /* 0x004fc800078e0200 */
[----:B------:R-:W2:Y:S02]  /*18170*/  SYNCS.PHASECHK.TRANS64.TRYWAIT P0, [R4+URZ], R5 ;  /* 0x00000005040075a7 */ /* 0x000ea4000800017f */
[----:B--2---:R-:W-:Y:S05]  /*18180*/  @!P0 BRA `(.L_x_947) ;  /* 0x0000002000148947 */ /* 0x004fea0003800000 */
.L_x_1035:
[----:B------:R-:W-:-:S07]  /*18190*/  IMAD R3, R3, 0x8, R0 ;  /* 0x0000000803037824 */ /* 0x000fce00078e0200 */
.L_x_948:
[----:B---3--:R3:W4:Y:S02]  /*181a0*/  SYNCS.PHASECHK.TRANS64.TRYWAIT P0, [R3+URZ], R2 ;  /* 0x00000002030075a7 */ /* 0x008724000800017f */
[----:B----4-:R-:W-:Y:S05]  /*181b0*/  @!P0 NANOSLEEP.SYNCS 0x989680 ;  /* 0x009896800000895d */ /* 0x010fea0003900000 */
[----:B------:R-:W4:Y:S02]  /*181c0*/  @!P0 SYNCS.PHASECHK.TRANS64 P0, [R3+URZ], R2 ;  /* 0x00000002030085a7 */ /* 0x000f24000800007f */
[----:B----4-:R-:W-:Y:S05]  /*181d0*/  @!P0 BRA `(.L_x_948) ;  /* 0xfffffffc00f08947 */ /* 0x010fea000383ffff */
.L_x_645:
[----:B------:R-:W-:Y:S05]  /*181e0*/  BSYNC B9 ;  /* 0x0000000000097941 */ /* 0x000fea0003800000 */
.L_x_642:
[----:B------:R-:W-:Y:S05]  /*181f0*/  EXIT ;  /* 0x000000000000794d */ /* 0x000fea0003800000 */
.L_x_661:
[----:B0-----:R0:W1:Y:S02]  /*18200*/  SYNCS.PHASECHK.TRANS64.TRYWAIT P5, [R66+URZ+0x28c90], R75 ;  /* 0x028c904b420075a7 */ /* 0x00106400080a017f */
[----:B-1----:R-:W-:Y:S05]  /*18210*/  @!P5 NANOSLEEP.SYNCS 0x989680 ;  /* 0x009896800000d95d */ /* 0x002fea0003900000 */
[----:B------:R-:W1:Y:S02]  /*18220*/  @!P5 SYNCS.PHASECHK.TRANS64 P5, [R66+URZ+0x28c90], R75 ;  /* 0x028c904b4200d5a7 */ /* 0x000e6400080a007f */
[----:B-1----:R-:W-:Y:S05]  /*18230*/  @!P5 BRA `(.L_x_661) ;  /* 0xfffffffc00f0d947 */ /* 0x002fea000383ffff */
[----:B------:R-:W-:Y:S05]  /*18240*/  BRA `(.L_x_949) ;  /* 0xfffffea400287947 */ /* 0x000fea000383ffff */
.L_x_671:
[----:B0-----:R0:W1:Y:S02]  /*18250*/  SYNCS.PHASECHK.TRANS64.TRYWAIT P5, [R66+URZ+0x28c90], R75 ;  /* 0x028c904b420075a7 */ /* 0x00106400080a017f */
[----:B-1----:R-:W-:Y:S05]  /*18260*/  @!P5 NANOSLEEP.SYNCS 0x989680 ;  /* 0x009896800000d95d */ /* 0x002fea0003900000 */
[----:B------:R-:W1:Y:S02]  /*18270*/  @!P5 SYNCS.PHASECHK.TRANS64 P5, [R66+URZ+0x28c90], R75 ;  /* 0x028c904b4200d5a7 */ /* 0x000e6400080a007f */
[----:B-1----:R-:W-:Y:S05]  /*18280*/  @!P5 BRA `(.L_x_671) ;  /* 0xfffffffc00f0d947 */ /* 0x002fea000383ffff */
[----:B------:R-:W-:Y:S05]  /*18290*/  BRA `(.L_x_950) ;  /* 0xfffffeac009c7947 */ /* 0x000fea000383ffff */
.L_x_676:
[----:B0-----:R0:W1:Y:S02]  /*182a0*/  SYNCS.PHASECHK.TRANS64.TRYWAIT P5, [R66+URZ+0x28c90], R75 ;  /* 0x028c904b420075a7 */ /* 0x00106400080a017f */
[----:B-1----:R-:W-:Y:S05]  /*182b0*/  @!P5 NANOSLEEP.SYNCS 0x989680 ;  /* 0x009896800000d95d */ /* 0x002fea0003900000 */
[----:B------:R-:W1:Y:S02]  /*182c0*/  @!P5 SYNCS.PHASECHK.TRANS64 P5, [R66+URZ+0x28c90], R75 ;  /* 0x028c904b4200d5a7 */ /* 0x000e6400080a007f */
[----:B-1----:R-:W-:Y:S05]  /*182d0*/  @!P5 BRA `(.L_x_676) ;  /* 0xfffffffc00f0d947 */ /* 0x002fea000383ffff */
[----:B------:R-:W-:Y:S05]  /*182e0*/  BRA `(.L_x_951) ;  /* 0xfffffeb400d47947 */ /* 0x000fea000383ffff */
.L_x_680:
[----:B------:R0:W0:Y:S02]  /*182f0*/  SYNCS.PHASECHK.TRANS64.TRYWAIT P5, [R66+URZ+0x28cb0], R75 ;  /* 0x028cb04b420075a7 */ /* 0x00002400080a017f */
[----:B0-----:R-:W-:Y:S05]  /*18300*/  @!P5 NANOSLEEP.SYNCS 0x989680 ;  /* 0x009896800000d95d */ /* 0x001fea0003900000 */
[----:B------:R-:W0:Y:S02]  /*18310*/  @!P5 SYNCS.PHASECHK.TRANS64 P5, [R66+URZ+0x28cb0], R75 ;  /* 0x028cb04b4200d5a7 */ /* 0x000e2400080a007f */
[----:B0-----:R-:W-:Y:S05]  /*18320*/  @!P5 BRA `(.L_x_680) ;  /* 0xfffffffc00f0d947 */ /* 0x001fea000383ffff */
[----:B------:R-:W-:Y:S05]  /*18330*/  BRA `(.L_x_952) ;  /* 0xfffffeb800507947 */ /* 0x000fea000383ffff */
.L_x_691:
[----:B0-----:R0:W1:Y:S02]  /*18340*/  SYNCS.PHASECHK.TRANS64.TRYWAIT P0, [R13+URZ+0x28c50], R4 ;  /* 0x028c50040d0075a7 */ /* 0x001064000800017f */
[----:B-1----:R-:W-:Y:S05]  /*18350*/  @!P0 NANOSLEEP.SYNCS 0x989680 ;  /* 0x009896800000895d */ /* 0x002fea0003900000 */
[----:B------:R-:W1:Y:S02]  /*18360*/  @!P0 SYNCS.PHASECHK.TRANS64 P0, [R13+URZ+0x28c50], R4 ;  /* 0x028c50040d0085a7 */ /* 0x000e64000800007f */
[----:B-1----:R-:W-:Y:S05]  /*18370*/  @!P0 BRA `(.L_x_691) ;  /* 0xfffffffc00f08947 */ /* 0x002fea000383ffff */
[----:B------:R-:W-:Y:S05]  /*18380*/  BRA `(.L_x_953) ;  /* 0xfffffec400807947 */ /* 0x000fea000383ffff */
.L_x_698:
[----:B-1----:R1:W2:Y:S02]  /*18390*/  SYNCS.PHASECHK.TRANS64.TRYWAIT P0, [R0+URZ+0x28c50], R11 ;  /* 0x028c500b000075a7 */ /* 0x0022a4000800017f */
[----:B--2---:R-:W-:Y:S05]  /*183a0*/  @!P0 NANOSLEEP.SYNCS 0x989680 ;  /* 0x009896800000895d */ /* 0x004fea0003900000 */
[----:B------:R-:W2:Y:S02]  /*183b0*/  @!P0 SYNCS.PHASECHK.TRANS64 P0, [R0+URZ+0x28c50], R11 ;  /* 0x028c500b000085a7 */ /* 0x000ea4000800007f */
[----:B--2---:R-:W-:Y:S05]  /*183c0*/  @!P0 BRA `(.L_x_698) ;  /* 0xfffffffc00f08947 */ /* 0x004fea000383ffff */
[----:B------:R-:W-:Y:S05]  /*183d0*/  BRA `(.L_x_697) ;  /* 0xfffffed000ac7947 */ /* 0x000fea000383ffff */
.L_x_711:
        /* <DEDUP_REMOVED lines=8> */
.L_x_955:
[----:B------:R-:W-:Y:S05]  /*18460*/  BSYNC B1 ;  /* 0x0000000000017941 */ /* 0x000fea0003800000 */
.L_x_954:
[----:B------:R-:W-:Y:S02]  /*18470*/  IMAD.MOV.U32 R13, RZ, RZ, R26 ;  /* 0x000000ffff0d7224 */ /* 0x000fe400078e001a */
[----:B------:R-:W-:Y:S02]  /*18480*/  IMAD.MOV.U32 R12, RZ, RZ, RZ ;  /* 0x000000ffff0c7224 */ /* 0x000fe400078e00ff */
[----:B------:R-:W-:Y:S02]  /*18490*/  IMAD.MOV.U32 R11, RZ, RZ, 0x1c1f ;  /* 0x00001c1fff0b7424 */ /* 0x000fe400078e00ff */
[----:B------:R-:W-:Y:S02]  /*184a0*/  IMAD.MOV.U32 R15, RZ, RZ, -0x1 ;  /* 0xffffffffff0f7424 */ /* 0x000fe400078e00ff */
[----:B------:R-:W-:-:S07]  /*184b0*/  IMAD.MOV.U32 R0, RZ, RZ, R14 ;  /* 0x000000ffff007224 */ /* 0x000fce00078e000e */
[----:B------:R-:W-:Y:S05]  /*184c0*/  WARPSYNC.COLLECTIVE R15, `(.L_x_956) ;  /* 0x000000000f087348 */ /* 0x000fea0003c00000 */
[----:B------:R0:W1:Y:S02]  /*184d0*/  SHFL.IDX P6, R14, R13, R12, R11 ;  /* 0x0000000c0d0e7389 */ /* 0x00006400000c000b */
[----:B01----:R-:W-:Y:S01]  /*184e0*/  ENDCOLLECTIVE ;  /* 0x000000000000791b */ /* 0x003fe20003800000 */
.L_x_956:
[----:B------:R-:W-:Y:S02]  /*184f0*/  IMAD.MOV.U32 R13, RZ, RZ, R29 ;  /* 0x000000ffff0d7224 */ /* 0x000fe400078e001d */
[----:B------:R-:W-:-:S07]  /*18500*/  IMAD.MOV.U32 R3, RZ, RZ, R14 ;  /* 0x000000ffff037224 */ /* 0x000fce00078e000e */
[----:B------:R-:W-:Y:S05]  /*18510*/  WARPSYNC.COLLECTIVE R15, `(.L_x_957) ;  /* 0x000000000f087348 */ /* 0x000fea0003c00000 */
[----:B------:R0:W1:Y:S02]  /*18520*/  SHFL.IDX P6, R14, R13, R12, R11 ;  /* 0x0000000c0d0e7389 */ /* 0x00006400000c000b */
[----:B01----:R-:W-:Y:S01]  /*18530*/  ENDCOLLECTIVE ;  /* 0x000000000000791b */ /* 0x003fe20003800000 */
.L_x_957:
[----:B------:R-:W-:Y:S02]  /*18540*/  IMAD.MOV.U32 R13, RZ, RZ, R28 ;  /* 0x000000ffff0d7224 */ /* 0x000fe400078e001c */
[----:B------:R-:W-:-:S07]  /*18550*/  IMAD.MOV.U32 R4, RZ, RZ, R14 ;  /* 0x000000ffff047224 */ /* 0x000fce00078e000e */
[----:B------:R-:W-:Y:S05]  /*18560*/  WARPSYNC.COLLECTIVE R15, `(.L_x_958) ;  /* 0x000000000f087348 */ /* 0x000fea0003c00000 */
[----:B------:R0:W1:Y:S02]  /*18570*/  SHFL.IDX P6, R14, R13, R12, R11 ;  /* 0x0000000c0d0e7389 */ /* 0x00006400000c000b */
[----:B01----:R-:W-:Y:S01]  /*18580*/  ENDCOLLECTIVE ;  /* 0x000000000000791b */ /* 0x003fe20003800000 */
.L_x_958:
[----:B------:R-:W-:Y:S05]  /*18590*/  BRA `(.L_x_959) ;  /* 0xfffffee000d87947 */ /* 0x000fea000383ffff */
.L_x_715:
[----:B0-----:R0:W1:Y:S02]  /*185a0*/  SYNCS.PHASECHK.TRANS64.TRYWAIT P0, [R2+URZ+0x28c00], R5 ;  /* 0x028c0005020075a7 */ /* 0x001064000800017f */
[----:B-1----:R-:W-:Y:S05]  /*185b0*/  @!P0 NANOSLEEP.SYNCS 0x989680 ;  /* 0x009896800000895d */ /* 0x002fea0003900000 */
[----:B------:R-:W1:Y:S02]  /*185c0*/  @!P0 SYNCS.PHASECHK.TRANS64 P0, [R2+URZ+0x28c00], R5 ;  /* 0x028c0005020085a7 */ /* 0x000e64000800007f */
[----:B-1----:R-:W-:Y:S05]  /*185d0*/  @!P0 BRA `(.L_x_715) ;  /* 0xfffffffc00f08947 */ /* 0x002fea000383ffff */
[----:B------:R-:W-:Y:S05]  /*185e0*/  BRA `(.L_x_960) ;  /* 0xfffffee400e07947 */ /* 0x000fea000383ffff */
.L_x_723:
        /* <DEDUP_REMOVED lines=8> */
.L_x_962:
[----:B------:R-:W-:Y:S05]  /*18670*/  BSYNC B1 ;  /* 0x0000000000017941 */ /* 0x000fea0003800000 */
.L_x_961:
        /* <DEDUP_REMOVED lines=8> */
.L_x_963:
[----:B------:R-:W-:Y:S02]  /*18700*/  IMAD.MOV.U32 R13, RZ, RZ, R29 ;  /* 0x000000ffff0d7224 */ /* 0x000fe400078e001d */
[----:B------:R-:W-:-:S07]  /*18710*/  IMAD.MOV.U32 R0, RZ, RZ, R14 ;  /* 0x000000ffff007224 */ /* 0x000fce00078e000e */
[----:B------:R-:W-:Y:S05]  /*18720*/  WARPSYNC.COLLECTIVE R15, `(.L_x_964) ;  /* 0x000000000f087348 */ /* 0x000fea0003c00000 */
[----:B------:R0:W1:Y:S02]  /*18730*/  SHFL.IDX P6, R14, R13, R12, R11 ;  /* 0x0000000c0d0e7389 */ /* 0x00006400000c000b */
[----:B01----:R-:W-:Y:S01]  /*18740*/  ENDCOLLECTIVE ;  /* 0x000000000000791b */ /* 0x003fe20003800000 */
.L_x_964:
[----:B------:R-:W-:Y:S02]  /*18750*/  IMAD.MOV.U32 R13, RZ, RZ, R28 ;  /* 0x000000ffff0d7224 */ /* 0x000fe400078e001c */
[----:B------:R-:W-:-:S07]  /*18760*/  IMAD.MOV.U32 R5, RZ, RZ, R14 ;  /* 0x000000ffff057224 */ /* 0x000fce00078e000e */
[----:B------:R-:W-:Y:S05]  /*18770*/  WARPSYNC.COLLECTIVE R15, `(.L_x_965) ;  /* 0x000000000f087348 */ /* 0x000fea0003c00000 */
[----:B------:R0:W1:Y:S02]  /*18780*/  SHFL.IDX P6, R14, R13, R12, R11 ;  /* 0x0000000c0d0e7389 */ /* 0x00006400000c000b */
[----:B01----:R-:W-:Y:S01]  /*18790*/  ENDCOLLECTIVE ;  /* 0x000000000000791b */ /* 0x003fe20003800000 */
.L_x_965:
[----:B------:R-:W-:Y:S02]  /*187a0*/  IMAD.MOV.U32 R12, RZ, RZ, R0 ;  /* 0x000000ffff0c7224 */ /* 0x000fe400078e0000 */
[----:B------:R-:W-:Y:S01]  /*187b0*/  IMAD.MOV.U32 R13, RZ, RZ, R3 ;  /* 0x000000ffff0d7224 */ /* 0x000fe200078e0003 */
[----:B------:R-:W-:Y:S06]  /*187c0*/  BRA `(.L_x_966) ;  /* 0xfffffef0004c7947 */ /* 0x000fec000383ffff */
.L_x_727:
[----:B0-----:R0:W1:Y:S02]  /*187d0*/  SYNCS.PHASECHK.TRANS64.TRYWAIT P1, [R2+URZ+0x28c00], R21 ;  /* 0x028c0015020075a7 */ /* 0x001064000802017f */
[----:B-1----:R-:W-:Y:S05]  /*187e0*/  @!P1 NANOSLEEP.SYNCS 0x989680 ;  /* 0x009896800000995d */ /* 0x002fea0003900000 */
[----:B------:R-:W1:Y:S02]  /*187f0*/  @!P1 SYNCS.PHASECHK.TRANS64 P1, [R2+URZ+0x28c00], R21 ;  /* 0x028c0015020095a7 */ /* 0x000e64000802007f */
[----:B-1----:R-:W-:Y:S05]  /*18800*/  @!P1 BRA `(.L_x_727) ;  /* 0xfffffffc00f09947 */ /* 0x002fea000383ffff */
[----:B------:R-:W-:Y:S05]  /*18810*/  BRA `(.L_x_967) ;  /* 0xfffffef400187947 */ /* 0x000fea000383ffff */
.L_x_733:
[----:B0-----:R0:W1:Y:S02]  /*18820*/  SYNCS.PHASECHK.TRANS64.TRYWAIT P1, [R15+URZ+0x28c30], R58 ;  /* 0x028c303a0f0075a7 */ /* 0x001064000802017f */
[----:B-1----:R-:W-:Y:S05]  /*18830*/  @!P1 NANOSLEEP.SYNCS 0x989680 ;  /* 0x009896800000995d */ /* 0x002fea0003900000 */
[----:B------:R-:W1:Y:S02]  /*18840*/  @!P1 SYNCS.PHASECHK.TRANS64 P1, [R15+URZ+0x28c30], R58 ;  /* 0x028c303a0f0095a7 */ /* 0x000e64000802007f */
[----:B-1----:R-:W-:Y:S05]  /*18850*/  @!P1 BRA `(.L_x_733) ;  /* 0xfffffffc00f09947 */ /* 0x002fea000383ffff */
[----:B------:R-:W-:Y:S05]  /*18860*/  BRA `(.L_x_732) ;  /* 0xffffff0000287947 */ /* 0x000fea000383ffff */
.L_x_738:
[----:B-1----:R1:W3:Y:S02]  /*18870*/  SYNCS.PHASECHK.TRANS64.TRYWAIT P2, [R15+URZ+0x28c50], R58 ;  /* 0x028c503a0f0075a7 */ /* 0x0022e4000804017f */
[----:B---3--:R-:W-:Y:S05]  /*18880*/  @!P2 NANOSLEEP.SYNCS 0x989680 ;  /* 0x009896800000a95d */ /* 0x008fea0003900000 */
[----:B------:R-:W3:Y:S02]  /*18890*/  @!P2 SYNCS.PHASECHK.TRANS64 P2, [R15+URZ+0x28c50], R58 ;  /* 0x028c503a0f00a5a7 */ /* 0x000ee4000804007f */
[----:B---3--:R-:W-:Y:S05]  /*188a0*/  @!P2 BRA `(.L_x_738) ;  /* 0xfffffffc00f0a947 */ /* 0x008fea000383ffff */
[----:B------:R-:W-:Y:S05]  /*188b0*/  BRA `(.L_x_737) ;  /* 0xffffff1400687947 */ /* 0x000fea000383ffff */
.L_x_745:
[----:B-1----:R1:W3:Y:S02]  /*188c0*/  SYNCS.PHASECHK.TRANS64.TRYWAIT P3, [R216+URZ+0x28c30], R20 ;  /* 0x028c3014d80075a7 */ /* 0x0022e4000806017f */
[----:B---3--:R-:W-:Y:S05]  /*188d0*/  @!P3 NANOSLEEP.SYNCS 0x989680 ;  /* 0x009896800000b95d */ /* 0x008fea0003900000 */
[----:B------:R-:W3:Y:S02]  /*188e0*/  @!P3 SYNCS.PHASECHK.TRANS64 P3, [R216+URZ+0x28c30], R20 ;  /* 0x028c3014d800b5a7 */ /* 0x000ee4000806007f */
[----:B---3--:R-:W-:Y:S05]  /*188f0*/  @!P3 BRA `(.L_x_745) ;  /* 0xfffffffc00f0b947 */ /* 0x008fea000383ffff */
[----:B------:R-:W-:Y:S05]  /*18900*/  BRA `(.L_x_744) ;  /* 0xffffff1800707947 */ /* 0x000fea000383ffff */
.L_x_750:
[----:B--2---:R2:W3:Y:S02]  /*18910*/  SYNCS.PHASECHK.TRANS64.TRYWAIT P3, [R216+URZ+0x28c50], R20 ;  /* 0x028c5014d80075a7 */ /* 0x0044e4000806017f */
[----:B---3--:R-:W-:Y:S05]  /*18920*/  @!P3 NANOSLEEP.SYNCS 0x989680 ;  /* 0x009896800000b95d */ /* 0x008fea0003900000 */
[----:B------:R-:W3:Y:S02]  /*18930*/  @!P3 SYNCS.PHASECHK.TRANS64 P3, [R216+URZ+0x28c50], R20 ;  /* 0x028c5014d800b5a7 */ /* 0x000ee4000806007f */
[----:B---3--:R-:W-:Y:S05]  /*18940*/  @!P3 BRA `(.L_x_750) ;  /* 0xfffffffc00f0b947 */ /* 0x008fea000383ffff */
[----:B------:R-:W-:Y:S05]  /*18950*/  BRA `(.L_x_749) ;  /* 0xffffff3000c87947 */ /* 0x000fea000383ffff */
.L_x_780:
[----:B------:R-:W1:Y:S01]  /*18960*/  S2R R9, SR_TID.X ;  /* 0x0000000000097919 */ /* 0x000e620000002100 */
[----:B------:R-:W-:Y:S01]  /*18970*/  BSSY B1, `(.L_x_968) ;  /* 0x000000a000017945 */ /* 0x000fe20003800000 */
[----:B------:R-:W-:Y:S02]  /*18980*/  IMAD.MOV.U32 R12, RZ, RZ, RZ ;  /* 0x000000ffff0c7224 */ /* 0x000fe400078e00ff */
[----:B0-----:R-:W-:Y:S02]  /*18990*/  IMAD.MOV.U32 R11, RZ, RZ, 0x1f ;  /* 0x0000001fff0b7424 */ /* 0x001fe400078e00ff */
[----:B------:R-:W-:Y:S01]  /*189a0*/  IMAD.MOV.U32 R15, RZ, RZ, -0x1 ;  /* 0xffffffffff0f7424 */ /* 0x000fe200078e00ff */
[----:B-1----:R-:W-:-:S04]  /*189b0*/  SHF.R.U32.HI R9, RZ, 0x5, R9 ;  /* 0x00000005ff097819 */ /* 0x002fc80000011609 */
[----:B------:R-:W-:-:S05]  /*189c0*/  LOP3.LUT R9, R9, 0x3, RZ, 0xc0, !PT ;  /* 0x0000000309097812 */ /* 0x000fca00078ec0ff */
[----:B------:R-:W-:-:S07]  /*189d0*/  IMAD.MOV.U32 R13, RZ, RZ, R9 ;  /* 0x000000ffff0d7224 */ /* 0x000fce00078e0009 */
[----:B------:R-:W-:Y:S05]  /*189e0*/  WARPSYNC.COLLECTIVE R15, `(.L_x_969) ;  /* 0x000000000f087348 */ /* 0x000fea0003c00000 */
[----:B------:R0:W1:Y:S02]  /*189f0*/  SHFL.IDX P6, R14, R13, R12, R11 ;  /* 0x0000000c0d0e7389 */ /* 0x00006400000c000b */
[----:B01----:R-:W-:Y:S01]  /*18a00*/  ENDCOLLECTIVE ;  /* 0x000000000000791b */ /* 0x003fe20003800000 */
.L_x_969:
[----:B------:R-:W-:Y:S05]  /*18a10*/  BSYNC B1 ;  /* 0x0000000000017941 */ /* 0x000fea0003800000 */
.L_x_968:
[----:B------:R-:W-:Y:S05]  /*18a20*/  BRA `(.L_x_970) ;  /* 0xffffff7c00f87947 */ /* 0x000fea000383ffff */
.L_x_782:
[----:B------:R-:W-:Y:S01]  /*18a30*/  BSSY B1, `(.L_x_971) ;  /* 0x0000006000017945 */ /* 0x000fe20003800000 */
[----:B------:R-:W-:-:S07]  /*18a40*/  IMAD.MOV.U32 R15, RZ, RZ, -0x1 ;  /* 0xffffffffff0f7424 */ /* 0x000fce00078e00ff */
[----:B01----:R-:W-:Y:S05]  /*18a50*/  WARPSYNC.COLLECTIVE R15, `(.L_x_972) ;  /* 0x000000000f0c7348 */ /* 0x003fea0003c00000 */
[----:B------:R-:W-:Y:S02]  /*18a60*/  ELECT P6, UR62, PT ;  /* 0x00000000003e782f */ /* 0x000fe400038c0000 */
[----:B------:R-:W-:Y:S01]  /*18a70*/  MOV R14, UR62 ;  /* 0x0000003e000e7c02 */ /* 0x000fe20008000f00 */
[----:B01----:R-:W-:Y:S10]  /*18a80*/  ENDCOLLECTIVE ;  /* 0x000000000000791b */ /* 0x003ff40003800000 */
.L_x_972:
[----:B------:R-:W-:Y:S05]  /*18a90*/  BSYNC B1 ;  /* 0x0000000000017941 */ /* 0x000fea0003800000 */
.L_x_971:
[----:B------:R-:W-:Y:S05]  /*18aa0*/  BRA `(.L_x_781) ;  /* 0xffffff7c00f07947 */ /* 0x000fea000383ffff */
.L_x_784:
[----:B-1----:R-:W2:Y:S02]  /*18ab0*/  LDL R5, [R1+0x4] ;  /* 0x0000040001057983 */ /* 0x002ea40000100800 */
[----:B--2---:R1:W2:Y:S02]  /*18ac0*/  SYNCS.PHASECHK.TRANS64.TRYWAIT P0, [R5+URZ+0x28c20], R4 ;  /* 0x028c2004050075a7 */ /* 0x0042a4000800017f */
[----:B--2---:R-:W-:Y:S05]  /*18ad0*/  @!P0 NANOSLEEP.SYNCS 0x989680 ;  /* 0x009896800000895d */ /* 0x004fea0003900000 */
[----:B------:R-:W2:Y:S02]  /*18ae0*/  @!P0 SYNCS.PHASECHK.TRANS64 P0, [R5+URZ+0x28c20], R4 ;  /* 0x028c2004050085a7 */ /* 0x000ea4000800007f */
[----:B--2---:R-:W-:Y:S05]  /*18af0*/  @!P0 BRA `(.L_x_784) ;  /* 0xfffffffc00ec8947 */ /* 0x004fea000383ffff */
[----:B------:R-:W-:Y:S05]  /*18b00*/  BRA `(.L_x_973) ;  /* 0xffffff8000007947 */ /* 0x000fea000383ffff */
.L_x_788:
[----:B-1----:R1:W2:Y:S02]  /*18b10*/  SYNCS.PHASECHK.TRANS64.TRYWAIT P0, [R5+URZ+0x28ca0], R9 ;  /* 0x028ca009050075a7 */ /* 0x0022a4000800017f */
[----:B--2---:R-:W-:Y:S05]  /*18b20*/  @!P0 NANOSLEEP.SYNCS 0x989680 ;  /* 0x009896800000895d */ /* 0x004fea0003900000 */
[----:B------:R-:W2:Y:S02]  /*18b30*/  @!P0 SYNCS.PHASECHK.TRANS64 P0, [R5+URZ+0x28ca0], R9 ;  /* 0x028ca009050085a7 */ /* 0x000ea4000800007f */
[----:B--2---:R-:W-:Y:S05]  /*18b40*/  @!P0 BRA `(.L_x_788) ;  /* 0xfffffffc00f08947 */ /* 0x004fea000383ffff */
[----:B------:R-:W-:Y:S05]  /*18b50*/  BRA `(.L_x_974) ;  /* 0xffffff8000287947 */ /* 0x000fea000383ffff */
.L_x_793:
[----:B--2---:R2:W3:Y:S02]  /*18b60*/  SYNCS.PHASECHK.TRANS64.TRYWAIT P0, [R5+URZ+0x28cc0], R9 ;  /* 0x028cc009050075a7 */ /* 0x0044e4000800017f */
[----:B---3--:R-:W-:Y:S05]  /*18b70*/  @!P0 NANOSLEEP.SYNCS 0x989680 ;  /* 0x009896800000895d */ /* 0x008fea0003900000 */
[----:B------:R-:W3:Y:S02]  /*18b80*/  @!P0 SYNCS.PHASECHK.TRANS64 P0, [R5+URZ+0x28cc0], R9 ;  /* 0x028cc009050085a7 */ /* 0x000ee4000800007f */
[----:B---3--:R-:W-:Y:S05]  /*18b90*/  @!P0 BRA `(.L_x_793) ;  /* 0xfffffffc00f08947 */ /* 0x008fea000383ffff */
[----:B------:R-:W-:Y:S05]  /*18ba0*/  BRA `(.L_x_975) ;  /* 0xffffff8000ac7947 */ /* 0x000fea000383ffff */
.L_x_807:
[----:B-1----:R1:W2:Y:S02]  /*18bb0*/  SYNCS.PHASECHK.TRANS64.TRYWAIT P1, [R5+URZ+0x28ca0], R6 ;  /* 0x028ca006050075a7 */ /* 0x0022a4000802017f */
[----:B--2---:R-:W-:Y:S05]  /*18bc0*/  @!P1 NANOSLEEP.SYNCS 0x989680 ;  /* 0x009896800000995d */ /* 0x004fea0003900000 */
[----:B------:R-:W2:Y:S02]  /*18bd0*/  @!P1 SYNCS.PHASECHK.TRANS64 P1, [R5+URZ+0x28ca0], R6 ;  /* 0x028ca006050095a7 */ /* 0x000ea4000802007f */
[----:B--2---:R-:W-:Y:S05]  /*18be0*/  @!P1 BRA `(.L_x_807) ;  /* 0xfffffffc00f09947 */ /* 0x004fea000383ffff */
[----:B------:R-:W-:Y:S05]  /*18bf0*/  BRA `(.L_x_976) ;  /* 0xffffff8c00347947 */ /* 0x000fea000383ffff */
.L_x_812:
[----:B--2---:R2:W3:Y:S02]  /*18c00*/  SYNCS.PHASECHK.TRANS64.TRYWAIT P1, [R5+URZ+0x28cc0], R6 ;  /* 0x028cc006050075a7 */ /* 0x0044e4000802017f */
[----:B---3--:R-:W-:Y:S05]  /*18c10*/  @!P1 NANOSLEEP.SYNCS 0x989680 ;  /* 0x009896800000995d */ /* 0x008fea0003900000 */
[----:B------:R-:W3:Y:S02]  /*18c20*/  @!P1 SYNCS.PHASECHK.TRANS64 P1, [R5+URZ+0x28cc0], R6 ;  /* 0x028cc006050095a7 */ /* 0x000ee4000802007f */
[----:B---3--:R-:W-:Y:S05]  /*18c30*/  @!P1 BRA `(.L_x_812) ;  /* 0xfffffffc00f09947 */ /* 0x008fea000383ffff */
[----:B------:R-:W-:Y:S05]  /*18c40*/  BRA `(.L_x_977) ;  /* 0xffffff8c00b47947 */ /* 0x000fea000383ffff */
.L_x_832:
        /* <DEDUP_REMOVED lines=11> */
.L_x_979:
[----:B------:R-:W-:Y:S05]  /*18d00*/  BSYNC B0 ;  /* 0x0000000000007941 */ /* 0x000fea0003800000 */
.L_x_978:
[----:B------:R-:W-:Y:S05]  /*18d10*/  BRA `(.L_x_980) ;  /* 0xffffff9c00987947 */ /* 0x000fea000383ffff */
.L_x_834:
[----:B------:R-:W-:Y:S01]  /*18d20*/  BSSY B0, `(.L_x_981) ;  /* 0x0000006000007945 */ /* 0x000fe20003800000 */
[----:B------:R-:W-:-:S07]  /*18d30*/  IMAD.MOV.U32 R15, RZ, RZ, -0x1 ;  /* 0xffffffffff0f7424 */ /* 0x000fce00078e00ff */
[----:B01----:R-:W-:Y:S05]  /*18d40*/  WARPSYNC.COLLECTIVE R15, `(.L_x_982) ;  /* 0x000000000f0c7348 */ /* 0x003fea0003c00000 */
[----:B------:R-:W-:Y:S02]  /*18d50*/  ELECT P6, UR62, PT ;  /* 0x00000000003e782f */ /* 0x000fe400038c0000 */
[----:B------:R-:W-:Y:S01]  /*18d60*/  MOV R14, UR62 ;  /* 0x0000003e000e7c02 */ /* 0x000fe20008000f00 */
[----:B01----:R-:W-:Y:S10]  /*18d70*/  ENDCOLLECTIVE ;  /* 0x000000000000791b */ /* 0x003ff40003800000 */
.L_x_982:
[----:B------:R-:W-:Y:S05]  /*18d80*/  BSYNC B0 ;  /* 0x0000000000007941 */ /* 0x000fea0003800000 */
.L_x_981:
[----:B------:R-:W-:Y:S05]  /*18d90*/  BRA `(.L_x_983) ;  /* 0xffffff9c00a47947 */ /* 0x000fea000383ffff */
.L_x_836:
[----:B-1----:R1:W2:Y:S02]  /*18da0*/  SYNCS.PHASECHK.TRANS64.TRYWAIT P0, [R0+URZ+0x28c40], R2 ;  /* 0x028c4002000075a7 */ /* 0x0022a4000800017f */
[----:B--2---:R-:W-:Y:S05]  /*18db0*/  @!P0 NANOSLEEP.SYNCS 0x989680 ;  /* 0x009896800000895d */ /* 0x004fea0003900000 */
[----:B------:R-:W2:Y:S02]  /*18dc0*/  @!P0 SYNCS.PHASECHK.TRANS64 P0, [R0+URZ+0x28c40], R2 ;  /* 0x028c4002000085a7 */ /* 0x000ea4000800007f */
[----:B--2---:R-:W-:Y:S05]  /*18dd0*/  @!P0 BRA `(.L_x_836) ;  /* 0xfffffffc00f08947 */ /* 0x004fea000383ffff */
[----:B------:R-:W-:Y:S05]  /*18de0*/  BRA `(.L_x_984) ;  /* 0xffffffa000107947 */ /* 0x000fea000383ffff */
.L_x_840:
        /* <DEDUP_REMOVED lines=12> */
.L_x_985:
[----:B------:R-:W-:Y:S02]  /*18eb0*/  IMAD.MOV.U32 R13, RZ, RZ, R3 ;  /* 0x000000ffff0d7224 */ /* 0x000fe400078e0003 */
[----:B------:R-:W-:-:S07]  /*18ec0*/  IMAD.MOV.U32 R4, RZ, RZ, R14 ;  /* 0x000000ffff047224 */ /* 0x000fce00078e000e */
[----:B------:R-:W-:Y:S05]  /*18ed0*/  WARPSYNC.COLLECTIVE R15, `(.L_x_986) ;  /* 0x000000000f087348 */ /* 0x000fea0003c00000 */
[----:B------:R0:W1:Y:S02]  /*18ee0*/  SHFL.IDX P6, R14, R13, R12, R11 ;  /* 0x0000000c0d0e7389 */ /* 0x00006400000c000b */
[----:B01----:R-:W-:Y:S01]  /*18ef0*/  ENDCOLLECTIVE ;  /* 0x000000000000791b */ /* 0x003fe20003800000 */
.L_x_986:
[----:B------:R-:W-:Y:S02]  /*18f00*/  IMAD.MOV.U32 R13, RZ, RZ, R2 ;  /* 0x000000ffff0d7224 */ /* 0x000fe400078e0002 */
[----:B------:R-:W-:Y:S02]  /*18f10*/  IMAD.MOV.U32 R12, RZ, RZ, 0x1 ;  /* 0x00000001ff0c7424 */ /* 0x000fe400078e00ff */
[----:B------:R-:W-:-:S07]  /*18f20*/  IMAD.MOV.U32 R5, RZ, RZ, R14 ;  /* 0x000000ffff057224 */ /* 0x000fce00078e000e */
[----:B------:R-:W-:Y:S05]  /*18f30*/  WARPSYNC.COLLECTIVE R15, `(.L_x_987) ;  /* 0x000000000f087348 */ /* 0x000fea0003c00000 */
[----:B------:R0:W1:Y:S02]  /*18f40*/  SHFL.IDX P6, R14, R13, R12, R11 ;  /* 0x0000000c0d0e7389 */ /* 0x00006400000c000b */
[----:B01----:R-:W-:Y:S01]  /*18f50*/  ENDCOLLECTIVE ;  /* 0x000000000000791b */ /* 0x003fe20003800000 */
.L_x_987:
        /* <DEDUP_REMOVED lines=10> */
.L_x_988:
        /* <DEDUP_REMOVED lines=11> */
.L_x_989:
        /* <DEDUP_REMOVED lines=10> */
.L_x_990:
        /* <DEDUP_REMOVED lines=12> */
.L_x_991:
        /* <DEDUP_REMOVED lines=14> */
.L_x_992:
[----:B------:R-:W-:Y:S01]  /*192f0*/  IMAD.MOV.U32 R3, RZ, RZ, R14 ;  /* 0x000000ffff037224 */ /* 0x000fe200078e000e */
[----:B------:R-:W-:Y:S06]  /*19300*/  BRA `(.L_x_993) ;  /* 0xffffffa4007c7947 */ /* 0x000fec000383ffff */
.L_x_843:
[----:B0-----:R-:W2:Y:S02]  /*19310*/  LDL R2, [R1+0x4] ;  /* 0x0000040001027983 */ /* 0x001ea40000100800 */
[----:B--2---:R0:W1:Y:S02]  /*19320*/  SYNCS.PHASECHK.TRANS64.TRYWAIT P0, [R2+URZ+0x28c20], R0 ;  /* 0x028c2000020075a7 */ /* 0x004064000800017f */
[----:B-1----:R-:W-:Y:S05]  /*19330*/  @!P0 NANOSLEEP.SYNCS 0x989680 ;  /* 0x009896800000895d */ /* 0x002fea0003900000 */
[----:B------:R-:W1:Y:S02]  /*19340*/  @!P0 SYNCS.PHASECHK.TRANS64 P0, [R2+URZ+0x28c20], R0 ;  /* 0x028c2000020085a7 */ /* 0x000e64000800007f */
[----:B-1----:R-:W-:Y:S05]  /*19350*/  @!P0 BRA `(.L_x_843) ;  /* 0xfffffffc00ec8947 */ /* 0x002fea000383ffff */
[----:B------:R-:W-:Y:S05]  /*19360*/  BRA `(.L_x_994) ;  /* 0xffffffa400dc7947 */ /* 0x000fea000383ffff */
.L_x_847:
[----:B0-----:R0:W1:Y:S02]  /*19370*/  SYNCS.PHASECHK.TRANS64.TRYWAIT P0, [R3+URZ+0x28c60], R0 ;  /* 0x028c6000030075a7 */ /* 0x001064000800017f */
[----:B-1----:R-:W-:Y:S05]  /*19380*/  @!P0 NANOSLEEP.SYNCS 0x989680 ;  /* 0x009896800000895d */ /* 0x002fea0003900000 */
[----:B------:R-:W1:Y:S02]  /*19390*/  @!P0 SYNCS.PHASECHK.TRANS64 P0, [R3+URZ+0x28c60], R0 ;  /* 0x028c6000030085a7 */ /* 0x000e64000800007f */
[----:B-1----:R-:W-:Y:S05]  /*193a0*/  @!P0 BRA `(.L_x_847) ;  /* 0xfffffffc00f08947 */ /* 0x002fea000383ffff */
[----:B------:R-:W-:Y:S05]  /*193b0*/  BRA `(.L_x_995) ;  /* 0xffffffa8000c7947 */ /* 0x000fea000383ffff */
.L_x_866:
[----:B-1----:R1:W2:Y:S02]  /*193c0*/  SYNCS.PHASECHK.TRANS64.TRYWAIT P0, [R3+URZ+0x28c40], R2 ;  /* 0x028c4002030075a7 */ /* 0x0022a4000800017f */
[----:B--2---:R-:W-:Y:S05]  /*193d0*/  @!P0 NANOSLEEP.SYNCS 0x989680 ;  /* 0x009896800000895d */ /* 0x004fea0003900000 */
[----:B------:R-:W2:Y:S02]  /*193e0*/  @!P0 SYNCS.PHASECHK.TRANS64 P0, [R3+URZ+0x28c40], R2 ;  /* 0x028c4002030085a7 */ /* 0x000ea4000800007f */
[----:B--2---:R-:W-:Y:S05]  /*193f0*/  @!P0 BRA `(.L_x_866) ;  /* 0xfffffffc00f08947 */ /* 0x004fea000383ffff */
[----:B------:R-:W-:Y:S05]  /*19400*/  BRA `(.L_x_996) ;  /* 0xffffffb4003c7947 */ /* 0x000fea000383ffff */
.L_x_871:
[----:B0-----:R0:W2:Y:S02]  /*19410*/  SYNCS.PHASECHK.TRANS64.TRYWAIT P0, [R3+URZ+0x28c60], R2 ;  /* 0x028c6002030075a7 */ /* 0x0010a4000800017f */
[----:B--2---:R-:W-:Y:S05]  /*19420*/  @!P0 NANOSLEEP.SYNCS 0x989680 ;  /* 0x009896800000895d */ /* 0x004fea0003900000 */
[----:B------:R-:W2:Y:S02]  /*19430*/  @!P0 SYNCS.PHASECHK.TRANS64 P0, [R3+URZ+0x28c60], R2 ;  /* 0x028c6002030085a7 */ /* 0x000ea4000800007f */
[----:B--2---:R-:W-:Y:S05]  /*19440*/  @!P0 BRA `(.L_x_871) ;  /* 0xfffffffc00f08947 */ /* 0x004fea000383ffff */
[----:B------:R-:W-:Y:S05]  /*19450*/  BRA `(.L_x_997) ;  /* 0xffffffb400c47947 */ /* 0x000fea000383ffff */
.L_x_886:
[----:B0-----:R0:W1:Y:S02]  /*19460*/  SYNCS.PHASECHK.TRANS64.TRYWAIT P0, [R4+URZ+0x28c40], R2 ;  /* 0x028c4002040075a7 */ /* 0x001064000800017f */
[----:B-1----:R-:W-:Y:S05]  /*19470*/  @!P0 NANOSLEEP.SYNCS 0x989680 ;  /* 0x009896800000895d */ /* 0x002fea0003900000 */
[----:B------:R-:W1:Y:S02]  /*19480*/  @!P0 SYNCS.PHASECHK.TRANS64 P0, [R4+URZ+0x28c40], R2 ;  /* 0x028c4002040085a7 */ /* 0x000e64000800007f */
[----:B-1----:R-:W-:Y:S05]  /*19490*/  @!P0 BRA `(.L_x_886) ;  /* 0xfffffffc00f08947 */ /* 0x002fea000383ffff */
[----:B------:R-:W-:Y:S05]  /*194a0*/  BRA `(.L_x_998) ;  /* 0xffffffc000d47947 */ /* 0x000fea000383ffff */
.L_x_891:
[----:B-1----:R1:W2:Y:S02]  /*194b0*/  SYNCS.PHASECHK.TRANS64.TRYWAIT P0, [R4+URZ+0x28c60], R2 ;  /* 0x028c6002040075a7 */ /* 0x0022a4000800017f */
[----:B--2---:R-:W-:Y:S05]  /*194c0*/  @!P0 NANOSLEEP.SYNCS 0x989680 ;  /* 0x009896800000895d */ /* 0x004fea0003900000 */
[----:B------:R-:W2:Y:S02]  /*194d0*/  @!P0 SYNCS.PHASECHK.TRANS64 P0, [R4+URZ+0x28c60], R2 ;  /* 0x028c6002040085a7 */ /* 0x000ea4000800007f */
[----:B--2---:R-:W-:Y:S05]  /*194e0*/  @!P0 BRA `(.L_x_891) ;  /* 0xfffffffc00f08947 */ /* 0x004fea000383ffff */
[----:B------:R-:W-:Y:S05]  /*194f0*/  BRA `(.L_x_999) ;  /* 0xffffffc400587947 */ /* 0x000fea000383ffff */
.L_x_906:
[----:B-1----:R1:W2:Y:S02]  /*19500*/  SYNCS.PHASECHK.TRANS64.TRYWAIT P0, [R4+URZ+0x28c40], R2 ;  /* 0x028c4002040075a7 */ /* 0x0022a4000800017f */
[----:B--2---:R-:W-:Y:S05]  /*19510*/  @!P0 NANOSLEEP.SYNCS 0x989680 ;  /* 0x009896800000895d */ /* 0x004fea0003900000 */
[----:B------:R-:W2:Y:S02]  /*19520*/  @!P0 SYNCS.PHASECHK.TRANS64 P0, [R4+URZ+0x28c40], R2 ;  /* 0x028c4002040085a7 */ /* 0x000ea4000800007f */
[----:B--2---:R-:W-:Y:S05]  /*19530*/  @!P0 BRA `(.L_x_906) ;  /* 0xfffffffc00f08947 */ /* 0x004fea000383ffff */
[----:B------:R-:W-:Y:S05]  /*19540*/  BRA `(.L_x_1000) ;  /* 0xffffffd000447947 */ /* 0x000fea000383ffff */
.L_x_911:
[----:B0-----:R0:W2:Y:S02]  /*19550*/  SYNCS.PHASECHK.TRANS64.TRYWAIT P0, [R4+URZ+0x28c60], R2 ;  /* 0x028c6002040075a7 */ /* 0x0010a4000800017f */
[----:B--2---:R-:W-:Y:S05]  /*19560*/  @!P0 NANOSLEEP.SYNCS 0x989680 ;  /* 0x009896800000895d */ /* 0x004fea0003900000 */
[----:B------:R-:W2:Y:S02]  /*19570*/  @!P0 SYNCS.PHASECHK.TRANS64 P0, [R4+URZ+0x28c60], R2 ;  /* 0x028c6002040085a7 */ /* 0x000ea4000800007f */
[----:B--2---:R-:W-:Y:S05]  /*19580*/  @!P0 BRA `(.L_x_911) ;  /* 0xfffffffc00f08947 */ /* 0x004fea000383ffff */
[----:B------:R-:W-:Y:S05]  /*19590*/  BRA `(.L_x_1001) ;  /* 0xffffffd000cc7947 */ /* 0x000fea000383ffff */
.L_x_927:
[----:B------:R-:W-:Y:S01]  /*195a0*/  BSSY B0, `(.L_x_1002) ;  /* 0x0000008000007945 */ /* 0x000fe20003800000 */
[----:B------:R-:W-:Y:S02]  /*195b0*/  IMAD.MOV.U32 R13, RZ, RZ, R16 ;  /* 0x000000ffff0d7224 */ /* 0x000fe400078e0010 */
[----:B------:R-:W-:Y:S02]  /*195c0*/  IMAD.MOV.U32 R12, RZ, RZ, RZ ;  /* 0x000000ffff0c7224 */ /* 0x000fe400078e00ff */
[----:B------:R-:W-:Y:S02]  /*195d0*/  IMAD.MOV.U32 R11, RZ, RZ, 0x1f ;  /* 0x0000001fff0b7424 */ /* 0x000fe400078e00ff */
[----:B------:R-:W-:-:S07]  /*195e0*/  IMAD.MOV.U32 R15, RZ, RZ, -0x1 ;  /* 0xffffffffff0f7424 */ /* 0x000fce00078e00ff */
[----:B-1---5:R-:W-:Y:S05]  /*195f0*/  WARPSYNC.COLLECTIVE R15, `(.L_x_1003) ;  /* 0x000000000f087348 */ /* 0x022fea0003c00000 */
[----:B------:R0:W2:Y:S02]  /*19600*/  SHFL.IDX P6, R14, R13, R12, R11 ;  /* 0x0000000c0d0e7389 */ /* 0x0000a400000c000b */
[----:B012--5:R-:W-:Y:S01]  /*19610*/  ENDCOLLECTIVE ;  /* 0x000000000000791b */ /* 0x027fe20003800000 */
.L_x_1003:
[----:B------:R-:W-:Y:S05]  /*19620*/  BSYNC B0 ;  /* 0x0000000000007941 */ /* 0x000fea0003800000 */
.L_x_1002:
        /* <DEDUP_REMOVED lines=9> */
.L_x_1004:
        /* <DEDUP_REMOVED lines=18> */
.L_x_1005:
[----:B------:R-:W-:Y:S02]  /*197e0*/  IMAD.MOV.U32 R12, RZ, RZ, 0x2 ;  /* 0x00000002ff0c7424 */ /* 0x000fe400078e00ff */
[----:B------:R-:W-:-:S05]  /*197f0*/  IMAD.MOV.U32 R3, RZ, RZ, R14 ;  /* 0x000000ffff037224 */ /* 0x000fca00078e000e */
[----:B------:R-:W-:-:S05]  /*19800*/  SEL R5, R3, RZ, P1 ;  /* 0x000000ff03057207 */ /* 0x000fca0000800000 */
[----:B------:R-:W-:-:S04]  /*19810*/  IMAD.IADD R3, R2, 0x1, R5 ;  /* 0x0000000102037824 */ /* 0x000fc800078e0205 */
[----:B------:R-:W-:-:S07]  /*19820*/  IMAD.MOV.U32 R13, RZ, RZ, R3 ;  /* 0x000000ffff0d7224 */ /* 0x000fce00078e0003 */
[----:B------:R-:W-:Y:S05]  /*19830*/  WARPSYNC.COLLECTIVE R15, `(.L_x_1006) ;  /* 0x000000000f087348 */ /* 0x000fea0003c00000 */
[----:B------:R0:W1:Y:S02]  /*19840*/  SHFL.UP P6, R14, R13, R12, R11 ;  /* 0x0400000c0d0e7389 */ /* 0x00006400000c000b */
[----:B01----:R-:W-:Y:S01]  /*19850*/  ENDCOLLECTIVE ;  /* 0x000000000000791b */ /* 0x003fe20003800000 */
.L_x_1006:
        /* <DEDUP_REMOVED lines=8> */
.L_x_1007:
        /* <DEDUP_REMOVED lines=8> */
.L_x_1008:
        /* <DEDUP_REMOVED lines=8> */
.L_x_1009:
[----:B------:R-:W-:Y:S02]  /*199e0*/  IMAD.MOV.U32 R12, RZ, RZ, 0x1f ;  /* 0x0000001fff0c7424 */ /* 0x000fe400078e00ff */
[----:B------:R-:W-:Y:S02]  /*199f0*/  IMAD.MOV.U32 R11, RZ, RZ, 0x1f ;  /* 0x0000001fff0b7424 */ /* 0x000fe400078e00ff */
[----:B------:R-:W-:-:S05]  /*19a00*/  IMAD.MOV.U32 R5, RZ, RZ, R14 ;  /* 0x000000ffff057224 */ /* 0x000fca00078e000e */
[----:B------:R-:W-:-:S05]  /*19a10*/  SEL R5, R5, RZ, P5 ;  /* 0x000000ff05057207 */ /* 0x000fca0002800000 */
[----:B------:R-:W-:-:S04]  /*19a20*/  IMAD.IADD R3, R3, 0x1, R5 ;  /* 0x0000000103037824 */ /* 0x000fc800078e0205 */
[----:B------:R-:W-:-:S07]  /*19a30*/  IMAD.MOV.U32 R13, RZ, RZ, R3 ;  /* 0x000000ffff0d7224 */ /* 0x000fce00078e0003 */
[----:B------:R-:W-:Y:S05]  /*19a40*/  WARPSYNC.COLLECTIVE R15, `(.L_x_1010) ;  /* 0x000000000f087348 */ /* 0x000fea0003c00000 */
[----:B------:R0:W1:Y:S02]  /*19a50*/  SHFL.IDX P6, R14, R13, R12, R11 ;  /* 0x0000000c0d0e7389 */ /* 0x00006400000c000b */
[----:B01----:R-:W-:Y:S01]  /*19a60*/  ENDCOLLECTIVE ;  /* 0x000000000000791b */ /* 0x003fe20003800000 */
.L_x_1010:
[----:B------:R-:W-:Y:S01]  /*19a70*/  IMAD.MOV.U32 R6, RZ, RZ, R14 ;  /* 0x000000ffff067224 */ /* 0x000fe200078e000e */
[----:B------:R-:W-:Y:S06]  /*19a80*/  BRA `(.L_x_1011) ;  /* 0xffffffdc00247947 */ /* 0x000fec000383ffff */
.L_x_932:
[----:B------:R-:W-:Y:S01]  /*19a90*/  BSSY B0, `(.L_x_1012) ;  /* 0x0000008000007945 */ /* 0x000fe20003800000 */
[----:B-----5:R-:W-:Y:S02]  /*19aa0*/  IMAD.MOV.U32 R13, RZ, RZ, R2 ;  /* 0x000000ffff0d7224 */ /* 0x020fe400078e0002 */
[----:B------:R-:W-:Y:S02]  /*19ab0*/  IMAD.MOV.U32 R12, RZ, RZ, 0x1 ;  /* 0x00000001ff0c7424 */ /* 0x000fe400078e00ff */
[----:B------:R-:W-:Y:S02]  /*19ac0*/  IMAD.MOV.U32 R11, RZ, RZ, RZ ;  /* 0x000000ffff0b7224 */ /* 0x000fe400078e00ff */
[----:B------:R-:W-:-:S07]  /*19ad0*/  IMAD.MOV.U32 R15, RZ, RZ, -0x1 ;  /* 0xffffffffff0f7424 */ /* 0x000fce00078e00ff */
[----:B0-----:R-:W-:Y:S05]  /*19ae0*/  WARPSYNC.COLLECTIVE R15, `(.L_x_1013) ;  /* 0x000000000f087348 */ /* 0x001fea0003c00000 */
[----:B------:R1:W2:Y:S02]  /*19af0*/  SHFL.UP P6, R14, R13, R12, R11 ;  /* 0x0400000c0d0e7389 */ /* 0x0002a400000c000b */
[----:B012---:R-:W-:Y:S01]  /*19b00*/  ENDCOLLECTIVE ;  /* 0x000000000000791b */ /* 0x007fe20003800000 */
.L_x_1013:
[----:B------:R-:W-:Y:S05]  /*19b10*/  BSYNC B0 ;  /* 0x0000000000007941 */ /* 0x000fea0003800000 */
.L_x_1012:
        /* <DEDUP_REMOVED lines=9> */
.L_x_1014:
        /* <DEDUP_REMOVED lines=8> */
.L_x_1015:
        /* <DEDUP_REMOVED lines=8> */
.L_x_1016:
        /* <DEDUP_REMOVED lines=8> */
.L_x_1017:
        /* <DEDUP_REMOVED lines=9> */
.L_x_1018:
[----:B------:R-:W-:Y:S01]  /*19dc0*/  IMAD.MOV.U32 R6, RZ, RZ, R14 ;  /* 0x000000ffff067224 */ /* 0x000fe200078e000e */
[----:B------:R-:W-:Y:S06]  /*19dd0*/  BRA `(.L_x_1019) ;  /* 0xffffffd800ec7947 */ /* 0x000fec000383ffff */
.L_x_934:
[----:B------:R-:W-:Y:S01]  /*19de0*/  BSSY B0, `(.L_x_1020) ;  /* 0x0000006000007945 */ /* 0x000fe20003800000 */
[----:B------:R-:W-:Y:S01]  /*19df0*/  PLOP3.LUT P6, PT, P6, PT, PT, 0x8, 0x0 ;  /* 0x000000000000781c */ /* 0x000fe200037ce170 */
[----:B------:R-:W-:-:S12]  /*19e00*/  IMAD.MOV.U32 R15, RZ, RZ, -0x1 ;  /* 0xffffffffff0f7424 */ /* 0x000fd800078e00ff */
[----:B0----5:R-:W-:Y:S05]  /*19e10*/  WARPSYNC.COLLECTIVE R15, `(.L_x_1021) ;  /* 0x000000000f087348 */ /* 0x021fea0003c00000 */
[----:B------:R-:W-:Y:S01]  /*19e20*/  VOTE.ANY R14, PT, P6 ;  /* 0x00000000000e7806 */ /* 0x000fe200030e0100 */
[----:B0----5:R-:W-:Y:S06]  /*19e30*/  ENDCOLLECTIVE ;  /* 0x000000000000791b */ /* 0x021fec0003800000 */
.L_x_1021:
[----:B------:R-:W-:Y:S05]  /*19e40*/  BSYNC B0 ;  /* 0x0000000000007941 */ /* 0x000fea0003800000 */
.L_x_1020:
        /* <DEDUP_REMOVED lines=9> */
.L_x_1022:
[----:B------:R-:W-:Y:S01]  /*19ee0*/  IMAD.MOV.U32 R17, RZ, RZ, R14 ;  /* 0x000000ffff117224 */ /* 0x000fe200078e000e */
[----:B------:R-:W-:Y:S06]  /*19ef0*/  BRA `(.L_x_1023) ;  /* 0xffffffd800dc7947 */ /* 0x000fec000383ffff */
.L_x_936:
[----:B------:R-:W-:Y:S01]  /*19f00*/  BSSY B0, `(.L_x_1024) ;  /* 0x0000007000007945 */ /* 0x000fe20003800000 */
[----:B------:R-:W-:Y:S02]  /*19f10*/  IMAD.MOV.U32 R13, RZ, RZ, R3 ;  /* 0x000000ffff0d7224 */ /* 0x000fe400078e0003 */
[----:B------:R-:W-:Y:S02]  /*19f20*/  IMAD.MOV.U32 R11, RZ, RZ, 0x1f ;  /* 0x0000001fff0b7424 */ /* 0x000fe400078e00ff */
[----:B------:R-:W-:-:S07]  /*19f30*/  IMAD.MOV.U32 R15, RZ, RZ, -0x1 ;  /* 0xffffffffff0f7424 */ /* 0x000fce00078e00ff */
[----:B0-2--5:R-:W-:Y:S05]  /*19f40*/  WARPSYNC.COLLECTIVE R15, `(.L_x_1025) ;  /* 0x000000000f087348 */ /* 0x025fea0003c00000 */
[----:B------:R1:W3:Y:S02]  /*19f50*/  SHFL.IDX P6, R14, R13, R12, R11 ;  /* 0x0000000c0d0e7389 */ /* 0x0002e400000c000b */
[----:B0123-5:R-:W-:Y:S01]  /*19f60*/  ENDCOLLECTIVE ;  /* 0x000000000000791b */ /* 0x02ffe20003800000 */
.L_x_1025:
[----:B------:R-:W-:Y:S05]  /*19f70*/  BSYNC B0 ;  /* 0x0000000000007941 */ /* 0x000fea0003800000 */
.L_x_1024:
[----:B------:R-:W-:Y:S01]  /*19f80*/  IMAD.MOV.U32 R2, RZ, RZ, R14 ;  /* 0x000000ffff027224 */ /* 0x000fe200078e000e */
[----:B------:R-:W-:Y:S06]  /*19f90*/  BRA `(.L_x_935) ;  /* 0xffffffd800d07947 */ /* 0x000fec000383ffff */
.L_x_940:
[----:B0-----:R0:W1:Y:S02]  /*19fa0*/  SYNCS.PHASECHK.TRANS64.TRYWAIT P0, [R0+URZ+0x28c20], R3 ;  /* 0x028c2003000075a7 */ /* 0x001064000800017f */
[----:B-1----:R-:W-:Y:S05]  /*19fb0*/  @!P0 NANOSLEEP.SYNCS 0x989680 ;  /* 0x009896800000895d */ /* 0x002fea0003900000 */
[----:B------:R-:W1:Y:S02]  /*19fc0*/  @!P0 SYNCS.PHASECHK.TRANS64 P0, [R0+URZ+0x28c20], R3 ;  /* 0x028c2003000085a7 */ /* 0x000e64000800007f */
[----:B-1----:R-:W-:Y:S05]  /*19fd0*/  @!P0 BRA `(.L_x_940) ;  /* 0xfffffffc00f08947 */ /* 0x002fea000383ffff */
[----:B------:R-:W-:Y:S05]  /*19fe0*/  BRA `(.L_x_1026) ;  /* 0xffffffdc00c47947 */ /* 0x000fea000383ffff */
.L_x_941:
        /* <DEDUP_REMOVED lines=8> */
[----:B0----5:R-:W-:Y:S05]  /*1a070*/  WARPSYNC.COLLECTIVE R15, `(.L_x_1028) ;  /* 0x000000000f087348 */ /* 0x021fea0003c00000 */
[----:B------:R1:W2:Y:S02]  /*1a080*/  SHFL.IDX P6, R14, R13, R12, R11 ;  /* 0x0000000c0d0e7389 */ /* 0x0002a400000c000b */
[----:B012--5:R-:W-:Y:S01]  /*1a090*/  ENDCOLLECTIVE ;  /* 0x000000000000791b */ /* 0x027fe20003800000 */
.L_x_1028:
[----:B------:R-:W-:Y:S05]  /*1a0a0*/  BSYNC B0 ;  /* 0x0000000000007941 */ /* 0x000fea0003800000 */
.L_x_1027:
[----:B------:R-:W-:Y:S05]  /*1a0b0*/  BRA `(.L_x_1029) ;  /* 0xffffffdc00ac7947 */ /* 0x000fea000383ffff */
.L_x_942:
[----:B------:R-:W-:Y:S01]  /*1a0c0*/  BSSY B0, `(.L_x_1030) ;  /* 0x0000006000007945 */ /* 0x000fe20003800000 */
[----:B------:R-:W-:-:S07]  /*1a0d0*/  IMAD.MOV.U32 R15, RZ, RZ, -0x1 ;  /* 0xffffffffff0f7424 */ /* 0x000fce00078e00ff */
[----:B01---5:R-:W-:Y:S05]  /*1a0e0*/  WARPSYNC.COLLECTIVE R15, `(.L_x_1031) ;  /* 0x000000000f0c7348 */ /* 0x023fea0003c00000 */
[----:B------:R-:W-:Y:S02]  /*1a0f0*/  ELECT P6, UR62, PT ;  /* 0x00000000003e782f */ /* 0x000fe400038c0000 */
[----:B------:R-:W-:Y:S01]  /*1a100*/  MOV R14, UR62 ;  /* 0x0000003e000e7c02 */ /* 0x000fe20008000f00 */
[----:B01---5:R-:W-:Y:S10]  /*1a110*/  ENDCOLLECTIVE ;  /* 0x000000000000791b */ /* 0x023ff40003800000 */
.L_x_1031:
[----:B------:R-:W-:Y:S05]  /*1a120*/  BSYNC B0 ;  /* 0x0000000000007941 */ /* 0x000fea0003800000 */
.L_x_1030:
[----:B------:R-:W-:Y:S05]  /*1a130*/  BRA `(.L_x_1032) ;  /* 0xffffffdc00a07947 */ /* 0x000fea000383ffff */
.L_x_944:
[----:B0-----:R0:W1:Y:S02]  /*1a140*/  SYNCS.PHASECHK.TRANS64.TRYWAIT P0, [R6+URZ], R5 ;  /* 0x00000005060075a7 */ /* 0x001064000800017f */
[----:B-1----:R-:W-:Y:S05]  /*1a150*/  @!P0 NANOSLEEP.SYNCS 0x989680 ;  /* 0x009896800000895d */ /* 0x002fea0003900000 */
[----:B------:R-:W1:Y:S02]  /*1a160*/  @!P0 SYNCS.PHASECHK.TRANS64 P0, [R6+URZ], R5 ;  /* 0x00000005060085a7 */ /* 0x000e64000800007f */
[----:B-1----:R-:W-:Y:S05]  /*1a170*/  @!P0 BRA `(.L_x_944) ;  /* 0xfffffffc00f08947 */ /* 0x002fea000383ffff */
[----:B------:R-:W-:Y:S05]  /*1a180*/  BRA `(.L_x_1033) ;  /* 0xffffffdc00dc7947 */ /* 0x000fea000383ffff */
.L_x_945:
[----:B-1----:R1:W2:Y:S02]  /*1a190*/  SYNCS.PHASECHK.TRANS64.TRYWAIT P0, [R7+URZ], R2 ;  /* 0x00000002070075a7 */ /* 0x0022a4000800017f */
[----:B--2---:R-:W-:Y:S05]  /*1a1a0*/  @!P0 NANOSLEEP.SYNCS 0x989680 ;  /* 0x009896800000895d */ /* 0x004fea0003900000 */
[----:B------:R-:W2:Y:S02]  /*1a1b0*/  @!P0 SYNCS.PHASECHK.TRANS64 P0, [R7+URZ], R2 ;  /* 0x00000002070085a7 */ /* 0x000ea4000800007f */
[----:B--2---:R-:W-:Y:S05]  /*1a1c0*/  @!P0 BRA `(.L_x_945) ;  /* 0xfffffffc00f08947 */ /* 0x004fea000383ffff */
[----:B------:R-:W-:Y:S05]  /*1a1d0*/  BRA `(.L_x_1034) ;  /* 0xffffffdc00d07947 */ /* 0x000fea000383ffff */
.L_x_947:
[----:B--2---:R2:W3:Y:S02]  /*1a1e0*/  SYNCS.PHASECHK.TRANS64.TRYWAIT P0, [R4+URZ], R5 ;  /* 0x00000005040075a7 */ /* 0x0044e4000800017f */
[----:B---3--:R-:W-:Y:S05]  /*1a1f0*/  @!P0 NANOSLEEP.SYNCS 0x989680 ;  /* 0x009896800000895d */ /* 0x008fea0003900000 */
[----:B------:R-:W3:Y:S02]  /*1a200*/  @!P0 SYNCS.PHASECHK.TRANS64 P0, [R4+URZ], R5 ;  /* 0x00000005040085a7 */ /* 0x000ee4000800007f */
[----:B---3--:R-:W-:Y:S05]  /*1a210*/  @!P0 BRA `(.L_x_947) ;  /* 0xfffffffc00f08947 */ /* 0x008fea000383ffff */
[----:B------:R-:W-:Y:S05]  /*1a220*/  BRA `(.L_x_1035) ;  /* 0xffffffdc00d87947 */ /* 0x000fea000383ffff */
.L_x_1036:
        /* <DEDUP_REMOVED lines=13> */
.L_x_6022:


//--------------------- .text._ZN7cutlass13device_kernelIN5flash11enable_sm90INS1_16FlashAttnFwdSm90INS1_25CollectiveMainloopFwdSm90ILi2EN4cute5tupleIJNS5_1CILi1EEES8_S8_EEENS6_IJNS7_ILi64EEESA_SA_EEELi512ENS_10bfloat16_tEfNS_4arch4Sm90ELb0ELb0ELb1ELb1ELb0ELb0ELb1ELb0ELb0ELb1ELb0ELb0EEENS1_21CollectiveEpilogueFwdINS6_IJSA_NS7_ILi512EEESA_EEES9_SC_SE_Li256ELb1ELb1ELb0ELb0EEENS1_36VarlenDynamicPersistentTileSchedulerILi64ELi64ELi256ELi128ELb0ELb1ELb1ELb0ELb1ELb1EEEEEEEEEvNT_6ParamsE --------------------------
	.section	.text._ZN7cutlass13device_kernelIN5flash11enable_sm90INS1_16FlashAttnFwdSm90INS1_25CollectiveMainloopFwdSm90ILi2EN4cute5tupleIJNS5_1CILi1EEES8_S8_EEENS6_IJNS7_ILi64EEESA_SA_EEELi512ENS_10bfloat16_tEfNS_4arch4Sm90ELb0ELb0ELb1ELb1ELb0ELb0ELb1ELb0ELb0ELb1ELb0ELb0EEENS1_21CollectiveEpilogueFwdINS6_IJSA_NS7_ILi512EEESA_EEES9_SC_SE_Li256ELb1ELb1ELb0ELb0EEENS1_36VarlenDynamicPersistentTileSchedulerILi64ELi64ELi256ELi128ELb0ELb1ELb1ELb0ELb1ELb1EEEEEEEEEvNT_6ParamsE,"ax",@progbits
	.align	128
.text._ZN7cutlass13device_kernelIN5flash11enable_sm90INS1_16FlashAttnFwdSm90INS1_25CollectiveMainloopFwdSm90ILi2EN4cute5tupleIJNS5_1CILi1EEES8_S8_EEENS6_IJNS7_ILi64EEESA_SA_EEELi512ENS_10bfloat16_tEfNS_4arch4Sm90ELb0ELb0ELb1ELb1ELb0ELb0ELb1ELb0ELb0ELb1ELb0ELb0EEENS1_21CollectiveEpilogueFwdINS6_IJSA_NS7_ILi512EEESA_EEES9_SC_SE_Li256ELb1ELb1ELb0ELb0EEENS1_36VarlenDynamicPersistentTileSchedulerILi64ELi64ELi256ELi128ELb0ELb1ELb1ELb0ELb1ELb1EEEEEEEEEvNT_6ParamsE:
        .type           _ZN7cutlass13device_kernelIN5flash11enable_sm90INS1_16FlashAttnFwdSm90INS1_25CollectiveMainloopFwdSm90ILi2EN4cute5tupleIJNS5_1CILi1EEES8_S8_EEENS6_IJNS7_ILi64EEESA_SA_EEELi512ENS_10bfloat16_tEfNS_4arch4Sm90ELb0ELb0ELb1ELb1ELb0ELb0ELb1ELb0ELb0ELb1ELb0ELb0EEENS1_21CollectiveEpilogueFwdINS6_IJSA_NS7_ILi512EEESA_EEES9_SC_SE_Li256ELb1ELb1ELb0ELb0EEENS1_36VarlenDynamicPersistentTileSchedulerILi64ELi64ELi256ELi128ELb0ELb1ELb1ELb0ELb1ELb1EEEEEEEEEvNT_6ParamsE,@function
        .size           _ZN7cutlass13device_kernelIN5flash11enable_sm90INS1_16FlashAttnFwdSm90INS1_25CollectiveMainloopFwdSm90ILi2EN4cute5tupleIJNS5_1CILi1EEES8_S8_EEENS6_IJNS7_ILi64EEESA_SA_EEELi512ENS_10bfloat16_tEfNS_4arch4Sm90ELb0ELb0ELb1ELb1ELb0ELb0ELb1ELb0ELb0ELb1ELb0ELb0EEENS1_21CollectiveEpilogueFwdINS6_IJSA_NS7_ILi512EEESA_EEES9_SC_SE_Li256ELb1ELb1ELb0ELb0EEENS1_36VarlenDynamicPersistentTileSchedulerILi64ELi64ELi256ELi128ELb0ELb1ELb1ELb0ELb1ELb1EEEEEEEEEvNT_6ParamsE,(.L_x_6023 - _ZN7cutlass13device_kernelIN5flash11enable_sm90INS1_16FlashAttnFwdSm90INS1_25CollectiveMainloopFwdSm90ILi2EN4cute5tupleIJNS5_1CILi1EEES8_S8_EEENS6_IJNS7_ILi64EEESA_SA_EEELi512ENS_10bfloat16_tEfNS_4arch4Sm90ELb0ELb0ELb1ELb1ELb0ELb0ELb1ELb0ELb0ELb1ELb0ELb0EEENS1_21CollectiveEpilogueFwdINS6_IJSA_NS7_ILi512EEESA_EEES9_SC_SE_Li256ELb1ELb1ELb0ELb0EEENS1_36VarlenDynamicPersistentTileSchedulerILi64ELi64ELi256ELi128ELb0ELb1ELb1ELb0ELb1ELb1EEEEEEEEEvNT_6ParamsE)
        .other          _ZN7cutlass13device_kernelIN5flash11enable_sm90INS1_16FlashAttnFwdSm90INS1_25CollectiveMainloopFwdSm90ILi2EN4cute5tupleIJNS5_1CILi1EEES8_S8_EEENS6_IJNS7_ILi64EEESA_SA_EEELi512ENS_10bfloat16_tEfNS_4arch4Sm90ELb0ELb0ELb1ELb1ELb0ELb0ELb1ELb0ELb0ELb1ELb0ELb0EEENS1_21CollectiveEpilogueFwdINS6_IJSA_NS7_ILi512EEESA_EEES9_SC_SE_Li256ELb1ELb1ELb0ELb0EEENS1_36VarlenDynamicPersistentTileSchedulerILi64ELi64ELi256ELi128ELb0ELb1ELb1ELb0ELb1ELb1EEEEEEEEEvNT_6ParamsE,@"STO_CUDA_ENTRY STV_DEFAULT"
_ZN7cutlass13device_kernelIN5flash11enable_sm90INS1_16FlashAttnFwdSm90INS1_25CollectiveMainloopFwdSm90ILi2EN4cute5tupleIJNS5_1CILi1EEES8_S8_EEENS6_IJNS7_ILi64EEESA_SA_EEELi512ENS_10bfloat16_tEfNS_4arch4Sm90ELb0ELb0ELb1ELb1ELb0ELb0ELb1ELb0ELb0ELb1ELb0ELb0EEENS1_21CollectiveEpilogueFwdINS6_IJSA_NS7_ILi512EEESA_EEES9_SC_SE_Li256ELb1ELb1ELb0ELb0EEENS1_36VarlenDynamicPersistentTileSchedulerILi64ELi64ELi256ELi128ELb0ELb1ELb1ELb0ELb1ELb1EEEEEEEEEvNT_6ParamsE:
        /* <DEDUP_REMOVED lines=17> */
.L_x_1038:
[----:B------:R-:W-:Y:S05]  /*0110*/  BSYNC B0 ;  /* 0x0000000000007941 */ /* 0x000fea0003800000 */
.L_x_1037:
        /* <DEDUP_REMOVED lines=39> */
.L_x_1039:
        /* <DEDUP_REMOVED lines=22> */
.L_x_1040:
        /* <DEDUP_REMOVED lines=18> */
.L_x_1041:
        /* <DEDUP_REMOVED lines=22> */
.L_x_1042:
        /* <DEDUP_REMOVED lines=22> */
.L_x_1043:
[----:B------:R-:W-:Y:S01]  /*08d0*/  ISETP.NE.AND P0, PT, R3, RZ, PT ;  /* 0x000000ff0300720c */ /* 0x000fe20003f05270 */
[----:B------:R-:W-:Y:S01]  /*08e0*/  NOP ;  /* 0x0000000000007918 */ /* 0x000fe20000000000 */
[----:B------:R-:W-:Y:S01]  /*08f0*/  ULDC.64 UR38, c[0x0][0x208] ;  /* 0x0000820000267ab9 */ /* 0x000fe20000000a00 */
[----:B01234-:R-:W-:Y:S10]  /*0900*/  BAR.SYNC.DEFER_BLOCKING 0x0 ;  /* 0x0000000000007b1d */ /* 0x01fff40000010000 */
[----:B------:R-:W-:Y:S05]  /*0910*/  @!P0 BRA `(.L_x_1044) ;  /* 0x000000b800848947 */ /* 0x000fea0003800000 */
.L_x_1045:
        /* <DEDUP_REMOVED lines=23> */
[----:B------:R-:W-:Y:S01]  /*0a90*/  IMAD.MOV.U32 R193, RZ, RZ, RZ ;  /* 0x000000ffffc17224 */ /* 0x000fe200078e00ff */
[----:B------:R-:W-:Y:S01]  /*0aa0*/  SHF.R.S32.HI R0, RZ, 0x1f, R199 ;  /* 0x0000001fff007819 */ /* 0x000fe200000114c7 */
[----:B------:R-:W-:-:S03]  /*0ab0*/  UMOV UR36, URZ ;  /* 0x0000003f00247c82 */ /* 0x000fc60008000000 */
[CC--:B------:R-:W-:Y:S02]  /*0ac0*/  LEA.HI R2, R0.reuse, R199.reuse, RZ, 0x4 ;  /* 0x000000c700027211 */ /* 0x0c0fe400078f20ff */
[CC--:B------:R-:W-:Y:S02]  /*0ad0*/  LEA.HI R5, R0.reuse, R199.reuse, RZ, 0x5 ;  /* 0x000000c700057211 */ /* 0x0c0fe400078f28ff */
[----:B------:R-:W-:Y:S02]  /*0ae0*/  SHF.R.S32.HI R3, RZ, 0x4, R2 ;  /* 0x00000004ff037819 */ /* 0x000fe40000011402 */
[----:B------:R-:W-:Y:S02]  /*0af0*/  LEA.HI R7, R0, R199, RZ, 0x2 ;  /* 0x000000c700077211 */ /* 0x000fe400078f10ff */
[----:B------:R-:W-:Y:S02]  /*0b00*/  LEA.HI R4, R2, R3, RZ, 0x1 ;  /* 0x0000000302047211 */ /* 0x000fe400078f08ff */
[----:B------:R-:W-:-:S02]  /*0b10*/  SHF.R.S32.HI R11, RZ, 0x5, R5 ;  /* 0x00000005ff0b7819 */ /* 0x000fc40000011405 */
[----:B------:R-:W-:Y:S02]  /*0b20*/  LOP3.LUT R4, R4, 0x1ffffffe, RZ, 0xc0, !PT ;  /* 0x1ffffffe04047812 */ /* 0x000fe400078ec0ff */
[----:B------:R-:W-:Y:S02]  /*0b30*/  SHF.R.S32.HI R6, RZ, 0x1f, R5 ;  /* 0x0000001fff067819 */ /* 0x000fe40000011405 */
        /* <DEDUP_REMOVED lines=37> */
[----:B------:R-:W-:-:S02]  /*0d90*/  LEA.HI R4, R4, R5, RZ, 0x3 ;  /* 0x0000000504047211 */ /* 0x000fc400078f18ff */
[----:B------:R-:W-:Y:S02]  /*0da0*/  LOP3.LUT R9, R2, 0x8, R9, 0xf8, !PT ;  /* 0x0000000802097812 */ /* 0x000fe400078ef809 */
[----:B------:R-:W-:Y:S02]  /*0db0*/  SHF.R.U32.HI R2, RZ, 0x3, R2 ;  /* 0x00000003ff027819 */ /* 0x000fe40000011602 */
[----:B------:R-:W-:Y:S01]  /*0dc0*/  R2P PR, R7, 0x6 ;  /* 0x0000000607007804 */ /* 0x000fe20000000000 */
[----:B------:R-:W-:Y:S01]  /*0dd0*/  IMAD.MOV.U32 R7, RZ, RZ, R15 ;  /* 0x000000ffff077224 */ /* 0x000fe200078e000f */
[----:B------:R-:W-:Y:S02]  /*0de0*/  LOP3.LUT R9, R9, R2, RZ, 0x3c, !PT ;  /* 0x0000000209097212 */ /* 0x000fe400078e3cff */
[----:B------:R-:W-:Y:S02]  /*0df0*/  LOP3.LUT R2, R0, 0xfffffff8, RZ, 0xc0, !PT ;  /* 0xfffffff800027812 */ /* 0x000fe400078ec0ff */
[----:B------:R-:W-:Y:S01]  /*0e00*/  LOP3.LUT R4, R4, 0xfffffff8, RZ, 0xc0, !PT ;  /* 0xfffffff804047812 */ /* 0x000fe200078ec0ff */
[----:B------:R-:W-:Y:S01]  /*0e10*/  IMAD.IADD R8, R8, 0x1, R9 ;  /* 0x0000000108087824 */ /* 0x000fe200078e0209 */
[----:B------:R-:W-:Y:S01]  /*0e20*/  LEA.HI R3, R3, R194, RZ, 0x1 ;  /* 0x000000c203037211 */ /* 0x000fe200078f08ff */
[----:B------:R-:W-:Y:S01]  /*0e30*/  IMAD.IADD R191, R199, 0x1, -R2 ;  /* 0x00000001c7bf7824 */ /* 0x000fe200078e0a02 */
[----:B------:R-:W-:Y:S01]  /*0e40*/  SHF.R.S32.HI R6, RZ, 0x5, R6 ;  /* 0x00000005ff067819 */ /* 0x000fe20000011406 */
[----:B------:R-:W-:Y:S01]  /*0e50*/  IMAD.IADD R17, R5, 0x1, -R4 ;  /* 0x0000000105117824 */ /* 0x000fe200078e0a04 */
[----:B------:R-:W-:Y:S01]  /*0e60*/  LEA R22, R8, UR37, 0x1 ;  /* 0x0000002508167c11 */ /* 0x000fe2000f8e08ff */
[----:B------:R-:W-:Y:S01]  /*0e70*/  IMAD.SHL.U32 R16, R191, 0x8, RZ ;  /* 0x00000008bf107824 */ /* 0x000fe200078e00ff */
[----:B------:R-:W-:Y:S01]  /*0e80*/  LOP3.LUT R3, R3, 0xfffffe, RZ, 0xc0, !PT ;  /* 0x00fffffe03037812 */ /* 0x000fe200078ec0ff */
[----:B------:R-:W-:Y:S01]  /*0e90*/  IMAD R17, R6, 0x10, R17 ;  /* 0x0000001006117824 */ /* 0x000fe200078e0211 */
[----:B------:R-:W-:Y:S01]  /*0ea0*/  SEL R184, R184, 0xffffffc0, !P2 ;  /* 0xffffffc0b8b87807 */ /* 0x000fe20005000000 */
[----:B------:R-:W-:Y:S01]  /*0eb0*/  VIADD R185, R22, 0x36400 ;  /* 0x0003640016b97836 */ /* 0x000fe20000000000 */
[----:B------:R-:W-:Y:S01]  /*0ec0*/  SHF.R.S32.HI R192, RZ, 0x3, R0 ;  /* 0x00000003ffc07819 */ /* 0x000fe20000011400 */
[----:B------:R-:W-:-:S02]  /*0ed0*/  VIADD R190, R16, 0x40 ;  /* 0x0000004010be7836 */ /* 0x000fc40000000000 */
[C---:B------:R-:W-:Y:S02]  /*0ee0*/  VIADD R189, R16.reuse, 0x80 ;  /* 0x0000008010bd7836 */ /* 0x040fe40000000000 */
        /* <DEDUP_REMOVED lines=12> */
[----:B------:R-:W-:Y:S01]  /*0fb0*/  IMAD.IADD R3, R194, 0x1, -R3 ;  /* 0x00000001c2037824 */ /* 0x000fe200078e0a03 */
[----:B------:R-:W-:Y:S01]  /*0fc0*/  SHF.R.S32.HI R200, RZ, 0x1f, R195 ;  /* 0x0000001fffc87819 */ /* 0x000fe200000114c3 */
[----:B------:R-:W-:-:S02]  /*0fd0*/  @P1 VIADD R23, R185, 0xffffffe0 ;  /* 0xffffffe0b9171836 */ /* 0x000fc40000000000 */
[----:B------:R-:W-:Y:S02]  /*0fe0*/  IMAD.IADD R185, R185, 0x1, R184 ;  /* 0x00000001b9b97824 */ /* 0x000fe400078e02b8 */
[----:B------:R-:W-:Y:S02]  /*0ff0*/  IMAD.MOV.U32 R2, RZ, RZ, RZ ;  /* 0x000000ffff027224 */ /* 0x000fe400078e00ff */
[----:B------:R-:W-:Y:S02]  /*1000*/  IMAD.SHL.U32 R19, R3, 0x100, RZ ;  /* 0x0000010003137824 */ /* 0x000fe400078e00ff */
[----:B------:R-:W-:Y:S02]  /*1010*/  IMAD R197, R10, 0x8, R17 ;  /* 0x000000080ac57824 */ /* 0x000fe400078e0211 */
[----:B------:R-:W-:-:S07]  /*1020*/  IMAD.IADD R184, R184, 0x1, R23 ;  /* 0x00000001b8b87824 */ /* 0x000fce00078e0217 */
.L_x_1084:
        /* <DEDUP_REMOVED lines=46> */
.L_x_1046:
[----:B0-----:R-:W2:Y:S01]  /*1310*/  LDL R4, [R1] ;  /* 0x0000000001047983 */ /* 0x001ea20000100800 */
[----:B-----5:R-:W-:Y:S01]  /*1320*/  IMAD.IADD R152, R152, 0x1, -R3 ;  /* 0x0000000198987824 */ /* 0x020fe200078e0a03 */
[----:B------:R-:W-:Y:S01]  /*1330*/  CS2R R150, SRZ ;  /* 0x0000000000967805 */ /* 0x000fe2000001ff00 */
[----:B------:R-:W-:Y:S01]  /*1340*/  IMAD.MOV.U32 R3, RZ, RZ, RZ ;  /* 0x000000ffff037224 */ /* 0x000fe200078e00ff */
[----:B------:R-:W-:Y:S01]  /*1350*/  CS2R R148, SRZ ;  /* 0x0000000000947805 */ /* 0x000fe2000001ff00 */
[----:B------:R-:W-:Y:S01]  /*1360*/  VIADD R0, R152, 0x3f ;  /* 0x0000003f98007836 */ /* 0x000fe20000000000 */
[----:B------:R-:W-:Y:S02]  /*1370*/  CS2R R146, SRZ ;  /* 0x0000000000927805 */ /* 0x000fe4000001ff00 */
[----:B------:R-:W-:Y:S02]  /*1380*/  CS2R R144, SRZ ;  /* 0x0000000000907805 */ /* 0x000fe4000001ff00 */
[----:B------:R-:W-:-:S02]  /*1390*/  CS2R R142, SRZ ;  /* 0x00000000008e7805 */ /* 0x000fc4000001ff00 */
[----:B------:R-:W-:Y:S02]  /*13a0*/  CS2R R140, SRZ ;  /* 0x00000000008c7805 */ /* 0x000fe4000001ff00 */
[----:B------:R-:W-:Y:S02]  /*13b0*/  SHF.R.S32.HI R5, RZ, 0x1f, R0 ;  /* 0x0000001fff057819 */ /* 0x000fe40000011400 */
[----:B------:R-:W-:Y:S02]  /*13c0*/  CS2R R138, SRZ ;  /* 0x00000000008a7805 */ /* 0x000fe4000001ff00 */
[----:B------:R-:W-:Y:S02]  /*13d0*/  CS2R R136, SRZ ;  /* 0x0000000000887805 */ /* 0x000fe4000001ff00 */
[----:B------:R-:W-:Y:S02]  /*13e0*/  CS2R R134, SRZ ;  /* 0x0000000000867805 */ /* 0x000fe4000001ff00 */
[----:B------:R-:W-:Y:S01]  /*13f0*/  LEA.HI R5, R5, R0, RZ, 0x6 ;  /* 0x0000000005057211 */ /* 0x000fe200078f30ff */
        /* <DEDUP_REMOVED lines=54> */
[----:B------:R-:W-:Y:S01]  /*1760*/  CS2R R172, SRZ ;  /* 0x0000000000ac7805 */ /* 0x000fe2000001ff00 */
[----:B------:R-:W-:Y:S01]  /*1770*/  IMAD.MOV.U32 R27, RZ, RZ, RZ ;  /* 0x000000ffff1b7224 */ /* 0x000fe200078e00ff */
[----:B------:R-:W-:Y:S02]  /*1780*/  CS2R R8, SRZ ;  /* 0x0000000000087805 */ /* 0x000fe4000001ff00 */
[----:B------:R-:W-:Y:S02]  /*1790*/  SHF.R.S32.HI R174, RZ, 0x6, R5 ;  /* 0x00000006ffae7819 */ /* 0x000fe40000011405 */
[----:B--2---:R-:W-:-:S13]  /*17a0*/  ISETP.NE.AND P0, PT, R4, 0x1, PT ;  /* 0x000000010400780c */ /* 0x004fda0003f05270 */
[----:B------:R-:W-:Y:S05]  /*17b0*/  @!P0 BRA `(.L_x_1047) ;  /* 0x0000001400d48947 */ /* 0x000fea0003800000 */
[----:B------:R-:W-:Y:S02]  /*17c0*/  ISETP.GE.AND P1, PT, R152, 0x1, PT ;  /* 0x000000019800780c */ /* 0x000fe40003f26270 */
[----:B------:R-:W-:-:S11]  /*17d0*/  PLOP3.LUT P0, PT, PT, PT, PT, 0x80, 0x0 ;  /* 0x000000000000781c */ /* 0x000fd60003f0f070 */
[----:B------:R-:W-:Y:S05]  /*17e0*/  @!P1 BRA `(.L_x_1048) ;  /* 0x0000007800d09947 */ /* 0x000fea0003800000 */
        /* <DEDUP_REMOVED lines=56> */
[----:B------:R-:W-:-:S07]  /*1b70*/  VIADD R174, R174, 0xfffffffe ;  /* 0xfffffffeaeae7836 */ /* 0x000fce0000000000 */
.L_x_1050:
[----:B------:R-:W-:Y:S01]  /*1b80*/  BAR.SYNC.DEFER_BLOCKING 0xe, 0x100 ;  /* 0x0384000000007b1d */ /* 0x000fe20000010000 */
[----:B01----:R-:W-:Y:S01]  /*1b90*/  IMAD.U32 R4, RZ, RZ, UR36 ;  /* 0x00000024ff047e24 */ /* 0x003fe2000f8e00ff */
[----:B------:R-:W-:Y:S01]  /*1ba0*/  UIADD3 UR36, UR36, 0x1, URZ ;  /* 0x0000000124247890 */ /* 0x000fe2000fffe03f */
[C---:B------:R-:W-:Y:S01]  /*1bb0*/  ISETP.GT.AND P0, PT, R174.reuse, RZ, PT ;  /* 0x000000ffae00720c */ /* 0x040fe20003f04270 */
[----:B------:R-:W-:Y:S02]  /*1bc0*/  VIADD R174, R174, 0xffffffff ;  /* 0xffffffffaeae7836 */ /* 0x000fe40000000000 */
[----:B------:R-:W-:Y:S01]  /*1bd0*/  IMAD R4, R4, 0x40, R17 ;  /* 0x0000004004047824 */ /* 0x000fe200078e0211 */
        /* <DEDUP_REMOVED lines=165> */
.L_x_1049:
[----:B------:R-:W-:Y:S01]  /*2630*/  BAR.SYNC.DEFER_BLOCKING 0xe, 0x100 ;  /* 0x0384000000007b1d */ /* 0x000fe20000010000 */
[----:B01----:R-:W-:Y:S01]  /*2640*/  IMAD.U32 R4, RZ, RZ, UR36 ;  /* 0x00000024ff047e24 */ /* 0x003fe2000f8e00ff */
[----:B------:R-:W-:Y:S01]  /*2650*/  UIADD3 UR36, UR36, 0x1, URZ ;  /* 0x0000000124247890 */ /* 0x000fe2000fffe03f */
[----:B------:R-:W-:Y:S02]  /*2660*/  PLOP3.LUT P0, PT, PT, PT, PT, 0x8, 0x0 ;  /* 0x000000000000781c */ /* 0x000fe40003f0e170 */
[----:B------:R-:W-:Y:S01]  /*2670*/  IMAD R4, R4, 0x40, R17 ;  /* 0x0000004004047824 */ /* 0x000fe200078e0211 */
        /* <DEDUP_REMOVED lines=137> */
.L_x_1047:
        /* <DEDUP_REMOVED lines=32> */
.L_x_1051:
        /* <DEDUP_REMOVED lines=8> */
.L_x_1229:
[----:B------:R-:W-:Y:S05]  /*3190*/  @P0 BRA `(.L_x_1053) ;  /* 0x0000000000040947 */ /* 0x000fea0003800000 */
[----:B------:R-:W-:Y:S01]  /*31a0*/  BPT.TRAP 0x1 ;  /* 0x000000040000795c */ /* 0x000fe20000300000 */
.L_x_1053:
[----:B0-----:R-:W-:Y:S01]  /*31b0*/  IMAD.U32 R3, RZ, RZ, UR36 ;  /* 0x00000024ff037e24 */ /* 0x001fe2000f8e00ff */
[----:B------:R-:W-:-:S04]  /*31c0*/  SHF.L.U32 R6, R2, 0x1f, RZ ;  /* 0x0000001f02067819 */ /* 0x000fc800000006ff */
[----:B------:R-:W-:-:S04]  /*31d0*/  LEA R3, R3, UR37, 0x3 ;  /* 0x0000002503037c11 */ /* 0x000fc8000f8e18ff */
[----:B------:R0:W1:Y:S01]  /*31e0*/  SYNCS.PHASECHK.TRANS64.TRYWAIT P1, [R3+URZ+0x38830], R6 ;  /* 0x03883006030075a7 */ /* 0x000062000802017f */
[----:B------:R-:W-:Y:S05]  /*31f0*/  @P0 BRA `(.L_x_1054) ;  /* 0x0000000000040947 */ /* 0x000fea0003800000 */
[----:B------:R-:W-:Y:S01]  /*3200*/  BPT.TRAP 0x1 ;  /* 0x000000040000795c */ /* 0x000fe20000300000 */
.L_x_1054:
[----:B-1----:R-:W-:Y:S05]  /*3210*/  @P1 BRA `(.L_x_1055) ;  /* 0x0000000000081947 */ /* 0x002fea0003800000 */
[----:B------:R-:W1:Y:S02]  /*3220*/  SYNCS.PHASECHK.TRANS64.TRYWAIT P1, [R3+URZ+0x38830], R6 ;  /* 0x03883006030075a7 */ /* 0x000e64000802017f */
[----:B-1----:R-:W-:Y:S05]  /*3230*/  @!P1 BRA `(.L_x_1056) ;  /* 0x0000010c00c09947 */ /* 0x002fea0003800000 */
.L_x_1055:
        /* <DEDUP_REMOVED lines=40> */
.L_x_1230:
[----:B------:R-:W-:Y:S05]  /*34c0*/  @P0 BRA `(.L_x_1058) ;  /* 0x0000000000040947 */ /* 0x000fea0003800000 */
[----:B------:R-:W-:Y:S01]  /*34d0*/  BPT.TRAP 0x1 ;  /* 0x000000040000795c */ /* 0x000fe20000300000 */
.L_x_1058:
[----:B------:R3:W4:Y:S01]  /*34e0*/  SYNCS.PHASECHK.TRANS64.TRYWAIT P1, [R3+URZ+0x38850], R6 ;  /* 0x03885006030075a7 */ /* 0x000722000802017f */
[----:B------:R-:W-:Y:S05]  /*34f0*/  @P0 BRA `(.L_x_1059) ;  /* 0x0000000000040947 */ /* 0x000fea0003800000 */
[----:B------:R-:W-:Y:S01]  /*3500*/  BPT.TRAP 0x1 ;  /* 0x000000040000795c */ /* 0x000fe20000300000 */
.L_x_1059:
[----:B----4-:R-:W-:Y:S05]  /*3510*/  @P1 BRA `(.L_x_1060) ;  /* 0x0000000000081947 */ /* 0x010fea0003800000 */
[----:B------:R-:W4:Y:S02]  /*3520*/  SYNCS.PHASECHK.TRANS64.TRYWAIT P1, [R3+URZ+0x38850], R6 ;  /* 0x03885006030075a7 */ /* 0x000f24000802017f */
[----:B----4-:R-:W-:Y:S05]  /*3530*/  @!P1 BRA `(.L_x_1061) ;  /* 0x0000010c002c9947 */ /* 0x010fea0003800000 */
.L_x_1060:
        /* <DEDUP_REMOVED lines=253> */
[----:B------:R-:W-:Y:S01]  /*4510*/  ULDC UR11, c[0x0][0xa80] ;  /* 0x0002a000000b7ab9 */ /* 0x000fe20000000800 */
        /* <DEDUP_REMOVED lines=29> */
[----:B------:R-:W-:-:S04]  /*46f0*/  ULOP3.LUT UR7, UR44, 0x2000000, URZ, 0xfc, !UPT ;  /* 0x020000002c077892 */ /* 0x000fc8000f8efc3f */
[----:B------:R-:W-:-:S07]  /*4700*/  ULEA UR10, UR36, UR7, 0xc ;  /* 0x00000007240a7291 */ /* 0x000fce000f8e603f */
[----:B------:R-:W-:Y:S01]  /*4710*/  UMOV UR14, UR10 ;  /* 0x0000000a000e7c82 */ /* 0x000fe20008000000 */
        /* <DEDUP_REMOVED lines=104> */
[----:B-----5:R-:W-:-:S07]  /*4da0*/  FSEL R49, R49, -INF , P2 ;  /* 0xff80000031317808 */ /* 0x020fce0001000000 */
[----:B------:R-:W5:Y:S01]  /*4db0*/  MUFU.TANH R53, R53 ;  /* 0x0000003500357308 */ /* 0x000f620000002400 */
[----:B0-----:R-:W-:Y:S02]  /*4dc0*/  FSEL R43, R43, -INF , P4 ;  /* 0xff8000002b2b7808 */ /* 0x001fe40002000000 */
[----:B------:R-:W-:Y:S02]  /*4dd0*/  ISETP.GT.AND P4, PT, R5, 0x39, PT ;  /* 0x000000390500780c */ /* 0x000fe40003f84270 */
[----:B------:R-:W-:-:S03]  /*4de0*/  FMNMX.FTZ R5, R49, R4, !PT ;  /* 0x0000000431057209 */ /* 0x000fc60007810000 */
[----:B------:R-:W0:Y:S01]  /*4df0*/  MUFU.TANH R46, R46 ;  /* 0x0000002e002e7308 */ /* 0x000e220000002400 */
[----:B--2---:R-:W-:-:S04]  /*4e00*/  FSEL R52, R52, -INF , P3 ;  /* 0xff80000034347808 */ /* 0x004fc80001800000 */
[----:B------:R-:W-:-:S03]  /*4e10*/  FMNMX.FTZ R4, R52, R5, !PT ;  /* 0x0000000534047209 */ /* 0x000fc60007810000 */
[----:B------:R-:W2:Y:S01]  /*4e20*/  MUFU.TANH R47, R47 ;  /* 0x0000002f002f7308 */ /* 0x000ea20000002400 */
[----:B-----5:R-:W-:-:S04]  /*4e30*/  FSEL R53, R53, -INF , P4 ;  /* 0xff80000035357808 */ /* 0x020fc80002000000 */
[----:B-1-34-:R-:W-:-:S03]  /*4e40*/  FMNMX.FTZ R6, R53, R4, !PT ;  /* 0x0000000435067209 */ /* 0x01afc60007810000 */
[----:B------:R-:W1:Y:S01]  /*4e50*/  MUFU.TANH R50, R50 ;  /* 0x0000003200327308 */ /* 0x000e620000002400 */
[----:B0-----:R-:W-:Y:S01]  /*4e60*/  FSEL R46, R46, -INF , P5 ;  /* 0xff8000002e2e7808 */ /* 0x001fe20002800000 */
[----:B------:R-:W0:Y:S06]  /*4e70*/  SHFL.BFLY PT, R5, R6, 0x2, 0x1f ;  /* 0x0c401f0006057f89 */ /* 0x000e2c00000e0000 */
[----:B------:R-:W3:Y:S01]  /*4e80*/  MUFU.TANH R51, R51 ;  /* 0x0000003300337308 */ /* 0x000ee20000002400 */
[----:B--2---:R-:W-:-:S07]  /*4e90*/  FSEL R47, R47, -INF , P6 ;  /* 0xff8000002f2f7808 */ /* 0x004fce0003000000 */
[----:B------:R-:W2:Y:S01]  /*4ea0*/  MUFU.TANH R54, R54 ;  /* 0x0000003600367308 */ /* 0x000ea20000002400 */
[----:B-1----:R-:W-:-:S07]  /*4eb0*/  FSEL R50, R50, -INF , P1 ;  /* 0xff80000032327808 */ /* 0x002fce0000800000 */
[----:B------:R-:W1:Y:S01]  /*4ec0*/  MUFU.TANH R55, R55 ;  /* 0x0000003700377308 */ /* 0x000e620000002400 */
[----:B---3--:R-:W-:Y:S02]  /*4ed0*/  FSEL R51, R51, -INF , P2 ;  /* 0xff80000033337808 */ /* 0x008fe40001000000 */
[----:B0-----:R-:W-:Y:S02]  /*4ee0*/  FMNMX.FTZ R7, R6, R5, !PT ;  /* 0x0000000506077209 */ /* 0x001fe40007810000 */
[----:B------:R-:W-:Y:S02]  /*4ef0*/  FMNMX.FTZ R5, R26, R27, !PT ;  /* 0x0000001b1a057209 */ /* 0x000fe40007810000 */
[----:B------:R-:W-:Y:S01]  /*4f00*/  ISETP.GE.AND P2, PT, R152, 0x41, PT ;  /* 0x000000419800780c */ /* 0x000fe20003f46270 */
[----:B------:R-:W0:Y:S01]  /*4f10*/  SHFL.BFLY PT, R8, R7, 0x1, 0x1f ;  /* 0x0c201f0007087f89 */ /* 0x000e2200000e0000 */
[----:B------:R-:W-:Y:S02]  /*4f20*/  FMNMX.FTZ R4, R30, R5, !PT ;  /* 0x000000051e047209 */ /* 0x000fe40007810000 */
[----:B--2---:R-:W-:-:S02]  /*4f30*/  FSEL R54, R54, -INF , P3 ;  /* 0xff80000036367808 */ /* 0x004fc40001800000 */
[----:B------:R-:W-:-:S04]  /*4f40*/  FMNMX.FTZ R5, R31, R4, !PT ;  /* 0x000000041f057209 */ /* 0x000fc80007810000 */
[----:B------:R-:W-:Y:S02]  /*4f50*/  FMNMX.FTZ R4, R34, R5, !PT ;  /* 0x0000000522047209 */ /* 0x000fe40007810000 */
[----:B-1----:R-:W-:Y:S02]  /*4f60*/  FSEL R55, R55, -INF , P4 ;  /* 0xff80000037377808 */ /* 0x002fe40002000000 */
        /* <DEDUP_REMOVED lines=15> */
[----:B------:R-:W-:Y:S01]  /*5060*/  MUFU.EX2 R6, R24 ;  /* 0x0000001800067308 */ /* 0x000fe20000000800 */
[----:B------:R-:W-:Y:S01]  /*5070*/  FMNMX.FTZ R5, R51, R8, !PT ;  /* 0x0000000833057209 */ /* 0x000fe20007810000 */
[--C-:B------:R-:W-:Y:S01]  /*5080*/  FFMA.FTZ R10, R32, UR11, -R56.reuse ;  /* 0x0000000b200a7c23 */ /* 0x100fe20008010838 */
[--C-:B------:R-:W-:Y:S01]  /*5090*/  FFMA.FTZ R11, R33, UR11, -R56.reuse ;  /* 0x0000000b210b7c23 */ /* 0x100fe20008010838 */
[--C-:B------:R-:W-:Y:S01]  /*50a0*/  FFMA.FTZ R12, R36, UR11, -R56.reuse ;  /* 0x0000000b240c7c23 */ /* 0x100fe20008010838 */
        /* <DEDUP_REMOVED lines=10> */
[--C-:B------:R-:W-:Y:S01]  /*5150*/  FFMA.FTZ R155, R52, UR11, -R56.reuse ;  /* 0x0000000b349b7c23 */ /* 0x100fe20008010838 */
[--C-:B------:R-:W-:Y:S01]  /*5160*/  FFMA.FTZ R172, R53, UR11, -R56.reuse ;  /* 0x0000000b35ac7c23 */ /* 0x100fe20008010838 */
[----:B------:R-:W1:Y:S08]  /*5170*/  MUFU.EX2 R7, R7 ;  /* 0x0000000700077308 */ /* 0x000e700000000800 */
[----:B------:R-:W-:Y:S08]  /*5180*/  MUFU.EX2 R8, R28 ;  /* 0x0000001c00087308 */ /* 0x000ff00000000800 */
[----:B------:R-:W2:Y:S01]  /*5190*/  MUFU.EX2 R9, R9 ;  /* 0x0000000900097308 */ /* 0x000ea20000000800 */
[----:B-1----:R-:W-:Y:S01]  /*51a0*/  F2FP.BF16.F32.PACK_AB R156, R7, R6 ;  /* 0x00000006079c723e */ /* 0x002fe200000010ff */
[----:B------:R-:W-:Y:S01]  /*51b0*/  FADD.FTZ R7, R6, R7 ;  /* 0x0000000706077221 */ /* 0x000fe20000010000 */
[----:B0-----:R-:W-:Y:S01]  /*51c0*/  FMNMX.FTZ R24, R5, R14, !PT ;  /* 0x0000000e05187209 */ /* 0x001fe20007810000 */
[----:B------:R-:W-:-:S04]  /*51d0*/  FFMA.FTZ R14, R40, UR11, -R56 ;  /* 0x0000000b280e7c23 */ /* 0x000fc80008010838 */
[----:B------:R-:W-:Y:S01]  /*51e0*/  MUFU.EX2 R10, R10 ;  /* 0x0000000a000a7308 */ /* 0x000fe20000000800 */
[----:B------:R-:W0:Y:S07]  /*51f0*/  SHFL.BFLY PT, R5, R24, 0x1, 0x1f ;  /* 0x0c201f0018057f89 */ /* 0x000e2e00000e0000 */
[----:B------:R-:W1:Y:S01]  /*5200*/  MUFU.EX2 R11, R11 ;  /* 0x0000000b000b7308 */ /* 0x000e620000000800 */
[----:B--2---:R-:W-:Y:S01]  /*5210*/  F2FP.BF16.F32.PACK_AB R158, R9, R8 ;  /* 0x00000008099e723e */ /* 0x004fe200000010ff */
[----:B------:R-:W-:-:S04]  /*5220*/  FADD.FTZ R8, R8, R7 ;  /* 0x0000000708087221 */ /* 0x000fc80000010000 */
[----:B------:R-:W-:Y:S02]  /*5230*/  FADD.FTZ R9, R9, R8 ;  /* 0x0000000809097221 */ /* 0x000fe40000010000 */
[----:B------:R-:W-:Y:S08]  /*5240*/  MUFU.EX2 R12, R12 ;  /* 0x0000000c000c7308 */ /* 0x000ff00000000800 */
[----:B------:R-:W2:Y:S01]  /*5250*/  MUFU.EX2 R13, R13 ;  /* 0x0000000d000d7308 */ /* 0x000ea20000000800 */
[----:B-1----:R-:W-:Y:S01]  /*5260*/  F2FP.BF16.F32.PACK_AB R160, R11, R10 ;  /* 0x0000000a0ba0723e */ /* 0x002fe200000010ff */
[----:B------:R-:W-:Y:S01]  /*5270*/  FADD.FTZ R10, R10, R9 ;  /* 0x000000090a0a7221 */ /* 0x000fe20000010000 */
[----:B0-----:R-:W-:-:S03]  /*5280*/  FMNMX.FTZ R5, R24, R5, !PT ;  /* 0x0000000518057209 */ /* 0x001fc60007810000 */
[----:B------:R-:W-:Y:S01]  /*5290*/  FADD.FTZ R11, R11, R10 ;  /* 0x0000000a0b0b7221 */ /* 0x000fe20000010000 */
[C---:B------:R-:W-:Y:S01]  /*52a0*/  FSETP.NEU.FTZ.AND P1, PT, R5.reuse, -INF , PT ;  /* 0xff8000000500780b */ /* 0x040fe20003f3d000 */
[----:B------:R-:W-:Y:S01]  /*52b0*/  FMUL.FTZ R24, R5, UR11 ;  /* 0x0000000b05187c20 */ /* 0x000fe20008410000 */
[----:B------:R-:W-:Y:S04]  /*52c0*/  MUFU.EX2 R14, R14 ;  /* 0x0000000e000e7308 */ /* 0x000fe80000000800 */
[----:B------:R-:W-:Y:S02]  /*52d0*/  FSEL R25, R24, RZ, P1 ;  /* 0x000000ff18197208 */ /* 0x000fe40000800000 */
[----:B------:R-:W-:Y:S02]  /*52e0*/  ISETP.NE.AND P1, PT, R57, RZ, PT ;  /* 0x000000ff3900720c */ /* 0x000fe40003f25270 */
[----:B------:R-:W0:Y:S01]  /*52f0*/  MUFU.EX2 R15, R15 ;  /* 0x0000000f000f7308 */ /* 0x000e220000000800 */
[--C-:B------:R-:W-:Y:S01]  /*5300*/  FFMA.FTZ R173, R26, UR11, -R25.reuse ;  /* 0x0000000b1aad7c23 */ /* 0x100fe20008010819 */
        /* <DEDUP_REMOVED lines=8> */
[----:B------:R-:W-:Y:S01]  /*5390*/  FFMA.FTZ R208, R43, UR11, -R25 ;  /* 0x0000000b2bd07c23 */ /* 0x000fe20008010819 */
[----:B------:R-:W-:-:S02]  /*53a0*/  @!P1 VIADD R24, R3, 0x38840 ;  /* 0x0003884003189836 */ /* 0x000fc40000000000 */
[--C-:B------:R-:W-:Y:S01]  /*53b0*/  FFMA.FTZ R183, R46, UR11, -R25.reuse ;  /* 0x0000000b2eb77c23 */ /* 0x100fe20008010819 */
[--C-:B------:R-:W-:Y:S01]  /*53c0*/  FFMA.FTZ R210, R47, UR11, -R25.reuse ;  /* 0x0000000b2fd27c23 */ /* 0x100fe20008010819 */
[--C-:B------:R-:W-:Y:S01]  /*53d0*/  FFMA.FTZ R207, R50, UR11, -R25.reuse ;  /* 0x0000000b32cf7c23 */ /* 0x100fe20008010819 */
[--C-:B------:R-:W-:Y:S01]  /*53e0*/  FFMA.FTZ R212, R51, UR11, -R25.reuse ;  /* 0x0000000b33d47c23 */ /* 0x100fe20008010819 */
[----:B------:R-:W-:Y:S01]  /*53f0*/  @!P1 PRMT R24, RZ, 0x654, R24 ;  /* 0x00000654ff189816 */ /* 0x000fe20000000018 */
[--C-:B------:R-:W-:Y:S01]  /*5400*/  FFMA.FTZ R209, R54, UR11, -R25.reuse ;  /* 0x0000000b36d17c23 */ /* 0x100fe20008010819 */
[----:B------:R-:W-:Y:S01]  /*5410*/  FFMA.FTZ R214, R55, UR11, -R25 ;  /* 0x0000000b37d67c23 */ /* 0x000fe20008010819 */
[----:B------:R-:W-:Y:S01]  /*5420*/  MUFU.EX2 R173, R173 ;  /* 0x000000ad00ad7308 */ /* 0x000fe20000000800 */
[----:B------:R1:W-:Y:S01]  /*5430*/  @!P1 SYNCS.ARRIVE.TRANS64.RED.A1T0 RZ, [R24+URZ], RZ ;  /* 0x000000ff18ff99a7 */ /* 0x0003e2000810043f */
[----:B--2---:R-:W-:Y:S01]  /*5440*/  F2FP.BF16.F32.PACK_AB R162, R13, R12 ;  /* 0x0000000c0da2723e */ /* 0x004fe200000010ff */
[----:B------:R-:W-:Y:S01]  /*5450*/  FADD.FTZ R12, R12, R11 ;  /* 0x0000000b0c0c7221 */ /* 0x000fe20000010000 */
[----:B0-----:R-:W-:Y:S01]  /*5460*/  F2FP.BF16.F32.PACK_AB R164, R15, R14 ;  /* 0x0000000e0fa4723e */ /* 0x001fe200000010ff */
[----:B------:R-:W-:-:S02]  /*5470*/  @!P1 VIADD R3, R3, 0x38860 ;  /* 0x0003886003039836 */ /* 0x000fc40000000000 */
[----:B------:R-:W-:Y:S01]  /*5480*/  FADD.FTZ R13, R13, R12 ;  /* 0x0000000c0d0d7221 */ /* 0x000fe20000010000 */
[----:B------:R-:W0:Y:S02]  /*5490*/  MUFU.EX2 R176, R176 ;  /* 0x000000b000b07308 */ /* 0x000e240000000800 */
[----:B------:R-:W-:Y:S01]  /*54a0*/  @!P1 PRMT R3, RZ, 0x654, R3 ;  /* 0x00000654ff039816 */ /* 0x000fe20000000003 */
[----:B------:R-:W-:-:S04]  /*54b0*/  FADD.FTZ R14, R14, R13 ;  /* 0x0000000d0e0e7221 */ /* 0x000fc80000010000 */
[----:B------:R-:W-:Y:S01]  /*54c0*/  FADD.FTZ R15, R15, R14 ;  /* 0x0000000e0f0f7221 */ /* 0x000fe20000010000 */
        /* <DEDUP_REMOVED lines=15> */
[----:B------:R-:W-:Y:S01]  /*55c0*/  MUFU.EX2 R20, R20 ;  /* 0x0000001400147308 */ /* 0x000fe20000000800 */
[----:B------:R0:W-:Y:S07]  /*55d0*/  STSM.16.M88.4 [R22+0x36400], R156 ;  /* 0x0364009c16007844 */ /* 0x0001ee0000000200 */
[----:B------:R-:W3:Y:S01]  /*55e0*/  MUFU.EX2 R21, R21 ;  /* 0x0000001500157308 */ /* 0x000ee20000000800 */
[----:B--2---:R-:W-:Y:S01]  /*55f0*/  F2FP.BF16.F32.PACK_AB R163, R182, R179 ;  /* 0x000000b3b6a3723e */ /* 0x004fe200000010ff */
[----:B------:R-:W-:-:S04]  /*5600*/  FADD.FTZ R179, R179, R180 ;  /* 0x000000b4b3b37221 */ /* 0x000fc80000010000 */
[----:B------:R0:W-:Y:S01]  /*5610*/  STSM.16.M88.4 [R23], R160 ;  /* 0x000000a017007844 */ /* 0x0001e20000000200 */
[----:B------:R-:W-:Y:S01]  /*5620*/  FADD.FTZ R182, R182, R179 ;  /* 0x000000b3b6b67221 */ /* 0x000fe20000010000 */
[----:B------:R-:W-:Y:S08]  /*5630*/  MUFU.EX2 R181, R181 ;  /* 0x000000b500b57308 */ /* 0x000ff00000000800 */
[----:B------:R-:W2:Y:S01]  /*5640*/  MUFU.EX2 R208, R208 ;  /* 0x000000d000d07308 */ /* 0x000ea20000000800 */
[----:B---3--:R-:W-:Y:S01]  /*5650*/  F2FP.BF16.F32.PACK_AB R166, R21, R20 ;  /* 0x0000001415a6723e */ /* 0x008fe200000010ff */
[----:B------:R-:W-:-:S04]  /*5660*/  FADD.FTZ R20, R20, R15 ;  /* 0x0000000f14147221 */ /* 0x000fc80000010000 */
[----:B------:R-:W-:Y:S02]  /*5670*/  FADD.FTZ R20, R21, R20 ;  /* 0x0000001415147221 */ /* 0x000fe40000010000 */
[----:B------:R-:W-:Y:S08]  /*5680*/  MUFU.EX2 R183, R183 ;  /* 0x000000b700b77308 */ /* 0x000ff00000000800 */
[----:B------:R-:W3:Y:S01]  /*5690*/  MUFU.EX2 R210, R210 ;  /* 0x000000d200d27308 */ /* 0x000ee20000000800 */
[----:B--2---:R-:W-:Y:S01]  /*56a0*/  F2FP.BF16.F32.PACK_AB R165, R208, R181 ;  /* 0x000000b5d0a5723e */ /* 0x004fe200000010ff */
[----:B------:R-:W-:-:S04]  /*56b0*/  FADD.FTZ R181, R181, R182 ;  /* 0x000000b6b5b57221 */ /* 0x000fc80000010000 */
[----:B------:R-:W-:Y:S02]  /*56c0*/  FADD.FTZ R208, R208, R181 ;  /* 0x000000b5d0d07221 */ /* 0x000fe40000010000 */
[----:B------:R-:W-:Y:S08]  /*56d0*/  MUFU.EX2 R153, R153 ;  /* 0x0000009900997308 */ /* 0x000ff00000000800 */
[----:B------:R-:W2:Y:S01]  /*56e0*/  MUFU.EX2 R154, R154 ;  /* 0x0000009a009a7308 */ /* 0x000ea20000000800 */
[----:B---3--:R-:W-:Y:S01]  /*56f0*/  F2FP.BF16.F32.PACK_AB R167, R210, R183 ;  /* 0x000000b7d2a7723e */ /* 0x008fe200000010ff */
[----:B------:R-:W-:-:S04]  /*5700*/  FADD.FTZ R183, R183, R208 ;  /* 0x000000d0b7b77221 */ /* 0x000fc80000010000 */
[----:B------:R0:W-:Y:S01]  /*5710*/  STSM.16.M88.4 [R185], R164 ;  /* 0x000000a4b9007844 */ /* 0x0001e20000000200 */
[----:B------:R-:W-:Y:S01]  /*5720*/  FADD.FTZ R210, R210, R183 ;  /* 0x000000b7d2d27221 */ /* 0x000fe20000010000 */
[----:B------:R-:W-:Y:S08]  /*5730*/  MUFU.EX2 R155, R155 ;  /* 0x0000009b009b7308 */ /* 0x000ff00000000800 */
[----:B------:R-:W3:Y:S01]  /*5740*/  MUFU.EX2 R172, R172 ;  /* 0x000000ac00ac7308 */ /* 0x000ee20000000800 */
[----:B--2---:R-:W-:Y:S01]  /*5750*/  F2FP.BF16.F32.PACK_AB R168, R154, R153 ;  /* 0x000000999aa8723e */ /* 0x004fe200000010ff */
[----:B------:R-:W-:-:S04]  /*5760*/  FADD.FTZ R153, R153, R20 ;  /* 0x0000001499997221 */ /* 0x000fc80000010000 */
[----:B------:R-:W-:Y:S02]  /*5770*/  FADD.FTZ R154, R154, R153 ;  /* 0x000000999a9a7221 */ /* 0x000fe40000010000 */
[----:B------:R-:W-:Y:S08]  /*5780*/  MUFU.EX2 R207, R207 ;  /* 0x000000cf00cf7308 */ /* 0x000ff00000000800 */
[----:B------:R-:W2:Y:S01]  /*5790*/  MUFU.EX2 R212, R212 ;  /* 0x000000d400d47308 */ /* 0x000ea20000000800 */
[----:B---3--:R-:W-:-:S07]  /*57a0*/  F2FP.BF16.F32.PACK_AB R170, R172, R155 ;  /* 0x0000009bacaa723e */ /* 0x008fce00000010ff */
[----:B------:R-:W-:Y:S08]  /*57b0*/  MUFU.EX2 R209, R209 ;  /* 0x000000d100d17308 */ /* 0x000ff00000000800 */
[----:B------:R-:W3:Y:S01]  /*57c0*/  MUFU.EX2 R214, R214 ;  /* 0x000000d600d67308 */ /* 0x000ee20000000800 */
[----:B--2---:R-:W-:Y:S01]  /*57d0*/  F2FP.BF16.F32.PACK_AB R169, R212, R207 ;  /* 0x000000cfd4a9723e */ /* 0x004fe200000010ff */
[----:B------:R-:W-:-:S04]  /*57e0*/  FADD.FTZ R207, R207, R210 ;  /* 0x000000d2cfcf7221 */ /* 0x000fc80000010000 */
[----:B------:R-:W-:Y:S01]  /*57f0*/  FADD.FTZ R212, R212, R207 ;  /* 0x000000cfd4d47221 */ /* 0x000fe20000010000 */
[----:B---3--:R-:W-:-:S03]  /*5800*/  F2FP.BF16.F32.PACK_AB R171, R214, R209 ;  /* 0x000000d1d6ab723e */ /* 0x008fc600000010ff */
[----:B------:R-:W-:Y:S02]  /*5810*/  FADD.FTZ R209, R209, R212 ;  /* 0x000000d4d1d17221 */ /* 0x000fe40000010000 */
[----:B------:R0:W-:Y:S01]  /*5820*/  STSM.16.M88.4 [R184], R168 ;  /* 0x000000a8b8007844 */ /* 0x0001e20000000200 */
[----:B-1----:R-:W-:Y:S01]  /*5830*/  WARPGROUP.ARRIVE ;  /* 0x00000000000079c5 */ /* 0x002fe20000000000 */
[----:B------:R-:W-:-:S05]  /*5840*/  FADD.FTZ R6, R214, R209 ;  /* 0x000000d1d6067221 */ /* 0x000fca0000010000 */
[----:B------:R-:W-:Y:S01]  /*5850*/  HGMMA.64x256x16.F32.BF16 R24, R156, gdesc[UR12].tnspB, RZ, !UPT, gsb0 ;  /* 0x43e0000c9c187df0 */ /* 0x000fe2000c0018ff */
        /* <DEDUP_REMOVED lines=12> */
[----:B------:R-:W-:Y:S01]  /*5920*/  HGMMA.64x256x16.F32.BF16 R24, R164, gdesc[UR12].tnspB, R24, gsb0 ;  /* 0x43e0000ca4187df0 */ /* 0x000fe20008001818 */
[----:B------:R-:W-:Y:S01]  /*5930*/  UMOV UR14, UR10 ;  /* 0x0000000a000e7c82 */ /* 0x000fe20008000000 */
        /* <DEDUP_REMOVED lines=14> */
[----:B------:R1:W-:Y:S02]  /*5a20*/  @!P1 SYNCS.ARRIVE.TRANS64.RED.A1T0 RZ, [R3+URZ], RZ ;  /* 0x000000ff03ff99a7 */ /* 0x0003e4000810043f */
[----:B-1----:R-:W-:-:S04]  /*5a30*/  FADD.FTZ R3, R155, R154 ;  /* 0x0000009a9b037221 */ /* 0x002fc80000010000 */
[----:B------:R-:W-:Y:S01]  /*5a40*/  FADD.FTZ R3, R172, R3 ;  /* 0x00000003ac037221 */ /* 0x000fe20000010000 */
[----:B0-----:R-:W-:Y:S06]  /*5a50*/  @!P2 BRA `(.L_x_1062) ;  /* 0x0000002c0088a947 */ /* 0x001fec0003800000 */
[----:B------:R-:W-:Y:S01]  /*5a60*/  VIADD R7, R174, 0xfffffffe ;  /* 0xfffffffeae077836 */ /* 0x000fe20000000000 */
[----:B------:R-:W-:Y:S01]  /*5a70*/  UMOV UR24, UR36 ;  /* 0x0000002400187c82 */ /* 0x000fe20008000000 */
[----:B------:R-:W-:Y:S02]  /*5a80*/  IMAD.MOV.U32 R8, RZ, RZ, R5 ;  /* 0x000000ffff087224 */ /* 0x000fe400078e0005 */
[----:B------:R-:W-:-:S07]  /*5a90*/  IMAD.MOV.U32 R13, RZ, RZ, R4 ;  /* 0x000000ffff0d7224 */ /* 0x000fce00078e0004 */
.L_x_1071:
        /* <DEDUP_REMOVED lines=9> */
.L_x_1063:
[----:B------:R-:W-:Y:S01]  /*5b30*/  ULEA UR5, UR36, UR37, 0x3 ;  /* 0x0000002524057291 */ /* 0x000fe2000f8e183f */
[----:B------:R-:W-:-:S08]  /*5b40*/  SHF.L.U32 R4, R2, 0x1f, RZ ;  /* 0x0000001f02047819 */ /* 0x000fd000000006ff */
[----:B------:R0:W1:Y:S01]  /*5b50*/  SYNCS.PHASECHK.TRANS64.TRYWAIT P3, [UR5+0x38830], R4 ;  /* 0x03883004ff0075a7 */ /* 0x0000620008060145 */
[----:B------:R-:W-:Y:S05]  /*5b60*/  @P0 BRA `(.L_x_1064) ;  /* 0x0000000000040947 */ /* 0x000fea0003800000 */
[----:B------:R-:W-:Y:S01]  /*5b70*/  BPT.TRAP 0x1 ;  /* 0x000000040000795c */ /* 0x000fe20000300000 */
.L_x_1064:
[----:B-1----:R-:W-:Y:S05]  /*5b80*/  @P3 BRA `(.L_x_1065) ;  /* 0x0000000000083947 */ /* 0x002fea0003800000 */
[----:B------:R-:W1:Y:S02]  /*5b90*/  SYNCS.PHASECHK.TRANS64.TRYWAIT P3, [UR5+0x38830], R4 ;  /* 0x03883004ff0075a7 */ /* 0x000e640008060145 */
[----:B-1----:R-:W-:Y:S05]  /*5ba0*/  @!P3 BRA `(.L_x_1066) ;  /* 0x000000e400a4b947 */ /* 0x002fea0003800000 */
.L_x_1065:
        /* <DEDUP_REMOVED lines=28> */
.L_x_1067:
[----:B------:R2:W3:Y:S01]  /*5d70*/  SYNCS.PHASECHK.TRANS64.TRYWAIT P3, [UR5+0x38850], R4 ;  /* 0x03885004ff0075a7 */ /* 0x0004e20008060145 */
[----:B------:R-:W-:Y:S05]  /*5d80*/  @P0 BRA `(.L_x_1068) ;  /* 0x0000000000040947 */ /* 0x000fea0003800000 */
[----:B------:R-:W-:Y:S01]  /*5d90*/  BPT.TRAP 0x1 ;  /* 0x000000040000795c */ /* 0x000fe20000300000 */
.L_x_1068:
[----:B---3--:R-:W-:Y:S05]  /*5da0*/  @P3 BRA `(.L_x_1069) ;  /* 0x0000000000083947 */ /* 0x008fea0003800000 */
[----:B------:R-:W3:Y:S02]  /*5db0*/  SYNCS.PHASECHK.TRANS64.TRYWAIT P3, [UR5+0x38850], R4 ;  /* 0x03885004ff0075a7 */ /* 0x000ee40008060145 */
[----:B---3--:R-:W-:Y:S05]  /*5dc0*/  @!P3 BRA `(.L_x_1070) ;  /* 0x000000e40034b947 */ /* 0x008fea0003800000 */
.L_x_1069:
[----:B------:R-:W-:Y:S01]  /*5dd0*/  UIADD3 UR10, UR37, 0x26400, URZ ;  /* 0x00026400250a7890 */ /* 0x000fe2000fffe03f */
[----:B------:R-:W-:Y:S01]  /*5de0*/  WARPGROUP.ARRIVE ;  /* 0x00000000000079c5 */ /* 0x000fe20000000000 */
[----:B------:R-:W-:-:S05]  /*5df0*/  UIADD3 UR15, UR6, 0x2, URZ ;  /* 0x00000002060f7890 */ /* 0x000fca000fffe03f */
[----:B-1----:R-:W1:Y:S01]  /*5e00*/  S2R R5, SR_TID.X ;  /* 0x0000000000057919 */ /* 0x002e620000002100 */
[----:B------:R-:W-:Y:S02]  /*5e10*/  USHF.R.U32.HI UR10, URZ, 0x4, UR10 ;  /* 0x000000043f0a7899 */ /* 0x000fe4000801160a */
[----:B------:R-:W-:Y:S02]  /*5e20*/  UIADD3 UR11, UR6, 0x6, URZ ;  /* 0x00000006060b7890 */ /* 0x000fe4000fffe03f */
[----:B------:R-:W-:Y:S02]  /*5e30*/  ULOP3.LUT UR18, UR10, 0x3fff, URZ, 0xc0, !UPT ;  /* 0x00003fff0a127892 */ /* 0x000fe4000f8ec03f */
[----:B------:R-:W-:Y:S02]  /*5e40*/  UIADD3 UR14, UR6, 0x4, URZ ;  /* 0x00000004060e7890 */ /* 0x000fe4000fffe03f */
        /* <DEDUP_REMOVED lines=9> */
[----:B------:R-:W-:Y:S01]  /*5ee0*/  UIADD3 UR22, UR10, 0x2, URZ ;  /* 0x000000020a167890 */ /* 0x000fe2000fffe03f */
[----:B------:R-:W-:Y:S01]  /*5ef0*/  UMOV UR20, UR15 ;  /* 0x0000000f00147c82 */ /* 0x000fe20008000000 */
[----:B------:R-:W-:Y:S01]  /*5f00*/  UMOV UR21, 0x40000040 ;  /* 0x4000004000157882 */ /* 0x000fe20000000000 */
[----:B------:R-:W-:Y:S01]  /*5f10*/  UMOV UR23, 0x40000040 ;  /* 0x4000004000177882 */ /* 0x000fe20000000000 */
[----:B-1----:R-:W-:-:S05]  /*5f20*/  SHF.R.U32.HI R5, RZ, 0x7, R5 ;  /* 0x00000007ff057819 */ /* 0x002fca0000011605 */
[----:B0-2---:R-:W0:Y:S01]  /*5f30*/  SHFL.IDX PT, R4, R5, RZ, 0x1f ;  /* 0x00001fff05047589 */ /* 0x005e2200000e0000 */
        /* <DEDUP_REMOVED lines=319> */
[----:B------:R-:W3:Y:S08]  /*7330*/  MUFU.TANH R11, R11 ;  /* 0x0000000b000b7308 */ /* 0x000ef00000002400 */
[----:B------:R-:W4:Y:S08]  /*7340*/  MUFU.TANH R12, R12 ;  /* 0x0000000c000c7308 */ /* 0x000f300000002400 */
[----:B------:R-:W5:Y:S01]  /*7350*/  MUFU.TANH R154, R154 ;  /* 0x0000009a009a7308 */ /* 0x000f620000002400 */
[----:B0-----:R-:W-:-:S02]  /*7360*/  FMNMX.FTZ R168, R153, R4, !PT ;  /* 0x0000000499a87209 */ /* 0x001fc40007810000 */
[----:B-1----:R-:W-:-:S05]  /*7370*/  FMNMX.FTZ R153, R9, R8, !PT ;  /* 0x0000000809997209 */ /* 0x002fca0007810000 */
[----:B------:R-:W0:Y:S01]  /*7380*/  MUFU.TANH R155, R155 ;  /* 0x0000009b009b7308 */ /* 0x000e220000002400 */
[----:B------:R-:W1:Y:S01]  /*7390*/  SHFL.BFLY PT, R169, R168, 0x1, 0x1f ;  /* 0x0c201f00a8a97f89 */ /* 0x000e6200000e0000 */
[----:B--2---:R-:W-:-:S04]  /*73a0*/  FMNMX.FTZ R4, R10, R153, !PT ;  /* 0x000000990a047209 */ /* 0x004fc80007810000 */
[----:B---3--:R-:W-:Y:S02]  /*73b0*/  FMNMX.FTZ R153, R11, R4, !PT ;  /* 0x000000040b997209 */ /* 0x008fe40007810000 */
[----:B------:R-:W2:Y:S02]  /*73c0*/  MUFU.TANH R156, R156 ;  /* 0x0000009c009c7308 */ /* 0x000ea40000002400 */
[----:B----4-:R-:W-:-:S04]  /*73d0*/  FMNMX.FTZ R153, R12, R153, !PT ;  /* 0x000000990c997209 */ /* 0x010fc80007810000 */
[----:B-----5:R-:W-:Y:S02]  /*73e0*/  FMNMX.FTZ R14, R154, R153, !PT ;  /* 0x000000999a0e7209 */ /* 0x020fe40007810000 */
[----:B------:R-:W3:Y:S01]  /*73f0*/  MUFU.TANH R160, R160 ;  /* 0x000000a000a07308 */ /* 0x000ee20000002400 */
[----:B------:R-:W-:Y:S01]  /*7400*/  FMUL.FTZ R153, R183, UR10 ;  /* 0x0000000ab7997c20 */ /* 0x000fe20008410000 */
[----:B------:R-:W-:-:S06]  /*7410*/  ULEA UR10, UR36, UR7, 0xc ;  /* 0x00000007240a7291 */ /* 0x000fcc000f8e603f */
[----:B------:R-:W4:Y:S01]  /*7420*/  MUFU.TANH R162, R162 ;  /* 0x000000a200a27308 */ /* 0x000f220000002400 */
[----:B------:R-:W-:Y:S01]  /*7430*/  UMOV UR14, UR10 ;  /* 0x0000000a000e7c82 */ /* 0x000fe20008000000 */
[----:B-1----:R-:W-:Y:S02]  /*7440*/  FMNMX.FTZ R4, R168, R169, !PT ;  /* 0x000000a9a8047209 */ /* 0x002fe40007810000 */
[----:B0-----:R-:W-:-:S03]  /*7450*/  FMNMX.FTZ R169, R155, R14, !PT ;  /* 0x0000000e9ba97209 */ /* 0x001fc60007810000 */
[----:B------:R-:W-:Y:S01]  /*7460*/  FADD.FTZ R13, -R4, R13 ;  /* 0x0000000d040d7221 */ /* 0x000fe20000010100 */
[----:B------:R-:W0:Y:S01]  /*7470*/  MUFU.TANH R163, R163 ;  /* 0x000000a300a37308 */ /* 0x000e220000002400 */
[----:B--2---:R-:W-:Y:S01]  /*7480*/  FMNMX.FTZ R169, R156, R169, !PT ;  /* 0x000000a99ca97209 */ /* 0x004fe20007810000 */
[----:B------:R-:W-:Y:S01]  /*7490*/  FMUL.FTZ R182, R4, UR11 ;  /* 0x0000000b04b67c20 */ /* 0x000fe20008410000 */
[----:B------:R-:W-:Y:S02]  /*74a0*/  FMUL.FTZ R14, R13, UR11 ;  /* 0x0000000b0d0e7c20 */ /* 0x000fe40008410000 */
[----:B---3--:R-:W-:Y:S01]  /*74b0*/  FMNMX.FTZ R169, R160, R169, !PT ;  /* 0x000000a9a0a97209 */ /* 0x008fe20007810000 */
[--C-:B------:R-:W-:Y:S01]  /*74c0*/  FFMA.FTZ R13, R20, UR11, -R182.reuse ;  /* 0x0000000b140d7c23 */ /* 0x100fe200080108b6 */
[--C-:B------:R-:W-:Y:S01]  /*74d0*/  FFMA.FTZ R171, R21, UR11, -R182.reuse ;  /* 0x0000000b15ab7c23 */ /* 0x100fe200080108b6 */
[----:B------:R-:W1:Y:S01]  /*74e0*/  MUFU.TANH R166, R166 ;  /* 0x000000a600a67308 */ /* 0x000e620000002400 */
[----:B----4-:R-:W-:Y:S01]  /*74f0*/  FMNMX.FTZ R168, R162, R169, !PT ;  /* 0x000000a9a2a87209 */ /* 0x010fe20007810000 */
[--C-:B------:R-:W-:Y:S01]  /*7500*/  FFMA.FTZ R21, R157, UR11, -R182.reuse ;  /* 0x0000000b9d157c23 */ /* 0x100fe200080108b6 */
[--C-:B------:R-:W-:Y:S01]  /*7510*/  FFMA.FTZ R170, R158, UR11, -R182.reuse ;  /* 0x0000000b9eaa7c23 */ /* 0x100fe200080108b6 */
[--C-:B------:R-:W-:Y:S01]  /*7520*/  FFMA.FTZ R178, R177, UR11, -R182.reuse ;  /* 0x0000000bb1b27c23 */ /* 0x100fe200080108b6 */
[--C-:B------:R-:W-:Y:S01]  /*7530*/  FFMA.FTZ R15, R15, UR11, -R182.reuse ;  /* 0x0000000b0f0f7c23 */ /* 0x100fe200080108b6 */
[--C-:B------:R-:W-:Y:S01]  /*7540*/  FFMA.FTZ R172, R161, UR11, -R182.reuse ;  /* 0x0000000ba1ac7c23 */ /* 0x100fe200080108b6 */
[--C-:B------:R-:W-:Y:S01]  /*7550*/  FFMA.FTZ R164, R164, UR11, -R182.reuse ;  /* 0x0000000ba4a47c23 */ /* 0x100fe200080108b6 */
[----:B------:R-:W2:Y:S01]  /*7560*/  MUFU.TANH R167, R167 ;  /* 0x000000a700a77308 */ /* 0x000ea20000002400 */
[----:B0-----:R-:W-:Y:S01]  /*7570*/  FMNMX.FTZ R169, R163, R168, !PT ;  /* 0x000000a8a3a97209 */ /* 0x001fe20007810000 */
[--C-:B------:R-:W-:Y:S01]  /*7580*/  FFMA.FTZ R173, R207, UR11, -R182.reuse ;  /* 0x0000000bcfad7c23 */ /* 0x100fe200080108b6 */
[--C-:B------:R-:W-:Y:S01]  /*7590*/  FFMA.FTZ R176, R208, UR11, -R182.reuse ;  /* 0x0000000bd0b07c23 */ /* 0x100fe200080108b6 */
[--C-:B------:R-:W-:Y:S01]  /*75a0*/  FFMA.FTZ R175, R209, UR11, -R182.reuse ;  /* 0x0000000bd1af7c23 */ /* 0x100fe200080108b6 */
[----:B------:R-:W-:-:S03]  /*75b0*/  FFMA.FTZ R177, R210, UR11, -R182 ;  /* 0x0000000bd2b17c23 */ /* 0x000fc600080108b6 */
[----:B------:R-:W0:Y:S01]  /*75c0*/  MUFU.TANH R181, R181 ;  /* 0x000000b500b57308 */ /* 0x000e220000002400 */
[----:B-1----:R-:W-:Y:S01]  /*75d0*/  FMNMX.FTZ R20, R166, R169, !PT ;  /* 0x000000a9a6147209 */ /* 0x002fe20007810000 */
[----:B------:R-:W-:-:S06]  /*75e0*/  FFMA.FTZ R169, R5, UR11, -R182 ;  /* 0x0000000b05a97c23 */ /* 0x000fcc00080108b6 */
[----:B------:R-:W1:Y:S01]  /*75f0*/  MUFU.TANH R211, R211 ;  /* 0x000000d300d37308 */ /* 0x000e620000002400 */
[----:B--2---:R-:W-:-:S07]  /*7600*/  FMNMX.FTZ R168, R167, R20, !PT ;  /* 0x00000014a7a87209 */ /* 0x004fce0007810000 */
[----:B------:R-:W2:Y:S01]  /*7610*/  MUFU.TANH R152, R152 ;  /* 0x0000009800987308 */ /* 0x000ea20000002400 */
[----:B0-----:R-:W-:-:S07]  /*7620*/  FMNMX.FTZ R168, R181, R168, !PT ;  /* 0x000000a8b5a87209 */ /* 0x001fce0007810000 */
[----:B------:R-:W0:Y:S01]  /*7630*/  MUFU.TANH R153, R153 ;  /* 0x0000009900997308 */ /* 0x000e220000002400 */
[----:B-1----:R-:W-:-:S07]  /*7640*/  FMNMX.FTZ R5, R211, R168, !PT ;  /* 0x000000a8d3057209 */ /* 0x002fce0007810000 */
[----:B------:R1:W-:Y:S01]  /*7650*/  MUFU.EX2 R20, R169 ;  /* 0x000000a900147308 */ /* 0x0003e20000000800 */
[----:B--2---:R-:W-:-:S07]  /*7660*/  FMNMX.FTZ R168, R152, R5, !PT ;  /* 0x0000000598a87209 */ /* 0x004fce0007810000 */
[----:B------:R-:W2:Y:S01]  /*7670*/  MUFU.EX2 R14, R14 ;  /* 0x0000000e000e7308 */ /* 0x000ea20000000800 */
[----:B0-----:R-:W-:Y:S01]  /*7680*/  FMNMX.FTZ R5, R153, R168, !PT ;  /* 0x000000a899057209 */ /* 0x001fe20007810000 */
[----:B-1----:R-:W-:-:S04]  /*7690*/  FFMA.FTZ R169, R159, UR11, -R182 ;  /* 0x0000000b9fa97c23 */ /* 0x002fc800080108b6 */
[----:B------:R-:W0:Y:S02]  /*76a0*/  SHFL.BFLY PT, R174, R5, 0x2, 0x1f ;  /* 0x0c401f0005ae7f89 */ /* 0x000e2400000e0000 */
[----:B------:R-:W1:Y:S08]  /*76b0*/  MUFU.EX2 R13, R13 ;  /* 0x0000000d000d7308 */ /* 0x000e700000000800 */
[----:B------:R-:W-:Y:S01]  /*76c0*/  MUFU.EX2 R15, R15 ;  /* 0x0000000f000f7308 */ /* 0x000fe20000000800 */
        /* <DEDUP_REMOVED lines=12> */
[----:B------:R-:W-:Y:S01]  /*7790*/  FMUL.FTZ R45, R45, R14 ;  /* 0x0000000e2d2d7220 */ /* 0x000fe20000410000 */
[----:B0-----:R-:W-:Y:S01]  /*77a0*/  FMNMX.FTZ R157, R5, R174, !PT ;  /* 0x000000ae059d7209 */ /* 0x001fe20007810000 */
[--C-:B------:R-:W-:Y:S01]  /*77b0*/  FFMA.FTZ R174, R165, UR11, -R182.reuse ;  /* 0x0000000ba5ae7c23 */ /* 0x100fe200080108b6 */
[----:B------:R-:W-:Y:S01]  /*77c0*/  FFMA.FTZ R182, R180, UR11, -R182 ;  /* 0x0000000bb4b67c23 */ /* 0x000fe200080108b6 */
[----:B------:R-:W-:Y:S01]  /*77d0*/  MUFU.EX2 R21, R21 ;  /* 0x0000001500157308 */ /* 0x000fe20000000800 */
[-C--:B------:R-:W-:Y:S01]  /*77e0*/  FMUL.FTZ R48, R48, R14.reuse ;  /* 0x0000000e30307220 */ /* 0x080fe20000410000 */
[----:B------:R-:W0:Y:S01]  /*77f0*/  SHFL.BFLY PT, R158, R157, 0x1, 0x1f ;  /* 0x0c201f009d9e7f89 */ /* 0x000e2200000e0000 */
        /* <DEDUP_REMOVED lines=23> */
[----:B0-----:R-:W-:Y:S01]  /*7970*/  FMNMX.FTZ R5, R157, R158, !PT ;  /* 0x0000009e9d057209 */ /* 0x001fe20007810000 */
[-C--:B------:R-:W-:Y:S01]  /*7980*/  FMUL.FTZ R89, R89, R14.reuse ;  /* 0x0000000e59597220 */ /* 0x080fe20000410000 */
[-C--:B------:R-:W-:Y:S01]  /*7990*/  FMUL.FTZ R92, R92, R14.reuse ;  /* 0x0000000e5c5c7220 */ /* 0x080fe20000410000 */
[-C--:B------:R-:W-:Y:S01]  /*79a0*/  FMUL.FTZ R93, R93, R14.reuse ;  /* 0x0000000e5d5d7220 */ /* 0x080fe20000410000 */
[-C--:B------:R-:W-:Y:S01]  /*79b0*/  FMUL.FTZ R96, R96, R14.reuse ;  /* 0x0000000e60607220 */ /* 0x080fe20000410000 */
[----:B------:R-:W-:Y:S01]  /*79c0*/  FADD.FTZ R157, -R5, R8 ;  /* 0x00000008059d7221 */ /* 0x000fe20000010100 */
[----:B------:R-:W-:Y:S01]  /*79d0*/  MUFU.EX2 R171, R164 ;  /* 0x000000a400ab7308 */ /* 0x000fe20000000800 */
[-C--:B------:R-:W-:Y:S01]  /*79e0*/  FMUL.FTZ R97, R97, R14.reuse ;  /* 0x0000000e61617220 */ /* 0x080fe20000410000 */
[-C--:B------:R-:W-:Y:S01]  /*79f0*/  FMUL.FTZ R100, R100, R14.reuse ;  /* 0x0000000e64647220 */ /* 0x080fe20000410000 */
[----:B------:R-:W-:Y:S01]  /*7a00*/  FMUL.FTZ R179, R157, UR11 ;  /* 0x0000000b9db37c20 */ /* 0x000fe20008410000 */
[----:B------:R-:W-:Y:S01]  /*7a10*/  FMUL.FTZ R157, R5, UR11 ;  /* 0x0000000b059d7c20 */ /* 0x000fe20008410000 */
[-C--:B------:R-:W-:Y:S01]  /*7a20*/  FMUL.FTZ R101, R101, R14.reuse ;  /* 0x0000000e65657220 */ /* 0x080fe20000410000 */
[-C--:B------:R-:W-:Y:S01]  /*7a30*/  FMUL.FTZ R104, R104, R14.reuse ;  /* 0x0000000e68687220 */ /* 0x080fe20000410000 */
[----:B------:R-:W-:Y:S01]  /*7a40*/  FMUL.FTZ R105, R105, R14 ;  /* 0x0000000e69697220 */ /* 0x000fe20000410000 */
[----:B------:R-:W-:Y:S01]  /*7a50*/  FFMA.FTZ R183, R155, UR11, -R157 ;  /* 0x0000000b9bb77c23 */ /* 0x000fe2000801089d */
[----:B------:R-:W-:Y:S01]  /*7a60*/  IMAD.MOV R155, RZ, RZ, -R19 ;  /* 0x000000ffff9b7224 */ /* 0x000fe200078e0a13 */
[----:B------:R-:W0:Y:S01]  /*7a70*/  MUFU.EX2 R179, R179 ;  /* 0x000000b300b37308 */ /* 0x000e220000000800 */
[--C-:B------:R-:W-:Y:S01]  /*7a80*/  FFMA.FTZ R180, R9, UR11, -R157.reuse ;  /* 0x0000000b09b47c23 */ /* 0x100fe2000801089d */
[--C-:B------:R-:W-:Y:S01]  /*7a90*/  FFMA.FTZ R212, R211, UR11, -R157.reuse ;  /* 0x0000000bd3d47c23 */ /* 0x100fe2000801089d */
[----:B------:R-:W-:Y:S01]  /*7aa0*/  FFMA.FTZ R9, R10, UR11, -R157 ;  /* 0x0000000b0a097c23 */ /* 0x000fe2000801089d */
[----:B------:R-:W-:Y:S01]  /*7ab0*/  ISETP.NE.AND P3, PT, R18, R155, PT ;  /* 0x0000009b1200720c */ /* 0x000fe20003f65270 */
[----:B------:R-:W-:-:S02]  /*7ac0*/  IMAD.U32 R211, RZ, RZ, UR5 ;  /* 0x00000005ffd37e24 */ /* 0x000fc4000f8e00ff */
[--C-:B------:R-:W-:Y:S01]  /*7ad0*/  FFMA.FTZ R10, R11, UR11, -R157.reuse ;  /* 0x0000000b0b0a7c23 */ /* 0x100fe2000801089d */
[--C-:B------:R-:W-:Y:S01]  /*7ae0*/  FFMA.FTZ R11, R12, UR11, -R157.reuse ;  /* 0x0000000b0c0b7c23 */ /* 0x100fe2000801089d */
[----:B------:R2:W-:Y:S01]  /*7af0*/  MUFU.EX2 R8, R182 ;  /* 0x000000b600087308 */ /* 0x0005e20000000800 */
[--C-:B------:R-:W-:Y:S01]  /*7b00*/  FFMA.FTZ R12, R154, UR11, -R157.reuse ;  /* 0x0000000b9a0c7c23 */ /* 0x100fe2000801089d */
[----:B------:R-:W-:Y:S02]  /*7b10*/  @!P1 VIADD R154, R211, 0x38840 ;  /* 0x00038840d39a9836 */ /* 0x000fe40000000000 */
[--C-:B------:R-:W-:Y:S01]  /*7b20*/  FFMA.FTZ R207, R160, UR11, -R157.reuse ;  /* 0x0000000ba0cf7c23 */ /* 0x100fe2000801089d */
[--C-:B------:R-:W-:Y:S01]  /*7b30*/  FFMA.FTZ R208, R162, UR11, -R157.reuse ;  /* 0x0000000ba2d07c23 */ /* 0x100fe2000801089d */
[--C-:B------:R-:W-:Y:S01]  /*7b40*/  FFMA.FTZ R209, R163, UR11, -R157.reuse ;  /* 0x0000000ba3d17c23 */ /* 0x100fe2000801089d */
[--C-:B------:R-:W-:Y:S01]  /*7b50*/  FFMA.FTZ R210, R166, UR11, -R157.reuse ;  /* 0x0000000ba6d27c23 */ /* 0x100fe2000801089d */
[----:B------:R-:W-:Y:S01]  /*7b60*/  @!P1 PRMT R154, RZ, 0x654, R154 ;  /* 0x00000654ff9a9816 */ /* 0x000fe2000000009a */
[--C-:B------:R-:W-:Y:S01]  /*7b70*/  FFMA.FTZ R213, R167, UR11, -R157.reuse ;  /* 0x0000000ba7d57c23 */ /* 0x100fe2000801089d */
[--C-:B--2---:R-:W-:Y:S01]  /*7b80*/  FFMA.FTZ R182, R156, UR11, -R157.reuse ;  /* 0x0000000b9cb67c23 */ /* 0x104fe2000801089d */
[----:B------:R-:W-:Y:S01]  /*7b90*/  IMAD.U32 R156, RZ, RZ, UR24 ;  /* 0x00000018ff9c7e24 */ /* 0x000fe2000f8e00ff */
[----:B------:R2:W-:Y:S01]  /*7ba0*/  @!P1 SYNCS.ARRIVE.TRANS64.RED.A1T0 RZ, [R154+URZ], RZ ;  /* 0x000000ff9aff99a7 */ /* 0x0005e2000810043f */
[--C-:B------:R-:W-:Y:S01]  /*7bb0*/  FFMA.FTZ R181, R181, UR11, -R157.reuse ;  /* 0x0000000bb5b57c23 */ /* 0x100fe2000801089d */
[----:B------:R-:W-:Y:S01]  /*7bc0*/  FFMA.FTZ R214, R152, UR11, -R157 ;  /* 0x0000000b98d67c23 */ /* 0x000fe2000801089d */
[----:B------:R-:W-:-:S02]  /*7bd0*/  @!P3 IMAD R155, R156, 0x40, R17 ;  /* 0x000000409c9bb824 */ /* 0x000fc400078e0211 */
[----:B------:R-:W-:Y:S01]  /*7be0*/  FFMA.FTZ R215, R153, UR11, -R157 ;  /* 0x0000000b99d77c23 */ /* 0x000fe2000801089d */
[----:B------:R-:W-:Y:S01]  /*7bf0*/  MUFU.EX2 R180, R180 ;  /* 0x000000b400b47308 */ /* 0x000fe20000000800 */
[----:B-1----:R-:W-:Y:S01]  /*7c00*/  F2FP.BF16.F32.PACK_AB R152, R20, R13 ;  /* 0x0000000d1498723e */ /* 0x002fe200000010ff */
[-C--:B0-----:R-:W-:Y:S01]  /*7c10*/  FMUL.FTZ R26, R26, R179.reuse ;  /* 0x000000b31a1a7220 */ /* 0x081fe20000410000 */
[----:B------:R-:W-:Y:S01]  /*7c20*/  @!P3 LEA R155, R155, UR37, 0x2 ;  /* 0x000000259b9bbc11 */ /* 0x000fe2000f8e10ff */
[----:B------:R-:W-:Y:S01]  /*7c30*/  FMUL.FTZ R27, R27, R179 ;  /* 0x000000b31b1b7220 */ /* 0x000fe20000410000 */
[----:B--2---:R-:W-:Y:S01]  /*7c40*/  F2FP.BF16.F32.PACK_AB R154, R168, R15 ;  /* 0x0000000fa89a723e */ /* 0x004fe200000010ff */
[----:B------:R-:W-:Y:S01]  /*7c50*/  FMUL.FTZ R30, R30, R179 ;  /* 0x000000b31e1e7220 */ /* 0x000fe20000410000 */
[----:B------:R-:W-:Y:S01]  /*7c60*/  F2FP.BF16.F32.PACK_AB R156, R170, R21 ;  /* 0x00000015aa9c723e */ /* 0x000fe200000010ff */
[----:B------:R-:W-:Y:S01]  /*7c70*/  @!P3 STS [R155+0x38400], R14 ;  /* 0x0384000e9b00b388 */ /* 0x000fe20000000800 */
[----:B------:R-:W0:Y:S01]  /*7c80*/  MUFU.EX2 R9, R9 ;  /* 0x0000000900097308 */ /* 0x000e220000000800 */
[----:B------:R-:W-:Y:S01]  /*7c90*/  F2FP.BF16.F32.PACK_AB R158, R172, R169 ;  /* 0x000000a9ac9e723e */ /* 0x000fe200000010ff */
[-C--:B------:R-:W-:Y:S01]  /*7ca0*/  FMUL.FTZ R31, R31, R179.reuse ;  /* 0x000000b31f1f7220 */ /* 0x080fe20000410000 */
[----:B------:R1:W-:Y:S01]  /*7cb0*/  @!P3 STS [R155+0x38420], R179 ;  /* 0x038420b39b00b388 */ /* 0x0003e20000000800 */
        /* <DEDUP_REMOVED lines=52> */
[----:B------:R-:W0:Y:S01]  /*8000*/  MUFU.EX2 R174, R174 ;  /* 0x000000ae00ae7308 */ /* 0x000e220000000800 */
[-C--:B------:R-:W-:Y:S01]  /*8010*/  FMUL.FTZ R112, R112, R14.reuse ;  /* 0x0000000e70707220 */ /* 0x080fe20000410000 */
[-C--:B------:R-:W-:Y:S01]  /*8020*/  FMUL.FTZ R113, R113, R14.reuse ;  /* 0x0000000e71717220 */ /* 0x080fe20000410000 */
[-C--:B------:R-:W-:Y:S01]  /*8030*/  FMUL.FTZ R114, R114, R179.reuse ;  /* 0x000000b372727220 */ /* 0x080fe20000410000 */
[-C--:B------:R-:W-:Y:S01]  /*8040*/  FMUL.FTZ R115, R115, R179.reuse ;  /* 0x000000b373737220 */ /* 0x080fe20000410000 */
[-C--:B------:R-:W-:Y:S01]  /*8050*/  FMUL.FTZ R116, R116, R14.reuse ;  /* 0x0000000e74747220 */ /* 0x080fe20000410000 */
[----:B------:R-:W-:Y:S01]  /*8060*/  FMUL.FTZ R117, R117, R14 ;  /* 0x0000000e75757220 */ /* 0x000fe20000410000 */
[-C--:B------:R-:W-:Y:S01]  /*8070*/  FMUL.FTZ R118, R118, R179.reuse ;  /* 0x000000b376767220 */ /* 0x080fe20000410000 */
[----:B------:R-:W-:Y:S01]  /*8080*/  MUFU.EX2 R173, R173 ;  /* 0x000000ad00ad7308 */ /* 0x000fe20000000800 */
[----:B-1----:R-:W-:Y:S01]  /*8090*/  F2FP.BF16.F32.PACK_AB R159, R207, R182 ;  /* 0x000000b6cf9f723e */ /* 0x002fe200000010ff */
[-C--:B------:R-:W-:Y:S01]  /*80a0*/  FMUL.FTZ R119, R119, R179.reuse ;  /* 0x000000b377777220 */ /* 0x080fe20000410000 */
[-C--:B------:R-:W-:Y:S01]  /*80b0*/  FMUL.FTZ R120, R120, R14.reuse ;  /* 0x0000000e78787220 */ /* 0x080fe20000410000 */
[-C--:B------:R-:W-:Y:S01]  /*80c0*/  FMUL.FTZ R121, R121, R14.reuse ;  /* 0x0000000e79797220 */ /* 0x080fe20000410000 */
[-C--:B------:R-:W-:Y:S01]  /*80d0*/  FMUL.FTZ R122, R122, R179.reuse ;  /* 0x000000b37a7a7220 */ /* 0x080fe20000410000 */
[----:B------:R-:W-:Y:S01]  /*80e0*/  FMUL.FTZ R123, R123, R179 ;  /* 0x000000b37b7b7220 */ /* 0x000fe20000410000 */
        /* <DEDUP_REMOVED lines=35> */
[----:B------:R-:W-:Y:S01]  /*8320*/  FMUL.FTZ R151, R151, R179 ;  /* 0x000000b397977220 */ /* 0x000fe20000410000 */
[----:B------:R0:W-:Y:S01]  /*8330*/  STSM.16.M88.4 [R22+0x36400], R152 ;  /* 0x0364009816007844 */ /* 0x0001e20000000200 */
[----:B------:R-:W-:Y:S01]  /*8340*/  FFMA.FTZ R3, R14, R3, R13 ;  /* 0x000000030e037223 */ /* 0x000fe2000001000d */
[----:B------:R-:W-:Y:S01]  /*8350*/  FFMA.FTZ R6, R179, R6, R180 ;  /* 0x00000006b3067223 */ /* 0x000fe200000100b4 */
[----:B------:R-:W-:Y:S01]  /*8360*/  @!P1 VIADD R211, R211, 0x38860 ;  /* 0x00038860d3d39836 */ /* 0x000fe20000000000 */
[----:B------:R0:W-:Y:S01]  /*8370*/  STSM.16.M88.4 [R23], R156 ;  /* 0x0000009c17007844 */ /* 0x0001e20000000200 */
[----:B------:R-:W-:Y:S01]  /*8380*/  MUFU.EX2 R175, R175 ;  /* 0x000000af00af7308 */ /* 0x000fe20000000800 */
[----:B------:R-:W-:Y:S01]  /*8390*/  FADD.FTZ R20, R20, R3 ;  /* 0x0000000314147221 */ /* 0x000fe20000010000 */
[----:B------:R-:W-:Y:S01]  /*83a0*/  FADD.FTZ R9, R9, R6 ;  /* 0x0000000609097221 */ /* 0x000fe20000010000 */
[----:B------:R-:W-:Y:S01]  /*83b0*/  @!P1 PRMT R211, RZ, 0x654, R211 ;  /* 0x00000654ffd39816 */ /* 0x000fe200000000d3 */
[----:B------:R-:W-:Y:S01]  /*83c0*/  UMOV UR24, UR36 ;  /* 0x0000002400187c82 */ /* 0x000fe20008000000 */
[----:B------:R-:W-:Y:S01]  /*83d0*/  FADD.FTZ R15, R15, R20 ;  /* 0x000000140f0f7221 */ /* 0x000fe20000010000 */
[----:B------:R-:W-:Y:S01]  /*83e0*/  FADD.FTZ R10, R10, R9 ;  /* 0x000000090a0a7221 */ /* 0x000fe20000010000 */
[----:B------:R-:W-:Y:S01]  /*83f0*/  IMAD.MOV.U32 R13, RZ, RZ, R4 ;  /* 0x000000ffff0d7224 */ /* 0x000fe200078e0004 */
[----:B------:R-:W2:Y:S01]  /*8400*/  MUFU.EX2 R178, R178 ;  /* 0x000000b200b27308 */ /* 0x000ea20000000800 */
[----:B-1----:R-:W-:Y:S01]  /*8410*/  F2FP.BF16.F32.PACK_AB R163, R213, R210 ;  /* 0x000000d2d5a3723e */ /* 0x002fe200000010ff */
[----:B------:R-:W-:Y:S01]  /*8420*/  FADD.FTZ R168, R168, R15 ;  /* 0x0000000fa8a87221 */ /* 0x000fe20000010000 */
[----:B------:R-:W-:-:S03]  /*8430*/  FADD.FTZ R11, R11, R10 ;  /* 0x0000000a0b0b7221 */ /* 0x000fc60000010000 */
[----:B------:R0:W-:Y:S01]  /*8440*/  STSM.16.M88.4 [R185], R160 ;  /* 0x000000a0b9007844 */ /* 0x0001e20000000200 */
[----:B------:R-:W-:Y:S01]  /*8450*/  FADD.FTZ R21, R21, R168 ;  /* 0x000000a815157221 */ /* 0x000fe20000010000 */
[----:B------:R-:W1:Y:S01]  /*8460*/  MUFU.EX2 R177, R177 ;  /* 0x000000b100b17308 */ /* 0x000e620000000800 */
[----:B------:R-:W-:Y:S02]  /*8470*/  FADD.FTZ R12, R12, R11 ;  /* 0x0000000b0c0c7221 */ /* 0x000fe40000010000 */
[----:B------:R-:W-:Y:S02]  /*8480*/  FADD.FTZ R170, R170, R21 ;  /* 0x00000015aaaa7221 */ /* 0x000fe40000010000 */
[----:B------:R-:W-:Y:S02]  /*8490*/  FADD.FTZ R183, R183, R12 ;  /* 0x0000000cb7b77221 */ /* 0x000fe40000010000 */
[----:B------:R-:W-:Y:S01]  /*84a0*/  FADD.FTZ R169, R169, R170 ;  /* 0x000000aaa9a97221 */ /* 0x000fe20000010000 */
[----:B------:R-:W-:Y:S01]  /*84b0*/  MUFU.EX2 R181, R181 ;  /* 0x000000b500b57308 */ /* 0x000fe20000000800 */
[----:B--2---:R-:W-:Y:S01]  /*84c0*/  F2FP.BF16.F32.PACK_AB R164, R178, R175 ;  /* 0x000000afb2a4723e */ /* 0x004fe200000010ff */
        /* <DEDUP_REMOVED lines=10> */
[----:B------:R-:W1:Y:S02]  /*8570*/  MUFU.EX2 R214, R214 ;  /* 0x000000d600d67308 */ /* 0x000e640000000800 */
[----:B------:R-:W-:Y:S01]  /*8580*/  FADD.FTZ R210, R210, R209 ;  /* 0x000000d1d2d27221 */ /* 0x000fe20000010000 */
[----:B------:R-:W-:-:S03]  /*8590*/  FADD.FTZ R176, R176, R173 ;  /* 0x000000adb0b07221 */ /* 0x000fc60000010000 */
[----:B------:R-:W-:Y:S01]  /*85a0*/  FADD.FTZ R210, R213, R210 ;  /* 0x000000d2d5d27221 */ /* 0x000fe20000010000 */
[----:B------:R-:W-:Y:S01]  /*85b0*/  FADD.FTZ R175, R175, R176 ;  /* 0x000000b0afaf7221 */ /* 0x000fe20000010000 */
[----:B------:R-:W3:Y:S01]  /*85c0*/  MUFU.EX2 R215, R215 ;  /* 0x000000d700d77308 */ /* 0x000ee20000000800 */
[----:B--2---:R-:W-:Y:S01]  /*85d0*/  F2FP.BF16.F32.PACK_AB R165, R212, R181 ;  /* 0x000000b5d4a5723e */ /* 0x004fe200000010ff */
[----:B------:R-:W-:Y:S01]  /*85e0*/  FADD.FTZ R181, R181, R210 ;  /* 0x000000d2b5b57221 */ /* 0x000fe20000010000 */
[----:B------:R-:W-:-:S03]  /*85f0*/  FADD.FTZ R178, R178, R175 ;  /* 0x000000afb2b27221 */ /* 0x000fc60000010000 */
[----:B------:R-:W-:Y:S01]  /*8600*/  FADD.FTZ R181, R212, R181 ;  /* 0x000000b5d4b57221 */ /* 0x000fe20000010000 */
[----:B------:R-:W-:-:S03]  /*8610*/  FADD.FTZ R3, R177, R178 ;  /* 0x000000b2b1037221 */ /* 0x000fc60000010000 */
[----:B-1----:R-:W-:Y:S01]  /*8620*/  FADD.FTZ R6, R214, R181 ;  /* 0x000000b5d6067221 */ /* 0x002fe20000010000 */
[----:B------:R-:W-:Y:S01]  /*8630*/  FADD.FTZ R3, R8, R3 ;  /* 0x0000000308037221 */ /* 0x000fe20000010000 */
[----:B------:R-:W-:Y:S01]  /*8640*/  IMAD.MOV.U32 R8, RZ, RZ, R5 ;  /* 0x000000ffff087224 */ /* 0x000fe200078e0005 */
[C---:B---3--:R-:W-:Y:S01]  /*8650*/  F2FP.BF16.F32.PACK_AB R167, R215.reuse, R214 ;  /* 0x000000d6d7a7723e */ /* 0x048fe200000010ff */
[----:B------:R-:W-:-:S04]  /*8660*/  FADD.FTZ R6, R215, R6 ;  /* 0x00000006d7067221 */ /* 0x000fc80000010000 */
[----:B------:R0:W-:Y:S01]  /*8670*/  STSM.16.M88.4 [R184], R164 ;  /* 0x000000a4b8007844 */ /* 0x0001e20000000200 */
[----:B------:R-:W-:-:S06]  /*8680*/  WARPGROUP.ARRIVE ;  /* 0x00000000000079c5 */ /* 0x000fcc0000000000 */
        /* <DEDUP_REMOVED lines=31> */
.L_x_1062:
[----:B------:R-:W1:Y:S01]  /*8880*/  SHFL.BFLY PT, R0, R3, 0x2, 0x1f ;  /* 0x0c401f0003007f89 */ /* 0x000e6200000e0000 */
[----:B------:R-:W-:Y:S02]  /*8890*/  IMAD.MOV R13, RZ, RZ, -R19 ;  /* 0x000000ffff0d7224 */ /* 0x000fe400078e0a13 */
[----:B------:R-:W-:Y:S01]  /*88a0*/  IMAD.MOV.U32 R9, RZ, RZ, RZ ;  /* 0x000000ffff097224 */ /* 0x000fe200078e00ff */
[----:B------:R-:W2:Y:S01]  /*88b0*/  SHFL.BFLY PT, R7, R6, 0x2, 0x1f ;  /* 0x0c401f0006077f89 */ /* 0x000ea200000e0000 */
[----:B------:R-:W-:Y:S01]  /*88c0*/  IMAD.U32 R21, RZ, RZ, UR11 ;  /* 0x0000000bff157e24 */ /* 0x000fe2000f8e00ff */
[----:B------:R-:W-:Y:S08]  /*88d0*/  BAR.ARV 0x8, 0x100 ;  /* 0x0204000000007b1d */ /* 0x000ff00000002000 */
[----:B------:R-:W-:Y:S01]  /*88e0*/  BAR.SYNC.DEFER_BLOCKING 0xf, 0x100 ;  /* 0x03c4000000007b1d */ /* 0x000fe20000010000 */
[----:B------:R-:W-:Y:S01]  /*88f0*/  ISETP.NE.AND P0, PT, R18, R13, PT ;  /* 0x0000000d1200720c */ /* 0x000fe20003f05270 */
[----:B------:R-:W-:-:S02]  /*8900*/  VIADD R193, R193, 0x1 ;  /* 0x00000001c1c17836 */ /* 0x000fc40000000000 */
[----:B-1----:R-:W-:Y:S01]  /*8910*/  FADD.FTZ R0, R0, R3 ;  /* 0x0000000300007221 */ /* 0x002fe20000010000 */
[----:B------:R-:W-:Y:S02]  /*8920*/  IMAD.MOV.U32 R3, RZ, RZ, -0x800000 ;  /* 0xff800000ff037424 */ /* 0x000fe400078e00ff */
[----:B--2---:R-:W-:Y:S02]  /*8930*/  FADD.FTZ R8, R7, R6 ;  /* 0x0000000607087221 */ /* 0x004fe40000010000 */
[----:B------:R-:W1:Y:S01]  /*8940*/  SHFL.BFLY PT, R11, R0, 0x1, 0x1f ;  /* 0x0c201f00000b7f89 */ /* 0x000e6200000e0000 */
[----:B------:R-:W-:-:S03]  /*8950*/  IMAD.MOV.U32 R6, RZ, RZ, RZ ;  /* 0x000000ffff067224 */ /* 0x000fc600078e00ff */
[----:B------:R-:W2:Y:S01]  /*8960*/  SHFL.BFLY PT, R7, R8, 0x1, 0x1f ;  /* 0x0c201f0008077f89 */ /* 0x000ea200000e0000 */
[----:B-1----:R-:W-:Y:S01]  /*8970*/  FADD.FTZ R11, R0, R11 ;  /* 0x0000000b000b7221 */ /* 0x002fe20000010000 */
[----:B------:R-:W-:Y:S01]  /*8980*/  IMAD.U32 R0, RZ, RZ, UR36 ;  /* 0x00000024ff007e24 */ /* 0x000fe2000f8e00ff */
[----:B------:R-:W-:Y:S01]  /*8990*/  UIADD3 UR36, UR36, 0x1, URZ ;  /* 0x0000000124247890 */ /* 0x000fe2000fffe03f */
[----:B--2---:R-:W-:Y:S02]  /*89a0*/  FADD.FTZ R7, R8, R7 ;  /* 0x0000000708077221 */ /* 0x004fe40000010000 */
[----:B------:R-:W-:Y:S01]  /*89b0*/  FSETP.NE.FTZ.AND P1, PT, R11, RZ, PT ;  /* 0x000000ff0b00720b */ /* 0x000fe20003f35000 */
[----:B------:R-:W-:Y:S01]  /*89c0*/  @!P0 IMAD R0, R0, 0x40, R17 ;  /* 0x0000004000008824 */ /* 0x000fe200078e0211 */
[----:B------:R-:W-:Y:S01]  /*89d0*/  UISETP.NE.AND UP0, UPT, UR36, 0x2, UPT ;  /* 0x000000022400788c */ /* 0x000fe2000bf05270 */
[----:B------:R-:W-:-:S03]  /*89e0*/  FSETP.NE.FTZ.AND P2, PT, R7, RZ, PT ;  /* 0x000000ff0700720b */ /* 0x000fc60003f55000 */
[----:B------:R-:W-:Y:S01]  /*89f0*/  @!P0 LEA R13, R0, UR37, 0x2 ;  /* 0x00000025000d8c11 */ /* 0x000fe2000f8e10ff */
[----:B------:R-:W-:Y:S01]  /*8a00*/  USEL UR4, URZ, 0x1, UP0 ;  /* 0x000000013f047887 */ /* 0x000fe20008000000 */
[----:B------:R-:W-:Y:S01]  /*8a10*/  IMAD.MOV.U32 R0, RZ, RZ, -0x800000 ;  /* 0xff800000ff007424 */ /* 0x000fe200078e00ff */
[----:B------:R-:W-:-:S04]  /*8a20*/  USEL UR36, UR36, URZ, UP0 ;  /* 0x0000003f24247287 */ /* 0x000fc80008000000 */
[----:B------:R-:W1:Y:S01]  /*8a30*/  @P1 MUFU.RCP R9, R11 ;  /* 0x0000000b00091308 */ /* 0x000e620000001000 */
[----:B------:R-:W-:Y:S01]  /*8a40*/  @P1 FMUL.FTZ R21, R21, 0.69314718246459960938 ;  /* 0x3f31721815151820 */ /* 0x000fe20000410000 */
[----:B------:R-:W-:-:S06]  /*8a50*/  LOP3.LUT R2, R2, UR4, RZ, 0x3c, !PT ;  /* 0x0000000402027c12 */ /* 0x000fcc000f8e3cff */
[----:B------:R-:W2:Y:S08]  /*8a60*/  @P2 MUFU.RCP R6, R7 ;  /* 0x0000000700062308 */ /* 0x000eb00000001000 */
[----:B------:R-:W3:Y:S01]  /*8a70*/  @P1 MUFU.LG2 R20, R11 ;  /* 0x0000000b00141308 */ /* 0x000ee20000000c00 */
[----:B-1----:R1:W-:Y:S01]  /*8a80*/  @!P0 STS [R13+0x38400], R9 ;  /* 0x038400090d008388 */ /* 0x0023e20000000800 */
[----:B------:R-:W-:Y:S01]  /*8a90*/  FMUL.FTZ R10, R29, R9 ;  /* 0x000000091d0a7220 */ /* 0x000fe20000410000 */
[----:B------:R-:W-:-:S02]  /*8aa0*/  IMAD.U32 R29, RZ, RZ, UR11 ;  /* 0x0000000bff1d7e24 */ /* 0x000fc4000f8e00ff */
[-C--:B------:R-:W-:Y:S01]  /*8ab0*/  FMUL.FTZ R173, R24, R9.reuse ;  /* 0x0000000918ad7220 */ /* 0x080fe20000410000 */
[-C--:B------:R-:W-:Y:S01]  /*8ac0*/  FMUL.FTZ R8, R25, R9.reuse ;  /* 0x0000000919087220 */ /* 0x080fe20000410000 */
[-C--:B------:R-:W-:Y:S01]  /*8ad0*/  FMUL.FTZ R172, R28, R9.reuse ;  /* 0x000000091cac7220 */ /* 0x080fe20000410000 */
[-C--:B------:R-:W-:Y:S01]  /*8ae0*/  FMUL.FTZ R171, R32, R9.reuse ;  /* 0x0000000920ab7220 */ /* 0x080fe20000410000 */
[----:B------:R-:W4:Y:S01]  /*8af0*/  @P2 MUFU.LG2 R7, R7 ;  /* 0x0000000700072308 */ /* 0x000f220000000c00 */
[----:B--2---:R2:W-:Y:S01]  /*8b00*/  @!P0 STS [R13+0x38420], R6 ;  /* 0x038420060d008388 */ /* 0x0045e20000000800 */
[-C--:B------:R-:W-:Y:S01]  /*8b10*/  FMUL.FTZ R12, R33, R9.reuse ;  /* 0x00000009210c7220 */ /* 0x080fe20000410000 */
[-C--:B------:R-:W-:Y:S01]  /*8b20*/  FMUL.FTZ R170, R36, R9.reuse ;  /* 0x0000000924aa7220 */ /* 0x080fe20000410000 */
[-C--:B------:R-:W-:Y:S01]  /*8b30*/  FMUL.FTZ R14, R37, R9.reuse ;  /* 0x00000009250e7220 */ /* 0x080fe20000410000 */
        /* <DEDUP_REMOVED lines=57> */
[----:B------:R-:W-:Y:S01]  /*8ed0*/  @P2 FMUL.FTZ R29, R29, 0.69314718246459960938 ;  /* 0x3f3172181d1d2820 */ /* 0x000fe20000410000 */
[----:B---3--:R-:W-:Y:S01]  /*8ee0*/  @P1 FMUL.FTZ R20, R20, 0.69314718246459960938 ;  /* 0x3f31721814141820 */ /* 0x008fe20000410000 */
[----:B----4-:R-:W-:Y:S01]  /*8ef0*/  @P2 FMUL.FTZ R26, R7, 0.69314718246459960938 ;  /* 0x3f317218071a2820 */ /* 0x010fe20000410000 */
[-C--:B------:R-:W-:Y:S01]  /*8f00*/  FMUL.FTZ R11, R30, R6.reuse ;  /* 0x000000061e0b7220 */ /* 0x080fe20000410000 */
[-C--:B--2---:R-:W-:Y:S01]  /*8f10*/  FMUL.FTZ R13, R34, R6.reuse ;  /* 0x00000006220d7220 */ /* 0x084fe20000410000 */
        /* <DEDUP_REMOVED lines=65> */
.L_x_1048:
        /* <DEDUP_REMOVED lines=57> */
[----:B------:R-:W-:Y:S01]  /*96c0*/  SHF.R.U64 R5, R5, 0x3, RZ ;  /* 0x0000000305057819 */ /* 0x000fe200000012ff */
[--C-:B------:R-:W-:Y:S01]  /*96d0*/  IMAD.X R91, RZ, RZ, R123.reuse, P2 ;  /* 0x000000ffff5b7224 */ /* 0x100fe200010e067b */
[----:B------:R-:W-:Y:S01]  /*96e0*/  LOP3.LUT R20, R177, 0x380, RZ, 0xc0, !PT ;  /* 0x00000380b1147812 */ /* 0x000fe200078ec0ff */
[----:B------:R-:W-:Y:S01]  /*96f0*/  IMAD.X R95, RZ, RZ, R123, P1 ;  /* 0x000000ffff5f7224 */ /* 0x000fe200008e067b */
[----:B------:R-:W-:-:S02]  /*9700*/  IADD3 R98, P0, R122, 0x4020, RZ ;  /* 0x000040207a627810 */ /* 0x000fc40007f1e0ff */
        /* <DEDUP_REMOVED lines=15> */
[----:B------:R-:W-:-:S02]  /*9800*/  LOP3.LUT R28, R179, 0x380, RZ, 0xc0, !PT ;  /* 0x00000380b31c7812 */ /* 0x000fc400078ec0ff */
[----:B------:R-:W-:Y:S02]  /*9810*/  LOP3.LUT R36, R183, 0x380, RZ, 0xc0, !PT ;  /* 0x00000380b7247812 */ /* 0x000fe400078ec0ff */
[----:B------:R-:W-:Y:S02]  /*9820*/  SHF.R.U64 R20, R20, 0x3, RZ ;  /* 0x0000000314147819 */ /* 0x000fe400000012ff */
[----:B------:R-:W-:Y:S02]  /*9830*/  SHF.R.U64 R32, R32, 0x3, RZ ;  /* 0x0000000320207819 */ /* 0x000fe400000012ff */
[----:B------:R-:W-:Y:S02]  /*9840*/  SHF.R.U64 R28, R28, 0x3, RZ ;  /* 0x000000031c1c7819 */ /* 0x000fe400000012ff */
[----:B------:R-:W-:Y:S02]  /*9850*/  LOP3.LUT R40, R207, 0x380, RZ, 0xc0, !PT ;  /* 0x00000380cf287812 */ /* 0x000fe400078ec0ff */
[----:B------:R-:W-:-:S02]  /*9860*/  MOV R122, R122 ;  /* 0x0000007a007a7202 */ /* 0x000fc40000000f00 */
[----:B------:R-:W-:Y:S02]  /*9870*/  LOP3.LUT R44, R209, 0x380, RZ, 0xc0, !PT ;  /* 0x00000380d12c7812 */ /* 0x000fe400078ec0ff */
[----:B------:R-:W-:Y:S01]  /*9880*/  LOP3.LUT R27, R4, 0x380, RZ, 0xc0, !PT ;  /* 0x00000380041b7812 */ /* 0x000fe200078ec0ff */
[----:B------:R0:W-:Y:S01]  /*9890*/  STSM.16.M88.4 [R122], R8 ;  /* 0x000000087a007844 */ /* 0x0001e20000000200 */
[----:B------:R-:W-:Y:S02]  /*98a0*/  LOP3.LUT R123, R26, 0x380, RZ, 0xc0, !PT ;  /* 0x000003801a7b7812 */ /* 0x000fe400078ec0ff */
[----:B------:R-:W-:Y:S02]  /*98b0*/  SHF.R.U64 R36, R36, 0x3, RZ ;  /* 0x0000000324247819 */ /* 0x000fe400000012ff */
[----:B------:R-:W-:Y:S02]  /*98c0*/  LOP3.LUT R20, R20, R177, RZ, 0x3c, !PT ;  /* 0x000000b114147212 */ /* 0x000fe400078e3cff */
[----:B------:R-:W-:-:S02]  /*98d0*/  LOP3.LUT R90, R211, 0x380, RZ, 0xc0, !PT ;  /* 0x00000380d35a7812 */ /* 0x000fc400078ec0ff */
[----:B------:R-:W-:Y:S02]  /*98e0*/  LOP3.LUT R32, R32, R181, RZ, 0x3c, !PT ;  /* 0x000000b520207212 */ /* 0x000fe400078e3cff */
[----:B------:R-:W-:Y:S02]  /*98f0*/  LOP3.LUT R94, R213, 0x380, RZ, 0xc0, !PT ;  /* 0x00000380d55e7812 */ /* 0x000fe400078ec0ff */
[----:B------:R-:W-:Y:S02]  /*9900*/  LOP3.LUT R177, R98, 0x380, RZ, 0xc0, !PT ;  /* 0x0000038062b17812 */ /* 0x000fe400078ec0ff */
[----:B------:R-:W-:Y:S02]  /*9910*/  LOP3.LUT R28, R28, R179, RZ, 0x3c, !PT ;  /* 0x000000b31c1c7212 */ /* 0x000fe400078e3cff */
[----:B------:R-:W-:Y:S02]  /*9920*/  SHF.R.U64 R40, R40, 0x3, RZ ;  /* 0x0000000328287819 */ /* 0x000fe400000012ff */
[----:B------:R-:W-:-:S02]  /*9930*/  LOP3.LUT R181, R106, 0x380, RZ, 0xc0, !PT ;  /* 0x000003806ab57812 */ /* 0x000fc400078ec0ff */
[----:B------:R-:W-:Y:S02]  /*9940*/  SHF.R.U64 R44, R44, 0x3, RZ ;  /* 0x000000032c2c7819 */ /* 0x000fe400000012ff */
[----:B------:R-:W-:Y:S02]  /*9950*/  LOP3.LUT R179, R102, 0x380, RZ, 0xc0, !PT ;  /* 0x0000038066b37812 */ /* 0x000fe400078ec0ff */
[----:B------:R-:W-:Y:S02]  /*9960*/  SHF.R.U64 R27, R27, 0x3, RZ ;  /* 0x000000031b1b7819 */ /* 0x000fe400000012ff */
[----:B------:R-:W-:Y:S02]  /*9970*/  SHF.R.U64 R123, R123, 0x3, RZ ;  /* 0x000000037b7b7819 */ /* 0x000fe400000012ff */
[----:B------:R-:W-:Y:S02]  /*9980*/  LOP3.LUT R36, R36, R183, RZ, 0x3c, !PT ;  /* 0x000000b724247212 */ /* 0x000fe400078e3cff */
[----:B------:R-:W-:-:S02]  /*9990*/  SHF.R.U64 R90, R90, 0x3, RZ ;  /* 0x000000035a5a7819 */ /* 0x000fc400000012ff */
[----:B------:R-:W-:Y:S02]  /*99a0*/  SHF.R.U64 R94, R94, 0x3, RZ ;  /* 0x000000035e5e7819 */ /* 0x000fe400000012ff */
[----:B------:R-:W-:Y:S02]  /*99b0*/  LOP3.LUT R183, R110, 0x380, RZ, 0xc0, !PT ;  /* 0x000003806eb77812 */ /* 0x000fe400078ec0ff */
[----:B------:R-:W-:Y:S02]  /*99c0*/  SHF.R.U64 R177, R177, 0x3, RZ ;  /* 0x00000003b1b17819 */ /* 0x000fe400000012ff */
[----:B------:R-:W-:Y:S02]  /*99d0*/  LOP3.LUT R40, R40, R207, RZ, 0x3c, !PT ;  /* 0x000000cf28287212 */ /* 0x000fe400078e3cff */
[----:B------:R-:W-:Y:S02]  /*99e0*/  SHF.R.U64 R181, R181, 0x3, RZ ;  /* 0x00000003b5b57819 */ /* 0x000fe400000012ff */
[----:B------:R-:W-:-:S02]  /*99f0*/  LOP3.LUT R173, R6, 0x380, RZ, 0xc0, !PT ;  /* 0x0000038006ad7812 */ /* 0x000fc400078ec0ff */
[----:B------:R-:W-:Y:S02]  /*9a00*/  MOV R31, R20 ;  /* 0x00000014001f7202 */ /* 0x000fe40000000f00 */
[----:B------:R-:W-:Y:S02]  /*9a10*/  LOP3.LUT R44, R44, R209, RZ, 0x3c, !PT ;  /* 0x000000d12c2c7212 */ /* 0x000fe400078e3cff */
[----:B------:R-:W-:Y:S01]  /*9a20*/  SHF.R.U64 R179, R179, 0x3, RZ ;  /* 0x00000003b3b37819 */ /* 0x000fe200000012ff */
[----:B------:R-:W-:Y:S01]  /*9a30*/  STSM.16.M88.4 [R31], R12 ;  /* 0x0000000c1f007844 */ /* 0x000fe20000000200 */
[----:B------:R-:W-:Y:S02]  /*9a40*/  LOP3.LUT R114, R27, R4, RZ, 0x3c, !PT ;  /* 0x000000041b727212 */ /* 0x000fe400078e3cff */
[----:B------:R-:W-:Y:S02]  /*9a50*/  LOP3.LUT R118, R123, R26, RZ, 0x3c, !PT ;  /* 0x0000001a7b767212 */ /* 0x000fe400078e3cff */
[----:B------:R-:W-:-:S02]  /*9a60*/  MOV R29, R28 ;  /* 0x0000001c001d7202 */ /* 0x000fc40000000f00 */
[----:B0-----:R-:W-:Y:S02]  /*9a70*/  F2FP.BF16.F32.PACK_AB R8, R158, R163 ;  /* 0x000000a39e08723e */ /* 0x001fe400000010ff */
        /* <DEDUP_REMOVED lines=8> */
[----:B------:R-:W-:Y:S02]  /*9b00*/  F2FP.BF16.F32.PACK_AB R27, R55, R54 ;  /* 0x00000036371b723e */ /* 0x000fe400000010ff */
[----:B------:R-:W-:Y:S02]  /*9b10*/  LOP3.LUT R94, R94, R213, RZ, 0x3c, !PT ;  /* 0x000000d55e5e7212 */ /* 0x000fe400078e3cff */
[----:B------:R-:W-:Y:S01]  /*9b20*/  SHF.R.U64 R183, R183, 0x3, RZ ;  /* 0x00000003b7b77819 */ /* 0x000fe200000012ff */
[----:B------:R-:W-:Y:S01]  /*9b30*/  STSM.16.M88.4 [R32], R24 ;  /* 0x0000001820007844 */ /* 0x000fe20000000200 */
[----:B------:R-:W-:Y:S02]  /*9b40*/  LOP3.LUT R98, R177, R98, RZ, 0x3c, !PT ;  /* 0x00000062b1627212 */ /* 0x000fe400078e3cff */
[----:B------:R-:W-:-:S02]  /*9b50*/  MOV R36, R36 ;  /* 0x0000002400247202 */ /* 0x000fc40000000f00 */
[----:B------:R-:W-:Y:S02]  /*9b60*/  LOP3.LUT R106, R181, R106, RZ, 0x3c, !PT ;  /* 0x0000006ab56a7212 */ /* 0x000fe400078e3cff */
[----:B------:R-:W-:Y:S01]  /*9b70*/  F2FP.BF16.F32.PACK_AB R67, R71, R70 ;  /* 0x000000464743723e */ /* 0x000fe200000010ff */
[----:B------:R-:W-:Y:S01]  /*9b80*/  STSM.16.M88.4 [R36], R56 ;  /* 0x0000003824007844 */ /* 0x000fe20000000200 */
[----:B------:R-:W-:Y:S02]  /*9b90*/  SHF.R.U64 R173, R173, 0x3, RZ ;  /* 0x00000003adad7819 */ /* 0x000fe400000012ff */
        /* <DEDUP_REMOVED lines=9> */
[----:B------:R-:W-:Y:S01]  /*9c30*/  F2FP.BF16.F32.PACK_AB R144, R145, R144 ;  /* 0x000000909190723e */ /* 0x000fe200000010ff */
[----:B------:R-:W-:Y:S01]  /*9c40*/  UISETP.NE.U32.AND UP1, UPT, UR8, URZ, UPT ;  /* 0x0000003f0800728c */ /* 0x000fe2000bf25070 */
[----:B------:R-:W-:Y:S01]  /*9c50*/  MOV R40, R40 ;  /* 0x0000002800287202 */ /* 0x000fe20000000f00 */
[----:B0-----:R-:W-:Y:S01]  /*9c60*/  IMAD.U32 R8, RZ, RZ, UR4 ;  /* 0x00000004ff087e24 */ /* 0x001fe2000f8e00ff */
[----:B------:R-:W-:Y:S01]  /*9c70*/  LOP3.LUT R102, R179, R102, RZ, 0x3c, !PT ;  /* 0x00000066b3667212 */ /* 0x000fe200078e3cff */
[----:B------:R-:W-:Y:S01]  /*9c80*/  IMAD.U32 R9, RZ, RZ, UR7 ;  /* 0x00000007ff097e24 */ /* 0x000fe2000f8e00ff */
[----:B------:R-:W-:Y:S01]  /*9c90*/  MOV R44, R44 ;  /* 0x0000002c002c7202 */ /* 0x000fe20000000f00 */
[----:B------:R-:W-:Y:S01]  /*9ca0*/  STSM.16.M88.4 [R40], R64 ;  /* 0x0000004028007844 */ /* 0x000fe20000000200 */
[----:B------:R-:W-:Y:S02]  /*9cb0*/  F2FP.BF16.F32.PACK_AB R74, R77, R76 ;  /* 0x0000004c4d4a723e */ /* 0x000fe400000010ff */
[----:B------:R-:W-:-:S02]  /*9cc0*/  F2FP.BF16.F32.PACK_AB R75, R79, R78 ;  /* 0x0000004e4f4b723e */ /* 0x000fc400000010ff */
[----:B------:R-:W-:Y:S02]  /*9cd0*/  F2FP.BF16.F32.PACK_AB R81, R83, R82 ;  /* 0x000000525351723e */ /* 0x000fe400000010ff */
[----:B------:R-:W-:Y:S01]  /*9ce0*/  MOV R28, R90 ;  /* 0x0000005a001c7202 */ /* 0x000fe20000000f00 */
[----:B------:R-:W-:Y:S01]  /*9cf0*/  STSM.16.M88.4 [R44], R72 ;  /* 0x000000482c007844 */ /* 0x000fe20000000200 */
[----:B------:R-:W-:Y:S02]  /*9d00*/  F2FP.BF16.F32.PACK_AB R82, R85, R84 ;  /* 0x000000545552723e */ /* 0x000fe400000010ff */
[----:B------:R-:W-:Y:S02]  /*9d10*/  F2FP.BF16.F32.PACK_AB R83, R87, R86 ;  /* 0x000000565753723e */ /* 0x000fe400000010ff */
[----:B------:R-:W-:Y:S02]  /*9d20*/  LOP3.LUT R110, R183, R110, RZ, 0x3c, !PT ;  /* 0x0000006eb76e7212 */ /* 0x000fe400078e3cff */
[----:B------:R-:W-:Y:S01]  /*9d30*/  MOV R94, R94 ;  /* 0x0000005e005e7202 */ /* 0x000fe20000000f00 */
[----:B------:R-:W-:Y:S01]  /*9d40*/  STSM.16.M88.4 [R28], R80 ;  /* 0x000000501c007844 */ /* 0x000fe20000000200 */
[----:B------:R-:W-:-:S02]  /*9d50*/  MOV R21, R98 ;  /* 0x0000006200157202 */ /* 0x000fc40000000f00 */
[----:B------:R-:W-:Y:S02]  /*9d60*/  F2FP.BF16.F32.PACK_AB R89, R34, R30 ;  /* 0x0000001e2259723e */ /* 0x000fe400000010ff */
[----:B------:R-:W-:Y:S02]  /*9d70*/  F2FP.BF16.F32.PACK_AB R90, R93, R92 ;  /* 0x0000005c5d5a723e */ /* 0x000fe400000010ff */
[----:B------:R-:W-:Y:S02]  /*9d80*/  F2FP.BF16.F32.PACK_AB R91, R48, R38 ;  /* 0x00000026305b723e */ /* 0x000fe400000010ff */
[----:B------:R-:W-:Y:S02]  /*9d90*/  LOP3.LUT R4, R173, R6, RZ, 0x3c, !PT ;  /* 0x00000006ad047212 */ /* 0x000fe400078e3cff */
[----:B------:R-:W-:Y:S01]  /*9da0*/  MOV R20, R106 ;  /* 0x0000006a00147202 */ /* 0x000fe20000000f00 */
[----:B------:R-:W-:Y:S01]  /*9db0*/  STSM.16.M88.4 [R94], R88 ;  /* 0x000000585e007844 */ /* 0x000fe20000000200 */
[----:B------:R-:W-:-:S02]  /*9dc0*/  F2FP.BF16.F32.PACK_AB R97, R153, R50 ;  /* 0x000000329961723e */ /* 0x000fc400000010ff */
[----:B------:R-:W-:Y:S02]  /*9dd0*/  F2FP.BF16.F32.PACK_AB R98, R101, R100 ;  /* 0x000000646562723e */ /* 0x000fe400000010ff */
[----:B------:R-:W-:Y:S02]  /*9de0*/  F2FP.BF16.F32.PACK_AB R99, R155, R154 ;  /* 0x0000009a9b63723e */ /* 0x000fe400000010ff */
[----:B------:R-:W-:Y:S02]  /*9df0*/  MOV R102, R102 ;  /* 0x0000006600667202 */ /* 0x000fe40000000f00 */
[----:B------:R-:W-:Y:S01]  /*9e00*/  MOV R6, R114 ;  /* 0x0000007200067202 */ /* 0x000fe20000000f00 */
[----:B------:R-:W-:Y:S01]  /*9e10*/  STSM.16.M88.4 [R21], R96 ;  /* 0x0000006015007844 */ /* 0x000fe20000000200 */
[----:B------:R-:W-:Y:S02]  /*9e20*/  F2FP.BF16.F32.PACK_AB R105, R159, R157 ;  /* 0x0000009d9f69723e */ /* 0x000fe400000010ff */
[----:B------:R-:W-:-:S02]  /*9e30*/  F2FP.BF16.F32.PACK_AB R106, R109, R108 ;  /* 0x0000006c6d6a723e */ /* 0x000fc400000010ff */
[----:B------:R-:W-:Y:S02]  /*9e40*/  F2FP.BF16.F32.PACK_AB R107, R162, R161 ;  /* 0x000000a1a26b723e */ /* 0x000fe400000010ff */
[----:B------:R-:W-:Y:S02]  /*9e50*/  F2FP.BF16.F32.PACK_AB R113, R165, R164 ;  /* 0x000000a4a571723e */ /* 0x000fe400000010ff */
[----:B------:R-:W-:Y:S01]  /*9e60*/  F2FP.BF16.F32.PACK_AB R114, R117, R116 ;  /* 0x000000747572723e */ /* 0x000fe200000010ff */
[----:B------:R-:W-:Y:S01]  /*9e70*/  STSM.16.M88.4 [R102], R104 ;  /* 0x0000006866007844 */ /* 0x000fe20000000200 */
[----:B------:R-:W-:Y:S02]  /*9e80*/  F2FP.BF16.F32.PACK_AB R115, R167, R166 ;  /* 0x000000a6a773723e */ /* 0x000fe400000010ff */
[----:B------:R-:W-:Y:S02]  /*9e90*/  MOV R110, R110 ;  /* 0x0000006e006e7202 */ /* 0x000fe40000000f00 */
[----:B------:R-:W-:Y:S01]  /*9ea0*/  F2FP.BF16.F32.PACK_AB R121, R169, R168 ;  /* 0x000000a8a979723e */ /* 0x000fe200000010ff */
[----:B------:R-:W-:Y:S01]  /*9eb0*/  STSM.16.M88.4 [R20], R112 ;  /* 0x0000007014007844 */ /* 0x000fe20000000200 */
[----:B------:R-:W-:-:S02]  /*9ec0*/  F2FP.BF16.F32.PACK_AB R122, R125, R124 ;  /* 0x0000007c7d7a723e */ /* 0x000fc400000010ff */
[----:B------:R-:W-:Y:S02]  /*9ed0*/  F2FP.BF16.F32.PACK_AB R123, R127, R126 ;  /* 0x0000007e7f7b723e */ /* 0x000fe400000010ff */
[----:B------:R-:W-:Y:S02]  /*9ee0*/  F2FP.BF16.F32.PACK_AB R129, R131, R130 ;  /* 0x000000828381723e */ /* 0x000fe400000010ff */
[----:B------:R-:W-:Y:S01]  /*9ef0*/  F2FP.BF16.F32.PACK_AB R130, R133, R132 ;  /* 0x000000848582723e */ /* 0x000fe200000010ff */
[----:B------:R-:W-:Y:S01]  /*9f00*/  STSM.16.M88.4 [R110], R120 ;  /* 0x000000786e007844 */ /* 0x000fe20000000200 */
[----:B------:R-:W-:Y:S02]  /*9f10*/  F2FP.BF16.F32.PACK_AB R131, R135, R134 ;  /* 0x000000868783723e */ /* 0x000fe400000010ff */
[----:B------:R-:W-:Y:S02]  /*9f20*/  F2FP.BF16.F32.PACK_AB R137, R139, R138 ;  /* 0x0000008a8b89723e */ /* 0x000fe400000010ff */
[----:B------:R-:W-:Y:S01]  /*9f30*/  MOV R118, R118 ;  /* 0x0000007600767202 */ /* 0x000fe20000000f00 */
[----:B------:R-:W-:Y:S01]  /*9f40*/  STSM.16.M88.4 [R6], R128 ;  /* 0x0000008006007844 */ /* 0x000fe20000000200 */
[----:B------:R-:W-:-:S02]  /*9f50*/  F2FP.BF16.F32.PACK_AB R138, R141, R140 ;  /* 0x0000008c8d8a723e */ /* 0x000fc400000010ff */
[----:B------:R-:W-:Y:S02]  /*9f60*/  F2FP.BF16.F32.PACK_AB R139, R143, R142 ;  /* 0x0000008e8f8b723e */ /* 0x000fe400000010ff */
[----:B------:R-:W-:Y:S02]  /*9f70*/  F2FP.BF16.F32.PACK_AB R145, R147, R146 ;  /* 0x000000929391723e */ /* 0x000fe400000010ff */
[----:B------:R-:W-:Y:S01]  /*9f80*/  MOV R4, R4 ;  /* 0x0000000400047202 */ /* 0x000fe20000000f00 */
[----:B------:R-:W-:Y:S01]  /*9f90*/  STSM.16.M88.4 [R118], R136 ;  /* 0x0000008876007844 */ /* 0x000fe20000000200 */
[----:B------:R-:W-:Y:S02]  /*9fa0*/  F2FP.BF16.F32.PACK_AB R146, R149, R148 ;  /* 0x000000949592723e */ /* 0x000fe400000010ff */
[----:B------:R-:W-:Y:S02]  /*9fb0*/  F2FP.BF16.F32.PACK_AB R147, R151, R150 ;  /* 0x000000969793723e */ /* 0x000fe400000010ff */
[----:B------:R-:W-:-:S03]  /*9fc0*/  PLOP3.LUT P0, PT, PT, PT, UP0, 0x80, 0x0 ;  /* 0x000000000000781c */ /* 0x000fc60003f0f008 */
[----:B------:R0:W-:Y:S01]  /*9fd0*/  STSM.16.M88.4 [R4], R144 ;  /* 0x0000009004007844 */ /* 0x0001e20000000200 */
[----:B------:R-:W-:Y:S01]  /*9fe0*/  BAR.SYNC.DEFER_BLOCKING 0x1, 0x100 ;  /* 0x0044000000007b1d */ /* 0x000fe20000010000 */
[----:B------:R-:W-:Y:S01]  /*9ff0*/  UISETP.NE.AND.EX UP1, UPT, UR9, URZ, UPT, UP1 ;  /* 0x0000003f0900728c */ /* 0x000fe2000bf25310 */
[----:B------:R-:W-:-:S05]  /*a000*/  IMAD R11, R192, 0x40, R16 ;  /* 0x00000040c00b7824 */ /* 0x000fca00078e0210 */
[----:B------:R-:W-:-:S05]  /*a010*/  PLOP3.LUT P6, PT, PT, PT, UP1, 0x80, 0x0 ;  /* 0x000000000000781c */ /* 0x000fca0003fcf018 */
[----:B------:R-:W-:-:S04]  /*a020*/  @UP1 UIADD3 UR8, UP2, UR10, UR8, URZ ;  /* 0x000000080a081290 */ /* 0x000fc8000ff5e03f */
[----:B------:R-:W-:Y:S01]  /*a030*/  @UP1 UIADD3.X UR9, UR11, UR9, URZ, UP2, !UPT ;  /* 0x000000090b091290 */ /* 0x000fe200097fe43f */
[----:B------:R-:W-:Y:S01]  /*a040*/  ULDC UR4, c[0x0][0xb88] ;  /* 0x0002e20000047ab9 */ /* 0x000fe20000000800 */
[----:B------:R-:W-:-:S04]  /*a050*/  IMAD.WIDE R174, R11, 0x2, R174 ;  /* 0x000000020bae7825 */ /* 0x000fc800078e02ae */
[----:B0-----:R-:W-:Y:S01]  /*a060*/  IMAD.U32 R4, RZ, RZ, UR4 ;  /* 0x00000004ff047e24 */ /* 0x001fe2000f8e00ff */
[----:B------:R-:W2:Y:S01]  /*a070*/  @P0 LDG.E R5, desc[UR38][R8.64] ;  /* 0x0000002608050981 */ /* 0x000ea2000c1e1900 */
[----:B------:R-:W-:Y:S01]  /*a080*/  IMAD.U32 R10, RZ, RZ, UR8 ;  /* 0x00000008ff0a7e24 */ /* 0x000fe2000f8e00ff */
[C---:B------:R-:W-:Y:S01]  /*a090*/  IADD3 R13, P2, R174.reuse, 0x1000, RZ ;  /* 0x00001000ae0d7810 */ /* 0x040fe20007f5e0ff */
[----:B------:R-:W-:Y:S01]  /*a0a0*/  IMAD.U32 R11, RZ, RZ, UR9 ;  /* 0x00000009ff0b7e24 */ /* 0x000fe2000f8e00ff */
[C---:B------:R-:W-:Y:S02]  /*a0b0*/  IADD3 R25, P1, R174.reuse, 0x2000, RZ ;  /* 0x00002000ae197810 */ /* 0x040fe40007f3e0ff */
[----:B------:R-:W-:Y:S02]  /*a0c0*/  P2R R6, PR, RZ, 0x4 ;  /* 0x00000004ff067803 */ /* 0x000fe40000000000 */
[----:B------:R0:W5:Y:S01]  /*a0d0*/  @P6 LDG.E R4, desc[UR38][R10.64] ;  /* 0x000000260a046981 */ /* 0x000162000c1e1900 */
[----:B------:R-:W-:-:S02]  /*a0e0*/  IADD3 R29, P2, R174, 0x3000, RZ ;  /* 0x00003000ae1d7810 */ /* 0x000fc40007f5e0ff */
[C---:B------:R-:W-:Y:S02]  /*a0f0*/  IADD3 R33, P3, R174.reuse, 0x4000, RZ ;  /* 0x00004000ae217810 */ /* 0x040fe40007f7e0ff */
[C---:B------:R-:W-:Y:S02]  /*a100*/  IADD3 R37, P4, R174.reuse, 0x5000, RZ ;  /* 0x00005000ae257810 */ /* 0x040fe40007f9e0ff */
[----:B------:R-:W-:Y:S02]  /*a110*/  IADD3 R41, P5, R174, 0x6000, RZ ;  /* 0x00006000ae297810 */ /* 0x000fe40007fbe0ff */
[----:B------:R-:W-:Y:S02]  /*a120*/  LOP3.LUT R12, R13, 0x380, RZ, 0xc0, !PT ;  /* 0x000003800d0c7812 */ /* 0x000fe400078ec0ff */
[----:B------:R-:W-:Y:S02]  /*a130*/  LOP3.LUT R24, R25, 0x380, RZ, 0xc0, !PT ;  /* 0x0000038019187812 */ /* 0x000fe400078ec0ff */
[----:B------:R-:W-:-:S02]  /*a140*/  LOP3.LUT R28, R29, 0x380, RZ, 0xc0, !PT ;  /* 0x000003801d1c7812 */ /* 0x000fc400078ec0ff */
[----:B------:R-:W-:Y:S02]  /*a150*/  LOP3.LUT R32, R33, 0x380, RZ, 0xc0, !PT ;  /* 0x0000038021207812 */ /* 0x000fe400078ec0ff */
[----:B------:R-:W-:Y:S02]  /*a160*/  LOP3.LUT R36, R37, 0x380, RZ, 0xc0, !PT ;  /* 0x0000038025247812 */ /* 0x000fe400078ec0ff */
[----:B------:R-:W-:Y:S01]  /*a170*/  LOP3.LUT R40, R41, 0x380, RZ, 0xc0, !PT ;  /* 0x0000038029287812 */ /* 0x000fe200078ec0ff */
[----:B------:R-:W-:Y:S01]  /*a180*/  UMOV UR4, URZ ;  /* 0x0000003f00047c82 */ /* 0x000fe20008000000 */
[----:B------:R-:W-:Y:S02]  /*a190*/  SHF.R.U64 R12, R12, 0x3, RZ ;  /* 0x000000030c0c7819 */ /* 0x000fe400000012ff */
[----:B------:R-:W-:Y:S02]  /*a1a0*/  SHF.R.U64 R24, R24, 0x3, RZ ;  /* 0x0000000318187819 */ /* 0x000fe400000012ff */
[----:B------:R-:W-:-:S02]  /*a1b0*/  SHF.R.U64 R28, R28, 0x3, RZ ;  /* 0x000000031c1c7819 */ /* 0x000fc400000012ff */
[----:B------:R-:W-:Y:S02]  /*a1c0*/  SHF.R.U64 R32, R32, 0x3, RZ ;  /* 0x0000000320207819 */ /* 0x000fe400000012ff */
[----:B------:R-:W-:Y:S02]  /*a1d0*/  SHF.R.U64 R36, R36, 0x3, RZ ;  /* 0x0000000324247819 */ /* 0x000fe400000012ff */
[----:B------:R-:W-:Y:S02]  /*a1e0*/  SHF.R.U64 R40, R40, 0x3, RZ ;  /* 0x0000000328287819 */ /* 0x000fe400000012ff */
[----:B------:R-:W-:Y:S02]  /*a1f0*/  LOP3.LUT R12, R12, R13, RZ, 0x3c, !PT ;  /* 0x0000000d0c0c7212 */ /* 0x000fe400078e3cff */
[----:B------:R-:W-:Y:S02]  /*a200*/  LOP3.LUT R24, R24, R25, RZ, 0x3c, !PT ;  /* 0x0000001918187212 */ /* 0x000fe400078e3cff */
[----:B------:R-:W-:-:S02]  /*a210*/  LOP3.LUT R28, R28, R29, RZ, 0x3c, !PT ;  /* 0x0000001d1c1c7212 */ /* 0x000fc400078e3cff */
[----:B------:R-:W-:Y:S02]  /*a220*/  LOP3.LUT R32, R32, R33, RZ, 0x3c, !PT ;  /* 0x0000002120207212 */ /* 0x000fe400078e3cff */
[----:B------:R-:W-:Y:S02]  /*a230*/  LOP3.LUT R36, R36, R37, RZ, 0x3c, !PT ;  /* 0x0000002524247212 */ /* 0x000fe400078e3cff */
[----:B------:R-:W-:Y:S02]  /*a240*/  LOP3.LUT R40, R40, R41, RZ, 0x3c, !PT ;  /* 0x0000002928287212 */ /* 0x000fe400078e3cff */
[----:B--2---:R-:W-:Y:S01]  /*a250*/  @P0 R2UR UR4, R5 ;  /* 0x00000000050402ca */ /* 0x004fe200000e0000 */
[----:B0-----:R-:W-:-:S14]  /*a260*/  @P6 BRA `(.L_x_1074) ;  /* 0x0000000000106947 */ /* 0x001fdc0003800000 */
[----:B------:R-:W-:Y:S05]  /*a270*/  @!P0 BRA `(.L_x_1074) ;  /* 0x00000000000c8947 */ /* 0x000fea0003800000 */
[----:B------:R-:W2:Y:S04]  /*a280*/  LDG.E R5, desc[UR38][R8.64] ;  /* 0x0000002608057981 */ /* 0x000ea8000c1e1900 */
[----:B-----5:R-:W2:Y:S02]  /*a290*/  LDG.E R4, desc[UR38][R8.64+0x4] ;  /* 0x0000042608047981 */ /* 0x020ea4000c1e1900 */
[----:B--2---:R-:W-:-:S07]  /*a2a0*/  IMAD.IADD R4, R4, 0x1, -R5 ;  /* 0x0000000104047824 */ /* 0x004fce00078e0a05 */
.L_x_1074:
        /* <DEDUP_REMOVED lines=96> */
[----:B------:R-:W-:Y:S02]  /*a8b0*/  ULDC.64 UR8, c[0x0][0xc50] ;  /* 0x0003140000087ab9 */ /* 0x000fe40000000a00 */
[----:B------:R-:W-:Y:S01]  /*a8c0*/  LEA R6, P0, R8, UR8, 0x2 ;  /* 0x0000000808067c11 */ /* 0x000fe2000f8010ff */
[----:B------:R-:W-:-:S04]  /*a8d0*/  IMAD.IADD R5, R9, 0x1, R5 ;  /* 0x0000000109057824 */ /* 0x000fc800078e0205 */
[----:B------:R-:W-:Y:S01]  /*a8e0*/  SHFL.IDX PT, R10, R6, 0x1, 0x1c1f ;  /* 0x003c1f00060a7f89 */ /* 0x000fe200000e0000 */
[----:B------:R-:W-:Y:S01]  /*a8f0*/  LEA.HI.X R14, R8, UR9, R5, 0x2, P0 ;  /* 0x00000009080e7c11 */ /* 0x000fe200080f1405 */
[----:B------:R-:W-:Y:S02]  /*a900*/  IMAD.MOV R5, RZ, RZ, -R19 ;  /* 0x000000ffff057224 */ /* 0x000fe400078e0a13 */
[----:B------:R-:W-:Y:S03]  /*a910*/  SHFL.IDX PT, R8, R6, RZ, 0x1c1f ;  /* 0x001c1fff06087589 */ /* 0x000fe600000e0000 */
[----:B------:R-:W-:Y:S01]  /*a920*/  ISETP.NE.AND P0, PT, R18, R5, PT ;  /* 0x000000051200720c */ /* 0x000fe20003f05270 */
[----:B------:R-:W0:Y:S01]  /*a930*/  SHFL.IDX PT, R9, R14, RZ, 0x1c1f ;  /* 0x001c1fff0e097589 */ /* 0x000e2200000e0000 */
[C---:B------:R-:W-:Y:S02]  /*a940*/  VIADD R5, R21.reuse, 0x8 ;  /* 0x0000000815057836 */ /* 0x040fe40000000000 */
[-C--:B------:R-:W-:Y:S01]  /*a950*/  ISETP.GE.OR P1, PT, R21, R20.reuse, P0 ;  /* 0x000000141500720c */ /* 0x080fe20000726670 */
[----:B------:R-:W1:Y:S02]  /*a960*/  SHFL.IDX PT, R11, R14, 0x1, 0x1c1f ;  /* 0x003c1f000e0b7f89 */ /* 0x000e6400000e0000 */
[----:B------:R-:W-:-:S10]  /*a970*/  ISETP.GE.OR P0, PT, R5, R20, P0 ;  /* 0x000000140500720c */ /* 0x000fd40000706670 */
[----:B0-----:R0:W-:Y:S04]  /*a980*/  @!P1 ST.E desc[UR38][R8.64], R0 ;  /* 0x0000000008009985 */ /* 0x0011e8000c101926 */
[----:B-1----:R0:W-:Y:S02]  /*a990*/  @!P0 ST.E desc[UR38][R10.64], R3 ;  /* 0x000000030a008985 */ /* 0x0021e4000c101926 */
.L_x_1075:
[----:B------:R-:W1:Y:S01]  /*a9a0*/  LDC R83, c[0x0][0xce8] ;  /* 0x00033a00ff537b82 */ /* 0x000e620000000800 */
[----:B------:R-:W-:Y:S01]  /*a9b0*/  ULDC UR12, c[0x0][0xbc8] ;  /* 0x0002f200000c7ab9 */ /* 0x000fe20000000800 */
[----:B------:R-:W-:Y:S01]  /*a9c0*/  ULDC.64 UR10, c[0x0][0xba0] ;  /* 0x0002e800000a7ab9 */ /* 0x000fe20000000a00 */
[----:B------:R-:W-:Y:S01]  /*a9d0*/  ISETP.GE.AND P0, PT, R190, UR12, PT ;  /* 0x0000000cbe007c0c */ /* 0x000fe2000bf06270 */
[----:B0-----:R0:W5:Y:S03]  /*a9e0*/  LD.E.128 R8, desc[UR38][R174.64] ;  /* 0x00000026ae087980 */ /* 0x001166000c101d00 */
[----:B------:R-:W-:Y:S01]  /*a9f0*/  SEL R3, RZ, 0xffffffff, P0 ;  /* 0xffffffffff037807 */ /* 0x000fe20000000000 */
[----:B------:R-:W5:Y:S01]  /*aa00*/  LD.E.128 R12, desc[UR38][R12.64] ;  /* 0x000000260c0c7980 */ /* 0x000f62000c101d00 */
[----:B------:R-:W-:Y:S02]  /*aa10*/  ISETP.GE.AND P0, PT, R189, UR12, PT ;  /* 0x0000000cbd007c0c */ /* 0x000fe4000bf06270 */
[----:B------:R-:W-:Y:S01]  /*aa20*/  ISETP.GE.AND P1, PT, R16, UR12, PT ;  /* 0x0000000c10007c0c */ /* 0x000fe2000bf26270 */
[----:B------:R-:W5:Y:S04]  /*aa30*/  LD.E.128 R24, desc[UR38][R24.64] ;  /* 0x0000002618187980 */ /* 0x000f68000c101d00 */
[----:B------:R-:W5:Y:S04]  /*aa40*/  LD.E.128 R28, desc[UR38][R28.64] ;  /* 0x000000261c1c7980 */ /* 0x000f68000c101d00 */
[----:B------:R-:W5:Y:S01]  /*aa50*/  LD.E.128 R32, desc[UR38][R32.64] ;  /* 0x0000002620207980 */ /* 0x000f62000c101d00 */
[----:B-1----:R-:W-:Y:S01]  /*aa60*/  ISETP.NE.AND P2, PT, R83, 0x1, PT ;  /* 0x000000015300780c */ /* 0x002fe20003f45270 */
[----:B------:R-:W-:Y:S01]  /*aa70*/  IMAD.SHL.U32 R5, R3, 0x2, RZ ;  /* 0x0000000203057824 */ /* 0x000fe200078e00ff */
[----:B------:R-:W-:Y:S01]  /*aa80*/  SEL R3, RZ, 0xffffffff, P0 ;  /* 0xffffffffff037807 */ /* 0x000fe20000000000 */
[----:B------:R-:W5:Y:S01]  /*aa90*/  LD.E.128 R36, desc[UR38][R36.64] ;  /* 0x0000002624247980 */ /* 0x000f62000c101d00 */
[----:B------:R-:W-:-:S03]  /*aaa0*/  SEL R0, RZ, 0x1, P1 ;  /* 0x00000001ff007807 */ /* 0x000fc60000800000 */
[----:B------:R-:W5:Y:S04]  /*aab0*/  LD.E.128 R40, desc[UR38][R40.64] ;  /* 0x0000002628287980 */ /* 0x000f68000c101d00 */
[----:B------:R-:W5:Y:S02]  /*aac0*/  LD.E.128 R44, desc[UR38][R44.64] ;  /* 0x000000262c2c7980 */ /* 0x000f64000c101d00 */
[----:B------:R-:W1:Y:S01]  /*aad0*/  @P2 LDC R21, c[0x0][0xcec] ;  /* 0x00033b00ff152b82 */ /* 0x000e620000000800 */
[----:B------:R-:W-:Y:S01]  /*aae0*/  IMAD.SHL.U32 R3, R3, 0x4, RZ ;  /* 0x0000000403037824 */ /* 0x000fe200078e00ff */
[----:B------:R-:W-:Y:S01]  /*aaf0*/  LOP3.LUT R0, R5, 0x2, R0, 0xe2, !PT ;  /* 0x0000000205007812 */ /* 0x000fe200078ee200 */
[----:B------:R-:W-:Y:S01]  /*ab00*/  UIMAD UR7, UR14, UR10, URZ ;  /* 0x0000000a0e0772a4 */ /* 0x000fe2000f8e023f */
[----:B------:R-:W-:Y:S01]  /*ab10*/  ISETP.GE.AND P0, PT, R188, UR12, PT ;  /* 0x0000000cbc007c0c */ /* 0x000fe2000bf06270 */
[----:B------:R-:W5:Y:S03]  /*ab20*/  LD.E.128 R48, desc[UR38][R48.64] ;  /* 0x0000002630307980 */ /* 0x000f66000c101d00 */
[----:B------:R-:W2:Y:S01]  /*ab30*/  @P2 LDC R81, c[0x0][0xcf0] ;  /* 0x00033c00ff512b82 */ /* 0x000ea20000000800 */
[----:B------:R-:W-:Y:S01]  /*ab40*/  LOP3.LUT R3, R3, 0x4, R0, 0xe2, !PT ;  /* 0x0000000403037812 */ /* 0x000fe200078ee200 */
[----:B------:R-:W-:Y:S01]  /*ab50*/  UIMAD.WIDE.U32 UR8, UR4, UR10, URZ ;  /* 0x0000000a040872a5 */ /* 0x000fe2000f8e003f */
[----:B------:R-:W-:Y:S01]  /*ab60*/  SEL R5, RZ, 0xffffffff, P0 ;  /* 0xffffffffff057807 */ /* 0x000fe20000000000 */
[----:B------:R-:W-:Y:S01]  /*ab70*/  UIMAD UR7, UR4, UR11, UR7 ;  /* 0x0000000b040772a4 */ /* 0x000fe2000f8e0207 */
[----:B------:R-:W-:Y:S01]  /*ab80*/  IMAD R0, R191, 0x20, R192 ;  /* 0x00000020bf007824 */ /* 0x000fe200078e02c0 */
[----:B------:R-:W-:Y:S01]  /*ab90*/  ISETP.GE.AND P0, PT, R187, UR12, PT ;  /* 0x0000000cbb007c0c */ /* 0x000fe2000bf06270 */
[----:B------:R-:W-:Y:S01]  /*aba0*/  IMAD.U32 R85, RZ, RZ, UR42 ;  /* 0x0000002aff557e24 */ /* 0x000fe2000f8e00ff */
[----:B------:R-:W-:Y:S01]  /*abb0*/  ULDC.64 UR10, c[0x0][0xbe8] ;  /* 0x0002fa00000a7ab9 */ /* 0x000fe20000000a00 */
[----:B------:R-:W-:Y:S01]  /*abc0*/  UIADD3 UR9, UR9, UR7, URZ ;  /* 0x0000000709097290 */ /* 0x000fe2000fffe03f */
[----:B------:R-:W-:Y:S01]  /*abd0*/  IMAD.SHL.U32 R6, R5, 0x8, RZ ;  /* 0x0000000805067824 */ /* 0x000fe200078e00ff */
[----:B------:R-:W-:Y:S01]  /*abe0*/  UIMAD UR4, UR15, UR10, URZ ;  /* 0x0000000a0f0472a4 */ /* 0x000fe2000f8e023f */
[----:B------:R-:W-:Y:S01]  /*abf0*/  IMAD R82, R85, 0x40, R0 ;  /* 0x0000004055527824 */ /* 0x000fe200078e0200 */
[----:B------:R-:W-:Y:S01]  /*ac00*/  SEL R0, RZ, 0xffffffff, P0 ;  /* 0xffffffffff007807 */ /* 0x000fe20000000000 */
[----:B------:R-:W-:Y:S01]  /*ac10*/  UIMAD.WIDE.U32 UR8, UR43, UR10, UR8 ;  /* 0x0000000a2b0872a5 */ /* 0x000fe2000f8e0008 */
[----:B------:R-:W-:Y:S01]  /*ac20*/  LOP3.LUT R5, R6, 0x8, R3, 0xe2, !PT ;  /* 0x0000000806057812 */ /* 0x000fe200078ee203 */
[----:B------:R-:W-:Y:S01]  /*ac30*/  UIMAD UR4, UR43, UR11, UR4 ;  /* 0x0000000b2b0472a4 */ /* 0x000fe2000f8e0204 */
[----:B------:R-:W5:Y:S01]  /*ac40*/  LD.E.128 R52, desc[UR38][R52.64] ;  /* 0x0000002634347980 */ /* 0x000f62000c101d00 */
[----:B------:R-:W-:Y:S01]  /*ac50*/  IMAD.SHL.U32 R6, R0, 0x10, RZ ;  /* 0x0000001000067824 */ /* 0x000fe200078e00ff */
[----:B------:R-:W-:Y:S01]  /*ac60*/  ULDC.64 UR10, c[0x0][0xbf0] ;  /* 0x0002fc00000a7ab9 */ /* 0x000fe20000000a00 */
[----:B-1----:R-:W-:Y:S01]  /*ac70*/  @P2 IMAD.HI.U32 R0, R82, R21, RZ ;  /* 0x0000001552002227 */ /* 0x002fe200078e00ff */
[----:B------:R-:W-:Y:S01]  /*ac80*/  UIADD3 UR9, UR9, UR4, URZ ;  /* 0x0000000409097290 */ /* 0x000fe2000fffe03f */
[----:B------:R-:W5:Y:S01]  /*ac90*/  LD.E.128 R56, desc[UR38][R56.64] ;  /* 0x0000002638387980 */ /* 0x000f62000c101d00 */
[----:B------:R-:W-:Y:S01]  /*aca0*/  UIMAD UR4, UR41, UR10, URZ ;  /* 0x0000000a290472a4 */ /* 0x000fe2000f8e023f */
[----:B------:R-:W-:Y:S01]  /*acb0*/  IMAD.MOV.U32 R3, RZ, RZ, R82 ;  /* 0x000000ffff037224 */ /* 0x000fe200078e0052 */
[----:B------:R-:W-:Y:S01]  /*acc0*/  UIMAD.WIDE.U32 UR8, UR40, UR10, UR8 ;  /* 0x0000000a280872a5 */ /* 0x000fe2000f8e0008 */
[----:B--2---:R-:W-:Y:S01]  /*acd0*/  @P2 SHF.R.U32.HI R3, RZ, R81, R0 ;  /* 0x00000051ff032219 */ /* 0x004fe20000011600 */
[----:B------:R-:W-:Y:S01]  /*ace0*/  UIMAD UR4, UR40, UR11, UR4 ;  /* 0x0000000b280472a4 */ /* 0x000fe2000f8e0204 */
[----:B------:R-:W-:Y:S01]  /*acf0*/  LOP3.LUT R6, R6, 0x10, R5, 0xe2, !PT ;  /* 0x0000001006067812 */ /* 0x000fe200078ee205 */
[----:B------:R-:W5:Y:S01]  /*ad00*/  LD.E.128 R60, desc[UR38][R60.64] ;  /* 0x000000263c3c7980 */ /* 0x000f62000c101d00 */
[--C-:B------:R-:W-:Y:S01]  /*ad10*/  SHF.R.S32.HI R5, RZ, 0x1f, R3.reuse ;  /* 0x0000001fff057819 */ /* 0x100fe20000011403 */
[----:B------:R-:W-:Y:S01]  /*ad20*/  UIADD3 UR4, UR9, UR4, URZ ;  /* 0x0000000409047290 */ /* 0x000fe2000fffe03f */
[----:B------:R-:W-:Y:S01]  /*ad30*/  ISETP.GE.AND P0, PT, R186, UR12, PT ;  /* 0x0000000cba007c0c */ /* 0x000fe2000bf06270 */
[----:B------:R-:W-:Y:S01]  /*ad40*/  IMAD.U32 R20, RZ, RZ, UR8 ;  /* 0x00000008ff147e24 */ /* 0x000fe2000f8e00ff */
[----:B------:R-:W5:Y:S01]  /*ad50*/  LD.E.128 R64, desc[UR38][R64.64] ;  /* 0x0000002640407980 */ /* 0x000f62000c101d00 */
[----:B------:R-:W-:Y:S01]  /*ad60*/  IMAD.U32 R21, RZ, RZ, UR9 ;  /* 0x00000009ff157e24 */ /* 0x000fe2000f8e00ff */
[----:B------:R-:W-:Y:S01]  /*ad70*/  ULDC.64 UR8, c[0x0][0xbe0] ;  /* 0x0002f80000087ab9 */ /* 0x000fe20000000a00 */
[----:B------:R-:W-:Y:S01]  /*ad80*/  IMAD.MOV R81, RZ, RZ, -R3 ;  /* 0x000000ffff517224 */ /* 0x000fe200078e0a03 */
[----:B------:R-:W-:Y:S01]  /*ad90*/  SEL R0, RZ, 0xffffffff, P0 ;  /* 0xffffffffff007807 */ /* 0x000fe20000000000 */
[----:B------:R-:W-:Y:S01]  /*ada0*/  IMAD R80, R5, UR8, RZ ;  /* 0x0000000805507c24 */ /* 0x000fe2000f8e02ff */
[----:B------:R-:W5:Y:S01]  /*adb0*/  LD.E.128 R68, desc[UR38][R68.64] ;  /* 0x0000002644447980 */ /* 0x000f62000c101d00 */
[----:B------:R-:W-:-:S02]  /*adc0*/  IMAD R5, R83, R81, R82 ;  /* 0x0000005153057224 */ /* 0x000fc400078e0252 */
[----:B------:R-:W-:Y:S01]  /*add0*/  IMAD.U32 R21, RZ, RZ, UR4 ;  /* 0x00000004ff157e24 */ /* 0x000fe2000f8e00ff */
[----:B------:R-:W5:Y:S01]  /*ade0*/  LD.E.128 R76, desc[UR38][R76.64] ;  /* 0x000000264c4c7980 */ /* 0x000f62000c101d00 */
[----:B------:R-:W-:Y:S01]  /*adf0*/  IMAD.SHL.U32 R85, R0, 0x20, RZ ;  /* 0x0000002000557824 */ /* 0x000fe200078e00ff */
[----:B------:R-:W-:Y:S02]  /*ae00*/  SHF.R.S32.HI R0, RZ, 0x1f, R5 ;  /* 0x0000001fff007819 */ /* 0x000fe40000011405 */
[----:B------:R-:W5:Y:S01]  /*ae10*/  LD.E.128 R72, desc[UR38][R72.64] ;  /* 0x0000002648487980 */ /* 0x000f62000c101d00 */
[----:B------:R-:W-:Y:S01]  /*ae20*/  ISETP.GE.AND P0, PT, R196, UR12, PT ;  /* 0x0000000cc4007c0c */ /* 0x000fe2000bf06270 */
[----:B------:R-:W-:Y:S01]  /*ae30*/  IMAD R81, R3, UR9, R80 ;  /* 0x0000000903517c24 */ /* 0x000fe2000f8e0250 */
[----:B------:R-:W-:Y:S01]  /*ae40*/  LOP3.LUT R6, R85, 0x20, R6, 0xe2, !PT ;  /* 0x0000002055067812 */ /* 0x000fe200078ee206 */
[----:B------:R-:W-:Y:S01]  /*ae50*/  @!PT LDS RZ, [RZ] ;  /* 0x00000000fffff984 */ /* 0x000fe20000000800 */
[----:B------:R-:W-:Y:S01]  /*ae60*/  @!PT LDS RZ, [RZ] ;  /* 0x00000000fffff984 */ /* 0x000fe20000000800 */
[----:B------:R-:W-:Y:S01]  /*ae70*/  @!PT LDS RZ, [RZ] ;  /* 0x00000000fffff984 */ /* 0x000fe20000000800 */
[----:B------:R-:W-:Y:S01]  /*ae80*/  @!PT LDS RZ, [RZ] ;  /* 0x00000000fffff984 */ /* 0x000fe20000000800 */
[----:B------:R1:W-:Y:S06]  /*ae90*/  MEMBAR.ALL.CTA ;  /* 0x0000000000007992 */ /* 0x0003ec0000008000 */
[----:B-1----:R-:W1:Y:S01]  /*aea0*/  FENCE.VIEW.ASYNC.S ;  /* 0x00000000000073c6 */ /* 0x002e620000000000 */
[----:B------:R-:W-:Y:S01]  /*aeb0*/  IMAD.WIDE.U32 R20, R3, UR8, R20 ;  /* 0x0000000803147c25 */ /* 0x000fe2000f8e0014 */
[----:B------:R-:W-:Y:S01]  /*aec0*/  ULDC.64 UR8, c[0x0][0xbd8] ;  /* 0x0002f60000087ab9 */ /* 0x000fe20000000a00 */
[----:B------:R-:W-:Y:S01]  /*aed0*/  SEL R3, RZ, 0x40, P0 ;  /* 0x00000040ff037807 */ /* 0x000fe20000000000 */
[----:B------:R-:W-:Y:S01]  /*aee0*/  UIADD3 UR4, UR37, 0x38820, URZ ;  /* 0x0003882025047890 */ /* 0x000fe2000fffe03f */
[----:B------:R-:W-:Y:S01]  /*aef0*/  IMAD.U32 R87, RZ, RZ, UR42 ;  /* 0x0000002aff577e24 */ /* 0x000fe2000f8e00ff */
[----:B------:R-:W-:Y:S01]  /*af00*/  ISETP.GE.AND P0, PT, R195, UR12, PT ;  /* 0x0000000cc3007c0c */ /* 0x000fe2000bf06270 */
[----:B------:R-:W-:Y:S01]  /*af10*/  IMAD R0, R0, UR8, RZ ;  /* 0x0000000800007c24 */ /* 0x000fe2000f8e02ff */
[----:B------:R-:W-:Y:S01]  /*af20*/  LOP3.LUT R3, R6, R3, RZ, 0xfc, !PT ;  /* 0x0000000306037212 */ /* 0x000fe200078efcff */
[----:B------:R-:W-:Y:S01]  /*af30*/  IMAD.IADD R21, R21, 0x1, R81 ;  /* 0x0000000115157824 */ /* 0x000fe200078e0251 */
[----:B------:R-:W-:Y:S01]  /*af40*/  UPRMT UR4, URZ, 0x654, UR4 ;  /* 0x000006543f047896 */ /* 0x000fe20008000004 */
[----:B-----5:R-:W-:Y:S01]  /*af50*/  IMAD R88, R4, R83, RZ ;  /* 0x0000005304587224 */ /* 0x020fe200078e02ff */
[----:B------:R-:W-:Y:S01]  /*af60*/  BSSY B1, `(.L_x_1076) ;  /* 0x000002e000017945 */ /* 0x000fe20003800000 */
[----:B------:R-:W-:-:S02]  /*af70*/  IMAD R87, R87, 0x40, R192 ;  /* 0x0000004057577824 */ /* 0x000fc400078e02c0 */
[C---:B------:R-:W-:Y:S01]  /*af80*/  IMAD R81, R5.reuse, UR9, R0 ;  /* 0x0000000905517c24 */ /* 0x040fe2000f8e0200 */
[----:B------:R-:W-:Y:S01]  /*af90*/  SEL R0, RZ, 0x80, P0 ;  /* 0x00000080ff007807 */ /* 0x000fe20000000000 */
[----:B------:R-:W-:Y:S01]  /*afa0*/  IMAD.WIDE.U32 R4, R5, UR8, R20 ;  /* 0x0000000805047c25 */ /* 0x000fe2000f8e0014 */
[----:B------:R-:W-:Y:S01]  /*afb0*/  ISETP.GE.AND P0, PT, R87, R88, PT ;  /* 0x000000585700720c */ /* 0x000fe20003f06270 */
[----:B------:R-:W-:Y:S01]  /*afc0*/  ULDC.64 UR8, c[0x0][0xb80] ;  /* 0x0002e00000087ab9 */ /* 0x000fe20000000a00 */
[----:B------:R-:W-:Y:S01]  /*afd0*/  LOP3.LUT R0, R3, R0, RZ, 0xfc, !PT ;  /* 0x0000000003007212 */ /* 0x000fe200078efcff */
[----:B------:R-:W-:Y:S01]  /*afe0*/  IMAD.IADD R5, R5, 0x1, R81 ;  /* 0x0000000105057824 */ /* 0x000fe200078e0251 */
[C---:B------:R-:W-:Y:S01]  /*aff0*/  LEA R6, P1, R4.reuse, UR8, 0x1 ;  /* 0x0000000804067c11 */ /* 0x040fe2000f8208ff */
[----:B-1----:R-:W-:Y:S03]  /*b000*/  SYNCS.ARRIVE.TRANS64.RED.A1T0 RZ, [UR4], RZ ;  /* 0x000000ffffff79a7 */ /* 0x002fe60008100404 */
[----:B------:R-:W-:Y:S01]  /*b010*/  LEA.HI.X R86, R4, UR9, R5, 0x1, P1 ;  /* 0x0000000904567c11 */ /* 0x000fe200088f0c05 */
[----:B------:R0:W1:Y:S04]  /*b020*/  SHFL.IDX PT, R20, R6, RZ, 0x181f ;  /* 0x00181fff06147589 */ /* 0x00006800000e0000 */
[----:B------:R0:W2:Y:S01]  /*b030*/  SHFL.IDX PT, R21, R86, RZ, 0x181f ;  /* 0x00181fff56157589 */ /* 0x0000a200000e0000 */
[----:B------:R-:W-:Y:S05]  /*b040*/  @P0 BRA `(.L_x_1077) ;  /* 0x00000000007c0947 */ /* 0x000fea0003800000 */
[----:B------:R-:W-:Y:S02]  /*b050*/  ISETP.GE.AND P1, PT, R190, UR12, PT ;  /* 0x0000000cbe007c0c */ /* 0x000fe4000bf26270 */
[----:B------:R-:W-:Y:S02]  /*b060*/  ISETP.GE.AND P0, PT, R16, UR12, PT ;  /* 0x0000000c10007c0c */ /* 0x000fe4000bf06270 */
[----:B------:R-:W-:Y:S02]  /*b070*/  ISETP.GE.AND P5, PT, R189, UR12, PT ;  /* 0x0000000cbd007c0c */ /* 0x000fe4000bfa6270 */
[----:B------:R-:W-:-:S07]  /*b080*/  ISETP.GE.AND P3, PT, R188, UR12, PT ;  /* 0x0000000cbc007c0c */ /* 0x000fce000bf66270 */
[-C--:B-1----:R-:W-:Y:S02]  /*b090*/  @!P1 LEA R80, P2, R190, R20.reuse, 0x1 ;  /* 0x00000014be509211 */ /* 0x082fe400078408ff */
        /* <DEDUP_REMOVED lines=26> */
.L_x_1077:
[----:B------:R-:W-:Y:S05]  /*b240*/  BSYNC B1 ;  /* 0x0000000000017941 */ /* 0x000fea0003800000 */
.L_x_1076:
[----:B---3--:R-:W-:Y:S01]  /*b250*/  VIADD R4, R87, 0x20 ;  /* 0x0000002057047836 */ /* 0x008fe20000000000 */
[----:B------:R4:W3:Y:S04]  /*b260*/  SHFL.IDX PT, R9, R86, 0x1, 0x181f ;  /* 0x00381f0056097f89 */ /* 0x0008e800000e0000 */
        /* <DEDUP_REMOVED lines=22> */
[-C--:B------:R-:W-:Y:S02]  /*b3d0*/  @!P0 LEA R12, P3, R186, R8.reuse, 0x1 ;  /* 0x00000008ba0c8211 */ /* 0x080fe400078608ff */
        /* <DEDUP_REMOVED lines=13> */
.L_x_1073:
        /* <DEDUP_REMOVED lines=31> */
.L_x_1079:
        /* <DEDUP_REMOVED lines=46> */
.L_x_1081:
[----:B------:R-:W-:Y:S05]  /*b980*/  BSYNC B1 ;  /* 0x0000000000017941 */ /* 0x000fea0003800000 */
.L_x_1080:
        /* <DEDUP_REMOVED lines=60> */
[----:B------:R-:W-:Y:S01]  /*bd50*/  LOP3.LUT R10, R15, 0x10, R10, 0xe2, !PT ;  /* 0x000000100f0a7812 */ /* 0x000fe200078ee20a */
[----:B------:R-:W-:-:S02]  /*bd60*/  IMAD.IADD R5, R5, 0x1, R11 ;  /* 0x0000000105057824 */ /* 0x000fc400078e020b */
[----:B------:R-:W-:Y:S02]  /*bd70*/  IMAD R0, R3, UR8, RZ ;  /* 0x0000000803007c24 */ /* 0x000fe4000f8e02ff */
[----:B------:R-:W-:Y:S02]  /*bd80*/  IMAD.U32 R11, RZ, RZ, UR42 ;  /* 0x0000002aff0b7e24 */ /* 0x000fe4000f8e00ff */
[----:B------:R-:W-:Y:S02]  /*bd90*/  IMAD R3, R9, UR9, R0 ;  /* 0x0000000909037c24 */ /* 0x000fe4000f8e0200 */
[----:B------:R-:W-:Y:S02]  /*bda0*/  IMAD R0, R11, 0x40, R192 ;  /* 0x000000400b007824 */ /* 0x000fe400078e02c0 */
[----:B------:R-:W-:Y:S01]  /*bdb0*/  IMAD.WIDE.U32 R4, R9, UR8, R4 ;  /* 0x0000000809047c25 */ /* 0x000fe2000f8e0004 */
[----:B------:R-:W-:Y:S01]  /*bdc0*/  SEL R9, RZ, 0x40, P0 ;  /* 0x00000040ff097807 */ /* 0x000fe20000000000 */
[----:B------:R-:W-:Y:S01]  /*bdd0*/  ULDC.64 UR8, c[0x0][0xb80] ;  /* 0x0002e00000087ab9 */ /* 0x000fe20000000a00 */
[----:B------:R-:W-:Y:S01]  /*bde0*/  ISETP.GE.AND P0, PT, R0, R27, PT ;  /* 0x0000001b0000720c */ /* 0x000fe20003f06270 */
[----:B------:R-:W-:Y:S01]  /*bdf0*/  IMAD.SHL.U32 R15, R8, 0x20, RZ ;  /* 0x00000020080f7824 */ /* 0x000fe200078e00ff */
[----:B------:R-:W-:Y:S01]  /*be00*/  LEA R6, P1, R4, UR8, 0x1 ;  /* 0x0000000804067c11 */ /* 0x000fe2000f8208ff */
[----:B------:R-:W-:Y:S01]  /*be10*/  IMAD.IADD R3, R5, 0x1, R3 ;  /* 0x0000000105037824 */ /* 0x000fe200078e0203 */
[----:B------:R-:W-:-:S02]  /*be20*/  SEL R5, RZ, 0x80, P2 ;  /* 0x00000080ff057807 */ /* 0x000fc40001000000 */
[----:B------:R-:W-:Y:S01]  /*be30*/  LOP3.LUT R10, R15, 0x20, R10, 0xe2, !PT ;  /* 0x000000200f0a7812 */ /* 0x000fe200078ee20a */
[----:B------:R0:W1:Y:S01]  /*be40*/  SHFL.IDX PT, R8, R6, RZ, 0x181f ;  /* 0x00181fff06087589 */ /* 0x00006200000e0000 */
[----:B------:R-:W-:Y:S02]  /*be50*/  LEA.HI.X R3, R4, UR9, R3, 0x1, P1 ;  /* 0x0000000904037c11 */ /* 0x000fe400088f0c03 */
[----:B------:R-:W-:-:S03]  /*be60*/  LOP3.LUT R24, R10, R9, RZ, 0xfc, !PT ;  /* 0x000000090a187212 */ /* 0x000fc600078efcff */
[----:B------:R0:W2:Y:S01]  /*be70*/  SHFL.IDX PT, R9, R3, RZ, 0x181f ;  /* 0x00181fff03097589 */ /* 0x0000a200000e0000 */
[----:B------:R-:W-:Y:S01]  /*be80*/  LOP3.LUT R25, R24, R5, RZ, 0xfc, !PT ;  /* 0x0000000518197212 */ /* 0x000fe200078efcff */
[----:B------:R-:W-:Y:S06]  /*be90*/  @P0 BRA `(.L_x_1083) ;  /* 0x00000000007c0947 */ /* 0x000fec0003800000 */
[----:B------:R-:W-:Y:S02]  /*bea0*/  ISETP.GE.AND P2, PT, R190, UR14, PT ;  /* 0x0000000ebe007c0c */ /* 0x000fe4000bf46270 */
[----:B------:R-:W-:Y:S02]  /*beb0*/  ISETP.GE.AND P1, PT, R16, UR14, PT ;  /* 0x0000000e10007c0c */ /* 0x000fe4000bf26270 */
[----:B------:R-:W-:Y:S02]  /*bec0*/  ISETP.GE.AND P5, PT, R189, UR14, PT ;  /* 0x0000000ebd007c0c */ /* 0x000fe4000bfa6270 */
[----:B------:R-:W-:-:S07]  /*bed0*/  ISETP.GE.AND P3, PT, R188, UR14, PT ;  /* 0x0000000ebc007c0c */ /* 0x000fce000bf66270 */
[-C--:B-1----:R-:W-:Y:S02]  /*bee0*/  @!P2 LEA R10, P0, R190, R8.reuse, 0x1 ;  /* 0x00000008be0aa211 */ /* 0x082fe400078008ff */
        /* <DEDUP_REMOVED lines=26> */
.L_x_1083:
[----:B------:R-:W-:Y:S05]  /*c090*/  BSYNC B1 ;  /* 0x0000000000017941 */ /* 0x000fea0003800000 */
.L_x_1082:
        /* <DEDUP_REMOVED lines=10> */
[-C--:B-1----:R-:W-:Y:S02]  /*c140*/  @!P2 LEA R10, P0, R190, R8.reuse, 0x1 ;  /* 0x00000008be0aa211 */ /* 0x082fe400078008ff */
        /* <DEDUP_REMOVED lines=25> */
.L_x_1078:
[----:B------:R-:W-:Y:S05]  /*c2e0*/  BSYNC B0 ;  /* 0x0000000000007941 */ /* 0x000fea0003800000 */
.L_x_1072:
[----:B------:R-:W-:Y:S02]  /*c2f0*/  ULDC UR4, c[0x0][0xd3c] ;  /* 0x00034f0000047ab9 */ /* 0x000fe40000000800 */
[----:B------:R-:W-:-:S13]  /*c300*/  ISETP.GE.AND P0, PT, R7, UR4, PT ;  /* 0x0000000407007c0c */ /* 0x000fda000bf06270 */
[----:B------:R-:W-:Y:S05]  /*c310*/  @!P0 BRA `(.L_x_1084) ;  /* 0xffffff4c00448947 */ /* 0x000fea000383ffff */
[----:B------:R-:W-:Y:S05]  /*c320*/  EXIT ;  /* 0x000000000000794d */ /* 0x000fea0003800000 */
.L_x_1044:
        /* <DEDUP_REMOVED lines=18> */
.L_x_1085:
        /* <DEDUP_REMOVED lines=42> */
.L_x_1091:
        /* <DEDUP_REMOVED lines=12> */
.L_x_1090:
[----:B------:R-:W-:Y:S05]  /*c7b0*/  BSYNC B0 ;  /* 0x0000000000007941 */ /* 0x000fea0003800000 */
.L_x_1089:
        /* <DEDUP_REMOVED lines=22> */
.L_x_1087:
        /* <DEDUP_REMOVED lines=16> */
.L_x_1092:
        /* <DEDUP_REMOVED lines=25> */
.L_x_1088:
[----:B------:R-:W-:Y:S02]  /*cbb0*/  IMAD.MOV.U32 R17, RZ, RZ, RZ ;  /* 0x000000ffff117224 */ /* 0x000fe400078e00ff */
[----:B------:R-:W-:Y:S02]  /*cbc0*/  IMAD.U32 R16, RZ, RZ, UR6 ;  /* 0x00000006ff107e24 */ /* 0x000fe4000f8e00ff */
[----:B------:R-:W-:-:S07]  /*cbd0*/  IMAD.MOV.U32 R18, RZ, RZ, RZ ;  /* 0x000000ffff127224 */ /* 0x000fce00078e00ff */
.L_x_1093:
[----:B------:R-:W-:-:S13]  /*cbe0*/  ISETP.NE.AND P0, PT, R5, RZ, PT ;  /* 0x000000ff0500720c */ /* 0x000fda0003f05270 */
[----:B------:R-:W0:Y:S01]  /*cbf0*/  @!P0 S2R R3, SR_CgaCtaId ;  /* 0x0000000000038919 */ /* 0x000e220000008800 */
[----:B------:R-:W-:-:S04]  /*cc00*/  @!P0 MOV R0, 0x400 ;  /* 0x0000040000008802 */ /* 0x000fc80000000f00 */
[----:B0-----:R-:W-:-:S05]  /*cc10*/  @!P0 LEA R0, R3, R0, 0x18 ;  /* 0x0000000003008211 */ /* 0x001fca00078ec0ff */
[----:B------:R0:W-:Y:S01]  /*cc20*/  @!P0 STS.128 [R0+0x388d0], R16 ;  /* 0x0388d01000008388 */ /* 0x0001e20000000c00 */
[----:B------:R-:W-:Y:S06]  /*cc30*/  BAR.ARV 0x5, 0x180 ;  /* 0x0146000000007b1d */ /* 0x000fec0000002000 */
.L_x_1086:
        /* <DEDUP_REMOVED lines=16> */
[C---:B------:R-:W-:Y:S02]  /*cd40*/  LOP3.LUT R2, R0.reuse, 0x1f8, RZ, 0xc0, !PT ;  /* 0x000001f800027812 */ /* 0x040fe400078ec0ff */
[----:B------:R-:W-:Y:S02]  /*cd50*/  LOP3.LUT R0, R0, 0x38, RZ, 0xc0, !PT ;  /* 0x0000003800007812 */ /* 0x000fe400078ec0ff */
        /* <DEDUP_REMOVED lines=11> */
[----:B------:R-:W-:Y:S01]  /*ce10*/  STL [R1+0x5c], RZ ;  /* 0x00005cff01007387 */ /* 0x000fe20000100800 */
[----:B0-----:R-:W-:-:S03]  /*ce20*/  LOP3.LUT R4, R0, 0x40, RZ, 0xfc, !PT ;  /* 0x0000004000047812 */ /* 0x001fc600078efcff */
[----:B------:R0:W-:Y:S01]  /*ce30*/  STL [R1+0x18], R2 ;  /* 0x0000180201007387 */ /* 0x0001e20000100800 */
[C---:B------:R-:W-:Y:S02]  /*ce40*/  LOP3.LUT R4, R0.reuse, 0x100, RZ, 0xfc, !PT ;  /* 0x0000010000047812 */ /* 0x040fe400078efcff */
[C---:B-1----:R-:W-:Y:S01]  /*ce50*/  LOP3.LUT R3, R0.reuse, 0x80, RZ, 0xfc, !PT ;  /* 0x0000008000037812 */ /* 0x042fe200078efcff */
[----:B------:R1:W-:Y:S01]  /*ce60*/  STL [R1+0xc], RZ ;  /* 0x00000cff01007387 */ /* 0x0003e20000100800 */
[C---:B------:R-:W-:Y:S02]  /*ce70*/  LOP3.LUT R3, R0.reuse, 0x140, RZ, 0xfc, !PT ;  /* 0x0000014000037812 */ /* 0x040fe400078efcff */
[C---:B0-----:R-:W-:Y:S02]  /*ce80*/  LOP3.LUT R2, R0.reuse, 0xc0, RZ, 0xfc, !PT ;  /* 0x000000c000027812 */ /* 0x041fe400078efcff */
[C---:B------:R-:W-:Y:S02]  /*ce90*/  LOP3.LUT R2, R0.reuse, 0x180, RZ, 0xfc, !PT ;  /* 0x0000018000027812 */ /* 0x040fe400078efcff */
[----:B-1----:R-:W-:-:S07]  /*cea0*/  LOP3.LUT R0, R0, 0x1c0, RZ, 0xfc, !PT ;  /* 0x000001c000007812 */ /* 0x002fce00078efcff */
.L_x_1218:
[----:B01----:R-:W0:Y:S02]  /*ceb0*/  LDC.64 R2, c[0x0][0xd88] ;  /* 0x00036200ff027b82 */ /* 0x003e240000000a00 */
[----:B0-----:R-:W-:-:S05]  /*cec0*/  IMAD.WIDE R2, R19, 0x4, R2 ;  /* 0x0000000413027825 */ /* 0x001fca00078e0202 */
[----:B--2---:R-:W2:Y:S01]  /*ced0*/  LDG.E R11, desc[UR38][R2.64] ;  /* 0x00000026020b7981 */ /* 0x004ea2000c1e1900 */
        /* <DEDUP_REMOVED lines=17> */
[----:B------:R1:W5:Y:S01]  /*cff0*/  @P0 LDG.E R0, desc[UR38][R2.64] ;  /* 0x0000002602000981 */ /* 0x000362000c1e1900 */
        /* <DEDUP_REMOVED lines=35> */
.L_x_1095:
        /* <DEDUP_REMOVED lines=12> */
.L_x_1096:
[----:B------:R-:W-:Y:S05]  /*d2f0*/  @!P0 BRA `(.L_x_1097) ;  /* 0x00000000000c8947 */ /* 0x000fea0003800000 */
[----:B------:R-:W2:Y:S04]  /*d300*/  LDG.E R6, desc[UR38][R4.64] ;  /* 0x0000002604067981 */ /* 0x000ea8000c1e1900 */
[----:B------:R-:W2:Y:S02]  /*d310*/  LDG.E R4, desc[UR38][R4.64+0x4] ;  /* 0x0000042604047981 */ /* 0x000ea4000c1e1900 */
[----:B--2---:R-:W-:-:S07]  /*d320*/  IMAD.IADD R6, R4, 0x1, -R6 ;  /* 0x0000000104067824 */ /* 0x004fce00078e0a06 */
.L_x_1097:
        /* <DEDUP_REMOVED lines=20> */
[----:B---3--:R-:W2:Y:S04]  /*d470*/  @P0 ATOMG.E.ADD.STRONG.GPU PT, R2, desc[UR38][R4.64], R2 ;  /* 0x00000002040209a8 */ /* 0x008ea800081ee1e6 */
[----:B--2---:R2:W3:Y:S02]  /*d480*/  SHFL.IDX PT, R2, R2, R0, 0x1f ;  /* 0x00001f0002027589 */ /* 0x0044e400000e0000 */
[----:B--2---:R-:W2:Y:S02]  /*d490*/  S2R R0, SR_LTMASK ;  /* 0x0000000000007919 */ /* 0x004ea40000003900 */
[----:B--2---:R-:W-:-:S06]  /*d4a0*/  LOP3.LUT R0, R0, UR4, RZ, 0xc0, !PT ;  /* 0x0000000400007c12 */ /* 0x004fcc000f8ec0ff */
[----:B------:R-:W3:Y:S02]  /*d4b0*/  POPC R0, R0 ;  /* 0x0000000000007309 */ /* 0x000ee40000000000 */
[----:B---3--:R-:W-:Y:S01]  /*d4c0*/  IADD3 R16, R2, UR36, R0 ;  /* 0x0000002402107c10 */ /* 0x008fe2000fffe000 */
[----:B------:R-:W-:Y:S06]  /*d4d0*/  BRA `(.L_x_1100) ;  /* 0x0000005c00987947 */ /* 0x000fec0003800000 */
.L_x_1099:
        /* <DEDUP_REMOVED lines=21> */
.L_x_1102:
[----:B------:R-:W-:Y:S05]  /*d630*/  BSYNC B6 ;  /* 0x0000000000067941 */ /* 0x000fea0003800000 */
.L_x_1101:
        /* <DEDUP_REMOVED lines=21> */
.L_x_1105:
        /* <DEDUP_REMOVED lines=16> */
.L_x_1104:
[----:B------:R-:W-:Y:S05]  /*d890*/  BSYNC B6 ;  /* 0x0000000000067941 */ /* 0x000fea0003800000 */
.L_x_1103:
        /* <DEDUP_REMOVED lines=26> */
.L_x_1233:
        /* <DEDUP_REMOVED lines=11> */
.L_x_1236:
        /* <DEDUP_REMOVED lines=25> */
.L_x_1109:
[----:B------:R-:W3:Y:S04]  /*dc80*/  LDL R7, [R1+0x4] ;  /* 0x0000040001077983 */ /* 0x000ee80000100800 */
[----:B-12---:R-:W3:Y:S04]  /*dc90*/  LDL R0, [R1+0xc] ;  /* 0x00000c0001007983 */ /* 0x006ee80000100800 */
[----:B------:R-:W2:Y:S01]  /*dca0*/  LDL R2, [R1+0x18] ;  /* 0x0000180001027983 */ /* 0x000ea20000100800 */
[----:B---3--:R-:W-:Y:S01]  /*dcb0*/  IMAD R0, R0, 0x8, R7 ;  /* 0x0000000800007824 */ /* 0x008fe200078e0207 */
[----:B--2---:R-:W-:-:S04]  /*dcc0*/  SHF.L.U32 R2, R2, 0x1f, RZ ;  /* 0x0000001f02027819 */ /* 0x004fc800000006ff */
[----:B------:R-:W1:Y:S02]  /*dcd0*/  SYNCS.PHASECHK.TRANS64.TRYWAIT P0, [R0+URZ+0x38840], R2 ;  /* 0x03884002000075a7 */ /* 0x000e64000800017f */
[----:B-1----:R-:W-:Y:S05]  /*dce0*/  @!P0 BRA `(.L_x_1110) ;  /* 0x0000006400d88947 */ /* 0x002fea0003800000 */
.L_x_1237:
        /* <DEDUP_REMOVED lines=11> */
.L_x_1111:
        /* <DEDUP_REMOVED lines=27> */
.L_x_1107:
[----:B-1----:R-:W3:Y:S04]  /*df50*/  LDL R0, [R1+0x4] ;  /* 0x0000040001007983 */ /* 0x002ee80000100800 */
[----:B------:R-:W4:Y:S04]  /*df60*/  LDL.LU R4, [R1+0x24] ;  /* 0x0000240001047983 */ /* 0x000f280000300800 */
[----:B------:R-:W5:Y:S04]  /*df70*/  LDL.LU R3, [R1+0x40] ;  /* 0x0000400001037983 */ /* 0x000f680000300800 */
[----:B--2---:R-:W2:Y:S01]  /*df80*/  LDL R2, [R1+0x28] ;  /* 0x0000280001027983 */ /* 0x004ea20000100800 */
[----:B------:R-:W-:Y:S05]  /*df90*/  WARPSYNC.ALL ;  /* 0x0000000000007948 */ /* 0x000fea0003800000 */
[----:B------:R-:W-:Y:S01]  /*dfa0*/  ULDC.64 UR4, c[0x0][0xaf8] ;  /* 0x0002be0000047ab9 */ /* 0x000fe20000000a00 */
[----:B------:R-:W-:Y:S01]  /*dfb0*/  BSSY B6, `(.L_x_1112) ;  /* 0x000001f000067945 */ /* 0x000fe20003800000 */
[----:B------:R-:W-:Y:S01]  /*dfc0*/  BAR.SYNC.DEFER_BLOCKING 0x8, 0x100 ;  /* 0x0204000000007b1d */ /* 0x000fe20000010000 */
[----:B------:R-:W-:-:S04]  /*dfd0*/  ISETP.NE.U32.AND P0, PT, RZ, UR4, PT ;  /* 0x00000004ff007c0c */ /* 0x000fc8000bf05070 */
[----:B------:R-:W-:Y:S01]  /*dfe0*/  ISETP.NE.AND.EX P0, PT, RZ, UR5, PT, P0 ;  /* 0x00000005ff007c0c */ /* 0x000fe2000bf05300 */
[----:B---3--:R-:W-:-:S05]  /*dff0*/  VIADD R0, R0, 0x20400 ;  /* 0x0002040000007836 */ /* 0x008fca0000000000 */
[----:B------:R-:W-:Y:S02]  /*e000*/  LOP3.LUT P1, RZ, R0, 0x3ff, RZ, 0xc0, !PT ;  /* 0x000003ff00ff7812 */ /* 0x000fe4000782c0ff */
[----:B----4-:R-:W-:Y:S02]  /*e010*/  SEL R0, R4, RZ, !P0 ;  /* 0x000000ff04007207 */ /* 0x010fe40004000000 */
[----:B-----5:R-:W-:-:S03]  /*e020*/  SEL R3, R3, RZ, !P0 ;  /* 0x000000ff03037207 */ /* 0x020fc60004000000 */
[----:B------:R1:W-:Y:S01]  /*e030*/  STL [R1+0x34], R0 ;  /* 0x0000340001007387 */ /* 0x0003e20000100800 */
[----:B--2---:R-:W-:-:S03]  /*e040*/  SHF.R.S32.HI R2, RZ, 0x1f, R2 ;  /* 0x0000001fff027819 */ /* 0x004fc60000011402 */
[----:B------:R2:W-:Y:S01]  /*e050*/  STL [R1+0x54], R3 ;  /* 0x0000540301007387 */ /* 0x0005e20000100800 */
[----:B-1----:R-:W-:-:S05]  /*e060*/  SHF.R.S32.HI R0, RZ, 0x1f, R18 ;  /* 0x0000001fff007819 */ /* 0x002fca0000011412 */
        /* <DEDUP_REMOVED lines=19> */
.L_x_1113:
[----:B------:R-:W-:Y:S05]  /*e1a0*/  BSYNC B6 ;  /* 0x0000000000067941 */ /* 0x000fea0003800000 */
.L_x_1112:
[----:B------:R-:W3:Y:S01]  /*e1b0*/  LDL R4, [R1+0x40] ;  /* 0x0000400001047983 */ /* 0x000ee20000100800 */
[----:B------:R-:W1:Y:S01]  /*e1c0*/  LDC R7, c[0x0][0x448] ;  /* 0x00011200ff077b82 */ /* 0x000e620000000800 */
[----:B------:R-:W-:Y:S01]  /*e1d0*/  ULDC.64 UR4, c[0x0][0x298] ;  /* 0x0000a60000047ab9 */ /* 0x000fe20000000a00 */
[----:B------:R-:W-:Y:S01]  /*e1e0*/  ULDC.64 UR6, c[0x0][0x280] ;  /* 0x0000a00000067ab9 */ /* 0x000fe20000000a00 */
[----:B------:R-:W4:Y:S04]  /*e1f0*/  LDL R10, [R1+0x28] ;  /* 0x00002800010a7983 */ /* 0x000f280000100800 */
[----:B------:R-:W4:Y:S01]  /*e200*/  LDL R9, [R1+0x50] ;  /* 0x0000500001097983 */ /* 0x000f220000100800 */
[----:B--2---:R-:W2:Y:S01]  /*e210*/  S2R R2, SR_TID.X ;  /* 0x0000000000027919 */ /* 0x004ea20000002100 */
[----:B------:R-:W0:Y:S02]  /*e220*/  S2R R0, SR_TID.X ;  /* 0x0000000000007919 */ /* 0x000e240000002100 */
[----:B------:R-:W4:Y:S04]  /*e230*/  LDL R8, [R1+0x54] ;  /* 0x0000540001087983 */ /* 0x000f280000100800 */
[----:B------:R-:W4:Y:S01]  /*e240*/  LDL R6, [R1+0x34] ;  /* 0x0000340001067983 */ /* 0x000f220000100800 */
[----:B-1----:R-:W-:-:S13]  /*e250*/  ISETP.NE.AND P0, PT, R7, 0x1, PT ;  /* 0x000000010700780c */ /* 0x002fda0003f05270 */
[----:B------:R-:W1:Y:S01]  /*e260*/  @P0 LDC R3, c[0x0][0x450] ;  /* 0x00011400ff030b82 */ /* 0x000e620000000800 */
[----:B--2---:R-:W-:-:S04]  /*e270*/  LOP3.LUT R2, R2, 0x7f, RZ, 0xc0, !PT ;  /* 0x0000007f02027812 */ /* 0x004fc800078ec0ff */
[----:B------:R-:W-:Y:S01]  /*e280*/  SHF.R.U32.HI R2, RZ, 0x3, R2 ;  /* 0x00000003ff027819 */ /* 0x000fe20000011602 */
[----:B0-----:R-:W-:-:S05]  /*e290*/  IMAD.SHL.U32 R0, R0, 0x10, RZ ;  /* 0x0000001000007824 */ /* 0x001fca00078e00ff */
[----:B------:R-:W-:Y:S02]  /*e2a0*/  LOP3.LUT R0, R2, 0x70, R0, 0xf8, !PT ;  /* 0x0000007002007812 */ /* 0x000fe400078ef800 */
[----:B------:R-:W0:Y:S03]  /*e2b0*/  @P0 LDC R2, c[0x0][0x44c] ;  /* 0x00011300ff020b82 */ /* 0x000e260000000800 */
[----:B------:R-:W-:-:S04]  /*e2c0*/  IMAD R5, R17, 0x40, R0 ;  /* 0x0000004011057824 */ /* 0x000fc800078e0200 */
[----:B------:R-:W-:Y:S01]  /*e2d0*/  IMAD.MOV.U32 R0, RZ, RZ, R5 ;  /* 0x000000ffff007224 */ /* 0x000fe200078e0005 */
[----:B------:R2:W-:Y:S01]  /*e2e0*/  STL [R1+0x24], R5 ;  /* 0x0000240501007387 */ /* 0x0005e20000100800 */
[----:B0-----:R-:W-:-:S05]  /*e2f0*/  @P0 IMAD.HI.U32 R2, R5, R2, RZ ;  /* 0x0000000205020227 */ /* 0x001fca00078e00ff */
[----:B-1----:R-:W-:Y:S01]  /*e300*/  @P0 SHF.R.U32.HI R0, RZ, R3, R2 ;  /* 0x00000003ff000219 */ /* 0x002fe20000011602 */
[----:B---3--:R-:W-:-:S04]  /*e310*/  IMAD R2, R4, UR4, RZ ;  /* 0x0000000404027c24 */ /* 0x008fc8000f8e02ff */
[C---:B----4-:R-:W-:Y:S02]  /*e320*/  IMAD R4, R10.reuse, UR5, R2 ;  /* 0x000000050a047c24 */ /* 0x050fe4000f8e0202 */
[----:B------:R-:W-:Y:S01]  /*e330*/  IMAD.WIDE.U32 R2, R10, UR4, RZ ;  /* 0x000000040a027c25 */ /* 0x000fe2000f8e00ff */
[----:B------:R-:W-:-:S03]  /*e340*/  ULDC.64 UR4, c[0x0][0x2d8] ;  /* 0x0000b60000047ab9 */ /* 0x000fc60000000a00 */
[----:B------:R-:W-:Y:S02]  /*e350*/  IMAD.IADD R3, R3, 0x1, R4 ;  /* 0x0000000103037824 */ /* 0x000fe400078e0204 */
[----:B------:R-:W-:Y:S02]  /*e360*/  IMAD R4, R9, UR4, RZ ;  /* 0x0000000409047c24 */ /* 0x000fe4000f8e02ff */
[----:B------:R0:W5:Y:S01]  /*e370*/  LDL R9, [R1+0x14] ;  /* 0x0000140001097983 */ /* 0x0001620000100800 */
[----:B------:R-:W-:-:S04]  /*e380*/  IMAD.WIDE.U32 R2, R18, UR4, R2 ;  /* 0x0000000412027c25 */ /* 0x000fc8000f8e0002 */
[----:B------:R-:W-:Y:S01]  /*e390*/  IMAD R4, R18, UR5, R4 ;  /* 0x0000000512047c24 */ /* 0x000fe2000f8e0204 */
[----:B------:R-:W-:-:S03]  /*e3a0*/  ULDC.64 UR4, c[0x0][0x2e0] ;  /* 0x0000b80000047ab9 */ /* 0x000fc60000000a00 */
[----:B------:R-:W-:Y:S02]  /*e3b0*/  IMAD.IADD R3, R3, 0x1, R4 ;  /* 0x0000000103037824 */ /* 0x000fe400078e0204 */
[----:B------:R-:W-:Y:S02]  /*e3c0*/  IMAD R4, R8, UR4, RZ ;  /* 0x0000000408047c24 */ /* 0x000fe4000f8e02ff */
[----:B------:R-:W1:Y:S01]  /*e3d0*/  S2R R8, SR_TID.X ;  /* 0x0000000000087919 */ /* 0x000e620000002100 */
[----:B------:R-:W-:-:S04]  /*e3e0*/  IMAD.WIDE.U32 R2, R6, UR4, R2 ;  /* 0x0000000406027c25 */ /* 0x000fc8000f8e0002 */
[----:B------:R-:W-:Y:S01]  /*e3f0*/  IMAD R4, R6, UR5, R4 ;  /* 0x0000000506047c24 */ /* 0x000fe2000f8e0204 */
[----:B------:R-:W-:-:S03]  /*e400*/  ULDC.64 UR4, c[0x0][0x2d0] ;  /* 0x0000b40000047ab9 */ /* 0x000fc60000000a00 */
[----:B------:R-:W-:Y:S01]  /*e410*/  IMAD.IADD R3, R3, 0x1, R4 ;  /* 0x0000000103037824 */ /* 0x000fe200078e0204 */
[----:B------:R-:W-:-:S05]  /*e420*/  SHF.R.S32.HI R4, RZ, 0x1f, R0 ;  /* 0x0000001fff047819 */ /* 0x000fca0000011400 */
[----:B------:R-:W-:Y:S02]  /*e430*/  IMAD R4, R4, UR4, RZ ;  /* 0x0000000404047c24 */ /* 0x000fe4000f8e02ff */
[----:B------:R-:W-:-:S04]  /*e440*/  IMAD.WIDE.U32 R2, R0, UR4, R2 ;  /* 0x0000000400027c25 */ /* 0x000fc8000f8e0002 */
[----:B------:R-:W-:Y:S01]  /*e450*/  IMAD R4, R0, UR5, R4 ;  /* 0x0000000500047c24 */ /* 0x000fe2000f8e0204 */
[----:B------:R-:W-:Y:S01]  /*e460*/  ULDC.64 UR4, c[0x0][0x2c8] ;  /* 0x0000b20000047ab9 */ /* 0x000fe20000000a00 */
[----:B------:R-:W-:-:S04]  /*e470*/  IMAD.MOV R0, RZ, RZ, -R0 ;  /* 0x000000ffff007224 */ /* 0x000fc800078e0a00 */
[----:B------:R-:W-:-:S05]  /*e480*/  IMAD R0, R7, R0, R5 ;  /* 0x0000000007007224 */ /* 0x000fca00078e0205 */
[----:B------:R-:W-:Y:S01]  /*e490*/  SHF.R.S32.HI R6, RZ, 0x1f, R0 ;  /* 0x0000001fff067819 */ /* 0x000fe20000011400 */
[----:B------:R-:W-:Y:S02]  /*e4a0*/  IMAD.IADD R3, R3, 0x1, R4 ;  /* 0x0000000103037824 */ /* 0x000fe400078e0204 */
[----:B-1----:R-:W-:Y:S02]  /*e4b0*/  IMAD.SHL.U32 R10, R8, 0x8, RZ ;  /* 0x00000008080a7824 */ /* 0x002fe400078e00ff */
[----:B------:R-:W-:Y:S02]  /*e4c0*/  IMAD R6, R6, UR4, RZ ;  /* 0x0000000406067c24 */ /* 0x000fe4000f8e02ff */
[----:B--2---:R-:W-:Y:S01]  /*e4d0*/  IMAD.WIDE.U32 R4, R0, UR4, R2 ;  /* 0x0000000400047c25 */ /* 0x004fe2000f8e0002 */
[----:B------:R-:W-:Y:S01]  /*e4e0*/  LOP3.LUT R10, R10, 0x38, RZ, 0xc0, !PT ;  /* 0x000000380a0a7812 */ /* 0x000fe200078ec0ff */
[----:B------:R-:W-:Y:S02]  /*e4f0*/  ULDC UR4, c[0x0][0x2b8] ;  /* 0x0000ae0000047ab9 */ /* 0x000fe40000000800 */
[----:B------:R-:W-:Y:S01]  /*e500*/  IMAD R0, R0, UR5, R6 ;  /* 0x0000000500007c24 */ /* 0x000fe2000f8e0206 */
[----:B------:R-:W-:-:S03]  /*e510*/  LEA R3, P1, R4, UR6, 0x1 ;  /* 0x0000000604037c11 */ /* 0x000fc6000f8208ff */
[----:B------:R-:W-:Y:S01]  /*e520*/  IMAD.IADD R0, R5, 0x1, R0 ;  /* 0x0000000105007824 */ /* 0x000fe200078e0200 */
[----:B------:R-:W-:Y:S01]  /*e530*/  ISETP.GE.AND P0, PT, R10, UR4, PT ;  /* 0x000000040a007c0c */ /* 0x000fe2000bf06270 */
[----:B------:R-:W-:Y:S01]  /*e540*/  UMOV UR4, 0xffffffff ;  /* 0xffffffff00047882 */ /* 0x000fe20000000000 */
[----:B------:R-:W-:Y:S02]  /*e550*/  LOP3.LUT R8, R8, 0x7f, RZ, 0xc0, !PT ;  /* 0x0000007f08087812 */ /* 0x000fe400078ec0ff */
[----:B------:R-:W-:Y:S02]  /*e560*/  LEA.HI.X R2, R4, UR7, R0, 0x1, P1 ;  /* 0x0000000704027c11 */ /* 0x000fe400088f0c00 */
[----:B------:R-:W-:Y:S01]  /*e570*/  SHF.R.U32.HI R8, RZ, 0x3, R8 ;  /* 0x00000003ff087819 */ /* 0x000fe20000011608 */
[----:B0-----:R-:W-:Y:S06]  /*e580*/  BRA.DIV UR4, `(.L_x_1114) ;  /* 0x0000005e04c47947 */ /* 0x001fec000b800000 */
[----:B------:R-:W2:Y:S01]  /*e590*/  LDL R6, [R1+0x38] ;  /* 0x0000380001067983 */ /* 0x000ea20000100800 */
[----:B------:R-:W-:-:S03]  /*e5a0*/  IMAD R17, R17, 0x40, R8 ;  /* 0x0000004011117824 */ /* 0x000fc600078e0208 */
[----:B------:R-:W0:Y:S04]  /*e5b0*/  SHFL.IDX PT, R5, R3, RZ, 0x181f ;  /* 0x00181fff03057589 */ /* 0x000e2800000e0000 */
[----:B------:R-:W1:Y:S01]  /*e5c0*/  SHFL.IDX PT, R4, R2, RZ, 0x181f ;  /* 0x00181fff02047589 */ /* 0x000e6200000e0000 */
[----:B--2---:R-:W-:-:S03]  /*e5d0*/  IMAD R0, R6, R7, RZ ;  /* 0x0000000706007224 */ /* 0x004fc600078e02ff */
[----:B------:R-:W-:Y:S01]  /*e5e0*/  SHFL.IDX PT, R6, R2, 0x1, 0x181f ;  /* 0x00381f0002067f89 */ /* 0x000fe200000e0000 */
[C---:B------:R-:W-:Y:S01]  /*e5f0*/  VIADD R7, R17.reuse, 0x10 ;  /* 0x0000001011077836 */ /* 0x040fe20000000000 */
[----:B------:R-:W-:-:S04]  /*e600*/  ISETP.GE.AND P1, PT, R17, R0, PT ;  /* 0x000000001100720c */ /* 0x000fc80003f26270 */
[----:B------:R2:W-:Y:S09]  /*e610*/  STL [R1+0x4c], R7 ;  /* 0x00004c0701007387 */ /* 0x0005f20000100800 */
[----:B0-----:R-:W-:-:S05]  /*e620*/  @!P1 LEA R5, P2, R10, R5, 0x1 ;  /* 0x000000050a059211 */ /* 0x001fca00078408ff */
[----:B-1----:R-:W-:-:S05]  /*e630*/  @!P1 IMAD.X R4, RZ, RZ, R4, P2 ;  /* 0x000000ffff049224 */ /* 0x002fca00010e0604 */
        /* <DEDUP_REMOVED lines=25> */
.L_x_1246:
[----:B------:R1:W5:Y:S01]  /*e7d0*/  LDL R8, [R1+0x4] ;  /* 0x0000040001087983 */ /* 0x0003620000100800 */
[----:B0-----:R-:W-:-:S05]  /*e7e0*/  VIADD R2, R17, 0x30 ;  /* 0x0000003011027836 */ /* 0x001fca0000000000 */
        /* <DEDUP_REMOVED lines=10> */
.L_x_1115:
[----:B------:R-:W2:Y:S01]  /*e890*/  LDL R0, [R1+0x4] ;  /* 0x0000040001007983 */ /* 0x000ea20000100800 */
[----:B------:R-:W-:Y:S02]  /*e8a0*/  PLOP3.LUT P1, PT, P1, P0, PT, 0xa2, 0x0 ;  /* 0x000000000000781c */ /* 0x000fe40000f21472 */
[----:B--2---:R-:W-:-:S08]  /*e8b0*/  @P0 R2UR P1, UR4, R0 ;  /* 0x00000000000402ca */ /* 0x004fd00000020000 */
[----:B------:R-:W-:-:S05]  /*e8c0*/  @P0 PLOP3.LUT P0, PT, P1, PT, PT, 0x80, 0x0 ;  /* 0x000000000000081c */ /* 0x000fca0000f0f070 */
[----:B------:R-:W-:Y:S01]  /*e8d0*/  @!P1 SYNCS.ARRIVE.TRANS64.RED.A0T1 RZ, [UR4+0x38800], RZ ;  /* 0x038800ffffff99a7 */ /* 0x000fe20008200404 */
[----:B------:R-:W-:Y:S07]  /*e8e0*/  @!P1 ARRIVES.LDGSTSBAR.64.TRANSCNT [UR4+0x38800] ;  /* 0x03880000ff0099b0 */ /* 0x000fee0008000a84 */
[----:B------:R-:W-:Y:S05]  /*e8f0*/  @P0 BRA.U.ANY `(.L_x_1115) ;  /* 0xfffffffd00e40947 */ /* 0x000fea000393ffff */
[----:B------:R-:W-:Y:S01]  /*e900*/  NOP ;  /* 0x0000000000007918 */ /* 0x000fe20000000000 */
[----:B-1----:R-:W2:Y:S01]  /*e910*/  LDL.LU R2, [R1+0x40] ;  /* 0x0000400001027983 */ /* 0x002ea20000300800 */
[----:B------:R-:W-:Y:S01]  /*e920*/  ULDC.64 UR4, c[0x0][0x398] ;  /* 0x0000e60000047ab9 */ /* 0x000fe20000000a00 */
[----:B------:R0:W-:Y:S02]  /*e930*/  SYNCS.ARRIVE.TRANS64.A1T0 RZ, [R0+URZ+0x38800], RZ ;  /* 0x038800ff00ff79a7 */ /* 0x0001e4000810003f */
[----:B------:R-:W3:Y:S01]  /*e940*/  LDL.LU R3, [R1+0x28] ;  /* 0x0000280001037983 */ /* 0x000ee20000300800 */
[----:B------:R-:W-:Y:S01]  /*e950*/  BSSY B6, `(.L_x_1116) ;  /* 0x000001a000067945 */ /* 0x000fe20003800000 */
[----:B0-----:R-:W-:-:S05]  /*e960*/  VIADD R0, R0, 0x26400 ;  /* 0x0002640000007836 */ /* 0x001fca0000000000 */
[----:B------:R-:W-:Y:S01]  /*e970*/  LOP3.LUT P0, RZ, R0, 0x3ff, RZ, 0xc0, !PT ;  /* 0x000003ff00ff7812 */ /* 0x000fe2000780c0ff */
[----:B--2---:R-:W-:-:S04]  /*e980*/  IMAD R2, R2, UR4, RZ ;  /* 0x0000000402027c24 */ /* 0x004fc8000f8e02ff */
[C---:B---3--:R-:W-:Y:S02]  /*e990*/  IMAD R2, R3.reuse, UR5, R2 ;  /* 0x0000000503027c24 */ /* 0x048fe4000f8e0202 */
[----:B------:R-:W-:-:S04]  /*e9a0*/  IMAD.WIDE.U32 R4, R3, UR4, RZ ;  /* 0x0000000403047c25 */ /* 0x000fc8000f8e00ff */
[----:B------:R-:W-:Y:S01]  /*e9b0*/  IMAD.IADD R0, R5, 0x1, R2 ;  /* 0x0000000105007824 */ /* 0x000fe200078e0202 */
[----:B------:R0:W-:Y:S04]  /*e9c0*/  STL.64 [R1+0x40], R4 ;  /* 0x0000400401007387 */ /* 0x0001e80000100a00 */
        /* <DEDUP_REMOVED lines=13> */
[----:B-----5:R-:W-:Y:S02]  /*eaa0*/  IMAD.MOV.U32 R8, RZ, RZ, 0x70 ;  /* 0x00000070ff087424 */ /* 0x020fe400078e00ff */
[----:B------:R-:W-:Y:S02]  /*eab0*/  IMAD.MOV.U32 R12, RZ, RZ, 0x1 ;  /* 0x00000001ff0c7424 */ /* 0x000fe400078e00ff */
[----:B------:R-:W-:-:S07]  /*eac0*/  IMAD.MOV.U32 R13, RZ, RZ, RZ ;  /* 0x000000ffff0d7224 */ /* 0x000fce00078e00ff */
[----:B------:R-:W-:-:S07]  /*ead0*/  LEPC R20, `(.L_x_1117) ;  /* 0x000000001014794e */ /* 0x000fce0000000000 */
[----:B0-----:R-:W-:Y:S05]  /*eae0*/  CALL.ABS.NOINC R2 ;  /* 0x0000000002007343 */ /* 0x001fea0003c00000 */
.L_x_1117:
[----:B------:R-:W-:Y:S05]  /*eaf0*/  BSYNC B6 ;  /* 0x0000000000067941 */ /* 0x000fea0003800000 */
.L_x_1116:
[----:B------:R-:W2:Y:S01]  /*eb00*/  LDL.LU R6, [R1+0x28] ;  /* 0x0000280001067983 */ /* 0x000ea20000300800 */
[----:B------:R-:W1:Y:S01]  /*eb10*/  LDC R7, c[0x0][0x448] ;  /* 0x00011200ff077b82 */ /* 0x000e620000000800 */
[----:B------:R-:W-:Y:S02]  /*eb20*/  ULDC.64 UR4, c[0x0][0x3d8] ;  /* 0x0000f60000047ab9 */ /* 0x000fe40000000a00 */
[----:B------:R-:W2:Y:S04]  /*eb30*/  LDL.LU.64 R2, [R1+0x40] ;  /* 0x0000400001027983 */ /* 0x000ea80000300a00 */
[----:B0-----:R-:W3:Y:S04]  /*eb40*/  LDL.LU R0, [R1+0x50] ;  /* 0x0000500001007983 */ /* 0x001ee80000300800 */
[----:B------:R-:W4:Y:S04]  /*eb50*/  LDL.LU R5, [R1+0x54] ;  /* 0x0000540001057983 */ /* 0x000f280000300800 */
[----:B------:R-:W4:Y:S01]  /*eb60*/  LDL.LU R4, [R1+0x34] ;  /* 0x0000340001047983 */ /* 0x000f220000300800 */
[----:B-1----:R-:W-:Y:S01]  /*eb70*/  ISETP.NE.AND P0, PT, R7, 0x1, PT ;  /* 0x000000010700780c */ /* 0x002fe20003f05270 */
[----:B--2---:R-:W-:-:S02]  /*eb80*/  IMAD.MOV.U32 R3, RZ, RZ, R6 ;  /* 0x000000ffff037224 */ /* 0x004fc400078e0006 */
[----:B------:R-:W2:Y:S01]  /*eb90*/  LDL.LU R6, [R1+0x24] ;  /* 0x0000240001067983 */ /* 0x000ea20000300800 */
[----:B---3--:R-:W-:-:S03]  /*eba0*/  IMAD R0, R0, UR4, RZ ;  /* 0x0000000400007c24 */ /* 0x008fc6000f8e02ff */
[----:B------:R-:W3:Y:S01]  /*ebb0*/  LDL.LU R9, [R1+0x8] ;  /* 0x0000080001097983 */ /* 0x000ee20000300800 */
[----:B------:R-:W-:-:S04]  /*ebc0*/  IMAD.WIDE.U32 R2, R18, UR4, R2 ;  /* 0x0000000412027c25 */ /* 0x000fc8000f8e0002 */
[----:B------:R-:W-:Y:S01]  /*ebd0*/  IMAD R0, R18, UR5, R0 ;  /* 0x0000000512007c24 */ /* 0x000fe2000f8e0200 */
[----:B------:R-:W-:-:S03]  /*ebe0*/  ULDC.64 UR4, c[0x0][0x3e0] ;  /* 0x0000f80000047ab9 */ /* 0x000fc60000000a00 */
[----:B------:R-:W-:Y:S02]  /*ebf0*/  IMAD.IADD R3, R3, 0x1, R0 ;  /* 0x0000000103037824 */ /* 0x000fe400078e0200 */
[----:B----4-:R-:W-:Y:S02]  /*ec00*/  IMAD R0, R5, UR4, RZ ;  /* 0x0000000405007c24 */ /* 0x010fe4000f8e02ff */
[C---:B------:R-:W-:Y:S01]  /*ec10*/  IMAD.WIDE.U32 R2, R4.reuse, UR4, R2 ;  /* 0x0000000404027c25 */ /* 0x040fe2000f8e0002 */
[----:B------:R-:W0:Y:S03]  /*ec20*/  @P0 LDC R5, c[0x0][0x450] ;  /* 0x00011400ff050b82 */ /* 0x000e260000000800 */
[----:B------:R-:W-:Y:S01]  /*ec30*/  IMAD R0, R4, UR5, R0 ;  /* 0x0000000504007c24 */ /* 0x000fe2000f8e0200 */
[----:B-----5:R-:W1:Y:S01]  /*ec40*/  S2R R8, SR_TID.X ;  /* 0x0000000000087919 */ /* 0x020e620000002100 */
[----:B------:R-:W-:-:S02]  /*ec50*/  ULDC.64 UR4, c[0x0][0x3d0] ;  /* 0x0000f40000047ab9 */ /* 0x000fc40000000a00 */
[----:B------:R-:W-:Y:S02]  /*ec60*/  IMAD.IADD R3, R3, 0x1, R0 ;  /* 0x0000000103037824 */ /* 0x000fe400078e0200 */
[----:B------:R-:W2:Y:S01]  /*ec70*/  @P0 LDC R0, c[0x0][0x44c] ;  /* 0x00011300ff000b82 */ /* 0x000ea20000000800 */
[----:B-1----:R-:W-:-:S05]  /*ec80*/  IMAD.SHL.U32 R8, R8, 0x8, RZ ;  /* 0x0000000808087824 */ /* 0x002fca00078e00ff */
[----:B------:R-:W-:-:S04]  /*ec90*/  LOP3.LUT R8, R8, 0x38, RZ, 0xc0, !PT ;  /* 0x0000003808087812 */ /* 0x000fc800078ec0ff */
[C---:B------:R-:W-:Y:S02]  /*eca0*/  LOP3.LUT R11, R8.reuse, 0x80, RZ, 0xfc, !PT ;  /* 0x00000080080b7812 */ /* 0x040fe400078efcff */
[----:B------:R-:W-:Y:S01]  /*ecb0*/  LOP3.LUT R8, R8, 0x40, RZ, 0xfc, !PT ;  /* 0x0000004008087812 */ /* 0x000fe200078efcff */
[----:B--2---:R-:W-:-:S04]  /*ecc0*/  @P0 IMAD.HI.U32 R0, R6, R0, RZ ;  /* 0x0000000006000227 */ /* 0x004fc800078e00ff */
[----:B------:R-:W-:Y:S01]  /*ecd0*/  IMAD.MOV.U32 R4, RZ, RZ, R6 ;  /* 0x000000ffff047224 */ /* 0x000fe200078e0006 */
[----:B0-----:R-:W-:-:S05]  /*ece0*/  @P0 SHF.R.U32.HI R4, RZ, R5, R0 ;  /* 0x00000005ff040219 */ /* 0x001fca0000011600 */
[----:B------:R-:W-:-:S04]  /*ecf0*/  IMAD.MOV R0, RZ, RZ, -R4 ;  /* 0x000000ffff007224 */ /* 0x000fc800078e0a04 */
[----:B------:R-:W-:Y:S02]  /*ed00*/  IMAD R0, R7, R0, R6 ;  /* 0x0000000007007224 */ /* 0x000fe400078e0206 */
[----:B------:R-:W0:Y:S01]  /*ed10*/  S2R R6, SR_TID.X ;  /* 0x0000000000067919 */ /* 0x000e220000002100 */
        /* <DEDUP_REMOVED lines=10> */
[----:B------:R-:W-:-:S03]  /*edc0*/  ULDC.64 UR4, c[0x0][0x390] ;  /* 0x0000e40000047ab9 */ /* 0x000fc60000000a00 */
[----:B------:R-:W-:Y:S01]  /*edd0*/  IMAD.IADD R4, R3, 0x1, R0 ;  /* 0x0000000103047824 */ /* 0x000fe200078e0200 */
[----:B------:R-:W-:Y:S01]  /*ede0*/  LEA R0, P0, R2, UR4, 0x1 ;  /* 0x0000000402007c11 */ /* 0x000fe2000f8008ff */
[----:B0-----:R-:W-:Y:S01]  /*edf0*/  IMAD.SHL.U32 R10, R6, 0x8, RZ ;  /* 0x00000008060a7824 */ /* 0x001fe200078e00ff */
[----:B------:R-:W-:Y:S02]  /*ee00*/  ULDC UR4, c[0x0][0x3b8] ;  /* 0x0000ee0000047ab9 */ /* 0x000fe40000000800 */
[----:B------:R-:W-:Y:S02]  /*ee10*/  ISETP.GE.AND P1, PT, R8, UR4, PT ;  /* 0x0000000408007c0c */ /* 0x000fe4000bf26270 */
[----:B------:R-:W0:Y:S01]  /*ee20*/  S2R R8, SR_TID.X ;  /* 0x0000000000087919 */ /* 0x000e220000002100 */
[----:B------:R-:W-:-:S04]  /*ee30*/  LOP3.LUT R10, R10, 0x38, RZ, 0xc0, !PT ;  /* 0x000000380a0a7812 */ /* 0x000fc800078ec0ff */
[----:B------:R-:W-:Y:S02]  /*ee40*/  ISETP.GE.AND P3, PT, R10, UR4, PT ;  /* 0x000000040a007c0c */ /* 0x000fe4000bf66270 */
[----:B------:R-:W-:Y:S02]  /*ee50*/  ISETP.GE.AND P2, PT, R11, UR4, PT ;  /* 0x000000040b007c0c */ /* 0x000fe4000bf46270 */
[----:B---3--:R-:W-:-:S09]  /*ee60*/  LOP3.LUT R9, R9, 0xfffffff7, RZ, 0xc0, !PT ;  /* 0xfffffff709097812 */ /* 0x008fd200078ec0ff */
[----:B------:R-:W-:-:S04]  /*ee70*/  @P3 LOP3.LUT R9, R9, 0x8, RZ, 0xfc, !PT ;  /* 0x0000000809093812 */ /* 0x000fc800078efcff */
[----:B------:R-:W-:-:S04]  /*ee80*/  LOP3.LUT R9, R9, 0xfffffffd, RZ, 0xc0, !PT ;  /* 0xfffffffd09097812 */ /* 0x000fc800078ec0ff */
[----:B------:R-:W-:-:S04]  /*ee90*/  @P2 LOP3.LUT R9, R9, 0x2, RZ, 0xfc, !PT ;  /* 0x0000000209092812 */ /* 0x000fc800078efcff */
[----:B------:R-:W-:Y:S01]  /*eea0*/  LOP3.LUT R9, R9, 0xfffffffb, RZ, 0xc0, !PT ;  /* 0xfffffffb09097812 */ /* 0x000fe200078ec0ff */
[----:B0-----:R-:W-:-:S03]  /*eeb0*/  IMAD.SHL.U32 R8, R8, 0x8, RZ ;  /* 0x0000000808087824 */ /* 0x001fc600078e00ff */
[----:B------:R-:W-:Y:S02]  /*eec0*/  @P1 LOP3.LUT R9, R9, 0x4, RZ, 0xfc, !PT ;  /* 0x0000000409091812 */ /* 0x000fe400078efcff */
[----:B------:R-:W-:-:S03]  /*eed0*/  LOP3.LUT R8, R8, 0x38, RZ, 0xc0, !PT ;  /* 0x0000003808087812 */ /* 0x000fc600078ec0ff */
[----:B------:R0:W-:Y:S02]  /*eee0*/  STL [R1+0x8], R9 ;  /* 0x0000080901007387 */ /* 0x0001e40000100800 */
[C---:B0-----:R-:W-:Y:S02]  /*eef0*/  LOP3.LUT R9, R8.reuse, 0x100, RZ, 0xfc, !PT ;  /* 0x0000010008097812 */ /* 0x041fe400078efcff */
[----:B------:R-:W-:-:S04]  /*ef00*/  LOP3.LUT R8, R8, 0xc0, RZ, 0xfc, !PT ;  /* 0x000000c008087812 */ /* 0x000fc800078efcff */
[----:B------:R-:W-:Y:S01]  /*ef10*/  ISETP.GE.AND P5, PT, R8, UR4, PT ;  /* 0x0000000408007c0c */ /* 0x000fe2000bfa6270 */
[----:B------:R-:W-:Y:S01]  /*ef20*/  IMAD.SHL.U32 R8, R6, 0x8, RZ ;  /* 0x0000000806087824 */ /* 0x000fe200078e00ff */
[----:B------:R-:W-:Y:S01]  /*ef30*/  LEA.HI.X R4, R2, UR5, R4, 0x1, P0 ;  /* 0x0000000502047c11 */ /* 0x000fe200080f0c04 */
[----:B------:R-:W-:Y:S01]  /*ef40*/  IMAD.SHL.U32 R6, R6, 0x8, RZ ;  /* 0x0000000806067824 */ /* 0x000fe200078e00ff */
[----:B------:R-:W-:Y:S02]  /*ef50*/  SEL R5, RZ, 0x1, P3 ;  /* 0x00000001ff057807 */ /* 0x000fe40001800000 */
[----:B------:R-:W-:Y:S02]  /*ef60*/  LOP3.LUT R8, R8, 0x38, RZ, 0xc0, !PT ;  /* 0x0000003808087812 */ /* 0x000fe400078ec0ff */
[----:B------:R-:W-:Y:S02]  /*ef70*/  SEL R3, RZ, 0x4, P2 ;  /* 0x00000004ff037807 */ /* 0x000fe40001000000 */
[----:B------:R-:W-:-:S02]  /*ef80*/  SEL R2, RZ, 0x2, P1 ;  /* 0x00000002ff027807 */ /* 0x000fc40000800000 */
[----:B------:R-:W-:Y:S02]  /*ef90*/  ISETP.GE.AND P0, PT, R9, UR4, PT ;  /* 0x0000000409007c0c */ /* 0x000fe4000bf06270 */
[----:B------:R-:W-:Y:S02]  /*efa0*/  LOP3.LUT R9, R8, 0x180, RZ, 0xfc, !PT ;  /* 0x0000018008097812 */ /* 0x000fe400078efcff */
[----:B------:R-:W-:Y:S02]  /*efb0*/  LOP3.LUT R6, R6, 0x38, RZ, 0xc0, !PT ;  /* 0x0000003806067812 */ /* 0x000fe400078ec0ff */
[----:B------:R-:W-:Y:S02]  /*efc0*/  IADD3 R2, R3, R2, R5 ;  /* 0x0000000203027210 */ /* 0x000fe40007ffe005 */
[----:B------:R-:W-:Y:S02]  /*efd0*/  SEL R5, RZ, 0x10, P0 ;  /* 0x00000010ff057807 */ /* 0x000fe40000000000 */
[----:B------:R-:W-:-:S02]  /*efe0*/  SEL R3, RZ, 0x8, P5 ;  /* 0x00000008ff037807 */ /* 0x000fc40002800000 */
[----:B------:R-:W-:Y:S02]  /*eff0*/  ISETP.GE.AND P1, PT, R9, UR4, PT ;  /* 0x0000000409007c0c */ /* 0x000fe4000bf26270 */
[C---:B------:R-:W-:Y:S02]  /*f000*/  LOP3.LUT R8, R6.reuse, 0x140, RZ, 0xfc, !PT ;  /* 0x0000014006087812 */ /* 0x040fe400078efcff */
[----:B------:R-:W-:Y:S02]  /*f010*/  IADD3 R2, R5, R2, R3 ;  /* 0x0000000205027210 */ /* 0x000fe40007ffe003 */
[----:B------:R-:W-:Y:S02]  /*f020*/  SEL R5, RZ, 0x40, P1 ;  /* 0x00000040ff057807 */ /* 0x000fe40000800000 */
[----:B------:R-:W-:Y:S02]  /*f030*/  LOP3.LUT R6, R6, 0x1c0, RZ, 0xfc, !PT ;  /* 0x000001c006067812 */ /* 0x000fe400078efcff */
[----:B------:R-:W-:-:S02]  /*f040*/  ISETP.GE.AND P1, PT, R8, UR4, PT ;  /* 0x0000000408007c0c */ /* 0x000fc4000bf26270 */
[----:B------:R-:W-:Y:S02]  /*f050*/  ISETP.GE.AND P2, PT, R6, UR4, PT ;  /* 0x0000000406007c0c */ /* 0x000fe4000bf46270 */
[----:B------:R-:W-:Y:S01]  /*f060*/  SEL R3, RZ, 0x20, P1 ;  /* 0x00000020ff037807 */ /* 0x000fe20000800000 */
[----:B------:R-:W-:Y:S01]  /*f070*/  UMOV UR4, 0xffffffff ;  /* 0xffffffff00047882 */ /* 0x000fe20000000000 */
[----:B------:R-:W-:Y:S02]  /*f080*/  SEL R6, RZ, 0x80, P2 ;  /* 0x00000080ff067807 */ /* 0x000fe40001000000 */
[----:B------:R-:W-:-:S05]  /*f090*/  IADD3 R5, R5, R2, R3 ;  /* 0x0000000205057210 */ /* 0x000fca0007ffe003 */
[----:B------:R-:W-:Y:S01]  /*f0a0*/  IMAD.IADD R6, R5, 0x1, R6 ;  /* 0x0000000105067824 */ /* 0x000fe200078e0206 */
[----:B------:R-:W-:Y:S06]  /*f0b0*/  BRA.DIV UR4, `(.L_x_1118) ;  /* 0x0000005a04487947 */ /* 0x000fec000b800000 */
[----:B------:R-:W2:Y:S04]  /*f0c0*/  LDL.LU R8, [R1+0x8] ;  /* 0x0000080001087983 */ /* 0x000ea80000300800 */
[----:B------:R-:W3:Y:S04]  /*f0d0*/  LDL.LU R3, [R1+0x38] ;  /* 0x0000380001037983 */ /* 0x000ee80000300800 */
[----:B------:R-:W4:Y:S04]  /*f0e0*/  LDL.LU R2, [R1+0x4c] ;  /* 0x00004c0001027983 */ /* 0x000f280000300800 */
[----:B------:R-:W5:Y:S04]  /*f0f0*/  LDL R11, [R1+0x14] ;  /* 0x00001400010b7983 */ /* 0x000f680000100800 */
[----:B------:R-:W5:Y:S04]  /*f100*/  LDL.LU R15, [R1+0x58] ;  /* 0x00005800010f7983 */ /* 0x000f680000300800 */
[----:B------:R-:W-:Y:S04]  /*f110*/  SHFL.IDX PT, R14, R0, 0x1, 0x181f ;  /* 0x00381f00000e7f89 */ /* 0x000fe800000e0000 */
[----:B------:R-:W-:Y:S01]  /*f120*/  SHFL.IDX PT, R9, R4, 0x1, 0x181f ;  /* 0x00381f0004097f89 */ /* 0x000fe200000e0000 */
[----:B--2---:R-:W-:-:S02]  /*f130*/  IMAD.MOV.U32 R12, RZ, RZ, R8 ;  /* 0x000000ffff0c7224 */ /* 0x004fc400078e0008 */
[----:B---3--:R-:W-:Y:S02]  /*f140*/  IMAD R7, R3, R7, RZ ;  /* 0x0000000703077224 */ /* 0x008fe400078e02ff */
[----:B------:R-:W0:Y:S03]  /*f150*/  S2R R3, SR_TID.X ;  /* 0x0000000000037919 */ /* 0x000e260000002100 */
[-C--:B------:R-:W-:Y:S02]  /*f160*/  ISETP.GE.AND P2, PT, R17, R7.reuse, PT ;  /* 0x000000071100720c */ /* 0x080fe40003f46270 */
[----:B------:R-:W-:Y:S02]  /*f170*/  LOP3.LUT R12, R12, 0xfffffbff, RZ, 0xc0, !PT ;  /* 0xfffffbff0c0c7812 */ /* 0x000fe400078ec0ff */
[----:B----4-:R-:W-:Y:S02]  /*f180*/  ISETP.GE.AND P3, PT, R2, R7, PT ;  /* 0x000000070200720c */ /* 0x010fe40003f66270 */
[----:B------:R-:W-:-:S04]  /*f190*/  @P1 LOP3.LUT R12, R12, 0x400, RZ, 0xfc, !PT ;  /* 0x000004000c0c1812 */ /* 0x000fc800078efcff */
[----:B------:R-:W-:-:S03]  /*f1a0*/  LOP3.LUT P1, RZ, R12, 0x8, RZ, 0xc0, !PT ;  /* 0x000000080cff7812 */ /* 0x000fc6000782c0ff */
[----:B------:R-:W-:Y:S02]  /*f1b0*/  @!P2 LOP3.LUT R2, R5, 0x40, RZ, 0xc0, !PT ;  /* 0x000000400502a812 */ /* 0x000fe400078ec0ff */
[C---:B------:R-:W-:Y:S02]  /*f1c0*/  LOP3.LUT P4, RZ, R12.reuse, 0x2, RZ, 0xc0, !PT ;  /* 0x000000020cff7812 */ /* 0x040fe4000788c0ff */
[----:B------:R-:W-:Y:S02]  /*f1d0*/  LOP3.LUT R12, R12, 0xfffffeff, RZ, 0xc0, !PT ;  /* 0xfffffeff0c0c7812 */ /* 0x000fe400078ec0ff */
[----:B------:R-:W-:Y:S02]  /*f1e0*/  @!P2 SHF.R.U32.HI R2, RZ, 0x2, R2 ;  /* 0x00000002ff02a819 */ /* 0x000fe40000011602 */
[----:B------:R-:W-:Y:S02]  /*f1f0*/  @P3 LOP3.LUT R12, R12, 0x100, RZ, 0xfc, !PT ;  /* 0x000001000c0c3812 */ /* 0x000fe400078efcff */
[----:B------:R-:W-:-:S02]  /*f200*/  @!P2 ISETP.NE.U32.AND P3, PT, R2, RZ, PT ;  /* 0x000000ff0200a20c */ /* 0x000fc40003f65070 */
[----:B------:R-:W-:Y:S02]  /*f210*/  @!P2 LOP3.LUT R2, R6, 0x80, RZ, 0xc0, !PT ;  /* 0x000000800602a812 */ /* 0x000fe400078ec0ff */
[----:B------:R-:W-:Y:S02]  /*f220*/  LOP3.LUT R12, R12, 0xffffffdf, RZ, 0xc0, !PT ;  /* 0xffffffdf0c0c7812 */ /* 0x000fe400078ec0ff */
[----:B------:R-:W-:Y:S01]  /*f230*/  @!P2 SHF.R.U32.HI R2, RZ, 0x3, R2 ;  /* 0x00000003ff02a819 */ /* 0x000fe20000011602 */
[----:B0-----:R-:W-:Y:S02]  /*f240*/  IMAD.SHL.U32 R13, R3, 0x8, RZ ;  /* 0x00000008030d7824 */ /* 0x001fe400078e00ff */
[----:B------:R-:W0:Y:S04]  /*f250*/  SHFL.IDX PT, R3, R0, RZ, 0x181f ;  /* 0x00181fff00037589 */ /* 0x000e2800000e0000 */
[----:B------:R-:W-:-:S02]  /*f260*/  @P3 LOP3.LUT R12, R12, 0x20, RZ, 0xfc, !PT ;  /* 0x000000200c0c3812 */ /* 0x000fc400078efcff */
[----:B------:R-:W-:Y:S02]  /*f270*/  @!P2 ISETP.NE.U32.AND P3, PT, R2, RZ, PT ;  /* 0x000000ff0200a20c */ /* 0x000fe40003f65070 */
[----:B------:R-:W1:Y:S01]  /*f280*/  SHFL.IDX PT, R2, R4, RZ, 0x181f ;  /* 0x00181fff04027589 */ /* 0x000e6200000e0000 */
[----:B------:R-:W-:Y:S02]  /*f290*/  LOP3.LUT R13, R13, 0x38, RZ, 0xc0, !PT ;  /* 0x000000380d0d7812 */ /* 0x000fe400078ec0ff */
[----:B------:R-:W-:Y:S02]  /*f2a0*/  LOP3.LUT R12, R12, 0xfffffdff, RZ, 0xc0, !PT ;  /* 0xfffffdff0c0c7812 */ /* 0x000fe400078ec0ff */
[----:B0-----:R-:W-:-:S05]  /*f2b0*/  @!P2 LEA R3, P6, R13, R3, 0x1 ;  /* 0x000000030d03a211 */ /* 0x001fca00078c08ff */
[----:B-1----:R-:W-:-:S05]  /*f2c0*/  @!P2 IMAD.X R2, RZ, RZ, R2, P6 ;  /* 0x000000ffff02a224 */ /* 0x002fca00030e0602 */
[-C--:B------:R-:W-:Y:S02]  /*f2d0*/  @!P2 LOP3.LUT R3, R3, R2.reuse, RZ, 0x3c, !PT ;  /* 0x000000020303a212 */ /* 0x080fe400078e3cff */
[----:B------:R-:W-:Y:S02]  /*f2e0*/  @P3 LOP3.LUT R12, R12, 0x200, RZ, 0xfc, !PT ;  /* 0x000002000c0c3812 */ /* 0x000fe400078efcff */
[C---:B------:R-:W-:Y:S02]  /*f2f0*/  @!P2 LOP3.LUT R2, R3.reuse, R2, RZ, 0x3c, !PT ;  /* 0x000000020302a212 */ /* 0x040fe400078e3cff */
[C---:B------:R-:W-:Y:S02]  /*f300*/  LOP3.LUT P6, RZ, R12.reuse, 0x4, RZ, 0xc0, !PT ;  /* 0x000000040cff7812 */ /* 0x040fe400078cc0ff */
[----:B------:R-:W-:Y:S02]  /*f310*/  @!P2 LOP3.LUT R3, R3, R2, RZ, 0x3c, !PT ;  /* 0x000000020303a212 */ /* 0x000fe400078e3cff */
[----:B------:R-:W-:-:S03]  /*f320*/  LOP3.LUT P3, RZ, R12, 0x20, RZ, 0xc0, !PT ;  /* 0x000000200cff7812 */ /* 0x000fc6000786c0ff */
[----:B-----5:R-:W-:Y:S01]  /*f330*/  @!P2 LDGSTS.E.BYPASS.LTC128B.128 [R11+0x26400], desc[UR38][R2.64], !P1 ;  /* 0x26400000020bafae */ /* 0x020fe2000c901d66 */
[----:B------:R-:W-:-:S05]  /*f340*/  LOP3.LUT P1, RZ, R12, 0x400, RZ, 0xc0, !PT ;  /* 0x000004000cff7812 */ /* 0x000fca000782c0ff */
[----:B------:R-:W-:Y:S04]  /*f350*/  @!P2 LDGSTS.E.BYPASS.LTC128B.128 [R11+0x28400], desc[UR38][R2.64+0x80], !P6 ;  /* 0x28400080020bafae */ /* 0x000fe8000f101d66 */
[----:B------:R-:W-:Y:S04]  /*f360*/  @!P2 LDGSTS.E.BYPASS.LTC128B.128 [R11+0x2a400], desc[UR38][R2.64+0x100], !P4 ;  /* 0x2a400100020bafae */ /* 0x000fe8000e101d66 */
[----:B------:R-:W-:Y:S04]  /*f370*/  @!P2 LDGSTS.E.BYPASS.LTC128B.128 [R11+0x2c400], desc[UR38][R2.64+0x180], !P5 ;  /* 0x2c400180020bafae */ /* 0x000fe8000e901d66 */
[----:B------:R-:W-:Y:S04]  /*f380*/  @!P2 LDGSTS.E.BYPASS.LTC128B.128 [R11+0x2e400], desc[UR38][R2.64+0x200], !P0 ;  /* 0x2e400200020bafae */ /* 0x000fe8000c101d66 */
[----:B------:R-:W-:Y:S04]  /*f390*/  @!P2 LDGSTS.E.BYPASS.LTC128B.128 [R11+0x30400], desc[UR38][R2.64+0x280], !P1 ;  /* 0x30400280020bafae */ /* 0x000fe8000c901d66 */
[----:B------:R-:W-:Y:S01]  /*f3a0*/  @!P2 LDGSTS.E.BYPASS.LTC128B.128 [R11+0x32400], desc[UR38][R2.64+0x300], P3 ;  /* 0x32400300020bafae */ /* 0x000fe20009901d66 */
[----:B------:R-:W-:-:S13]  /*f3b0*/  LOP3.LUT P3, RZ, R12, 0x200, RZ, 0xc0, !PT ;  /* 0x000002000cff7812 */ /* 0x000fda000786c0ff */
[----:B------:R0:W-:Y:S01]  /*f3c0*/  @!P2 LDGSTS.E.BYPASS.LTC128B.128 [R11+0x34400], desc[UR38][R2.64+0x380], P3 ;  /* 0x34400380020bafae */ /* 0x0001e20009901d66 */
[----:B------:R-:W-:-:S13]  /*f3d0*/  LOP3.LUT P3, RZ, R12, 0x100, RZ, 0xc0, !PT ;  /* 0x000001000cff7812 */ /* 0x000fda000786c0ff */
[----:B------:R-:W-:-:S05]  /*f3e0*/  @!P3 LEA R10, P2, R13, R14, 0x1 ;  /* 0x0000000e0d0ab211 */ /* 0x000fca00078408ff */
[----:B------:R-:W-:Y:S01]  /*f3f0*/  @!P3 IMAD.X R9, RZ, RZ, R9, P2 ;  /* 0x000000ffff09b224 */ /* 0x000fe200010e0609 */
[----:B------:R-:W-:Y:S02]  /*f400*/  LOP3.LUT P2, RZ, R12, 0x8, RZ, 0xc0, !PT ;  /* 0x000000080cff7812 */ /* 0x000fe4000784c0ff */
[----:B------:R-:W-:Y:S01]  /*f410*/  @!P3 LOP3.LUT R8, R5, 0x40, RZ, 0xc0, !PT ;  /* 0x000000400508b812 */ /* 0x000fe200078ec0ff */
[----:B0-----:R-:W-:Y:S02]  /*f420*/  @!P3 IMAD.MOV.U32 R2, RZ, RZ, R10 ;  /* 0x000000ffff02b224 */ /* 0x001fe400078e000a */
        /* <DEDUP_REMOVED lines=12> */
[----:B------:R-:W-:-:S03]  /*f4f0*/  @!P3 ISETP.NE.U32.AND P2, PT, R8, RZ, PT ;  /* 0x000000ff0800b20c */ /* 0x000fc60003f45070 */
[----:B------:R-:W-:Y:S10]  /*f500*/  SHFL.IDX PT, R10, R4, 0x2, 0x181f ;  /* 0x00581f00040a7f89 */ /* 0x000ff400000e0000 */
[----:B------:R0:W-:Y:S01]  /*f510*/  @!P3 LDGSTS.E.BYPASS.LTC128B.128 [R11+0x34c00], desc[UR38][R2.64+0x380], P2 ;  /* 0x34c00380020bbfae */ /* 0x0001e20009101d66 */
[----:B------:R-:W-:-:S03]  /*f520*/  ISETP.GE.AND P2, PT, R15, R7, PT ;  /* 0x000000070f00720c */ /* 0x000fc60003f46270 */
[----:B0-----:R-:W0:Y:S01]  /*f530*/  SHFL.IDX PT, R3, R0, 0x2, 0x181f ;  /* 0x00581f0000037f89 */ /* 0x001e2200000e0000 */
[----:B------:R-:W-:-:S04]  /*f540*/  LOP3.LUT R12, R12, 0xffffff7f, RZ, 0xc0, !PT ;  /* 0xffffff7f0c0c7812 */ /* 0x000fc800078ec0ff */
[----:B------:R-:W-:-:S05]  /*f550*/  @P6 LOP3.LUT R12, R12, 0x80, RZ, 0xfc, !PT ;  /* 0x000000800c0c6812 */ /* 0x000fca00078efcff */
[----:B------:R-:W-:Y:S02]  /*f560*/  @!P2 LOP3.LUT R2, R5, 0x40, RZ, 0xc0, !PT ;  /* 0x000000400502a812 */ /* 0x000fe400078ec0ff */
[----:B------:R-:W-:Y:S02]  /*f570*/  LOP3.LUT P3, RZ, R12, 0x8, RZ, 0xc0, !PT ;  /* 0x000000080cff7812 */ /* 0x000fe4000786c0ff */
[----:B------:R-:W-:Y:S02]  /*f580*/  @!P2 SHF.R.U32.HI R9, RZ, 0x2, R2 ;  /* 0x00000002ff09a819 */ /* 0x000fe40000011602 */
[----:B0-----:R-:W-:-:S05]  /*f590*/  @!P2 LEA R8, P6, R13, R3, 0x1 ;  /* 0x000000030d08a211 */ /* 0x001fca00078c08ff */
[----:B------:R-:W-:Y:S01]  /*f5a0*/  @!P2 IMAD.X R3, RZ, RZ, R10, P6 ;  /* 0x000000ffff03a224 */ /* 0x000fe200030e060a */
[----:B------:R-:W-:Y:S01]  /*f5b0*/  LOP3.LUT P6, RZ, R12, 0x80, RZ, 0xc0, !PT ;  /* 0x000000800cff7812 */ /* 0x000fe200078cc0ff */
[----:B------:R-:W-:Y:S01]  /*f5c0*/  @!P2 IMAD.MOV.U32 R2, RZ, RZ, R8 ;  /* 0x000000ffff02a224 */ /* 0x000fe200078e0008 */
[----:B------:R-:W-:-:S04]  /*f5d0*/  @!P2 LOP3.LUT R8, R6, 0x80, RZ, 0xc0, !PT ;  /* 0x000000800608a812 */ /* 0x000fc800078ec0ff */
[----:B------:R-:W-:Y:S01]  /*f5e0*/  @!P2 SHF.R.U32.HI R8, RZ, 0x3, R8 ;  /* 0x00000003ff08a819 */ /* 0x000fe20000011608 */
[----:B------:R0:W-:Y:S03]  /*f5f0*/  @!P2 LDGSTS.E.BYPASS.LTC128B.128 [R11+0x27400], desc[UR38][R2.64], !P3 ;  /* 0x27400000020bafae */ /* 0x0001e6000d901d66 */
[----:B------:R-:W-:-:S03]  /*f600*/  @!P2 ISETP.NE.U32.AND P3, PT, R8, RZ, PT ;  /* 0x000000ff0800a20c */ /* 0x000fc60003f65070 */
[----:B------:R0:W-:Y:S01]  /*f610*/  @!P2 LDGSTS.E.BYPASS.LTC128B.128 [R11+0x29400], desc[UR38][R2.64+0x80], !P6 ;  /* 0x29400080020bafae */ /* 0x0001e2000f101d66 */
[----:B------:R-:W-:-:S03]  /*f620*/  @!P2 ISETP.NE.U32.AND P6, PT, R9, RZ, PT ;  /* 0x000000ff0900a20c */ /* 0x000fc60003fc5070 */
[----:B------:R0:W-:Y:S04]  /*f630*/  @!P2 LDGSTS.E.BYPASS.LTC128B.128 [R11+0x2b400], desc[UR38][R2.64+0x100], !P4 ;  /* 0x2b400100020bafae */ /* 0x0001e8000e101d66 */
[----:B------:R0:W-:Y:S04]  /*f640*/  @!P2 LDGSTS.E.BYPASS.LTC128B.128 [R11+0x2d400], desc[UR38][R2.64+0x180], !P5 ;  /* 0x2d400180020bafae */ /* 0x0001e8000e901d66 */
[----:B------:R0:W-:Y:S04]  /*f650*/  @!P2 LDGSTS.E.BYPASS.LTC128B.128 [R11+0x2f400], desc[UR38][R2.64+0x200], !P0 ;  /* 0x2f400200020bafae */ /* 0x0001e8000c101d66 */
[----:B------:R0:W-:Y:S04]  /*f660*/  @!P2 LDGSTS.E.BYPASS.LTC128B.128 [R11+0x31400], desc[UR38][R2.64+0x280], !P1 ;  /* 0x31400280020bafae */ /* 0x0001e8000c901d66 */
[----:B------:R0:W-:Y:S04]  /*f670*/  @!P2 LDGSTS.E.BYPASS.LTC128B.128 [R11+0x33400], desc[UR38][R2.64+0x300], P6 ;  /* 0x33400300020bafae */ /* 0x0001e8000b101d66 */
[----:B------:R0:W-:Y:S04]  /*f680*/  STL [R1+0x8], R12 ;  /* 0x0000080c01007387 */ /* 0x0001e80000100800 */
[----:B------:R0:W-:Y:S04]  /*f690*/  @!P2 LDGSTS.E.BYPASS.LTC128B.128 [R11+0x35400], desc[UR38][R2.64+0x380], P3 ;  /* 0x35400380020bafae */ /* 0x0001e80009901d66 */
[----:B------:R-:W1:Y:S04]  /*f6a0*/  SHFL.IDX PT, R4, R4, 0x3, 0x181f ;  /* 0x00781f0004047f89 */ /* 0x000e6800000e0000 */
[----:B------:R-:W2:Y:S02]  /*f6b0*/  SHFL.IDX PT, R0, R0, 0x3, 0x181f ;  /* 0x00781f0000007f89 */ /* 0x000ea400000e0000 */
.L_x_1256:
[----:B0-----:R-:W3:Y:S01]  /*f6c0*/  LDL.LU R2, [R1+0x60] ;  /* 0x0000600001027983 */ /* 0x001ee20000300800 */
[----:B------:R-:W-:Y:S01]  /*f6d0*/  BSSY B0, `(.L_x_1119) ;  /* 0x000001e000007945 */ /* 0x000fe20003800000 */
[----:B---3--:R-:W-:-:S13]  /*f6e0*/  ISETP.GE.AND P2, PT, R2, R7, PT ;  /* 0x000000070200720c */ /* 0x008fda0003f46270 */
[----:B------:R-:W-:Y:S05]  /*f6f0*/  @P2 BRA `(.L_x_1120) ;  /* 0x00000000006c2947 */ /* 0x000fea0003800000 */
[----:B------:R-:W3:Y:S04]  /*f700*/  LDL R3, [R1+0x8] ;  /* 0x0000080001037983 */ /* 0x000ee80000100800 */
[----:B------:R-:W4:Y:S01]  /*f710*/  LDL R8, [R1+0x14] ;  /* 0x0000140001087983 */ /* 0x000f220000100800 */
[----:B------:R-:W-:Y:S02]  /*f720*/  LOP3.LUT R5, R5, 0x40, RZ, 0xc0, !PT ;  /* 0x0000004005057812 */ /* 0x000fe400078ec0ff */
[----:B------:R-:W-:Y:S01]  /*f730*/  LOP3.LUT R6, R6, 0x80, RZ, 0xc0, !PT ;  /* 0x0000008006067812 */ /* 0x000fe200078ec0ff */
[----:B------:R-:W0:Y:S01]  /*f740*/  S2R R2, SR_TID.X ;  /* 0x0000000000027919 */ /* 0x000e220000002100 */
[----:B------:R-:W-:Y:S02]  /*f750*/  SHF.R.U32.HI R5, RZ, 0x2, R5 ;  /* 0x00000002ff057819 */ /* 0x000fe40000011605 */
[----:B------:R-:W-:Y:S01]  /*f760*/  SHF.R.U32.HI R6, RZ, 0x3, R6 ;  /* 0x00000003ff067819 */ /* 0x000fe20000011606 */
[----:B0-----:R-:W-:-:S05]  /*f770*/  IMAD.SHL.U32 R2, R2, 0x8, RZ ;  /* 0x0000000802027824 */ /* 0x001fca00078e00ff */
[----:B------:R-:W-:-:S04]  /*f780*/  LOP3.LUT R2, R2, 0x38, RZ, 0xc0, !PT ;  /* 0x0000003802027812 */ /* 0x000fc800078ec0ff */
[----:B--2---:R-:W-:Y:S02]  /*f790*/  LEA R2, P2, R2, R0, 0x1 ;  /* 0x0000000002027211 */ /* 0x004fe400078408ff */
[C---:B---3--:R-:W-:Y:S02]  /*f7a0*/  LOP3.LUT P6, RZ, R3.reuse, 0x8, RZ, 0xc0, !PT ;  /* 0x0000000803ff7812 */ /* 0x048fe400078cc0ff */
[C---:B------:R-:W-:Y:S02]  /*f7b0*/  LOP3.LUT P4, RZ, R3.reuse, 0x4, RZ, 0xc0, !PT ;  /* 0x0000000403ff7812 */ /* 0x040fe4000788c0ff */
[----:B------:R-:W-:Y:S01]  /*f7c0*/  LOP3.LUT P3, RZ, R3, 0x2, RZ, 0xc0, !PT ;  /* 0x0000000203ff7812 */ /* 0x000fe2000786c0ff */
[----:B-1----:R-:W-:Y:S01]  /*f7d0*/  IMAD.X R3, RZ, RZ, R4, P2 ;  /* 0x000000ffff037224 */ /* 0x002fe200010e0604 */
[----:B------:R-:W-:-:S07]  /*f7e0*/  ISETP.NE.U32.AND P2, PT, R5, RZ, PT ;  /* 0x000000ff0500720c */ /* 0x000fce0003f45070 */
[----:B------:R-:W-:Y:S01]  /*f7f0*/  @!PT LDS RZ, [RZ] ;  /* 0x00000000fffff984 */ /* 0x000fe20000000800 */
[----:B------:R-:W-:Y:S01]  /*f800*/  @!PT LDS RZ, [RZ] ;  /* 0x00000000fffff984 */ /* 0x000fe20000000800 */
[----:B------:R-:W-:Y:S01]  /*f810*/  @!PT LDS RZ, [RZ] ;  /* 0x00000000fffff984 */ /* 0x000fe20000000800 */
[----:B----4-:R0:W-:Y:S04]  /*f820*/  LDGSTS.E.BYPASS.LTC128B.128 [R8+0x27c00], desc[UR38][R2.64], !P6 ;  /* 0x27c0000002087fae */ /* 0x0101e8000f101d66 */
        /* <DEDUP_REMOVED lines=8> */
.L_x_1120:
[----:B------:R-:W-:Y:S05]  /*f8b0*/  BSYNC B0 ;  /* 0x0000000000007941 */ /* 0x000fea0003800000 */
.L_x_1119:
[----:B--2---:R2:W5:Y:S01]  /*f8c0*/  LDL R0, [R1+0x4] ;  /* 0x0000040001007983 */ /* 0x0045620000100800 */
[----:B------:R-:W-:Y:S01]  /*f8d0*/  PLOP3.LUT P0, PT, PT, PT, PT, 0x80, 0x0 ;  /* 0x000000000000781c */ /* 0x000fe20003f0f070 */
[----:B------:R-:W-:-:S12]  /*f8e0*/  NOP ;  /* 0x0000000000007918 */ /* 0x000fd80000000000 */
.L_x_1121:
[----:B0-----:R-:W3:Y:S01]  /*f8f0*/  LDL R2, [R1+0x4] ;  /* 0x0000040001027983 */ /* 0x001ee20000100800 */
[----:B------:R-:W-:Y:S02]  /*f900*/  PLOP3.LUT P1, PT, P1, P0, PT, 0xa2, 0x0 ;  /* 0x000000000000781c */ /* 0x000fe40000f21472 */
[----:B---3--:R-:W-:-:S08]  /*f910*/  @P0 R2UR P1, UR4, R2 ;  /* 0x00000000020402ca */ /* 0x008fd00000020000 */
[----:B------:R-:W-:-:S05]  /*f920*/  @P0 PLOP3.LUT P0, PT, P1, PT, PT, 0x80, 0x0 ;  /* 0x000000000000081c */ /* 0x000fca0000f0f070 */
[----:B------:R-:W-:Y:S01]  /*f930*/  @!P1 SYNCS.ARRIVE.TRANS64.RED.A0T1 RZ, [UR4+0x38810], RZ ;  /* 0x038810ffffff99a7 */ /* 0x000fe20008200404 */
[----:B------:R-:W-:Y:S07]  /*f940*/  @!P1 ARRIVES.LDGSTSBAR.64.TRANSCNT [UR4+0x38810] ;  /* 0x03881000ff0099b0 */ /* 0x000fee0008000a84 */
[----:B------:R-:W-:Y:S05]  /*f950*/  @P0 BRA.U.ANY `(.L_x_1121) ;  /* 0xfffffffd00e40947 */ /* 0x000fea000393ffff */
[----:B------:R-:W3:Y:S02]  /*f960*/  LDL.LU R3, [R1+0x5c] ;  /* 0x00005c0001037983 */ /* 0x000ee40000300800 */
[----:B---3--:R-:W-:-:S05]  /*f970*/  VIADD R3, R3, 0x1 ;  /* 0x0000000103037836 */ /* 0x008fca0000000000 */
[----:B------:R0:W-:Y:S01]  /*f980*/  STL [R1+0x5c], R3 ;  /* 0x00005c0301007387 */ /* 0x0001e20000100800 */
[----:B-----5:R-:W-:-:S04]  /*f990*/  LEA.HI R0, R3, R3, RZ, 0x1 ;  /* 0x0000000303007211 */ /* 0x020fc800078f08ff */
[----:B------:R-:W-:-:S05]  /*f9a0*/  LOP3.LUT R0, R0, 0xfffffffe, RZ, 0xc0, !PT ;  /* 0xfffffffe00007812 */ /* 0x000fca00078ec0ff */
[----:B------:R-:W-:-:S05]  /*f9b0*/  IMAD.IADD R0, R3, 0x1, -R0 ;  /* 0x0000000103007824 */ /* 0x000fca00078e0a00 */
[----:B------:R-:W-:Y:S01]  /*f9c0*/  SHF.L.U32 R0, R0, 0x1f, RZ ;  /* 0x0000001f00007819 */ /* 0x000fe200000006ff */
[----:B------:R-:W-:Y:S01]  /*f9d0*/  NOP ;  /* 0x0000000000007918 */ /* 0x000fe20000000000 */
[----:B------:R0:W-:Y:S01]  /*f9e0*/  SYNCS.ARRIVE.TRANS64.A1T0 RZ, [R2+URZ+0x38810], RZ ;  /* 0x038810ff02ff79a7 */ /* 0x0001e2000810003f */
[----:B------:R-:W-:Y:S01]  /*f9f0*/  BSSY B0, `(.L_x_1122) ;  /* 0x0000003000007945 */ /* 0x000fe20003800000 */
[----:B------:R-:W3:Y:S03]  /*fa00*/  SYNCS.PHASECHK.TRANS64.TRYWAIT P0, [R2+URZ+0x38820], R0 ;  /* 0x03882000020075a7 */ /* 0x000ee6000800017f */
[----:B0--3--:R-:W-:Y:S05]  /*fa10*/  @!P0 BRA `(.L_x_1123) ;  /* 0x0000005800d48947 */ /* 0x009fea0003800000 */
.L_x_1257:
[----:B------:R-:W-:Y:S05]  /*fa20*/  BSYNC B0 ;  /* 0x0000000000007941 */ /* 0x000fea0003800000 */
.L_x_1122:
[----:B0-----:R-:W3:Y:S01]  /*fa30*/  LDL R2, [R1+0x8] ;  /* 0x0000080001027983 */ /* 0x001ee20000100800 */
[----:B------:R-:W-:Y:S01]  /*fa40*/  BSSY B0, `(.L_x_1124) ;  /* 0x00000a3000007945 */ /* 0x000fe20003800000 */
[----:B---3--:R-:W-:-:S13]  /*fa50*/  LOP3.LUT P0, RZ, R2, 0x1, RZ, 0xc0, !PT ;  /* 0x0000000102ff7812 */ /* 0x008fda000780c0ff */
[----:B------:R-:W-:Y:S05]  /*fa60*/  @!P0 BRA `(.L_x_1125) ;  /* 0x0000000800808947 */ /* 0x000fea0003800000 */
[----:B------:R-:W3:Y:S04]  /*fa70*/  LDL R3, [R1+0x4] ;  /* 0x0000040001037983 */ /* 0x000ee80000100800 */
[----:B-1----:R-:W4:Y:S01]  /*fa80*/  LDL R4, [R1+0x18] ;  /* 0x0000180001047983 */ /* 0x002f220000100800 */
[----:B------:R-:W0:Y:S01]  /*fa90*/  S2R R2, SR_TID.X ;  /* 0x0000000000027919 */ /* 0x000e220000002100 */
[----:B---3--:R-:W-:Y:S02]  /*faa0*/  IMAD.MOV.U32 R5, RZ, RZ, R3 ;  /* 0x000000ffff057224 */ /* 0x008fe400078e0003 */
[----:B------:R-:W3:Y:S01]  /*fab0*/  LDL R3, [R1+0xc] ;  /* 0x00000c0001037983 */ /* 0x000ee20000100800 */
[----:B----4-:R-:W-:Y:S01]  /*fac0*/  SHF.L.U32 R0, R4, 0x1f, RZ ;  /* 0x0000001f04007819 */ /* 0x010fe200000006ff */
[----:B------:R-:W-:Y:S01]  /*fad0*/  BSSY B1, `(.L_x_1126) ;  /* 0x0000006000017945 */ /* 0x000fe20003800000 */
[----:B0-----:R-:W-:-:S04]  /*fae0*/  LOP3.LUT R2, R2, 0x7f, RZ, 0xc0, !PT ;  /* 0x0000007f02027812 */ /* 0x001fc800078ec0ff */
[----:B------:R-:W-:Y:S01]  /*faf0*/  ISETP.NE.AND P1, PT, R2, RZ, PT ;  /* 0x000000ff0200720c */ /* 0x000fe20003f25270 */
[----:B---3--:R-:W-:-:S04]  /*fb00*/  IMAD R3, R3, 0x8, R5 ;  /* 0x0000000803037824 */ /* 0x008fc800078e0205 */
[----:B------:R-:W0:Y:S02]  /*fb10*/  SYNCS.PHASECHK.TRANS64.TRYWAIT P0, [R3+URZ+0x38860], R0 ;  /* 0x03886000030075a7 */ /* 0x000e24000800017f */
[----:B0-----:R-:W-:Y:S06]  /*fb20*/  @!P0 BRA `(.L_x_1127) ;  /* 0x0000005800a88947 */ /* 0x001fec0003800000 */
.L_x_1258:
[----:B------:R-:W-:Y:S05]  /*fb30*/  BSYNC B1 ;  /* 0x0000000000017941 */ /* 0x000fea0003800000 */
.L_x_1126:
[----:B------:R-:W-:Y:S04]  /*fb40*/  BSSY B1, `(.L_x_1128) ;  /* 0x0000009000017945 */ /* 0x000fe80003800000 */
[----:B------:R-:W-:Y:S05]  /*fb50*/  @P1 BRA `(.L_x_1129) ;  /* 0x00000000001c1947 */ /* 0x000fea0003800000 */
[----:B------:R-:W1:Y:S01]  /*fb60*/  S2R R2, SR_TID.X ;  /* 0x0000000000027919 */ /* 0x000e620000002100 */
[----:B0-----:R-:W-:-:S04]  /*fb70*/  IMAD.MOV.U32 R0, RZ, RZ, 0x10000 ;  /* 0x00010000ff007424 */ /* 0x001fc800078e00ff */
[----:B------:R3:W-:Y:S01]  /*fb80*/  SYNCS.ARRIVE.TRANS64 RZ, [R3+URZ+0x38850], R0 ;  /* 0x0388500003ff79a7 */ /* 0x0007e2000800003f */
[----:B-1----:R-:W-:-:S04]  /*fb90*/  LOP3.LUT R2, R2, 0x1f, RZ, 0xc0, !PT ;  /* 0x0000001f02027812 */ /* 0x002fc800078ec0ff */
[----:B------:R-:W-:-:S13]  /*fba0*/  ISETP.NE.AND P0, PT, R2, RZ, PT ;  /* 0x000000ff0200720c */ /* 0x000fda0003f05270 */
[----:B---3--:R-:W-:Y:S05]  /*fbb0*/  @!P0 BRA `(.L_x_1129) ;  /* 0x0000000000048947 */ /* 0x008fea0003800000 */
[----:B------:R-:W-:Y:S01]  /*fbc0*/  BPT.TRAP 0x1 ;  /* 0x000000040000795c */ /* 0x000fe20000300000 */
.L_x_1129:
[----:B------:R-:W-:Y:S05]  /*fbd0*/  BSYNC B1 ;  /* 0x0000000000017941 */ /* 0x000fea0003800000 */
.L_x_1128:
[----:B------:R-:W3:Y:S04]  /*fbe0*/  LDL R5, [R1+0x4] ;  /* 0x0000040001057983 */ /* 0x000ee80000100800 */
[----:B------:R-:W3:Y:S04]  /*fbf0*/  LDL R2, [R1+0xc] ;  /* 0x00000c0001027983 */ /* 0x000ee80000100800 */
[----:B------:R-:W4:Y:S04]  /*fc00*/  LDL R4, [R1+0x20] ;  /* 0x0000200001047983 */ /* 0x000f280000100800 */
[----:B0-----:R-:W4:Y:S01]  /*fc10*/  LDL R0, [R1+0x64] ;  /* 0x0000640001007983 */ /* 0x001f220000100800 */
[----:B------:R-:W-:Y:S01]  /*fc20*/  UIADD3 UR4, UP0, UR40, 0x470, URZ ;  /* 0x0000047028047890 */ /* 0x000fe2000ff1e03f */
[----:B------:R-:W-:Y:S01]  /*fc30*/  VIADD R3, R3, 0x38850 ;  /* 0x0003885003037836 */ /* 0x000fe20000000000 */
[----:B------:R-:W-:Y:S01]  /*fc40*/  PLOP3.LUT P0, PT, PT, PT, PT, 0x80, 0x0 ;  /* 0x000000000000781c */ /* 0x000fe20003f0f070 */
[----:B------:R-:W-:Y:S01]  /*fc50*/  UMOV UR6, 0x0 ;  /* 0x0000000000067882 */ /* 0x000fe20000000000 */
[----:B------:R-:W-:Y:S01]  /*fc60*/  UIADD3.X UR5, URZ, UR41, URZ, UP0, !UPT ;  /* 0x000000293f057290 */ /* 0x000fe200087fe43f */
[----:B------:R-:W-:Y:S01]  /*fc70*/  UMOV UR7, 0x14f00000 ;  /* 0x14f0000000077882 */ /* 0x000fe20000000000 */
[----:B------:R-:W-:Y:S01]  /*fc80*/  UMOV UR10, URZ ;  /* 0x0000003f000a7c82 */ /* 0x000fe20008000000 */
[----:B---3--:R-:W-:-:S02]  /*fc90*/  IMAD R2, R2, 0x10000, R5 ;  /* 0x0001000002027824 */ /* 0x008fc400078e0205 */
[----:B----4-:R-:W-:Y:S02]  /*fca0*/  IMAD R0, R0, 0x40, R4 ;  /* 0x0000004000007824 */ /* 0x010fe400078e0204 */
[----:B------:R-:W-:-:S07]  /*fcb0*/  VIADD R4, R2, 0x400 ;  /* 0x0000040002047836 */ /* 0x000fce0000000000 */
.L_x_1130:
[----:B------:R-:W3:Y:S01]  /*fcc0*/  LDL R5, [R1] ;  /* 0x0000000001057983 */ /* 0x000ee20000100800 */
[----:B------:R-:W-:-:S13]  /*fcd0*/  @P0 ELECT P1, URZ, PT ;  /* 0x00000000003f082f */ /* 0x000fda0003820000 */
[----:B------:R-:W-:Y:S02]  /*fce0*/  @P1 R2UR UR12, R18 ;  /* 0x00000000120c12ca */ /* 0x000fe400000e0000 */
[----:B------:R-:W-:Y:S02]  /*fcf0*/  @P1 R2UR UR11, R0 ;  /* 0x00000000000b12ca */ /* 0x000fe400000e0000 */
[----:B------:R-:W-:Y:S02]  /*fd00*/  @P1 R2UR UR9, R3 ;  /* 0x00000000030912ca */ /* 0x000fe400000e0000 */
[----:B------:R-:W-:Y:S02]  /*fd10*/  @P1 R2UR UR8, R4 ;  /* 0x00000000040812ca */ /* 0x000fe400000e0000 */
[----:B------:R-:W-:Y:S02]  /*fd20*/  @P1 PLOP3.LUT P0, PT, P1, PT, PT, 0x8, 0x0 ;  /* 0x000000000000181c */ /* 0x000fe40000f0e170 */
[----:B---3--:R-:W-:-:S02]  /*fd30*/  @P1 R2UR UR13, R5 ;  /* 0x00000000050d12ca */ /* 0x008fc400000e0000 */
        /* <DEDUP_REMOVED lines=8> */
.L_x_1131:
        /* <DEDUP_REMOVED lines=16> */
.L_x_1132:
        /* <DEDUP_REMOVED lines=16> */
.L_x_1133:
        /* <DEDUP_REMOVED lines=16> */
.L_x_1134:
        /* <DEDUP_REMOVED lines=16> */
.L_x_1135:
        /* <DEDUP_REMOVED lines=16> */
.L_x_1136:
        /* <DEDUP_REMOVED lines=16> */
.L_x_1137:
        /* <DEDUP_REMOVED lines=11> */
.L_x_1125:
[----:B------:R-:W-:Y:S05]  /*10470*/  BSYNC B0 ;  /* 0x0000000000007941 */ /* 0x000fea0003800000 */
.L_x_1124:
[----:B-1----:R-:W3:Y:S01]  /*10480*/  LDL.LU R4, [R1+0x48] ;  /* 0x0000480001047983 */ /* 0x002ee20000300800 */
[----:B------:R-:W-:Y:S01]  /*10490*/  BSSY B0, `(.L_x_1138) ;  /* 0x00002cf000007945 */ /* 0x000fe20003800000 */
[----:B---3--:R-:W-:-:S13]  /*104a0*/  ISETP.GE.AND P0, PT, R4, 0x41, PT ;  /* 0x000000410400780c */ /* 0x008fda0003f06270 */
[----:B------:R-:W-:Y:S05]  /*104b0*/  @!P0 BRA `(.L_x_1139) ;  /* 0x0000002c00308947 */ /* 0x000fea0003800000 */
[----:B------:R-:W3:Y:S01]  /*104c0*/  LDL R4, [R1+0x30] ;  /* 0x0000300001047983 */ /* 0x000ee20000100800 */
[----:B------:R-:W-:Y:S01]  /*104d0*/  IMAD.MOV.U32 R0, RZ, RZ, 0x1 ;  /* 0x00000001ff007424 */ /* 0x000fe200078e00ff */
[----:B------:R-:W-:Y:S01]  /*104e0*/  BSSY B2, `(.L_x_1140) ;  /* 0x00000f3000027945 */ /* 0x000fe20003800000 */
[----:B---3--:R-:W-:-:S05]  /*104f0*/  IMAD.MOV R6, RZ, RZ, -R4 ;  /* 0x000000ffff067224 */ /* 0x008fca00078e0a04 */
[----:B------:R-:W-:-:S05]  /*10500*/  VIADDMNMX R6, R6, R0, 0xffffffff, !PT ;  /* 0xffffffff06067446 */ /* 0x000fca0007800100 */
[----:B------:R-:W-:-:S05]  /*10510*/  IMAD.IADD R0, R4, 0x1, R6 ;  /* 0x0000000104007824 */ /* 0x000fca00078e0206 */
[----:B------:R-:W-:-:S04]  /*10520*/  LOP3.LUT R0, R0, 0x1, RZ, 0xc0, !PT ;  /* 0x0000000100007812 */ /* 0x000fc800078ec0ff */
[----:B------:R-:W-:Y:S01]  /*10530*/  ISETP.NE.U32.AND P0, PT, R0, 0x1, PT ;  /* 0x000000010000780c */ /* 0x000fe20003f05070 */
[----:B------:R-:W-:-:S12]  /*10540*/  VIADD R0, R4, 0xfffffffe ;  /* 0xfffffffe04007836 */ /* 0x000fd80000000000 */
[----:B------:R-:W-:Y:S05]  /*10550*/  @P0 BRA `(.L_x_1141) ;  /* 0x0000000c00ac0947 */ /* 0x000fea0003800000 */
[----:B------:R-:W3:Y:S04]  /*10560*/  LDL R5, [R1+0x8] ;  /* 0x0000080001057983 */ /* 0x000ee80000100800 */
[----:B------:R-:W4:Y:S04]  /*10570*/  LDL.LU R4, [R1+0xc] ;  /* 0x00000c0001047983 */ /* 0x000f280000300800 */
[----:B------:R-:W5:Y:S01]  /*10580*/  LDL.LU R7, [R1+0x18] ;  /* 0x0000180001077983 */ /* 0x000f620000300800 */
[----:B------:R-:W-:Y:S01]  /*10590*/  BSSY B1, `(.L_x_1142) ;  /* 0x00000e5000017945 */ /* 0x000fe20003800000 */
[----:B---3--:R-:W-:Y:S01]  /*105a0*/  LOP3.LUT P2, RZ, R5, 0x1, RZ, 0xc0, !PT ;  /* 0x0000000105ff7812 */ /* 0x008fe2000784c0ff */
[----:B----4-:R-:W-:-:S05]  /*105b0*/  VIADD R2, R4, 0x1 ;  /* 0x0000000104027836 */ /* 0x010fca0000000000 */
[----:B------:R-:W-:-:S04]  /*105c0*/  ISETP.NE.AND P0, PT, R2, 0x2, PT ;  /* 0x000000020200780c */ /* 0x000fc80003f05270 */
[----:B------:R-:W-:Y:S02]  /*105d0*/  SEL R3, RZ, 0x1, P0 ;  /* 0x00000001ff037807 */ /* 0x000fe40000000000 */
[----:B------:R-:W-:Y:S02]  /*105e0*/  SEL R8, R2, RZ, P0 ;  /* 0x000000ff02087207 */ /* 0x000fe40000000000 */
[----:B-----5:R-:W-:-:S05]  /*105f0*/  LOP3.LUT R7, R7, R3, RZ, 0x3c, !PT ;  /* 0x0000000307077212 */ /* 0x020fca00078e3cff */
[----:B------:R0:W-:Y:S04]  /*10600*/  STL [R1+0x18], R7 ;  /* 0x0000180701007387 */ /* 0x0001e80000100800 */
[----:B------:R0:W-:Y:S01]  /*10610*/  STL [R1+0xc], R8 ;  /* 0x00000c0801007387 */ /* 0x0001e20000100800 */
[----:B------:R-:W-:Y:S05]  /*10620*/  @!P2 BRA `(.L_x_1143) ;  /* 0x0000000c006ca947 */ /* 0x000fea0003800000 */
[----:B------:R-:W-:Y:S02]  /*10630*/  ULDC.64 UR4, c[0x0][0x418] ;  /* 0x0001060000047ab9 */ /* 0x000fe40000000a00 */
[----:B------:R-:W-:-:S04]  /*10640*/  ISETP.NE.U32.AND P0, PT, RZ, UR4, PT ;  /* 0x00000004ff007c0c */ /* 0x000fc8000bf05070 */
[----:B------:R-:W-:-:S13]  /*10650*/  ISETP.NE.AND.EX P0, PT, RZ, UR5, PT, P0 ;  /* 0x00000005ff007c0c */ /* 0x000fda000bf05300 */
[----:B------:R-:W-:Y:S05]  /*10660*/  @!P0 BRA `(.L_x_1144) ;  /* 0x0000000000508947 */ /* 0x000fea0003800000 */
[----:B------:R-:W3:Y:S01]  /*10670*/  LDL R10, [R1+0x1c] ;  /* 0x00001c00010a7983 */ /* 0x000ee20000100800 */
[----:B------:R-:W1:Y:S01]  /*10680*/  LDC R5, c[0x0][0x43c] ;  /* 0x00010f00ff057b82 */ /* 0x000e620000000800 */
[----:B------:R-:W-:Y:S02]  /*10690*/  ULDC.64 UR6, c[0x0][0x428] ;  /* 0x00010a0000067ab9 */ /* 0x000fe40000000a00 */
[----:B------:R-:W4:Y:S01]  /*106a0*/  LDL R9, [R1+0x10] ;  /* 0x0000100001097983 */ /* 0x000f220000100800 */
        /* <DEDUP_REMOVED lines=8> */
[----:B---3--:R-:W-:-:S04]  /*10730*/  IMAD R4, R10, UR6, RZ ;  /* 0x000000060a047c24 */ /* 0x008fc8000f8e02ff */
[C---:B----4-:R-:W-:Y:S02]  /*10740*/  IMAD R4, R9.reuse, UR7, R4 ;  /* 0x0000000709047c24 */ /* 0x050fe4000f8e0204 */
[----:B------:R-:W-:-:S04]  /*10750*/  IMAD.WIDE.U32 R2, R9, UR6, R2 ;  /* 0x0000000609027c25 */ /* 0x000fc8000f8e0002 */
[----:B------:R-:W-:Y:S01]  /*10760*/  IMAD.IADD R3, R4, 0x1, R3 ;  /* 0x0000000104037824 */ /* 0x000fe200078e0203 */
[----:B------:R-:W-:-:S04]  /*10770*/  LEA R4, P0, R2, UR4, 0x2 ;  /* 0x0000000402047c11 */ /* 0x000fc8000f8010ff */
[----:B------:R-:W-:-:S05]  /*10780*/  LEA.HI.X R5, R2, UR5, R3, 0x2, P0 ;  /* 0x0000000502057c11 */ /* 0x000fca00080f1403 */
[----:B------:R-:W3:Y:S04]  /*10790*/  LDG.E R2, desc[UR38][R4.64] ;  /* 0x0000002604027981 */ /* 0x000ee8000c1e1900 */
[----:B---3--:R1:W-:Y:S02]  /*107a0*/  STL [R1], R2 ;  /* 0x0000000201007387 */ /* 0x0083e40000100800 */
.L_x_1144:
[----:B-1----:R-:W3:Y:S01]  /*107b0*/  LDL R2, [R1+0x4] ;  /* 0x0000040001027983 */ /* 0x002ee20000100800 */
[----:B------:R-:W1:Y:S02]  /*107c0*/  S2R R3, SR_TID.X ;  /* 0x0000000000037919 */ /* 0x000e640000002100 */
[----:B-1----:R-:W-:Y:S01]  /*107d0*/  LOP3.LUT R4, R3, 0x7f, RZ, 0xc0, !PT ;  /* 0x0000007f03047812 */ /* 0x002fe200078ec0ff */
[----:B------:R-:W-:Y:S03]  /*107e0*/  BSSY B3, `(.L_x_1145) ;  /* 0x0000006000037945 */ /* 0x000fe60003800000 */
[----:B------:R-:W-:Y:S01]  /*107f0*/  ISETP.NE.AND P1, PT, R4, RZ, PT ;  /* 0x000000ff0400720c */ /* 0x000fe20003f25270 */
[----:B---3--:R-:W-:Y:S01]  /*10800*/  IMAD R3, R8, 0x8, R2 ;  /* 0x0000000808037824 */ /* 0x008fe200078e0202 */
[----:B------:R-:W-:-:S04]  /*10810*/  SHF.L.U32 R2, R7, 0x1f, RZ ;  /* 0x0000001f07027819 */ /* 0x000fc800000006ff */
[----:B------:R-:W1:Y:S02]  /*10820*/  SYNCS.PHASECHK.TRANS64.TRYWAIT P0, [R3+URZ+0x38840], R2 ;  /* 0x03884002030075a7 */ /* 0x000e64000800017f */
[----:B-1----:R-:W-:Y:S05]  /*10830*/  @!P0 BRA `(.L_x_1146) ;  /* 0x0000004c00788947 */ /* 0x002fea0003800000 */
.L_x_1259:
[----:B------:R-:W-:Y:S05]  /*10840*/  BSYNC B3 ;  /* 0x0000000000037941 */ /* 0x000fea0003800000 */
.L_x_1145:
[----:B------:R-:W-:Y:S04]  /*10850*/  BSSY B3, `(.L_x_1147) ;  /* 0x0000009000037945 */ /* 0x000fe80003800000 */
[----:B------:R-:W-:Y:S05]  /*10860*/  @P1 BRA `(.L_x_1148) ;  /* 0x00000000001c1947 */ /* 0x000fea0003800000 */
[----:B------:R-:W3:Y:S02]  /*10870*/  S2R R4, SR_TID.X ;  /* 0x0000000000047919 */ /* 0x000ee40000002100 */
[----:B---3--:R-:W-:Y:S01]  /*10880*/  LOP3.LUT R5, R4, 0x1f, RZ, 0xc0, !PT ;  /* 0x0000001f04057812 */ /* 0x008fe200078ec0ff */
[----:B------:R-:W-:-:S03]  /*10890*/  IMAD.MOV.U32 R4, RZ, RZ, 0x2000 ;  /* 0x00002000ff047424 */ /* 0x000fc600078e00ff */
[----:B------:R-:W-:Y:S01]  /*108a0*/  ISETP.NE.AND P0, PT, R5, RZ, PT ;  /* 0x000000ff0500720c */ /* 0x000fe20003f05270 */
[----:B------:R3:W-:-:S12]  /*108b0*/  SYNCS.ARRIVE.TRANS64 RZ, [R3+URZ+0x38830], R4 ;  /* 0x0388300403ff79a7 */ /* 0x0007d8000800003f */
[----:B---3--:R-:W-:Y:S05]  /*108c0*/  @!P0 BRA `(.L_x_1148) ;  /* 0x0000000000048947 */ /* 0x008fea0003800000 */
[----:B------:R-:W-:Y:S01]  /*108d0*/  BPT.TRAP 0x1 ;  /* 0x000000040000795c */ /* 0x000fe20000300000 */
.L_x_1148:
[----:B------:R-:W-:Y:S05]  /*108e0*/  BSYNC B3 ;  /* 0x0000000000037941 */ /* 0x000fea0003800000 */
.L_x_1147:
[----:B0-----:R-:W3:Y:S04]  /*108f0*/  LDL R8, [R1+0x4] ;  /* 0x0000040001087983 */ /* 0x001ee80000100800 */
[----:B------:R-:W3:Y:S04]  /*10900*/  LDL R4, [R1+0xc] ;  /* 0x00000c0001047983 */ /* 0x000ee80000100800 */
[----:B------:R-:W4:Y:S01]  /*10910*/  LDL R5, [R1+0x20] ;  /* 0x0000200001057983 */ /* 0x000f220000100800 */
[----:B------:R-:W-:Y:S01]  /*10920*/  IMAD.MOV.U32 R7, RZ, RZ, RZ ;  /* 0x000000ffff077224 */ /* 0x000fe200078e00ff */
[----:B------:R-:W-:Y:S01]  /*10930*/  UIADD3 UR4, UP0, UR40, 0x370, URZ ;  /* 0x0000037028047890 */ /* 0x000fe2000ff1e03f */
[----:B------:R-:W-:Y:S01]  /*10940*/  PLOP3.LUT P0, PT, PT, PT, PT, 0x80, 0x0 ;  /* 0x000000000000781c */ /* 0x000fe20003f0f070 */
[----:B------:R-:W-:Y:S01]  /*10950*/  UMOV UR6, 0x0 ;  /* 0x0000000000067882 */ /* 0x000fe20000000000 */
[----:B------:R-:W-:Y:S01]  /*10960*/  UMOV UR7, 0x14f00000 ;  /* 0x14f0000000077882 */ /* 0x000fe20000000000 */
[----:B------:R-:W-:Y:S01]  /*10970*/  R2UR UR10, R7 ;  /* 0x00000000070a72ca */ /* 0x000fe200000e0000 */
[----:B------:R-:W-:Y:S01]  /*10980*/  UIADD3.X UR5, URZ, UR41, URZ, UP0, !UPT ;  /* 0x000000293f057290 */ /* 0x000fe200087fe43f */
[----:B---3--:R-:W-:-:S02]  /*10990*/  IMAD R4, R4, 0x2000, R8 ;  /* 0x0000200004047824 */ /* 0x008fc400078e0208 */
[----:B----4-:R-:W-:Y:S02]  /*109a0*/  IMAD R0, R0, 0x40, R5 ;  /* 0x0000004000007824 */ /* 0x010fe400078e0205 */
[----:B------:R-:W-:Y:S02]  /*109b0*/  VIADD R4, R4, 0x22400 ;  /* 0x0002240004047836 */ /* 0x000fe40000000000 */
[----:B------:R-:W-:-:S07]  /*109c0*/  VIADD R5, R3, 0x38830 ;  /* 0x0003883003057836 */ /* 0x000fce0000000000 */
.L_x_1149:
        /* <DEDUP_REMOVED lines=11> */
[----:B------:R-:W0:Y:S01]  /*10a80*/  SYNCS.PHASECHK.TRANS64.TRYWAIT P0, [R3+URZ+0x38860], R2 ;  /* 0x03886002030075a7 */ /* 0x000e22000800017f */
[----:B------:R-:W-:Y:S04]  /*10a90*/  BSSY B3, `(.L_x_1150) ;  /* 0x0000002000037945 */ /* 0x000fe80003800000 */
[----:B0-----:R-:W-:Y:S05]  /*10aa0*/  @!P0 BRA `(.L_x_1151) ;  /* 0x0000004800f08947 */ /* 0x001fea0003800000 */
.L_x_1260:
[----:B------:R-:W-:Y:S05]  /*10ab0*/  BSYNC B3 ;  /* 0x0000000000037941 */ /* 0x000fea0003800000 */
.L_x_1150:
[----:B------:R-:W-:Y:S01]  /*10ac0*/  BSSY B3, `(.L_x_1152) ;  /* 0x000000b000037945 */ /* 0x000fe20003800000 */
[----:B------:R-:W-:Y:S02]  /*10ad0*/  IMAD.MOV.U32 R8, RZ, RZ, 0x0 ;  /* 0x00000000ff087424 */ /* 0x000fe400078e00ff */
[----:B------:R-:W-:Y:S01]  /*10ae0*/  IMAD.MOV.U32 R9, RZ, RZ, 0x14f00000 ;  /* 0x14f00000ff097424 */ /* 0x000fe200078e00ff */
[----:B------:R-:W-:Y:S06]  /*10af0*/  @P1 BRA `(.L_x_1153) ;  /* 0x00000000001c1947 */ /* 0x000fec0003800000 */
[----:B------:R-:W3:Y:S01]  /*10b00*/  S2R R4, SR_TID.X ;  /* 0x0000000000047919 */ /* 0x000ee20000002100 */
[----:B01----:R-:W-:-:S04]  /*10b10*/  IMAD.MOV.U32 R2, RZ, RZ, 0x10000 ;  /* 0x00010000ff027424 */ /* 0x003fc800078e00ff */
[----:B------:R4:W-:Y:S01]  /*10b20*/  SYNCS.ARRIVE.TRANS64 RZ, [R3+URZ+0x38850], R2 ;  /* 0x0388500203ff79a7 */ /* 0x0009e2000800003f */
[----:B---3--:R-:W-:-:S04]  /*10b30*/  LOP3.LUT R4, R4, 0x1f, RZ, 0xc0, !PT ;  /* 0x0000001f04047812 */ /* 0x008fc800078ec0ff */
[----:B------:R-:W-:-:S13]  /*10b40*/  ISETP.NE.AND P0, PT, R4, RZ, PT ;  /* 0x000000ff0400720c */ /* 0x000fda0003f05270 */
[----:B----4-:R-:W-:Y:S05]  /*10b50*/  @!P0 BRA `(.L_x_1153) ;  /* 0x0000000000048947 */ /* 0x010fea0003800000 */
[----:B------:R-:W-:Y:S01]  /*10b60*/  BPT.TRAP 0x1 ;  /* 0x000000040000795c */ /* 0x000fe20000300000 */
.L_x_1153:
[----:B------:R-:W-:Y:S05]  /*10b70*/  BSYNC B3 ;  /* 0x0000000000037941 */ /* 0x000fea0003800000 */
.L_x_1152:
[----:B------:R-:W3:Y:S04]  /*10b80*/  LDL R4, [R1+0x4] ;  /* 0x0000040001047983 */ /* 0x000ee80000100800 */
[----:B01----:R-:W3:Y:S01]  /*10b90*/  LDL R2, [R1+0xc] ;  /* 0x00000c0001027983 */ /* 0x003ee20000100800 */
        /* <DEDUP_REMOVED lines=9> */
.L_x_1154:
        /* <DEDUP_REMOVED lines=16> */
.L_x_1155:
        /* <DEDUP_REMOVED lines=16> */
.L_x_1156:
        /* <DEDUP_REMOVED lines=16> */
.L_x_1157:
        /* <DEDUP_REMOVED lines=16> */
.L_x_1158:
        /* <DEDUP_REMOVED lines=16> */
.L_x_1159:
        /* <DEDUP_REMOVED lines=16> */
.L_x_1160:
        /* <DEDUP_REMOVED lines=16> */
.L_x_1161:
        /* <DEDUP_REMOVED lines=10> */
[----:B-1----:R-:W-:Y:S05]  /*113d0*/  @P0 BRA.U.ANY `(.L_x_1161) ;  /* 0xfffffffd00d40947 */ /* 0x002fea000393ffff */
.L_x_1143:
[----:B------:R-:W-:Y:S05]  /*113e0*/  BSYNC B1 ;  /* 0x0000000000017941 */ /* 0x000fea0003800000 */
.L_x_1142:
[----:B------:R-:W3:Y:S02]  /*113f0*/  LDL.LU R4, [R1+0x30] ;  /* 0x0000300001047983 */ /* 0x000ee40000300800 */
[----:B---3--:R-:W-:-:S07]  /*11400*/  VIADD R0, R4, 0xfffffffd ;  /* 0xfffffffd04007836 */ /* 0x008fce0000000000 */
.L_x_1141:
[----:B------:R-:W-:Y:S05]  /*11410*/  BSYNC B2 ;  /* 0x0000000000027941 */ /* 0x000fea0003800000 */
.L_x_1140:
[----:B------:R-:W3:Y:S01]  /*11420*/  LDL.LU R2, [R1+0x2c] ;  /* 0x00002c0001027983 */ /* 0x000ee20000300800 */
[----:B------:R-:W-:-:S05]  /*11430*/  IMAD.MOV R6, RZ, RZ, -R6 ;  /* 0x000000ffff067224 */ /* 0x000fca00078e0a06 */
[----:B---3--:R-:W-:-:S13]  /*11440*/  ISETP.NE.AND P0, PT, R2, R6, PT ;  /* 0x000000060200720c */ /* 0x008fda0003f05270 */
[----:B------:R-:W-:Y:S05]  /*11450*/  @!P0 BRA `(.L_x_1139) ;  /* 0x0000001c00488947 */ /* 0x000fea0003800000 */
.L_x_1202:
[----:B------:R-:W3:Y:S04]  /*11460*/  LDL R4, [R1+0x8] ;  /* 0x0000080001047983 */ /* 0x000ee80000100800 */
[----:B0-----:R-:W0:Y:S04]  /*11470*/  LDL.LU R3, [R1+0xc] ;  /* 0x00000c0001037983 */ /* 0x001e280000300800 */
[----:B------:R-:W4:Y:S01]  /*11480*/  LDL.LU R2, [R1+0x18] ;  /* 0x0000180001027983 */ /* 0x000f220000300800 */
[----:B------:R-:W-:Y:S05]  /*11490*/  YIELD ;  /* 0x0000000000007946 */ /* 0x000fea0003800000 */
[----:B------:R-:W-:Y:S01]  /*114a0*/  BSSY B1, `(.L_x_1162) ;  /* 0x00000e2000017945 */ /* 0x000fe20003800000 */
[----:B---3--:R-:W-:Y:S01]  /*114b0*/  LOP3.LUT P1, RZ, R4, 0x1, RZ, 0xc0, !PT ;  /* 0x0000000104ff7812 */ /* 0x008fe2000782c0ff */
[----:B0-----:R-:W-:-:S05]  /*114c0*/  VIADD R7, R3, 0x1 ;  /* 0x0000000103077836 */ /* 0x001fca0000000000 */
[----:B------:R-:W-:-:S04]  /*114d0*/  ISETP.NE.AND P0, PT, R7, 0x2, PT ;  /* 0x000000020700780c */ /* 0x000fc80003f05270 */
[----:B------:R-:W-:Y:S02]  /*114e0*/  SEL R6, RZ, 0x1, P0 ;  /* 0x00000001ff067807 */ /* 0x000fe40000000000 */
[----:B------:R-:W-:Y:S02]  /*114f0*/  SEL R7, R7, RZ, P0 ;  /* 0x000000ff07077207 */ /* 0x000fe40000000000 */
[----:B----4-:R-:W-:Y:S01]  /*11500*/  LOP3.LUT R6, R2, R6, RZ, 0x3c, !PT ;  /* 0x0000000602067212 */ /* 0x010fe200078e3cff */
[----:B------:R-:W-:Y:S06]  /*11510*/  @!P1 BRA `(.L_x_1163) ;  /* 0x0000000c00689947 */ /* 0x000fec0003800000 */
[----:B------:R-:W-:Y:S01]  /*11520*/  ULDC.64 UR4, c[0x0][0x418] ;  /* 0x0001060000047ab9 */ /* 0x000fe20000000a00 */
[----:B------:R-:W-:Y:S01]  /*11530*/  IMAD.MOV.U32 R8, RZ, RZ, R0 ;  /* 0x000000ffff087224 */ /* 0x000fe200078e0000 */
[----:B------:R-:W-:-:S04]  /*11540*/  ISETP.NE.U32.AND P0, PT, RZ, UR4, PT ;  /* 0x00000004ff007c0c */ /* 0x000fc8000bf05070 */
[----:B------:R-:W-:-:S13]  /*11550*/  ISETP.NE.AND.EX P0, PT, RZ, UR5, PT, P0 ;  /* 0x00000005ff007c0c */ /* 0x000fda000bf05300 */
[----:B------:R-:W-:Y:S05]  /*11560*/  @!P0 BRA `(.L_x_1164) ;  /* 0x0000000000508947 */ /* 0x000fea0003800000 */
[----:B------:R-:W3:Y:S01]  /*11570*/  LDL R9, [R1+0x1c] ;  /* 0x00001c0001097983 */ /* 0x000ee20000100800 */
[----:B------:R-:W0:Y:S01]  /*11580*/  LDC R8, c[0x0][0x43c] ;  /* 0x00010f00ff087b82 */ /* 0x000e220000000800 */
[----:B------:R-:W-:Y:S02]  /*11590*/  ULDC.64 UR6, c[0x0][0x428] ;  /* 0x00010a0000067ab9 */ /* 0x000fe40000000a00 */
[----:B------:R-:W4:Y:S01]  /*115a0*/  LDL R5, [R1+0x10] ;  /* 0x0000100001057983 */ /* 0x000f220000100800 */
        /* <DEDUP_REMOVED lines=16> */
.L_x_1164:
[----:B0-----:R-:W3:Y:S01]  /*116b0*/  LDL R2, [R1+0x4] ;  /* 0x0000040001027983 */ /* 0x001ee20000100800 */
[----:B------:R-:W0:Y:S01]  /*116c0*/  S2R R3, SR_TID.X ;  /* 0x0000000000037919 */ /* 0x000e220000002100 */
[----:B------:R-:W-:Y:S01]  /*116d0*/  BSSY B2, `(.L_x_1165) ;  /* 0x0000007000027945 */ /* 0x000fe20003800000 */
[----:B0-----:R-:W-:-:S04]  /*116e0*/  LOP3.LUT R3, R3, 0x7f, RZ, 0xc0, !PT ;  /* 0x0000007f03037812 */ /* 0x001fc800078ec0ff */
[----:B------:R-:W-:Y:S01]  /*116f0*/  ISETP.NE.AND P1, PT, R3, RZ, PT ;  /* 0x000000ff0300720c */ /* 0x000fe20003f25270 */
[----:B---3--:R-:W-:Y:S01]  /*11700*/  IMAD R4, R7, 0x8, R2 ;  /* 0x0000000807047824 */ /* 0x008fe200078e0202 */
[----:B------:R-:W-:-:S04]  /*11710*/  SHF.L.U32 R2, R6, 0x1f, RZ ;  /* 0x0000001f06027819 */ /* 0x000fc800000006ff */
[----:B------:R-:W0:Y:S02]  /*11720*/  SYNCS.PHASECHK.TRANS64.TRYWAIT P0, [R4+URZ+0x38840], R2 ;  /* 0x03884002040075a7 */ /* 0x000e24000800017f */
[----:B0-----:R-:W-:Y:S05]  /*11730*/  @!P0 BRA `(.L_x_1166) ;  /* 0x0000003c00e08947 */ /* 0x001fea0003800000 */
.L_x_1261:
[----:B------:R-:W-:Y:S05]  /*11740*/  BSYNC B2 ;  /* 0x0000000000027941 */ /* 0x000fea0003800000 */
.L_x_1165:
        /* <DEDUP_REMOVED lines=9> */
.L_x_1168:
[----:B------:R-:W-:Y:S05]  /*117e0*/  BSYNC B2 ;  /* 0x0000000000027941 */ /* 0x000fea0003800000 */
.L_x_1167:
        /* <DEDUP_REMOVED lines=13> */
.L_x_1169:
        /* <DEDUP_REMOVED lines=11> */
[----:B------:R-:W1:Y:S01]  /*11970*/  SYNCS.PHASECHK.TRANS64.TRYWAIT P0, [R4+URZ+0x38860], R2 ;  /* 0x03886002040075a7 */ /* 0x000e62000800017f */
[----:B------:R-:W-:Y:S04]  /*11980*/  BSSY B2, `(.L_x_1170) ;  /* 0x0000002000027945 */ /* 0x000fe80003800000 */
[----:B-1----:R-:W-:Y:S05]  /*11990*/  @!P0 BRA `(.L_x_1171) ;  /* 0x0000003c005c8947 */ /* 0x002fea0003800000 */
.L_x_1262:
[----:B------:R-:W-:Y:S05]  /*119a0*/  BSYNC B2 ;  /* 0x0000000000027941 */ /* 0x000fea0003800000 */
.L_x_1170:
        /* <DEDUP_REMOVED lines=11> */
.L_x_1173:
[----:B------:R-:W-:Y:S05]  /*11a60*/  BSYNC B2 ;  /* 0x0000000000027941 */ /* 0x000fea0003800000 */
.L_x_1172:
[----:B------:R-:W3:Y:S01]  /*11a70*/  LDL R5, [R1+0x4] ;  /* 0x0000040001057983 */ /* 0x000ee20000100800 */
        /* <DEDUP_REMOVED lines=9> */
.L_x_1174:
        /* <DEDUP_REMOVED lines=16> */
.L_x_1175:
        /* <DEDUP_REMOVED lines=16> */
.L_x_1176:
        /* <DEDUP_REMOVED lines=16> */
.L_x_1177:
        /* <DEDUP_REMOVED lines=16> */
.L_x_1178:
        /* <DEDUP_REMOVED lines=16> */
.L_x_1179:
        /* <DEDUP_REMOVED lines=16> */
.L_x_1180:
        /* <DEDUP_REMOVED lines=16> */
.L_x_1181:
        /* <DEDUP_REMOVED lines=11> */
.L_x_1163:
[----:B------:R-:W-:Y:S05]  /*122c0*/  BSYNC B1 ;  /* 0x0000000000017941 */ /* 0x000fea0003800000 */
.L_x_1162:
[----:B------:R-:W3:Y:S01]  /*122d0*/  LDL R2, [R1+0x8] ;  /* 0x0000080001027983 */ /* 0x000ee20000100800 */
[----:B------:R-:W-:Y:S01]  /*122e0*/  VIADD R7, R7, 0x1 ;  /* 0x0000000107077836 */ /* 0x000fe20000000000 */
[----:B------:R-:W-:Y:S04]  /*122f0*/  BSSY B1, `(.L_x_1182) ;  /* 0x00000e5000017945 */ /* 0x000fe80003800000 */
[----:B------:R-:W-:-:S04]  /*12300*/  ISETP.NE.AND P0, PT, R7, 0x2, PT ;  /* 0x000000020700780c */ /* 0x000fc80003f05270 */
[----:B------:R-:W-:Y:S02]  /*12310*/  SEL R9, R7, RZ, P0 ;  /* 0x000000ff07097207 */ /* 0x000fe40000000000 */
[----:B---3--:R-:W-:Y:S02]  /*12320*/  LOP3.LUT P2, RZ, R2, 0x1, RZ, 0xc0, !PT ;  /* 0x0000000102ff7812 */ /* 0x008fe4000784c0ff */
        /* <DEDUP_REMOVED lines=30> */
.L_x_1184:
[----:B-1----:R-:W3:Y:S01]  /*12510*/  LDL R2, [R1+0x4] ;  /* 0x0000040001027983 */ /* 0x002ee20000100800 */
[----:B------:R-:W1:Y:S01]  /*12520*/  S2R R3, SR_TID.X ;  /* 0x0000000000037919 */ /* 0x000e620000002100 */
[----:B------:R-:W-:Y:S01]  /*12530*/  BSSY B2, `(.L_x_1185) ;  /* 0x0000007000027945 */ /* 0x000fe20003800000 */
[----:B-1----:R-:W-:-:S04]  /*12540*/  LOP3.LUT R3, R3, 0x7f, RZ, 0xc0, !PT ;  /* 0x0000007f03037812 */ /* 0x002fc800078ec0ff */
[----:B------:R-:W-:Y:S01]  /*12550*/  ISETP.NE.AND P1, PT, R3, RZ, PT ;  /* 0x000000ff0300720c */ /* 0x000fe20003f25270 */
[----:B---3--:R-:W-:Y:S01]  /*12560*/  IMAD R4, R9, 0x8, R2 ;  /* 0x0000000809047824 */ /* 0x008fe200078e0202 */
[----:B------:R-:W-:-:S04]  /*12570*/  SHF.L.U32 R2, R8, 0x1f, RZ ;  /* 0x0000001f08027819 */ /* 0x000fc800000006ff */
[----:B------:R-:W1:Y:S02]  /*12580*/  SYNCS.PHASECHK.TRANS64.TRYWAIT P0, [R4+URZ+0x38840], R2 ;  /* 0x03884002040075a7 */ /* 0x000e64000800017f */
[----:B-1----:R-:W-:Y:S05]  /*12590*/  @!P0 BRA `(.L_x_1186) ;  /* 0x0000003000708947 */ /* 0x002fea0003800000 */
.L_x_1263:
[----:B------:R-:W-:Y:S05]  /*125a0*/  BSYNC B2 ;  /* 0x0000000000027941 */ /* 0x000fea0003800000 */
.L_x_1185:
        /* <DEDUP_REMOVED lines=9> */
.L_x_1188:
[----:B------:R-:W-:Y:S05]  /*12640*/  BSYNC B2 ;  /* 0x0000000000027941 */ /* 0x000fea0003800000 */
.L_x_1187:
        /* <DEDUP_REMOVED lines=14> */
.L_x_1189:
        /* <DEDUP_REMOVED lines=14> */
.L_x_1264:
[----:B------:R-:W-:Y:S05]  /*12810*/  BSYNC B2 ;  /* 0x0000000000027941 */ /* 0x000fea0003800000 */
.L_x_1190:
        /* <DEDUP_REMOVED lines=11> */
.L_x_1193:
[----:B------:R-:W-:Y:S05]  /*128d0*/  BSYNC B2 ;  /* 0x0000000000027941 */ /* 0x000fea0003800000 */
.L_x_1192:
[----:B------:R-:W3:Y:S04]  /*128e0*/  LDL R8, [R1+0x4] ;  /* 0x0000040001087983 */ /* 0x000ee80000100800 */
        /* <DEDUP_REMOVED lines=10> */
.L_x_1194:
        /* <DEDUP_REMOVED lines=16> */
.L_x_1195:
        /* <DEDUP_REMOVED lines=16> */
.L_x_1196:
        /* <DEDUP_REMOVED lines=16> */
.L_x_1197:
        /* <DEDUP_REMOVED lines=16> */
.L_x_1198:
        /* <DEDUP_REMOVED lines=16> */
.L_x_1199:
        /* <DEDUP_REMOVED lines=16> */
.L_x_1200:
        /* <DEDUP_REMOVED lines=16> */
.L_x_1201:
        /* <DEDUP_REMOVED lines=11> */
.L_x_1183:
[----:B------:R-:W-:Y:S05]  /*13140*/  BSYNC B1 ;  /* 0x0000000000017941 */ /* 0x000fea0003800000 */
.L_x_1182:
[C---:B------:R-:W-:Y:S01]  /*13150*/  ISETP.GT.AND P0, PT, R0.reuse, 0x1, PT ;  /* 0x000000010000780c */ /* 0x040fe20003f04270 */
[----:B------:R-:W-:-:S12]  /*13160*/  VIADD R0, R0, 0xfffffffe ;  /* 0xfffffffe00007836 */ /* 0x000fd80000000000 */
[----:B------:R-:W-:Y:S05]  /*13170*/  @P0 BRA `(.L_x_1202) ;  /* 0xffffffe000b80947 */ /* 0x000fea000383ffff */
.L_x_1139:
[----:B------:R-:W-:Y:S05]  /*13180*/  BSYNC B0 ;  /* 0x0000000000007941 */ /* 0x000fea0003800000 */
.L_x_1138:
[----:B------:R-:W3:Y:S04]  /*13190*/  LDL.LU R4, [R1+0xc] ;  /* 0x00000c0001047983 */ /* 0x000ee80000300800 */
[----:B------:R-:W4:Y:S01]  /*131a0*/  LDL.LU R3, [R1+0x18] ;  /* 0x0000180001037983 */ /* 0x000f220000300800 */
[----:B------:R-:W1:Y:S01]  /*131b0*/  S2R R2, SR_TID.X ;  /* 0x0000000000027919 */ /* 0x000e620000002100 */
[----:B------:R-:W-:Y:S01]  /*131c0*/  BSSY B0, `(.L_x_1203) ;  /* 0x0000015000007945 */ /* 0x000fe20003800000 */
[----:B-1----:R-:W-:-:S04]  /*131d0*/  LOP3.LUT R2, R2, 0x7f, RZ, 0xc0, !PT ;  /* 0x0000007f02027812 */ /* 0x002fc800078ec0ff */
[----:B------:R-:W-:Y:S01]  /*131e0*/  ISETP.NE.AND P1, PT, R2, RZ, PT ;  /* 0x000000ff0200720c */ /* 0x000fe20003f25270 */
[----:B---3--:R-:W-:-:S05]  /*131f0*/  VIADD R0, R4, 0x1 ;  /* 0x0000000104007836 */ /* 0x008fca0000000000 */
[----:B------:R-:W-:-:S04]  /*13200*/  ISETP.NE.AND P0, PT, R0, 0x2, PT ;  /* 0x000000020000780c */ /* 0x000fc80003f05270 */
[----:B------:R-:W-:-:S04]  /*13210*/  SEL R2, RZ, 0x1, P0 ;  /* 0x00000001ff027807 */ /* 0x000fc80000000000 */
[----:B----4-:R-:W-:-:S05]  /*13220*/  LOP3.LUT R3, R3, R2, RZ, 0x3c, !PT ;  /* 0x0000000203037212 */ /* 0x010fca00078e3cff */
[----:B------:R1:W-:Y:S01]  /*13230*/  STL [R1+0x18], R3 ;  /* 0x0000180301007387 */ /* 0x0003e20000100800 */
[----:B------:R-:W-:Y:S05]  /*13240*/  @P1 BRA `(.L_x_1204) ;  /* 0x0000000000301947 */ /* 0x000fea0003800000 */
[----:B-1----:R-:W1:Y:S01]  /*13250*/  S2R R3, SR_LANEID ;  /* 0x0000000000037919 */ /* 0x002e620000000000 */
[----:B------:R-:W-:Y:S01]  /*13260*/  VOTEU.ANY UR4, UPT, PT ;  /* 0x0000000000047886 */ /* 0x000fe200038e0100 */
[----:B------:R-:W3:Y:S01]  /*13270*/  LDC.64 R4, c[0x0][0xd60] ;  /* 0x00035800ff047b82 */ /* 0x000ee20000000a00 */
[----:B------:R-:W1:Y:S02]  /*13280*/  FLO.U32 R2, UR4 ;  /* 0x0000000400027d00 */ /* 0x000e6400080e0000 */
[----:B-1----:R-:W-:-:S06]  /*13290*/  ISETP.EQ.U32.AND P1, PT, R2, R3, PT ;  /* 0x000000030200720c */ /* 0x002fcc0003f22070 */
[----:B------:R-:W3:Y:S07]  /*132a0*/  POPC R3, UR4 ;  /* 0x0000000400037d09 */ /* 0x000eee0008000000 */
[----:B---3--:R-:W3:Y:S04]  /*132b0*/  @P1 ATOMG.E.ADD.STRONG.GPU PT, R3, desc[UR38][R4.64], R3 ;  /* 0x00000003040319a8 */ /* 0x008ee800081ee1e6 */
[----:B---3--:R1:W3:Y:S02]  /*132c0*/  SHFL.IDX PT, R3, R3, R2, 0x1f ;  /* 0x00001f0203037589 */ /* 0x0082e400000e0000 */
[----:B-1----:R-:W1:Y:S02]  /*132d0*/  S2R R2, SR_LTMASK ;  /* 0x0000000000027919 */ /* 0x002e640000003900 */
[----:B-1----:R-:W-:-:S06]  /*132e0*/  LOP3.LUT R2, R2, UR4, RZ, 0xc0, !PT ;  /* 0x0000000402027c12 */ /* 0x002fcc000f8ec0ff */
[----:B------:R-:W3:Y:S02]  /*132f0*/  POPC R2, R2 ;  /* 0x0000000200027309 */ /* 0x000ee40000000000 */
[----:B---3--:R-:W-:-:S07]  /*13300*/  IADD3 R16, R3, UR36, R2 ;  /* 0x0000002403107c10 */ /* 0x008fce000fffe002 */
.L_x_1204:
[----:B------:R-:W-:Y:S05]  /*13310*/  BSYNC B0 ;  /* 0x0000000000007941 */ /* 0x000fea0003800000 */
.L_x_1203:
[----:B------:R-:W-:-:S05]  /*13320*/  SEL R0, R0, RZ, P0 ;  /* 0x000000ff00007207 */ /* 0x000fca0000000000 */
[----:B------:R3:W-:Y:S02]  /*13330*/  STL [R1+0xc], R0 ;  /* 0x00000c0001007387 */ /* 0x0007e40000100800 */
.L_x_1100:
[----:B------:R-:W-:Y:S05]  /*13340*/  BSYNC B7 ;  /* 0x0000000000077941 */ /* 0x000fea0003800000 */
.L_x_1098:
[----:B---3--:R-:W3:Y:S02]  /*13350*/  LDL R0, [R1+0x8] ;  /* 0x0000080001007983 */ /* 0x008ee40000100800 */
[----:B---3--:R-:W-:-:S13]  /*13360*/  LOP3.LUT P0, RZ, R0, 0x40, RZ, 0xc0, !PT ;  /* 0x0000004000ff7812 */ /* 0x008fda000780c0ff */
[----:B------:R-:W-:Y:S05]  /*13370*/  @!P0 BRA `(.L_x_1205) ;  /* 0x0000000000288947 */ /* 0x000fea0003800000 */
[----:B------:R-:W-:Y:S05]  /*13380*/  WARPSYNC.ALL ;  /* 0x0000000000007948 */ /* 0x000fea0003800000 */
[----:B------:R-:W3:Y:S08]  /*13390*/  S2UR UR5, SR_CgaCtaId ;  /* 0x00000000000579c3 */ /* 0x000ef00000008800 */
[----:B------:R-:W-:Y:S06]  /*133a0*/  BAR.SYNC.DEFER_BLOCKING 0x5, 0x180 ;  /* 0x0146000000007b1d */ /* 0x000fec0000010000 */
[----:B------:R-:W-:-:S02]  /*133b0*/  UMOV UR4, 0x400 ;  /* 0x0000040000047882 */ /* 0x000fc40000000000 */
[----:B---3--:R-:W-:-:S06]  /*133c0*/  ULEA UR4, UR5, UR4, 0x18 ;  /* 0x0000000405047291 */ /* 0x008fcc000f8ec03f */
[----:B------:R-:W-:-:S05]  /*133d0*/  IMAD.U32 R0, RZ, RZ, UR4 ;  /* 0x00000004ff007e24 */ /* 0x000fca000f8e00ff */
[----:B------:R3:W4:Y:S04]  /*133e0*/  LDS.128 R16, [R0+0x388d0] ;  /* 0x0388d00000107984 */ /* 0x0007280000000c00 */
[----:B------:R3:W-:Y:S01]  /*133f0*/  STL [R1+0x4], R0 ;  /* 0x0000040001007387 */ /* 0x0007e20000100800 */
[----:B------:R-:W-:Y:S06]  /*13400*/  BAR.ARV 0x4, 0x180 ;  /* 0x0106000000007b1d */ /* 0x000fec0000002000 */
[----:B------:R-:W-:Y:S05]  /*13410*/  BRA `(.L_x_1206) ;  /* 0x0000000800487947 */ /* 0x000fea0003800000 */
.L_x_1205:
[----:B------:R-:W0:Y:S01]  /*13420*/  S2R R0, SR_TID.X ;  /* 0x0000000000007919 */ /* 0x000e220000002100 */
[----:B------:R-:W-:Y:S01]  /*13430*/  UMOV UR4, 0xffffffff ;  /* 0xffffffff00047882 */ /* 0x000fe20000000000 */
[----:B01----:R-:W-:-:S04]  /*13440*/  LOP3.LUT R7, R0, 0x1f, RZ, 0xc0, !PT ;  /* 0x0000001f00077812 */ /* 0x003fc800078ec0ff */
[----:B------:R-:W-:Y:S01]  /*13450*/  ISETP.NE.AND P0, PT, R7, 0x1f, PT ;  /* 0x0000001f0700780c */ /* 0x000fe20003f05270 */
[----:B------:R-:W-:-:S12]  /*13460*/  BRA.DIV UR4, `(.L_x_1207) ;  /* 0x0000002204e47947 */ /* 0x000fd8000b800000 */
[----:B------:R-:W-:Y:S01]  /*13470*/  IMAD.IADD R0, R19, 0x1, R7 ;  /* 0x0000000113007824 */ /* 0x000fe200078e0207 */
[----:B------:R-:W-:-:S04]  /*13480*/  ULDC UR4, c[0x0][0xd3c] ;  /* 0x00034f0000047ab9 */ /* 0x000fc80000000800 */
[----:B------:R-:W-:-:S13]  /*13490*/  ISETP.GE.OR P1, PT, R0, UR4, !P0 ;  /* 0x0000000400007c0c */ /* 0x000fda000c726670 */
[----:B------:R-:W0:Y:S02]  /*134a0*/  @!P1 LDC.64 R2, c[0x0][0xd80] ;  /* 0x00036000ff029b82 */ /* 0x000e240000000a00 */
[----:B0-----:R-:W-:-:S06]  /*134b0*/  @!P1 IMAD.WIDE R2, R0, 0x4, R2 ;  /* 0x0000000400029825 */ /* 0x001fcc00078e0202 */
[----:B------:R0:W3:Y:S01]  /*134c0*/  @!P1 LDG.E R3, desc[UR38][R2.64] ;  /* 0x0000002602039981 */ /* 0x0000e2000c1e1900 */
[C---:B------:R-:W-:Y:S02]  /*134d0*/  ISETP.GE.U32.AND P2, PT, R7.reuse, 0x2, PT ;  /* 0x000000020700780c */ /* 0x040fe40003f46070 */
[C---:B------:R-:W-:Y:S01]  /*134e0*/  ISETP.GE.U32.AND P3, PT, R7.reuse, 0x4, PT ;  /* 0x000000040700780c */ /* 0x040fe20003f66070 */
[----:B------:R-:W-:Y:S01]  /*134f0*/  SHFL.IDX PT, R0, R16, RZ, 0x1f ;  /* 0x00001fff10007589 */ /* 0x000fe200000e0000 */
[C---:B------:R-:W-:Y:S02]  /*13500*/  ISETP.GE.U32.AND P4, PT, R7.reuse, 0x8, PT ;  /* 0x000000080700780c */ /* 0x040fe40003f86070 */
[C---:B------:R-:W-:Y:S01]  /*13510*/  ISETP.GE.U32.AND P5, PT, R7.reuse, 0x10, PT ;  /* 0x000000100700780c */ /* 0x040fe20003fa6070 */
[----:B------:R-:W-:Y:S01]  /*13520*/  SHFL.IDX PT, R4, R16, 0x1, 0x1f ;  /* 0x00201f0010047f89 */ /* 0x000fe200000e0000 */
[----:B0-----:R-:W-:Y:S02]  /*13530*/  IMAD.MOV.U32 R2, RZ, RZ, RZ ;  /* 0x000000ffff027224 */ /* 0x001fe400078e00ff */
[----:B---3--:R-:W-:Y:S01]  /*13540*/  @!P1 IMAD.MOV.U32 R2, RZ, RZ, R3 ;  /* 0x000000ffff029224 */ /* 0x008fe200078e0003 */
        /* <DEDUP_REMOVED lines=17> */
.L_x_1274:
[----:B------:R-:W-:Y:S02]  /*13660*/  ULDC UR4, c[0x0][0xd38] ;  /* 0x00034e0000047ab9 */ /* 0x000fe40000000800 */
[----:B------:R-:W-:-:S04]  /*13670*/  IMAD.U32 R16, RZ, RZ, UR4 ;  /* 0x00000004ff107e24 */ /* 0x000fc8000f8e00ff */
[----:B-1----:R-:W-:-:S04]  /*13680*/  IMAD R6, R6, R16, RZ ;  /* 0x0000001006067224 */ /* 0x002fc800078e02ff */
[----:B------:R-:W-:-:S05]  /*13690*/  IMAD.IADD R4, R4, 0x1, R6 ;  /* 0x0000000104047824 */ /* 0x000fca00078e0206 */
[----:B------:R-:W-:-:S13]  /*136a0*/  ISETP.GT.AND P6, PT, R4, R0, PT ;  /* 0x000000000400720c */ /* 0x000fda0003fc4270 */
[----:B------:R-:W-:Y:S05]  /*136b0*/  @P6 BRA `(.L_x_1208) ;  /* 0x00000000009c6947 */ /* 0x000fea0003800000 */
.L_x_1213:
[----:B------:R-:W1:Y:S01]  /*136c0*/  LDC R2, c[0x0][0xd3c] ;  /* 0x00034f00ff027b82 */ /* 0x000e620000000800 */
[----:B------:R-:W-:-:S05]  /*136d0*/  VIADD R19, R19, 0x1f ;  /* 0x0000001f13137836 */ /* 0x000fca0000000000 */
[----:B-1----:R-:W-:-:S13]  /*136e0*/  ISETP.GE.AND P6, PT, R19, R2, PT ;  /* 0x000000021300720c */ /* 0x002fda0003fc6270 */
[----:B------:R-:W-:Y:S05]  /*136f0*/  @P6 BRA `(.L_x_1209) ;  /* 0x0000000400446947 */ /* 0x000fea0003800000 */
[----:B0-----:R-:W0:Y:S01]  /*13700*/  S2R R3, SR_TID.X ;  /* 0x0000000000037919 */ /* 0x001e220000002100 */
        /* <DEDUP_REMOVED lines=9> */
.L_x_1211:
[----:B------:R-:W-:Y:S05]  /*137a0*/  BSYNC B0 ;  /* 0x0000000000007941 */ /* 0x000fea0003800000 */
.L_x_1210:
[----:B------:R-:W-:-:S03]  /*137b0*/  UMOV UR4, 0xffffffff ;  /* 0xffffffff00047882 */ /* 0x000fc60000000000 */
[----:B------:R-:W-:Y:S05]  /*137c0*/  BRA.DIV UR4, `(.L_x_1212) ;  /* 0x0000002604487947 */ /* 0x000fea000b800000 */
        /* <DEDUP_REMOVED lines=16> */
.L_x_1282:
[----:B------:R-:W-:Y:S02]  /*138d0*/  ULDC UR4, c[0x0][0xd38] ;  /* 0x00034e0000047ab9 */ /* 0x000fe40000000800 */
[----:B------:R-:W-:-:S04]  /*138e0*/  IMAD.U32 R16, RZ, RZ, UR4 ;  /* 0x00000004ff107e24 */ /* 0x000fc8000f8e00ff */
[----:B-1----:R-:W-:-:S04]  /*138f0*/  IMAD R6, R6, R16, RZ ;  /* 0x0000001006067224 */ /* 0x002fc800078e02ff */
[----:B------:R-:W-:-:S05]  /*13900*/  IMAD.IADD R4, R6, 0x1, R4 ;  /* 0x0000000106047824 */ /* 0x000fca00078e0204 */
[----:B------:R-:W-:-:S13]  /*13910*/  ISETP.GT.AND P6, PT, R4, R0, PT ;  /* 0x000000000400720c */ /* 0x000fda0003fc4270 */
[----:B------:R-:W-:Y:S05]  /*13920*/  @!P6 BRA `(.L_x_1213) ;  /* 0xfffffffc0064e947 */ /* 0x000fea000383ffff */
.L_x_1208:
[----:B------:R-:W-:Y:S01]  /*13930*/  IMAD.IADD R6, R4, 0x1, -R6 ;  /* 0x0000000104067824 */ /* 0x000fe200078e0a06 */
[----:B------:R-:W-:-:S03]  /*13940*/  UMOV UR4, 0xffffffff ;  /* 0xffffffff00047882 */ /* 0x000fc60000000000 */
[----:B------:R-:W-:-:S05]  /*13950*/  IMAD R4, R3, R16, R6 ;  /* 0x0000001003047224 */ /* 0x000fca00078e0206 */
[----:B------:R-:W-:Y:S01]  /*13960*/  ISETP.GT.AND P6, PT, R4, R0, PT ;  /* 0x000000000400720c */ /* 0x000fe20003fc4270 */
[----:B------:R-:W-:-:S12]  /*13970*/  BRA.DIV UR4, `(.L_x_1214) ;  /* 0x0000002604b47947 */ /* 0x000fd8000b800000 */
[----:B------:R-:W-:-:S04]  /*13980*/  VOTE.ANY R5, PT, !P6 ;  /* 0x0000000000057806 */ /* 0x000fc800070e0100 */
[----:B------:R-:W1:Y:S02]  /*13990*/  POPC R4, R5 ;  /* 0x0000000500047309 */ /* 0x000e640000000000 */
[----:B-1----:R1:W3:Y:S02]  /*139a0*/  SHFL.IDX PT, R17, R2, R4, 0x1f ;  /* 0x00001f0402117589 */ /* 0x0022e400000e0000 */
.L_x_1286:
[----:B------:R-:W-:Y:S01]  /*139b0*/  ISETP.NE.AND P0, PT, R5, RZ, PT ;  /* 0x000000ff0500720c */ /* 0x000fe20003f05270 */
[----:B-1----:R-:W-:-:S12]  /*139c0*/  IMAD.MOV.U32 R2, RZ, RZ, RZ ;  /* 0x000000ffff027224 */ /* 0x002fd800078e00ff */
[----:B------:R-:W-:Y:S05]  /*139d0*/  @!P0 BRA `(.L_x_1215) ;  /* 0x0000000000108947 */ /* 0x000fea0003800000 */
[----:B------:R-:W-:Y:S01]  /*139e0*/  UMOV UR4, 0xffffffff ;  /* 0xffffffff00047882 */ /* 0x000fe20000000000 */
[----:B------:R-:W-:Y:S02]  /*139f0*/  VIADD R12, R4, 0xffffffff ;  /* 0xffffffff040c7836 */ /* 0x000fe40000000000 */
[----:B------:R-:W-:Y:S05]  /*13a00*/  BRA.DIV UR4, `(.L_x_1216) ;  /* 0x0000002604d87947 */ /* 0x000fea000b800000 */
[----:B------:R1:W4:Y:S02]  /*13a10*/  SHFL.IDX PT, R2, R3, R12, 0x1f ;  /* 0x00001f0c03027589 */ /* 0x00032400000e0000 */
.L_x_1215:
[----:B---3--:R-:W-:Y:S01]  /*13a20*/  IABS R5, R17 ;  /* 0x0000001100057213 */ /* 0x008fe20000000000 */
[----:B----4-:R-:W-:Y:S02]  /*13a30*/  IMAD R16, R2, R16, R6 ;  /* 0x0000001002107224 */ /* 0x010fe400078e0206 */
[----:B------:R-:W-:Y:S01]  /*13a40*/  IMAD.IADD R19, R4, 0x1, R19 ;  /* 0x0000000104137824 */ /* 0x000fe200078e0213 */
[----:B------:R-:W3:Y:S01]  /*13a50*/  I2F.RP R2, R5 ;  /* 0x0000000500027306 */ /* 0x000ee20000209400 */
[----:B------:R-:W-:-:S07]  /*13a60*/  IMAD.IADD R0, R0, 0x1, -R16 ;  /* 0x0000000100007824 */ /* 0x000fce00078e0a10 */
[----:B---3--:R-:W3:Y:S02]  /*13a70*/  MUFU.RCP R2, R2 ;  /* 0x0000000200027308 */ /* 0x008ee40000001000 */
[----:B---3--:R-:W-:-:S06]  /*13a80*/  VIADD R2, R2, 0xffffffe ;  /* 0x0ffffffe02027836 */ /* 0x008fcc0000000000 */
        /* <DEDUP_REMOVED lines=24> */
.L_x_1209:
[----:B------:R-:W-:Y:S01]  /*13c10*/  UMOV UR4, URZ ;  /* 0x0000003f00047c82 */ /* 0x000fe20008000000 */
[----:B------:R-:W-:Y:S01]  /*13c20*/  UMOV UR5, URZ ;  /* 0x0000003f00057c82 */ /* 0x000fe20008000000 */
[----:B------:R-:W-:Y:S01]  /*13c30*/  ULDC UR6, c[0x0][0xd3c] ;  /* 0x00034f0000067ab9 */ /* 0x000fe20000000800 */
[----:B------:R-:W-:Y:S02]  /*13c40*/  IMAD.MOV.U32 R16, RZ, RZ, R0 ;  /* 0x000000ffff107224 */ /* 0x000fe400078e0000 */
[----:B------:R-:W-:Y:S02]  /*13c50*/  IMAD.U32 R17, RZ, RZ, UR4 ;  /* 0x00000004ff117e24 */ /* 0x000fe4000f8e00ff */
[----:B------:R-:W-:Y:S02]  /*13c60*/  IMAD.U32 R18, RZ, RZ, UR5 ;  /* 0x00000005ff127e24 */ /* 0x000fe4000f8e00ff */
[----:B------:R-:W-:-:S07]  /*13c70*/  IMAD.U32 R19, RZ, RZ, UR6 ;  /* 0x00000006ff137e24 */ /* 0x000fce000f8e00ff */
.L_x_1217:
[----:B0-----:R0:W3:Y:S01]  /*13c80*/  LDL R3, [R1+0x4] ;  /* 0x0000040001037983 */ /* 0x0010e20000100800 */
[----:B------:R-:W1:Y:S01]  /*13c90*/  S2R R0, SR_TID.X ;  /* 0x0000000000007919 */ /* 0x000e620000002100 */
[----:B------:R-:W-:Y:S05]  /*13ca0*/  WARPSYNC.ALL ;  /* 0x0000000000007948 */ /* 0x000fea0003800000 */
[----:B-1----:R-:W-:Y:S01]  /*13cb0*/  LOP3.LUT R0, R0, 0x1f, RZ, 0xc0, !PT ;  /* 0x0000001f00007812 */ /* 0x002fe200078ec0ff */
[----:B------:R-:W-:Y:S03]  /*13cc0*/  BAR.SYNC.DEFER_BLOCKING 0x4, 0x180 ;  /* 0x0106000000007b1d */ /* 0x000fe60000010000 */
[----:B------:R-:W-:-:S13]  /*13cd0*/  ISETP.NE.AND P0, PT, R0, RZ, PT ;  /* 0x000000ff0000720c */ /* 0x000fda0003f05270 */
[----:B------:R-:W3:Y:S01]  /*13ce0*/  @!P0 S2R R0, SR_CgaCtaId ;  /* 0x0000000000008919 */ /* 0x000ee20000008800 */
[----:B------:R-:W-:-:S04]  /*13cf0*/  @!P0 MOV R2, 0x400 ;  /* 0x0000040000028802 */ /* 0x000fc80000000f00 */
[----:B---3--:R-:W-:-:S05]  /*13d00*/  @!P0 LEA R3, R0, R2, 0x18 ;  /* 0x0000000200038211 */ /* 0x008fca00078ec0ff */
[----:B------:R0:W-:Y:S04]  /*13d10*/  @!P0 STS.128 [R3+0x388d0], R16 ;  /* 0x0388d01003008388 */ /* 0x0001e80000000c00 */
[----:B------:R0:W-:Y:S01]  /*13d20*/  @!P0 STL [R1+0x4], R3 ;  /* 0x0000040301008387 */ /* 0x0001e20000100800 */
[----:B------:R-:W-:Y:S06]  /*13d30*/  BAR.ARV 0x5, 0x180 ;  /* 0x0146000000007b1d */ /* 0x000fec0000002000 */
.L_x_1206:
[----:B------:R-:W-:Y:S02]  /*13d40*/  ULDC UR4, c[0x0][0xd3c] ;  /* 0x00034f0000047ab9 */ /* 0x000fe40000000800 */
[----:B----4-:R-:W-:-:S13]  /*13d50*/  ISETP.GE.AND P0, PT, R19, UR4, PT ;  /* 0x0000000413007c0c */ /* 0x010fda000bf06270 */
[----:B------:R-:W-:Y:S05]  /*13d60*/  @!P0 BRA `(.L_x_1218) ;  /* 0xffffff9000508947 */ /* 0x000fea000383ffff */
[----:B------:R-:W-:Y:S05]  /*13d70*/  BSYNC B8 ;  /* 0x0000000000087941 */ /* 0x000fea0003800000 */
.L_x_1094:
[----:B---3--:R-:W3:Y:S01]  /*13d80*/  LDL.LU R0, [R1+0x5c] ;  /* 0x00005c0001007983 */ /* 0x008ee20000300800 */
[----:B------:R-:W-:Y:S01]  /*13d90*/  BSSY B0, `(.L_x_1219) ;  /* 0x000000b000007945 */ /* 0x000fe20003800000 */
[----:B------:R-:W4:Y:S01]  /*13da0*/  S2R R5, SR_CgaCtaId ;  /* 0x0000000000057919 */ /* 0x000f220000008800 */
[----:B---3--:R-:W-:-:S05]  /*13db0*/  VIADD R0, R0, 0x1 ;  /* 0x0000000100007836 */ /* 0x008fca0000000000 */
[----:B------:R-:W-:-:S04]  /*13dc0*/  LEA.HI R2, R0, R0, RZ, 0x1 ;  /* 0x0000000000027211 */ /* 0x000fc800078f08ff */
[----:B01----:R-:W-:Y:S02]  /*13dd0*/  LOP3.LUT R3, R2, 0xfffffffe, RZ, 0xc0, !PT ;  /* 0xfffffffe02037812 */ /* 0x003fe400078ec0ff */
[----:B------:R-:W-:-:S03]  /*13de0*/  MOV R2, 0x400 ;  /* 0x0000040000027802 */ /* 0x000fc60000000f00 */
[----:B------:R-:W-:Y:S01]  /*13df0*/  IMAD.IADD R0, R0, 0x1, -R3 ;  /* 0x0000000100007824 */ /* 0x000fe200078e0a03 */
[----:B----4-:R-:W-:-:S04]  /*13e00*/  LEA R9, R5, R2, 0x18 ;  /* 0x0000000205097211 */ /* 0x010fc800078ec0ff */
[----:B------:R-:W-:-:S04]  /*13e10*/  SHF.L.U32 R0, R0, 0x1f, RZ ;  /* 0x0000001f00007819 */ /* 0x000fc800000006ff */
[----:B------:R-:W0:Y:S02]  /*13e20*/  SYNCS.PHASECHK.TRANS64.TRYWAIT P0, [R9+URZ+0x38820], R0 ;  /* 0x03882000090075a7 */ /* 0x000e24000800017f */
[----:B0-----:R-:W-:Y:S05]  /*13e30*/  @!P0 BRA `(.L_x_1220) ;  /* 0x0000002000f48947 */ /* 0x001fea0003800000 */
.L_x_1289:
[----:B------:R-:W-:Y:S05]  /*13e40*/  BSYNC B0 ;  /* 0x0000000000007941 */ /* 0x000fea0003800000 */
.L_x_1219:
[----:B------:R-:W-:-:S03]  /*13e50*/  UMOV UR4, 0xffffffff ;  /* 0xffffffff00047882 */ /* 0x000fc60000000000 */
[----:B------:R-:W-:Y:S05]  /*13e60*/  BRA.DIV UR4, `(.L_x_1221) ;  /* 0x0000002204fc7947 */ /* 0x000fea000b800000 */
[----:B0-----:R-:W0:Y:S02]  /*13e70*/  S2R R0, SR_TID.X ;  /* 0x0000000000007919 */ /* 0x001e240000002100 */
[----:B0-----:R-:W-:-:S04]  /*13e80*/  SHF.R.U32.HI R0, RZ, 0x5, R0 ;  /* 0x00000005ff007819 */ /* 0x001fc80000011600 */
[----:B------:R-:W-:-:S05]  /*13e90*/  LOP3.LUT R0, R0, 0x3, RZ, 0xc0, !PT ;  /* 0x0000000300007812 */ /* 0x000fca00078ec0ff */
[----:B------:R0:W1:Y:S02]  /*13ea0*/  SHFL.IDX PT, R14, R0, RZ, 0x1f ;  /* 0x00001fff000e7589 */ /* 0x00006400000e0000 */
.L_x_1292:
[----:B-1----:R-:W-:Y:S01]  /*13eb0*/  ISETP.NE.AND P0, PT, R14, RZ, PT ;  /* 0x000000ff0e00720c */ /* 0x002fe20003f05270 */
[----:B------:R-:W-:-:S12]  /*13ec0*/  BSSY B0, `(.L_x_1222) ;  /* 0x0000020000007945 */ /* 0x000fd80003800000 */
[----:B------:R-:W-:Y:S05]  /*13ed0*/  @P0 BRA `(.L_x_1223) ;  /* 0x0000000000780947 */ /* 0x000fea0003800000 */
[----:B------:R-:W-:-:S03]  /*13ee0*/  UMOV UR4, 0xffffffff ;  /* 0xffffffff00047882 */ /* 0x000fc60000000000 */
[----:B------:R-:W-:Y:S05]  /*13ef0*/  BRA.DIV UR4, `(.L_x_1224) ;  /* 0x00000026040c7947 */ /* 0x000fea000b800000 */
[----:B------:R-:W-:-:S13]  /*13f00*/  ELECT P6, URZ, PT ;  /* 0x00000000003f782f */ /* 0x000fda00038c0000 */
.L_x_1295:
[----:B------:R-:W-:Y:S05]  /*13f10*/  @!P6 BRA `(.L_x_1223) ;  /* 0x000000000068e947 */ /* 0x000fea0003800000 */
[----:B------:R-:W3:Y:S04]  /*13f20*/  LDL R2, [R1+0xc] ;  /* 0x00000c0001027983 */ /* 0x000ee80000100800 */
[----:B------:R-:W4:Y:S01]  /*13f30*/  LDL.LU R6, [R1+0x18] ;  /* 0x0000180001067983 */ /* 0x000f220000300800 */
[----:B0-----:R-:W-:-:S04]  /*13f40*/  VIADD R0, R9, 0x38840 ;  /* 0x0003884009007836 */ /* 0x001fc80000000000 */
[C---:B---3--:R-:W-:Y:S02]  /*13f50*/  IMAD R5, R2.reuse, 0x8, R0 ;  /* 0x0000000802057824 */ /* 0x048fe400078e0200 */
[----:B------:R-:W-:Y:S01]  /*13f60*/  VIADD R2, R2, 0x1 ;  /* 0x0000000102027836 */ /* 0x000fe20000000000 */
[----:B----4-:R-:W-:-:S04]  /*13f70*/  SHF.L.U32 R4, R6, 0x1f, RZ ;  /* 0x0000001f06047819 */ /* 0x010fc800000006ff */
[----:B------:R-:W-:Y:S01]  /*13f80*/  ISETP.NE.AND P1, PT, R2, 0x2, PT ;  /* 0x000000020200780c */ /* 0x000fe20003f25270 */
[----:B------:R-:W0:Y:S03]  /*13f90*/  SYNCS.PHASECHK.TRANS64.TRYWAIT P0, [R5+URZ], R4 ;  /* 0x00000004050075a7 */ /* 0x000e26000800017f */
[----:B------:R-:W-:-:S04]  /*13fa0*/  SEL R3, RZ, 0x1, P1 ;  /* 0x00000001ff037807 */ /* 0x000fc80000800000 */
[----:B------:R-:W-:Y:S02]  /*13fb0*/  LOP3.LUT R6, R6, R3, RZ, 0x3c, !PT ;  /* 0x0000000306067212 */ /* 0x000fe400078e3cff */
[----:B------:R-:W-:Y:S02]  /*13fc0*/  SEL R3, R2, RZ, P1 ;  /* 0x000000ff02037207 */ /* 0x000fe40000800000 */
[----:B------:R-:W-:-:S03]  /*13fd0*/  SHF.L.U32 R2, R6, 0x1f, RZ ;  /* 0x0000001f06027819 */ /* 0x000fc600000006ff */
[----:B------:R-:W-:Y:S01]  /*13fe0*/  IMAD R7, R3, 0x8, R0 ;  /* 0x0000000803077824 */ /* 0x000fe200078e0200 */
[----:B0-----:R-:W-:Y:S06]  /*13ff0*/  @!P0 BRA `(.L_x_1225) ;  /* 0x0000002000ec8947 */ /* 0x001fec0003800000 */
.L_x_1296:
[----:B------:R-:W0:Y:S01]  /*14000*/  LDL.LU R6, [R1+0xc] ;  /* 0x00000c0001067983 */ /* 0x000e220000300800 */
[----:B------:R-:W1:Y:S01]  /*14010*/  SYNCS.PHASECHK.TRANS64.TRYWAIT P0, [R7+URZ], R2 ;  /* 0x00000002070075a7 */ /* 0x000e62000800017f */
[----:B------:R-:W-:-:S04]  /*14020*/  VIADD R0, R9, 0x38860 ;  /* 0x0003886009007836 */ /* 0x000fc80000000000 */
[----:B0-----:R-:W-:Y:S01]  /*14030*/  IMAD R5, R6, 0x8, R0 ;  /* 0x0000000806057824 */ /* 0x001fe200078e0200 */
[----:B-1----:R-:W-:Y:S06]  /*14040*/  @!P0 BRA `(.L_x_1226) ;  /* 0x0000002000ec8947 */ /* 0x002fec0003800000 */
.L_x_1297:
[----:B------:R-:W1:Y:S02]  /*14050*/  SYNCS.PHASECHK.TRANS64.TRYWAIT P0, [R5+URZ], R4 ;  /* 0x00000004050075a7 */ /* 0x000e64000800017f */
[----:B-1----:R-:W-:Y:S05]  /*14060*/  @!P0 BRA `(.L_x_1227) ;  /* 0x0000002000f88947 */ /* 0x002fea0003800000 */
.L_x_1298:
[----:B------:R-:W-:-:S07]  /*14070*/  IMAD R3, R3, 0x8, R0 ;  /* 0x0000000803037824 */ /* 0x000fce00078e0200 */
.L_x_1228:
[----:B---3--:R3:W4:Y:S02]  /*14080*/  SYNCS.PHASECHK.TRANS64.TRYWAIT P0, [R3+URZ], R2 ;  /* 0x00000002030075a7 */ /* 0x008724000800017f */
[----:B----4-:R-:W-:Y:S05]  /*14090*/  @!P0 NANOSLEEP.SYNCS 0x989680 ;  /* 0x009896800000895d */ /* 0x010fea0003900000 */
[----:B------:R-:W4:Y:S02]  /*140a0*/  @!P0 SYNCS.PHASECHK.TRANS64 P0, [R3+URZ], R2 ;  /* 0x00000002030085a7 */ /* 0x000f24000800007f */
[----:B----4-:R-:W-:Y:S05]  /*140b0*/  @!P0 BRA `(.L_x_1228) ;  /* 0xfffffffc00f08947 */ /* 0x010fea000383ffff */
.L_x_1223:
[----:B------:R-:W-:Y:S05]  /*140c0*/  BSYNC B0 ;  /* 0x0000000000007941 */ /* 0x000fea0003800000 */
.L_x_1222:
[----:B------:R-:W-:Y:S05]  /*140d0*/  EXIT ;  /* 0x000000000000794d */ /* 0x000fea0003800000 */
.L_x_1052:
[----:B0-----:R-:W-:-:S04]  /*140e0*/  IMAD.U32 R3, RZ, RZ, UR37 ;  /* 0x00000025ff037e24 */ /* 0x001fc8000f8e00ff */
[----:B------:R0:W1:Y:S03]  /*140f0*/  SYNCS.PHASECHK.TRANS64.TRYWAIT P1, [R3+URZ+0x38800], R4 ;  /* 0x03880004030075a7 */ /* 0x000066000802017f */
[----:B-1----:R-:W-:Y:S05]  /*14100*/  @!P1 NANOSLEEP.SYNCS 0x989680 ;  /* 0x009896800000995d */ /* 0x002fea0003900000 */
[----:B------:R-:W1:Y:S02]  /*14110*/  @!P1 SYNCS.PHASECHK.TRANS64 P1, [R3+URZ+0x38800], R4 ;  /* 0x03880004030095a7 */ /* 0x000e64000802007f */
[----:B-1----:R-:W-:Y:S05]  /*14120*/  @!P1 BRA `(.L_x_1052) ;  /* 0xfffffffc00ec9947 */ /* 0x002fea000383ffff */
[----:B------:R-:W-:Y:S05]  /*14130*/  BRA `(.L_x_1229) ;  /* 0xfffffef000147947 */ /* 0x000fea000383ffff */
.L_x_1056:
[----:B-1----:R1:W2:Y:S02]  /*14140*/  SYNCS.PHASECHK.TRANS64.TRYWAIT P1, [R3+URZ+0x38830], R6 ;  /* 0x03883006030075a7 */ /* 0x0022a4000802017f */
[----:B--2---:R-:W-:Y:S05]  /*14150*/  @!P1 NANOSLEEP.SYNCS 0x989680 ;  /* 0x009896800000995d */ /* 0x004fea0003900000 */
[----:B------:R-:W2:Y:S02]  /*14160*/  @!P1 SYNCS.PHASECHK.TRANS64 P1, [R3+URZ+0x38830], R6 ;  /* 0x03883006030095a7 */ /* 0x000ea4000802007f */
[----:B--2---:R-:W-:Y:S05]  /*14170*/  @!P1 BRA `(.L_x_1056) ;  /* 0xfffffffc00f09947 */ /* 0x004fea000383ffff */
[----:B------:R-:W-:Y:S05]  /*14180*/  BRA `(.L_x_1055) ;  /* 0xfffffef0002c7947 */ /* 0x000fea000383ffff */
.L_x_1057:
[----:B--2---:R-:W-:-:S04]  /*14190*/  IMAD.U32 R5, RZ, RZ, UR37 ;  /* 0x00000025ff057e24 */ /* 0x004fc8000f8e00ff */
[----:B------:R2:W3:Y:S03]  /*141a0*/  SYNCS.PHASECHK.TRANS64.TRYWAIT P1, [R5+URZ+0x38810], R4 ;  /* 0x03881004050075a7 */ /* 0x0004e6000802017f */
[----:B---3--:R-:W-:Y:S05]  /*141b0*/  @!P1 NANOSLEEP.SYNCS 0x989680 ;  /* 0x009896800000995d */ /* 0x008fea0003900000 */
[----:B------:R-:W3:Y:S02]  /*141c0*/  @!P1 SYNCS.PHASECHK.TRANS64 P1, [R5+URZ+0x38810], R4 ;  /* 0x03881004050095a7 */ /* 0x000ee4000802007f */
[----:B---3--:R-:W-:Y:S05]  /*141d0*/  @!P1 BRA `(.L_x_1057) ;  /* 0xfffffffc00ec9947 */ /* 0x008fea000383ffff */
[----:B------:R-:W-:Y:S05]  /*141e0*/  BRA `(.L_x_1230) ;  /* 0xfffffef000b47947 */ /* 0x000fea000383ffff */
.L_x_1061:
[----:B----4-:R4:W0:Y:S02]  /*141f0*/  SYNCS.PHASECHK.TRANS64.TRYWAIT P1, [R3+URZ+0x38850], R6 ;  /* 0x03885006030075a7 */ /* 0x010824000802017f */
[----:B0-----:R-:W-:Y:S05]  /*14200*/  @!P1 NANOSLEEP.SYNCS 0x989680 ;  /* 0x009896800000995d */ /* 0x001fea0003900000 */
[----:B------:R-:W0:Y:S02]  /*14210*/  @!P1 SYNCS.PHASECHK.TRANS64 P1, [R3+URZ+0x38850], R6 ;  /* 0x03885006030095a7 */ /* 0x000e24000802007f */
[----:B0-----:R-:W-:Y:S05]  /*14220*/  @!P1 BRA `(.L_x_1061) ;  /* 0xfffffffc00f09947 */ /* 0x001fea000383ffff */
[----:B------:R-:W-:Y:S05]  /*14230*/  BRA `(.L_x_1060) ;  /* 0xfffffef000c07947 */ /* 0x000fea000383ffff */
.L_x_1066:
[----:B-1----:R-:W-:-:S04]  /*14240*/  IMAD.U32 R5, RZ, RZ, UR5 ;  /* 0x00000005ff057e24 */ /* 0x002fc8000f8e00ff */
[----:B------:R1:W2:Y:S03]  /*14250*/  SYNCS.PHASECHK.TRANS64.TRYWAIT P3, [R5+URZ+0x38830], R4 ;  /* 0x03883004050075a7 */ /* 0x0002a6000806017f */
[----:B--2---:R-:W-:Y:S05]  /*14260*/  @!P3 NANOSLEEP.SYNCS 0x989680 ;  /* 0x009896800000b95d */ /* 0x004fea0003900000 */
[----:B------:R-:W2:Y:S02]  /*14270*/  @!P3 SYNCS.PHASECHK.TRANS64 P3, [R5+URZ+0x38830], R4 ;  /* 0x038830040500b5a7 */ /* 0x000ea4000806007f */
[----:B--2---:R-:W-:Y:S05]  /*14280*/  @!P3 BRA `(.L_x_1066) ;  /* 0xfffffffc00ecb947 */ /* 0x004fea000383ffff */
[----:B------:R-:W-:Y:S05]  /*14290*/  BRA `(.L_x_1065) ;  /* 0xffffff1800447947 */ /* 0x000fea000383ffff */
.L_x_1070:
[----:B-1----:R-:W-:-:S04]  /*142a0*/  IMAD.U32 R5, RZ, RZ, UR5 ;  /* 0x00000005ff057e24 */ /* 0x002fc8000f8e00ff */
[----:B------:R1:W3:Y:S03]  /*142b0*/  SYNCS.PHASECHK.TRANS64.TRYWAIT P3, [R5+URZ+0x38850], R4 ;  /* 0x03885004050075a7 */ /* 0x0002e6000806017f */
[----:B---3--:R-:W-:Y:S05]  /*142c0*/  @!P3 NANOSLEEP.SYNCS 0x989680 ;  /* 0x009896800000b95d */ /* 0x008fea0003900000 */
[----:B------:R-:W3:Y:S02]  /*142d0*/  @!P3 SYNCS.PHASECHK.TRANS64 P3, [R5+URZ+0x38850], R4 ;  /* 0x038850040500b5a7 */ /* 0x000ee4000806007f */
[----:B---3--:R-:W-:Y:S05]  /*142e0*/  @!P3 BRA `(.L_x_1070) ;  /* 0xfffffffc00ecb947 */ /* 0x008fea000383ffff */
[----:B------:R-:W-:Y:S05]  /*142f0*/  BRA `(.L_x_1069) ;  /* 0xffffff1800b47947 */ /* 0x000fea000383ffff */
.L_x_1106:
        /* <DEDUP_REMOVED lines=11> */
.L_x_1232:
[----:B------:R-:W-:Y:S05]  /*143b0*/  BSYNC B0 ;  /* 0x0000000000007941 */ /* 0x000fea0003800000 */
.L_x_1231:
[----:B------:R-:W-:Y:S05]  /*143c0*/  BRA `(.L_x_1233) ;  /* 0xffffff94009c7947 */ /* 0x000fea000383ffff */
.L_x_1108:
[----:B------:R-:W-:Y:S01]  /*143d0*/  BSSY B0, `(.L_x_1234) ;  /* 0x0000006000007945 */ /* 0x000fe20003800000 */
[----:B------:R-:W-:-:S07]  /*143e0*/  IMAD.MOV.U32 R15, RZ, RZ, -0x1 ;  /* 0xffffffffff0f7424 */ /* 0x000fce00078e00ff */
[----:B01----:R-:W-:Y:S05]  /*143f0*/  WARPSYNC.COLLECTIVE R15, `(.L_x_1235) ;  /* 0x000000000f0c7348 */ /* 0x003fea0003c00000 */
[----:B------:R-:W-:Y:S02]  /*14400*/  ELECT P6, UR62, PT ;  /* 0x00000000003e782f */ /* 0x000fe400038c0000 */
[----:B------:R-:W-:Y:S01]  /*14410*/  MOV R14, UR62 ;  /* 0x0000003e000e7c02 */ /* 0x000fe20008000f00 */
[----:B01----:R-:W-:Y:S10]  /*14420*/  ENDCOLLECTIVE ;  /* 0x000000000000791b */ /* 0x003ff40003800000 */
.L_x_1235:
[----:B------:R-:W-:Y:S05]  /*14430*/  BSYNC B0 ;  /* 0x0000000000007941 */ /* 0x000fea0003800000 */
.L_x_1234:
[----:B------:R-:W-:Y:S05]  /*14440*/  BRA `(.L_x_1236) ;  /* 0xffffff9400a87947 */ /* 0x000fea000383ffff */
.L_x_1110:
[----:B-1----:R1:W2:Y:S02]  /*14450*/  SYNCS.PHASECHK.TRANS64.TRYWAIT P0, [R0+URZ+0x38840], R2 ;  /* 0x03884002000075a7 */ /* 0x0022a4000800017f */
[----:B--2---:R-:W-:Y:S05]  /*14460*/  @!P0 NANOSLEEP.SYNCS 0x989680 ;  /* 0x009896800000895d */ /* 0x004fea0003900000 */
[----:B------:R-:W2:Y:S02]  /*14470*/  @!P0 SYNCS.PHASECHK.TRANS64 P0, [R0+URZ+0x38840], R2 ;  /* 0x03884002000085a7 */ /* 0x000ea4000800007f */
[----:B--2---:R-:W-:Y:S05]  /*14480*/  @!P0 BRA `(.L_x_1110) ;  /* 0xfffffffc00f08947 */ /* 0x004fea000383ffff */
[----:B------:R-:W-:Y:S05]  /*14490*/  BRA `(.L_x_1237) ;  /* 0xffffff9800147947 */ /* 0x000fea000383ffff */
.L_x_1114:
[----:B------:R0:W5:Y:S01]  /*144a0*/  LDL R6, [R1+0x38] ;  /* 0x0000380001067983 */ /* 0x0001620000100800 */
[----:B------:R-:W-:Y:S02]  /*144b0*/  IMAD.MOV.U32 R13, RZ, RZ, R2 ;  /* 0x000000ffff0d7224 */ /* 0x000fe400078e0002 */
[----:B------:R-:W-:Y:S02]  /*144c0*/  IMAD.MOV.U32 R12, RZ, RZ, RZ ;  /* 0x000000ffff0c7224 */ /* 0x000fe400078e00ff */
[----:B------:R-:W-:Y:S02]  /*144d0*/  IMAD.MOV.U32 R11, RZ, RZ, 0x181f ;  /* 0x0000181fff0b7424 */ /* 0x000fe400078e00ff */
[----:B------:R-:W-:Y:S02]  /*144e0*/  IMAD.MOV.U32 R15, RZ, RZ, -0x1 ;  /* 0xffffffffff0f7424 */ /* 0x000fe400078e00ff */
[----:B0-----:R-:W-:-:S07]  /*144f0*/  IMAD R17, R17, 0x40, R8 ;  /* 0x0000004011117824 */ /* 0x001fce00078e0208 */
[----:B-----5:R-:W-:Y:S05]  /*14500*/  WARPSYNC.COLLECTIVE R15, `(.L_x_1238) ;  /* 0x000000000f087348 */ /* 0x020fea0003c00000 */
[----:B------:R0:W1:Y:S02]  /*14510*/  SHFL.IDX P6, R14, R13, R12, R11 ;  /* 0x0000000c0d0e7389 */ /* 0x00006400000c000b */
[----:B01---5:R-:W-:Y:S01]  /*14520*/  ENDCOLLECTIVE ;  /* 0x000000000000791b */ /* 0x023fe20003800000 */
.L_x_1238:
[----:B------:R-:W-:Y:S02]  /*14530*/  IMAD.MOV.U32 R13, RZ, RZ, R3 ;  /* 0x000000ffff0d7224 */ /* 0x000fe400078e0003 */
[----:B------:R-:W-:-:S07]  /*14540*/  IMAD.MOV.U32 R4, RZ, RZ, R14 ;  /* 0x000000ffff047224 */ /* 0x000fce00078e000e */
[----:B------:R-:W-:Y:S05]  /*14550*/  WARPSYNC.COLLECTIVE R15, `(.L_x_1239) ;  /* 0x000000000f087348 */ /* 0x000fea0003c00000 */
[----:B------:R0:W1:Y:S02]  /*14560*/  SHFL.IDX P6, R14, R13, R12, R11 ;  /* 0x0000000c0d0e7389 */ /* 0x00006400000c000b */
[----:B01----:R-:W-:Y:S01]  /*14570*/  ENDCOLLECTIVE ;  /* 0x000000000000791b */ /* 0x003fe20003800000 */
.L_x_1239:
[----:B------:R-:W-:Y:S02]  /*14580*/  IMAD.MOV.U32 R13, RZ, RZ, R2 ;  /* 0x000000ffff0d7224 */ /* 0x000fe400078e0002 */
[----:B------:R-:W-:Y:S02]  /*14590*/  IMAD.MOV.U32 R12, RZ, RZ, 0x1 ;  /* 0x00000001ff0c7424 */ /* 0x000fe400078e00ff */
[----:B------:R-:W-:-:S07]  /*145a0*/  IMAD.MOV.U32 R5, RZ, RZ, R14 ;  /* 0x000000ffff057224 */ /* 0x000fce00078e000e */
[----:B------:R-:W-:Y:S05]  /*145b0*/  WARPSYNC.COLLECTIVE R15, `(.L_x_1240) ;  /* 0x000000000f087348 */ /* 0x000fea0003c00000 */
[----:B------:R0:W1:Y:S02]  /*145c0*/  SHFL.IDX P6, R14, R13, R12, R11 ;  /* 0x0000000c0d0e7389 */ /* 0x00006400000c000b */
[----:B01----:R-:W-:Y:S01]  /*145d0*/  ENDCOLLECTIVE ;  /* 0x000000000000791b */ /* 0x003fe20003800000 */
.L_x_1240:
[----:B------:R-:W-:Y:S02]  /*145e0*/  IMAD.MOV.U32 R13, RZ, RZ, R3 ;  /* 0x000000ffff0d7224 */ /* 0x000fe400078e0003 */
[----:B------:R-:W-:Y:S02]  /*145f0*/  IMAD R0, R6, R7, RZ ;  /* 0x0000000706007224 */ /* 0x000fe400078e02ff */
[----:B------:R-:W-:-:S07]  /*14600*/  IMAD.MOV.U32 R6, RZ, RZ, R14 ;  /* 0x000000ffff067224 */ /* 0x000fce00078e000e */
[----:B------:R-:W-:Y:S05]  /*14610*/  WARPSYNC.COLLECTIVE R15, `(.L_x_1241) ;  /* 0x000000000f087348 */ /* 0x000fea0003c00000 */
[----:B------:R0:W1:Y:S02]  /*14620*/  SHFL.IDX P6, R14, R13, R12, R11 ;  /* 0x0000000c0d0e7389 */ /* 0x00006400000c000b */
[----:B01----:R-:W-:Y:S01]  /*14630*/  ENDCOLLECTIVE ;  /* 0x000000000000791b */ /* 0x003fe20003800000 */
.L_x_1241:
[C---:B------:R-:W-:Y:S01]  /*14640*/  ISETP.GE.AND P1, PT, R17.reuse, R0, PT ;  /* 0x000000001100720c */ /* 0x040fe20003f26270 */
[----:B------:R-:W-:-:S05]  /*14650*/  VIADD R7, R17, 0x10 ;  /* 0x0000001011077836 */ /* 0x000fca0000000000 */
[----:B------:R0:W-:Y:S07]  /*14660*/  STL [R1+0x4c], R7 ;  /* 0x00004c0701007387 */ /* 0x0001ee0000100800 */
[----:B------:R-:W-:Y:S01]  /*14670*/  @!P1 LEA R5, P2, R10, R5, 0x1 ;  /* 0x000000050a059211 */ /* 0x000fe200078408ff */
[----:B------:R-:W-:Y:S02]  /*14680*/  IMAD.MOV.U32 R13, RZ, RZ, R2 ;  /* 0x000000ffff0d7224 */ /* 0x000fe400078e0002 */
[----:B------:R-:W-:-:S02]  /*14690*/  IMAD.MOV.U32 R12, RZ, RZ, 0x2 ;  /* 0x00000002ff0c7424 */ /* 0x000fc400078e00ff */
[----:B------:R-:W-:-:S05]  /*146a0*/  @!P1 IMAD.X R4, RZ, RZ, R4, P2 ;  /* 0x000000ffff049224 */ /* 0x000fca00010e0604 */
[----:B------:R-:W-:-:S04]  /*146b0*/  @!P1 LOP3.LUT R5, R5, R4, RZ, 0x3c, !PT ;  /* 0x0000000405059212 */ /* 0x000fc800078e3cff */
[----:B------:R-:W-:-:S04]  /*146c0*/  @!P1 LOP3.LUT R4, R5, R4, RZ, 0x3c, !PT ;  /* 0x0000000405049212 */ /* 0x000fc800078e3cff */
[----:B------:R-:W-:-:S05]  /*146d0*/  @!P1 LOP3.LUT R5, R5, R4, RZ, 0x3c, !PT ;  /* 0x0000000405059212 */ /* 0x000fca00078e3cff */
[----:B------:R-:W-:Y:S01]  /*146e0*/  @!PT LDS RZ, [RZ] ;  /* 0x00000000fffff984 */ /* 0x000fe20000000800 */
[----:B------:R-:W-:Y:S01]  /*146f0*/  @!PT LDS RZ, [RZ] ;  /* 0x00000000fffff984 */ /* 0x000fe20000000800 */
[----:B------:R-:W-:Y:S01]  /*14700*/  @!PT LDS RZ, [RZ] ;  /* 0x00000000fffff984 */ /* 0x000fe20000000800 */
[----:B------:R1:W-:Y:S01]  /*14710*/  @!P1 LDGSTS.E.BYPASS.LTC128B.128 [R9+0x20400], desc[UR38][R4.64], !P0 ;  /* 0x2040000004099fae */ /* 0x0003e2000c101d66 */
[----:B------:R-:W-:Y:S01]  /*14720*/  ISETP.GE.AND P1, PT, R7, R0, PT ;  /* 0x000000000700720c */ /* 0x000fe20003f26270 */
[----:B0-----:R-:W-:-:S05]  /*14730*/  VIADD R7, R17, 0x20 ;  /* 0x0000002011077836 */ /* 0x001fca0000000000 */
[----:B------:R0:W-:Y:S01]  /*14740*/  STL [R1+0x58], R7 ;  /* 0x0000580701007387 */ /* 0x0001e20000100800 */
[----:B-1----:R-:W-:-:S07]  /*14750*/  IMAD.MOV.U32 R4, RZ, RZ, R14 ;  /* 0x000000ffff047224 */ /* 0x002fce00078e000e */
[----:B0-----:R-:W-:Y:S05]  /*14760*/  WARPSYNC.COLLECTIVE R15, `(.L_x_1242) ;  /* 0x000000000f087348 */ /* 0x001fea0003c00000 */
[----:B------:R1:W2:Y:S02]  /*14770*/  SHFL.IDX P6, R14, R13, R12, R11 ;  /* 0x0000000c0d0e7389 */ /* 0x0002a400000c000b */
[----:B012---:R-:W-:Y:S01]  /*14780*/  ENDCOLLECTIVE ;  /* 0x000000000000791b */ /* 0x007fe20003800000 */
.L_x_1242:
        /* <DEDUP_REMOVED lines=10> */
.L_x_1243:
        /* <DEDUP_REMOVED lines=11> */
.L_x_1244:
        /* <DEDUP_REMOVED lines=14> */
.L_x_1245:
[----:B------:R-:W-:Y:S01]  /*149c0*/  IMAD.MOV.U32 R3, RZ, RZ, R14 ;  /* 0x000000ffff037224 */ /* 0x000fe200078e000e */
[----:B------:R-:W-:Y:S06]  /*149d0*/  BRA `(.L_x_1246) ;  /* 0xffffff9c007c7947 */ /* 0x000fec000383ffff */
.L_x_1118:
[----:B------:R-:W2:Y:S04]  /*149e0*/  LDL.LU R12, [R1+0x38] ;  /* 0x00003800010c7983 */ /* 0x000ea80000300800 */
[----:B------:R-:W3:Y:S04]  /*149f0*/  LDL.LU R11, [R1+0x4c] ;  /* 0x00004c00010b7983 */ /* 0x000ee80000300800 */
[----:B------:R-:W4:Y:S04]  /*14a00*/  LDL.LU R9, [R1+0x58] ;  /* 0x0000580001097983 */ /* 0x000f280000300800 */
[----:B------:R-:W5:Y:S01]  /*14a10*/  LDL.LU R8, [R1+0x8] ;  /* 0x0000080001087983 */ /* 0x000f620000300800 */
[----:B------:R-:W-:Y:S01]  /*14a20*/  BSSY B0, `(.L_x_1247) ;  /* 0x0000017000007945 */ /* 0x000fe20003800000 */
[----:B------:R-:W-:-:S02]  /*14a30*/  IMAD.MOV.U32 R13, RZ, RZ, R4 ;  /* 0x000000ffff0d7224 */ /* 0x000fc400078e0004 */
[----:B------:R-:W-:Y:S02]  /*14a40*/  IMAD.MOV.U32 R15, RZ, RZ, -0x1 ;  /* 0xffffffffff0f7424 */ /* 0x000fe400078e00ff */
[----:B--2---:R-:W-:Y:S02]  /*14a50*/  IMAD R7, R12, R7, RZ ;  /* 0x000000070c077224 */ /* 0x004fe400078e02ff */
[----:B------:R-:W-:-:S03]  /*14a60*/  IMAD.MOV.U32 R12, RZ, RZ, RZ ;  /* 0x000000ffff0c7224 */ /* 0x000fc600078e00ff */
[-C--:B------:R-:W-:Y:S02]  /*14a70*/  ISETP.GE.AND P2, PT, R17, R7.reuse, PT ;  /* 0x000000071100720c */ /* 0x080fe40003f46270 */
[-C--:B---3--:R-:W-:Y:S01]  /*14a80*/  ISETP.GE.AND P3, PT, R11, R7.reuse, PT ;  /* 0x000000070b00720c */ /* 0x088fe20003f66270 */
[----:B------:R-:W-:Y:S01]  /*14a90*/  IMAD.MOV.U32 R11, RZ, RZ, 0x181f ;  /* 0x0000181fff0b7424 */ /* 0x000fe200078e00ff */
[----:B----4-:R-:W-:Y:S02]  /*14aa0*/  ISETP.GE.AND P4, PT, R9, R7, PT ;  /* 0x000000070900720c */ /* 0x010fe40003f86270 */
[----:B-----5:R-:W-:-:S07]  /*14ab0*/  LOP3.LUT R8, R8, 0xffffffdf, RZ, 0xc0, !PT ;  /* 0xffffffdf08087812 */ /* 0x020fce00078ec0ff */
[----:B------:R-:W-:-:S04]  /*14ac0*/  @!P2 LOP3.LUT R2, R5, 0x40, RZ, 0xc0, !PT ;  /* 0x000000400502a812 */ /* 0x000fc800078ec0ff */
[----:B------:R-:W-:-:S04]  /*14ad0*/  @!P2 SHF.R.U32.HI R2, RZ, 0x2, R2 ;  /* 0x00000002ff02a819 */ /* 0x000fc80000011602 */
[----:B------:R-:W-:Y:S02]  /*14ae0*/  @!P2 ISETP.NE.U32.AND P6, PT, R2, RZ, PT ;  /* 0x000000ff0200a20c */ /* 0x000fe40003fc5070 */
[----:B------:R-:W-:-:S04]  /*14af0*/  @!P2 LOP3.LUT R2, R6, 0x80, RZ, 0xc0, !PT ;  /* 0x000000800602a812 */ /* 0x000fc800078ec0ff */
[----:B------:R-:W-:-:S07]  /*14b00*/  @!P2 SHF.R.U32.HI R2, RZ, 0x3, R2 ;  /* 0x00000003ff02a819 */ /* 0x000fce0000011602 */
[----:B------:R-:W-:Y:S02]  /*14b10*/  @P6 LOP3.LUT R8, R8, 0x20, RZ, 0xfc, !PT ;  /* 0x0000002008086812 */ /* 0x000fe400078efcff */
[----:B------:R-:W-:Y:S02]  /*14b20*/  @!P2 ISETP.NE.U32.AND P6, PT, R2, RZ, PT ;  /* 0x000000ff0200a20c */ /* 0x000fe40003fc5070 */
[----:B------:R-:W-:-:S11]  /*14b30*/  LOP3.LUT R8, R8, 0xffffffef, RZ, 0xc0, !PT ;  /* 0xffffffef08087812 */ /* 0x000fd600078ec0ff */
[----:B------:R-:W-:-:S05]  /*14b40*/  @P6 LOP3.LUT R8, R8, 0x10, RZ, 0xfc, !PT ;  /* 0x0000001008086812 */ /* 0x000fca00078efcff */
[----:B------:R0:W-:Y:S02]  /*14b50*/  STL [R1+0x8], R8 ;  /* 0x0000080801007387 */ /* 0x0001e40000100800 */
[----:B0-----:R-:W-:Y:S05]  /*14b60*/  WARPSYNC.COLLECTIVE R15, `(.L_x_1248) ;  /* 0x000000000f087348 */ /* 0x001fea0003c00000 */
[----:B------:R1:W2:Y:S02]  /*14b70*/  SHFL.IDX P6, R14, R13, R12, R11 ;  /* 0x0000000c0d0e7389 */ /* 0x0002a400000c000b */
[----:B012---:R-:W-:Y:S01]  /*14b80*/  ENDCOLLECTIVE ;  /* 0x000000000000791b */ /* 0x007fe20003800000 */
.L_x_1248:
[----:B------:R-:W-:Y:S05]  /*14b90*/  BSYNC B0 ;  /* 0x0000000000007941 */ /* 0x000fea0003800000 */
.L_x_1247:
[----:B------:R0:W-:Y:S04]  /*14ba0*/  STL [R1+0x68], R7 ;  /* 0x0000680701007387 */ /* 0x0001e80000100800 */
[----:B0-----:R0:W5:Y:S04]  /*14bb0*/  LDL.LU R7, [R1+0x8] ;  /* 0x0000080001077983 */ /* 0x0011680000300800 */
[----:B------:R0:W5:Y:S01]  /*14bc0*/  LDL R17, [R1+0x14] ;  /* 0x0000140001117983 */ /* 0x0001620000100800 */
[----:B------:R-:W-:Y:S02]  /*14bd0*/  IMAD.MOV.U32 R13, RZ, RZ, R0 ;  /* 0x000000ffff0d7224 */ /* 0x000fe400078e0000 */
[----:B------:R-:W-:-:S02]  /*14be0*/  IMAD.MOV.U32 R12, RZ, RZ, RZ ;  /* 0x000000ffff0c7224 */ /* 0x000fc400078e00ff */
[----:B------:R-:W-:Y:S02]  /*14bf0*/  IMAD.MOV.U32 R11, RZ, RZ, 0x181f ;  /* 0x0000181fff0b7424 */ /* 0x000fe400078e00ff */
[----:B------:R-:W-:Y:S02]  /*14c00*/  IMAD.MOV.U32 R15, RZ, RZ, -0x1 ;  /* 0xffffffffff0f7424 */ /* 0x000fe400078e00ff */
[----:B0-----:R-:W-:-:S07]  /*14c10*/  IMAD.MOV.U32 R2, RZ, RZ, R14 ;  /* 0x000000ffff027224 */ /* 0x001fce00078e000e */
[----:B-----5:R-:W-:Y:S05]  /*14c20*/  WARPSYNC.COLLECTIVE R15, `(.L_x_1249) ;  /* 0x000000000f087348 */ /* 0x020fea0003c00000 */
[----:B------:R0:W1:Y:S02]  /*14c30*/  SHFL.IDX P6, R14, R13, R12, R11 ;  /* 0x0000000c0d0e7389 */ /* 0x00006400000c000b */
[----:B01---5:R-:W-:Y:S01]  /*14c40*/  ENDCOLLECTIVE ;  /* 0x000000000000791b */ /* 0x023fe20003800000 */
.L_x_1249:
[----:B------:R-:W-:Y:S02]  /*14c50*/  IMAD.MOV.U32 R13, RZ, RZ, R4 ;  /* 0x000000ffff0d7224 */ /* 0x000fe400078e0004 */
[----:B------:R-:W-:Y:S02]  /*14c60*/  IMAD.MOV.U32 R12, RZ, RZ, 0x1 ;  /* 0x00000001ff0c7424 */ /* 0x000fe400078e00ff */
[----:B------:R-:W-:-:S05]  /*14c70*/  IMAD.MOV.U32 R3, RZ, RZ, R14 ;  /* 0x000000ffff037224 */ /* 0x000fca00078e000e */
[----:B------:R-:W-:-:S05]  /*14c80*/  @!P2 LEA R3, P6, R10, R3, 0x1 ;  /* 0x000000030a03a211 */ /* 0x000fca00078c08ff */
[----:B------:R-:W-:-:S05]  /*14c90*/  @!P2 IMAD.X R2, RZ, RZ, R2, P6 ;  /* 0x000000ffff02a224 */ /* 0x000fca00030e0602 */
[----:B------:R-:W-:-:S04]  /*14ca0*/  @!P2 LOP3.LUT R3, R3, R2, RZ, 0x3c, !PT ;  /* 0x000000020303a212 */ /* 0x000fc800078e3cff */
[----:B------:R-:W-:-:S04]  /*14cb0*/  @!P2 LOP3.LUT R2, R3, R2, RZ, 0x3c, !PT ;  /* 0x000000020302a212 */ /* 0x000fc800078e3cff */
[----:B------:R-:W-:Y:S02]  /*14cc0*/  @!P2 LOP3.LUT R3, R3, R2, RZ, 0x3c, !PT ;  /* 0x000000020303a212 */ /* 0x000fe400078e3cff */
[----:B------:R-:W-:-:S04]  /*14cd0*/  LOP3.LUT R7, R7, 0xffff7fff, RZ, 0xc0, !PT ;  /* 0xffff7fff07077812 */ /* 0x000fc800078ec0ff */
[----:B------:R-:W-:-:S04]  /*14ce0*/  @P0 LOP3.LUT R7, R7, 0x8000, RZ, 0xfc, !PT ;  /* 0x0000800007070812 */ /* 0x000fc800078efcff */
[C---:B------:R-:W-:Y:S02]  /*14cf0*/  LOP3.LUT P0, RZ, R7.reuse, 0x8, RZ, 0xc0, !PT ;  /* 0x0000000807ff7812 */ /* 0x040fe4000780c0ff */
[----:B------:R-:W-:-:S04]  /*14d00*/  LOP3.LUT R7, R7, 0xffffbfff, RZ, 0xc0, !PT ;  /* 0xffffbfff07077812 */ /* 0x000fc800078ec0ff */
[----:B------:R-:W-:-:S04]  /*14d10*/  @P1 LOP3.LUT R7, R7, 0x4000, RZ, 0xfc, !PT ;  /* 0x0000400007071812 */ /* 0x000fc800078efcff */
[C---:B------:R-:W-:Y:S02]  /*14d20*/  LOP3.LUT P1, RZ, R7.reuse, 0x4, RZ, 0xc0, !PT ;  /* 0x0000000407ff7812 */ /* 0x040fe4000782c0ff */
[----:B------:R-:W-:Y:S01]  /*14d30*/  LOP3.LUT R7, R7, 0xffffdfff, RZ, 0xc0, !PT ;  /* 0xffffdfff07077812 */ /* 0x000fe200078ec0ff */
[----:B------:R-:W-:Y:S01]  /*14d40*/  @!PT LDS RZ, [RZ] ;  /* 0x00000000fffff984 */ /* 0x000fe20000000800 */
[----:B------:R-:W-:Y:S01]  /*14d50*/  @!PT LDS RZ, [RZ] ;  /* 0x00000000fffff984 */ /* 0x000fe20000000800 */
[----:B------:R-:W-:Y:S01]  /*14d60*/  @!PT LDS RZ, [RZ] ;  /* 0x00000000fffff984 */ /* 0x000fe20000000800 */
[----:B------:R0:W-:Y:S03]  /*14d70*/  @!P2 LDGSTS.E.BYPASS.LTC128B.128 [R17+0x26400], desc[UR38][R2.64], !P0 ;  /* 0x264000000211afae */ /* 0x0001e6000c101d66 */
[----:B------:R-:W-:-:S04]  /*14d80*/  @P3 LOP3.LUT R7, R7, 0x2000, RZ, 0xfc, !PT ;  /* 0x0000200007073812 */ /* 0x000fc800078efcff */
[C---:B------:R-:W-:Y:S02]  /*14d90*/  LOP3.LUT P3, RZ, R7.reuse, 0x2, RZ, 0xc0, !PT ;  /* 0x0000000207ff7812 */ /* 0x040fe4000786c0ff */
[----:B------:R-:W-:Y:S01]  /*14da0*/  LOP3.LUT R7, R7, 0xfffffbff, RZ, 0xc0, !PT ;  /* 0xfffffbff07077812 */ /* 0x000fe200078ec0ff */
[----:B------:R0:W-:Y:S03]  /*14db0*/  @!P2 LDGSTS.E.BYPASS.LTC128B.128 [R17+0x28400], desc[UR38][R2.64+0x80], !P1 ;  /* 0x284000800211afae */ /* 0x0001e6000c901d66 */
[----:B------:R-:W-:-:S04]  /*14dc0*/  @P4 LOP3.LUT R7, R7, 0x400, RZ, 0xfc, !PT ;  /* 0x0000040007074812 */ /* 0x000fc800078efcff */
[C---:B------:R-:W-:Y:S02]  /*14dd0*/  LOP3.LUT P0, RZ, R7.reuse, 0x8000, RZ, 0xc0, !PT ;  /* 0x0000800007ff7812 */ /* 0x040fe4000780c0ff */
[C---:B------:R-:W-:Y:S01]  /*14de0*/  LOP3.LUT P1, RZ, R7.reuse, 0x4000, RZ, 0xc0, !PT ;  /* 0x0000400007ff7812 */ /* 0x040fe2000782c0ff */
[----:B------:R0:W-:Y:S01]  /*14df0*/  @!P2 LDGSTS.E.BYPASS.LTC128B.128 [R17+0x2a400], desc[UR38][R2.64+0x100], !P3 ;  /* 0x2a4001000211afae */ /* 0x0001e2000d901d66 */
[C---:B------:R-:W-:Y:S02]  /*14e00*/  LOP3.LUT P6, RZ, R7.reuse, 0x20, RZ, 0xc0, !PT ;  /* 0x0000002007ff7812 */ /* 0x040fe400078cc0ff */
[C---:B------:R-:W-:Y:S01]  /*14e10*/  LOP3.LUT P3, RZ, R7.reuse, 0x2000, RZ, 0xc0, !PT ;  /* 0x0000200007ff7812 */ /* 0x040fe2000786c0ff */
[----:B------:R0:W-:Y:S01]  /*14e20*/  @!P2 LDGSTS.E.BYPASS.LTC128B.128 [R17+0x2c400], desc[UR38][R2.64+0x180], !P5 ;  /* 0x2c4001800211afae */ /* 0x0001e2000e901d66 */
[C---:B------:R-:W-:Y:S02]  /*14e30*/  LOP3.LUT P4, RZ, R7.reuse, 0x10, RZ, 0xc0, !PT ;  /* 0x0000001007ff7812 */ /* 0x040fe4000788c0ff */
[----:B------:R-:W-:-:S03]  /*14e40*/  LOP3.LUT R7, R7, 0xfffff7ff, RZ, 0xc0, !PT ;  /* 0xfffff7ff07077812 */ /* 0x000fc600078ec0ff */
[----:B------:R0:W-:Y:S01]  /*14e50*/  @!P2 LDGSTS.E.BYPASS.LTC128B.128 [R17+0x2e400], desc[UR38][R2.64+0x200], !P0 ;  /* 0x2e4002000211afae */ /* 0x0001e2000c101d66 */
[----:B------:R-:W-:-:S03]  /*14e60*/  @P5 LOP3.LUT R7, R7, 0x800, RZ, 0xfc, !PT ;  /* 0x0000080007075812 */ /* 0x000fc600078efcff */
[----:B------:R0:W-:Y:S01]  /*14e70*/  @!P2 LDGSTS.E.BYPASS.LTC128B.128 [R17+0x30400], desc[UR38][R2.64+0x280], !P1 ;  /* 0x304002800211afae */ /* 0x0001e2000c901d66 */
[----:B------:R-:W-:Y:S02]  /*14e80*/  LOP3.LUT P5, RZ, R7, 0x4, RZ, 0xc0, !PT ;  /* 0x0000000407ff7812 */ /* 0x000fe400078ac0ff */
[----:B------:R-:W-:Y:S01]  /*14e90*/  @!P3 LOP3.LUT R8, R5, 0x40, RZ, 0xc0, !PT ;  /* 0x000000400508b812 */ /* 0x000fe200078ec0ff */
[----:B------:R0:W-:Y:S01]  /*14ea0*/  @!P2 LDGSTS.E.BYPASS.LTC128B.128 [R17+0x32400], desc[UR38][R2.64+0x300], P6 ;  /* 0x324003000211afae */ /* 0x0001e2000b101d66 */
[----:B------:R-:W-:Y:S02]  /*14eb0*/  LOP3.LUT R7, R7, 0xffffefff, RZ, 0xc0, !PT ;  /* 0xffffefff07077812 */ /* 0x000fe400078ec0ff */
[----:B------:R-:W-:-:S07]  /*14ec0*/  @!P3 SHF.R.U32.HI R8, RZ, 0x2, R8 ;  /* 0x00000002ff08b819 */ /* 0x000fce0000011608 */
[----:B0-----:R-:W-:Y:S05]  /*14ed0*/  WARPSYNC.COLLECTIVE R15, `(.L_x_1250) ;  /* 0x000000000f087348 */ /* 0x001fea0003c00000 */
[----:B------:R1:W2:Y:S02]  /*14ee0*/  SHFL.IDX P6, R14, R13, R12, R11 ;  /* 0x0000000c0d0e7389 */ /* 0x0002a400000c000b */
[----:B012---:R-:W-:Y:S01]  /*14ef0*/  ENDCOLLECTIVE ;  /* 0x000000000000791b */ /* 0x007fe20003800000 */
.L_x_1250:
[----:B------:R-:W-:Y:S01]  /*14f00*/  @!PT LDS RZ, [RZ] ;  /* 0x00000000fffff984 */ /* 0x000fe20000000800 */
[----:B------:R-:W-:Y:S01]  /*14f10*/  @!PT LDS RZ, [RZ] ;  /* 0x00000000fffff984 */ /* 0x000fe20000000800 */
[----:B------:R-:W-:Y:S01]  /*14f20*/  @!PT LDS RZ, [RZ] ;  /* 0x00000000fffff984 */ /* 0x000fe20000000800 */
[----:B------:R0:W-:Y:S01]  /*14f30*/  @!P2 LDGSTS.E.BYPASS.LTC128B.128 [R17+0x34400], desc[UR38][R2.64+0x380], P4 ;  /* 0x344003800211afae */ /* 0x0001e2000a101d66 */
[----:B------:R-:W-:Y:S02]  /*14f40*/  @!P3 ISETP.NE.U32.AND P2, PT, R8, RZ, PT ;  /* 0x000000ff0800b20c */ /* 0x000fe40003f45070 */
[----:B------:R-:W-:Y:S02]  /*14f50*/  @P5 LOP3.LUT R7, R7, 0x1000, RZ, 0xfc, !PT ;  /* 0x0000100007075812 */ /* 0x000fe400078efcff */
[----:B------:R-:W-:Y:S02]  /*14f60*/  @!P3 LOP3.LUT R8, R6, 0x80, RZ, 0xc0, !PT ;  /* 0x000000800608b812 */ /* 0x000fe400078ec0ff */
[C---:B------:R-:W-:Y:S02]  /*14f70*/  LOP3.LUT P5, RZ, R7.reuse, 0x8, RZ, 0xc0, !PT ;  /* 0x0000000807ff7812 */ /* 0x040fe400078ac0ff */
[----:B------:R-:W-:Y:S01]  /*14f80*/  LOP3.LUT R7, R7, 0xffffffdf, RZ, 0xc0, !PT ;  /* 0xffffffdf07077812 */ /* 0x000fe200078ec0ff */
[----:B------:R-:W-:Y:S01]  /*14f90*/  IMAD.MOV.U32 R13, RZ, RZ, R0 ;  /* 0x000000ffff0d7224 */ /* 0x000fe200078e0000 */
[----:B------:R-:W-:-:S03]  /*14fa0*/  @!P3 SHF.R.U32.HI R8, RZ, 0x3, R8 ;  /* 0x00000003ff08b819 */ /* 0x000fc60000011608 */
[----:B------:R-:W-:Y:S02]  /*14fb0*/  @P2 LOP3.LUT R7, R7, 0x20, RZ, 0xfc, !PT ;  /* 0x0000002007072812 */ /* 0x000fe400078efcff */
[----:B------:R-:W-:Y:S02]  /*14fc0*/  @!P3 ISETP.NE.U32.AND P4, PT, R8, RZ, PT ;  /* 0x000000ff0800b20c */ /* 0x000fe40003f85070 */
[----:B------:R-:W1:Y:S01]  /*14fd0*/  S2R R8, SR_TID.X ;  /* 0x0000000000087919 */ /* 0x000e620000002100 */
[----:B0-----:R-:W-:-:S10]  /*14fe0*/  IMAD.MOV.U32 R9, RZ, RZ, R14 ;  /* 0x000000ffff097224 */ /* 0x001fd400078e000e */
[----:B-1----:R-:W-:Y:S05]  /*14ff0*/  WARPSYNC.COLLECTIVE R15, `(.L_x_1251) ;  /* 0x000000000f087348 */ /* 0x002fea0003c00000 */
[----:B------:R0:W2:Y:S02]  /*15000*/  SHFL.IDX P6, R14, R13, R12, R11 ;  /* 0x0000000c0d0e7389 */ /* 0x0000a400000c000b */
[----:B012---:R-:W-:Y:S01]  /*15010*/  ENDCOLLECTIVE ;  /* 0x000000000000791b */ /* 0x007fe20003800000 */
.L_x_1251:
[----:B------:R-:W-:Y:S02]  /*15020*/  IMAD.MOV.U32 R13, RZ, RZ, R4 ;  /* 0x000000ffff0d7224 */ /* 0x000fe400078e0004 */
[----:B------:R-:W-:Y:S01]  /*15030*/  IMAD.MOV.U32 R12, RZ, RZ, 0x2 ;  /* 0x00000002ff0c7424 */ /* 0x000fe200078e00ff */
[----:B------:R-:W-:Y:S02]  /*15040*/  @!P3 LEA R10, P2, R10, R14, 0x1 ;  /* 0x0000000e0a0ab211 */ /* 0x000fe400078408ff */
[----:B------:R-:W-:-:S03]  /*15050*/  LOP3.LUT P6, RZ, R7, 0x20, RZ, 0xc0, !PT ;  /* 0x0000002007ff7812 */ /* 0x000fc600078cc0ff */
[----:B------:R-:W-:Y:S01]  /*15060*/  @!P3 IMAD.X R9, RZ, RZ, R9, P2 ;  /* 0x000000ffff09b224 */ /* 0x000fe200010e0609 */
[----:B------:R-:W-:Y:S01]  /*15070*/  LOP3.LUT P2, RZ, R7, 0x2, RZ, 0xc0, !PT ;  /* 0x0000000207ff7812 */ /* 0x000fe2000784c0ff */
[----:B------:R-:W-:Y:S02]  /*15080*/  @!P3 IMAD.MOV.U32 R2, RZ, RZ, R10 ;  /* 0x000000ffff02b224 */ /* 0x000fe400078e000a */
[----:B------:R-:W-:-:S05]  /*15090*/  @!P3 IMAD.MOV.U32 R3, RZ, RZ, R9 ;  /* 0x000000ffff03b224 */ /* 0x000fca00078e0009 */
[----:B------:R-:W-:Y:S01]  /*150a0*/  @!PT LDS RZ, [RZ] ;  /* 0x00000000fffff984 */ /* 0x000fe20000000800 */
[----:B------:R-:W-:Y:S01]  /*150b0*/  @!PT LDS RZ, [RZ] ;  /* 0x00000000fffff984 */ /* 0x000fe20000000800 */
[----:B------:R-:W-:Y:S01]  /*150c0*/  @!PT LDS RZ, [RZ] ;  /* 0x00000000fffff984 */ /* 0x000fe20000000800 */
[----:B------:R0:W-:Y:S01]  /*150d0*/  @!P3 LDGSTS.E.BYPASS.LTC128B.128 [R17+0x26c00], desc[UR38][R2.64], !P5 ;  /* 0x26c000000211bfae */ /* 0x0001e2000e901d66 */
[----:B------:R-:W-:-:S13]  /*150e0*/  LOP3.LUT P5, RZ, R7, 0x1000, RZ, 0xc0, !PT ;  /* 0x0000100007ff7812 */ /* 0x000fda00078ac0ff */
[----:B------:R0:W-:Y:S01]  /*150f0*/  @!P3 LDGSTS.E.BYPASS.LTC128B.128 [R17+0x28c00], desc[UR38][R2.64+0x80], !P5 ;  /* 0x28c000800211bfae */ /* 0x0001e2000e901d66 */
[C---:B------:R-:W-:Y:S02]  /*15100*/  LOP3.LUT P5, RZ, R7.reuse, 0x800, RZ, 0xc0, !PT ;  /* 0x0000080007ff7812 */ /* 0x040fe400078ac0ff */
[----:B------:R-:W-:Y:S01]  /*15110*/  LOP3.LUT R7, R7, 0xffffff7f, RZ, 0xc0, !PT ;  /* 0xffffff7f07077812 */ /* 0x000fe200078ec0ff */
[----:B------:R0:W-:Y:S03]  /*15120*/  @!P3 LDGSTS.E.BYPASS.LTC128B.128 [R17+0x2ac00], desc[UR38][R2.64+0x100], !P2 ;  /* 0x2ac001000211bfae */ /* 0x0001e6000d101d66 */
[----:B------:R-:W-:-:S04]  /*15130*/  @P2 LOP3.LUT R7, R7, 0x80, RZ, 0xfc, !PT ;  /* 0x0000008007072812 */ /* 0x000fc800078efcff */
[C---:B------:R-:W-:Y:S02]  /*15140*/  LOP3.LUT P2, RZ, R7.reuse, 0x4, RZ, 0xc0, !PT ;  /* 0x0000000407ff7812 */ /* 0x040fe4000784c0ff */
[----:B------:R-:W-:Y:S01]  /*15150*/  LOP3.LUT R7, R7, 0xfffffeff, RZ, 0xc0, !PT ;  /* 0xfffffeff07077812 */ /* 0x000fe200078ec0ff */
[----:B------:R0:W-:Y:S04]  /*15160*/  @!P3 LDGSTS.E.BYPASS.LTC128B.128 [R17+0x2cc00], desc[UR38][R2.64+0x180], !P5 ;  /* 0x2cc001800211bfae */ /* 0x0001e8000e901d66 */
[----:B------:R0:W-:Y:S04]  /*15170*/  @!P3 LDGSTS.E.BYPASS.LTC128B.128 [R17+0x2ec00], desc[UR38][R2.64+0x200], !P0 ;  /* 0x2ec002000211bfae */ /* 0x0001e8000c101d66 */
[----:B------:R0:W-:Y:S02]  /*15180*/  @!P3 LDGSTS.E.BYPASS.LTC128B.128 [R17+0x30c00], desc[UR38][R2.64+0x280], !P1 ;  /* 0x30c002800211bfae */ /* 0x0001e4000c901d66 */
[----:B------:R-:W-:-:S02]  /*15190*/  @P2 LOP3.LUT R7, R7, 0x100, RZ, 0xfc, !PT ;  /* 0x0000010007072812 */ /* 0x000fc400078efcff */
[----:B------:R0:W-:Y:S02]  /*151a0*/  @!P3 LDGSTS.E.BYPASS.LTC128B.128 [R17+0x32c00], desc[UR38][R2.64+0x300], P6 ;  /* 0x32c003000211bfae */ /* 0x0001e4000b101d66 */
[----:B------:R-:W-:-:S13]  /*151b0*/  LOP3.LUT P2, RZ, R7, 0x8, RZ, 0xc0, !PT ;  /* 0x0000000807ff7812 */ /* 0x000fda000784c0ff */
[----:B0-----:R-:W-:Y:S05]  /*151c0*/  WARPSYNC.COLLECTIVE R15, `(.L_x_1252) ;  /* 0x000000000f087348 */ /* 0x001fea0003c00000 */
[----:B------:R1:W2:Y:S02]  /*151d0*/  SHFL.IDX P6, R14, R13, R12, R11 ;  /* 0x0000000c0d0e7389 */ /* 0x0002a400000c000b */
[----:B012---:R-:W-:Y:S01]  /*151e0*/  ENDCOLLECTIVE ;  /* 0x000000000000791b */ /* 0x007fe20003800000 */
.L_x_1252:
[----:B------:R-:W-:Y:S01]  /*151f0*/  LOP3.LUT R7, R7, 0xfffffdff, RZ, 0xc0, !PT ;  /* 0xfffffdff07077812 */ /* 0x000fe200078ec0ff */
[----:B------:R-:W-:Y:S01]  /*15200*/  @!PT LDS RZ, [RZ] ;  /* 0x00000000fffff984 */ /* 0x000fe20000000800 */
[----:B------:R-:W-:Y:S01]  /*15210*/  @!PT LDS RZ, [RZ] ;  /* 0x00000000fffff984 */ /* 0x000fe20000000800 */
[----:B------:R-:W-:Y:S01]  /*15220*/  @!PT LDS RZ, [RZ] ;  /* 0x00000000fffff984 */ /* 0x000fe20000000800 */
[----:B------:R0:W-:Y:S03]  /*15230*/  @!P3 LDGSTS.E.BYPASS.LTC128B.128 [R17+0x34c00], desc[UR38][R2.64+0x380], P4 ;  /* 0x34c003800211bfae */ /* 0x0001e6000a101d66 */
[----:B------:R-:W-:Y:S01]  /*15240*/  @P2 LOP3.LUT R7, R7, 0x200, RZ, 0xfc, !PT ;  /* 0x0000020007072812 */ /* 0x000fe200078efcff */
[----:B------:R-:W-:-:S03]  /*15250*/  IMAD.MOV.U32 R13, RZ, RZ, R0 ;  /* 0x000000ffff0d7224 */ /* 0x000fc600078e0000 */
[----:B------:R-:W-:Y:S01]  /*15260*/  LOP3.LUT P4, RZ, R7, 0x400, RZ, 0xc0, !PT ;  /* 0x0000040007ff7812 */ /* 0x000fe2000788c0ff */
[----:B------:R0:W-:Y:S01]  /*15270*/  STL [R1+0x8], R7 ;  /* 0x0000080701007387 */ /* 0x0001e20000100800 */
[----:B------:R-:W-:-:S11]  /*15280*/  IMAD.MOV.U32 R10, RZ, RZ, R14 ;  /* 0x000000ffff0a7224 */ /* 0x000fd600078e000e */
[----:B0-----:R-:W-:Y:S05]  /*15290*/  WARPSYNC.COLLECTIVE R15, `(.L_x_1253) ;  /* 0x000000000f087348 */ /* 0x001fea0003c00000 */
[----:B------:R1:W2:Y:S02]  /*152a0*/  SHFL.IDX P6, R14, R13, R12, R11 ;  /* 0x0000000c0d0e7389 */ /* 0x0002a400000c000b */
[----:B012---:R-:W-:Y:S01]  /*152b0*/  ENDCOLLECTIVE ;  /* 0x000000000000791b */ /* 0x007fe20003800000 */
.L_x_1253:
[----:B------:R-:W-:-:S04]  /*152c0*/  @!P4 LOP3.LUT R2, R5, 0x40, RZ, 0xc0, !PT ;  /* 0x000000400502c812 */ /* 0x000fc800078ec0ff */
[----:B------:R-:W-:Y:S01]  /*152d0*/  @!P4 SHF.R.U32.HI R9, RZ, 0x2, R2 ;  /* 0x00000002ff09c819 */ /* 0x000fe20000011602 */
[----:B------:R-:W-:Y:S01]  /*152e0*/  IMAD.SHL.U32 R15, R8, 0x8, RZ ;  /* 0x00000008080f7824 */ /* 0x000fe200078e00ff */
[----:B------:R-:W-:-:S04]  /*152f0*/  @!P4 LOP3.LUT R8, R6, 0x80, RZ, 0xc0, !PT ;  /* 0x000000800608c812 */ /* 0x000fc800078ec0ff */
[----:B------:R-:W-:Y:S02]  /*15300*/  @!P4 SHF.R.U32.HI R8, RZ, 0x3, R8 ;  /* 0x00000003ff08c819 */ /* 0x000fe40000011608 */
[----:B------:R-:W-:Y:S02]  /*15310*/  LOP3.LUT R15, R15, 0x38, RZ, 0xc0, !PT ;  /* 0x000000380f0f7812 */ /* 0x000fe400078ec0ff */
[----:B------:R-:W-:Y:S01]  /*15320*/  @!P4 ISETP.NE.U32.AND P3, PT, R8, RZ, PT ;  /* 0x000000ff0800c20c */ /* 0x000fe20003f65070 */
[----:B------:R-:W-:Y:S01]  /*15330*/  IMAD.MOV.U32 R3, RZ, RZ, R14 ;  /* 0x000000ffff037224 */ /* 0x000fe200078e000e */
[----:B------:R-:W-:-:S04]  /*15340*/  @!P4 ISETP.NE.U32.AND P6, PT, R9, RZ, PT ;  /* 0x000000ff0900c20c */ /* 0x000fc80003fc5070 */
[----:B------:R-:W-:-:S05]  /*15350*/  @!P4 LEA R8, P2, R15, R3, 0x1 ;  /* 0x000000030f08c211 */ /* 0x000fca00078408ff */
[----:B------:R-:W-:Y:S01]  /*15360*/  @!P4 IMAD.X R3, RZ, RZ, R10, P2 ;  /* 0x000000ffff03c224 */ /* 0x000fe200010e060a */
[----:B------:R-:W-:Y:S01]  /*15370*/  LOP3.LUT P2, RZ, R7, 0x200, RZ, 0xc0, !PT ;  /* 0x0000020007ff7812 */ /* 0x000fe2000784c0ff */
[----:B------:R-:W-:-:S12]  /*15380*/  @!P4 IMAD.MOV.U32 R2, RZ, RZ, R8 ;  /* 0x000000ffff02c224 */ /* 0x000fd800078e0008 */
[----:B------:R-:W-:Y:S01]  /*15390*/  @!PT LDS RZ, [RZ] ;  /* 0x00000000fffff984 */ /* 0x000fe20000000800 */
[----:B------:R-:W-:Y:S01]  /*153a0*/  @!PT LDS RZ, [RZ] ;  /* 0x00000000fffff984 */ /* 0x000fe20000000800 */
[----:B------:R-:W-:Y:S01]  /*153b0*/  @!PT LDS RZ, [RZ] ;  /* 0x00000000fffff984 */ /* 0x000fe20000000800 */
[----:B------:R0:W-:Y:S01]  /*153c0*/  @!P4 LDGSTS.E.BYPASS.LTC128B.128 [R17+0x27400], desc[UR38][R2.64], !P2 ;  /* 0x274000000211cfae */ /* 0x0001e2000d101d66 */
[----:B------:R-:W-:-:S13]  /*153d0*/  LOP3.LUT P2, RZ, R7, 0x100, RZ, 0xc0, !PT ;  /* 0x0000010007ff7812 */ /* 0x000fda000784c0ff */
[----:B------:R0:W-:Y:S01]  /*153e0*/  @!P4 LDGSTS.E.BYPASS.LTC128B.128 [R17+0x29400], desc[UR38][R2.64+0x80], !P2 ;  /* 0x294000800211cfae */ /* 0x0001e2000d101d66 */
[----:B------:R-:W-:-:S03]  /*153f0*/  LOP3.LUT P2, RZ, R7, 0x80, RZ, 0xc0, !PT ;  /* 0x0000008007ff7812 */ /* 0x000fc6000784c0ff */
[----:B------:R0:W5:Y:S01]  /*15400*/  LDL.LU R7, [R1+0x68] ;  /* 0x0000680001077983 */ /* 0x0001620000300800 */
[----:B------:R-:W-:Y:S02]  /*15410*/  IMAD.MOV.U32 R13, RZ, RZ, R4 ;  /* 0x000000ffff0d7224 */ /* 0x000fe400078e0004 */
[----:B------:R-:W-:Y:S02]  /*15420*/  IMAD.MOV.U32 R12, RZ, RZ, 0x3 ;  /* 0x00000003ff0c7424 */ /* 0x000fe400078e00ff */
[----:B------:R-:W-:-:S05]  /*15430*/  IMAD.MOV.U32 R15, RZ, RZ, -0x1 ;  /* 0xffffffffff0f7424 */ /* 0x000fca00078e00ff */
[----:B------:R0:W-:Y:S04]  /*15440*/  @!P4 LDGSTS.E.BYPASS.LTC128B.128 [R17+0x2b400], desc[UR38][R2.64+0x100], !P2 ;  /* 0x2b4001000211cfae */ /* 0x0001e8000d101d66 */
[----:B------:R0:W-:Y:S04]  /*15450*/  @!P4 LDGSTS.E.BYPASS.LTC128B.128 [R17+0x2d400], desc[UR38][R2.64+0x180], !P5 ;  /* 0x2d4001800211cfae */ /* 0x0001e8000e901d66 */
[----:B------:R0:W-:Y:S04]  /*15460*/  @!P4 LDGSTS.E.BYPASS.LTC128B.128 [R17+0x2f400], desc[UR38][R2.64+0x200], !P0 ;  /* 0x2f4002000211cfae */ /* 0x0001e8000c101d66 */
[----:B------:R0:W-:Y:S04]  /*15470*/  @!P4 LDGSTS.E.BYPASS.LTC128B.128 [R17+0x31400], desc[UR38][R2.64+0x280], !P1 ;  /* 0x314002800211cfae */ /* 0x0001e8000c901d66 */
[----:B------:R0:W-:Y:S02]  /*15480*/  @!P4 LDGSTS.E.BYPASS.LTC128B.128 [R17+0x33400], desc[UR38][R2.64+0x300], P6 ;  /* 0x334003000211cfae */ /* 0x0001e4000b101d66 */
[----:B0----5:R-:W-:Y:S05]  /*15490*/  WARPSYNC.COLLECTIVE R15, `(.L_x_1254) ;  /* 0x000000000f087348 */ /* 0x021fea0003c00000 */
[----:B------:R1:W2:Y:S02]  /*154a0*/  SHFL.IDX P6, R14, R13, R12, R11 ;  /* 0x0000000c0d0e7389 */ /* 0x0002a400000c000b */
[----:B012--5:R-:W-:Y:S01]  /*154b0*/  ENDCOLLECTIVE ;  /* 0x000000000000791b */ /* 0x027fe20003800000 */
.L_x_1254:
[----:B------:R-:W-:Y:S01]  /*154c0*/  @!PT LDS RZ, [RZ] ;  /* 0x00000000fffff984 */ /* 0x000fe20000000800 */
[----:B------:R-:W-:Y:S01]  /*154d0*/  @!PT LDS RZ, [RZ] ;  /* 0x00000000fffff984 */ /* 0x000fe20000000800 */
[----:B------:R-:W-:Y:S01]  /*154e0*/  @!PT LDS RZ, [RZ] ;  /* 0x00000000fffff984 */ /* 0x000fe20000000800 */
[----:B------:R0:W-:Y:S01]  /*154f0*/  @!P4 LDGSTS.E.BYPASS.LTC128B.128 [R17+0x35400], desc[UR38][R2.64+0x380], P3 ;  /* 0x354003800211cfae */ /* 0x0001e20009901d66 */
[----:B------:R-:W-:Y:S02]  /*15500*/  IMAD.MOV.U32 R13, RZ, RZ, R0 ;  /* 0x000000ffff0d7224 */ /* 0x000fe400078e0000 */
[----:B------:R-:W-:-:S07]  /*15510*/  IMAD.MOV.U32 R4, RZ, RZ, R14 ;  /* 0x000000ffff047224 */ /* 0x000fce00078e000e */
[----:B0-----:R-:W-:Y:S05]  /*15520*/  WARPSYNC.COLLECTIVE R15, `(.L_x_1255) ;  /* 0x000000000f087348 */ /* 0x001fea0003c00000 */
[----:B------:R1:W2:Y:S02]  /*15530*/  SHFL.IDX P6, R14, R13, R12, R11 ;  /* 0x0000000c0d0e7389 */ /* 0x0002a400000c000b */
[----:B012---:R-:W-:Y:S01]  /*15540*/  ENDCOLLECTIVE ;  /* 0x000000000000791b */ /* 0x007fe20003800000 */
.L_x_1255:
[----:B------:R-:W-:Y:S01]  /*15550*/  IMAD.MOV.U32 R0, RZ, RZ, R14 ;  /* 0x000000ffff007224 */ /* 0x000fe200078e000e */
[----:B------:R-:W-:Y:S06]  /*15560*/  BRA `(.L_x_1256) ;  /* 0xffffffa000547947 */ /* 0x000fec000383ffff */
.L_x_1123:
[----:B0-----:R-:W3:Y:S02]  /*15570*/  LDL R2, [R1+0x4] ;  /* 0x0000040001027983 */ /* 0x001ee40000100800 */
[----:B---3--:R0:W3:Y:S02]  /*15580*/  SYNCS.PHASECHK.TRANS64.TRYWAIT P0, [R2+URZ+0x38820], R0 ;  /* 0x03882000020075a7 */ /* 0x0080e4000800017f */
[----:B---3--:R-:W-:Y:S05]  /*15590*/  @!P0 NANOSLEEP.SYNCS 0x989680 ;  /* 0x009896800000895d */ /* 0x008fea0003900000 */
[----:B------:R-:W3:Y:S02]  /*155a0*/  @!P0 SYNCS.PHASECHK.TRANS64 P0, [R2+URZ+0x38820], R0 ;  /* 0x03882000020085a7 */ /* 0x000ee4000800007f */
[----:B---3--:R-:W-:Y:S05]  /*155b0*/  @!P0 BRA `(.L_x_1123) ;  /* 0xfffffffc00ec8947 */ /* 0x008fea000383ffff */
[----:B------:R-:W-:Y:S05]  /*155c0*/  BRA `(.L_x_1257) ;  /* 0xffffffa400147947 */ /* 0x000fea000383ffff */
.L_x_1127:
[----:B0-----:R0:W1:Y:S02]  /*155d0*/  SYNCS.PHASECHK.TRANS64.TRYWAIT P0, [R3+URZ+0x38860], R0 ;  /* 0x03886000030075a7 */ /* 0x001064000800017f */
[----:B-1----:R-:W-:Y:S05]  /*155e0*/  @!P0 NANOSLEEP.SYNCS 0x989680 ;  /* 0x009896800000895d */ /* 0x002fea0003900000 */
[----:B------:R-:W1:Y:S02]  /*155f0*/  @!P0 SYNCS.PHASECHK.TRANS64 P0, [R3+URZ+0x38860], R0 ;  /* 0x03886000030085a7 */ /* 0x000e64000800007f */
[----:B-1----:R-:W-:Y:S05]  /*15600*/  @!P0 BRA `(.L_x_1127) ;  /* 0xfffffffc00f08947 */ /* 0x002fea000383ffff */
[----:B------:R-:W-:Y:S05]  /*15610*/  BRA `(.L_x_1258) ;  /* 0xffffffa400447947 */ /* 0x000fea000383ffff */
.L_x_1146:
[----:B-1----:R1:W3:Y:S02]  /*15620*/  SYNCS.PHASECHK.TRANS64.TRYWAIT P0, [R3+URZ+0x38840], R2 ;  /* 0x03884002030075a7 */ /* 0x0022e4000800017f */
[----:B---3--:R-:W-:Y:S05]  /*15630*/  @!P0 NANOSLEEP.SYNCS 0x989680 ;  /* 0x009896800000895d */ /* 0x008fea0003900000 */
[----:B------:R-:W3:Y:S02]  /*15640*/  @!P0 SYNCS.PHASECHK.TRANS64 P0, [R3+URZ+0x38840], R2 ;  /* 0x03884002030085a7 */ /* 0x000ee4000800007f */
[----:B---3--:R-:W-:Y:S05]  /*15650*/  @!P0 BRA `(.L_x_1146) ;  /* 0xfffffffc00f08947 */ /* 0x008fea000383ffff */
[----:B------:R-:W-:Y:S05]  /*15660*/  BRA `(.L_x_1259) ;  /* 0xffffffb000747947 */ /* 0x000fea000383ffff */
.L_x_1151:
[----:B0-----:R0:W3:Y:S02]  /*15670*/  SYNCS.PHASECHK.TRANS64.TRYWAIT P0, [R3+URZ+0x38860], R2 ;  /* 0x03886002030075a7 */ /* 0x0010e4000800017f */
[----:B---3--:R-:W-:Y:S05]  /*15680*/  @!P0 NANOSLEEP.SYNCS 0x989680 ;  /* 0x009896800000895d */ /* 0x008fea0003900000 */
[----:B------:R-:W3:Y:S02]  /*15690*/  @!P0 SYNCS.PHASECHK.TRANS64 P0, [R3+URZ+0x38860], R2 ;  /* 0x03886002030085a7 */ /* 0x000ee4000800007f */
[----:B---3--:R-:W-:Y:S05]  /*156a0*/  @!P0 BRA `(.L_x_1151) ;  /* 0xfffffffc00f08947 */ /* 0x008fea000383ffff */
[----:B------:R-:W-:Y:S05]  /*156b0*/  BRA `(.L_x_1260) ;  /* 0xffffffb000fc7947 */ /* 0x000fea000383ffff */
.L_x_1166:
[----:B0-----:R0:W1:Y:S02]  /*156c0*/  SYNCS.PHASECHK.TRANS64.TRYWAIT P0, [R4+URZ+0x38840], R2 ;  /* 0x03884002040075a7 */ /* 0x001064000800017f */
[----:B-1----:R-:W-:Y:S05]  /*156d0*/  @!P0 NANOSLEEP.SYNCS 0x989680 ;  /* 0x009896800000895d */ /* 0x002fea0003900000 */
[----:B------:R-:W1:Y:S02]  /*156e0*/  @!P0 SYNCS.PHASECHK.TRANS64 P0, [R4+URZ+0x38840], R2 ;  /* 0x03884002040085a7 */ /* 0x000e64000800007f */
[----:B-1----:R-:W-:Y:S05]  /*156f0*/  @!P0 BRA `(.L_x_1166) ;  /* 0xfffffffc00f08947 */ /* 0x002fea000383ffff */
[----:B------:R-:W-:Y:S05]  /*15700*/  BRA `(.L_x_1261) ;  /* 0xffffffc0000c7947 */ /* 0x000fea000383ffff */
.L_x_1171:
[----:B-1----:R1:W3:Y:S02]  /*15710*/  SYNCS.PHASECHK.TRANS64.TRYWAIT P0, [R4+URZ+0x38860], R2 ;  /* 0x03886002040075a7 */ /* 0x0022e4000800017f */
[----:B---3--:R-:W-:Y:S05]  /*15720*/  @!P0 NANOSLEEP.SYNCS 0x989680 ;  /* 0x009896800000895d */ /* 0x008fea0003900000 */
[----:B------:R-:W3:Y:S02]  /*15730*/  @!P0 SYNCS.PHASECHK.TRANS64 P0, [R4+URZ+0x38860], R2 ;  /* 0x03886002040085a7 */ /* 0x000ee4000800007f */
[----:B---3--:R-:W-:Y:S05]  /*15740*/  @!P0 BRA `(.L_x_1171) ;  /* 0xfffffffc00f08947 */ /* 0x008fea000383ffff */
[----:B------:R-:W-:Y:S05]  /*15750*/  BRA `(.L_x_1262) ;  /* 0xffffffc000907947 */ /* 0x000fea000383ffff */
.L_x_1186:
[----:B-1----:R1:W3:Y:S02]  /*15760*/  SYNCS.PHASECHK.TRANS64.TRYWAIT P0, [R4+URZ+0x38840], R2 ;  /* 0x03884002040075a7 */ /* 0x0022e4000800017f */
[----:B---3--:R-:W-:Y:S05]  /*15770*/  @!P0 NANOSLEEP.SYNCS 0x989680 ;  /* 0x009896800000895d */ /* 0x008fea0003900000 */
[----:B------:R-:W3:Y:S02]  /*15780*/  @!P0 SYNCS.PHASECHK.TRANS64 P0, [R4+URZ+0x38840], R2 ;  /* 0x03884002040085a7 */ /* 0x000ee4000800007f */
[----:B---3--:R-:W-:Y:S05]  /*15790*/  @!P0 BRA `(.L_x_1186) ;  /* 0xfffffffc00f08947 */ /* 0x008fea000383ffff */
[----:B------:R-:W-:Y:S05]  /*157a0*/  BRA `(.L_x_1263) ;  /* 0xffffffcc007c7947 */ /* 0x000fea000383ffff */
.L_x_1191:
[----:B0-----:R0:W3:Y:S02]  /*157b0*/  SYNCS.PHASECHK.TRANS64.TRYWAIT P0, [R4+URZ+0x38860], R2 ;  /* 0x03886002040075a7 */ /* 0x0010e4000800017f */
[----:B---3--:R-:W-:Y:S05]  /*157c0*/  @!P0 NANOSLEEP.SYNCS 0x989680 ;  /* 0x009896800000895d */ /* 0x008fea0003900000 */
[----:B------:R-:W3:Y:S02]  /*157d0*/  @!P0 SYNCS.PHASECHK.TRANS64 P0, [R4+URZ+0x38860], R2 ;  /* 0x03886002040085a7 */ /* 0x000ee4000800007f */
[----:B---3--:R-:W-:Y:S05]  /*157e0*/  @!P0 BRA `(.L_x_1191) ;  /* 0xfffffffc00f08947 */ /* 0x008fea000383ffff */
[----:B------:R-:W-:Y:S05]  /*157f0*/  BRA `(.L_x_1264) ;  /* 0xffffffd000047947 */ /* 0x000fea000383ffff */
.L_x_1207:
[----:B------:R-:W-:Y:S01]  /*15800*/  BSSY B0, `(.L_x_1265) ;  /* 0x0000008000007945 */ /* 0x000fe20003800000 */
[----:B------:R-:W-:Y:S02]  /*15810*/  IMAD.MOV.U32 R13, RZ, RZ, R16 ;  /* 0x000000ffff0d7224 */ /* 0x000fe400078e0010 */
[----:B------:R-:W-:Y:S02]  /*15820*/  IMAD.MOV.U32 R12, RZ, RZ, RZ ;  /* 0x000000ffff0c7224 */ /* 0x000fe400078e00ff */
[----:B------:R-:W-:Y:S02]  /*15830*/  IMAD.MOV.U32 R11, RZ, RZ, 0x1f ;  /* 0x0000001fff0b7424 */ /* 0x000fe400078e00ff */
[----:B------:R-:W-:-:S07]  /*15840*/  IMAD.MOV.U32 R15, RZ, RZ, -0x1 ;  /* 0xffffffffff0f7424 */ /* 0x000fce00078e00ff */
[----:B--2---:R-:W-:Y:S05]  /*15850*/  WARPSYNC.COLLECTIVE R15, `(.L_x_1266) ;  /* 0x000000000f087348 */ /* 0x004fea0003c00000 */
[----:B------:R0:W1:Y:S02]  /*15860*/  SHFL.IDX P6, R14, R13, R12, R11 ;  /* 0x0000000c0d0e7389 */ /* 0x00006400000c000b */
[----:B012---:R-:W-:Y:S01]  /*15870*/  ENDCOLLECTIVE ;  /* 0x000000000000791b */ /* 0x007fe20003800000 */
.L_x_1266:
[----:B------:R-:W-:Y:S05]  /*15880*/  BSYNC B0 ;  /* 0x0000000000007941 */ /* 0x000fea0003800000 */
.L_x_1265:
        /* <DEDUP_REMOVED lines=9> */
.L_x_1267:
        /* <DEDUP_REMOVED lines=18> */
.L_x_1268:
        /* <DEDUP_REMOVED lines=8> */
.L_x_1269:
        /* <DEDUP_REMOVED lines=8> */
.L_x_1270:
        /* <DEDUP_REMOVED lines=8> */
.L_x_1271:
        /* <DEDUP_REMOVED lines=8> */
.L_x_1272:
        /* <DEDUP_REMOVED lines=9> */
.L_x_1273:
[----:B------:R-:W-:Y:S01]  /*15cd0*/  IMAD.MOV.U32 R6, RZ, RZ, R14 ;  /* 0x000000ffff067224 */ /* 0x000fe200078e000e */
[----:B------:R-:W-:Y:S06]  /*15ce0*/  BRA `(.L_x_1274) ;  /* 0xffffffd8005c7947 */ /* 0x000fec000383ffff */
.L_x_1212:
[----:B------:R-:W-:Y:S01]  /*15cf0*/  BSSY B0, `(.L_x_1275) ;  /* 0x0000008000007945 */ /* 0x000fe20003800000 */
[----:B-----5:R-:W-:Y:S02]  /*15d00*/  IMAD.MOV.U32 R13, RZ, RZ, R2 ;  /* 0x000000ffff0d7224 */ /* 0x020fe400078e0002 */
[----:B------:R-:W-:Y:S02]  /*15d10*/  IMAD.MOV.U32 R12, RZ, RZ, 0x1 ;  /* 0x00000001ff0c7424 */ /* 0x000fe400078e00ff */
[----:B------:R-:W-:Y:S02]  /*15d20*/  IMAD.MOV.U32 R11, RZ, RZ, RZ ;  /* 0x000000ffff0b7224 */ /* 0x000fe400078e00ff */
[----:B------:R-:W-:-:S07]  /*15d30*/  IMAD.MOV.U32 R15, RZ, RZ, -0x1 ;  /* 0xffffffffff0f7424 */ /* 0x000fce00078e00ff */
[----:B0-2---:R-:W-:Y:S05]  /*15d40*/  WARPSYNC.COLLECTIVE R15, `(.L_x_1276) ;  /* 0x000000000f087348 */ /* 0x005fea0003c00000 */
[----:B------:R1:W3:Y:S02]  /*15d50*/  SHFL.UP P6, R14, R13, R12, R11 ;  /* 0x0400000c0d0e7389 */ /* 0x0002e400000c000b */
[----:B0123--:R-:W-:Y:S01]  /*15d60*/  ENDCOLLECTIVE ;  /* 0x000000000000791b */ /* 0x00ffe20003800000 */
.L_x_1276:
[----:B------:R-:W-:Y:S05]  /*15d70*/  BSYNC B0 ;  /* 0x0000000000007941 */ /* 0x000fea0003800000 */
.L_x_1275:
[----:B------:R-:W-:Y:S02]  /*15d80*/  IMAD.MOV.U32 R3, RZ, RZ, R14 ;  /* 0x000000ffff037224 */ /* 0x000fe400078e000e */
[----:B------:R-:W-:Y:S02]  /*15d90*/  IMAD.MOV.U32 R12, RZ, RZ, 0x2 ;  /* 0x00000002ff0c7424 */ /* 0x000fe400078e00ff */
[----:B------:R-:W-:Y:S01]  /*15da0*/  IMAD.MOV.U32 R11, RZ, RZ, RZ ;  /* 0x000000ffff0b7224 */ /* 0x000fe200078e00ff */
[----:B------:R-:W-:Y:S01]  /*15db0*/  SEL R3, R3, RZ, P1 ;  /* 0x000000ff03037207 */ /* 0x000fe20000800000 */
[----:B------:R-:W-:-:S04]  /*15dc0*/  IMAD.MOV.U32 R15, RZ, RZ, -0x1 ;  /* 0xffffffffff0f7424 */ /* 0x000fc800078e00ff */
[----:B------:R-:W-:-:S04]  /*15dd0*/  IMAD.IADD R3, R2, 0x1, R3 ;  /* 0x0000000102037824 */ /* 0x000fc800078e0203 */
[----:B------:R-:W-:-:S07]  /*15de0*/  IMAD.MOV.U32 R13, RZ, RZ, R3 ;  /* 0x000000ffff0d7224 */ /* 0x000fce00078e0003 */
[----:B------:R-:W-:Y:S05]  /*15df0*/  WARPSYNC.COLLECTIVE R15, `(.L_x_1277) ;  /* 0x000000000f087348 */ /* 0x000fea0003c00000 */
[----:B------:R0:W1:Y:S02]  /*15e00*/  SHFL.UP P6, R14, R13, R12, R11 ;  /* 0x0400000c0d0e7389 */ /* 0x00006400000c000b */
[----:B01----:R-:W-:Y:S01]  /*15e10*/  ENDCOLLECTIVE ;  /* 0x000000000000791b */ /* 0x003fe20003800000 */
.L_x_1277:
        /* <DEDUP_REMOVED lines=8> */
.L_x_1278:
        /* <DEDUP_REMOVED lines=8> */
.L_x_1279:
        /* <DEDUP_REMOVED lines=8> */
.L_x_1280:
        /* <DEDUP_REMOVED lines=9> */
.L_x_1281:
[----:B------:R-:W-:Y:S01]  /*16030*/  IMAD.MOV.U32 R6, RZ, RZ, R14 ;  /* 0x000000ffff067224 */ /* 0x000fe200078e000e */
[----:B------:R-:W-:Y:S06]  /*16040*/  BRA `(.L_x_1282) ;  /* 0xffffffd800207947 */ /* 0x000fec000383ffff */
.L_x_1214:
[----:B------:R-:W-:Y:S01]  /*16050*/  BSSY B0, `(.L_x_1283) ;  /* 0x0000006000007945 */ /* 0x000fe20003800000 */
[----:B------:R-:W-:Y:S01]  /*16060*/  PLOP3.LUT P6, PT, P6, PT, PT, 0x8, 0x0 ;  /* 0x000000000000781c */ /* 0x000fe200037ce170 */
[----:B------:R-:W-:-:S12]  /*16070*/  IMAD.MOV.U32 R15, RZ, RZ, -0x1 ;  /* 0xffffffffff0f7424 */ /* 0x000fd800078e00ff */
[----:B0-2---:R-:W-:Y:S05]  /*16080*/  WARPSYNC.COLLECTIVE R15, `(.L_x_1284) ;  /* 0x000000000f087348 */ /* 0x005fea0003c00000 */
[----:B------:R-:W-:Y:S01]  /*16090*/  VOTE.ANY R14, PT, P6 ;  /* 0x00000000000e7806 */ /* 0x000fe200030e0100 */
[----:B0-2---:R-:W-:Y:S06]  /*160a0*/  ENDCOLLECTIVE ;  /* 0x000000000000791b */ /* 0x005fec0003800000 */
.L_x_1284:
[----:B------:R-:W-:Y:S05]  /*160b0*/  BSYNC B0 ;  /* 0x0000000000007941 */ /* 0x000fea0003800000 */
.L_x_1283:
        /* <DEDUP_REMOVED lines=9> */
.L_x_1285:
[----:B------:R-:W-:Y:S01]  /*16150*/  IMAD.MOV.U32 R17, RZ, RZ, R14 ;  /* 0x000000ffff117224 */ /* 0x000fe200078e000e */
[----:B------:R-:W-:Y:S06]  /*16160*/  BRA `(.L_x_1286) ;  /* 0xffffffd800107947 */ /* 0x000fec000383ffff */
.L_x_1216:
[----:B------:R-:W-:Y:S01]  /*16170*/  BSSY B0, `(.L_x_1287) ;  /* 0x0000007000007945 */ /* 0x000fe20003800000 */
[----:B------:R-:W-:Y:S02]  /*16180*/  IMAD.MOV.U32 R13, RZ, RZ, R3 ;  /* 0x000000ffff0d7224 */ /* 0x000fe400078e0003 */
[----:B------:R-:W-:Y:S02]  /*16190*/  IMAD.MOV.U32 R11, RZ, RZ, 0x1f ;  /* 0x0000001fff0b7424 */ /* 0x000fe400078e00ff */
[----:B------:R-:W-:-:S07]  /*161a0*/  IMAD.MOV.U32 R15, RZ, RZ, -0x1 ;  /* 0xffffffffff0f7424 */ /* 0x000fce00078e00ff */
[----:B0-23--:R-:W-:Y:S05]  /*161b0*/  WARPSYNC.COLLECTIVE R15, `(.L_x_1288) ;  /* 0x000000000f087348 */ /* 0x00dfea0003c00000 */
[----:B------:R1:W4:Y:S02]  /*161c0*/  SHFL.IDX P6, R14, R13, R12, R11 ;  /* 0x0000000c0d0e7389 */ /* 0x00032400000c000b */
[----:B01234-:R-:W-:Y:S01]  /*161d0*/  ENDCOLLECTIVE ;  /* 0x000000000000791b */ /* 0x01ffe20003800000 */
.L_x_1288:
[----:B------:R-:W-:Y:S05]  /*161e0*/  BSYNC B0 ;  /* 0x0000000000007941 */ /* 0x000fea0003800000 */
.L_x_1287:
[----:B------:R-:W-:Y:S01]  /*161f0*/  IMAD.MOV.U32 R2, RZ, RZ, R14 ;  /* 0x000000ffff027224 */ /* 0x000fe200078e000e */
[----:B------:R-:W-:Y:S06]  /*16200*/  BRA `(.L_x_1215) ;  /* 0xffffffd800047947 */ /* 0x000fec000383ffff */
.L_x_1220:
[----:B0-----:R0:W1:Y:S02]  /*16210*/  SYNCS.PHASECHK.TRANS64.TRYWAIT P0, [R9+URZ+0x38820], R0 ;  /* 0x03882000090075a7 */ /* 0x001064000800017f */
[----:B-1----:R-:W-:Y:S05]  /*16220*/  @!P0 NANOSLEEP.SYNCS 0x989680 ;  /* 0x009896800000895d */ /* 0x002fea0003900000 */
[----:B------:R-:W1:Y:S02]  /*16230*/  @!P0 SYNCS.PHASECHK.TRANS64 P0, [R9+URZ+0x38820], R0 ;  /* 0x03882000090085a7 */ /* 0x000e64000800007f */
[----:B-1----:R-:W-:Y:S05]  /*16240*/  @!P0 BRA `(.L_x_1220) ;  /* 0xfffffffc00f08947 */ /* 0x002fea000383ffff */
[----:B------:R-:W-:Y:S05]  /*16250*/  BRA `(.L_x_1289) ;  /* 0xffffffd800f87947 */ /* 0x000fea000383ffff */
.L_x_1221:
        /* <DEDUP_REMOVED lines=8> */
[----:B0-2---:R-:W-:Y:S05]  /*162e0*/  WARPSYNC.COLLECTIVE R15, `(.L_x_1291) ;  /* 0x000000000f087348 */ /* 0x005fea0003c00000 */
[----:B------:R1:W3:Y:S02]  /*162f0*/  SHFL.IDX P6, R14, R13, R12, R11 ;  /* 0x0000000c0d0e7389 */ /* 0x0002e400000c000b */
[----:B0123--:R-:W-:Y:S01]  /*16300*/  ENDCOLLECTIVE ;  /* 0x000000000000791b */ /* 0x00ffe20003800000 */
.L_x_1291:
[----:B------:R-:W-:Y:S05]  /*16310*/  BSYNC B0 ;  /* 0x0000000000007941 */ /* 0x000fea0003800000 */
.L_x_1290:
[----:B------:R-:W-:Y:S05]  /*16320*/  BRA `(.L_x_1292) ;  /* 0xffffffd800e07947 */ /* 0x000fea000383ffff */
.L_x_1224:
[----:B------:R-:W-:Y:S01]  /*16330*/  BSSY B1, `(.L_x_1293) ;  /* 0x0000006000017945 */ /* 0x000fe20003800000 */
[----:B------:R-:W-:-:S07]  /*16340*/  IMAD.MOV.U32 R15, RZ, RZ, -0x1 ;  /* 0xffffffffff0f7424 */ /* 0x000fce00078e00ff */
[----:B0-2---:R-:W-:Y:S05]  /*16350*/  WARPSYNC.COLLECTIVE R15, `(.L_x_1294) ;  /* 0x000000000f0c7348 */ /* 0x005fea0003c00000 */
[----:B------:R-:W-:Y:S02]  /*16360*/  ELECT P6, UR62, PT ;  /* 0x00000000003e782f */ /* 0x000fe400038c0000 */
[----:B------:R-:W-:Y:S01]  /*16370*/  MOV R14, UR62 ;  /* 0x0000003e000e7c02 */ /* 0x000fe20008000f00 */
[----:B0-2---:R-:W-:Y:S10]  /*16380*/  ENDCOLLECTIVE ;  /* 0x000000000000791b */ /* 0x005ff40003800000 */
.L_x_1294:
[----:B------:R-:W-:Y:S05]  /*16390*/  BSYNC B1 ;  /* 0x0000000000017941 */ /* 0x000fea0003800000 */
.L_x_1293:
[----:B------:R-:W-:Y:S05]  /*163a0*/  BRA `(.L_x_1295) ;  /* 0xffffffd800d87947 */ /* 0x000fea000383ffff */
.L_x_1225:
[----:B0-----:R0:W1:Y:S02]  /*163b0*/  SYNCS.PHASECHK.TRANS64.TRYWAIT P0, [R5+URZ], R4 ;  /* 0x00000004050075a7 */ /* 0x001064000800017f */
[----:B-1----:R-:W-:Y:S05]  /*163c0*/  @!P0 NANOSLEEP.SYNCS 0x989680 ;  /* 0x009896800000895d */ /* 0x002fea0003900000 */
[----:B------:R-:W1:Y:S02]  /*163d0*/  @!P0 SYNCS.PHASECHK.TRANS64 P0, [R5+URZ], R4 ;  /* 0x00000004050085a7 */ /* 0x000e64000800007f */
[----:B-1----:R-:W-:Y:S05]  /*163e0*/  @!P0 BRA `(.L_x_1225) ;  /* 0xfffffffc00f08947 */ /* 0x002fea000383ffff */
[----:B------:R-:W-:Y:S05]  /*163f0*/  BRA `(.L_x_1296) ;  /* 0xffffffdc00007947 */ /* 0x000fea000383ffff */
.L_x_1226:
[----:B0-----:R0:W1:Y:S02]  /*16400*/  SYNCS.PHASECHK.TRANS64.TRYWAIT P0, [R7+URZ], R2 ;  /* 0x00000002070075a7 */ /* 0x001064000800017f */
[----:B-1----:R-:W-:Y:S05]  /*16410*/  @!P0 NANOSLEEP.SYNCS 0x989680 ;  /* 0x009896800000895d */ /* 0x002fea0003900000 */
[----:B------:R-:W1:Y:S02]  /*16420*/  @!P0 SYNCS.PHASECHK.TRANS64 P0, [R7+URZ], R2 ;  /* 0x00000002070085a7 */ /* 0x000e64000800007f */
[----:B-1----:R-:W-:Y:S05]  /*16430*/  @!P0 BRA `(.L_x_1226) ;  /* 0xfffffffc00f08947 */ /* 0x002fea000383ffff */
[----:B------:R-:W-:Y:S05]  /*16440*/  BRA `(.L_x_1297) ;  /* 0xffffffdc00007947 */ /* 0x000fea000383ffff */
.L_x_1227:
[----:B-1----:R1:W3:Y:S02]  /*16450*/  SYNCS.PHASECHK.TRANS64.TRYWAIT P0, [R5+URZ], R4 ;  /* 0x00000004050075a7 */ /* 0x0022e4000800017f */
[----:B---3--:R-:W-:Y:S05]  /*16460*/  @!P0 NANOSLEEP.SYNCS 0x989680 ;  /* 0x009896800000895d */ /* 0x008fea0003900000 */
[----:B------:R-:W3:Y:S02]  /*16470*/  @!P0 SYNCS.PHASECHK.TRANS64 P0, [R5+URZ], R4 ;  /* 0x00000004050085a7 */ /* 0x000ee4000800007f */
[----:B---3--:R-:W-:Y:S05]  /*16480*/  @!P0 BRA `(.L_x_1227) ;  /* 0xfffffffc00f08947 */ /* 0x008fea000383ffff */
[----:B------:R-:W-:Y:S05]  /*16490*/  BRA `(.L_x_1298) ;  /* 0xffffffd800f47947 */ /* 0x000fea000383ffff */
.L_x_1299:
        /* <DEDUP_REMOVED lines=14> */
.L_x_6023:


//--------------------- .text._ZN7cutlass13device_kernelIN5flash11enable_sm90INS1_16FlashAttnFwdSm90INS1_25CollectiveMainloopFwdSm90ILi2EN4cute5tupleIJNS5_1CILi1EEES8_S8_EEENS6_IJNS7_ILi64EEESA_SA_EEELi512ENS_10bfloat16_tEfNS_4arch4Sm90ELb0ELb0ELb1ELb1ELb0ELb1ELb1ELb0ELb0ELb1ELb0ELb0EEENS1_21CollectiveEpilogueFwdINS6_IJSA_NS7_ILi512EEESA_EEES9_SC_SE_Li256ELb1ELb1ELb0ELb0EEENS1_36VarlenDynamicPersistentTileSchedulerILi64ELi64ELi256ELi128ELb0ELb1ELb1ELb0ELb1ELb1EEEEEEEEEvNT_6ParamsE --------------------------
	.section	.text._ZN7cutlass13device_kernelIN5flash11enable_sm90INS1_16FlashAttnFwdSm90INS1_25CollectiveMainloopFwdSm90ILi2EN4cute5tupleIJNS5_1CILi1EEES8_S8_EEENS6_IJNS7_ILi64EEESA_SA_EEELi512ENS_10bfloat16_tEfNS_4arch4Sm90ELb0ELb0ELb1ELb1ELb0ELb1ELb1ELb0ELb0ELb1ELb0ELb0EEENS1_21CollectiveEpilogueFwdINS6_IJSA_NS7_ILi512EEESA_EEES9_SC_SE_Li256ELb1ELb1ELb0ELb0EEENS1_36VarlenDynamicPersistentTileSchedulerILi64ELi64ELi256ELi128ELb0ELb1ELb1ELb0ELb1ELb1EEEEEEEEEvNT_6ParamsE,"ax",@progbits
	.align	128
.text._ZN7cutlass13device_kernelIN5flash11enable_sm90INS1_16FlashAttnFwdSm90INS1_25CollectiveMainloopFwdSm90ILi2EN4cute5tupleIJNS5_1CILi1EEES8_S8_EEENS6_IJNS7_ILi64EEESA_SA_EEELi512ENS_10bfloat16_tEfNS_4arch4Sm90ELb0ELb0ELb1ELb1ELb0ELb1ELb1ELb0ELb0ELb1ELb0ELb0EEENS1_21CollectiveEpilogueFwdINS6_IJSA_NS7_ILi512EEESA_EEES9_SC_SE_Li256ELb1ELb1ELb0ELb0EEENS1_36VarlenDynamicPersistentTileSchedulerILi64ELi64ELi256ELi128ELb0ELb1ELb1ELb0ELb1ELb1EEEEEEEEEvNT_6ParamsE:
        .type           _ZN7cutlass13device_kernelIN5flash11enable_sm90INS1_16FlashAttnFwdSm90INS1_25CollectiveMainloopFwdSm90ILi2EN4cute5tupleIJNS5_1CILi1EEES8_S8_EEENS6_IJNS7_ILi64EEESA_SA_EEELi512ENS_10bfloat16_tEfNS_4arch4Sm90ELb0ELb0ELb1ELb1ELb0ELb1ELb1ELb0ELb0ELb1ELb0ELb0EEENS1_21CollectiveEpilogueFwdINS6_IJSA_NS7_ILi512EEESA_EEES9_SC_SE_Li256ELb1ELb1ELb0ELb0EEENS1_36VarlenDynamicPersistentTileSchedulerILi64ELi64ELi256ELi128ELb0ELb1ELb1ELb0ELb1ELb1EEEEEEEEEvNT_6ParamsE,@function
        .size           _ZN7cutlass13device_kernelIN5flash11enable_sm90INS1_16FlashAttnFwdSm90INS1_25CollectiveMainloopFwdSm90ILi2EN4cute5tupleIJNS5_1CILi1EEES8_S8_EEENS6_IJNS7_ILi64EEESA_SA_EEELi512ENS_10bfloat16_tEfNS_4arch4Sm90ELb0ELb0ELb1ELb1ELb0ELb1ELb1ELb0ELb0ELb1ELb0ELb0EEENS1_21CollectiveEpilogueFwdINS6_IJSA_NS7_ILi512EEESA_EEES9_SC_SE_Li256ELb1ELb1ELb0ELb0EEENS1_36VarlenDynamicPersistentTileSchedulerILi64ELi64ELi256ELi128ELb0ELb1ELb1ELb0ELb1ELb1EEEEEEEEEvNT_6ParamsE,(.L_x_6024 - _ZN7cutlass13device_kernelIN5flash11enable_sm90INS1_16FlashAttnFwdSm90INS1_25CollectiveMainloopFwdSm90ILi2EN4cute5tupleIJNS5_1CILi1EEES8_S8_EEENS6_IJNS7_ILi64EEESA_SA_EEELi512ENS_10bfloat16_tEfNS_4arch4Sm90ELb0ELb0ELb1ELb1ELb0ELb1ELb1ELb0ELb0ELb1ELb0ELb0EEENS1_21CollectiveEpilogueFwdINS6_IJSA_NS7_ILi512EEESA_EEES9_SC_SE_Li256ELb1ELb1ELb0ELb0EEENS1_36VarlenDynamicPersistentTileSchedulerILi64ELi64ELi256ELi128ELb0ELb1ELb1ELb0ELb1ELb1EEEEEEEEEvNT_6ParamsE)
        .other          _ZN7cutlass13device_kernelIN5flash11enable_sm90INS1_16FlashAttnFwdSm90INS1_25CollectiveMainloopFwdSm90ILi2EN4cute5tupleIJNS5_1CILi1EEES8_S8_EEENS6_IJNS7_ILi64EEESA_SA_EEELi512ENS_10bfloat16_tEfNS_4arch4Sm90ELb0ELb0ELb1ELb1ELb0ELb1ELb1ELb0ELb0ELb1ELb0ELb0EEENS1_21CollectiveEpilogueFwdINS6_IJSA_NS7_ILi512EEESA_EEES9_SC_SE_Li256ELb1ELb1ELb0ELb0EEENS1_36VarlenDynamicPersistentTileSchedulerILi64ELi64ELi256ELi128ELb0ELb1ELb1ELb0ELb1ELb1EEEEEEEEEvNT_6ParamsE,@"STO_CUDA_ENTRY STV_DEFAULT"
_ZN7cutlass13device_kernelIN5flash11enable_sm90INS1_16FlashAttnFwdSm90INS1_25CollectiveMainloopFwdSm90ILi2EN4cute5tupleIJNS5_1CILi1EEES8_S8_EEENS6_IJNS7_ILi64EEESA_SA_EEELi512ENS_10bfloat16_tEfNS_4arch4Sm90ELb0ELb0ELb1ELb1ELb0ELb1ELb1ELb0ELb0ELb1ELb0ELb0EEENS1_21CollectiveEpilogueFwdINS6_IJSA_NS7_ILi512EEESA_EEES9_SC_SE_Li256ELb1ELb1ELb0ELb0EEENS1_36VarlenDynamicPersistentTileSchedulerILi64ELi64ELi256ELi128ELb0ELb1ELb1ELb0ELb1ELb1EEEEEEEEEvNT_6ParamsE:
        /* <DEDUP_REMOVED lines=23> */
.L_x_1301:
[----:B------:R-:W-:Y:S05]  /*0170*/  BSYNC B0 ;  /* 0x0000000000007941 */ /* 0x000fea0003800000 */
.L_x_1300:
        /* <DEDUP_REMOVED lines=14> */
[----:B-1----:R0:W-:Y:S01]  /*0260*/  STL [R1+0x4], R3 ;  /* 0x0000040301007387 */ /* 0x0021e20000100800 */
        /* <DEDUP_REMOVED lines=24> */
.L_x_1302:
        /* <DEDUP_REMOVED lines=22> */
.L_x_1303:
        /* <DEDUP_REMOVED lines=18> */
.L_x_1304:
        /* <DEDUP_REMOVED lines=22> */
.L_x_1305:
        /* <DEDUP_REMOVED lines=22> */
.L_x_1306:
        /* <DEDUP_REMOVED lines=9> */
.L_x_1309:
        /* <DEDUP_REMOVED lines=25> */
[----:B------:R-:W-:Y:S02]  /*0b50*/  LEA.HI R5, R0, R16, RZ, 0x4 ;  /* 0x0000001000057211 */ /* 0x000fe400078f20ff */
[----:B------:R-:W-:Y:S02]  /*0b60*/  LOP3.LUT R3, R4, 0xffffff80, RZ, 0xc0, !PT ;  /* 0xffffff8004037812 */ /* 0x000fe400078ec0ff */
[----:B------:R-:W-:-:S03]  /*0b70*/  LOP3.LUT R6, R5, 0xfffffff0, RZ, 0xc0, !PT ;  /* 0xfffffff005067812 */ /* 0x000fc600078ec0ff */
[----:B------:R-:W-:Y:S01]  /*0b80*/  IMAD.IADD R3, R16, 0x1, -R3 ;  /* 0x0000000110037824 */ /* 0x000fe200078e0a03 */
[----:B------:R-:W-:Y:S01]  /*0b90*/  LEA.HI R7, R0, R16, RZ, 0x5 ;  /* 0x0000001000077211 */ /* 0x000fe200078f28ff */
[----:B------:R-:W-:Y:S01]  /*0ba0*/  IMAD.IADD R10, R16, 0x1, -R6 ;  /* 0x00000001100a7824 */ /* 0x000fe200078e0a06 */
[----:B------:R-:W-:Y:S02]  /*0bb0*/  SHF.R.S32.HI R12, RZ, 0x4, R5 ;  /* 0x00000004ff0c7819 */ /* 0x000fe40000011405 */
[----:B------:R-:W-:Y:S02]  /*0bc0*/  SHF.R.S32.HI R6, RZ, 0x1f, R3 ;  /* 0x0000001fff067819 */ /* 0x000fe40000011403 */
[--C-:B------:R-:W-:Y:S02]  /*0bd0*/  SHF.R.S32.HI R192, RZ, 0x5, R7.reuse ;  /* 0x00000005ffc07819 */ /* 0x100fe40000011407 */
[----:B------:R-:W-:Y:S02]  /*0be0*/  SHF.R.S32.HI R11, RZ, 0x1f, R7 ;  /* 0x0000001fff0b7819 */ /* 0x000fe40000011407 */
[----:B------:R-:W-:-:S02]  /*0bf0*/  SHF.R.S32.HI R7, RZ, 0x1f, R10 ;  /* 0x0000001fff077819 */ /* 0x000fc4000001140a */
[----:B------:R-:W-:Y:S02]  /*0c00*/  LEA.HI R8, R5, R12, RZ, 0x1 ;  /* 0x0000000c05087211 */ /* 0x000fe400078f08ff */
[----:B------:R-:W-:Y:S02]  /*0c10*/  LEA.HI R5, R6, R3, RZ, 0x2 ;  /* 0x0000000306057211 */ /* 0x000fe400078f10ff */
[----:B------:R-:W-:Y:S02]  /*0c20*/  LEA.HI R9, R7, R10, RZ, 0x3 ;  /* 0x0000000a07097211 */ /* 0x000fe400078f18ff */
[----:B------:R-:W-:Y:S02]  /*0c30*/  LOP3.LUT R13, R8, 0x1ffffffe, RZ, 0xc0, !PT ;  /* 0x1ffffffe080d7812 */ /* 0x000fe400078ec0ff */
[--C-:B------:R-:W-:Y:S02]  /*0c40*/  SHF.R.S32.HI R7, RZ, 0x2, R5.reuse ;  /* 0x00000002ff077819 */ /* 0x100fe40000011405 */
[----:B------:R-:W-:-:S04]  /*0c50*/  SHF.R.S32.HI R8, RZ, 0x1f, R5 ;  /* 0x0000001fff087819 */ /* 0x000fc80000011405 */
[----:B------:R-:W-:-:S04]  /*0c60*/  LEA.HI R8, R8, R7, RZ, 0x3 ;  /* 0x0000000708087211 */ /* 0x000fc800078f18ff */
[----:B------:R-:W-:-:S05]  /*0c70*/  LOP3.LUT R8, R8, 0xfffffff8, RZ, 0xc0, !PT ;  /* 0xfffffff808087812 */ /* 0x000fca00078ec0ff */
[----:B------:R-:W-:Y:S01]  /*0c80*/  IMAD.IADD R191, R7, 0x1, -R8 ;  /* 0x0000000107bf7824 */ /* 0x000fe200078e0a08 */
[----:B------:R-:W-:Y:S02]  /*0c90*/  LOP3.LUT R8, R5, 0x7ffffffc, RZ, 0xc0, !PT ;  /* 0x7ffffffc05087812 */ /* 0x000fe400078ec0ff */
[----:B------:R-:W-:Y:S02]  /*0ca0*/  LEA.HI R14, R11, R192, RZ, 0x2 ;  /* 0x000000c00b0e7211 */ /* 0x000fe400078f10ff */
[----:B------:R-:W-:Y:S01]  /*0cb0*/  LOP3.LUT R11, R9, 0xfffffff8, RZ, 0xc0, !PT ;  /* 0xfffffff8090b7812 */ /* 0x000fe200078ec0ff */
[----:B------:R-:W-:Y:S01]  /*0cc0*/  IMAD.IADD R8, R3, 0x1, -R8 ;  /* 0x0000000103087824 */ /* 0x000fe200078e0a08 */
[----:B------:R-:W-:Y:S02]  /*0cd0*/  LEA.HI R6, R6, R3, RZ, 0x5 ;  /* 0x0000000306067211 */ /* 0x000fe400078f28ff */
[----:B------:R-:W-:Y:S02]  /*0ce0*/  LEA.HI R3, R0, R16, RZ, 0x2 ;  /* 0x0000001000037211 */ /* 0x000fe400078f10ff */
[----:B------:R-:W-:Y:S01]  /*0cf0*/  SHF.R.S32.HI R223, RZ, 0x7, R4 ;  /* 0x00000007ffdf7819 */ /* 0x000fe20000011404 */
[----:B------:R-:W-:Y:S01]  /*0d00*/  IMAD.IADD R11, R10, 0x1, -R11 ;  /* 0x000000010a0b7824 */ /* 0x000fe200078e0a0b */
[----:B------:R-:W-:-:S02]  /*0d10*/  LOP3.LUT R15, R14, 0x3ffffc, RZ, 0xc0, !PT ;  /* 0x003ffffc0e0f7812 */ /* 0x000fc400078ec0ff */
[----:B------:R-:W-:Y:S01]  /*0d20*/  LOP3.LUT R5, R3, 0xfffffffc, RZ, 0xc0, !PT ;  /* 0xfffffffc03057812 */ /* 0x000fe200078ec0ff */
[----:B------:R-:W-:Y:S01]  /*0d30*/  IMAD R14, R223, 0x100, R10 ;  /* 0x00000100df0e7824 */ /* 0x000fe200078e020a */
[----:B------:R-:W-:Y:S01]  /*0d40*/  LEA.HI R0, R0, R16, RZ, 0x3 ;  /* 0x0000001000007211 */ /* 0x000fe200078f18ff */
[----:B------:R-:W-:Y:S02]  /*0d50*/  IMAD.IADD R15, R192, 0x1, -R15 ;  /* 0x00000001c00f7824 */ /* 0x000fe400078e0a0f */
[----:B------:R-:W-:Y:S02]  /*0d60*/  IMAD.IADD R13, R12, 0x1, -R13 ;  /* 0x000000010c0d7824 */ /* 0x000fe400078e0a0d */
[----:B------:R-:W-:Y:S01]  /*0d70*/  IMAD.SHL.U32 R10, R11, 0x40, RZ ;  /* 0x000000400b0a7824 */ /* 0x000fe200078e00ff */
[----:B------:R-:W-:Y:S01]  /*0d80*/  SHF.R.S32.HI R19, RZ, 0x2, R3 ;  /* 0x00000002ff137819 */ /* 0x000fe20000011403 */
[----:B------:R-:W-:Y:S01]  /*0d90*/  IMAD.IADD R5, R16, 0x1, -R5 ;  /* 0x0000000110057824 */ /* 0x000fe200078e0a05 */
[----:B------:R-:W-:Y:S01]  /*0da0*/  SHF.R.S32.HI R6, RZ, 0x5, R6 ;  /* 0x00000005ff067819 */ /* 0x000fe20000011406 */
[----:B------:R-:W-:Y:S01]  /*0db0*/  IMAD R14, R15, 0x10, R14 ;  /* 0x000000100f0e7824 */ /* 0x000fe200078e020e */
[----:B------:R-:W-:Y:S01]  /*0dc0*/  LOP3.LUT R10, R10, 0x1c0, RZ, 0xc0, !PT ;  /* 0x000001c00a0a7812 */ /* 0x000fe200078ec0ff */
[----:B------:R-:W-:Y:S01]  /*0dd0*/  IMAD.SHL.U32 R13, R13, 0x8, RZ ;  /* 0x000000080d0d7824 */ /* 0x000fe200078e00ff */
[----:B------:R-:W-:Y:S01]  /*0de0*/  SHF.R.S32.HI R221, RZ, 0x3, R0 ;  /* 0x00000003ffdd7819 */ /* 0x000fe20000011400 */
[----:B------:R-:W-:Y:S01]  /*0df0*/  IMAD.SHL.U32 R9, R9, 0x40, RZ ;  /* 0x0000004009097824 */ /* 0x000fe200078e00ff */
[----:B------:R-:W-:Y:S01]  /*0e00*/  LOP3.LUT R220, R0, 0xfffffff8, RZ, 0xc0, !PT ;  /* 0xfffffff800dc7812 */ /* 0x000fe200078ec0ff */
[----:B------:R-:W-:Y:S01]  /*0e10*/  VIADD R234, R19, 0x20 ;  /* 0x0000002013ea7836 */ /* 0x000fe20000000000 */
[----:B------:R-:W-:Y:S01]  /*0e20*/  SHF.R.S32.HI R0, RZ, 0x1f, R3 ;  /* 0x0000001fff007819 */ /* 0x000fe20000011403 */
[----:B------:R-:W-:Y:S01]  /*0e30*/  IMAD.U32 R233, R14, 0x40, R13 ;  /* 0x000000400ee97824 */ /* 0x000fe200078e000d */
[----:B------:R-:W-:Y:S01]  /*0e40*/  LEA.HI R3, R5, R5, RZ, 0x1 ;  /* 0x0000000505037211 */ /* 0x000fe200078f08ff */
[----:B------:R-:W-:Y:S01]  /*0e50*/  IMAD R191, R6, 0x10, R191 ;  /* 0x0000001006bf7824 */ /* 0x000fe200078e02bf */
[----:B------:R-:W-:-:S02]  /*0e60*/  LOP3.LUT R13, R10, 0x8, R13, 0xf8, !PT ;  /* 0x000000080a0d7812 */ /* 0x000fc400078ef80d */
[----:B------:R-:W-:Y:S02]  /*0e70*/  SHF.R.U32.HI R10, RZ, 0x3, R10 ;  /* 0x00000003ff0a7819 */ /* 0x000fe4000001160a */
[----:B------:R-:W-:Y:S02]  /*0e80*/  LOP3.LUT R9, R9, 0x7ffffe00, RZ, 0xc0, !PT ;  /* 0x7ffffe0009097812 */ /* 0x000fe400078ec0ff */
[----:B------:R-:W-:Y:S02]  /*0e90*/  LOP3.LUT R6, R3, 0x1ffffffe, RZ, 0xc0, !PT ;  /* 0x1ffffffe03067812 */ /* 0x000fe400078ec0ff */
[----:B------:R-:W-:Y:S01]  /*0ea0*/  SHF.R.S32.HI R3, RZ, 0x1f, R234 ;  /* 0x0000001fff037819 */ /* 0x000fe200000114ea */
[----:B------:R-:W-:Y:S01]  /*0eb0*/  IMAD R9, R192, 0x400, R9 ;  /* 0x00000400c0097824 */ /* 0x000fe200078e0209 */
[----:B------:R-:W-:Y:S01]  /*0ec0*/  LOP3.LUT R10, R13, R10, RZ, 0x3c, !PT ;  /* 0x0000000a0d0a7212 */ /* 0x000fe200078e3cff */
[----:B------:R-:W-:Y:S01]  /*0ed0*/  IMAD.SHL.U32 R230, R234, 0x40, RZ ;  /* 0x00000040eae67824 */ /* 0x000fe200078e00ff */
[----:B------:R-:W-:-:S02]  /*0ee0*/  LEA.HI R0, R0, R19, RZ, 0x3 ;  /* 0x0000001300007211 */ /* 0x000fc400078f18ff */
[----:B------:R-:W-:Y:S01]  /*0ef0*/  LEA.HI R3, R3, R234, RZ, 0x3 ;  /* 0x000000ea03037211 */ /* 0x000fe200078f18ff */
[----:B------:R-:W-:Y:S01]  /*0f00*/  IMAD.IADD R9, R9, 0x1, R10 ;  /* 0x0000000109097824 */ /* 0x000fe200078e020a */
[----:B------:R-:W-:Y:S01]  /*0f10*/  R2P PR, R11, 0x6 ;  /* 0x000000060b007804 */ /* 0x000fe20000000000 */
[----:B------:R-:W-:Y:S01]  /*0f20*/  IMAD.IADD R220, R16, 0x1, -R220 ;  /* 0x0000000110dc7824 */ /* 0x000fe200078e0adc */
[----:B------:R-:W-:Y:S01]  /*0f30*/  LEA.HI R4, R4, R223, RZ, 0x1 ;  /* 0x000000df04047211 */ /* 0x000fe200078f08ff */
[----:B------:R-:W-:Y:S01]  /*0f40*/  IMAD.SHL.U32 R16, R5, 0x8, RZ ;  /* 0x0000000805107824 */ /* 0x000fe200078e00ff */
[----:B------:R-:W-:Y:S01]  /*0f50*/  LOP3.LUT R0, R0, 0xfffffff8, RZ, 0xc0, !PT ;  /* 0xfffffff800007812 */ /* 0x000fe200078ec0ff */
[----:B------:R-:W-:Y:S01]  /*0f60*/  IMAD.SHL.U32 R3, R3, 0x40, RZ ;  /* 0x0000004003037824 */ /* 0x000fe200078e00ff */
[----:B------:R-:W-:Y:S01]  /*0f70*/  LOP3.LUT R230, R230, 0x1c0, RZ, 0xc0, !PT ;  /* 0x000001c0e6e67812 */ /* 0x000fe200078ec0ff */
[----:B------:R-:W-:Y:S01]  /*0f80*/  IMAD.SHL.U32 R184, R5, 0x4, RZ ;  /* 0x0000000405b87824 */ /* 0x000fe200078e00ff */
[----:B------:R-:W-:Y:S01]  /*0f90*/  LOP3.LUT R4, R4, 0xfffffe, RZ, 0xc0, !PT ;  /* 0x00fffffe04047812 */ /* 0x000fe200078ec0ff */
[----:B------:R-:W-:-:S02]  /*0fa0*/  IMAD R195, R9, 0x2, R2 ;  /* 0x0000000209c37824 */ /* 0x000fc400078e0202 */
[----:B------:R-:W-:Y:S01]  /*0fb0*/  IMAD.MOV.U32 R201, RZ, RZ, 0x40 ;  /* 0x00000040ffc97424 */ /* 0x000fe200078e00ff */
[----:B------:R-:W-:Y:S01]  /*0fc0*/  SHF.R.U32.HI R7, RZ, 0x3, R230 ;  /* 0x00000003ff077819 */ /* 0x000fe200000116e6 */
[----:B------:R-:W-:Y:S01]  /*0fd0*/  IMAD.SHL.U32 R189, R220, 0x8, RZ ;  /* 0x00000008dcbd7824 */ /* 0x000fe200078e00ff */
[----:B------:R-:W-:Y:S01]  /*0fe0*/  LOP3.LUT R231, R3, 0xfffffe00, RZ, 0xc0, !PT ;  /* 0xfffffe0003e77812 */ /* 0x000fe200078ec0ff */
[----:B------:R-:W-:Y:S01]  /*0ff0*/  IMAD.IADD R188, R19, 0x1, -R0 ;  /* 0x0000000113bc7824 */ /* 0x000fe200078e0a00 */
[----:B------:R-:W-:Y:S01]  /*1000*/  LOP3.LUT R0, R230, 0x38, R16, 0xf8, !PT ;  /* 0x00000038e6007812 */ /* 0x000fe200078ef810 */
[----:B------:R-:W-:Y:S02]  /*1010*/  VIADD R190, R184, 0x10 ;  /* 0x00000010b8be7836 */ /* 0x000fe40000000000 */
[----:B------:R-:W-:Y:S01]  /*1020*/  VIADD R208, R195, 0x36400 ;  /* 0x00036400c3d07836 */ /* 0x000fe20000000000 */
[----:B------:R-:W-:Y:S01]  /*1030*/  SEL R201, R201, 0xffffffc0, !P2 ;  /* 0xffffffc0c9c97807 */ /* 0x000fe20005000000 */
[----:B------:R-:W-:Y:S01]  /*1040*/  IMAD.IADD R4, R223, 0x1, -R4 ;  /* 0x00000001df047824 */ /* 0x000fe200078e0a04 */
[----:B------:R-:W-:Y:S01]  /*1050*/  LOP3.LUT R3, R231, R0, R7, 0xf6, !PT ;  /* 0x00000000e7037212 */ /* 0x000fe200078ef607 */
[----:B------:R-:W-:-:S02]  /*1060*/  VIADD R217, R189, 0x40 ;  /* 0x00000040bdd97836 */ /* 0x000fc40000000000 */
[----:B------:R-:W-:Y:S02]  /*1070*/  VIADD R216, R189, 0x80 ;  /* 0x00000080bdd87836 */ /* 0x000fe40000000000 */
[----:B------:R-:W-:Y:S01]  /*1080*/  IMAD.IADD R6, R5, 0x1, -R6 ;  /* 0x0000000105067824 */ /* 0x000fe200078e0a06 */
[----:B------:R-:W-:Y:S01]  /*1090*/  SHF.R.S32.HI R5, RZ, 0x1f, R190 ;  /* 0x0000001fff057819 */ /* 0x000fe200000114be */
[C---:B------:R-:W-:Y:S02]  /*10a0*/  VIADD R215, R189.reuse, 0xc0 ;  /* 0x000000c0bdd77836 */ /* 0x040fe40000000000 */
[C---:B------:R-:W-:Y:S02]  /*10b0*/  VIADD R214, R189.reuse, 0x100 ;  /* 0x00000100bdd67836 */ /* 0x040fe40000000000 */
[C---:B------:R-:W-:Y:S02]  /*10c0*/  VIADD R213, R189.reuse, 0x140 ;  /* 0x00000140bdd57836 */ /* 0x040fe40000000000 */
[----:B------:R-:W-:-:S02]  /*10d0*/  VIADD R225, R189, 0x180 ;  /* 0x00000180bde17836 */ /* 0x000fc40000000000 */
[----:B------:R-:W-:Y:S02]  /*10e0*/  VIADD R224, R189, 0x1c0 ;  /* 0x000001c0bde07836 */ /* 0x000fe40000000000 */
[----:B------:R-:W-:Y:S02]  /*10f0*/  VIADD R196, R195, 0x36420 ;  /* 0x00036420c3c47836 */ /* 0x000fe40000000000 */
[----:B------:R-:W-:Y:S01]  /*1100*/  @P1 VIADD R196, R208, 0xffffffe0 ;  /* 0xffffffe0d0c41836 */ /* 0x000fe20000000000 */
[----:B------:R-:W-:Y:S01]  /*1110*/  SHF.R.S32.HI R10, RZ, 0x1f, R217 ;  /* 0x0000001fff0a7819 */ /* 0x000fe200000114d9 */
[----:B------:R-:W-:Y:S01]  /*1120*/  IMAD.SHL.U32 R194, R4, 0x100, RZ ;  /* 0x0000010004c27824 */ /* 0x000fe200078e00ff */
[----:B------:R-:W-:Y:S01]  /*1130*/  SHF.R.S32.HI R4, RZ, 0x1f, R216 ;  /* 0x0000001fff047819 */ /* 0x000fe200000114d8 */
[----:B------:R-:W-:Y:S01]  /*1140*/  IMAD.IADD R208, R208, 0x1, R201 ;  /* 0x00000001d0d07824 */ /* 0x000fe200078e02c9 */
[----:B------:R-:W-:Y:S01]  /*1150*/  CS2R R22, SRZ ;  /* 0x0000000000167805 */ /* 0x000fe2000001ff00 */
[----:B------:R-:W-:Y:S01]  /*1160*/  IMAD.MOV.U32 R186, RZ, RZ, RZ ;  /* 0x000000ffffba7224 */ /* 0x000fe200078e00ff */
[----:B------:R-:W-:Y:S01]  /*1170*/  SHF.R.S32.HI R10, RZ, 0x1f, R215 ;  /* 0x0000001fff0a7819 */ /* 0x000fe200000114d7 */
[----:B------:R-:W-:Y:S01]  /*1180*/  IMAD.MOV.U32 R218, RZ, RZ, RZ ;  /* 0x000000ffffda7224 */ /* 0x000fe200078e00ff */
[----:B------:R-:W-:Y:S01]  /*1190*/  SHF.R.S32.HI R4, RZ, 0x1f, R214 ;  /* 0x0000001fff047819 */ /* 0x000fe200000114d6 */
[----:B------:R-:W-:Y:S01]  /*11a0*/  IMAD.SHL.U32 R227, R190, 0x2, RZ ;  /* 0x00000002bee37824 */ /* 0x000fe200078e00ff */
[----:B------:R-:W-:Y:S01]  /*11b0*/  SHF.R.S32.HI R237, RZ, 0x1f, R213 ;  /* 0x0000001fffed7819 */ /* 0x000fe200000114d5 */
[----:B------:R-:W-:Y:S01]  /*11c0*/  IMAD.SHL.U32 R193, R8, 0x2, RZ ;  /* 0x0000000208c17824 */ /* 0x000fe200078e00ff */
[----:B------:R-:W-:Y:S01]  /*11d0*/  SHF.R.S32.HI R236, RZ, 0x1f, R225 ;  /* 0x0000001fffec7819 */ /* 0x000fe200000114e1 */
[----:B------:R-:W-:Y:S01]  /*11e0*/  IMAD R228, R3, 0x2, R2 ;  /* 0x0000000203e47824 */ /* 0x000fe200078e0202 */
[----:B------:R-:W-:Y:S01]  /*11f0*/  SHF.R.S32.HI R235, RZ, 0x1f, R224 ;  /* 0x0000001fffeb7819 */ /* 0x000fe200000114e0 */
[----:B------:R-:W-:Y:S01]  /*1200*/  IMAD R232, R6, 0x8, R191 ;  /* 0x0000000806e87824 */ /* 0x000fe200078e02bf */
[----:B------:R-:W-:Y:S01]  /*1210*/  SHF.L.U64.HI R226, R190, 0x1, R5 ;  /* 0x00000001bee27819 */ /* 0x000fe20000010205 */
[----:B------:R-:W-:Y:S01]  /*1220*/  IMAD.IADD R201, R201, 0x1, R196 ;  /* 0x00000001c9c97824 */ /* 0x000fe200078e02c4 */
[----:B--2---:R-:W-:Y:S01]  /*1230*/  LOP3.LUT R187, R18, 0x1, RZ, 0xfc, !PT ;  /* 0x0000000112bb7812 */ /* 0x004fe200078efcff */
[----:B------:R-:W-:-:S07]  /*1240*/  IMAD.MOV.U32 R18, RZ, RZ, RZ ;  /* 0x000000ffff127224 */ /* 0x000fce00078e00ff */
.L_x_1423:
        /* <DEDUP_REMOVED lines=52> */
.L_x_1311:
[----:B------:R-:W-:Y:S02]  /*1590*/  IMAD.U32 R46, RZ, RZ, UR5 ;  /* 0x00000005ff2e7e24 */ /* 0x000fe4000f8e00ff */
[----:B------:R-:W-:Y:S01]  /*15a0*/  IMAD.U32 R28, RZ, RZ, UR4 ;  /* 0x00000004ff1c7e24 */ /* 0x000fe2000f8e00ff */
[----:B------:R-:W-:Y:S06]  /*15b0*/  @!P2 BRA `(.L_x_1312) ;  /* 0x000000000010a947 */ /* 0x000fec0003800000 */
[----:B------:R-:W-:-:S04]  /*15c0*/  IADD3 R4, P0, R210, UR8, RZ ;  /* 0x00000008d2047c10 */ /* 0x000fc8000ff1e0ff */
[----:B------:R-:W-:-:S05]  /*15d0*/  IADD3.X R5, R211, UR9, RZ, P0, !PT ;  /* 0x00000009d3057c10 */ /* 0x000fca00087fe4ff */
[----:B------:R0:W5:Y:S01]  /*15e0*/  LDG.E R28, desc[UR40][R4.64] ;  /* 0x00000028041c7981 */ /* 0x000162000c1e1900 */
[----:B------:R-:W-:Y:S05]  /*15f0*/  BRA `(.L_x_1313) ;  /* 0x0000000000107947 */ /* 0x000fea0003800000 */
.L_x_1312:
[----:B------:R-:W-:Y:S05]  /*1600*/  @!P0 BRA `(.L_x_1313) ;  /* 0x00000000000c8947 */ /* 0x000fea0003800000 */
[----:B------:R-:W2:Y:S04]  /*1610*/  LDG.E R5, desc[UR40][R8.64] ;  /* 0x0000002808057981 */ /* 0x000ea8000c1e1900 */
[----:B------:R-:W2:Y:S02]  /*1620*/  LDG.E R28, desc[UR40][R8.64+0x4] ;  /* 0x00000428081c7981 */ /* 0x000ea4000c1e1900 */
[----:B--2---:R-:W-:-:S07]  /*1630*/  IMAD.IADD R28, R28, 0x1, -R5 ;  /* 0x000000011c1c7824 */ /* 0x004fce00078e0a05 */
.L_x_1313:
        /* <DEDUP_REMOVED lines=55> */
.L_x_1316:
[----:B------:R-:W-:Y:S05]  /*19b0*/  BSYNC B6 ;  /* 0x0000000000067941 */ /* 0x000fea0003800000 */
.L_x_1315:
        /* <DEDUP_REMOVED lines=20> */
.L_x_1318:
[----:B------:R-:W-:Y:S05]  /*1b00*/  BSYNC B6 ;  /* 0x0000000000067941 */ /* 0x000fea0003800000 */
.L_x_1317:
        /* <DEDUP_REMOVED lines=110> */
.L_x_1348:
        /* <DEDUP_REMOVED lines=57> */
.L_x_1323:
[----:B------:R-:W-:Y:S05]  /*2580*/  BSYNC B1 ;  /* 0x0000000000017941 */ /* 0x000fea0003800000 */
.L_x_1322:
        /* <DEDUP_REMOVED lines=19> */
.L_x_1324:
[----:B------:R-:W-:Y:S01]  /*26c0*/  IMAD R66, R22, 0x8, R2 ;  /* 0x0000000816427824 */ /* 0x000fe200078e0202 */
[----:B------:R-:W-:Y:S01]  /*26d0*/  SHF.L.U32 R75, R186, 0x1f, RZ ;  /* 0x0000001fba4b7819 */ /* 0x000fe200000006ff */
[----:B------:R-:W-:Y:S03]  /*26e0*/  BSSY B1, `(.L_x_1325) ;  /* 0x0000003000017945 */ /* 0x000fe60003800000 */
[----:B------:R-:W0:Y:S02]  /*26f0*/  SYNCS.PHASECHK.TRANS64.TRYWAIT P5, [R66+URZ+0x38890], R75 ;  /* 0x0388904b420075a7 */ /* 0x000e2400080a017f */
[----:B0-----:R-:W-:Y:S05]  /*2700*/  @!P5 BRA `(.L_x_1326) ;  /* 0x0000019c0048d947 */ /* 0x001fea0003800000 */
.L_x_1614:
[----:B------:R-:W-:Y:S05]  /*2710*/  BSYNC B1 ;  /* 0x0000000000017941 */ /* 0x000fea0003800000 */
.L_x_1325:
        /* <DEDUP_REMOVED lines=53> */
.L_x_1331:
[----:B------:R-:W-:Y:S05]  /*2a70*/  BSYNC B2 ;  /* 0x0000000000027941 */ /* 0x000fea0003800000 */
.L_x_1330:
[----:B--2---:R1:W-:Y:S02]  /*2a80*/  STG.E.128 desc[UR40][R12.64], R4 ;  /* 0x000000040c007986 */ /* 0x0043e4000c101d28 */
.L_x_1329:
[----:B------:R-:W-:Y:S05]  /*2a90*/  BSYNC B1 ;  /* 0x0000000000017941 */ /* 0x000fea0003800000 */
.L_x_1328:
        /* <DEDUP_REMOVED lines=56> */
.L_x_1333:
[----:B------:R-:W-:Y:S05]  /*2e20*/  BSYNC B1 ;  /* 0x0000000000017941 */ /* 0x000fea0003800000 */
.L_x_1332:
[----:B-1----:R1:W-:Y:S01]  /*2e30*/  STG.E.128 desc[UR40][R12.64+0x40], R4 ;  /* 0x000040040c007986 */ /* 0x0023e2000c101d28 */
[----:B------:R-:W-:Y:S05]  /*2e40*/  BRA `(.L_x_1327) ;  /* 0x0000000c00387947 */ /* 0x000fea0003800000 */
.L_x_1321:
        /* <DEDUP_REMOVED lines=41> */
.L_x_1334:
[----:B------:R-:W-:Y:S01]  /*30e0*/  IMAD R66, R22, 0x8, R2 ;  /* 0x0000000816427824 */ /* 0x000fe200078e0202 */
[----:B------:R-:W-:Y:S01]  /*30f0*/  SHF.L.U32 R75, R186, 0x1f, RZ ;  /* 0x0000001fba4b7819 */ /* 0x000fe200000006ff */
[----:B------:R-:W-:Y:S03]  /*3100*/  BSSY B1, `(.L_x_1335) ;  /* 0x0000003000017945 */ /* 0x000fe60003800000 */
[----:B------:R-:W0:Y:S02]  /*3110*/  SYNCS.PHASECHK.TRANS64.TRYWAIT P5, [R66+URZ+0x38890], R75 ;  /* 0x0388904b420075a7 */ /* 0x000e2400080a017f */
[----:B0-----:R-:W-:Y:S05]  /*3120*/  @!P5 BRA `(.L_x_1336) ;  /* 0x0000019000d4d947 */ /* 0x001fea0003800000 */
.L_x_1615:
[----:B------:R-:W-:Y:S05]  /*3130*/  BSYNC B1 ;  /* 0x0000000000017941 */ /* 0x000fea0003800000 */
.L_x_1335:
        /* <DEDUP_REMOVED lines=124> */
.L_x_1338:
[----:B------:R-:W-:Y:S05]  /*3900*/  BSYNC B1 ;  /* 0x0000000000017941 */ /* 0x000fea0003800000 */
.L_x_1337:
        /* <DEDUP_REMOVED lines=10> */
.L_x_1320:
[----:B------:R-:W-:-:S13]  /*39b0*/  ISETP.NE.AND P3, PT, R187, 0x3, PT ;  /* 0x00000003bb00780c */ /* 0x000fda0003f65270 */
[----:B------:R-:W-:Y:S05]  /*39c0*/  @!P3 BRA `(.L_x_1339) ;  /* 0x000000000004b947 */ /* 0x000fea0003800000 */
[----:B------:R-:W-:Y:S01]  /*39d0*/  BPT.TRAP 0x1 ;  /* 0x000000040000795c */ /* 0x000fe20000300000 */
.L_x_1339:
        /* <DEDUP_REMOVED lines=8> */
.L_x_1616:
[----:B------:R-:W-:Y:S05]  /*3a60*/  BSYNC B1 ;  /* 0x0000000000017941 */ /* 0x000fea0003800000 */
.L_x_1340:
        /* <DEDUP_REMOVED lines=12> */
.L_x_1327:
[----:B------:R-:W-:Y:S05]  /*3b30*/  BSYNC B0 ;  /* 0x0000000000007941 */ /* 0x000fea0003800000 */
.L_x_1319:
        /* <DEDUP_REMOVED lines=17> */
.L_x_1343:
[----:B------:R-:W-:Y:S05]  /*3c50*/  BSYNC B0 ;  /* 0x0000000000007941 */ /* 0x000fea0003800000 */
.L_x_1342:
[----:B------:R-:W5:Y:S01]  /*3c60*/  SYNCS.PHASECHK.TRANS64.TRYWAIT P5, [R66+URZ+0x388b0], R75 ;  /* 0x0388b04b420075a7 */ /* 0x000f6200080a017f */
[----:B------:R-:W-:Y:S01]  /*3c70*/  BSSY B0, `(.L_x_1344) ;  /* 0x0000003000007945 */ /* 0x000fe20003800000 */
[----:B------:R-:W-:-:S03]  /*3c80*/  ISETP.GE.AND P3, PT, R19, R68, PT ;  /* 0x000000441300720c */ /* 0x000fc60003f66270 */
[----:B-----5:R-:W-:Y:S10]  /*3c90*/  @!P5 BRA `(.L_x_1345) ;  /* 0x000001880020d947 */ /* 0x020ff40003800000 */
.L_x_1617:
[----:B------:R-:W-:Y:S05]  /*3ca0*/  BSYNC B0 ;  /* 0x0000000000007941 */ /* 0x000fea0003800000 */
.L_x_1344:
        /* <DEDUP_REMOVED lines=81> */
.L_x_1347:
[----:B------:R-:W-:Y:S05]  /*41c0*/  BSYNC B0 ;  /* 0x0000000000007941 */ /* 0x000fea0003800000 */
.L_x_1346:
        /* <DEDUP_REMOVED lines=17> */
.L_x_1314:
[----:B------:R-:W2:Y:S01]  /*42e0*/  LDL R4, [R1+0x4] ;  /* 0x0000040001047983 */ /* 0x000ea20000100800 */
        /* <DEDUP_REMOVED lines=56> */
[----:B------:R-:W-:Y:S02]  /*4670*/  CS2R R166, SRZ ;  /* 0x0000000000a67805 */ /* 0x000fe4000001ff00 */
[----:B----4-:R-:W-:-:S02]  /*4680*/  CS2R R50, SRZ ;  /* 0x0000000000327805 */ /* 0x010fc4000001ff00 */
[----:B------:R-:W-:Y:S02]  /*4690*/  CS2R R172, SRZ ;  /* 0x0000000000ac7805 */ /* 0x000fe4000001ff00 */
[----:B------:R-:W-:Y:S01]  /*46a0*/  CS2R R46, SRZ ;  /* 0x00000000002e7805 */ /* 0x000fe2000001ff00 */
[----:B------:R-:W-:Y:S01]  /*46b0*/  IMAD.MOV.U32 R171, RZ, RZ, RZ ;  /* 0x000000ffffab7224 */ /* 0x000fe200078e00ff */
[----:B------:R-:W-:Y:S02]  /*46c0*/  CS2R R32, SRZ ;  /* 0x0000000000207805 */ /* 0x000fe4000001ff00 */
[----:B------:R-:W-:Y:S02]  /*46d0*/  CS2R R176, SRZ ;  /* 0x0000000000b07805 */ /* 0x000fe4000001ff00 */
[----:B------:R-:W-:Y:S02]  /*46e0*/  CS2R R38, SRZ ;  /* 0x0000000000267805 */ /* 0x000fe4000001ff00 */
[----:B------:R-:W-:Y:S01]  /*46f0*/  CS2R R178, SRZ ;  /* 0x0000000000b27805 */ /* 0x000fe2000001ff00 */
[----:B------:R-:W-:Y:S01]  /*4700*/  IMAD.MOV.U32 R35, RZ, RZ, RZ ;  /* 0x000000ffff237224 */ /* 0x000fe200078e00ff */
[----:B--2---:R-:W-:Y:S01]  /*4710*/  CS2R R28, SRZ ;  /* 0x00000000001c7805 */ /* 0x004fe2000001ff00 */
[----:B------:R-:W-:Y:S01]  /*4720*/  IMAD.MOV.U32 R180, RZ, RZ, RZ ;  /* 0x000000ffffb47224 */ /* 0x000fe200078e00ff */
[----:B------:R-:W-:Y:S01]  /*4730*/  CS2R R6, SRZ ;  /* 0x0000000000067805 */ /* 0x000fe2000001ff00 */
[----:B------:R-:W-:-:S02]  /*4740*/  IMAD.MOV.U32 R31, RZ, RZ, RZ ;  /* 0x000000ffff1f7224 */ /* 0x000fc400078e00ff */
[----:B------:R-:W-:Y:S02]  /*4750*/  IMAD.MOV.U32 R0, RZ, RZ, RZ ;  /* 0x000000ffff007224 */ /* 0x000fe400078e00ff */
[----:B------:R-:W-:Y:S01]  /*4760*/  IMAD.MOV.U32 R5, RZ, RZ, RZ ;  /* 0x000000ffff057224 */ /* 0x000fe200078e00ff */
[----:B------:R-:W-:Y:S01]  /*4770*/  ISETP.NE.AND P0, PT, R4, 0x1, PT ;  /* 0x000000010400780c */ /* 0x000fe20003f05270 */
[----:B------:R-:W-:-:S12]  /*4780*/  @P3 BRA `(.L_x_1350) ;  /* 0x0000000000083947 */ /* 0x000fd80003800000 */
[----:B------:R-:W0:Y:S02]  /*4790*/  FENCE.VIEW.ASYNC.G ;  /* 0x00000000000073c6 */ /* 0x000e240000000100 */
[----:B0-----:R-:W-:Y:S06]  /*47a0*/  BAR.ARV 0xc, 0x180 ;  /* 0x0306000000007b1d */ /* 0x001fec0000002000 */
.L_x_1350:
[----:B------:R-:W-:Y:S05]  /*47b0*/  BSYNC B0 ;  /* 0x0000000000007941 */ /* 0x000fea0003800000 */
.L_x_1349:
        /* <DEDUP_REMOVED lines=8> */
[----:B------:R-:W-:Y:S01]  /*4840*/  IMAD.MOV.U32 R9, RZ, RZ, 0x40000040 ;  /* 0x40000040ff097424 */ /* 0x000fe200078e00ff */
[----:B------:R-:W-:Y:S01]  /*4850*/  ISETP.GE.AND P0, PT, R168, 0x41, PT ;  /* 0x00000041a800780c */ /* 0x000fe20003f06270 */
[----:B------:R-:W-:Y:S01]  /*4860*/  IMAD.MOV.U32 R11, RZ, RZ, 0x40000040 ;  /* 0x40000040ff0b7424 */ /* 0x000fe200078e00ff */
[----:B------:R-:W-:Y:S01]  /*4870*/  BAR.SYNC.DEFER_BLOCKING 0xe, 0x100 ;  /* 0x0384000000007b1d */ /* 0x000fe20000010000 */
[----:B------:R-:W-:Y:S01]  /*4880*/  IMAD.MOV.U32 R7, RZ, RZ, 0x40000040 ;  /* 0x40000040ff077424 */ /* 0x000fe200078e00ff */
[----:B------:R-:W-:Y:S01]  /*4890*/  R2UR UR5, R9 ;  /* 0x00000000090572ca */ /* 0x000fe200000e0000 */
[----:B------:R-:W-:Y:S01]  /*48a0*/  IMAD.MOV.U32 R5, RZ, RZ, 0x40000040 ;  /* 0x40000040ff057424 */ /* 0x000fe200078e00ff */
[----:B------:R-:W-:Y:S01]  /*48b0*/  R2UR UR7, R11 ;  /* 0x000000000b0772ca */ /* 0x000fe200000e0000 */
[----:B------:R-:W-:Y:S01]  /*48c0*/  IMAD.MOV.U32 R13, RZ, RZ, 0x40000040 ;  /* 0x40000040ff0d7424 */ /* 0x000fe200078e00ff */
[----:B------:R-:W-:Y:S01]  /*48d0*/  BSSY B0, `(.L_x_1354) ;  /* 0x00000f5000007945 */ /* 0x000fe20003800000 */
[----:B------:R-:W-:Y:S01]  /*48e0*/  IMAD.MOV.U32 R11, RZ, RZ, 0x40000040 ;  /* 0x40000040ff0b7424 */ /* 0x000fe200078e00ff */
[----:B------:R-:W1:Y:S01]  /*48f0*/  S2R R20, SR_TID.X ;  /* 0x0000000000147919 */ /* 0x000e620000002100 */
[----:B0-----:R-:W-:-:S04]  /*4900*/  LEA.HI R3, R0, R0, RZ, 0x1 ;  /* 0x0000000000037211 */ /* 0x001fc800078f08ff */
[----:B------:R-:W-:Y:S01]  /*4910*/  LOP3.LUT R3, R3, 0x1fffe, RZ, 0xc0, !PT ;  /* 0x0001fffe03037812 */ /* 0x000fe200078ec0ff */
[----:B-----5:R-:W-:-:S04]  /*4920*/  WARPGROUP.ARRIVE ;  /* 0x00000000000079c5 */ /* 0x020fc80000000000 */
[----:B------:R-:W-:Y:S02]  /*4930*/  IMAD.IADD R3, R0, 0x1, -R3 ;  /* 0x0000000100037824 */ /* 0x000fe400078e0a03 */
[----:B------:R-:W-:Y:S02]  /*4940*/  VIADD R0, R2, 0x36400 ;  /* 0x0003640002007836 */ /* 0x000fe40000000000 */
[----:B------:R-:W-:-:S03]  /*4950*/  IMAD R3, R3, 0x8000, R2 ;  /* 0x0000800003037824 */ /* 0x000fc600078e0202 */
[----:B------:R-:W-:Y:S01]  /*4960*/  SHF.R.U32.HI R0, RZ, 0x4, R0 ;  /* 0x00000004ff007819 */ /* 0x000fe20000011600 */
[----:B------:R-:W-:-:S03]  /*4970*/  VIADD R3, R3, 0x400 ;  /* 0x0000040003037836 */ /* 0x000fc60000000000 */
[----:B------:R-:W-:Y:S02]  /*4980*/  LOP3.LUT R0, R0, 0x3fff, RZ, 0xc0, !PT ;  /* 0x00003fff00007812 */ /* 0x000fe400078ec0ff */
[----:B------:R-:W-:Y:S02]  /*4990*/  SHF.R.U32.HI R3, RZ, 0x4, R3 ;  /* 0x00000004ff037819 */ /* 0x000fe40000011603 */
[----:B------:R-:W-:Y:S02]  /*49a0*/  LOP3.LUT R8, R0, 0x10000, RZ, 0xfc, !PT ;  /* 0x0001000000087812 */ /* 0x000fe400078efcff */
[----:B------:R-:W-:Y:S02]  /*49b0*/  LOP3.LUT R3, R3, 0x3fff, RZ, 0xc0, !PT ;  /* 0x00003fff03037812 */ /* 0x000fe400078ec0ff */
[C---:B------:R-:W-:Y:S01]  /*49c0*/  R2UR UR4, R8.reuse ;  /* 0x00000000080472ca */ /* 0x040fe200000e0000 */
[----:B------:R-:W-:Y:S01]  /*49d0*/  VIADD R6, R8, 0x2 ;  /* 0x0000000208067836 */ /* 0x000fe20000000000 */
[----:B------:R-:W-:-:S02]  /*49e0*/  LOP3.LUT R21, R3, 0x2000000, RZ, 0xfc, !PT ;  /* 0x0200000003157812 */ /* 0x000fc400078efcff */
[----:B-1----:R-:W-:-:S03]  /*49f0*/  LOP3.LUT R20, R20, 0x7f, RZ, 0xc0, !PT ;  /* 0x0000007f14147812 */ /* 0x002fc600078ec0ff */
[----:B------:R-:W-:Y:S01]  /*4a00*/  IMAD R10, R18, 0x1000, R21 ;  /* 0x00001000120a7824 */ /* 0x000fe200078e0215 */
[----:B------:R-:W-:-:S03]  /*4a10*/  ISETP.NE.AND P2, PT, R20, RZ, PT ;  /* 0x000000ff1400720c */ /* 0x000fc60003f45270 */
[C---:B------:R-:W-:Y:S01]  /*4a20*/  VIADD R4, R10.reuse, 0x80 ;  /* 0x000000800a047836 */ /* 0x040fe20000000000 */
[C---:B------:R-:W-:Y:S01]  /*4a30*/  R2UR UR6, R10.reuse ;  /* 0x000000000a0672ca */ /* 0x040fe200000e0000 */
[----:B------:R-:W-:-:S08]  /*4a40*/  VIADD R12, R10, 0x100 ;  /* 0x000001000a0c7836 */ /* 0x000fd00000000000 */
[----:B------:R-:W-:-:S04]  /*4a50*/  @!P2 IMAD R0, R18, 0x8, R2 ;  /* 0x000000081200a824 */ /* 0x000fc800078e0202 */
[----:B------:R-:W-:Y:S01]  /*4a60*/  HGMMA.64x256x16.F32.BF16 R24, gdesc[UR4].tnspB, RZ, !UPT, gsb0 ;  /* 0x43e00000041879f0 */ /* 0x000fe2000c0018ff */
[----:B------:R-:W-:Y:S01]  /*4a70*/  R2UR UR4, R6 ;  /* 0x00000000060472ca */ /* 0x000fe200000e0000 */
[----:B------:R-:W-:Y:S01]  /*4a80*/  @!P2 VIADD R0, R0, 0x38860 ;  /* 0x000388600000a836 */ /* 0x000fe20000000000 */
[----:B------:R-:W-:Y:S02]  /*4a90*/  R2UR UR5, R7 ;  /* 0x00000000070572ca */ /* 0x000fe400000e0000 */
[----:B------:R-:W-:Y:S01]  /*4aa0*/  R2UR UR6, R4 ;  /* 0x00000000040672ca */ /* 0x000fe200000e0000 */
[----:B------:R-:W-:Y:S01]  /*4ab0*/  VIADD R4, R8, 0x4 ;  /* 0x0000000408047836 */ /* 0x000fe20000000000 */
[----:B------:R-:W-:Y:S01]  /*4ac0*/  R2UR UR7, R5 ;  /* 0x00000000050772ca */ /* 0x000fe200000e0000 */
[----:B------:R-:W-:Y:S01]  /*4ad0*/  IMAD.MOV.U32 R5, RZ, RZ, 0x40000040 ;  /* 0x40000040ff057424 */ /* 0x000fe200078e00ff */
[----:B------:R-:W-:Y:S01]  /*4ae0*/  @!P2 PRMT R0, RZ, 0x654, R0 ;  /* 0x00000654ff00a816 */ /* 0x000fe20000000000 */
[----:B------:R-:W-:-:S02]  /*4af0*/  WARPGROUP.DEPBAR.LE gsb0, 0x0 ;  /* 0x00008000000079c5 */ /* 0x000fc40000010000 */
[----:B------:R-:W-:-:S15]  /*4b00*/  WARPGROUP.ARRIVE ;  /* 0x00000000000079c5 */ /* 0x000fde0000000000 */
[----:B------:R-:W-:-:S01]  /*4b10*/  NOP ;  /* 0x0000000000007918 */ /* 0x000fc20000000000 */
[----:B------:R-:W-:Y:S01]  /*4b20*/  HGMMA.64x256x16.F32.BF16 R24, gdesc[UR4].tnspB, R24, gsb0 ;  /* 0x43e00000041879f0 */ /* 0x000fe20008001818 */
[----:B------:R-:W-:Y:S02]  /*4b30*/  R2UR UR4, R4 ;  /* 0x00000000040472ca */ /* 0x000fe400000e0000 */
[----:B------:R-:W-:Y:S02]  /*4b40*/  R2UR UR5, R5 ;  /* 0x00000000050572ca */ /* 0x000fe400000e0000 */
[----:B------:R-:W-:Y:S01]  /*4b50*/  R2UR UR6, R12 ;  /* 0x000000000c0672ca */ /* 0x000fe200000e0000 */
[----:B------:R-:W-:Y:S01]  /*4b60*/  VIADD R12, R10, 0x180 ;  /* 0x000001800a0c7836 */ /* 0x000fe20000000000 */
[----:B------:R-:W-:Y:S01]  /*4b70*/  R2UR UR7, R13 ;  /* 0x000000000d0772ca */ /* 0x000fe200000e0000 */
[----:B------:R-:W-:Y:S02]  /*4b80*/  VIADD R10, R8, 0x6 ;  /* 0x00000006080a7836 */ /* 0x000fe40000000000 */
[----:B------:R-:W-:Y:S01]  /*4b90*/  IMAD.MOV.U32 R13, RZ, RZ, 0x40000040 ;  /* 0x40000040ff0d7424 */ /* 0x000fe200078e00ff */
[----:B------:R-:W-:-:S02]  /*4ba0*/  WARPGROUP.DEPBAR.LE gsb0, 0x0 ;  /* 0x00008000000079c5 */ /* 0x000fc40000010000 */
[----:B------:R-:W-:-:S15]  /*4bb0*/  WARPGROUP.ARRIVE ;  /* 0x00000000000079c5 */ /* 0x000fde0000000000 */
        /* <DEDUP_REMOVED lines=12> */
[----:B------:R-:W-:Y:S05]  /*4c80*/  @!P0 BRA `(.L_x_1355) ;  /* 0x0000000800e48947 */ /* 0x000fea0003800000 */
[----:B------:R-:W-:-:S07]  /*4c90*/  VIADD R181, R181, 0xfffffffe ;  /* 0xfffffffeb5b57836 */ /* 0x000fce0000000000 */
.L_x_1356:
[----:B------:R-:W-:Y:S01]  /*4ca0*/  BAR.SYNC.DEFER_BLOCKING 0xe, 0x100 ;  /* 0x0384000000007b1d */ /* 0x000fe20000010000 */
[----:B------:R-:W-:Y:S01]  /*4cb0*/  IMAD R3, R18, 0x40, R191 ;  /* 0x0000004012037824 */ /* 0x000fe200078e02bf */
[----:B------:R-:W-:Y:S01]  /*4cc0*/  R2UR UR4, R8 ;  /* 0x00000000080472ca */ /* 0x000fe200000e0000 */
[----:B------:R-:W-:Y:S01]  /*4cd0*/  VIADD R18, R18, 0x1 ;  /* 0x0000000112127836 */ /* 0x000fe20000000000 */
[----:B------:R-:W-:Y:S01]  /*4ce0*/  R2UR UR5, R9 ;  /* 0x00000000090572ca */ /* 0x000fe200000e0000 */
[----:B------:R-:W-:Y:S01]  /*4cf0*/  IMAD R3, R3, 0x4, R2 ;  /* 0x0000000403037824 */ /* 0x000fe200078e0202 */
[C---:B------:R-:W-:Y:S01]  /*4d00*/  ISETP.GT.AND P1, PT, R181.reuse, RZ, PT ;  /* 0x000000ffb500720c */ /* 0x040fe20003f24270 */
[----:B------:R-:W-:Y:S01]  /*4d10*/  IMAD.MOV.U32 R13, RZ, RZ, 0x40000040 ;  /* 0x40000040ff0d7424 */ /* 0x000fe200078e00ff */
[C---:B------:R-:W-:Y:S01]  /*4d20*/  ISETP.NE.AND P0, PT, R18.reuse, 0x2, PT ;  /* 0x000000021200780c */ /* 0x040fe20003f05270 */
[----:B------:R-:W-:Y:S02]  /*4d30*/  IMAD.MOV.U32 R15, RZ, RZ, 0x40000040 ;  /* 0x40000040ff0f7424 */ /* 0x000fe400078e00ff */
[----:B------:R-:W-:Y:S01]  /*4d40*/  VIADD R181, R181, 0xffffffff ;  /* 0xffffffffb5b57836 */ /* 0x000fe20000000000 */
[----:B------:R-:W-:-:S02]  /*4d50*/  SEL R18, R18, RZ, P0 ;  /* 0x000000ff12127207 */ /* 0x000fc40000000000 */
[----:B------:R-:W-:Y:S01]  /*4d60*/  R2UR UR7, R13 ;  /* 0x000000000d0772ca */ /* 0x000fe200000e0000 */
[----:B------:R-:W-:Y:S02]  /*4d70*/  IMAD.MOV.U32 R13, RZ, RZ, 0x40000040 ;  /* 0x40000040ff0d7424 */ /* 0x000fe400078e00ff */
[----:B------:R-:W-:-:S05]  /*4d80*/  IMAD R12, R18, 0x1000, R21 ;  /* 0x00001000120c7824 */ /* 0x000fca00078e0215 */
[----:B------:R-:W-:Y:S01]  /*4d90*/  R2UR UR6, R12 ;  /* 0x000000000c0672ca */ /* 0x000fe200000e0000 */
        /* <DEDUP_REMOVED lines=130> */
[----:B------:R-:W-:-:S02]  /*55c0*/  VIADD R14, R12, 0x80 ;  /* 0x000000800c0e7836 */ /* 0x000fc40000000000 */
[----:B------:R-:W-:-:S03]  /*55d0*/  @!P2 IMAD R0, R18, 0x8, R2 ;  /* 0x000000081200a824 */ /* 0x000fc600078e0202 */
[----:B------:R-:W-:Y:S01]  /*55e0*/  WARPGROUP.ARRIVE ;  /* 0x00000000000079c5 */ /* 0x000fe20000000000 */
[----:B------:R-:W-:-:S05]  /*55f0*/  @!P2 VIADD R0, R0, 0x38860 ;  /* 0x000388600000a836 */ /* 0x000fca0000000000 */
[----:B------:R-:W-:Y:S01]  /*5600*/  HGMMA.64x256x16.F32.BF16 R24, gdesc[UR4].tnspB, R24, gsb0 ;  /* 0x43e00000041879f0 */ /* 0x000fe20008001818 */
[----:B------:R-:W-:Y:S02]  /*5610*/  R2UR UR4, R6 ;  /* 0x00000000060472ca */ /* 0x000fe400000e0000 */
[----:B------:R-:W-:Y:S02]  /*5620*/  R2UR UR5, R7 ;  /* 0x00000000070572ca */ /* 0x000fe400000e0000 */
[----:B------:R-:W-:Y:S01]  /*5630*/  R2UR UR6, R14 ;  /* 0x000000000e0672ca */ /* 0x000fe200000e0000 */
[C---:B------:R-:W-:Y:S01]  /*5640*/  VIADD R14, R12.reuse, 0x100 ;  /* 0x000001000c0e7836 */ /* 0x040fe20000000000 */
[----:B------:R-:W-:Y:S01]  /*5650*/  R2UR UR7, R15 ;  /* 0x000000000f0772ca */ /* 0x000fe200000e0000 */
[----:B------:R-:W-:Y:S01]  /*5660*/  IMAD.MOV.U32 R15, RZ, RZ, 0x40000040 ;  /* 0x40000040ff0f7424 */ /* 0x000fe200078e00ff */
[----:B------:R-:W-:Y:S01]  /*5670*/  @!P2 PRMT R0, RZ, 0x654, R0 ;  /* 0x00000654ff00a816 */ /* 0x000fe20000000000 */
[----:B------:R-:W-:Y:S01]  /*5680*/  VIADD R12, R12, 0x180 ;  /* 0x000001800c0c7836 */ /* 0x000fe20000000000 */
        /* <DEDUP_REMOVED lines=21> */
[----:B------:R0:W-:Y:S02]  /*57e0*/  @!P2 SYNCS.ARRIVE.TRANS64.RED.A1T0 RZ, [R0+URZ], RZ ;  /* 0x000000ff00ffa9a7 */ /* 0x0001e4000810043f */
[----:B0-----:R-:W-:-:S04]  /*57f0*/  SEL R0, RZ, 0x1, P0 ;  /* 0x00000001ff007807 */ /* 0x001fc80000000000 */
[----:B------:R-:W-:Y:S01]  /*5800*/  LOP3.LUT R23, R23, R0, RZ, 0x3c, !PT ;  /* 0x0000000017177212 */ /* 0x000fe200078e3cff */
[----:B------:R-:W-:Y:S06]  /*5810*/  @P1 BRA `(.L_x_1356) ;  /* 0xfffffff400201947 */ /* 0x000fec000383ffff */
.L_x_1355:
[----:B------:R-:W-:Y:S05]  /*5820*/  BSYNC B0 ;  /* 0x0000000000007941 */ /* 0x000fea0003800000 */
.L_x_1354:
[----:B------:R-:W-:Y:S01]  /*5830*/  BAR.SYNC.DEFER_BLOCKING 0xe, 0x100 ;  /* 0x0384000000007b1d */ /* 0x000fe20000010000 */
[C---:B------:R-:W-:Y:S01]  /*5840*/  IMAD R3, R18.reuse, 0x40, R191 ;  /* 0x0000004012037824 */ /* 0x040fe200078e02bf */
[----:B------:R-:W-:Y:S01]  /*5850*/  PLOP3.LUT P0, PT, PT, PT, PT, 0x8, 0x0 ;  /* 0x000000000000781c */ /* 0x000fe20003f0e170 */
[----:B------:R-:W-:Y:S02]  /*5860*/  VIADD R18, R18, 0x1 ;  /* 0x0000000112127836 */ /* 0x000fe40000000000 */
        /* <DEDUP_REMOVED lines=11> */
[----:B-1----:R-:W-:Y:S01]  /*5920*/  FMUL.FTZ R33, R42, R2 ;  /* 0x000000022a217220 */ /* 0x002fe20000410000 */
        /* <DEDUP_REMOVED lines=125> */
.L_x_1352:
        /* <DEDUP_REMOVED lines=31> */
.L_x_1358:
[----:B------:R-:W-:Y:S05]  /*62f0*/  BSYNC B6 ;  /* 0x0000000000067941 */ /* 0x000fea0003800000 */
.L_x_1357:
        /* <DEDUP_REMOVED lines=12> */
.L_x_1362:
[----:B-1----:R1:W2:Y:S02]  /*63c0*/  SYNCS.PHASECHK.TRANS64.TRYWAIT P0, [R2+URZ+0x38800], R3 ;  /* 0x03880003020075a7 */ /* 0x0022a4000800017f */
[----:B--2---:R-:W-:Y:S05]  /*63d0*/  @!P0 NANOSLEEP.SYNCS 0x989680 ;  /* 0x009896800000895d */ /* 0x004fea0003900000 */
[----:B------:R-:W2:Y:S02]  /*63e0*/  @!P0 SYNCS.PHASECHK.TRANS64 P0, [R2+URZ+0x38800], R3 ;  /* 0x03880003020085a7 */ /* 0x000ea4000800007f */
[----:B--2---:R-:W-:Y:S05]  /*63f0*/  @!P0 BRA `(.L_x_1362) ;  /* 0xfffffffc00f08947 */ /* 0x004fea000383ffff */
.L_x_1361:
[----:B------:R-:W-:Y:S05]  /*6400*/  BSYNC B0 ;  /* 0x0000000000007941 */ /* 0x000fea0003800000 */
.L_x_1360:
[----:B------:R-:W-:Y:S05]  /*6410*/  BRA `(.L_x_1363) ;  /* 0x0000002000847947 */ /* 0x000fea0003800000 */
.L_x_1359:
        /* <DEDUP_REMOVED lines=37> */
.L_x_1365:
[----:B------:R-:W-:Y:S05]  /*6670*/  BSYNC B6 ;  /* 0x0000000000067941 */ /* 0x000fea0003800000 */
.L_x_1364:
        /* <DEDUP_REMOVED lines=11> */
.L_x_1623:
[----:B------:R-:W-:Y:S01]  /*6730*/  ULDC UR4, c[0x0][0x448] ;  /* 0x0001120000047ab9 */ /* 0x000fe20000000800 */
[----:B------:R-:W-:Y:S01]  /*6740*/  LEA.HI R6, R218, R218, RZ, 0x1 ;  /* 0x000000dada067211 */ /* 0x000fe200078f08ff */
[----:B------:R-:W-:Y:S01]  /*6750*/  IMAD R24, R24, UR4, RZ ;  /* 0x0000000418187c24 */ /* 0x000fe2000f8e02ff */
[----:B------:R-:W-:Y:S01]  /*6760*/  BSSY B1, `(.L_x_1369) ;  /* 0x0000020000017945 */ /* 0x000fe20003800000 */
[----:B------:R-:W-:Y:S02]  /*6770*/  CS2R R10, SRZ ;  /* 0x00000000000a7805 */ /* 0x000fe4000001ff00 */
[----:B------:R-:W-:Y:S02]  /*6780*/  LOP3.LUT R9, R6, 0xfffffffe, RZ, 0xc0, !PT ;  /* 0xfffffffe06097812 */ /* 0x000fe400078ec0ff */
[----:B------:R-:W-:Y:S02]  /*6790*/  CS2R R6, SRZ ;  /* 0x0000000000067805 */ /* 0x000fe4000001ff00 */
[----:B------:R-:W-:Y:S01]  /*67a0*/  ISETP.GE.AND P0, PT, R4, R24, PT ;  /* 0x000000180400720c */ /* 0x000fe20003f06270 */
[----:B------:R-:W-:Y:S01]  /*67b0*/  IMAD.SHL.U32 R4, R188, 0x40, RZ ;  /* 0x00000040bc047824 */ /* 0x000fe200078e00ff */
[----:B------:R-:W-:Y:S01]  /*67c0*/  CS2R R20, SRZ ;  /* 0x0000000000147805 */ /* 0x000fe2000001ff00 */
[----:B------:R-:W-:Y:S01]  /*67d0*/  IMAD.IADD R12, R218, 0x1, -R9 ;  /* 0x00000001da0c7824 */ /* 0x000fe200078e0a09 */
[----:B------:R-:W-:-:S02]  /*67e0*/  CS2R R8, SRZ ;  /* 0x0000000000087805 */ /* 0x000fc4000001ff00 */
[----:B------:R-:W-:Y:S02]  /*67f0*/  LOP3.LUT R31, R4, 0x1c0, RZ, 0xc0, !PT ;  /* 0x000001c0041f7812 */ /* 0x000fe400078ec0ff */
[----:B------:R-:W-:-:S05]  /*6800*/  SHF.L.U32 R13, R12, 0x1f, RZ ;  /* 0x0000001f0c0d7819 */ /* 0x000fca00000006ff */
        /* <DEDUP_REMOVED lines=21> */
.L_x_1370:
[----:B------:R-:W-:Y:S05]  /*6960*/  BSYNC B1 ;  /* 0x0000000000017941 */ /* 0x000fea0003800000 */
.L_x_1369:
[----:B------:R-:W3:Y:S01]  /*6970*/  SYNCS.PHASECHK.TRANS64.TRYWAIT P0, [R2+URZ+0x38800], R13 ;  /* 0x0388000d020075a7 */ /* 0x000ee2000800017f */
[----:B-1----:R-:W-:Y:S01]  /*6980*/  LOP3.LUT R3, R31, 0x18, R16, 0xf8, !PT ;  /* 0x000000181f037812 */ /* 0x002fe200078ef810 */
[----:B--2---:R-:W-:Y:S01]  /*6990*/  IMAD R0, R25, -0x40, R24 ;  /* 0xffffffc019007824 */ /* 0x004fe200078e0218 */
[----:B0-----:R-:W-:Y:S01]  /*69a0*/  SHF.R.U32.HI R4, RZ, 0x3, R31 ;  /* 0x00000003ff047819 */ /* 0x001fe2000001161f */
[----:B----45:R-:W-:Y:S01]  /*69b0*/  IMAD.MOV.U32 R14, RZ, RZ, R21 ;  /* 0x000000ffff0e7224 */ /* 0x030fe200078e0015 */
[--C-:B------:R-:W-:Y:S01]  /*69c0*/  SHF.R.U64 R26, R10, 0x10, R11.reuse ;  /* 0x000000100a1a7819 */ /* 0x100fe2000000120b */
[----:B---3--:R-:W-:Y:S01]  /*69d0*/  IMAD.MOV.U32 R5, RZ, RZ, R6 ;  /* 0x000000ffff057224 */ /* 0x008fe200078e0006 */
[----:B------:R-:W-:Y:S01]  /*69e0*/  LOP3.LUT R29, R3, R4, RZ, 0x3c, !PT ;  /* 0x00000004031d7212 */ /* 0x000fe200078e3cff */
[--C-:B------:R-:W-:Y:S01]  /*69f0*/  IMAD.MOV.U32 R4, RZ, RZ, R11.reuse ;  /* 0x000000ffff047224 */ /* 0x100fe200078e000b */
[----:B------:R-:W-:Y:S01]  /*6a00*/  SHF.R.U32.HI R27, RZ, 0x10, R11 ;  /* 0x00000010ff1b7819 */ /* 0x000fe2000001160b */
[----:B------:R-:W-:Y:S01]  /*6a10*/  IMAD.MOV.U32 R11, RZ, RZ, R20 ;  /* 0x000000ffff0b7224 */ /* 0x000fe200078e0014 */
[--C-:B------:R-:W-:Y:S01]  /*6a20*/  SHF.R.U64 R24, R20, 0x10, R21.reuse ;  /* 0x0000001014187819 */ /* 0x100fe20000001215 */
[----:B------:R-:W-:Y:S01]  /*6a30*/  IMAD.MOV.U32 R3, RZ, RZ, R10 ;  /* 0x000000ffff037224 */ /* 0x000fe200078e000a */
[----:B------:R-:W-:Y:S01]  /*6a40*/  SHF.R.U32.HI R25, RZ, 0x10, R21 ;  /* 0x00000010ff197819 */ /* 0x000fe20000011615 */
[--C-:B------:R-:W-:Y:S01]  /*6a50*/  IMAD.MOV.U32 R10, RZ, RZ, R7.reuse ;  /* 0x000000ffff0a7224 */ /* 0x100fe200078e0007 */
[--C-:B------:R-:W-:Y:S01]  /*6a60*/  SHF.R.U64 R20, R6, 0x10, R7.reuse ;  /* 0x0000001006147819 */ /* 0x100fe20000001207 */
[----:B------:R-:W-:Y:S01]  /*6a70*/  IMAD.MOV.U32 R6, RZ, RZ, R8 ;  /* 0x000000ffff067224 */ /* 0x000fe200078e0008 */
[----:B------:R-:W-:Y:S01]  /*6a80*/  SHF.R.U32.HI R21, RZ, 0x10, R7 ;  /* 0x00000010ff157819 */ /* 0x000fe20000011607 */
[--C-:B------:R-:W-:Y:S01]  /*6a90*/  IMAD.MOV.U32 R7, RZ, RZ, R9.reuse ;  /* 0x000000ffff077224 */ /* 0x100fe200078e0009 */
[--C-:B------:R-:W-:Y:S01]  /*6aa0*/  SHF.R.U64 R15, R8, 0x10, R9.reuse ;  /* 0x00000010080f7819 */ /* 0x100fe20000001209 */
[----:B------:R-:W-:Y:S01]  /*6ab0*/  BSSY B1, `(.L_x_1371) ;  /* 0x000000f000017945 */ /* 0x000fe20003800000 */
[----:B------:R-:W-:Y:S01]  /*6ac0*/  SHF.R.U32.HI R8, RZ, 0x10, R9 ;  /* 0x00000010ff087819 */ /* 0x000fe20000011609 */
[----:B------:R-:W-:Y:S01]  /*6ad0*/  IMAD R9, R192, 0x200, R29 ;  /* 0x00000200c0097824 */ /* 0x000fe200078e021d */
[----:B------:R-:W-:-:S02]  /*6ae0*/  PRMT R29, R3, 0x5410, R26 ;  /* 0x00005410031d7816 */ /* 0x000fc4000000001a */
[----:B------:R-:W-:Y:S01]  /*6af0*/  VIMNMX R36, R0, 0x40, PT ;  /* 0x0000004000247848 */ /* 0x000fe20003fe0100 */
[----:B------:R-:W-:Y:S01]  /*6b00*/  IMAD R3, R9, 0x2, R2 ;  /* 0x0000000209037824 */ /* 0x000fe200078e0202 */
[----:B------:R-:W-:Y:S02]  /*6b10*/  PRMT R27, R4, 0x5410, R27 ;  /* 0x00005410041b7816 */ /* 0x000fe4000000001b */
[----:B------:R-:W-:Y:S01]  /*6b20*/  LOP3.LUT P2, RZ, R188, 0x4, RZ, 0xc0, !PT ;  /* 0x00000004bcff7812 */ /* 0x000fe2000784c0ff */
[----:B------:R-:W-:Y:S01]  /*6b30*/  VIADD R4, R3, 0x20400 ;  /* 0x0002040003047836 */ /* 0x000fe20000000000 */
[----:B------:R-:W-:Y:S01]  /*6b40*/  ISETP.GE.AND P1, PT, R19, R36, PT ;  /* 0x000000241300720c */ /* 0x000fe20003f26270 */
[----:B------:R-:W-:Y:S01]  /*6b50*/  VIADD R0, R3, 0x20440 ;  /* 0x0002044003007836 */ /* 0x000fe20000000000 */
[----:B------:R-:W-:Y:S02]  /*6b60*/  PRMT R30, R11, 0x5410, R24 ;  /* 0x000054100b1e7816 */ /* 0x000fe40000000018 */
[----:B------:R-:W-:-:S02]  /*6b70*/  PRMT R31, R14, 0x5410, R25 ;  /* 0x000054100e1f7816 */ /* 0x000fc40000000019 */
[----:B------:R-:W-:Y:S01]  /*6b80*/  PRMT R32, R5, 0x5410, R20 ;  /* 0x0000541005207816 */ /* 0x000fe20000000014 */
[----:B------:R-:W-:Y:S06]  /*6b90*/  @!P0 BRA `(.L_x_1372) ;  /* 0x0000015800e48947 */ /* 0x000fec0003800000 */
.L_x_1624:
[----:B------:R-:W-:Y:S05]  /*6ba0*/  BSYNC B1 ;  /* 0x0000000000017941 */ /* 0x000fea0003800000 */
.L_x_1371:
[----:B------:R-:W-:Y:S01]  /*6bb0*/  BSSY B1, `(.L_x_1373) ;  /* 0x0000059000017945 */ /* 0x000fe20003800000 */
[----:B------:R-:W-:Y:S01]  /*6bc0*/  PRMT R33, R10, 0x5410, R21 ;  /* 0x000054100a217816 */ /* 0x000fe20000000015 */
[----:B------:R-:W-:Y:S01]  /*6bd0*/  @P2 VIADD R0, R4, 0xffffffc0 ;  /* 0xffffffc004002836 */ /* 0x000fe20000000000 */
[----:B------:R-:W-:Y:S02]  /*6be0*/  PRMT R34, R6, 0x5410, R15 ;  /* 0x0000541006227816 */ /* 0x000fe4000000000f */
[----:B------:R-:W-:Y:S01]  /*6bf0*/  PRMT R35, R7, 0x5410, R8 ;  /* 0x0000541007237816 */ /* 0x000fe20000000008 */
[----:B------:R-:W-:Y:S06]  /*6c00*/  @P1 BRA `(.L_x_1374) ;  /* 0x00000004004c1947 */ /* 0x000fec0003800000 */
[----:B------:R-:W1:Y:S01]  /*6c10*/  LDC R5, c[0x0][0x3f4] ;  /* 0x0000fd00ff057b82 */ /* 0x000e620000000800 */
[----:B------:R-:W-:Y:S01]  /*6c20*/  BSSY B2, `(.L_x_1375) ;  /* 0x000002a000027945 */ /* 0x000fe20003800000 */
[-C--:B-1----:R-:W-:Y:S02]  /*6c30*/  ISETP.GE.AND P0, PT, R184, R5.reuse, PT ;  /* 0x00000005b800720c */ /* 0x082fe40003f06270 */
[----:B------:R-:W-:-:S11]  /*6c40*/  ISETP.GE.AND P1, PT, R190, R5, PT ;  /* 0x00000005be00720c */ /* 0x000fd60003f26270 */
[----:B------:R-:W-:Y:S05]  /*6c50*/  @P0 BRA `(.L_x_1376) ;  /* 0x0000000000980947 */ /* 0x000fea0003800000 */
[----:B------:R-:W1:Y:S01]  /*6c60*/  LDS.128 R4, [R3+0x20400] ;  /* 0x0204000003047984 */ /* 0x000e620000000c00 */
[C---:B------:R-:W-:Y:S01]  /*6c70*/  IMAD.U32 R15, R32.reuse, 0x10000, RZ ;  /* 0x00010000200f7824 */ /* 0x040fe200078e00ff */
[----:B------:R-:W-:Y:S01]  /*6c80*/  LOP3.LUT R20, R32, 0xffff0000, RZ, 0xc0, !PT ;  /* 0xffff000020147812 */ /* 0x000fe200078ec0ff */
[C---:B0-----:R-:W-:Y:S01]  /*6c90*/  IMAD.U32 R13, R29.reuse, 0x10000, RZ ;  /* 0x000100001d0d7824 */ /* 0x041fe200078e00ff */
[----:B------:R-:W-:Y:S01]  /*6ca0*/  LOP3.LUT R14, R29, 0xffff0000, RZ, 0xc0, !PT ;  /* 0xffff00001d0e7812 */ /* 0x000fe200078ec0ff */
[C---:B-1----:R-:W-:Y:S01]  /*6cb0*/  IMAD.U32 R8, R4.reuse, 0x10000, RZ ;  /* 0x0001000004087824 */ /* 0x042fe200078e00ff */
        /* <DEDUP_REMOVED lines=32> */
.L_x_1376:
[----:B------:R-:W-:Y:S05]  /*6ec0*/  BSYNC B2 ;  /* 0x0000000000027941 */ /* 0x000fea0003800000 */
.L_x_1375:
[----:B------:R-:W-:Y:S05]  /*6ed0*/  @P1 BRA `(.L_x_1374) ;  /* 0x0000000000981947 */ /* 0x000fea0003800000 */
[----:B-1----:R-:W1:Y:S01]  /*6ee0*/  LDS.128 R4, [R0] ;  /* 0x0000000000047984 */ /* 0x002e620000000c00 */
        /* <DEDUP_REMOVED lines=37> */
.L_x_1374:
[----:B------:R-:W-:Y:S05]  /*7140*/  BSYNC B1 ;  /* 0x0000000000017941 */ /* 0x000fea0003800000 */
.L_x_1373:
[----:B------:R-:W-:-:S13]  /*7150*/  ISETP.GE.AND P0, PT, R234, R36, PT ;  /* 0x00000024ea00720c */ /* 0x000fda0003f06270 */
[----:B------:R-:W-:Y:S05]  /*7160*/  @P0 BRA `(.L_x_1377) ;  /* 0x00000014000c0947 */ /* 0x000fea0003800000 */
[----:B-12---:R-:W1:Y:S01]  /*7170*/  LDC R5, c[0x0][0x3f4] ;  /* 0x0000fd00ff057b82 */ /* 0x006e620000000800 */
[----:B------:R-:W-:Y:S01]  /*7180*/  BSSY B1, `(.L_x_1378) ;  /* 0x000002a000017945 */ /* 0x000fe20003800000 */
[-C--:B-1----:R-:W-:Y:S02]  /*7190*/  ISETP.GE.AND P0, PT, R184, R5.reuse, PT ;  /* 0x00000005b800720c */ /* 0x082fe40003f06270 */
[----:B------:R-:W-:-:S11]  /*71a0*/  ISETP.GE.AND P1, PT, R190, R5, PT ;  /* 0x00000005be00720c */ /* 0x000fd60003f26270 */
[----:B------:R-:W-:Y:S05]  /*71b0*/  @P0 BRA `(.L_x_1379) ;  /* 0x0000000000980947 */ /* 0x000fea0003800000 */
[----:B------:R-:W1:Y:S01]  /*71c0*/  LDS.128 R4, [R3+0x21400] ;  /* 0x0214000003047984 */ /* 0x000e620000000c00 */
[C---:B------:R-:W-:Y:S01]  /*71d0*/  IMAD.U32 R20, R29.reuse, 0x10000, RZ ;  /* 0x000100001d147824 */ /* 0x040fe200078e00ff */
[----:B------:R-:W-:Y:S01]  /*71e0*/  LOP3.LUT R29, R29, 0xffff0000, RZ, 0xc0, !PT ;  /* 0xffff00001d1d7812 */ /* 0x000fe200078ec0ff */
[C---:B------:R-:W-:Y:S01]  /*71f0*/  IMAD.U32 R24, R32.reuse, 0x10000, RZ ;  /* 0x0001000020187824 */ /* 0x040fe200078e00ff */
[----:B------:R-:W-:Y:S01]  /*7200*/  LOP3.LUT R21, R32, 0xffff0000, RZ, 0xc0, !PT ;  /* 0xffff000020157812 */ /* 0x000fe200078ec0ff */
[C---:B------:R-:W-:Y:S01]  /*7210*/  IMAD.U32 R26, R33.reuse, 0x10000, RZ ;  /* 0x00010000211a7824 */ /* 0x040fe200078e00ff */
[----:B------:R-:W-:Y:S01]  /*7220*/  LOP3.LUT R33, R33, 0xffff0000, RZ, 0xc0, !PT ;  /* 0xffff000021217812 */ /* 0x000fe200078ec0ff */
[C---:B-1----:R-:W-:Y:S01]  /*7230*/  IMAD.U32 R8, R4.reuse, 0x10000, RZ ;  /* 0x0001000004087824 */ /* 0x042fe200078e00ff */
[----:B------:R-:W-:Y:S01]  /*7240*/  LOP3.LUT R4, R4, 0xffff0000, RZ, 0xc0, !PT ;  /* 0xffff000004047812 */ /* 0x000fe200078ec0ff */
[C---:B------:R-:W-:Y:S01]  /*7250*/  IMAD.U32 R9, R5.reuse, 0x10000, RZ ;  /* 0x0001000005097824 */ /* 0x040fe200078e00ff */
[----:B------:R-:W-:Y:S01]  /*7260*/  LOP3.LUT R5, R5, 0xffff0000, RZ, 0xc0, !PT ;  /* 0xffff000005057812 */ /* 0x000fe200078ec0ff */
[C---:B------:R-:W-:Y:S01]  /*7270*/  IMAD.U32 R10, R6.reuse, 0x10000, RZ ;  /* 0x00010000060a7824 */ /* 0x040fe200078e00ff */
[----:B------:R-:W-:Y:S01]  /*7280*/  LOP3.LUT R6, R6, 0xffff0000, RZ, 0xc0, !PT ;  /* 0xffff000006067812 */ /* 0x000fe200078ec0ff */
[-C--:B------:R-:W-:Y:S01]  /*7290*/  FMUL.FTZ R15, R20, R4.reuse ;  /* 0x00000004140f7220 */ /* 0x080fe20000410000 */
[C---:B0-----:R-:W-:Y:S01]  /*72a0*/  FMUL.FTZ R13, R24.reuse, R4 ;  /* 0x00000004180d7220 */ /* 0x041fe20000410000 */
[C---:B------:R-:W-:Y:S01]  /*72b0*/  IMAD.U32 R11, R7.reuse, 0x10000, RZ ;  /* 0x00010000070b7824 */ /* 0x040fe200078e00ff */
[----:B------:R-:W-:Y:S01]  /*72c0*/  LOP3.LUT R7, R7, 0xffff0000, RZ, 0xc0, !PT ;  /* 0xffff000007077812 */ /* 0x000fe200078ec0ff */
[-C--:B------:R-:W-:Y:S01]  /*72d0*/  FFMA.FTZ R15, R24, R8.reuse, R15 ;  /* 0x00000008180f7223 */ /* 0x080fe2000001000f */
[----:B------:R-:W-:Y:S01]  /*72e0*/  FFMA.FTZ R4, R20, R8, -R13 ;  /* 0x0000000814047223 */ /* 0x000fe2000001080d */
[----:B------:R-:W-:-:S02]  /*72f0*/  IMAD.U32 R24, R27, 0x10000, RZ ;  /* 0x000100001b187824 */ /* 0x000fc400078e00ff */
[-C--:B------:R-:W-:Y:S01]  /*7300*/  FMUL.FTZ R14, R21, R5.reuse ;  /* 0x00000005150e7220 */ /* 0x080fe20000410000 */
[----:B------:R-:W-:Y:S01]  /*7310*/  FMUL.FTZ R8, R29, R5 ;  /* 0x000000051d087220 */ /* 0x000fe20000410000 */
[----:B------:R-:W-:Y:S01]  /*7320*/  LOP3.LUT R27, R27, 0xffff0000, RZ, 0xc0, !PT ;  /* 0xffff00001b1b7812 */ /* 0x000fe200078ec0ff */
[-C--:B------:R-:W-:Y:S01]  /*7330*/  FMUL.FTZ R13, R24, R6.reuse ;  /* 0x00000006180d7220 */ /* 0x080fe20000410000 */
[-C--:B------:R-:W-:Y:S01]  /*7340*/  FFMA.FTZ R5, R29, R9.reuse, -R14 ;  /* 0x000000091d057223 */ /* 0x080fe2000001080e */
[----:B------:R-:W-:Y:S01]  /*7350*/  FFMA.FTZ R8, R21, R9, R8 ;  /* 0x0000000915087223 */ /* 0x000fe20000010008 */
[C---:B------:R-:W-:Y:S01]  /*7360*/  FMUL.FTZ R9, R26.reuse, R6 ;  /* 0x000000061a097220 */ /* 0x040fe20000410000 */
[-C--:B------:R-:W-:Y:S01]  /*7370*/  FMUL.FTZ R14, R33, R7.reuse ;  /* 0x00000007210e7220 */ /* 0x080fe20000410000 */
[C---:B------:R-:W-:Y:S01]  /*7380*/  FMUL.FTZ R20, R27.reuse, R7 ;  /* 0x000000071b147220 */ /* 0x040fe20000410000 */
[-C--:B------:R-:W-:Y:S01]  /*7390*/  FFMA.FTZ R13, R26, R10.reuse, R13 ;  /* 0x0000000a1a0d7223 */ /* 0x080fe2000001000d */
[----:B------:R-:W-:Y:S01]  /*73a0*/  FFMA.FTZ R6, R24, R10, -R9 ;  /* 0x0000000a18067223 */ /* 0x000fe20000010809 */
[-C--:B------:R-:W-:Y:S01]  /*73b0*/  FFMA.FTZ R7, R27, R11.reuse, -R14 ;  /* 0x0000000b1b077223 */ /* 0x080fe2000001080e */
[----:B------:R-:W-:Y:S01]  /*73c0*/  FFMA.FTZ R20, R33, R11, R20 ;  /* 0x0000000b21147223 */ /* 0x000fe20000010014 */
[----:B------:R-:W-:-:S02]  /*73d0*/  F2FP.BF16.F32.PACK_AB R4, R15, R4 ;  /* 0x000000040f04723e */ /* 0x000fc400000010ff */
[----:B------:R-:W-:Y:S02]  /*73e0*/  F2FP.BF16.F32.PACK_AB R5, R8, R5 ;  /* 0x000000050805723e */ /* 0x000fe400000010ff */
[----:B------:R-:W-:Y:S02]  /*73f0*/  F2FP.BF16.F32.PACK_AB R6, R13, R6 ;  /* 0x000000060d06723e */ /* 0x000fe400000010ff */
[----:B------:R-:W-:-:S05]  /*7400*/  F2FP.BF16.F32.PACK_AB R7, R20, R7 ;  /* 0x000000071407723e */ /* 0x000fca00000010ff */
[----:B------:R1:W-:Y:S02]  /*7410*/  STS.128 [R3+0x21400], R4 ;  /* 0x0214000403007388 */ /* 0x0003e40000000c00 */
.L_x_1379:
[----:B------:R-:W-:Y:S05]  /*7420*/  BSYNC B1 ;  /* 0x0000000000017941 */ /* 0x000fea0003800000 */
.L_x_1378:
[----:B------:R-:W-:Y:S05]  /*7430*/  @P1 BRA `(.L_x_1377) ;  /* 0x0000001000581947 */ /* 0x000fea0003800000 */
[----:B-1----:R-:W1:Y:S01]  /*7440*/  LDS.128 R4, [R0+0x1000] ;  /* 0x0010000000047984 */ /* 0x002e620000000c00 */
[C---:B------:R-:W-:Y:S01]  /*7450*/  IMAD.U32 R15, R34.reuse, 0x10000, RZ ;  /* 0x00010000220f7824 */ /* 0x040fe200078e00ff */
[----:B------:R-:W-:Y:S01]  /*7460*/  LOP3.LUT R34, R34, 0xffff0000, RZ, 0xc0, !PT ;  /* 0xffff000022227812 */ /* 0x000fe200078ec0ff */
[C---:B0-----:R-:W-:Y:S01]  /*7470*/  IMAD.U32 R13, R30.reuse, 0x10000, RZ ;  /* 0x000100001e0d7824 */ /* 0x041fe200078e00ff */
[----:B------:R-:W-:Y:S01]  /*7480*/  LOP3.LUT R30, R30, 0xffff0000, RZ, 0xc0, !PT ;  /* 0xffff00001e1e7812 */ /* 0x000fe200078ec0ff */
[C---:B------:R-:W-:Y:S01]  /*7490*/  IMAD.U32 R21, R35.reuse, 0x10000, RZ ;  /* 0x0001000023157824 */ /* 0x040fe200078e00ff */
[----:B------:R-:W-:Y:S02]  /*74a0*/  LOP3.LUT R26, R35, 0xffff0000, RZ, 0xc0, !PT ;  /* 0xffff0000231a7812 */ /* 0x000fe400078ec0ff */
        /* <DEDUP_REMOVED lines=11> */
[----:B------:R-:W-:Y:S01]  /*7560*/  FMUL.FTZ R11, R34, R5 ;  /* 0x00000005220b7220 */ /* 0x000fe20000410000 */
[-C--:B------:R-:W-:Y:S01]  /*7570*/  FFMA.FTZ R4, R13, R3.reuse, -R14 ;  /* 0x000000030d047223 */ /* 0x080fe2000001080e */
[----:B------:R-:W-:Y:S01]  /*7580*/  FFMA.FTZ R3, R15, R3, R20 ;  /* 0x000000030f037223 */ /* 0x000fe20000010014 */
[----:B------:R-:W-:Y:S01]  /*7590*/  FMUL.FTZ R13, R30, R5 ;  /* 0x000000051e0d7220 */ /* 0x000fe20000410000 */
[----:B------:R-:W-:-:S02]  /*75a0*/  IMAD.U32 R15, R31, 0x10000, RZ ;  /* 0x000100001f0f7824 */ /* 0x000fc400078e00ff */
        /* <DEDUP_REMOVED lines=16> */
.L_x_1367:
        /* <DEDUP_REMOVED lines=8> */
.L_x_1630:
        /* <DEDUP_REMOVED lines=23> */
.L_x_1382:
[----:B------:R-:W-:Y:S05]  /*78a0*/  BSYNC B1 ;  /* 0x0000000000017941 */ /* 0x000fea0003800000 */
.L_x_1381:
[----:B------:R-:W2:Y:S01]  /*78b0*/  SYNCS.PHASECHK.TRANS64.TRYWAIT P1, [R2+URZ+0x38800], R13 ;  /* 0x0388000d020075a7 */ /* 0x000ea2000802017f */
[----:B------:R-:W-:Y:S01]  /*78c0*/  IMAD R0, R25, -0x40, R0 ;  /* 0xffffffc019007824 */ /* 0x000fe200078e0200 */
[--C-:B-----5:R-:W-:Y:S01]  /*78d0*/  SHF.R.U64 R26, R8, 0x10, R9.reuse ;  /* 0x00000010081a7819 */ /* 0x120fe20000001209 */
[----:B-1----:R-:W-:Y:S01]  /*78e0*/  IMAD.MOV.U32 R15, RZ, RZ, R8 ;  /* 0x000000ffff0f7224 */ /* 0x002fe200078e0008 */
[--C-:B------:R-:W-:Y:S01]  /*78f0*/  SHF.R.U32.HI R27, RZ, 0x10, R9.reuse ;  /* 0x00000010ff1b7819 */ /* 0x100fe20000011609 */
[----:B------:R-:W-:Y:S01]  /*7900*/  IMAD.MOV.U32 R20, RZ, RZ, R9 ;  /* 0x000000ffff147224 */ /* 0x000fe200078e0009 */
[--C-:B------:R-:W-:Y:S01]  /*7910*/  SHF.R.U64 R24, R10, 0x10, R11.reuse ;  /* 0x000000100a187819 */ /* 0x100fe2000000120b */
[----:B------:R-:W-:Y:S01]  /*7920*/  IMAD.MOV.U32 R3, RZ, RZ, R10 ;  /* 0x000000ffff037224 */ /* 0x000fe200078e000a */
[--C-:B------:R-:W-:Y:S01]  /*7930*/  SHF.R.U32.HI R25, RZ, 0x10, R11.reuse ;  /* 0x00000010ff197819 */ /* 0x100fe2000001160b */
[----:B----4-:R-:W-:Y:S01]  /*7940*/  IMAD.MOV.U32 R14, RZ, RZ, R11 ;  /* 0x000000ffff0e7224 */ /* 0x010fe200078e000b */
        /* <DEDUP_REMOVED lines=22> */
.L_x_1631:
[----:B------:R-:W-:Y:S05]  /*7ab0*/  BSYNC B1 ;  /* 0x0000000000017941 */ /* 0x000fea0003800000 */
.L_x_1383:
[----:B------:R-:W-:Y:S04]  /*7ac0*/  BSSY B1, `(.L_x_1385) ;  /* 0x000005a000017945 */ /* 0x000fe80003800000 */
[----:B------:R-:W-:Y:S05]  /*7ad0*/  @P2 BRA `(.L_x_1386) ;  /* 0x0000000400602947 */ /* 0x000fea0003800000 */
[----:B------:R-:W-:Y:S01]  /*7ae0*/  IMAD.SHL.U32 R4, R188, 0x40, RZ ;  /* 0x00000040bc047824 */ /* 0x000fe200078e00ff */
[C---:B------:R-:W-:Y:S01]  /*7af0*/  LOP3.LUT R27, R41.reuse, 0xffff0000, RZ, 0xc0, !PT ;  /* 0xffff0000291b7812 */ /* 0x040fe200078ec0ff */
        /* <DEDUP_REMOVED lines=14> */
[----:B------:R-:W0:Y:S01]  /*7be0*/  LDS.128 R4, [R36+0x20400] ;  /* 0x0204000024047984 */ /* 0x000e220000000c00 */
[C---:B-1----:R-:W-:Y:S01]  /*7bf0*/  IMAD.U32 R21, R8.reuse, 0x10000, RZ ;  /* 0x0001000008157824 */ /* 0x042fe200078e00ff */
[----:B------:R-:W-:Y:S01]  /*7c00*/  LOP3.LUT R8, R8, 0xffff0000, RZ, 0xc0, !PT ;  /* 0xffff000008087812 */ /* 0x000fe200078ec0ff */
[C---:B------:R-:W-:Y:S01]  /*7c10*/  IMAD.U32 R25, R10.reuse, 0x10000, RZ ;  /* 0x000100000a197824 */ /* 0x040fe200078e00ff */
[----:B------:R-:W-:Y:S01]  /*7c20*/  LOP3.LUT R10, R10, 0xffff0000, RZ, 0xc0, !PT ;  /* 0xffff00000a0a7812 */ /* 0x000fe200078ec0ff */
[----:B0-----:R-:W-:Y:S02]  /*7c30*/  IMAD.U32 R13, R4, 0x10000, RZ ;  /* 0x00010000040d7824 */ /* 0x001fe400078e00ff */
[C---:B------:R-:W-:Y:S01]  /*7c40*/  FMUL.FTZ R32, R21.reuse, R30 ;  /* 0x0000001e15207220 */ /* 0x040fe20000410000 */
[-C--:B------:R-:W-:Y:S01]  /*7c50*/  FMUL.FTZ R34, R21, R28.reuse ;  /* 0x0000001c15227220 */ /* 0x080fe20000410000 */
[----:B------:R-:W-:Y:S01]  /*7c60*/  LOP3.LUT R21, R39, 0xffff0000, RZ, 0xc0, !PT ;  /* 0xffff000027157812 */ /* 0x000fe200078ec0ff */
[----:B------:R-:W-:Y:S01]  /*7c70*/  FMUL.FTZ R29, R8, R27 ;  /* 0x0000001b081d7220 */ /* 0x000fe20000410000 */
[----:B------:R-:W-:Y:S01]  /*7c80*/  LOP3.LUT R4, R4, 0xffff0000, RZ, 0xc0, !PT ;  /* 0xffff000004047812 */ /* 0x000fe200078ec0ff */
[----:B------:R-:W-:Y:S01]  /*7c90*/  FFMA.FTZ R31, R13, R28, -R32 ;  /* 0x0000001c0d1f7223 */ /* 0x000fe20000010820 */
[----:B------:R-:W-:-:S02]  /*7ca0*/  IMAD.U32 R32, R43, 0x10000, RZ ;  /* 0x000100002b207824 */ /* 0x000fc400078e00ff */
[----:B------:R-:W-:Y:S01]  /*7cb0*/  FFMA.FTZ R34, R13, R30, R34 ;  /* 0x0000001e0d227223 */ /* 0x000fe20000010022 */
[----:B------:R-:W-:Y:S02]  /*7cc0*/  IMAD.U32 R28, R40, 0x10000, RZ ;  /* 0x00010000281c7824 */ /* 0x000fe400078e00ff */
[-C--:B------:R-:W-:Y:S01]  /*7cd0*/  FMUL.FTZ R13, R8, R21.reuse ;  /* 0x00000015080d7220 */ /* 0x080fe20000410000 */
[----:B------:R-:W-:Y:S01]  /*7ce0*/  FFMA.FTZ R30, R4, R21, -R29 ;  /* 0x00000015041e7223 */ /* 0x000fe2000001081d */
[----:B------:R-:W-:Y:S01]  /*7cf0*/  FMUL.FTZ R8, R25, R32 ;  /* 0x0000002019087220 */ /* 0x000fe20000410000 */
[C---:B------:R-:W-:Y:S01]  /*7d00*/  IMAD.U32 R15, R6.reuse, 0x10000, RZ ;  /* 0x00010000060f7824 */ /* 0x040fe200078e00ff */
[----:B------:R-:W-:Y:S01]  /*7d10*/  LOP3.LUT R29, R43, 0xffff0000, RZ, 0xc0, !PT ;  /* 0xffff00002b1d7812 */ /* 0x000fe200078ec0ff */
[-C--:B------:R-:W-:Y:S01]  /*7d20*/  FMUL.FTZ R25, R25, R28.reuse ;  /* 0x0000001c19197220 */ /* 0x080fe20000410000 */
[----:B------:R-:W-:Y:S01]  /*7d30*/  LOP3.LUT R6, R6, 0xffff0000, RZ, 0xc0, !PT ;  /* 0xffff000006067812 */ /* 0x000fe200078ec0ff */
[C---:B------:R-:W-:Y:S01]  /*7d40*/  FFMA.FTZ R28, R15.reuse, R28, -R8 ;  /* 0x0000001c0f1c7223 */ /* 0x040fe20000010808 */
[----:B------:R-:W-:Y:S01]  /*7d50*/  LOP3.LUT R21, R40, 0xffff0000, RZ, 0xc0, !PT ;  /* 0xffff000028157812 */ /* 0x000fe200078ec0ff */
[----:B------:R-:W-:Y:S01]  /*7d60*/  FFMA.FTZ R32, R15, R32, R25 ;  /* 0x000000200f207223 */ /* 0x000fe20000010019 */
[----:B------:R-:W-:-:S02]  /*7d70*/  IMAD.U32 R24, R9, 0x10000, RZ ;  /* 0x0001000009187824 */ /* 0x000fc400078e00ff */
[----:B------:R-:W-:Y:S01]  /*7d80*/  FMUL.FTZ R15, R10, R29 ;  /* 0x0000001d0a0f7220 */ /* 0x000fe20000410000 */
[----:B------:R-:W-:Y:S02]  /*7d90*/  IMAD.U32 R25, R42, 0x10000, RZ ;  /* 0x000100002a197824 */ /* 0x000fe400078e00ff */
[----:B------:R-:W-:Y:S01]  /*7da0*/  FFMA.FTZ R27, R4, R27, R13 ;  /* 0x0000001b041b7223 */ /* 0x000fe2000001000d */
[----:B------:R-:W-:Y:S02]  /*7db0*/  IMAD.U32 R14, R5, 0x10000, RZ ;  /* 0x00010000050e7824 */ /* 0x000fe400078e00ff */
[-C--:B------:R-:W-:Y:S01]  /*7dc0*/  FMUL.FTZ R37, R10, R21.reuse ;  /* 0x000000150a257220 */ /* 0x080fe20000410000 */
[----:B------:R-:W-:Y:S02]  /*7dd0*/  IMAD.U32 R13, R0, 0x10000, RZ ;  /* 0x00010000000d7824 */ /* 0x000fe400078e00ff */
[----:B------:R-:W-:Y:S01]  /*7de0*/  FFMA.FTZ R35, R6, R21, -R15 ;  /* 0x0000001506237223 */ /* 0x000fe2000001080f */
[----:B------:R-:W-:Y:S01]  /*7df0*/  FMUL.FTZ R33, R24, R25 ;  /* 0x0000001918217220 */ /* 0x000fe20000410000 */
[----:B------:R-:W-:-:S02]  /*7e00*/  IMAD.U32 R26, R11, 0x10000, RZ ;  /* 0x000100000b1a7824 */ /* 0x000fc400078e00ff */
[----:B------:R-:W-:Y:S01]  /*7e10*/  FMUL.FTZ R24, R24, R13 ;  /* 0x0000000d18187220 */ /* 0x000fe20000410000 */
[----:B------:R-:W-:Y:S02]  /*7e20*/  IMAD.U32 R21, R44, 0x10000, RZ ;  /* 0x000100002c157824 */ /* 0x000fe400078e00ff */
[----:B------:R-:W-:Y:S01]  /*7e30*/  FFMA.FTZ R37, R6, R29, R37 ;  /* 0x0000001d06257223 */ /* 0x000fe20000010025 */
[----:B------:R-:W-:Y:S02]  /*7e40*/  IMAD.U32 R15, R3, 0x10000, RZ ;  /* 0x00010000030f7824 */ /* 0x000fe400078e00ff */
[----:B------:R-:W-:Y:S01]  /*7e50*/  FFMA.FTZ R33, R14, R13, -R33 ;  /* 0x0000000d0e217223 */ /* 0x000fe20000010821 */
[----:B------:R-:W-:Y:S01]  /*7e60*/  IMAD.U32 R20, R7, 0x10000, RZ ;  /* 0x0001000007147824 */ /* 0x000fe200078e00ff */
[----:B------:R-:W-:Y:S01]  /*7e70*/  LOP3.LUT R9, R9, 0xffff0000, RZ, 0xc0, !PT ;  /* 0xffff000009097812 */ /* 0x000fe200078ec0ff */
[C---:B------:R-:W-:Y:S01]  /*7e80*/  FMUL.FTZ R29, R26.reuse, R21 ;  /* 0x000000151a1d7220 */ /* 0x040fe20000410000 */
[----:B------:R-:W-:Y:S01]  /*7e90*/  LOP3.LUT R11, R11, 0xffff0000, RZ, 0xc0, !PT ;  /* 0xffff00000b0b7812 */ /* 0x000fe200078ec0ff */
[----:B------:R-:W-:Y:S01]  /*7ea0*/  FMUL.FTZ R13, R26, R15 ;  /* 0x0000000f1a0d7220 */ /* 0x000fe20000410000 */
[----:B------:R-:W-:Y:S01]  /*7eb0*/  LOP3.LUT R8, R42, 0xffff0000, RZ, 0xc0, !PT ;  /* 0xffff00002a087812 */ /* 0x000fe200078ec0ff */
[----:B------:R-:W-:Y:S01]  /*7ec0*/  FFMA.FTZ R24, R14, R25, R24 ;  /* 0x000000190e187223 */ /* 0x000fe20000010018 */
[----:B------:R-:W-:Y:S01]  /*7ed0*/  LOP3.LUT R10, R44, 0xffff0000, RZ, 0xc0, !PT ;  /* 0xffff00002c0a7812 */ /* 0x000fe200078ec0ff */
[----:B------:R-:W-:Y:S01]  /*7ee0*/  FFMA.FTZ R29, R20, R15, -R29 ;  /* 0x0000000f141d7223 */ /* 0x000fe2000001081d */
[----:B------:R-:W-:Y:S01]  /*7ef0*/  LOP3.LUT R4, R0, 0xffff0000, RZ, 0xc0, !PT ;  /* 0xffff000000047812 */ /* 0x000fe200078ec0ff */
[----:B------:R-:W-:Y:S01]  /*7f00*/  FFMA.FTZ R13, R20, R21, R13 ;  /* 0x00000015140d7223 */ /* 0x000fe2000001000d */
[----:B------:R-:W-:Y:S01]  /*7f10*/  LOP3.LUT R6, R3, 0xffff0000, RZ, 0xc0, !PT ;  /* 0xffff000003067812 */ /* 0x000fe200078ec0ff */
[----:B------:R-:W-:Y:S01]  /*7f20*/  FMUL.FTZ R14, R9, R8 ;  /* 0x00000008090e7220 */ /* 0x000fe20000410000 */
[----:B------:R-:W-:Y:S01]  /*7f30*/  LOP3.LUT R5, R5, 0xffff0000, RZ, 0xc0, !PT ;  /* 0xffff000005057812 */ /* 0x000fe200078ec0ff */
[----:B------:R-:W-:Y:S01]  /*7f40*/  FMUL.FTZ R20, R11, R10 ;  /* 0x0000000a0b147220 */ /* 0x000fe20000410000 */
[----:B------:R-:W-:Y:S01]  /*7f50*/  LOP3.LUT R7, R7, 0xffff0000, RZ, 0xc0, !PT ;  /* 0xffff000007077812 */ /* 0x000fe200078ec0ff */
[----:B------:R-:W-:Y:S01]  /*7f60*/  FMUL.FTZ R9, R9, R4 ;  /* 0x0000000409097220 */ /* 0x000fe20000410000 */
[----:B------:R-:W-:Y:S01]  /*7f70*/  FMUL.FTZ R11, R11, R6 ;  /* 0x000000060b0b7220 */ /* 0x000fe20000410000 */
[----:B------:R-:W-:Y:S01]  /*7f80*/  FFMA.FTZ R14, R5, R4, -R14 ;  /* 0x00000004050e7223 */ /* 0x000fe2000001080e */
[----:B------:R-:W-:Y:S01]  /*7f90*/  F2FP.BF16.F32.PACK_AB R4, R30, R31 ;  /* 0x0000001f1e04723e */ /* 0x000fe200000010ff */
[----:B------:R-:W-:Y:S01]  /*7fa0*/  FFMA.FTZ R20, R7, R6, -R20 ;  /* 0x0000000607147223 */ /* 0x000fe20000010814 */
[----:B------:R-:W-:Y:S01]  /*7fb0*/  FFMA.FTZ R9, R5, R8, R9 ;  /* 0x0000000805097223 */ /* 0x000fe20000010009 */
[----:B------:R-:W-:Y:S01]  /*7fc0*/  FFMA.FTZ R26, R7, R10, R11 ;  /* 0x0000000a071a7223 */ /* 0x000fe2000001000b */
[----:B------:R-:W-:-:S02]  /*7fd0*/  F2FP.BF16.F32.PACK_AB R6, R35, R28 ;  /* 0x0000001c2306723e */ /* 0x000fc400000010ff */
[----:B------:R-:W-:Y:S02]  /*7fe0*/  F2FP.BF16.F32.PACK_AB R5, R14, R33 ;  /* 0x000000210e05723e */ /* 0x000fe400000010ff */
[----:B------:R-:W-:Y:S02]  /*7ff0*/  F2FP.BF16.F32.PACK_AB R7, R20, R29 ;  /* 0x0000001d1407723e */ /* 0x000fe400000010ff */
[----:B------:R-:W-:Y:S02]  /*8000*/  F2FP.BF16.F32.PACK_AB R8, R27, R34 ;  /* 0x000000221b08723e */ /* 0x000fe400000010ff */
[----:B------:R-:W-:Y:S01]  /*8010*/  F2FP.BF16.F32.PACK_AB R10, R37, R32 ;  /* 0x00000020250a723e */ /* 0x000fe200000010ff */
[----:B------:R1:W-:Y:S01]  /*8020*/  STS.128 [R36+0x20400], R4 ;  /* 0x0204000424007388 */ /* 0x0003e20000000c00 */
[----:B------:R-:W-:Y:S02]  /*8030*/  F2FP.BF16.F32.PACK_AB R9, R9, R24 ;  /* 0x000000180909723e */ /* 0x000fe400000010ff */
[----:B------:R-:W-:-:S05]  /*8040*/  F2FP.BF16.F32.PACK_AB R11, R26, R13 ;  /* 0x0000000d1a0b723e */ /* 0x000fca00000010ff */
[----:B------:R1:W-:Y:S02]  /*8050*/  STS.128 [R38+0x20400], R8 ;  /* 0x0204000826007388 */ /* 0x0003e40000000c00 */
.L_x_1386:
[----:B------:R-:W-:Y:S05]  /*8060*/  BSYNC B1 ;  /* 0x0000000000017941 */ /* 0x000fea0003800000 */
.L_x_1385:
[----:B------:R-:W-:Y:S05]  /*8070*/  @P0 BRA `(.L_x_1377) ;  /* 0x0000000400480947 */ /* 0x000fea0003800000 */
[----:B------:R-:W-:Y:S01]  /*8080*/  IMAD.IADD R45, R16, 0x1, R45 ;  /* 0x00000001102d7824 */ /* 0x000fe200078e022d */
[----:B-1----:R-:W-:Y:S01]  /*8090*/  SHF.R.U32.HI R5, RZ, 0x3, R230 ;  /* 0x00000003ff057819 */ /* 0x002fe200000116e6 */
[C---:B------:R-:W-:Y:S01]  /*80a0*/  IMAD.U32 R30, R41.reuse, 0x10000, RZ ;  /* 0x00010000291e7824 */ /* 0x040fe200078e00ff */
[----:B------:R-:W-:Y:S01]  /*80b0*/  LOP3.LUT R32, R41, 0xffff0000, RZ, 0xc0, !PT ;  /* 0xffff000029207812 */ /* 0x000fe200078ec0ff */
[----:B------:R-:W-:Y:S01]  /*80c0*/  IMAD.U32 R28, R39, 0x10000, RZ ;  /* 0x00010000271c7824 */ /* 0x000fe200078e00ff */
[----:B------:R-:W-:Y:S01]  /*80d0*/  LOP3.LUT R4, R230, 0x38, R45, 0xf8, !PT ;  /* 0x00000038e6047812 */ /* 0x000fe200078ef82d */
[----:B------:R-:W-:Y:S01]  /*80e0*/  IMAD.U32 R37, R0, 0x10000, RZ ;  /* 0x0001000000257824 */ /* 0x000fe200078e00ff */
[----:B------:R-:W-:Y:S02]  /*80f0*/  LOP3.LUT R41, R44, 0xffff0000, RZ, 0xc0, !PT ;  /* 0xffff00002c297812 */ /* 0x000fe400078ec0ff */
[----:B------:R-:W-:-:S05]  /*8100*/  LOP3.LUT R4, R4, R5, RZ, 0x3c, !PT ;  /* 0x0000000504047212 */ /* 0x000fca00078e3cff */
[----:B------:R-:W-:Y:S02]  /*8110*/  IMAD.IADD R9, R231, 0x1, R4 ;  /* 0x00000001e7097824 */ /* 0x000fe400078e0204 */
[----:B------:R-:W1:Y:S02]  /*8120*/  LDS.128 R4, [R228+0x20400] ;  /* 0x02040000e4047984 */ /* 0x000e640000000c00 */
[----:B0-----:R-:W-:-:S05]  /*8130*/  IMAD R13, R9, 0x2, R2 ;  /* 0x00000002090d7824 */ /* 0x001fca00078e0202 */
        /* <DEDUP_REMOVED lines=15> */
[----:B------:R-:W-:Y:S01]  /*8230*/  LOP3.LUT R24, R39, 0xffff0000, RZ, 0xc0, !PT ;  /* 0xffff000027187812 */ /* 0x000fe200078ec0ff */
[----:B------:R-:W-:Y:S01]  /*8240*/  FMUL.FTZ R33, R32, R8 ;  /* 0x0000000820217220 */ /* 0x000fe20000410000 */
[----:B------:R-:W-:-:S02]  /*8250*/  IMAD.U32 R39, R42, 0x10000, RZ ;  /* 0x000100002a277824 */ /* 0x000fc400078e00ff */
[-C--:B------:R-:W-:Y:S01]  /*8260*/  FFMA.FTZ R29, R28, R14.reuse, -R29 ;  /* 0x0000000e1c1d7223 */ /* 0x080fe2000001081d */
[----:B------:R-:W-:Y:S01]  /*8270*/  FFMA.FTZ R31, R30, R14, R31 ;  /* 0x0000000e1e1f7223 */ /* 0x000fe2000001001f */
[C---:B------:R-:W-:Y:S01]  /*8280*/  FMUL.FTZ R35, R24.reuse, R8 ;  /* 0x0000000818237220 */ /* 0x040fe20000410000 */
[-C--:B------:R-:W-:Y:S01]  /*8290*/  FFMA.FTZ R8, R24, R4.reuse, -R33 ;  /* 0x0000000418087223 */ /* 0x080fe20000010821 */
[-C--:B------:R-:W-:Y:S01]  /*82a0*/  FMUL.FTZ R24, R39, R25.reuse ;  /* 0x0000001927187220 */ /* 0x080fe20000410000 */
[----:B------:R-:W-:Y:S01]  /*82b0*/  FMUL.FTZ R28, R37, R25 ;  /* 0x00000019251c7220 */ /* 0x000fe20000410000 */
[----:B------:R-:W-:Y:S02]  /*82c0*/  IMAD.U32 R26, R10, 0x10000, RZ ;  /* 0x000100000a1a7824 */ /* 0x000fe400078e00ff */
[----:B------:R-:W-:Y:S01]  /*82d0*/  FFMA.FTZ R14, R32, R4, R35 ;  /* 0x00000004200e7223 */ /* 0x000fe20000010023 */
[----:B------:R-:W-:Y:S01]  /*82e0*/  IMAD.U32 R30, R43, 0x10000, RZ ;  /* 0x000100002b1e7824 */ /* 0x000fe200078e00ff */
[----:B------:R-:W-:Y:S01]  /*82f0*/  LOP3.LUT R10, R10, 0xffff0000, RZ, 0xc0, !PT ;  /* 0xffff00000a0a7812 */ /* 0x000fe200078ec0ff */
[----:B------:R-:W-:-:S02]  /*8300*/  IMAD.U32 R4, R40, 0x10000, RZ ;  /* 0x0001000028047824 */ /* 0x000fc400078e00ff */
[-C--:B------:R-:W-:Y:S01]  /*8310*/  FFMA.FTZ R24, R37, R15.reuse, -R24 ;  /* 0x0000000f25187223 */ /* 0x080fe20000010818 */
[----:B------:R-:W-:Y:S01]  /*8320*/  FFMA.FTZ R28, R39, R15, R28 ;  /* 0x0000000f271c7223 */ /* 0x000fe2000001001c */
[----:B------:R-:W-:Y:S01]  /*8330*/  LOP3.LUT R40, R40, 0xffff0000, RZ, 0xc0, !PT ;  /* 0xffff000028287812 */ /* 0x000fe200078ec0ff */
[-C--:B------:R-:W-:Y:S01]  /*8340*/  FMUL.FTZ R15, R30, R26.reuse ;  /* 0x0000001a1e0f7220 */ /* 0x080fe20000410000 */
[----:B------:R-:W-:Y:S01]  /*8350*/  LOP3.LUT R32, R43, 0xffff0000, RZ, 0xc0, !PT ;  /* 0xffff00002b207812 */ /* 0x000fe200078ec0ff */
[----:B------:R-:W-:Y:S02]  /*8360*/  IMAD.U32 R27, R11, 0x10000, RZ ;  /* 0x000100000b1b7824 */ /* 0x000fe400078e00ff */
[----:B------:R-:W-:Y:S01]  /*8370*/  FMUL.FTZ R25, R4, R26 ;  /* 0x0000001a04197220 */ /* 0x000fe20000410000 */
[----:B------:R-:W-:Y:S02]  /*8380*/  IMAD.U32 R39, R44, 0x10000, RZ ;  /* 0x000100002c277824 */ /* 0x000fe400078e00ff */
[----:B------:R-:W-:Y:S01]  /*8390*/  FFMA.FTZ R15, R4, R20, -R15 ;  /* 0x00000014040f7223 */ /* 0x000fe2000001080f */
[-C--:B------:R-:W-:Y:S01]  /*83a0*/  FMUL.FTZ R33, R32, R10.reuse ;  /* 0x0000000a20217220 */ /* 0x080fe20000410000 */
[----:B------:R-:W-:Y:S01]  /*83b0*/  FMUL.FTZ R35, R40, R10 ;  /* 0x0000000a28237220 */ /* 0x000fe20000410000 */
[----:B------:R-:W-:-:S02]  /*83c0*/  IMAD.U32 R37, R3, 0x10000, RZ ;  /* 0x0001000003257824 */ /* 0x000fc400078e00ff */
[-C--:B------:R-:W-:Y:S01]  /*83d0*/  FMUL.FTZ R4, R39, R27.reuse ;  /* 0x0000001b27047220 */ /* 0x080fe20000410000 */
[----:B------:R-:W-:Y:S01]  /*83e0*/  FFMA.FTZ R10, R30, R20, R25 ;  /* 0x000000141e0a7223 */ /* 0x000fe20000010019 */
[-C--:B------:R-:W-:Y:S01]  /*83f0*/  FFMA.FTZ R20, R40, R6.reuse, -R33 ;  /* 0x0000000628147223 */ /* 0x080fe20000010821 */
[----:B------:R-:W-:Y:S01]  /*8400*/  FFMA.FTZ R35, R32, R6, R35 ;  /* 0x0000000620237223 */ /* 0x000fe20000010023 */
[C---:B------:R-:W-:Y:S01]  /*8410*/  FMUL.FTZ R6, R37.reuse, R27 ;  /* 0x0000001b25067220 */ /* 0x040fe20000410000 */
[-C--:B------:R-:W-:Y:S01]  /*8420*/  FFMA.FTZ R25, R37, R21.reuse, -R4 ;  /* 0x0000001525197223 */ /* 0x080fe20000010804 */
[----:B------:R-:W-:Y:S02]  /*8430*/  LOP3.LUT R37, R42, 0xffff0000, RZ, 0xc0, !PT ;  /* 0xffff00002a257812 */ /* 0x000fe400078ec0ff */
[----:B------:R-:W-:Y:S01]  /*8440*/  LOP3.LUT R11, R11, 0xffff0000, RZ, 0xc0, !PT ;  /* 0xffff00000b0b7812 */ /* 0x000fe200078ec0ff */
[----:B------:R-:W-:Y:S01]  /*8450*/  FFMA.FTZ R21, R39, R21, R6 ;  /* 0x0000001527157223 */ /* 0x000fe20000010006 */
[----:B------:R-:W-:Y:S01]  /*8460*/  LOP3.LUT R27, R0, 0xffff0000, RZ, 0xc0, !PT ;  /* 0xffff0000001b7812 */ /* 0x000fe200078ec0ff */
[----:B------:R-:W-:Y:S01]  /*8470*/  FMUL.FTZ R0, R37, R9 ;  /* 0x0000000925007220 */ /* 0x000fe20000410000 */
[----:B------:R-:W-:Y:S01]  /*8480*/  LOP3.LUT R33, R3, 0xffff0000, RZ, 0xc0, !PT ;  /* 0xffff000003217812 */ /* 0x000fe200078ec0ff */
[----:B------:R-:W-:Y:S01]  /*8490*/  FMUL.FTZ R6, R41, R11 ;  /* 0x0000000b29067220 */ /* 0x000fe20000410000 */
[----:B------:R-:W-:Y:S01]  /*84a0*/  F2FP.BF16.F32.PACK_AB R10, R35, R10 ;  /* 0x0000000a230a723e */ /* 0x000fe200000010ff */
[C---:B------:R-:W-:Y:S01]  /*84b0*/  FMUL.FTZ R4, R27.reuse, R9 ;  /* 0x000000091b047220 */ /* 0x040fe20000410000 */
[----:B------:R-:W-:Y:S01]  /*84c0*/  FFMA.FTZ R3, R27, R5, -R0 ;  /* 0x000000051b037223 */ /* 0x000fe20000010800 */
[C---:B------:R-:W-:Y:S01]  /*84d0*/  FMUL.FTZ R26, R33.reuse, R11 ;  /* 0x0000000b211a7220 */ /* 0x040fe20000410000 */
[----:B------:R-:W-:Y:S01]  /*84e0*/  FFMA.FTZ R0, R33, R7, -R6 ;  /* 0x0000000721007223 */ /* 0x000fe20000010806 */
[----:B------:R-:W-:Y:S01]  /*84f0*/  FFMA.FTZ R9, R37, R5, R4 ;  /* 0x0000000525097223 */ /* 0x000fe20000010004 */
[----:B------:R-:W-:Y:S01]  /*8500*/  F2FP.BF16.F32.PACK_AB R6, R20, R15 ;  /* 0x0000000f1406723e */ /* 0x000fe200000010ff */
[----:B------:R-:W-:Y:S01]  /*8510*/  FFMA.FTZ R26, R41, R7, R26 ;  /* 0x00000007291a7223 */ /* 0x000fe2000001001a */
[----:B------:R-:W-:-:S02]  /*8520*/  F2FP.BF16.F32.PACK_AB R4, R8, R29 ;  /* 0x0000001d0804723e */ /* 0x000fc400000010ff */
[----:B------:R-:W-:Y:S02]  /*8530*/  F2FP.BF16.F32.PACK_AB R5, R3, R24 ;  /* 0x000000180305723e */ /* 0x000fe400000010ff */
[----:B------:R-:W-:Y:S02]  /*8540*/  F2FP.BF16.F32.PACK_AB R7, R0, R25 ;  /* 0x000000190007723e */ /* 0x000fe400000010ff */
[----:B------:R-:W-:Y:S02]  /*8550*/  F2FP.BF16.F32.PACK_AB R8, R14, R31 ;  /* 0x0000001f0e08723e */ /* 0x000fe400000010ff */
[----:B------:R-:W-:Y:S01]  /*8560*/  F2FP.BF16.F32.PACK_AB R9, R9, R28 ;  /* 0x0000001c0909723e */ /* 0x000fe200000010ff */
[----:B------:R4:W-:Y:S01]  /*8570*/  STS.128 [R228+0x20400], R4 ;  /* 0x02040004e4007388 */ /* 0x0009e20000000c00 */
[----:B------:R-:W-:-:S05]  /*8580*/  F2FP.BF16.F32.PACK_AB R11, R26, R21 ;  /* 0x000000151a0b723e */ /* 0x000fca00000010ff */
[----:B------:R4:W-:Y:S02]  /*8590*/  STS.128 [R13+0x20400], R8 ;  /* 0x020400080d007388 */ /* 0x0009e40000000c00 */
.L_x_1377:
[----:B------:R-:W-:Y:S05]  /*85a0*/  BSYNC B0 ;  /* 0x0000000000007941 */ /* 0x000fea0003800000 */
.L_x_1366:
[----:B------:R-:W-:Y:S01]  /*85b0*/  @!PT LDS RZ, [RZ] ;  /* 0x00000000fffff984 */ /* 0x000fe20000000800 */
[----:B------:R-:W-:Y:S01]  /*85c0*/  @!PT LDS RZ, [RZ] ;  /* 0x00000000fffff984 */ /* 0x000fe20000000800 */
[----:B------:R-:W-:Y:S01]  /*85d0*/  @!PT LDS RZ, [RZ] ;  /* 0x00000000fffff984 */ /* 0x000fe20000000800 */
[----:B------:R-:W-:Y:S01]  /*85e0*/  @!PT LDS RZ, [RZ] ;  /* 0x00000000fffff984 */ /* 0x000fe20000000800 */
[----:B------:R5:W-:Y:S06]  /*85f0*/  MEMBAR.ALL.CTA ;  /* 0x0000000000007992 */ /* 0x000bec0000008000 */
[----:B-----5:R-:W5:Y:S01]  /*8600*/  FENCE.VIEW.ASYNC.S ;  /* 0x00000000000073c6 */ /* 0x020f620000000000 */
[----:B------:R-:W-:Y:S05]  /*8610*/  WARPSYNC.ALL ;  /* 0x0000000000007948 */ /* 0x000fea0003800000 */
[----:B-----5:R-:W-:Y:S06]  /*8620*/  BAR.SYNC.DEFER_BLOCKING 0xd, 0x80 ;  /* 0x0342000000007b1d */ /* 0x020fec0000010000 */
.L_x_1363:
[----:B------:R-:W-:-:S13]  /*8630*/  ISETP.NE.AND P0, PT, R187, 0x3, PT ;  /* 0x00000003bb00780c */ /* 0x000fda0003f05270 */
[----:B------:R-:W-:Y:S05]  /*8640*/  @!P0 BRA `(.L_x_1387) ;  /* 0x0000000000048947 */ /* 0x000fea0003800000 */
[----:B------:R-:W-:Y:S01]  /*8650*/  BPT.TRAP 0x1 ;  /* 0x000000040000795c */ /* 0x000fe20000300000 */
.L_x_1387:
[----:B------:R-:W-:Y:S01]  /*8660*/  IMAD R20, R18, 0x8, R2 ;  /* 0x0000000812147824 */ /* 0x000fe200078e0202 */
[----:B0---4-:R-:W-:-:S04]  /*8670*/  SHF.L.U32 R13, R23, 0x1f, RZ ;  /* 0x0000001f170d7819 */ /* 0x011fc800000006ff */
[----:B------:R0:W4:Y:S01]  /*8680*/  SYNCS.PHASECHK.TRANS64.TRYWAIT P1, [R20+URZ+0x38830], R13 ;  /* 0x0388300d140075a7 */ /* 0x000122000802017f */
[----:B------:R-:W-:Y:S05]  /*8690*/  @!P0 BRA `(.L_x_1388) ;  /* 0x0000000000048947 */ /* 0x000fea0003800000 */
[----:B------:R-:W-:Y:S01]  /*86a0*/  BPT.TRAP 0x1 ;  /* 0x000000040000795c */ /* 0x000fe20000300000 */
.L_x_1388:
[C---:B--23--:R-:W-:Y:S02]  /*86b0*/  VIADD R0, R2.reuse, 0x22400 ;  /* 0x0002240002007836 */ /* 0x04cfe40000000000 */
[----:B-1----:R-:W-:-:S03]  /*86c0*/  VIADD R3, R2, 0x20400 ;  /* 0x0002040002037836 */ /* 0x002fc60000000000 */
[----:B------:R-:W-:Y:S02]  /*86d0*/  SHF.R.U32.HI R0, RZ, 0x4, R0 ;  /* 0x00000004ff007819 */ /* 0x000fe40000011600 */
[----:B------:R-:W-:Y:S02]  /*86e0*/  SHF.R.U32.HI R3, RZ, 0x4, R3 ;  /* 0x00000004ff037819 */ /* 0x000fe40000011603 */
[----:B------:R-:W-:Y:S02]  /*86f0*/  LOP3.LUT R0, R0, 0x3fff, RZ, 0xc0, !PT ;  /* 0x00003fff00007812 */ /* 0x000fe400078ec0ff */
[----:B------:R-:W-:Y:S02]  /*8700*/  LOP3.LUT R8, R3, 0x3fff, RZ, 0xc0, !PT ;  /* 0x00003fff03087812 */ /* 0x000fe400078ec0ff */
[----:B------:R-:W-:Y:S01]  /*8710*/  LOP3.LUT R3, R0, 0x10000, RZ, 0xfc, !PT ;  /* 0x0001000000037812 */ /* 0x000fe200078efcff */
[----:B----4-:R-:W-:Y:S06]  /*8720*/  @P1 BRA `(.L_x_1389) ;  /* 0x0000000000081947 */ /* 0x010fec0003800000 */
[----:B------:R-:W1:Y:S02]  /*8730*/  SYNCS.PHASECHK.TRANS64.TRYWAIT P1, [R20+URZ+0x38830], R13 ;  /* 0x0388300d140075a7 */ /* 0x000e64000802017f */
[----:B-1----:R-:W-:Y:S05]  /*8740*/  @!P1 BRA `(.L_x_1390) ;  /* 0x0000014000989947 */ /* 0x002fea0003800000 */
.L_x_1389:
[----:B------:R-:W-:Y:S01]  /*8750*/  IMAD R10, R18, 0x200, R3 ;  /* 0x00000200120a7824 */ /* 0x000fe200078e0203 */
        /* <DEDUP_REMOVED lines=12> */
[----:B------:R-:W-:Y:S01]  /*8820*/  BSSY B0, `(.L_x_1391) ;  /* 0x0000024000007945 */ /* 0x000fe20003800000 */
        /* <DEDUP_REMOVED lines=14> */
[----:B------:R-:W-:Y:S02]  /*8910*/  WARPGROUP.DEPBAR.LE gsb0, 0x0 ;  /* 0x00008000000079c5 */ /* 0x000fe40000010000 */
[----:B------:R-:W-:-:S07]  /*8920*/  WARPGROUP.ARRIVE ;  /* 0x00000000000079c5 */ /* 0x000fce0000000000 */
        /* <DEDUP_REMOVED lines=10> */
[----:B------:R-:W-:Y:S02]  /*89d0*/  R2UR UR6, R10 ;  /* 0x000000000a0672ca */ /* 0x000fe400000e0000 */
[----:B------:R-:W-:Y:S02]  /*89e0*/  R2UR UR7, R11 ;  /* 0x000000000b0772ca */ /* 0x000fe400000e0000 */
[----:B------:R-:W-:Y:S01]  /*89f0*/  SHF.L.U32 R11, R12, 0x1f, RZ ;  /* 0x0000001f0c0b7819 */ /* 0x000fe200000006ff */
[----:B------:R-:W-:-:S02]  /*8a00*/  WARPGROUP.DEPBAR.LE gsb0, 0x0 ;  /* 0x00008000000079c5 */ /* 0x000fc40000010000 */
[----:B------:R-:W-:-:S08]  /*8a10*/  WARPGROUP.ARRIVE ;  /* 0x00000000000079c5 */ /* 0x000fd00000000000 */
[----:B------:R-:W-:Y:S03]  /*8a20*/  HGMMA.64x64x16.F32.BF16 R24, gdesc[UR4], R24, gsb0 ;  /* 0x00e00000041879f0 */ /* 0x000fe60008001818 */
[----:B------:R-:W-:Y:S02]  /*8a30*/  WARPGROUP.DEPBAR.LE gsb0, 0x0 ;  /* 0x00008000000079c5 */ /* 0x000fe40000010000 */
[----:B------:R-:W2:Y:S02]  /*8a40*/  SYNCS.PHASECHK.TRANS64.TRYWAIT P1, [R2+URZ+0x38810], R11 ;  /* 0x0388100b020075a7 */ /* 0x000ea4000802017f */
[----:B--2---:R-:W-:Y:S05]  /*8a50*/  @!P1 BRA `(.L_x_1392) ;  /* 0x0000013c00e89947 */ /* 0x004fea0003800000 */
.L_x_1632:
[----:B------:R-:W-:Y:S05]  /*8a60*/  BSYNC B0 ;  /* 0x0000000000007941 */ /* 0x000fea0003800000 */
.L_x_1391:
[----:B------:R-:W-:Y:S05]  /*8a70*/  @!P0 BRA `(.L_x_1393) ;  /* 0x0000000000048947 */ /* 0x000fea0003800000 */
[----:B------:R-:W-:Y:S01]  /*8a80*/  BPT.TRAP 0x1 ;  /* 0x000000040000795c */ /* 0x000fe20000300000 */
.L_x_1393:
[----:B------:R3:W4:Y:S01]  /*8a90*/  SYNCS.PHASECHK.TRANS64.TRYWAIT P1, [R20+URZ+0x38850], R13 ;  /* 0x0388500d140075a7 */ /* 0x000722000802017f */
[----:B------:R-:W-:Y:S05]  /*8aa0*/  @!P0 BRA `(.L_x_1394) ;  /* 0x0000000000048947 */ /* 0x000fea0003800000 */
[----:B------:R-:W-:Y:S01]  /*8ab0*/  BPT.TRAP 0x1 ;  /* 0x000000040000795c */ /* 0x000fe20000300000 */
.L_x_1394:
[C---:B------:R-:W-:Y:S01]  /*8ac0*/  VIADD R0, R2.reuse, 0x400 ;  /* 0x0000040002007836 */ /* 0x040fe20000000000 */
[----:B------:R-:W-:Y:S01]  /*8ad0*/  BSSY B0, `(.L_x_1395) ;  /* 0x000000a000007945 */ /* 0x000fe20003800000 */
[----:B------:R-:W-:-:S03]  /*8ae0*/  VIADD R10, R2, 0x26400 ;  /* 0x00026400020a7836 */ /* 0x000fc60000000000 */
[----:B------:R-:W-:Y:S02]  /*8af0*/  SHF.R.U32.HI R0, RZ, 0x4, R0 ;  /* 0x00000004ff007819 */ /* 0x000fe40000011600 */
[----:B------:R-:W-:Y:S02]  /*8b00*/  SHF.R.U32.HI R10, RZ, 0x4, R10 ;  /* 0x00000004ff0a7819 */ /* 0x000fe4000001160a */
[----:B------:R-:W-:Y:S02]  /*8b10*/  LOP3.LUT R0, R0, 0x3fff, RZ, 0xc0, !PT ;  /* 0x00003fff00007812 */ /* 0x000fe400078ec0ff */
[----:B--2---:R-:W-:Y:S02]  /*8b20*/  LOP3.LUT R11, R10, 0x3fff, RZ, 0xc0, !PT ;  /* 0x00003fff0a0b7812 */ /* 0x004fe400078ec0ff */
[----:B------:R-:W-:Y:S01]  /*8b30*/  LOP3.LUT R10, R0, 0x10000, RZ, 0xfc, !PT ;  /* 0x00010000000a7812 */ /* 0x000fe200078efcff */
[----:B----4-:R-:W-:Y:S06]  /*8b40*/  @P1 BRA `(.L_x_1396) ;  /* 0x0000000000081947 */ /* 0x010fec0003800000 */
[----:B------:R-:W2:Y:S02]  /*8b50*/  SYNCS.PHASECHK.TRANS64.TRYWAIT P1, [R20+URZ+0x38850], R13 ;  /* 0x0388500d140075a7 */ /* 0x000ea4000802017f */
[----:B--2---:R-:W-:Y:S05]  /*8b60*/  @!P1 BRA `(.L_x_1397) ;  /* 0x0000013c00b89947 */ /* 0x004fea0003800000 */
.L_x_1396:
[----:B------:R-:W-:Y:S05]  /*8b70*/  BSYNC B0 ;  /* 0x0000000000007941 */ /* 0x000fea0003800000 */
.L_x_1395:
[----:B------:R-:W-:Y:S01]  /*8b80*/  LOP3.LUT R0, R11, 0x10000, RZ, 0xfc, !PT ;  /* 0x000100000b007812 */ /* 0x000fe200078efcff */
[----:B------:R-:W-:Y:S01]  /*8b90*/  IMAD R12, R18, 0x1000, R10 ;  /* 0x00001000120c7824 */ /* 0x000fe200078e020a */
[----:B------:R-:W-:Y:S05]  /*8ba0*/  WARPSYNC.ALL ;  /* 0x0000000000007948 */ /* 0x000fea0003800000 */
[----:B------:R-:W-:Y:S01]  /*8bb0*/  IMAD.MOV.U32 R14, RZ, RZ, R0 ;  /* 0x000000ffff0e7224 */ /* 0x000fe200078e0000 */
[----:B------:R-:W-:Y:S01]  /*8bc0*/  R2UR UR6, R12 ;  /* 0x000000000c0672ca */ /* 0x000fe200000e0000 */
[----:B------:R-:W-:Y:S01]  /*8bd0*/  IMAD.MOV.U32 R15, RZ, RZ, 0x40000040 ;  /* 0x40000040ff0f7424 */ /* 0x000fe200078e00ff */
[----:B------:R-:W-:Y:S01]  /*8be0*/  WARPGROUP.ARRIVE ;  /* 0x00000000000079c5 */ /* 0x000fe20000000000 */
[----:B0123--:R-:W-:Y:S01]  /*8bf0*/  IMAD.MOV.U32 R13, RZ, RZ, 0x40000040 ;  /* 0x40000040ff0d7424 */ /* 0x00ffe200078e00ff */
        /* <DEDUP_REMOVED lines=9> */
[----:B------:R-:W-:Y:S01]  /*8c90*/  VIADD R62, R12, 0x800 ;  /* 0x000008000c3e7836 */ /* 0x000fe20000000000 */
[----:B------:R-:W1:Y:S01]  /*8ca0*/  S2R R65, SR_TID.X ;  /* 0x0000000000417919 */ /* 0x000e620000002100 */
[----:B------:R-:W-:-:S02]  /*8cb0*/  VIADD R60, R0, 0x800 ;  /* 0x00000800003c7836 */ /* 0x000fc40000000000 */
[----:B------:R-:W-:Y:S02]  /*8cc0*/  IMAD.MOV.U32 R57, RZ, RZ, 0xa00 ;  /* 0x00000a00ff397424 */ /* 0x000fe400078e00ff */
[----:B------:R-:W-:Y:S02]  /*8cd0*/  IMAD.MOV.U32 R61, RZ, RZ, 0x40000040 ;  /* 0x40000040ff3d7424 */ /* 0x000fe400078e00ff */
[----:B------:R-:W-:Y:S01]  /*8ce0*/  HGMMA.64x64x16.F32.BF16 R24, gdesc[UR4], R24, gsb0 ;  /* 0x00e00000041879f0 */ /* 0x000fe20008001818 */
[----:B------:R-:W-:Y:S01]  /*8cf0*/  R2UR UR4, R58 ;  /* 0x000000003a0472ca */ /* 0x000fe200000e0000 */
[----:B------:R-:W-:Y:S01]  /*8d00*/  VIADD R58, R0, 0x4 ;  /* 0x00000004003a7836 */ /* 0x000fe20000000000 */
[----:B------:R-:W-:Y:S01]  /*8d10*/  R2UR UR5, R59 ;  /* 0x000000003b0572ca */ /* 0x000fe200000e0000 */
[----:B------:R-:W-:Y:S01]  /*8d20*/  IMAD.MOV.U32 R59, RZ, RZ, 0x40000040 ;  /* 0x40000040ff3b7424 */ /* 0x000fe200078e00ff */
[----:B------:R-:W-:Y:S01]  /*8d30*/  R2UR UR6, R14 ;  /* 0x000000000e0672ca */ /* 0x000fe200000e0000 */
[----:B------:R-:W-:Y:S01]  /*8d40*/  VIADD R14, R12, 0x4 ;  /* 0x000000040c0e7836 */ /* 0x000fe20000000000 */
[----:B------:R-:W-:Y:S01]  /*8d50*/  R2UR UR7, R15 ;  /* 0x000000000f0772ca */ /* 0x000fe200000e0000 */
[----:B------:R-:W-:-:S02]  /*8d60*/  IMAD.MOV.U32 R15, RZ, RZ, 0x40000040 ;  /* 0x40000040ff0f7424 */ /* 0x000fc400078e00ff */
[----:B------:R-:W-:Y:S01]  /*8d70*/  IMAD.MOV.U32 R63, RZ, RZ, 0x40000040 ;  /* 0x40000040ff3f7424 */ /* 0x000fe200078e00ff */
[----:B0-----:R-:W-:Y:S02]  /*8d80*/  SHF.R.U32.HI R21, RZ, 0x7, R21 ;  /* 0x00000007ff157819 */ /* 0x001fe40000011615 */
[----:B-1----:R-:W-:-:S03]  /*8d90*/  LOP3.LUT R65, R65, 0x7f, RZ, 0xc0, !PT ;  /* 0x0000007f41417812 */ /* 0x002fc600078ec0ff */
[----:B------:R0:W1:Y:S02]  /*8da0*/  SHFL.IDX PT, R11, R21, RZ, 0x1f ;  /* 0x00001fff150b7589 */ /* 0x00006400000e0000 */
[----:B0-----:R-:W-:Y:S01]  /*8db0*/  IMAD.MOV.U32 R21, RZ, RZ, 0x4 ;  /* 0x00000004ff157424 */ /* 0x001fe200078e00ff */
[----:B-1----:R-:W-:-:S04]  /*8dc0*/  ISETP.GT.AND P1, PT, R11, 0x7f, PT ;  /* 0x0000007f0b00780c */ /* 0x002fc80003f24270 */
[----:B------:R-:W-:Y:S02]  /*8dd0*/  SEL R11, RZ, 0x2, !P1 ;  /* 0x00000002ff0b7807 */ /* 0x000fe40004800000 */
[C---:B------:R-:W-:Y:S02]  /*8de0*/  SEL R13, R21.reuse, 0x2, P1 ;  /* 0x00000002150d7807 */ /* 0x040fe40000800000 */
[----:B------:R-:W-:Y:S02]  /*8df0*/  SEL R21, R21, 0x6, !P1 ;  /* 0x0000000615157807 */ /* 0x000fe40004800000 */
[----:B------:R-:W-:-:S04]  /*8e00*/  SEL R57, R57, 0x980, P1 ;  /* 0x0000098039397807 */ /* 0x000fc80000800000 */
[----:B------:R-:W-:Y:S01]  /*8e10*/  LOP3.LUT R57, R57, 0xa00, RZ, 0xc0, !PT ;  /* 0x00000a0039397812 */ /* 0x000fe200078ec0ff */
[----:B------:R-:W-:Y:S02]  /*8e20*/  WARPGROUP.DEPBAR.LE gsb0, 0x0 ;  /* 0x00008000000079c5 */ /* 0x000fe40000010000 */
[----:B------:R-:W-:-:S06]  /*8e30*/  WARPGROUP.ARRIVE ;  /* 0x00000000000079c5 */ /* 0x000fcc0000000000 */
        /* <DEDUP_REMOVED lines=8> */
[----:B------:R-:W-:Y:S01]  /*8ec0*/  IMAD.MOV.U32 R15, RZ, RZ, 0x40000040 ;  /* 0x40000040ff0f7424 */ /* 0x000fe200078e00ff */
[----:B------:R-:W-:Y:S02]  /*8ed0*/  WARPGROUP.DEPBAR.LE gsb0, 0x0 ;  /* 0x00008000000079c5 */ /* 0x000fe40000010000 */
[----:B------:R-:W-:-:S09]  /*8ee0*/  WARPGROUP.ARRIVE ;  /* 0x00000000000079c5 */ /* 0x000fd20000000000 */
        /* <DEDUP_REMOVED lines=134> */
[----:B------:R-:W-:Y:S01]  /*9750*/  IMAD.IADD R58, R11, 0x1, R62 ;  /* 0x000000010b3a7824 */ /* 0x000fe200078e023e */
[----:B------:R-:W-:Y:S01]  /*9760*/  R2UR UR5, R59 ;  /* 0x000000003b0572ca */ /* 0x000fe200000e0000 */
[----:B------:R-:W-:Y:S01]  /*9770*/  IMAD.MOV.U32 R59, RZ, RZ, 0x40000040 ;  /* 0x40000040ff3b7424 */ /* 0x000fe200078e00ff */
[----:B------:R-:W-:Y:S01]  /*9780*/  R2UR UR6, R14 ;  /* 0x000000000e0672ca */ /* 0x000fe200000e0000 */
[----:B------:R-:W-:Y:S01]  /*9790*/  IMAD.IADD R14, R11, 0x1, R60 ;  /* 0x000000010b0e7824 */ /* 0x000fe200078e023c */
[----:B------:R-:W-:Y:S01]  /*97a0*/  R2UR UR7, R15 ;  /* 0x000000000f0772ca */ /* 0x000fe200000e0000 */
[----:B------:R-:W-:Y:S01]  /*97b0*/  IMAD.MOV.U32 R15, RZ, RZ, 0x40000040 ;  /* 0x40000040ff0f7424 */ /* 0x000fe200078e00ff */
[----:B------:R-:W-:Y:S02]  /*97c0*/  WARPGROUP.DEPBAR.LE gsb0, 0x0 ;  /* 0x00008000000079c5 */ /* 0x000fe40000010000 */
[----:B------:R-:W-:-:S09]  /*97d0*/  WARPGROUP.ARRIVE ;  /* 0x00000000000079c5 */ /* 0x000fd20000000000 */
[----:B------:R-:W-:Y:S01]  /*97e0*/  HGMMA.64x64x16.F32.BF16 R24, gdesc[UR4], R24, gsb0 ;  /* 0x00e00000041879f0 */ /* 0x000fe20008001818 */
[----:B------:R-:W-:Y:S01]  /*97f0*/  R2UR UR6, R58 ;  /* 0x000000003a0672ca */ /* 0x000fe200000e0000 */
[--C-:B------:R-:W-:Y:S01]  /*9800*/  IMAD.IADD R58, R62, 0x1, R13.reuse ;  /* 0x000000013e3a7824 */ /* 0x100fe200078e020d */
        /* <DEDUP_REMOVED lines=21> */
[----:B------:R-:W-:Y:S01]  /*9960*/  IMAD.MOV.U32 R14, RZ, RZ, 0x28 ;  /* 0x00000028ff0e7424 */ /* 0x000fe200078e00ff */
[----:B------:R-:W-:Y:S02]  /*9970*/  R2UR UR5, R15 ;  /* 0x000000000f0572ca */ /* 0x000fe400000e0000 */
[----:B------:R-:W-:Y:S02]  /*9980*/  R2UR UR6, R58 ;  /* 0x000000003a0672ca */ /* 0x000fe400000e0000 */
[----:B------:R-:W-:Y:S01]  /*9990*/  R2UR UR7, R59 ;  /* 0x000000003b0772ca */ /* 0x000fe200000e0000 */
[----:B------:R-:W-:Y:S01]  /*99a0*/  IMAD.MOV.U32 R59, RZ, RZ, 0x40000040 ;  /* 0x40000040ff3b7424 */ /* 0x000fe200078e00ff */
[----:B------:R-:W-:-:S04]  /*99b0*/  SEL R14, R14, 0x26, P1 ;  /* 0x000000260e0e7807 */ /* 0x000fc80000800000 */
[----:B------:R-:W-:-:S04]  /*99c0*/  LOP3.LUT R15, R14, 0x6, RZ, 0xc0, !PT ;  /* 0x000000060e0f7812 */ /* 0x000fc800078ec0ff */
[CC--:B------:R-:W-:Y:S02]  /*99d0*/  IADD3 R58, R15.reuse, R57.reuse, R0 ;  /* 0x000000390f3a7210 */ /* 0x0c0fe40007ffe000 */
[----:B------:R-:W-:Y:S01]  /*99e0*/  IADD3 R14, R15, R57, R12 ;  /* 0x000000390f0e7210 */ /* 0x000fe20007ffe00c */
[----:B------:R-:W-:Y:S02]  /*99f0*/  IMAD.MOV.U32 R15, RZ, RZ, 0x40000040 ;  /* 0x40000040ff0f7424 */ /* 0x000fe400078e00ff */
[----:B------:R-:W-:-:S05]  /*9a00*/  IMAD.MOV.U32 R57, RZ, RZ, 0xc00 ;  /* 0x00000c00ff397424 */ /* 0x000fca00078e00ff */
        /* <DEDUP_REMOVED lines=12> */
[C---:B------:R-:W-:Y:S02]  /*9ad0*/  IMAD.IADD R62, R11.reuse, 0x1, R58 ;  /* 0x000000010b3e7824 */ /* 0x040fe400078e023a */
[----:B------:R-:W-:-:S02]  /*9ae0*/  IMAD.IADD R60, R11, 0x1, R14 ;  /* 0x000000010b3c7824 */ /* 0x000fc400078e020e */
[----:B------:R-:W-:Y:S01]  /*9af0*/  IMAD.MOV.U32 R15, RZ, RZ, 0x40000040 ;  /* 0x40000040ff0f7424 */ /* 0x000fe200078e00ff */
[----:B------:R-:W-:Y:S02]  /*9b00*/  WARPGROUP.DEPBAR.LE gsb0, 0x0 ;  /* 0x00008000000079c5 */ /* 0x000fe40000010000 */
[----:B------:R-:W-:-:S06]  /*9b10*/  WARPGROUP.ARRIVE ;  /* 0x00000000000079c5 */ /* 0x000fcc0000000000 */
        /* <DEDUP_REMOVED lines=8> */
[----:B------:R-:W-:Y:S02]  /*9ba0*/  IMAD.MOV.U32 R63, RZ, RZ, 0x40000040 ;  /* 0x40000040ff3f7424 */ /* 0x000fe400078e00ff */
[----:B------:R-:W-:-:S02]  /*9bb0*/  IMAD.IADD R14, R21, 0x1, R14 ;  /* 0x00000001150e7824 */ /* 0x000fc400078e020e */
[----:B------:R-:W-:Y:S01]  /*9bc0*/  IMAD.IADD R58, R21, 0x1, R58 ;  /* 0x00000001153a7824 */ /* 0x000fe200078e023a */
[----:B------:R-:W-:Y:S02]  /*9bd0*/  WARPGROUP.DEPBAR.LE gsb0, 0x0 ;  /* 0x00008000000079c5 */ /* 0x000fe40000010000 */
[----:B------:R-:W-:-:S06]  /*9be0*/  WARPGROUP.ARRIVE ;  /* 0x00000000000079c5 */ /* 0x000fcc0000000000 */
[----:B------:R-:W-:Y:S01]  /*9bf0*/  HGMMA.64x64x16.F32.BF16 R24, gdesc[UR4], R24, gsb0 ;  /* 0x00e00000041879f0 */ /* 0x000fe20008001818 */
[----:B------:R-:W-:Y:S02]  /*9c00*/  R2UR UR4, R60 ;  /* 0x000000003c0472ca */ /* 0x000fe400000e0000 */
[----:B------:R-:W-:Y:S01]  /*9c10*/  R2UR UR5, R61 ;  /* 0x000000003d0572ca */ /* 0x000fe200000e0000 */
[----:B------:R-:W-:Y:S01]  /*9c20*/  IMAD.MOV.U32 R61, RZ, RZ, 0x40000040 ;  /* 0x40000040ff3d7424 */ /* 0x000fe200078e00ff */
[----:B------:R-:W-:Y:S02]  /*9c30*/  R2UR UR6, R62 ;  /* 0x000000003e0672ca */ /* 0x000fe400000e0000 */
        /* <DEDUP_REMOVED lines=48> */
[----:B------:R-:W-:Y:S01]  /*9f40*/  R2UR UR4, R60 ;  /* 0x000000003c0472ca */ /* 0x000fe200000e0000 */
[----:B------:R-:W-:Y:S01]  /*9f50*/  VIADD R60, R12, 0xe00 ;  /* 0x00000e000c3c7836 */ /* 0x000fe20000000000 */
[----:B------:R-:W-:Y:S02]  /*9f60*/  R2UR UR5, R61 ;  /* 0x000000003d0572ca */ /* 0x000fe400000e0000 */
        /* <DEDUP_REMOVED lines=17> */
[----:B------:R-:W-:Y:S01]  /*a080*/  IMAD.MOV.U32 R15, RZ, RZ, 0x40000040 ;  /* 0x40000040ff0f7424 */ /* 0x000fe200078e00ff */
        /* <DEDUP_REMOVED lines=8> */
[----:B------:R-:W-:Y:S01]  /*a110*/  IMAD.IADD R14, R11, 0x1, R58 ;  /* 0x000000010b0e7824 */ /* 0x000fe200078e023a */
[----:B------:R-:W-:Y:S01]  /*a120*/  R2UR UR7, R15 ;  /* 0x000000000f0772ca */ /* 0x000fe200000e0000 */
        /* <DEDUP_REMOVED lines=17> */
[----:B------:R-:W-:-:S04]  /*a240*/  LOP3.LUT R13, R13, 0x1e00, RZ, 0xc0, !PT ;  /* 0x00001e000d0d7812 */ /* 0x000fc800078ec0ff */
[----:B------:R-:W-:Y:S01]  /*a250*/  IADD3 R12, R11, R13, R12 ;  /* 0x0000000d0b0c7210 */ /* 0x000fe20007ffe00c */
[----:B------:R-:W-:Y:S02]  /*a260*/  WARPGROUP.DEPBAR.LE gsb0, 0x0 ;  /* 0x00008000000079c5 */ /* 0x000fe40000010000 */
[----:B------:R-:W-:-:S06]  /*a270*/  WARPGROUP.ARRIVE ;  /* 0x00000000000079c5 */ /* 0x000fcc0000000000 */
[----:B------:R-:W-:Y:S01]  /*a280*/  HGMMA.64x64x16.F32.BF16 R24, gdesc[UR4], R24, gsb0 ;  /* 0x00e00000041879f0 */ /* 0x000fe20008001818 */
[----:B------:R-:W-:Y:S02]  /*a290*/  R2UR UR4, R62 ;  /* 0x000000003e0472ca */ /* 0x000fe400000e0000 */
[----:B------:R-:W-:Y:S02]  /*a2a0*/  R2UR UR5, R63 ;  /* 0x000000003f0572ca */ /* 0x000fe400000e0000 */
[----:B------:R-:W-:Y:S01]  /*a2b0*/  R2UR UR6, R14 ;  /* 0x000000000e0672ca */ /* 0x000fe200000e0000 */
[----:B------:R-:W-:Y:S01]  /*a2c0*/  IMAD.IADD R14, R21, 0x1, R58 ;  /* 0x00000001150e7824 */ /* 0x000fe200078e023a */
[----:B------:R-:W-:Y:S01]  /*a2d0*/  R2UR UR7, R15 ;  /* 0x000000000f0772ca */ /* 0x000fe200000e0000 */
[----:B------:R-:W-:Y:S02]  /*a2e0*/  IMAD.IADD R58, R21, 0x1, R60 ;  /* 0x00000001153a7824 */ /* 0x000fe400078e023c */
[----:B------:R-:W-:Y:S01]  /*a2f0*/  IMAD.MOV.U32 R15, RZ, RZ, 0x40000040 ;  /* 0x40000040ff0f7424 */ /* 0x000fe200078e00ff */
[----:B------:R-:W-:-:S02]  /*a300*/  WARPGROUP.DEPBAR.LE gsb0, 0x0 ;  /* 0x00008000000079c5 */ /* 0x000fc40000010000 */
[----:B------:R-:W-:-:S07]  /*a310*/  WARPGROUP.ARRIVE ;  /* 0x00000000000079c5 */ /* 0x000fce0000000000 */
[----:B------:R-:W-:Y:S01]  /*a320*/  HGMMA.64x64x16.F32.BF16 R24, gdesc[UR4], R24, gsb0 ;  /* 0x00e00000041879f0 */ /* 0x000fe20008001818 */
[----:B------:R-:W-:Y:S02]  /*a330*/  R2UR UR4, R14 ;  /* 0x000000000e0472ca */ /* 0x000fe400000e0000 */
[----:B------:R-:W-:Y:S01]  /*a340*/  R2UR UR5, R15 ;  /* 0x000000000f0572ca */ /* 0x000fe200000e0000 */
[----:B------:R-:W-:Y:S01]  /*a350*/  IMAD.MOV.U32 R15, RZ, RZ, 0x40000040 ;  /* 0x40000040ff0f7424 */ /* 0x000fe200078e00ff */
[----:B------:R-:W-:Y:S02]  /*a360*/  R2UR UR6, R58 ;  /* 0x000000003a0672ca */ /* 0x000fe400000e0000 */
[----:B------:R-:W-:Y:S02]  /*a370*/  R2UR UR7, R59 ;  /* 0x000000003b0772ca */ /* 0x000fe400000e0000 */
[----:B------:R-:W-:Y:S01]  /*a380*/  IADD3 R14, R11, R13, R0 ;  /* 0x0000000d0b0e7210 */ /* 0x000fe20007ffe000 */
[----:B------:R-:W-:Y:S01]  /*a390*/  IMAD.MOV.U32 R13, RZ, RZ, 0x40000040 ;  /* 0x40000040ff0d7424 */ /* 0x000fe200078e00ff */
[----:B------:R-:W-:-:S02]  /*a3a0*/  WARPGROUP.DEPBAR.LE gsb0, 0x0 ;  /* 0x00008000000079c5 */ /* 0x000fc40000010000 */
[----:B------:R-:W-:-:S07]  /*a3b0*/  WARPGROUP.ARRIVE ;  /* 0x00000000000079c5 */ /* 0x000fce0000000000 */
        /* <DEDUP_REMOVED lines=51> */
[----:B-1----:R-:W-:Y:S01]  /*a6f0*/  FSEL R25, R25, -INF , P2 ;  /* 0xff80000019197808 */ /* 0x002fe20001000000 */
[----:B------:R-:W-:Y:S01]  /*a700*/  FMUL.FTZ R46, R46, UR4 ;  /* 0x000000042e2e7c20 */ /* 0x000fe20008410000 */
[----:B------:R-:W-:Y:S01]  /*a710*/  FMUL.FTZ R47, R47, UR4 ;  /* 0x000000042f2f7c20 */ /* 0x000fe20008410000 */
[----:B------:R-:W-:Y:S01]  /*a720*/  FMUL.FTZ R50, R50, UR4 ;  /* 0x0000000432327c20 */ /* 0x000fe20008410000 */
[----:B------:R-:W-:Y:S01]  /*a730*/  FMNMX.FTZ R11, R24, R25, !PT ;  /* 0x00000019180b7209 */ /* 0x000fe20007810000 */
[----:B------:R-:W-:Y:S01]  /*a740*/  FMUL.FTZ R51, R51, UR4 ;  /* 0x0000000433337c20 */ /* 0x000fe20008410000 */
[----:B------:R-:W-:Y:S01]  /*a750*/  FMUL.FTZ R54, R54, UR4 ;  /* 0x0000000436367c20 */ /* 0x000fe20008410000 */
[----:B------:R-:W1:Y:S01]  /*a760*/  MUFU.TANH R32, R32 ;  /* 0x0000002000207308 */ /* 0x000e620000002400 */
[----:B--2---:R-:W-:Y:S01]  /*a770*/  FSEL R28, R28, -INF , P3 ;  /* 0xff8000001c1c7808 */ /* 0x004fe20001800000 */
[----:B------:R-:W-:-:S03]  /*a780*/  FMUL.FTZ R55, R55, UR4 ;  /* 0x0000000437377c20 */ /* 0x000fc60008410000 */
[----:B------:R-:W-:-:S03]  /*a790*/  FMNMX.FTZ R11, R28, R11, !PT ;  /* 0x0000000b1c0b7209 */ /* 0x000fc60007810000 */
[----:B------:R-:W2:Y:S01]  /*a7a0*/  MUFU.TANH R26, R26 ;  /* 0x0000001a001a7308 */ /* 0x000ea20000002400 */
[----:B0-----:R-:W-:-:S04]  /*a7b0*/  FSEL R58, R29, -INF , P4 ;  /* 0xff8000001d3a7808 */ /* 0x001fc80002000000 */
[----:B------:R-:W-:-:S03]  /*a7c0*/  FMNMX.FTZ R11, R58, R11, !PT ;  /* 0x0000000b3a0b7209 */ /* 0x000fc60007810000 */
[----:B------:R-:W0:Y:S01]  /*a7d0*/  MUFU.TANH R33, R33 ;  /* 0x0000002100217308 */ /* 0x000e220000002400 */
[----:B-1----:R-:W-:-:S04]  /*a7e0*/  FSEL R32, R32, -INF , P5 ;  /* 0xff80000020207808 */ /* 0x002fc80002800000 */
[----:B------:R-:W-:-:S03]  /*a7f0*/  FMNMX.FTZ R11, R32, R11, !PT ;  /* 0x0000000b200b7209 */ /* 0x000fc60007810000 */
[----:B------:R-:W1:Y:S01]  /*a800*/  MUFU.TANH R27, R27 ;  /* 0x0000001b001b7308 */ /* 0x000e620000002400 */
[----:B--2---:R-:W-:Y:S02]  /*a810*/  FSEL R26, R26, -INF , P1 ;  /* 0xff8000001a1a7808 */ /* 0x004fe40000800000 */
[----:B------:R-:W-:-:S05]  /*a820*/  ISETP.GT.AND P1, PT, R12, 0x18, PT ;  /* 0x000000180c00780c */ /* 0x000fca0003f24270 */
[----:B------:R-:W2:Y:S01]  /*a830*/  MUFU.TANH R36, R36 ;  /* 0x0000002400247308 */ /* 0x000ea20000002400 */
[----:B0-----:R-:W-:-:S04]  /*a840*/  FSEL R60, R33, -INF , P6 ;  /* 0xff800000213c7808 */ /* 0x001fc80003000000 */
[----:B------:R-:W-:-:S03]  /*a850*/  FMNMX.FTZ R11, R60, R11, !PT ;  /* 0x0000000b3c0b7209 */ /* 0x000fc60007810000 */
[----:B------:R-:W0:Y:S01]  /*a860*/  MUFU.TANH R30, R30 ;  /* 0x0000001e001e7308 */ /* 0x000e220000002400 */
[----:B-1----:R-:W-:Y:S02]  /*a870*/  FSEL R27, R27, -INF , P2 ;  /* 0xff8000001b1b7808 */ /* 0x002fe40001000000 */
[----:B------:R-:W-:-:S05]  /*a880*/  ISETP.GT.AND P2, PT, R12, 0x19, PT ;  /* 0x000000190c00780c */ /* 0x000fca0003f44270 */
[----:B------:R-:W1:Y:S01]  /*a890*/  MUFU.TANH R37, R37 ;  /* 0x0000002500257308 */ /* 0x000e620000002400 */
[----:B--2---:R-:W-:-:S04]  /*a8a0*/  FSEL R62, R36, -INF , P1 ;  /* 0xff800000243e7808 */ /* 0x004fc80000800000 */
[----:B------:R-:W-:-:S03]  /*a8b0*/  FMNMX.FTZ R11, R62, R11, !PT ;  /* 0x0000000b3e0b7209 */ /* 0x000fc60007810000 */
[----:B------:R-:W2:Y:S01]  /*a8c0*/  MUFU.TANH R31, R31 ;  /* 0x0000001f001f7308 */ /* 0x000ea20000002400 */
[----:B0-----:R-:W-:Y:S02]  /*a8d0*/  FSEL R30, R30, -INF , P3 ;  /* 0xff8000001e1e7808 */ /* 0x001fe40001800000 */
[----:B------:R-:W-:-:S05]  /*a8e0*/  ISETP.GT.AND P3, PT, R12, 0x20, PT ;  /* 0x000000200c00780c */ /* 0x000fca0003f64270 */
        /* <DEDUP_REMOVED lines=45> */
[----:B------:R-:W-:Y:S01]  /*abc0*/  MUFU.TANH R47, R47 ;  /* 0x0000002f002f7308 */ /* 0x000fe20000002400 */
[----:B-1----:R-:W-:-:S04]  /*abd0*/  FSEL R78, R53, -INF , P4 ;  /* 0xff800000354e7808 */ /* 0x002fc80002000000 */
[----:B------:R-:W-:-:S03]  /*abe0*/  FMNMX.FTZ R12, R78, R11, !PT ;  /* 0x0000000b4e0c7209 */ /* 0x000fc60007810000 */
[----:B------:R-:W0:Y:S01]  /*abf0*/  MUFU.TANH R50, R50 ;  /* 0x0000003200327308 */ /* 0x000e220000002400 */
[----:B--2---:R-:W-:Y:S01]  /*ac00*/  FSEL R46, R46, -INF , P5 ;  /* 0xff8000002e2e7808 */ /* 0x004fe20002800000 */
[----:B------:R-:W1:Y:S06]  /*ac10*/  SHFL.BFLY PT, R11, R12, 0x2, 0x1f ;  /* 0x0c401f000c0b7f89 */ /* 0x000e6c00000e0000 */
[----:B------:R-:W-:Y:S08]  /*ac20*/  MUFU.TANH R51, R51 ;  /* 0x0000003300337308 */ /* 0x000ff00000002400 */
[----:B------:R-:W2:Y:S01]  /*ac30*/  MUFU.TANH R54, R54 ;  /* 0x0000003600367308 */ /* 0x000ea20000002400 */
[----:B0-----:R-:W-:-:S07]  /*ac40*/  FSEL R50, R50, -INF , P1 ;  /* 0xff80000032327808 */ /* 0x001fce0000800000 */
[----:B------:R-:W0:Y:S01]  /*ac50*/  MUFU.TANH R55, R55 ;  /* 0x0000003700377308 */ /* 0x000e220000002400 */
[----:B-1----:R-:W-:Y:S02]  /*ac60*/  FMNMX.FTZ R21, R12, R11, !PT ;  /* 0x0000000b0c157209 */ /* 0x002fe40007810000 */
[----:B------:R-:W-:-:S03]  /*ac70*/  FMNMX.FTZ R11, R26, R27, !PT ;  /* 0x0000001b1a0b7209 */ /* 0x000fc60007810000 */
[----:B------:R-:W1:Y:S01]  /*ac80*/  SHFL.BFLY PT, R76, R21, 0x1, 0x1f ;  /* 0x0c201f00154c7f89 */ /* 0x000e6200000e0000 */
[----:B------:R-:W-:Y:S02]  /*ac90*/  FMNMX.FTZ R11, R30, R11, !PT ;  /* 0x0000000b1e0b7209 */ /* 0x000fe40007810000 */
[----:B--2---:R-:W-:Y:S02]  /*aca0*/  FSEL R54, R54, -INF , P3 ;  /* 0xff80000036367808 */ /* 0x004fe40001800000 */
[----:B------:R-:W-:-:S04]  /*acb0*/  FMNMX.FTZ R11, R14, R11, !PT ;  /* 0x0000000b0e0b7209 */ /* 0x000fc80007810000 */
[----:B------:R-:W-:-:S04]  /*acc0*/  FMNMX.FTZ R11, R34, R11, !PT ;  /* 0x0000000b220b7209 */ /* 0x000fc80007810000 */
[----:B------:R-:W-:-:S04]  /*acd0*/  FMNMX.FTZ R11, R36, R11, !PT ;  /* 0x0000000b240b7209 */ /* 0x000fc80007810000 */
[----:B------:R-:W-:-:S04]  /*ace0*/  FMNMX.FTZ R11, R38, R11, !PT ;  /* 0x0000000b260b7209 */ /* 0x000fc80007810000 */
[----:B------:R-:W-:Y:S02]  /*acf0*/  FMNMX.FTZ R11, R40, R11, !PT ;  /* 0x0000000b280b7209 */ /* 0x000fe40007810000 */
[----:B-1----:R-:W-:Y:S02]  /*ad00*/  FMNMX.FTZ R21, R21, R76, !PT ;  /* 0x0000004c15157209 */ /* 0x002fe40007810000 */
[----:B------:R-:W-:Y:S02]  /*ad10*/  FMNMX.FTZ R11, R42, R11, !PT ;  /* 0x0000000b2a0b7209 */ /* 0x000fe40007810000 */
[C---:B------:R-:W-:Y:S01]  /*ad20*/  FSETP.NEU.FTZ.AND P5, PT, R21.reuse, -INF , PT ;  /* 0xff8000001500780b */ /* 0x040fe20003fbd000 */
[----:B------:R-:W-:Y:S01]  /*ad30*/  FMUL.FTZ R12, R21, R169 ;  /* 0x000000a9150c7220 */ /* 0x000fe20000410000 */
[----:B------:R-:W-:Y:S02]  /*ad40*/  FMNMX.FTZ R11, R44, R11, !PT ;  /* 0x0000000b2c0b7209 */ /* 0x000fe40007810000 */
[----:B0-----:R-:W-:-:S02]  /*ad50*/  FSEL R76, R55, -INF , P4 ;  /* 0xff800000374c7808 */ /* 0x001fc40002000000 */
[----:B------:R-:W-:Y:S02]  /*ad60*/  FSEL R13, R12, RZ, P5 ;  /* 0x000000ff0c0d7208 */ /* 0x000fe40002800000 */
[----:B------:R-:W-:Y:S02]  /*ad70*/  FSEL R12, R47, -INF , P6 ;  /* 0xff8000002f0c7808 */ /* 0x000fe40003000000 */
[----:B------:R-:W-:Y:S01]  /*ad80*/  FMNMX.FTZ R11, R46, R11, !PT ;  /* 0x0000000b2e0b7209 */ /* 0x000fe20007810000 */
[-CC-:B------:R-:W-:Y:S01]  /*ad90*/  FFMA.FTZ R15, R24, R169.reuse, -R13.reuse ;  /* 0x000000a9180f7223 */ /* 0x180fe2000001080d */
[----:B------:R-:W-:Y:S01]  /*ada0*/  FSEL R24, R51, -INF , P2 ;  /* 0xff80000033187808 */ /* 0x000fe20001000000 */
        /* <DEDUP_REMOVED lines=19> */
[----:B------:R-:W-:Y:S01]  /*aee0*/  FFMA.FTZ R197, R78, R169, -R13 ;  /* 0x000000a94ec57223 */ /* 0x000fe2000001080d */
[----:B------:R0:W-:Y:S01]  /*aef0*/  MUFU.EX2 R152, R15 ;  /* 0x0000000f00987308 */ /* 0x0001e20000000800 */
[----:B------:R-:W-:Y:S01]  /*af00*/  ISETP.GE.AND P2, PT, R168, 0x41, PT ;  /* 0x00000041a800780c */ /* 0x000fe20003f46270 */
[----:B------:R-:W1:Y:S06]  /*af10*/  SHFL.BFLY PT, R28, R11, 0x2, 0x1f ;  /* 0x0c401f000b1c7f89 */ /* 0x000e6c00000e0000 */
[----:B------:R-:W-:Y:S01]  /*af20*/  MUFU.EX2 R25, R25 ;  /* 0x0000001900197308 */ /* 0x000fe20000000800 */
[----:B0-----:R-:W-:-:S05]  /*af30*/  IMAD.MOV.U32 R15, RZ, RZ, 0x40000040 ;  /* 0x40000040ff0f7424 */ /* 0x001fca00078e00ff */
[----:B------:R-:W-:Y:S02]  /*af40*/  R2UR UR11, R15 ;  /* 0x000000000f0b72ca */ /* 0x000fe400000e0000 */
[----:B------:R-:W-:Y:S08]  /*af50*/  MUFU.EX2 R29, R29 ;  /* 0x0000001d001d7308 */ /* 0x000ff00000000800 */
[----:B------:R-:W0:Y:S01]  /*af60*/  MUFU.EX2 R58, R58 ;  /* 0x0000003a003a7308 */ /* 0x000e220000000800 */
[----:B-1----:R-:W-:-:S05]  /*af70*/  FMNMX.FTZ R28, R11, R28, !PT ;  /* 0x0000001c0b1c7209 */ /* 0x002fca0007810000 */
[----:B------:R-:W1:Y:S02]  /*af80*/  SHFL.BFLY PT, R11, R28, 0x1, 0x1f ;  /* 0x0c201f001c0b7f89 */ /* 0x000e6400000e0000 */
[----:B------:R-:W-:Y:S08]  /*af90*/  MUFU.EX2 R32, R32 ;  /* 0x0000002000207308 */ /* 0x000ff00000000800 */
[----:B------:R-:W2:Y:S01]  /*afa0*/  MUFU.EX2 R31, R60 ;  /* 0x0000003c001f7308 */ /* 0x000ea20000000800 */
[----:B0-----:R-:W-:-:S07]  /*afb0*/  F2FP.BF16.F32.PACK_AB R154, R58, R29 ;  /* 0x0000001d3a9a723e */ /* 0x001fce00000010ff */
[----:B------:R-:W-:Y:S01]  /*afc0*/  MUFU.EX2 R62, R62 ;  /* 0x0000003e003e7308 */ /* 0x000fe20000000800 */
[----:B-1----:R-:W-:-:S07]  /*afd0*/  FMNMX.FTZ R170, R28, R11, !PT ;  /* 0x0000000b1caa7209 */ /* 0x002fce0007810000 */
[----:B------:R-:W0:Y:S01]  /*afe0*/  MUFU.EX2 R33, R64 ;  /* 0x0000004000217308 */ /* 0x000e220000000800 */
[----:B--2---:R-:W-:Y:S02]  /*aff0*/  F2FP.BF16.F32.PACK_AB R156, R31, R32 ;  /* 0x000000201f9c723e */ /* 0x004fe400000010ff */
[C---:B------:R-:W-:Y:S01]  /*b000*/  FSETP.NEU.FTZ.AND P1, PT, R170.reuse, -INF , PT ;  /* 0xff800000aa00780b */ /* 0x040fe20003f3d000 */
[----:B------:R-:W-:-:S04]  /*b010*/  FMUL.FTZ R11, R170, R169 ;  /* 0x000000a9aa0b7220 */ /* 0x000fc80000410000 */
[----:B------:R-:W-:Y:S01]  /*b020*/  MUFU.EX2 R171, R171 ;  /* 0x000000ab00ab7308 */ /* 0x000fe20000000800 */
[----:B------:R-:W-:Y:S02]  /*b030*/  FSEL R13, R11, RZ, P1 ;  /* 0x000000ff0b0d7208 */ /* 0x000fe40000800000 */
[----:B------:R-:W-:-:S03]  /*b040*/  ISETP.NE.AND P1, PT, R65, RZ, PT ;  /* 0x000000ff4100720c */ /* 0x000fc60003f25270 */
        /* <DEDUP_REMOVED lines=9> */
[----:B------:R-:W-:Y:S01]  /*b0e0*/  FFMA.FTZ R178, R40, R169, -R13 ;  /* 0x000000a928b27223 */ /* 0x000fe2000001080d */
[----:B------:R-:W-:-:S02]  /*b0f0*/  @!P1 VIADD R11, R20, 0x38840 ;  /* 0x00038840140b9836 */ /* 0x000fc40000000000 */
[-CC-:B------:R-:W-:Y:S01]  /*b100*/  FFMA.FTZ R179, R42, R169.reuse, -R13.reuse ;  /* 0x000000a92ab37223 */ /* 0x180fe2000001080d */
[-CC-:B------:R-:W-:Y:S01]  /*b110*/  FFMA.FTZ R180, R44, R169.reuse, -R13.reuse ;  /* 0x000000a92cb47223 */ /* 0x180fe2000001080d */
[-C--:B------:R-:W-:Y:S01]  /*b120*/  FFMA.FTZ R182, R46, R169.reuse, -R13 ;  /* 0x000000a92eb67223 */ /* 0x080fe2000001080d */
[----:B------:R-:W1:Y:S01]  /*b130*/  MUFU.EX2 R27, R27 ;  /* 0x0000001b001b7308 */ /* 0x000e620000000800 */
[----:B------:R-:W-:Y:S01]  /*b140*/  @!P1 PRMT R12, RZ, 0x654, R11 ;  /* 0x00000654ff0c9816 */ /* 0x000fe2000000000b */
[-CC-:B------:R-:W-:Y:S01]  /*b150*/  FFMA.FTZ R198, R50, R169.reuse, -R13.reuse ;  /* 0x000000a932c67223 */ /* 0x180fe2000001080d */
[----:B------:R-:W-:Y:S01]  /*b160*/  LOP3.LUT R11, R56, 0x2000000, RZ, 0xfc, !PT ;  /* 0x02000000380b7812 */ /* 0x000fe200078efcff */
[-CC-:B------:R-:W-:Y:S01]  /*b170*/  FFMA.FTZ R200, R24, R169.reuse, -R13.reuse ;  /* 0x000000a918c87223 */ /* 0x180fe2000001080d */
[----:B------:R2:W-:Y:S01]  /*b180*/  @!P1 SYNCS.ARRIVE.TRANS64.RED.A1T0 RZ, [R12+URZ], RZ ;  /* 0x000000ff0cff99a7 */ /* 0x0005e2000810043f */
[-CC-:B------:R-:W-:Y:S01]  /*b190*/  FFMA.FTZ R202, R54, R169.reuse, -R13.reuse ;  /* 0x000000a936ca7223 */ /* 0x180fe2000001080d */
[----:B------:R-:W-:Y:S01]  /*b1a0*/  FFMA.FTZ R199, R76, R169, -R13 ;  /* 0x000000a94cc77223 */ /* 0x000fe2000001080d */
[----:B------:R-:W3:Y:S01]  /*b1b0*/  MUFU.EX2 R30, R30 ;  /* 0x0000001e001e7308 */ /* 0x000ee20000000800 */
[----:B------:R-:W-:-:S02]  /*b1c0*/  IMAD.MOV.U32 R13, RZ, RZ, 0x40000040 ;  /* 0x40000040ff0d7424 */ /* 0x000fc400078e00ff */
[----:B------:R-:W-:Y:S01]  /*b1d0*/  FADD.FTZ R24, R152, R25 ;  /* 0x0000001998187221 */ /* 0x000fe20000010000 */
[----:B------:R-:W-:Y:S01]  /*b1e0*/  F2FP.BF16.F32.PACK_AB R152, R25, R152 ;  /* 0x000000981998723e */ /* 0x000fe200000010ff */
[----:B------:R-:W-:Y:S01]  /*b1f0*/  @!P1 VIADD R20, R20, 0x38860 ;  /* 0x0003886014149836 */ /* 0x000fe20000000000 */
[----:B0-----:R-:W-:Y:S01]  /*b200*/  F2FP.BF16.F32.PACK_AB R158, R33, R62 ;  /* 0x0000003e219e723e */ /* 0x001fe200000010ff */
[----:B--2---:R-:W-:Y:S01]  /*b210*/  IMAD R12, R18, 0x1000, R11 ;  /* 0x00001000120c7824 */ /* 0x004fe200078e020b */
[----:B------:R-:W-:Y:S01]  /*b220*/  R2UR UR7, R13 ;  /* 0x000000000d0772ca */ /* 0x000fe200000e0000 */
[----:B------:R0:W2:Y:S01]  /*b230*/  MUFU.EX2 R155, R14 ;  /* 0x0000000e009b7308 */ /* 0x0000a20000000800 */
[----:B-1----:R-:W-:Y:S01]  /*b240*/  FADD.FTZ R13, R26, R27 ;  /* 0x0000001b1a0d7221 */ /* 0x002fe20000010000 */
[----:B------:R-:W-:Y:S01]  /*b250*/  FADD.FTZ R35, R29, R24 ;  /* 0x000000181d237221 */ /* 0x000fe20000010000 */
[----:B------:R-:W-:Y:S02]  /*b260*/  F2FP.BF16.F32.PACK_AB R153, R27, R26 ;  /* 0x0000001a1b99723e */ /* 0x000fe400000010ff */
[----:B------:R-:W-:Y:S01]  /*b270*/  R2UR UR6, R12 ;  /* 0x000000000c0672ca */ /* 0x000fe200000e0000 */
[----:B------:R-:W-:Y:S01]  /*b280*/  FADD.FTZ R35, R58, R35 ;  /* 0x000000233a237221 */ /* 0x000fe20000010000 */
[----:B------:R-:W-:Y:S01]  /*b290*/  @!P1 PRMT R20, RZ, 0x654, R20 ;  /* 0x00000654ff149816 */ /* 0x000fe20000000014 */
[----:B------:R-:W1:Y:S01]  /*b2a0*/  MUFU.EX2 R34, R34 ;  /* 0x0000002200227308 */ /* 0x000e620000000800 */
[----:B0-----:R-:W-:-:S02]  /*b2b0*/  VIADD R14, R12, 0x80 ;  /* 0x000000800c0e7836 */ /* 0x001fc40000000000 */
[----:B------:R-:W-:-:S03]  /*b2c0*/  FADD.FTZ R24, R32, R35 ;  /* 0x0000002320187221 */ /* 0x000fc60000010000 */
[----:B------:R-:W-:Y:S01]  /*b2d0*/  R2UR UR10, R14 ;  /* 0x000000000e0a72ca */ /* 0x000fe200000e0000 */
[----:B---3--:R-:W-:Y:S01]  /*b2e0*/  FADD.FTZ R14, R30, R13 ;  /* 0x0000000d1e0e7221 */ /* 0x008fe20000010000 */
[----:B------:R-:W0:Y:S01]  /*b2f0*/  MUFU.EX2 R157, R36 ;  /* 0x00000024009d7308 */ /* 0x000e220000000800 */
[----:B------:R-:W-:Y:S02]  /*b300*/  FADD.FTZ R15, R31, R24 ;  /* 0x000000181f0f7221 */ /* 0x000fe40000010000 */
[C---:B--2---:R-:W-:Y:S01]  /*b310*/  FADD.FTZ R13, R155.reuse, R14 ;  /* 0x0000000e9b0d7221 */ /* 0x044fe20000010000 */
[----:B------:R-:W-:Y:S01]  /*b320*/  F2FP.BF16.F32.PACK_AB R155, R155, R30 ;  /* 0x0000001e9b9b723e */ /* 0x000fe200000010ff */
[----:B------:R-:W-:Y:S01]  /*b330*/  BAR.SYNC.DEFER_BLOCKING 0xf, 0x100 ;  /* 0x03c4000000007b1d */ /* 0x000fe20000010000 */
[----:B------:R-:W-:Y:S01]  /*b340*/  FADD.FTZ R24, R62, R15 ;  /* 0x0000000f3e187221 */ /* 0x000fe20000010000 */
[----:B------:R-:W-:Y:S02]  /*b350*/  IMAD.MOV.U32 R15, RZ, RZ, 0x40000040 ;  /* 0x40000040ff0f7424 */ /* 0x000fe400078e00ff */
[----:B-1----:R-:W-:Y:S01]  /*b360*/  FADD.FTZ R14, R34, R13 ;  /* 0x0000000d220e7221 */ /* 0x002fe20000010000 */
[----:B------:R-:W-:Y:S01]  /*b370*/  FADD.FTZ R203, R33, R24 ;  /* 0x0000001821cb7221 */ /* 0x000fe20000010000 */
[----:B------:R-:W1:Y:S01]  /*b380*/  MUFU.EX2 R159, R38 ;  /* 0x00000026009f7308 */ /* 0x000e620000000800 */
[----:B------:R-:W-:-:S02]  /*b390*/  IMAD.MOV.U32 R13, RZ, RZ, 0x40000040 ;  /* 0x40000040ff0d7424 */ /* 0x000fc400078e00ff */
[----:B------:R-:W-:Y:S01]  /*b3a0*/  FADD.FTZ R203, R171, R203 ;  /* 0x000000cbabcb7221 */ /* 0x000fe20000010000 */
[C---:B0-----:R-:W-:Y:S01]  /*b3b0*/  FADD.FTZ R14, R157.reuse, R14 ;  /* 0x0000000e9d0e7221 */ /* 0x041fe20000010000 */
[----:B------:R-:W-:-:S03]  /*b3c0*/  F2FP.BF16.F32.PACK_AB R157, R157, R34 ;  /* 0x000000229d9d723e */ /* 0x000fc600000010ff */
[----:B------:R-:W0:Y:S08]  /*b3d0*/  MUFU.EX2 R178, R178 ;  /* 0x000000b200b27308 */ /* 0x000e300000000800 */
[----:B------:R-:W2:Y:S01]  /*b3e0*/  MUFU.EX2 R172, R172 ;  /* 0x000000ac00ac7308 */ /* 0x000ea20000000800 */
[----:B-1----:R-:W-:Y:S01]  /*b3f0*/  FADD.FTZ R204, R159, R14 ;  /* 0x0000000e9fcc7221 */ /* 0x002fe20000010000 */
[----:B------:R1:W-:Y:S01]  /*b400*/  STSM.16.M88.4 [R195+0x36400], R152 ;  /* 0x03640098c3007844 */ /* 0x0003e20000000200 */
[----:B------:R-:W-:-:S02]  /*b410*/  VIADD R14, R12, 0x100 ;  /* 0x000001000c0e7836 */ /* 0x000fc40000000000 */
[----:B------:R-:W-:-:S03]  /*b420*/  VIADD R12, R12, 0x180 ;  /* 0x000001800c0c7836 */ /* 0x000fc60000000000 */
[----:B------:R-:W-:Y:S01]  /*b430*/  MUFU.EX2 R173, R173 ;  /* 0x000000ad00ad7308 */ /* 0x000fe20000000800 */
[C---:B0-----:R-:W-:Y:S01]  /*b440*/  F2FP.BF16.F32.PACK_AB R159, R178.reuse, R159 ;  /* 0x0000009fb29f723e */ /* 0x041fe200000010ff */
[----:B------:R-:W-:-:S04]  /*b450*/  FADD.FTZ R204, R178, R204 ;  /* 0x000000ccb2cc7221 */ /* 0x000fc80000010000 */
[----:B------:R1:W-:Y:S02]  /*b460*/  STSM.16.M88.4 [R196], R156 ;  /* 0x0000009cc4007844 */ /* 0x0003e40000000200 */
[----:B------:R-:W0:Y:S01]  /*b470*/  MUFU.EX2 R174, R174 ;  /* 0x000000ae00ae7308 */ /* 0x000e220000000800 */
[C---:B--2---:R-:W-:Y:S01]  /*b480*/  F2FP.BF16.F32.PACK_AB R160, R172.reuse, R171 ;  /* 0x000000abaca0723e */ /* 0x044fe200000010ff */
[----:B------:R-:W-:-:S06]  /*b490*/  FADD.FTZ R172, R172, R203 ;  /* 0x000000cbacac7221 */ /* 0x000fcc0000010000 */
        /* <DEDUP_REMOVED lines=14> */
[----:B------:R1:W-:Y:S01]  /*b580*/  STSM.16.M88.4 [R208], R160 ;  /* 0x000000a0d0007844 */ /* 0x0003e20000000200 */
[----:B------:R-:W-:Y:S01]  /*b590*/  FADD.FTZ R183, R183, R182 ;  /* 0x000000b6b7b77221 */ /* 0x000fe20000010000 */
[----:B------:R-:W0:Y:S08]  /*b5a0*/  MUFU.EX2 R177, R177 ;  /* 0x000000b100b17308 */ /* 0x000e300000000800 */
[----:B------:R-:W3:Y:S01]  /*b5b0*/  MUFU.EX2 R197, R197 ;  /* 0x000000c500c57308 */ /* 0x000ee20000000800 */
[----:B--2---:R-:W-:Y:S01]  /*b5c0*/  F2FP.BF16.F32.PACK_AB R164, R176, R175 ;  /* 0x000000afb0a4723e */ /* 0x004fe200000010ff */
[----:B------:R-:W-:-:S04]  /*b5d0*/  FADD.FTZ R175, R175, R174 ;  /* 0x000000aeafaf7221 */ /* 0x000fc80000010000 */
[----:B------:R-:W-:Y:S02]  /*b5e0*/  FADD.FTZ R176, R176, R175 ;  /* 0x000000afb0b07221 */ /* 0x000fe40000010000 */
[----:B------:R-:W2:Y:S02]  /*b5f0*/  MUFU.EX2 R198, R198 ;  /* 0x000000c600c67308 */ /* 0x000ea40000000800 */
[----:B0-----:R-:W-:-:S06]  /*b600*/  FADD.FTZ R176, R177, R176 ;  /* 0x000000b0b1b07221 */ /* 0x001fcc0000010000 */
[----:B------:R-:W0:Y:S01]  /*b610*/  MUFU.EX2 R200, R200 ;  /* 0x000000c800c87308 */ /* 0x000e220000000800 */
[C---:B---3--:R-:W-:Y:S01]  /*b620*/  F2FP.BF16.F32.PACK_AB R166, R197.reuse, R177 ;  /* 0x000000b1c5a6723e */ /* 0x048fe200000010ff */
[----:B------:R-:W-:-:S06]  /*b630*/  FADD.FTZ R197, R197, R176 ;  /* 0x000000b0c5c57221 */ /* 0x000fcc0000010000 */
[----:B------:R-:W-:Y:S01]  /*b640*/  MUFU.EX2 R202, R202 ;  /* 0x000000ca00ca7308 */ /* 0x000fe20000000800 */
[----:B--2---:R-:W-:-:S07]  /*b650*/  FADD.FTZ R183, R198, R183 ;  /* 0x000000b7c6b77221 */ /* 0x004fce0000010000 */
[----:B------:R-:W2:Y:S01]  /*b660*/  MUFU.EX2 R199, R199 ;  /* 0x000000c700c77308 */ /* 0x000ea20000000800 */
[C---:B0-----:R-:W-:Y:S01]  /*b670*/  F2FP.BF16.F32.PACK_AB R165, R200.reuse, R198 ;  /* 0x000000c6c8a5723e */ /* 0x041fe200000010ff */
[----:B------:R-:W-:Y:S01]  /*b680*/  FADD.FTZ R183, R200, R183 ;  /* 0x000000b7c8b77221 */ /* 0x000fe20000010000 */
[----:B--2---:R-:W-:-:S03]  /*b690*/  F2FP.BF16.F32.PACK_AB R167, R199, R202 ;  /* 0x000000cac7a7723e */ /* 0x004fc600000010ff */
[----:B------:R-:W-:Y:S02]  /*b6a0*/  FADD.FTZ R202, R202, R183 ;  /* 0x000000b7caca7221 */ /* 0x000fe40000010000 */
[----:B------:R1:W-:Y:S01]  /*b6b0*/  STSM.16.M88.4 [R201], R164 ;  /* 0x000000a4c9007844 */ /* 0x0003e20000000200 */
[----:B------:R-:W-:Y:S01]  /*b6c0*/  WARPGROUP.ARRIVE ;  /* 0x00000000000079c5 */ /* 0x000fe20000000000 */
[----:B------:R-:W-:-:S05]  /*b6d0*/  FADD.FTZ R199, R199, R202 ;  /* 0x000000cac7c77221 */ /* 0x000fca0000010000 */
[----:B------:R-:W-:Y:S01]  /*b6e0*/  HGMMA.64x256x16.F32.BF16 R24, R152, gdesc[UR4].tnspB, RZ, !UPT, gsb0 ;  /* 0x43e0000498187df0 */ /* 0x000fe2000c0018ff */
[----:B------:R-:W-:Y:S02]  /*b6f0*/  R2UR UR6, R14 ;  /* 0x000000000e0672ca */ /* 0x000fe400000e0000 */
[----:B------:R-:W-:Y:S01]  /*b700*/  R2UR UR7, R15 ;  /* 0x000000000f0772ca */ /* 0x000fe200000e0000 */
[----:B------:R-:W-:Y:S02]  /*b710*/  WARPGROUP.DEPBAR.LE gsb0, 0x0 ;  /* 0x00008000000079c5 */ /* 0x000fe40000010000 */
[----:B------:R-:W-:-:S15]  /*b720*/  WARPGROUP.ARRIVE ;  /* 0x00000000000079c5 */ /* 0x000fde0000000000 */
[----:B------:R-:W-:-:S07]  /*b730*/  NOP ;  /* 0x0000000000007918 */ /* 0x000fce0000000000 */
[----:B------:R-:W-:Y:S03]  /*b740*/  HGMMA.64x256x16.F32.BF16 R24, R156, gdesc[UR8].tnspB, R24, gsb0 ;  /* 0x43e000089c187df0 */ /* 0x000fe60008001818 */
[----:B------:R-:W-:Y:S02]  /*b750*/  WARPGROUP.DEPBAR.LE gsb0, 0x0 ;  /* 0x00008000000079c5 */ /* 0x000fe40000010000 */
[----:B------:R-:W-:-:S15]  /*b760*/  WARPGROUP.ARRIVE ;  /* 0x00000000000079c5 */ /* 0x000fde0000000000 */
[----:B------:R-:W-:-:S08]  /*b770*/  NOP ;  /* 0x0000000000007918 */ /* 0x000fd00000000000 */
        /* <DEDUP_REMOVED lines=18> */
[----:B------:R-:W-:Y:S02]  /*b8a0*/  VIADD R13, R181, 0xfffffffe ;  /* 0xfffffffeb50d7836 */ /* 0x000fe40000000000 */
[----:B------:R-:W-:Y:S02]  /*b8b0*/  IMAD.MOV.U32 R198, RZ, RZ, R170 ;  /* 0x000000ffffc67224 */ /* 0x000fe400078e00aa */
[----:B------:R-:W-:Y:S02]  /*b8c0*/  IMAD.MOV.U32 R14, RZ, RZ, R21 ;  /* 0x000000ffff0e7224 */ /* 0x000fe400078e0015 */
[----:B------:R-:W-:-:S07]  /*b8d0*/  IMAD.MOV.U32 R15, RZ, RZ, R18 ;  /* 0x000000ffff0f7224 */ /* 0x000fce00078e0012 */
.L_x_1410:
[----:B------:R-:W-:Y:S01]  /*b8e0*/  VIADD R18, R15, 0x1 ;  /* 0x000000010f127836 */ /* 0x000fe20000000000 */
[C---:B------:R-:W-:Y:S01]  /*b8f0*/  ISETP.GT.AND P2, PT, R13.reuse, RZ, PT ;  /* 0x000000ff0d00720c */ /* 0x040fe20003f44270 */
[----:B------:R-:W-:-:S03]  /*b900*/  VIADD R13, R13, 0xffffffff ;  /* 0xffffffff0d0d7836 */ /* 0x000fc60000000000 */
[----:B------:R-:W-:-:S04]  /*b910*/  ISETP.NE.AND P3, PT, R18, 0x2, PT ;  /* 0x000000021200780c */ /* 0x000fc80003f65270 */
[----:B0-----:R-:W-:Y:S02]  /*b920*/  SEL R12, RZ, 0x1, P3 ;  /* 0x00000001ff0c7807 */ /* 0x001fe40001800000 */
[----:B------:R-:W-:Y:S02]  /*b930*/  SEL R18, R18, RZ, P3 ;  /* 0x000000ff12127207 */ /* 0x000fe40001800000 */
[----:B------:R-:W-:Y:S01]  /*b940*/  LOP3.LUT R23, R23, R12, RZ, 0x3c, !PT ;  /* 0x0000000c17177212 */ /* 0x000fe200078e3cff */
[----:B------:R-:W-:Y:S06]  /*b950*/  @!P0 BRA `(.L_x_1400) ;  /* 0x0000000000048947 */ /* 0x000fec0003800000 */
[----:B------:R-:W-:Y:S01]  /*b960*/  BPT.TRAP 0x1 ;  /* 0x000000040000795c */ /* 0x000fe20000300000 */
.L_x_1400:
[----:B------:R-:W-:Y:S01]  /*b970*/  IMAD R12, R18, 0x8, R2 ;  /* 0x00000008120c7824 */ /* 0x000fe200078e0202 */
[----:B------:R-:W-:-:S04]  /*b980*/  SHF.L.U32 R200, R23, 0x1f, RZ ;  /* 0x0000001f17c87819 */ /* 0x000fc800000006ff */
[----:B------:R0:W2:Y:S01]  /*b990*/  SYNCS.PHASECHK.TRANS64.TRYWAIT P3, [R12+URZ+0x38830], R200 ;  /* 0x038830c80c0075a7 */ /* 0x0000a2000806017f */
[----:B------:R-:W-:Y:S05]  /*b9a0*/  @!P0 BRA `(.L_x_1401) ;  /* 0x0000000000048947 */ /* 0x000fea0003800000 */
[----:B------:R-:W-:Y:S01]  /*b9b0*/  BPT.TRAP 0x1 ;  /* 0x000000040000795c */ /* 0x000fe20000300000 */
.L_x_1401:
[----:B-1----:R-:W-:Y:S01]  /*b9c0*/  VIADD R20, R2, 0x20400 ;  /* 0x0002040002147836 */ /* 0x002fe20000000000 */
[----:B------:R-:W-:Y:S01]  /*b9d0*/  BSSY B1, `(.L_x_1402) ;  /* 0x0000009000017945 */ /* 0x000fe20003800000 */
[----:B------:R-:W-:Y:S02]  /*b9e0*/  IMAD R154, R18, 0x200, R3 ;  /* 0x00000200129a7824 */ /* 0x000fe400078e0203 */
[----:B------:R-:W-:Y:S01]  /*b9f0*/  IMAD.MOV.U32 R155, RZ, RZ, 0x40000040 ;  /* 0x40000040ff9b7424 */ /* 0x000fe200078e00ff */
[----:B------:R-:W-:-:S04]  /*ba00*/  SHF.R.U32.HI R20, RZ, 0x4, R20 ;  /* 0x00000004ff147819 */ /* 0x000fc80000011614 */
[----:B------:R-:W-:-:S04]  /*ba10*/  LOP3.LUT R20, R20, 0x3fff, RZ, 0xc0, !PT ;  /* 0x00003fff14147812 */ /* 0x000fc800078ec0ff */
[----:B------:R-:W-:Y:S01]  /*ba20*/  LOP3.LUT R20, R20, 0x10000, RZ, 0xfc, !PT ;  /* 0x0001000014147812 */ /* 0x000fe200078efcff */
[----:B--2---:R-:W-:Y:S06]  /*ba30*/  @P3 BRA `(.L_x_1403) ;  /* 0x0000000000083947 */ /* 0x004fec0003800000 */
[----:B------:R-:W1:Y:S02]  /*ba40*/  SYNCS.PHASECHK.TRANS64.TRYWAIT P3, [R12+URZ+0x38830], R200 ;  /* 0x038830c80c0075a7 */ /* 0x000e64000806017f */
[----:B-1----:R-:W-:Y:S05]  /*ba50*/  @!P3 BRA `(.L_x_1404) ;  /* 0x000001100010b947 */ /* 0x002fea0003800000 */
.L_x_1403:
[----:B------:R-:W-:Y:S05]  /*ba60*/  BSYNC B1 ;  /* 0x0000000000017941 */ /* 0x000fea0003800000 */
.L_x_1402:
        /* <DEDUP_REMOVED lines=14> */
[----:B------:R-:W-:Y:S01]  /*bb50*/  WARPGROUP.ARRIVE ;  /* 0x00000000000079c5 */ /* 0x000fe20000000000 */
        /* <DEDUP_REMOVED lines=19> */
[----:B------:R-:W-:Y:S05]  /*bc90*/  @!P0 BRA `(.L_x_1405) ;  /* 0x0000000000048947 */ /* 0x000fea0003800000 */
[----:B------:R-:W-:Y:S01]  /*bca0*/  BPT.TRAP 0x1 ;  /* 0x000000040000795c */ /* 0x000fe20000300000 */
.L_x_1405:
[----:B------:R2:W3:Y:S01]  /*bcb0*/  SYNCS.PHASECHK.TRANS64.TRYWAIT P3, [R12+URZ+0x38850], R200 ;  /* 0x038850c80c0075a7 */ /* 0x0004e2000806017f */
[----:B------:R-:W-:Y:S05]  /*bcc0*/  @!P0 BRA `(.L_x_1406) ;  /* 0x0000000000048947 */ /* 0x000fea0003800000 */
[----:B------:R-:W-:Y:S01]  /*bcd0*/  BPT.TRAP 0x1 ;  /* 0x000000040000795c */ /* 0x000fe20000300000 */
.L_x_1406:
[----:B------:R-:W-:Y:S04]  /*bce0*/  BSSY B1, `(.L_x_1407) ;  /* 0x0000004000017945 */ /* 0x000fe80003800000 */
[----:B---3--:R-:W-:Y:S05]  /*bcf0*/  @P3 BRA `(.L_x_1408) ;  /* 0x0000000000083947 */ /* 0x008fea0003800000 */
[----:B------:R-:W3:Y:S02]  /*bd00*/  SYNCS.PHASECHK.TRANS64.TRYWAIT P3, [R12+URZ+0x38850], R200 ;  /* 0x038850c80c0075a7 */ /* 0x000ee4000806017f */
[----:B---3--:R-:W-:Y:S05]  /*bd10*/  @!P3 BRA `(.L_x_1409) ;  /* 0x0000010c0074b947 */ /* 0x008fea0003800000 */
.L_x_1408:
[----:B------:R-:W-:Y:S05]  /*bd20*/  BSYNC B1 ;  /* 0x0000000000017941 */ /* 0x000fea0003800000 */
.L_x_1407:
[----:B------:R-:W-:Y:S01]  /*bd30*/  VIADD R20, R2, 0x26400 ;  /* 0x0002640002147836 */ /* 0x000fe20000000000 */
[----:B------:R-:W-:Y:S01]  /*bd40*/  WARPGROUP.ARRIVE ;  /* 0x00000000000079c5 */ /* 0x000fe20000000000 */
[----:B------:R-:W-:-:S05]  /*bd50*/  VIADD R204, R0, 0x4 ;  /* 0x0000000400cc7836 */ /* 0x000fca0000000000 */
[----:B------:R-:W4:Y:S01]  /*bd60*/  S2R R229, SR_TID.X ;  /* 0x0000000000e57919 */ /* 0x000f220000002100 */
[----:B------:R-:W-:Y:S01]  /*bd70*/  IMAD R202, R18, 0x1000, R10 ;  /* 0x0000100012ca7824 */ /* 0x000fe200078e020a */
[----:B------:R-:W-:Y:S01]  /*bd80*/  SHF.R.U32.HI R20, RZ, 0x4, R20 ;  /* 0x00000004ff147819 */ /* 0x000fe20000011614 */
[----:B------:R-:W-:Y:S02]  /*bd90*/  IMAD.MOV.U32 R203, RZ, RZ, 0x40000040 ;  /* 0x40000040ffcb7424 */ /* 0x000fe400078e00ff */
[----:B------:R-:W-:Y:S01]  /*bda0*/  IMAD.MOV.U32 R207, RZ, RZ, 0x40000040 ;  /* 0x40000040ffcf7424 */ /* 0x000fe200078e00ff */
[----:B------:R-:W-:Y:S01]  /*bdb0*/  LOP3.LUT R21, R20, 0x3fff, RZ, 0xc0, !PT ;  /* 0x00003fff14157812 */ /* 0x000fe200078ec0ff */
[----:B------:R-:W-:Y:S01]  /*bdc0*/  VIADD R20, R0, 0x6 ;  /* 0x0000000600147836 */ /* 0x000fe20000000000 */
[C---:B------:R-:W-:Y:S01]  /*bdd0*/  R2UR UR6, R202.reuse ;  /* 0x00000000ca0672ca */ /* 0x040fe200000e0000 */
[----:B------:R-:W-:Y:S01]  /*bde0*/  IMAD.MOV.U32 R205, RZ, RZ, 0x40000040 ;  /* 0x40000040ffcd7424 */ /* 0x000fe200078e00ff */
[----:B------:R-:W-:Y:S01]  /*bdf0*/  LOP3.LUT R0, R21, 0x10000, RZ, 0xfc, !PT ;  /* 0x0001000015007812 */ /* 0x000fe200078efcff */
[----:B------:R-:W-:Y:S01]  /*be00*/  IMAD.MOV.U32 R21, RZ, RZ, 0x40000040 ;  /* 0x40000040ff157424 */ /* 0x000fe200078e00ff */
[----:B------:R-:W-:Y:S01]  /*be10*/  R2UR UR7, R203 ;  /* 0x00000000cb0772ca */ /* 0x000fe200000e0000 */
[----:B------:R-:W-:Y:S01]  /*be20*/  VIADD R203, R202, 0x800 ;  /* 0x00000800cacb7836 */ /* 0x000fe20000000000 */
[----:B------:R-:W-:Y:S01]  /*be30*/  R2UR UR5, R207 ;  /* 0x00000000cf0572ca */ /* 0x000fe200000e0000 */
[----:B------:R-:W-:-:S02]  /*be40*/  IMAD.MOV.U32 R206, RZ, RZ, R0 ;  /* 0x000000ffffce7224 */ /* 0x000fc400078e0000 */
[----:B------:R-:W-:Y:S02]  /*be50*/  IMAD.MOV.U32 R207, RZ, RZ, 0x40000040 ;  /* 0x40000040ffcf7424 */ /* 0x000fe400078e00ff */
[----:B0123--:R-:W-:Y:S01]  /*be60*/  IMAD.MOV.U32 R200, RZ, RZ, 0x4 ;  /* 0x00000004ffc87424 */ /* 0x00ffe200078e00ff */
[----:B------:R-:W-:Y:S01]  /*be70*/  R2UR UR4, R206 ;  /* 0x00000000ce0472ca */ /* 0x000fe200000e0000 */
[----:B------:R-:W-:Y:S01]  /*be80*/  VIADD R206, R0, 0x2 ;  /* 0x0000000200ce7836 */ /* 0x000fe20000000000 */
[----:B----4-:R-:W-:-:S11]  /*be90*/  SHF.R.U32.HI R229, RZ, 0x7, R229 ;  /* 0x00000007ffe57819 */ /* 0x010fd600000116e5 */
[----:B------:R-:W-:Y:S01]  /*bea0*/  HGMMA.64x64x16.F32.BF16 R152, gdesc[UR4], R152, gsb0 ;  /* 0x00e00000049879f0 */ /* 0x000fe20008001898 */
[----:B------:R-:W-:Y:S01]  /*beb0*/  R2UR UR4, R206 ;  /* 0x00000000ce0472ca */ /* 0x000fe200000e0000 */
[----:B------:R-:W-:Y:S01]  /*bec0*/  VIADD R206, R202, 0x2 ;  /* 0x00000002cace7836 */ /* 0x000fe20000000000 */
[----:B------:R-:W-:Y:S01]  /*bed0*/  R2UR UR5, R207 ;  /* 0x00000000cf0572ca */ /* 0x000fe200000e0000 */
[----:B------:R-:W-:-:S03]  /*bee0*/  IMAD.MOV.U32 R207, RZ, RZ, 0x40000040 ;  /* 0x40000040ffcf7424 */ /* 0x000fc600078e00ff */
        /* <DEDUP_REMOVED lines=10> */
[----:B------:R-:W-:-:S03]  /*bf90*/  IMAD.MOV.U32 R205, RZ, RZ, 0x40000040 ;  /* 0x40000040ffcd7424 */ /* 0x000fc600078e00ff */
[----:B------:R-:W-:Y:S02]  /*bfa0*/  R2UR UR6, R204 ;  /* 0x00000000cc0672ca */ /* 0x000fe400000e0000 */
        /* <DEDUP_REMOVED lines=143> */
[----:B------:R-:W0:Y:S02]  /*c8a0*/  SHFL.IDX PT, R20, R229, RZ, 0x1f ;  /* 0x00001fffe5147589 */ /* 0x000e2400000e0000 */
[----:B0-----:R-:W-:-:S04]  /*c8b0*/  ISETP.GT.AND P3, PT, R20, 0x7f, PT ;  /* 0x0000007f1400780c */ /* 0x001fc80003f64270 */
[----:B------:R-:W-:Y:S02]  /*c8c0*/  SEL R21, RZ, 0x2, !P3 ;  /* 0x00000002ff157807 */ /* 0x000fe40005800000 */
[C---:B------:R-:W-:Y:S02]  /*c8d0*/  SEL R20, R200.reuse, 0x2, P3 ;  /* 0x00000002c8147807 */ /* 0x040fe40001800000 */
[----:B------:R-:W-:Y:S01]  /*c8e0*/  SEL R200, R200, 0x6, !P3 ;  /* 0x00000006c8c87807 */ /* 0x000fe20005800000 */
[----:B------:R-:W-:Y:S01]  /*c8f0*/  IMAD.IADD R204, R21, 0x1, R203 ;  /* 0x0000000115cc7824 */ /* 0x000fe200078e02cb */
        /* <DEDUP_REMOVED lines=8> */
[----:B------:R-:W-:-:S03]  /*c980*/  IMAD.MOV.U32 R205, RZ, RZ, 0x40000040 ;  /* 0x40000040ffcd7424 */ /* 0x000fc600078e00ff */
        /* <DEDUP_REMOVED lines=24> */
[----:B------:R-:W-:Y:S02]  /*cb10*/  IMAD.MOV.U32 R205, RZ, RZ, 0x40000040 ;  /* 0x40000040ffcd7424 */ /* 0x000fe400078e00ff */
[----:B------:R-:W-:Y:S01]  /*cb20*/  VIADD R203, R0, 0xa00 ;  /* 0x00000a0000cb7836 */ /* 0x000fe20000000000 */
[----:B------:R-:W-:Y:S02]  /*cb30*/  R2UR UR6, R204 ;  /* 0x00000000cc0672ca */ /* 0x000fe400000e0000 */
[----:B------:R-:W-:Y:S01]  /*cb40*/  R2UR UR7, R205 ;  /* 0x00000000cd0772ca */ /* 0x000fe200000e0000 */
[----:B------:R-:W-:Y:S01]  /*cb50*/  IMAD.MOV.U32 R205, RZ, RZ, 0x40000040 ;  /* 0x40000040ffcd7424 */ /* 0x000fe200078e00ff */
[----:B------:R-:W-:-:S02]  /*cb60*/  IADD3 R204, R206, R207, R0 ;  /* 0x000000cfcecc7210 */ /* 0x000fc40007ffe000 */
[----:B------:R-:W-:Y:S01]  /*cb70*/  IADD3 R206, R206, R207, R202 ;  /* 0x000000cfcece7210 */ /* 0x000fe20007ffe0ca */
        /* <DEDUP_REMOVED lines=9> */
[----:B------:R-:W-:Y:S01]  /*cc10*/  VIADD R206, R202, 0xa00 ;  /* 0x00000a00cace7836 */ /* 0x000fe20000000000 */
[----:B------:R-:W-:Y:S01]  /*cc20*/  R2UR UR7, R207 ;  /* 0x00000000cf0772ca */ /* 0x000fe200000e0000 */
        /* <DEDUP_REMOVED lines=25> */
[----:B------:R-:W-:Y:S01]  /*cdc0*/  VIADD R203, R0, 0xc00 ;  /* 0x00000c0000cb7836 */ /* 0x000fe20000000000 */
[----:B------:R-:W-:Y:S02]  /*cdd0*/  WARPGROUP.DEPBAR.LE gsb0, 0x0 ;  /* 0x00008000000079c5 */ /* 0x000fe40000010000 */
[----:B------:R-:W-:-:S07]  /*cde0*/  WARPGROUP.ARRIVE ;  /* 0x00000000000079c5 */ /* 0x000fce0000000000 */
[----:B------:R-:W-:Y:S01]  /*cdf0*/  HGMMA.64x64x16.F32.BF16 R152, gdesc[UR4], R152, gsb0 ;  /* 0x00e00000049879f0 */ /* 0x000fe20008001898 */
[----:B------:R-:W-:Y:S01]  /*ce00*/  R2UR UR4, R204 ;  /* 0x00000000cc0472ca */ /* 0x000fe200000e0000 */
[----:B------:R-:W-:Y:S01]  /*ce10*/  IMAD.IADD R204, R200, 0x1, R206 ;  /* 0x00000001c8cc7824 */ /* 0x000fe200078e02ce */
[----:B------:R-:W-:Y:S01]  /*ce20*/  R2UR UR5, R205 ;  /* 0x00000000cd0572ca */ /* 0x000fe200000e0000 */
[----:B------:R-:W-:Y:S02]  /*ce30*/  IMAD.MOV.U32 R205, RZ, RZ, 0x40000040 ;  /* 0x40000040ffcd7424 */ /* 0x000fe400078e00ff */
[----:B------:R-:W-:Y:S01]  /*ce40*/  IMAD.MOV.U32 R206, RZ, RZ, 0x30 ;  /* 0x00000030ffce7424 */ /* 0x000fe200078e00ff */
        /* <DEDUP_REMOVED lines=70> */
[----:B------:R-:W-:Y:S02]  /*d2b0*/  WARPGROUP.DEPBAR.LE gsb0, 0x0 ;  /* 0x00008000000079c5 */ /* 0x000fe40000010000 */
[----:B------:R-:W-:-:S10]  /*d2c0*/  WARPGROUP.ARRIVE ;  /* 0x00000000000079c5 */ /* 0x000fd40000000000 */
[----:B------:R-:W-:Y:S01]  /*d2d0*/  HGMMA.64x64x16.F32.BF16 R152, gdesc[UR4], R152, gsb0 ;  /* 0x00e00000049879f0 */ /* 0x000fe20008001898 */
[----:B------:R-:W-:Y:S01]  /*d2e0*/  R2UR UR6, R204 ;  /* 0x00000000cc0672ca */ /* 0x000fe200000e0000 */
[----:B------:R-:W-:Y:S01]  /*d2f0*/  IMAD.IADD R204, R206, 0x1, R21 ;  /* 0x00000001cecc7824 */ /* 0x000fe200078e0215 */
[----:B------:R-:W-:Y:S01]  /*d300*/  R2UR UR7, R205 ;  /* 0x00000000cd0772ca */ /* 0x000fe200000e0000 */
[----:B------:R-:W-:Y:S02]  /*d310*/  IMAD.MOV.U32 R205, RZ, RZ, 0x40000040 ;  /* 0x40000040ffcd7424 */ /* 0x000fe400078e00ff */
[----:B------:R-:W-:Y:S01]  /*d320*/  IMAD.MOV.U32 R21, RZ, RZ, 0x40000040 ;  /* 0x40000040ff157424 */ /* 0x000fe200078e00ff */
[----:B------:R-:W-:Y:S01]  /*d330*/  R2UR UR4, R204 ;  /* 0x00000000cc0472ca */ /* 0x000fe200000e0000 */
[----:B------:R-:W-:Y:S01]  /*d340*/  IMAD.IADD R204, R206, 0x1, R20 ;  /* 0x00000001cecc7824 */ /* 0x000fe200078e0214 */
[----:B------:R-:W-:Y:S01]  /*d350*/  R2UR UR5, R205 ;  /* 0x00000000cd0572ca */ /* 0x000fe200000e0000 */
[----:B------:R-:W-:-:S02]  /*d360*/  IMAD.MOV.U32 R205, RZ, RZ, 0x40000040 ;  /* 0x40000040ffcd7424 */ /* 0x000fc400078e00ff */
[----:B------:R-:W-:Y:S01]  /*d370*/  IMAD.IADD R20, R20, 0x1, R203 ;  /* 0x0000000114147824 */ /* 0x000fe200078e02cb */
[----:B------:R-:W-:Y:S02]  /*d380*/  WARPGROUP.DEPBAR.LE gsb0, 0x0 ;  /* 0x00008000000079c5 */ /* 0x000fe40000010000 */
[----:B------:R-:W-:-:S07]  /*d390*/  WARPGROUP.ARRIVE ;  /* 0x00000000000079c5 */ /* 0x000fce0000000000 */
        /* <DEDUP_REMOVED lines=15> */
[----:B------:R-:W-:Y:S02]  /*d490*/  R2UR UR6, R20 ;  /* 0x00000000140672ca */ /* 0x000fe400000e0000 */
[----:B------:R-:W-:Y:S01]  /*d4a0*/  R2UR UR7, R21 ;  /* 0x00000000150772ca */ /* 0x000fe200000e0000 */
[----:B------:R-:W-:Y:S01]  /*d4b0*/  IMAD.MOV.U32 R21, RZ, RZ, 0x1000 ;  /* 0x00001000ff157424 */ /* 0x000fe200078e00ff */
[----:B------:R-:W-:Y:S02]  /*d4c0*/  R2UR UR4, R204 ;  /* 0x00000000cc0472ca */ /* 0x000fe400000e0000 */
[----:B------:R-:W-:Y:S02]  /*d4d0*/  R2UR UR5, R205 ;  /* 0x00000000cd0572ca */ /* 0x000fe400000e0000 */
[----:B------:R-:W-:-:S04]  /*d4e0*/  SEL R21, R21, 0xf80, P3 ;  /* 0x00000f8015157807 */ /* 0x000fc80001800000 */
[----:B------:R-:W-:-:S04]  /*d4f0*/  LOP3.LUT R21, R21, 0x1e00, RZ, 0xc0, !PT ;  /* 0x00001e0015157812 */ /* 0x000fc800078ec0ff */
[CC--:B------:R-:W-:Y:S02]  /*d500*/  IADD3 R20, R203.reuse, R21.reuse, R0 ;  /* 0x00000015cb147210 */ /* 0x0c0fe40007ffe000 */
[----:B------:R-:W-:Y:S01]  /*d510*/  IADD3 R202, R203, R21, R202 ;  /* 0x00000015cbca7210 */ /* 0x000fe20007ffe0ca */
[----:B------:R-:W-:Y:S02]  /*d520*/  IMAD.MOV.U32 R21, RZ, RZ, 0x40000040 ;  /* 0x40000040ff157424 */ /* 0x000fe400078e00ff */
[----:B------:R-:W-:Y:S01]  /*d530*/  IMAD.MOV.U32 R203, RZ, RZ, 0x40000040 ;  /* 0x40000040ffcb7424 */ /* 0x000fe200078e00ff */
[----:B------:R-:W-:Y:S02]  /*d540*/  WARPGROUP.DEPBAR.LE gsb0, 0x0 ;  /* 0x00008000000079c5 */ /* 0x000fe40000010000 */
[----:B------:R-:W-:-:S06]  /*d550*/  WARPGROUP.ARRIVE ;  /* 0x00000000000079c5 */ /* 0x000fcc0000000000 */
[----:B------:R-:W-:Y:S01]  /*d560*/  HGMMA.64x64x16.F32.BF16 R152, gdesc[UR4], R152, gsb0 ;  /* 0x00e00000049879f0 */ /* 0x000fe20008001898 */
[----:B------:R-:W-:Y:S01]  /*d570*/  R2UR UR4, R20 ;  /* 0x00000000140472ca */ /* 0x000fe200000e0000 */
[----:B------:R-:W-:Y:S01]  /*d580*/  IMAD R20, R18, 0x1000, R11 ;  /* 0x0000100012147824 */ /* 0x000fe200078e020b */
[----:B------:R-:W-:Y:S01]  /*d590*/  R2UR UR5, R21 ;  /* 0x00000000150572ca */ /* 0x000fe200000e0000 */
[----:B------:R-:W-:Y:S01]  /*d5a0*/  IMAD.MOV.U32 R21, RZ, RZ, 0x40000040 ;  /* 0x40000040ff157424 */ /* 0x000fe200078e00ff */
[----:B------:R-:W-:Y:S02]  /*d5b0*/  R2UR UR6, R202 ;  /* 0x00000000ca0672ca */ /* 0x000fe400000e0000 */
[----:B------:R-:W-:Y:S01]  /*d5c0*/  R2UR UR7, R203 ;  /* 0x00000000cb0772ca */ /* 0x000fe200000e0000 */
[----:B------:R-:W-:Y:S02]  /*d5d0*/  WARPGROUP.DEPBAR.LE gsb0, 0x0 ;  /* 0x00008000000079c5 */ /* 0x000fe40000010000 */
[----:B------:R-:W-:-:S10]  /*d5e0*/  WARPGROUP.ARRIVE ;  /* 0x00000000000079c5 */ /* 0x000fd40000000000 */
[----:B------:R-:W-:Y:S01]  /*d5f0*/  HGMMA.64x64x16.F32.BF16 R152, gdesc[UR4], R152, gsb0 ;  /* 0x00e00000049879f0 */ /* 0x000fe20008001898 */
[----:B------:R-:W-:Y:S01]  /*d600*/  ULDC UR4, c[0x0][0xad0] ;  /* 0x0002b40000047ab9 */ /* 0x000fe20000000800 */
[----:B------:R-:W-:Y:S02]  /*d610*/  R2UR UR7, R21 ;  /* 0x00000000150772ca */ /* 0x000fe400000e0000 */
[----:B------:R-:W-:Y:S01]  /*d620*/  R2UR UR6, R20 ;  /* 0x00000000140672ca */ /* 0x000fe200000e0000 */
        /* <DEDUP_REMOVED lines=37> */
[----:B------:R-:W-:Y:S01]  /*d880*/  FMUL.FTZ R182, R182, UR4 ;  /* 0x00000004b6b67c20 */ /* 0x000fe20008410000 */
[----:B------:R-:W-:Y:S01]  /*d890*/  FMUL.FTZ R183, R183, UR4 ;  /* 0x00000004b7b77c20 */ /* 0x000fe20008410000 */
[----:B------:R-:W1:Y:S01]  /*d8a0*/  MUFU.TANH R159, R159 ;  /* 0x0000009f009f7308 */ /* 0x000e620000002400 */
[----:B--2---:R-:W-:Y:S01]  /*d8b0*/  FMNMX.FTZ R21, R156, R21, !PT ;  /* 0x000000159c157209 */ /* 0x004fe20007810000 */
[----:B------:R-:W-:-:S06]  /*d8c0*/  ULDC UR4, c[0x0][0xa80] ;  /* 0x0002a00000047ab9 */ /* 0x000fcc0000000800 */
        /* <DEDUP_REMOVED lines=48> */
[----:B------:R-:W1:Y:S06]  /*dbd0*/  SHFL.BFLY PT, R169, R21, 0x1, 0x1f ;  /* 0x0c201f0015a97f89 */ /* 0x000e6c00000e0000 */
[----:B------:R-:W3:Y:S01]  /*dbe0*/  MUFU.TANH R206, R206 ;  /* 0x000000ce00ce7308 */ /* 0x000ee20000002400 */
[----:B--2---:R-:W-:-:S07]  /*dbf0*/  FMNMX.FTZ R170, R204, R170, !PT ;  /* 0x000000aaccaa7209 */ /* 0x004fce0007810000 */
[----:B------:R-:W2:Y:S01]  /*dc00*/  MUFU.TANH R179, R179 ;  /* 0x000000b300b37308 */ /* 0x000ea20000002400 */
[----:B0-----:R-:W-:-:S07]  /*dc10*/  FMNMX.FTZ R170, R205, R170, !PT ;  /* 0x000000aacdaa7209 */ /* 0x001fce0007810000 */
[----:B------:R-:W0:Y:S01]  /*dc20*/  MUFU.TANH R182, R182 ;  /* 0x000000b600b67308 */ /* 0x000e220000002400 */
[----:B---3--:R-:W-:Y:S02]  /*dc30*/  FMNMX.FTZ R170, R206, R170, !PT ;  /* 0x000000aaceaa7209 */ /* 0x008fe40007810000 */
[----:B-1----:R-:W-:Y:S01]  /*dc40*/  FMNMX.FTZ R21, R21, R169, !PT ;  /* 0x000000a915157209 */ /* 0x002fe20007810000 */
[----:B------:R-:W-:-:S04]  /*dc50*/  IMAD.U32 R169, RZ, RZ, UR4 ;  /* 0x00000004ffa97e24 */ /* 0x000fc8000f8e00ff */
[----:B------:R-:W1:Y:S01]  /*dc60*/  MUFU.TANH R183, R183 ;  /* 0x000000b700b77308 */ /* 0x000e620000002400 */
[----:B--2---:R-:W-:Y:S01]  /*dc70*/  FMNMX.FTZ R170, R179, R170, !PT ;  /* 0x000000aab3aa7209 */ /* 0x004fe20007810000 */
[C---:B------:R-:W-:Y:S01]  /*dc80*/  FMUL.FTZ R178, R21.reuse, R169 ;  /* 0x000000a915b27220 */ /* 0x040fe20000410000 */
[----:B------:R-:W-:-:S03]  /*dc90*/  FADD.FTZ R14, -R21, R14 ;  /* 0x0000000e150e7221 */ /* 0x000fc60000010100 */
[-CC-:B------:R-:W-:Y:S01]  /*dca0*/  FFMA.FTZ R207, R156, R169.reuse, -R178.reuse ;  /* 0x000000a99ccf7223 */ /* 0x180fe200000108b2 */
[-CC-:B------:R-:W-:Y:S01]  /*dcb0*/  FFMA.FTZ R156, R159, R169.reuse, -R178.reuse ;  /* 0x000000a99f9c7223 */ /* 0x180fe200000108b2 */
[-CC-:B------:R-:W-:Y:S01]  /*dcc0*/  FFMA.FTZ R159, R161, R169.reuse, -R178.reuse ;  /* 0x000000a9a19f7223 */ /* 0x180fe200000108b2 */
[----:B0-----:R-:W-:Y:S01]  /*dcd0*/  FMNMX.FTZ R170, R182, R170, !PT ;  /* 0x000000aab6aa7209 */ /* 0x001fe20007810000 */
[-CC-:B------:R-:W-:Y:S01]  /*dce0*/  FFMA.FTZ R174, R165, R169.reuse, -R178.reuse ;  /* 0x000000a9a5ae7223 */ /* 0x180fe200000108b2 */
[-C--:B------:R-:W-:Y:S01]  /*dcf0*/  FMUL.FTZ R14, R14, R169.reuse ;  /* 0x000000a90e0e7220 */ /* 0x080fe20000410000 */
[-CC-:B------:R-:W-:Y:S01]  /*dd00*/  FFMA.FTZ R152, R152, R169.reuse, -R178.reuse ;  /* 0x000000a998987223 */ /* 0x180fe200000108b2 */
[-CC-:B------:R-:W-:Y:S01]  /*dd10*/  FFMA.FTZ R153, R153, R169.reuse, -R178.reuse ;  /* 0x000000a999997223 */ /* 0x180fe200000108b2 */
[-CC-:B------:R-:W-:Y:S01]  /*dd20*/  FFMA.FTZ R171, R164, R169.reuse, -R178.reuse ;  /* 0x000000a9a4ab7223 */ /* 0x180fe200000108b2 */
[-CC-:B------:R-:W-:Y:S01]  /*dd30*/  FFMA.FTZ R200, R200, R169.reuse, -R178.reuse ;  /* 0x000000a9c8c87223 */ /* 0x180fe200000108b2 */
[----:B------:R-:W-:Y:S01]  /*dd40*/  MUFU.EX2 R207, R207 ;  /* 0x000000cf00cf7308 */ /* 0x000fe20000000800 */
[----:B-1----:R-:W-:Y:S01]  /*dd50*/  FMNMX.FTZ R170, R183, R170, !PT ;  /* 0x000000aab7aa7209 */ /* 0x002fe20007810000 */
[-CC-:B------:R-:W-:Y:S01]  /*dd60*/  FFMA.FTZ R160, R160, R169.reuse, -R178.reuse ;  /* 0x000000a9a0a07223 */ /* 0x180fe200000108b2 */
[-CC-:B------:R-:W-:Y:S01]  /*dd70*/  FFMA.FTZ R168, R168, R169.reuse, -R178.reuse ;  /* 0x000000a9a8a87223 */ /* 0x180fe200000108b2 */
[-CC-:B------:R-:W-:Y:S01]  /*dd80*/  FFMA.FTZ R172, R172, R169.reuse, -R178.reuse ;  /* 0x000000a9acac7223 */ /* 0x180fe200000108b2 */
[-CC-:B------:R-:W-:Y:S01]  /*dd90*/  FFMA.FTZ R173, R173, R169.reuse, -R178.reuse ;  /* 0x000000a9adad7223 */ /* 0x180fe200000108b2 */
[----:B------:R-:W0:Y:S01]  /*dda0*/  SHFL.BFLY PT, R175, R170, 0x2, 0x1f ;  /* 0x0c401f00aaaf7f89 */ /* 0x000e2200000e0000 */
[--C-:B------:R-:W-:Y:S01]  /*ddb0*/  FFMA.FTZ R177, R177, R169, -R178.reuse ;  /* 0x000000a9b1b17223 */ /* 0x100fe200000108b2 */
[----:B------:R-:W1:Y:S08]  /*ddc0*/  MUFU.EX2 R14, R14 ;  /* 0x0000000e000e7308 */ /* 0x000e700000000800 */
[----:B------:R-:W-:Y:S08]  /*ddd0*/  MUFU.EX2 R152, R152 ;  /* 0x0000009800987308 */ /* 0x000ff00000000800 */
[----:B------:R-:W-:Y:S01]  /*dde0*/  MUFU.EX2 R153, R153 ;  /* 0x0000009900997308 */ /* 0x000fe20000000800 */
[-C--:B-1----:R-:W-:Y:S01]  /*ddf0*/  FMUL.FTZ R24, R24, R14.reuse ;  /* 0x0000000e18187220 */ /* 0x082fe20000410000 */
[-C--:B------:R-:W-:Y:S01]  /*de00*/  FMUL.FTZ R25, R25, R14.reuse ;  /* 0x0000000e19197220 */ /* 0x080fe20000410000 */
[-C--:B------:R-:W-:Y:S01]  /*de10*/  FMUL.FTZ R28, R28, R14.reuse ;  /* 0x0000000e1c1c7220 */ /* 0x080fe20000410000 */
[-C--:B------:R-:W-:Y:S01]  /*de20*/  FMUL.FTZ R29, R29, R14.reuse ;  /* 0x0000000e1d1d7220 */ /* 0x080fe20000410000 */
[-C--:B------:R-:W-:Y:S01]  /*de30*/  FMUL.FTZ R32, R32, R14.reuse ;  /* 0x0000000e20207220 */ /* 0x080fe20000410000 */
[----:B0-----:R-:W-:Y:S01]  /*de40*/  FMNMX.FTZ R170, R170, R175, !PT ;  /* 0x000000afaaaa7209 */ /* 0x001fe20007810000 */
[-CC-:B------:R-:W-:Y:S01]  /*de50*/  FFMA.FTZ R175, R176, R169.reuse, -R178.reuse ;  /* 0x000000a9b0af7223 */ /* 0x180fe200000108b2 */
[----:B------:R-:W-:Y:S01]  /*de60*/  MUFU.EX2 R200, R200 ;  /* 0x000000c800c87308 */ /* 0x000fe20000000800 */
[-CC-:B------:R-:W-:Y:S01]  /*de70*/  FFMA.FTZ R176, R202, R169.reuse, -R178.reuse ;  /* 0x000000a9cab07223 */ /* 0x180fe200000108b2 */
[----:B------:R-:W-:Y:S01]  /*de80*/  FFMA.FTZ R178, R180, R169, -R178 ;  /* 0x000000a9b4b27223 */ /* 0x000fe200000108b2 */
        /* <DEDUP_REMOVED lines=24> */
[----:B0-----:R-:W-:Y:S01]  /*e010*/  FMNMX.FTZ R170, R170, R161, !PT ;  /* 0x000000a1aaaa7209 */ /* 0x001fe20007810000 */
        /* <DEDUP_REMOVED lines=8> */
[-CC-:B------:R-:W-:Y:S01]  /*e0a0*/  FFMA.FTZ R229, R155, R169.reuse, -R165.reuse ;  /* 0x000000a99be57223 */ /* 0x180fe200000108a5 */
[-CC-:B------:R-:W-:Y:S01]  /*e0b0*/  FFMA.FTZ R155, R157, R169.reuse, -R165.reuse ;  /* 0x000000a99d9b7223 */ /* 0x180fe200000108a5 */
[-CC-:B------:R-:W-:Y:S01]  /*e0c0*/  FFMA.FTZ R157, R162, R169.reuse, -R165.reuse ;  /* 0x000000a9a29d7223 */ /* 0x180fe200000108a5 */
[-C--:B------:R-:W-:Y:S01]  /*e0d0*/  FMUL.FTZ R161, R161, R169.reuse ;  /* 0x000000a9a1a17220 */ /* 0x080fe20000410000 */
[-CC-:B------:R-:W-:Y:S01]  /*e0e0*/  FFMA.FTZ R154, R154, R169.reuse, -R165.reuse ;  /* 0x000000a99a9a7223 */ /* 0x180fe200000108a5 */
[----:B------:R-:W-:Y:S01]  /*e0f0*/  IMAD.MOV R162, RZ, RZ, -R194 ;  /* 0x000000ffffa27224 */ /* 0x000fe200078e0ac2 */
[----:B------:R-:W-:Y:S01]  /*e100*/  MUFU.EX2 R229, R229 ;  /* 0x000000e500e57308 */ /* 0x000fe20000000800 */
[-CC-:B------:R-:W-:Y:S01]  /*e110*/  FFMA.FTZ R164, R158, R169.reuse, -R165.reuse ;  /* 0x000000a99ea47223 */ /* 0x180fe200000108a5 */
[-CC-:B------:R-:W-:Y:S01]  /*e120*/  FFMA.FTZ R158, R163, R169.reuse, -R165.reuse ;  /* 0x000000a9a39e7223 */ /* 0x180fe200000108a5 */
[----:B------:R-:W-:Y:S01]  /*e130*/  FFMA.FTZ R180, R166, R169, -R165 ;  /* 0x000000a9a6b47223 */ /* 0x000fe200000108a5 */
[----:B------:R-:W-:Y:S01]  /*e140*/  ISETP.NE.AND P3, PT, R193, R162, PT ;  /* 0x000000a2c100720c */ /* 0x000fe20003f65270 */
[----:B------:R-:W-:-:S02]  /*e150*/  @!P1 VIADD R162, R12, 0x38840 ;  /* 0x000388400ca29836 */ /* 0x000fc40000000000 */
[-CC-:B------:R-:W-:Y:S01]  /*e160*/  FFMA.FTZ R198, R167, R169.reuse, -R165.reuse ;  /* 0x000000a9a7c67223 */ /* 0x180fe200000108a5 */
[-CC-:B------:R-:W-:Y:S01]  /*e170*/  FFMA.FTZ R202, R203, R169.reuse, -R165.reuse ;  /* 0x000000a9cbca7223 */ /* 0x180fe200000108a5 */
[----:B------:R-:W0:Y:S01]  /*e180*/  MUFU.EX2 R161, R161 ;  /* 0x000000a100a17308 */ /* 0x000e220000000800 */
[-CC-:B------:R-:W-:Y:S01]  /*e190*/  FFMA.FTZ R181, R181, R169.reuse, -R165.reuse ;  /* 0x000000a9b5b57223 */ /* 0x180fe200000108a5 */
[----:B------:R-:W-:Y:S01]  /*e1a0*/  @!P1 PRMT R162, RZ, 0x654, R162 ;  /* 0x00000654ffa29816 */ /* 0x000fe200000000a2 */
[-CC-:B------:R-:W-:Y:S01]  /*e1b0*/  FFMA.FTZ R203, R204, R169.reuse, -R165.reuse ;  /* 0x000000a9cccb7223 */ /* 0x180fe200000108a5 */
[-CC-:B------:R-:W-:Y:S01]  /*e1c0*/  FFMA.FTZ R205, R205, R169.reuse, -R165.reuse ;  /* 0x000000a9cdcd7223 */ /* 0x180fe200000108a5 */
[----:B------:R-:W-:Y:S01]  /*e1d0*/  FFMA.FTZ R206, R206, R169, -R165 ;  /* 0x000000a9cece7223 */ /* 0x000fe200000108a5 */
[----:B------:R1:W-:Y:S01]  /*e1e0*/  @!P1 SYNCS.ARRIVE.TRANS64.RED.A1T0 RZ, [R162+URZ], RZ ;  /* 0x000000ffa2ff99a7 */ /* 0x0003e2000810043f */
[----:B------:R-:W-:Y:S01]  /*e1f0*/  FMUL.FTZ R84, R84, R14 ;  /* 0x0000000e54547220 */ /* 0x000fe20000410000 */
[----:B------:R-:W2:Y:S01]  /*e200*/  MUFU.EX2 R154, R154 ;  /* 0x0000009a009a7308 */ /* 0x000ea20000000800 */
[----:B------:R-:W-:-:S02]  /*e210*/  @!P3 IMAD R163, R15, 0x40, R191 ;  /* 0x000000400fa3b824 */ /* 0x000fc400078e02bf */
[-CC-:B------:R-:W-:Y:S01]  /*e220*/  FFMA.FTZ R15, R182, R169.reuse, -R165.reuse ;  /* 0x000000a9b60f7223 */ /* 0x180fe200000108a5 */
[-C--:B------:R-:W-:Y:S01]  /*e230*/  FMUL.FTZ R85, R85, R14.reuse ;  /* 0x0000000e55557220 */ /* 0x080fe20000410000 */
[----:B------:R-:W-:Y:S01]  /*e240*/  FMUL.FTZ R88, R88, R14 ;  /* 0x0000000e58587220 */ /* 0x000fe20000410000 */
[----:B------:R-:W-:Y:S02]  /*e250*/  @!P3 IMAD R163, R163, 0x4, R2 ;  /* 0x00000004a3a3b824 */ /* 0x000fe400078e0202 */
[-CC-:B-1----:R-:W-:Y:S01]  /*e260*/  FFMA.FTZ R162, R179, R169.reuse, -R165.reuse ;  /* 0x000000a9b3a27223 */ /* 0x182fe200000108a5 */
[----:B------:R-:W-:Y:S01]  /*e270*/  FFMA.FTZ R165, R183, R169, -R165 ;  /* 0x000000a9b7a57223 */ /* 0x000fe200000108a5 */
[----:B------:R-:W1:Y:S01]  /*e280*/  MUFU.EX2 R155, R155 ;  /* 0x0000009b009b7308 */ /* 0x000e620000000800 */
[-C--:B0-----:R-:W-:Y:S01]  /*e290*/  FMUL.FTZ R26, R26, R161.reuse ;  /* 0x000000a11a1a7220 */ /* 0x081fe20000410000 */
[----:B------:R-:W-:Y:S01]  /*e2a0*/  @!P3 STS [R163+0x38400], R14 ;  /* 0x0384000ea300b388 */ /* 0x000fe20000000800 */
[-C--:B------:R-:W-:Y:S01]  /*e2b0*/  FMUL.FTZ R27, R27, R161.reuse ;  /* 0x000000a11b1b7220 */ /* 0x080fe20000410000 */
[-C--:B------:R-:W-:Y:S01]  /*e2c0*/  FMUL.FTZ R30, R30, R161.reuse ;  /* 0x000000a11e1e7220 */ /* 0x080fe20000410000 */
[-C--:B------:R-:W-:Y:S01]  /*e2d0*/  FMUL.FTZ R31, R31, R161.reuse ;  /* 0x000000a11f1f7220 */ /* 0x080fe20000410000 */
[----:B------:R0:W-:Y:S01]  /*e2e0*/  @!P3 STS [R163+0x38420], R161 ;  /* 0x038420a1a300b388 */ /* 0x0001e20000000800 */
[----:B------:R-:W-:Y:S01]  /*e2f0*/  FMUL.FTZ R34, R34, R161 ;  /* 0x000000a122227220 */ /* 0x000fe20000410000 */
[----:B------:R-:W3:Y:S01]  /*e300*/  MUFU.EX2 R164, R164 ;  /* 0x000000a400a47308 */ /* 0x000ee20000000800 */
[----:B--2---:R-:W-:Y:S01]  /*e310*/  FFMA.FTZ R199, R161, R199, R154 ;  /* 0x000000c7a1c77223 */ /* 0x004fe2000001009a */
[-C--:B------:R-:W-:Y:S01]  /*e320*/  FMUL.FTZ R35, R35, R161.reuse ;  /* 0x000000a123237220 */ /* 0x080fe20000410000 */
[-C--:B------:R-:W-:Y:S01]  /*e330*/  FMUL.FTZ R38, R38, R161.reuse ;  /* 0x000000a126267220 */ /* 0x080fe20000410000 */
[-C--:B------:R-:W-:Y:S01]  /*e340*/  FMUL.FTZ R39, R39, R161.reuse ;  /* 0x000000a127277220 */ /* 0x080fe20000410000 */
[----:B------:R-:W-:Y:S01]  /*e350*/  FADD.FTZ R199, R229, R199 ;  /* 0x000000c7e5c77221 */ /* 0x000fe20000010000 */
[-C--:B------:R-:W-:Y:S01]  /*e360*/  FMUL.FTZ R42, R42, R161.reuse ;  /* 0x000000a12a2a7220 */ /* 0x080fe20000410000 */
[----:B------:R-:W-:Y:S01]  /*e370*/  FMUL.FTZ R43, R43, R161 ;  /* 0x000000a12b2b7220 */ /* 0x000fe20000410000 */
[----:B------:R-:W2:Y:S01]  /*e380*/  MUFU.EX2 R157, R157 ;  /* 0x0000009d009d7308 */ /* 0x000ea20000000800 */
[----:B0-----:R-:W-:Y:S01]  /*e390*/  FFMA.FTZ R163, R14, R197, R152 ;  /* 0x000000c50ea37223 */ /* 0x001fe20000010098 */
[----:B-1----:R-:W-:Y:S01]  /*e3a0*/  FADD.FTZ R199, R155, R199 ;  /* 0x000000c79bc77221 */ /* 0x002fe20000010000 */
[C---:B------:R-:W-:Y:S01]  /*e3b0*/  F2FP.BF16.F32.PACK_AB R152, R153.reuse, R152 ;  /* 0x000000989998723e */ /* 0x040fe200000010ff */
[-C--:B------:R-:W-:Y:S01]  /*e3c0*/  FMUL.FTZ R46, R46, R161.reuse ;  /* 0x000000a12e2e7220 */ /* 0x080fe20000410000 */
[----:B------:R-:W-:Y:S01]  /*e3d0*/  FADD.FTZ R163, R153, R163 ;  /* 0x000000a399a37221 */ /* 0x000fe20000010000 */
[----:B------:R-:W-:Y:S01]  /*e3e0*/  F2FP.BF16.F32.PACK_AB R153, R229, R154 ;  /* 0x0000009ae599723e */ /* 0x000fe200000010ff */
[----:B------:R-:W-:Y:S01]  /*e3f0*/  FMUL.FTZ R47, R47, R161 ;  /* 0x000000a12f2f7220 */ /* 0x000fe20000410000 */
[----:B------:R-:W0:Y:S01]  /*e400*/  MUFU.EX2 R158, R158 ;  /* 0x0000009e009e7308 */ /* 0x000e220000000800 */
[----:B---3--:R-:W-:Y:S01]  /*e410*/  FADD.FTZ R199, R164, R199 ;  /* 0x000000c7a4c77221 */ /* 0x008fe20000010000 */
[----:B------:R-:W-:Y:S01]  /*e420*/  FADD.FTZ R163, R207, R163 ;  /* 0x000000a3cfa37221 */ /* 0x000fe20000010000 */
[----:B------:R-:W-:Y:S01]  /*e430*/  F2FP.BF16.F32.PACK_AB R154, R200, R207 ;  /* 0x000000cfc89a723e */ /* 0x000fe200000010ff */
[----:B------:R-:W-:Y:S01]  /*e440*/  FMUL.FTZ R50, R50, R161 ;  /* 0x000000a132327220 */ /* 0x000fe20000410000 */
[----:B------:R-:W-:Y:S01]  /*e450*/  F2FP.BF16.F32.PACK_AB R155, R164, R155 ;  /* 0x0000009ba49b723e */ /* 0x000fe200000010ff */
[----:B------:R-:W-:Y:S01]  /*e460*/  BAR.SYNC.DEFER_BLOCKING 0xf, 0x100 ;  /* 0x03c4000000007b1d */ /* 0x000fe20000010000 */
[----:B------:R-:W-:Y:S01]  /*e470*/  FADD.FTZ R163, R200, R163 ;  /* 0x000000a3c8a37221 */ /* 0x000fe20000010000 */
[-C--:B------:R-:W-:Y:S01]  /*e480*/  FMUL.FTZ R51, R51, R161.reuse ;  /* 0x000000a133337220 */ /* 0x080fe20000410000 */
[----:B--2---:R-:W-:Y:S01]  /*e490*/  FADD.FTZ R197, R157, R199 ;  /* 0x000000c79dc57221 */ /* 0x004fe20000010000 */
[-C--:B------:R-:W-:Y:S01]  /*e4a0*/  FMUL.FTZ R54, R54, R161.reuse ;  /* 0x000000a136367220 */ /* 0x080fe20000410000 */
[----:B------:R-:W-:Y:S01]  /*e4b0*/  FADD.FTZ R163, R156, R163 ;  /* 0x000000a39ca37221 */ /* 0x000fe20000010000 */
[----:B------:R-:W-:Y:S01]  /*e4c0*/  MUFU.EX2 R180, R180 ;  /* 0x000000b400b47308 */ /* 0x000fe20000000800 */
[C---:B------:R-:W-:Y:S01]  /*e4d0*/  F2FP.BF16.F32.PACK_AB R156, R160.reuse, R156 ;  /* 0x0000009ca09c723e */ /* 0x040fe200000010ff */
[-C--:B------:R-:W-:Y:S01]  /*e4e0*/  FMUL.FTZ R55, R55, R161.reuse ;  /* 0x000000a137377220 */ /* 0x080fe20000410000 */
[----:B------:R-:W-:Y:S01]  /*e4f0*/  FADD.FTZ R204, R160, R163 ;  /* 0x000000a3a0cc7221 */ /* 0x000fe20000010000 */
[----:B------:R-:W-:Y:S01]  /*e500*/  FMUL.FTZ R58, R58, R161 ;  /* 0x000000a13a3a7220 */ /* 0x000fe20000410000 */
[C---:B0-----:R-:W-:Y:S01]  /*e510*/  FADD.FTZ R197, R158.reuse, R197 ;  /* 0x000000c59ec57221 */ /* 0x041fe20000010000 */
[----:B------:R-:W-:Y:S01]  /*e520*/  F2FP.BF16.F32.PACK_AB R157, R158, R157 ;  /* 0x0000009d9e9d723e */ /* 0x000fe200000010ff */
[----:B------:R-:W-:Y:S01]  /*e530*/  FADD.FTZ R204, R159, R204 ;  /* 0x000000cc9fcc7221 */ /* 0x000fe20000010000 */
[----:B------:R-:W0:Y:S01]  /*e540*/  MUFU.EX2 R198, R198 ;  /* 0x000000c600c67308 */ /* 0x000e220000000800 */
[----:B------:R-:W-:Y:S01]  /*e550*/  F2FP.BF16.F32.PACK_AB R158, R171, R159 ;  /* 0x0000009fab9e723e */ /* 0x000fe200000010ff */
        /* <DEDUP_REMOVED lines=46> */
[----:B------:R-:W2:Y:S01]  /*e840*/  MUFU.EX2 R202, R202 ;  /* 0x000000ca00ca7308 */ /* 0x000ea20000000800 */
[-C--:B------:R-:W-:Y:S01]  /*e850*/  FMUL.FTZ R142, R142, R161.reuse ;  /* 0x000000a18e8e7220 */ /* 0x080fe20000410000 */
[-C--:B------:R-:W-:Y:S01]  /*e860*/  FMUL.FTZ R143, R143, R161.reuse ;  /* 0x000000a18f8f7220 */ /* 0x080fe20000410000 */
[-C--:B------:R-:W-:Y:S01]  /*e870*/  FMUL.FTZ R146, R146, R161.reuse ;  /* 0x000000a192927220 */ /* 0x080fe20000410000 */
[-C--:B------:R-:W-:Y:S01]  /*e880*/  FMUL.FTZ R147, R147, R161.reuse ;  /* 0x000000a193937220 */ /* 0x080fe20000410000 */
[-C--:B------:R-:W-:Y:S01]  /*e890*/  FMUL.FTZ R150, R150, R161.reuse ;  /* 0x000000a196967220 */ /* 0x080fe20000410000 */
[----:B------:R-:W-:Y:S01]  /*e8a0*/  FMUL.FTZ R151, R151, R161 ;  /* 0x000000a197977220 */ /* 0x000fe20000410000 */
[----:B0-----:R-:W-:Y:S01]  /*e8b0*/  F2FP.BF16.F32.PACK_AB R159, R198, R180 ;  /* 0x000000b4c69f723e */ /* 0x001fe200000010ff */
        /* <DEDUP_REMOVED lines=39> */
[----:B------:R0:W-:Y:S01]  /*eb30*/  STSM.16.M88.4 [R195+0x36400], R152 ;  /* 0x03640098c3007844 */ /* 0x0001e20000000200 */
[----:B------:R-:W2:Y:S01]  /*eb40*/  MUFU.EX2 R178, R178 ;  /* 0x000000b200b27308 */ /* 0x000ea20000000800 */
[----:B-1----:R-:W-:Y:S01]  /*eb50*/  F2FP.BF16.F32.PACK_AB R164, R176, R175 ;  /* 0x000000afb0a4723e */ /* 0x002fe200000010ff */
[----:B------:R-:W-:Y:S01]  /*eb60*/  VIADD R14, R20, 0x80 ;  /* 0x00000080140e7836 */ /* 0x000fe20000000000 */
[----:B------:R0:W-:Y:S01]  /*eb70*/  STSM.16.M88.4 [R196], R156 ;  /* 0x0000009cc4007844 */ /* 0x0001e20000000200 */
[----:B------:R-:W-:Y:S01]  /*eb80*/  FADD.FTZ R197, R180, R197 ;  /* 0x000000c5b4c57221 */ /* 0x000fe20000010000 */
[----:B------:R-:W-:Y:S01]  /*eb90*/  FADD.FTZ R171, R171, R204 ;  /* 0x000000ccabab7221 */ /* 0x000fe20000010000 */
[----:B------:R-:W-:-:S02]  /*eba0*/  @!P1 VIADD R12, R12, 0x38860 ;  /* 0x000388600c0c9836 */ /* 0x000fc40000000000 */
[----:B------:R-:W-:Y:S01]  /*ebb0*/  MUFU.EX2 R182, R206 ;  /* 0x000000ce00b67308 */ /* 0x000fe20000000800 */
[----:B------:R-:W-:Y:S01]  /*ebc0*/  FADD.FTZ R198, R198, R197 ;  /* 0x000000c5c6c67221 */ /* 0x000fe20000010000 */
[----:B------:R-:W-:Y:S01]  /*ebd0*/  FADD.FTZ R171, R174, R171 ;  /* 0x000000abaeab7221 */ /* 0x000fe20000010000 */
[----:B------:R-:W-:Y:S02]  /*ebe0*/  @!P1 PRMT R12, RZ, 0x654, R12 ;  /* 0x00000654ff0c9816 */ /* 0x000fe4000000000c */
[----:B------:R-:W-:Y:S01]  /*ebf0*/  FADD.FTZ R181, R181, R198 ;  /* 0x000000c6b5b57221 */ /* 0x000fe20000010000 */
[----:B------:R-:W-:Y:S01]  /*ec00*/  FADD.FTZ R171, R168, R171 ;  /* 0x000000aba8ab7221 */ /* 0x000fe20000010000 */
[----:B------:R-:W-:Y:S01]  /*ec10*/  IMAD.MOV.U32 R198, RZ, RZ, R170 ;  /* 0x000000ffffc67224 */ /* 0x000fe200078e00aa */
[----:B------:R1:W3:Y:S01]  /*ec20*/  MUFU.EX2 R183, R162 ;  /* 0x000000a200b77308 */ /* 0x0002e20000000800 */
[----:B--2---:R-:W-:Y:S01]  /*ec30*/  F2FP.BF16.F32.PACK_AB R166, R178, R177 ;  /* 0x000000b1b2a6723e */ /* 0x004fe200000010ff */
[----:B------:R-:W-:-:S04]  /*ec40*/  FADD.FTZ R202, R202, R181 ;  /* 0x000000b5caca7221 */ /* 0x000fc80000010000 */
[----:B------:R-:W-:Y:S02]  /*ec50*/  FADD.FTZ R202, R203, R202 ;  /* 0x000000cacbca7221 */ /* 0x000fe40000010000 */
[----:B------:R2:W-:Y:S01]  /*ec60*/  MUFU.EX2 R199, R15 ;  /* 0x0000000f00c77308 */ /* 0x0005e20000000800 */
[----:B-1----:R-:W-:Y:S01]  /*ec70*/  F2FP.BF16.F32.PACK_AB R162, R173, R172 ;  /* 0x000000acada2723e */ /* 0x002fe200000010ff */
[----:B------:R-:W-:Y:S01]  /*ec80*/  FADD.FTZ R172, R172, R171 ;  /* 0x000000abacac7221 */ /* 0x000fe20000010000 */
[----:B------:R-:W-:-:S03]  /*ec90*/  FADD.FTZ R179, R179, R202 ;  /* 0x000000cab3b37221 */ /* 0x000fc60000010000 */
[----:B------:R0:W-:Y:S01]  /*eca0*/  STSM.16.M88.4 [R208], R160 ;  /* 0x000000a0d0007844 */ /* 0x0001e20000000200 */
[----:B------:R-:W-:Y:S01]  /*ecb0*/  FADD.FTZ R172, R173, R172 ;  /* 0x000000acadac7221 */ /* 0x000fe20000010000 */
[----:B------:R3:W1:Y:S01]  /*ecc0*/  MUFU.EX2 R200, R165 ;  /* 0x000000a500c87308 */ /* 0x0006620000000800 */
[----:B--2---:R-:W-:Y:S02]  /*ecd0*/  IMAD.MOV.U32 R15, RZ, RZ, 0x40000040 ;  /* 0x40000040ff0f7424 */ /* 0x004fe400078e00ff */
[----:B------:R-:W-:-:S04]  /*ece0*/  FADD.FTZ R175, R175, R172 ;  /* 0x000000acafaf7221 */ /* 0x000fc80000010000 */
[----:B------:R-:W-:Y:S01]  /*ecf0*/  FADD.FTZ R176, R176, R175 ;  /* 0x000000afb0b07221 */ /* 0x000fe20000010000 */
[----:B---3--:R-:W-:Y:S01]  /*ed00*/  F2FP.BF16.F32.PACK_AB R165, R183, R182 ;  /* 0x000000b6b7a5723e */ /* 0x008fe200000010ff */
[----:B------:R-:W-:Y:S02]  /*ed10*/  FADD.FTZ R182, R182, R179 ;  /* 0x000000b3b6b67221 */ /* 0x000fe40000010000 */
[----:B------:R-:W-:Y:S02]  /*ed20*/  FADD.FTZ R177, R177, R176 ;  /* 0x000000b0b1b17221 */ /* 0x000fe40000010000 */
[----:B------:R-:W-:Y:S02]  /*ed30*/  FADD.FTZ R182, R183, R182 ;  /* 0x000000b6b7b67221 */ /* 0x000fe40000010000 */
[----:B------:R-:W-:Y:S01]  /*ed40*/  FADD.FTZ R197, R178, R177 ;  /* 0x000000b1b2c57221 */ /* 0x000fe20000010000 */
[----:B-1----:R-:W-:Y:S01]  /*ed50*/  F2FP.BF16.F32.PACK_AB R167, R200, R199 ;  /* 0x000000c7c8a7723e */ /* 0x002fe200000010ff */
[----:B------:R-:W-:-:S04]  /*ed60*/  FADD.FTZ R199, R199, R182 ;  /* 0x000000b6c7c77221 */ /* 0x000fc80000010000 */
[----:B------:R0:W-:Y:S01]  /*ed70*/  STSM.16.M88.4 [R201], R164 ;  /* 0x000000a4c9007844 */ /* 0x0001e20000000200 */
[----:B------:R-:W-:Y:S01]  /*ed80*/  WARPGROUP.ARRIVE ;  /* 0x00000000000079c5 */ /* 0x000fe20000000000 */
[----:B------:R-:W-:-:S05]  /*ed90*/  FADD.FTZ R199, R200, R199 ;  /* 0x000000c7c8c77221 */ /* 0x000fca0000010000 */
[----:B------:R-:W-:Y:S01]  /*eda0*/  HGMMA.64x256x16.F32.BF16 R24, R152, gdesc[UR4].tnspB, R24, gsb0 ;  /* 0x43e0000498187df0 */ /* 0x000fe20008001818 */
[----:B------:R-:W-:Y:S01]  /*edb0*/  R2UR UR6, R14 ;  /* 0x000000000e0672ca */ /* 0x000fe200000e0000 */
[----:B------:R-:W-:Y:S01]  /*edc0*/  VIADD R14, R20, 0x100 ;  /* 0x00000100140e7836 */ /* 0x000fe20000000000 */
[----:B------:R-:W-:Y:S01]  /*edd0*/  R2UR UR7, R15 ;  /* 0x000000000f0772ca */ /* 0x000fe200000e0000 */
[----:B------:R-:W-:Y:S01]  /*ede0*/  IMAD.MOV.U32 R15, RZ, RZ, 0x40000040 ;  /* 0x40000040ff0f7424 */ /* 0x000fe200078e00ff */
[----:B------:R-:W-:Y:S02]  /*edf0*/  WARPGROUP.DEPBAR.LE gsb0, 0x0 ;  /* 0x00008000000079c5 */ /* 0x000fe40000010000 */
[----:B------:R-:W-:-:S15]  /*ee00*/  WARPGROUP.ARRIVE ;  /* 0x00000000000079c5 */ /* 0x000fde0000000000 */
[----:B------:R-:W-:-:S06]  /*ee10*/  NOP ;  /* 0x0000000000007918 */ /* 0x000fcc0000000000 */
        /* <DEDUP_REMOVED lines=10> */
[----:B------:R-:W-:Y:S01]  /*eec0*/  IMAD.MOV.U32 R14, RZ, RZ, R21 ;  /* 0x000000ffff0e7224 */ /* 0x000fe200078e0015 */
        /* <DEDUP_REMOVED lines=17> */
.L_x_1399:
[----:B------:R-:W-:Y:S05]  /*efe0*/  BSYNC B0 ;  /* 0x0000000000007941 */ /* 0x000fea0003800000 */
.L_x_1398:
[----:B------:R-:W2:Y:S01]  /*eff0*/  SHFL.BFLY PT, R0, R197, 0x2, 0x1f ;  /* 0x0c401f00c5007f89 */ /* 0x000ea200000e0000 */
[----:B------:R-:W-:Y:S02]  /*f000*/  IMAD.MOV.U32 R174, RZ, RZ, -0x800000 ;  /* 0xff800000ffae7424 */ /* 0x000fe400078e00ff */
[----:B------:R-:W-:Y:S01]  /*f010*/  IMAD.MOV.U32 R175, RZ, RZ, -0x800000 ;  /* 0xff800000ffaf7424 */ /* 0x000fe200078e00ff */
[----:B------:R-:W3:Y:S01]  /*f020*/  SHFL.BFLY PT, R4, R199, 0x2, 0x1f ;  /* 0x0c401f00c7047f89 */ /* 0x000ee200000e0000 */
[----:B------:R-:W-:Y:S01]  /*f030*/  VIADD R218, R218, 0x1 ;  /* 0x00000001dada7836 */ /* 0x000fe20000000000 */
[----:B------:R-:W-:Y:S08]  /*f040*/  BAR.ARV 0x8, 0x100 ;  /* 0x0204000000007b1d */ /* 0x000ff00000002000 */
[----:B------:R-:W-:Y:S01]  /*f050*/  BAR.SYNC.DEFER_BLOCKING 0xf, 0x100 ;  /* 0x03c4000000007b1d */ /* 0x000fe20000010000 */
[----:B--2---:R-:W-:Y:S01]  /*f060*/  FADD.FTZ R3, R0, R197 ;  /* 0x000000c500037221 */ /* 0x004fe20000010000 */
[----:B---3--:R-:W-:-:S04]  /*f070*/  FADD.FTZ R6, R4, R199 ;  /* 0x000000c704067221 */ /* 0x008fc80000010000 */
[----:B------:R-:W2:Y:S01]  /*f080*/  SHFL.BFLY PT, R0, R3, 0x1, 0x1f ;  /* 0x0c201f0003007f89 */ /* 0x000ea200000e0000 */
[----:B------:R-:W-:-:S03]  /*f090*/  IMAD.MOV R4, RZ, RZ, -R194 ;  /* 0x000000ffff047224 */ /* 0x000fc600078e0ac2 */
[----:B------:R-:W3:Y:S02]  /*f0a0*/  SHFL.BFLY PT, R5, R6, 0x1, 0x1f ;  /* 0x0c201f0006057f89 */ /* 0x000ee400000e0000 */
[----:B------:R-:W-:-:S13]  /*f0b0*/  ISETP.NE.AND P0, PT, R193, R4, PT ;  /* 0x00000004c100720c */ /* 0x000fda0003f05270 */
[----:B------:R-:W-:-:S04]  /*f0c0*/  @!P0 IMAD R7, R18, 0x40, R191 ;  /* 0x0000004012078824 */ /* 0x000fc800078e02bf */
[----:B------:R-:W-:Y:S02]  /*f0d0*/  @!P0 IMAD R7, R7, 0x4, R2 ;  /* 0x0000000407078824 */ /* 0x000fe400078e0202 */
[----:B--2---:R-:W-:Y:S01]  /*f0e0*/  FADD.FTZ R9, R3, R0 ;  /* 0x0000000003097221 */ /* 0x004fe20000010000 */
[----:B------:R-:W-:Y:S02]  /*f0f0*/  VIADD R3, R18, 0x1 ;  /* 0x0000000112037836 */ /* 0x000fe40000000000 */
[----:B---3--:R-:W-:Y:S02]  /*f100*/  FADD.FTZ R0, R6, R5 ;  /* 0x0000000506007221 */ /* 0x008fe40000010000 */
[----:B------:R-:W-:Y:S02]  /*f110*/  FSETP.NE.FTZ.AND P2, PT, R9, RZ, PT ;  /* 0x000000ff0900720b */ /* 0x000fe40003f55000 */
[----:B------:R-:W-:Y:S02]  /*f120*/  CS2R R4, SRZ ;  /* 0x0000000000047805 */ /* 0x000fe4000001ff00 */
[----:B------:R-:W-:-:S02]  /*f130*/  ISETP.NE.AND P1, PT, R3, 0x2, PT ;  /* 0x000000020300780c */ /* 0x000fc40003f25270 */
[----:B------:R-:W-:Y:S02]  /*f140*/  FSETP.NE.FTZ.AND P3, PT, R0, RZ, PT ;  /* 0x000000ff0000720b */ /* 0x000fe40003f75000 */
[----:B------:R-:W-:-:S04]  /*f150*/  SEL R6, RZ, 0x1, P1 ;  /* 0x00000001ff067807 */ /* 0x000fc80000800000 */
[----:B------:R-:W-:Y:S01]  /*f160*/  LOP3.LUT R23, R23, R6, RZ, 0x3c, !PT ;  /* 0x0000000617177212 */ /* 0x000fe200078e3cff */
[----:B------:R-:W2:Y:S01]  /*f170*/  @P2 MUFU.RCP R5, R9 ;  /* 0x0000000900052308 */ /* 0x000ea20000001000 */
[----:B------:R-:W-:-:S05]  /*f180*/  @P2 FMUL.FTZ R18, R169, 0.69314718246459960938 ;  /* 0x3f317218a9122820 */ /* 0x000fca0000410000 */
[----:B------:R-:W-:Y:S02]  /*f190*/  @P3 FMUL.FTZ R169, R169, 0.69314718246459960938 ;  /* 0x3f317218a9a93820 */ /* 0x000fe40000410000 */
[----:B------:R-:W3:Y:S08]  /*f1a0*/  @P3 MUFU.RCP R4, R0 ;  /* 0x0000000000043308 */ /* 0x000ef00000001000 */
[----:B------:R-:W4:Y:S01]  /*f1b0*/  @P2 MUFU.LG2 R2, R9 ;  /* 0x0000000900022308 */ /* 0x000f220000000c00 */
[----:B--2---:R2:W-:Y:S01]  /*f1c0*/  @!P0 STS [R7+0x38400], R5 ;  /* 0x0384000507008388 */ /* 0x0045e20000000800 */
[-C--:B------:R-:W-:Y:S01]  /*f1d0*/  FMUL.FTZ R8, R25, R5.reuse ;  /* 0x0000000519087220 */ /* 0x080fe20000410000 */
[-C--:B------:R-:W-:Y:S01]  /*f1e0*/  FMUL.FTZ R178, R33, R5.reuse ;  /* 0x0000000521b27220 */ /* 0x080fe20000410000 */
[-C--:B------:R-:W-:Y:S01]  /*f1f0*/  FMUL.FTZ R180, R32, R5.reuse ;  /* 0x0000000520b47220 */ /* 0x080fe20000410000 */
[-C--:B------:R-:W-:Y:S01]  /*f200*/  FMUL.FTZ R179, R36, R5.reuse ;  /* 0x0000000524b37220 */ /* 0x080fe20000410000 */
[-C--:B------:R-:W-:Y:S01]  /*f210*/  FMUL.FTZ R10, R24, R5.reuse ;  /* 0x00000005180a7220 */ /* 0x080fe20000410000 */
[-C--:B------:R-:W-:Y:S01]  /*f220*/  FMUL.FTZ R28, R28, R5.reuse ;  /* 0x000000051c1c7220 */ /* 0x080fe20000410000 */
[----:B-1----:R-:W1:Y:S01]  /*f230*/  @P3 MUFU.LG2 R20, R0 ;  /* 0x0000000000143308 */ /* 0x002e620000000c00 */
[----:B---3--:R3:W-:Y:S01]  /*f240*/  @!P0 STS [R7+0x38420], R4 ;  /* 0x0384200407008388 */ /* 0x0087e20000000800 */
[-C--:B------:R-:W-:Y:S01]  /*f250*/  FMUL.FTZ R33, R42, R4.reuse ;  /* 0x000000042a217220 */ /* 0x080fe20000410000 */
[-C--:B------:R-:W-:Y:S01]  /*f260*/  FMUL.FTZ R6, R29, R5.reuse ;  /* 0x000000051d067220 */ /* 0x080fe20000410000 */
[-C--:B------:R-:W-:Y:S01]  /*f270*/  FMUL.FTZ R176, R37, R5.reuse ;  /* 0x0000000525b07220 */ /* 0x080fe20000410000 */
[-C--:B------:R-:W-:Y:S01]  /*f280*/  FMUL.FTZ R177, R40, R5.reuse ;  /* 0x0000000528b17220 */ /* 0x080fe20000410000 */
[-C--:B------:R-:W-:Y:S01]  /*f290*/  FMUL.FTZ R32, R41, R5.reuse ;  /* 0x0000000529207220 */ /* 0x080fe20000410000 */
[-C--:B------:R-:W-:Y:S01]  /*f2a0*/  FMUL.FTZ R173, R44, R5.reuse ;  /* 0x000000052cad7220 */ /* 0x080fe20000410000 */
[-C--:B------:R-:W-:Y:S01]  /*f2b0*/  FMUL.FTZ R171, R45, R5.reuse ;  /* 0x000000052dab7220 */ /* 0x080fe20000410000 */
[----:B----4-:R-:W-:Y:S01]  /*f2c0*/  @P2 FMUL.FTZ R25, R2, 0.69314718246459960938 ;  /* 0x3f31721802192820 */ /* 0x010fe20000410000 */
[-C--:B------:R-:W-:Y:S01]  /*f2d0*/  FMUL.FTZ R172, R48, R5.reuse ;  /* 0x0000000530ac7220 */ /* 0x080fe20000410000 */
[-C--:B0-----:R-:W-:Y:S01]  /*f2e0*/  FMUL.FTZ R166, R49, R5.reuse ;  /* 0x0000000531a67220 */ /* 0x081fe20000410000 */
[-C--:B------:R-:W-:Y:S01]  /*f2f0*/  FMUL.FTZ R167, R52, R5.reuse ;  /* 0x0000000534a77220 */ /* 0x080fe20000410000 */
[-C--:B------:R-:W-:Y:S01]  /*f300*/  FMUL.FTZ R164, R53, R5.reuse ;  /* 0x0000000535a47220 */ /* 0x080fe20000410000 */
        /* <DEDUP_REMOVED lines=50> */
[----:B------:R-:W-:Y:S01]  /*f630*/  @P2 FFMA.FTZ R174, R18, R21, R25 ;  /* 0x0000001512ae2223 */ /* 0x000fe20000010019 */
[----:B------:R-:W-:Y:S01]  /*f640*/  PLOP3.LUT P0, PT, PT, PT, PT, 0x8, 0x0 ;  /* 0x000000000000781c */ /* 0x000fe20003f0e170 */
[-C--:B--2---:R-:W-:Y:S01]  /*f650*/  FMUL.FTZ R5, R26, R4.reuse ;  /* 0x000000041a057220 */ /* 0x084fe20000410000 */
[-C--:B------:R-:W-:Y:S01]  /*f660*/  FMUL.FTZ R0, R27, R4.reuse ;  /* 0x000000041b007220 */ /* 0x080fe20000410000 */
[-C--:B---3--:R-:W-:Y:S01]  /*f670*/  FMUL.FTZ R7, R30, R4.reuse ;  /* 0x000000041e077220 */ /* 0x088fe20000410000 */
        /* <DEDUP_REMOVED lines=62> */
.L_x_1353:
[----:B------:R-:W-:Y:S05]  /*fa60*/  BSYNC B7 ;  /* 0x0000000000077941 */ /* 0x000fea0003800000 */
.L_x_1351:
        /* <DEDUP_REMOVED lines=37> */
[C---:B------:R-:W-:Y:S01]  /*fcc0*/  IADD3 R10, P4, R40.reuse, 0x60, RZ ;  /* 0x00000060280a7810 */ /* 0x040fe20007f9e0ff */
[--C-:B------:R-:W-:Y:S01]  /*fcd0*/  IMAD.X R31, RZ, RZ, R41.reuse, P0 ;  /* 0x000000ffff1f7224 */ /* 0x100fe200000e0629 */
[----:B------:R-:W-:Y:S01]  /*fce0*/  LOP3.LUT R44, R45, R40, RZ, 0x3c, !PT ;  /* 0x000000282d2c7212 */ /* 0x000fe200078e3cff */
[----:B------:R-:W-:Y:S01]  /*fcf0*/  IMAD.MOV.U32 R45, RZ, RZ, R41 ;  /* 0x000000ffff2d7224 */ /* 0x000fe200078e0029 */
[----:B------:R-:W-:Y:S02]  /*fd00*/  IADD3 R0, P1, R40, 0x20, RZ ;  /* 0x0000002028007810 */ /* 0x000fe40007f3e0ff */
[----:B------:R-:W-:Y:S02]  /*fd10*/  LOP3.LUT R30, R3, 0x380, RZ, 0xc0, !PT ;  /* 0x00000380031e7812 */ /* 0x000fe400078ec0ff */
[----:B------:R-:W-:-:S02]  /*fd20*/  LOP3.LUT R181, R10, 0x380, RZ, 0xc0, !PT ;  /* 0x000003800ab57812 */ /* 0x000fc400078ec0ff */
[----:B------:R-:W-:Y:S02]  /*fd30*/  LOP3.LUT R169, R0, 0x380, RZ, 0xc0, !PT ;  /* 0x0000038000a97812 */ /* 0x000fe400078ec0ff */
[----:B-1----:R-:W-:Y:S01]  /*fd40*/  MOV R24, R44 ;  /* 0x0000002c00187202 */ /* 0x002fe20000000f00 */
[----:B------:R-:W-:Y:S01]  /*fd50*/  BAR.SYNC.DEFER_BLOCKING 0x1, 0x100 ;  /* 0x0044000000007b1d */ /* 0x000fe20000010000 */
[----:B------:R-:W-:Y:S01]  /*fd60*/  SHF.R.U64 R30, R30, 0x3, RZ ;  /* 0x000000031e1e7819 */ /* 0x000fe200000012ff */
[--C-:B------:R-:W-:Y:S01]  /*fd70*/  IMAD.X R45, RZ, RZ, R41.reuse, P4 ;  /* 0x000000ffff2d7224 */ /* 0x100fe200020e0629 */
[C---:B------:R-:W-:Y:S02]  /*fd80*/  IADD3 R48, P3, R40.reuse, 0x2000, RZ ;  /* 0x0000200028307810 */ /* 0x040fe40007f7e0ff */
[----:B------:R-:W-:Y:S02]  /*fd90*/  SHF.R.U64 R181, R181, 0x3, RZ ;  /* 0x00000003b5b57819 */ /* 0x000fe400000012ff */
[C---:B------:R-:W-:Y:S01]  /*fda0*/  IADD3 R8, P5, R40.reuse, 0x2040, RZ ;  /* 0x0000204028087810 */ /* 0x040fe20007fbe0ff */
[----:B------:R-:W-:Y:S01]  /*fdb0*/  IMAD.X R49, RZ, RZ, R41, P3 ;  /* 0x000000ffff317224 */ /* 0x000fe200018e0629 */
[----:B------:R-:W-:-:S02]  /*fdc0*/  IADD3 R60, P2, R40, 0x2060, RZ ;  /* 0x00002060283c7810 */ /* 0x000fc40007f5e0ff */
[----:B------:R-:W-:Y:S01]  /*fdd0*/  SHF.R.U64 R169, R169, 0x3, RZ ;  /* 0x00000003a9a97819 */ /* 0x000fe200000012ff */
[--C-:B------:R-:W-:Y:S01]  /*fde0*/  IMAD.X R57, RZ, RZ, R41.reuse, P5 ;  /* 0x000000ffff397224 */ /* 0x100fe200028e0629 */
[----:B------:R-:W-:Y:S01]  /*fdf0*/  IADD3 R52, P6, R40, 0x2020, RZ ;  /* 0x0000202028347810 */ /* 0x000fe20007fde0ff */
[--C-:B------:R-:W-:Y:S01]  /*fe00*/  IMAD.X R61, RZ, RZ, R41.reuse, P2 ;  /* 0x000000ffff3d7224 */ /* 0x100fe200010e0629 */
[----:B------:R-:W-:Y:S02]  /*fe10*/  LOP3.LUT R30, R30, R3, RZ, 0x3c, !PT ;  /* 0x000000031e1e7212 */ /* 0x000fe400078e3cff */
[----:B------:R-:W-:Y:S01]  /*fe20*/  LOP3.LUT R44, R181, R10, RZ, 0x3c, !PT ;  /* 0x0000000ab52c7212 */ /* 0x000fe200078e3cff */
[----:B------:R-:W-:Y:S01]  /*fe30*/  IMAD.X R53, RZ, RZ, R41, P6 ;  /* 0x000000ffff357224 */ /* 0x000fe200030e0629 */
[----:B------:R-:W-:Y:S02]  /*fe40*/  LOP3.LUT R3, R48, 0x380, RZ, 0xc0, !PT ;  /* 0x0000038030037812 */ /* 0x000fe400078ec0ff */
[----:B------:R-:W-:-:S02]  /*fe50*/  LOP3.LUT R181, R8, 0x380, RZ, 0xc0, !PT ;  /* 0x0000038008b57812 */ /* 0x000fc400078ec0ff */
[----:B------:R-:W-:Y:S01]  /*fe60*/  LOP3.LUT R183, R60, 0x380, RZ, 0xc0, !PT ;  /* 0x000003803cb77812 */ /* 0x000fe200078ec0ff */
[----:B------:R1:W-:Y:S01]  /*fe70*/  STSM.16.M88.4 [R24], R4 ;  /* 0x0000000418007844 */ /* 0x0003e20000000200 */
[----:B------:R-:W-:Y:S02]  /*fe80*/  SHF.R.U64 R3, R3, 0x3, RZ ;  /* 0x0000000303037819 */ /* 0x000fe400000012ff */
[----:B------:R-:W-:Y:S02]  /*fe90*/  SHF.R.U64 R181, R181, 0x3, RZ ;  /* 0x00000003b5b57819 */ /* 0x000fe400000012ff */
[----:B------:R-:W-:Y:S02]  /*fea0*/  SHF.R.U64 R183, R183, 0x3, RZ ;  /* 0x00000003b7b77819 */ /* 0x000fe400000012ff */
[C---:B------:R-:W-:Y:S02]  /*feb0*/  IADD3 R70, P4, R40.reuse, 0x4040, RZ ;  /* 0x0000404028467810 */ /* 0x040fe40007f9e0ff */
[----:B------:R-:W-:-:S02]  /*fec0*/  IADD3 R62, P3, R40, 0x4060, RZ ;  /* 0x00004060283e7810 */ /* 0x000fc40007f7e0ff */
[----:B------:R-:W-:Y:S01]  /*fed0*/  IADD3 R66, P0, R40, 0x4020, RZ ;  /* 0x0000402028427810 */ /* 0x000fe20007f1e0ff */
[--C-:B------:R-:W-:Y:S01]  /*fee0*/  IMAD.X R73, RZ, RZ, R41.reuse, P4 ;  /* 0x000000ffff497224 */ /* 0x100fe200020e0629 */
[----:B------:R-:W-:Y:S01]  /*fef0*/  LOP3.LUT R48, R3, R48, RZ, 0x3c, !PT ;  /* 0x0000003003307212 */ /* 0x000fe200078e3cff */
[--C-:B------:R-:W-:Y:S01]  /*ff00*/  IMAD.X R77, RZ, RZ, R41.reuse, P3 ;  /* 0x000000ffff4d7224 */ /* 0x100fe200018e0629 */
[----:B------:R-:W-:Y:S01]  /*ff10*/  LOP3.LUT R56, R181, R8, RZ, 0x3c, !PT ;  /* 0x00000008b5387212 */ /* 0x000fe200078e3cff */
[--C-:B-1----:R-:W-:Y:S01]  /*ff20*/  IMAD.X R7, RZ, RZ, R41.reuse, P1 ;  /* 0x000000ffff077224 */ /* 0x102fe200008e0629 */
[----:B------:R-:W-:Y:S01]  /*ff30*/  LOP3.LUT R6, R169, R0, RZ, 0x3c, !PT ;  /* 0x00000000a9067212 */ /* 0x000fe200078e3cff */
[----:B------:R-:W-:Y:S01]  /*ff40*/  IMAD.X R69, RZ, RZ, R41, P0 ;  /* 0x000000ffff457224 */ /* 0x000fe200000e0629 */
[----:B------:R-:W-:Y:S02]  /*ff50*/  LOP3.LUT R169, R52, 0x380, RZ, 0xc0, !PT ;  /* 0x0000038034a97812 */ /* 0x000fe400078ec0ff */
[----:B------:R-:W-:-:S02]  /*ff60*/  IADD3 R58, P1, R40, 0x4000, RZ ;  /* 0x00004000283a7810 */ /* 0x000fc40007f3e0ff */
[----:B------:R-:W-:Y:S02]  /*ff70*/  SHF.R.U64 R169, R169, 0x3, RZ ;  /* 0x00000003a9a97819 */ /* 0x000fe400000012ff */
[----:B------:R-:W-:Y:S01]  /*ff80*/  LOP3.LUT R60, R183, R60, RZ, 0x3c, !PT ;  /* 0x0000003cb73c7212 */ /* 0x000fe200078e3cff */
[----:B------:R-:W-:Y:S01]  /*ff90*/  IMAD.X R65, RZ, RZ, R41, P1 ;  /* 0x000000ffff417224 */ /* 0x000fe200008e0629 */
[----:B------:R-:W-:Y:S02]  /*ffa0*/  LOP3.LUT R3, R58, 0x380, RZ, 0xc0, !PT ;  /* 0x000003803a037812 */ /* 0x000fe400078ec0ff */
[----:B------:R-:W-:Y:S02]  /*ffb0*/  LOP3.LUT R52, R169, R52, RZ, 0x3c, !PT ;  /* 0x00000034a9347212 */ /* 0x000fe400078e3cff */
[----:B------:R-:W-:Y:S02]  /*ffc0*/  LOP3.LUT R181, R70, 0x380, RZ, 0xc0, !PT ;  /* 0x0000038046b57812 */ /* 0x000fe400078ec0ff */
[----:B------:R-:W-:-:S02]  /*ffd0*/  LOP3.LUT R183, R62, 0x380, RZ, 0xc0, !PT ;  /* 0x000003803eb77812 */ /* 0x000fc400078ec0ff */
[----:B------:R-:W-:Y:S02]  /*ffe0*/  LOP3.LUT R169, R66, 0x380, RZ, 0xc0, !PT ;  /* 0x0000038042a97812 */ /* 0x000fe400078ec0ff */
[----:B------:R-:W-:Y:S02]  /*fff0*/  SHF.R.U64 R3, R3, 0x3, RZ ;  /* 0x0000000303037819 */ /* 0x000fe400000012ff */
[C---:B------:R-:W-:Y:S02]  /*10000*/  IADD3 R4, P6, R40.reuse, 0x6000, RZ ;  /* 0x0000600028047810 */ /* 0x040fe40007fde0ff */
[----:B------:R-:W-:Y:S02]  /*10010*/  SHF.R.U64 R181, R181, 0x3, RZ ;  /* 0x00000003b5b57819 */ /* 0x000fe400000012ff */
[----:B------:R-:W-:Y:S01]  /*10020*/  SHF.R.U64 R183, R183, 0x3, RZ ;  /* 0x00000003b7b77819 */ /* 0x000fe200000012ff */
[----:B------:R-:W-:Y:S01]  /*10030*/  IMAD.X R81, RZ, RZ, R41, P6 ;  /* 0x000000ffff517224 */ /* 0x000fe200030e0629 */
[----:B------:R-:W-:-:S02]  /*10040*/  IADD3 R34, P2, R40, 0x6040, RZ ;  /* 0x0000604028227810 */ /* 0x000fc40007f5e0ff */
[C---:B------:R-:W-:Y:S02]  /*10050*/  IADD3 R24, P1, R40.reuse, 0x6060, RZ ;  /* 0x0000606028187810 */ /* 0x040fe40007f3e0ff */
[----:B------:R-:W-:Y:S01]  /*10060*/  SHF.R.U64 R169, R169, 0x3, RZ ;  /* 0x00000003a9a97819 */ /* 0x000fe200000012ff */
[--C-:B------:R-:W-:Y:S01]  /*10070*/  IMAD.X R5, RZ, RZ, R41.reuse, P2 ;  /* 0x000000ffff057224 */ /* 0x100fe200010e0629 */
[----:B------:R-:W-:Y:S02]  /*10080*/  IADD3 R28, P5, R40, 0x6020, RZ ;  /* 0x00006020281c7810 */ /* 0x000fe40007fbe0ff */
[----:B------:R-:W-:Y:S02]  /*10090*/  LOP3.LUT R64, R3, R58, RZ, 0x3c, !PT ;  /* 0x0000003a03407212 */ /* 0x000fe400078e3cff */
[----:B------:R-:W-:Y:S01]  /*100a0*/  LOP3.LUT R72, R181, R70, RZ, 0x3c, !PT ;  /* 0x00000046b5487212 */ /* 0x000fe200078e3cff */
[--C-:B------:R-:W-:Y:S01]  /*100b0*/  IMAD.X R85, RZ, RZ, R41.reuse, P5 ;  /* 0x000000ffff557224 */ /* 0x100fe200028e0629 */
[----:B------:R-:W-:Y:S01]  /*100c0*/  LOP3.LUT R76, R183, R62, RZ, 0x3c, !PT ;  /* 0x0000003eb74c7212 */ /* 0x000fe200078e3cff */
[----:B------:R-:W-:Y:S01]  /*100d0*/  IMAD.X R41, RZ, RZ, R41, P1 ;  /* 0x000000ffff297224 */ /* 0x000fe200008e0629 */
[----:B------:R-:W-:-:S02]  /*100e0*/  LOP3.LUT R3, R4, 0x380, RZ, 0xc0, !PT ;  /* 0x0000038004037812 */ /* 0x000fc400078ec0ff */
[----:B------:R-:W-:Y:S02]  /*100f0*/  LOP3.LUT R68, R169, R66, RZ, 0x3c, !PT ;  /* 0x00000042a9447212 */ /* 0x000fe400078e3cff */
[----:B------:R-:W-:Y:S02]  /*10100*/  LOP3.LUT R181, R34, 0x380, RZ, 0xc0, !PT ;  /* 0x0000038022b57812 */ /* 0x000fe400078ec0ff */
[----:B------:R-:W-:Y:S02]  /*10110*/  LOP3.LUT R183, R24, 0x380, RZ, 0xc0, !PT ;  /* 0x0000038018b77812 */ /* 0x000fe400078ec0ff */
[----:B------:R-:W-:Y:S02]  /*10120*/  LOP3.LUT R169, R28, 0x380, RZ, 0xc0, !PT ;  /* 0x000003801ca97812 */ /* 0x000fe400078ec0ff */
[----:B------:R-:W-:Y:S02]  /*10130*/  SHF.R.U64 R3, R3, 0x3, RZ ;  /* 0x0000000303037819 */ /* 0x000fe400000012ff */
[----:B------:R-:W-:-:S02]  /*10140*/  SHF.R.U64 R181, R181, 0x3, RZ ;  /* 0x00000003b5b57819 */ /* 0x000fc400000012ff */
[----:B------:R-:W-:Y:S02]  /*10150*/  SHF.R.U64 R183, R183, 0x3, RZ ;  /* 0x00000003b7b77819 */ /* 0x000fe400000012ff */
[----:B------:R-:W-:Y:S02]  /*10160*/  SHF.R.U64 R169, R169, 0x3, RZ ;  /* 0x00000003a9a97819 */ /* 0x000fe400000012ff */
[----:B------:R-:W-:Y:S02]  /*10170*/  LOP3.LUT R80, R3, R4, RZ, 0x3c, !PT ;  /* 0x0000000403507212 */ /* 0x000fe400078e3cff */
[----:B------:R-:W-:Y:S02]  /*10180*/  LOP3.LUT R4, R181, R34, RZ, 0x3c, !PT ;  /* 0x00000022b5047212 */ /* 0x000fe400078e3cff */
[----:B------:R-:W-:Y:S02]  /*10190*/  LOP3.LUT R40, R183, R24, RZ, 0x3c, !PT ;  /* 0x00000018b7287212 */ /* 0x000fe400078e3cff */
[----:B------:R-:W-:-:S02]  /*101a0*/  LOP3.LUT R84, R169, R28, RZ, 0x3c, !PT ;  /* 0x0000001ca9547212 */ /* 0x000fc400078e3cff */
[----:B------:R-:W-:Y:S02]  /*101b0*/  MOV R24, R30 ;  /* 0x0000001e00187202 */ /* 0x000fe40000000f00 */
[----:B------:R-:W-:Y:S02]  /*101c0*/  MOV R3, R6 ;  /* 0x0000000600037202 */ /* 0x000fe40000000f00 */
[----:B------:R-:W-:Y:S02]  /*101d0*/  F2FP.BF16.F32.PACK_AB R28, R178, R180 ;  /* 0x000000b4b21c723e */ /* 0x000fe400000010ff */
[----:B------:R-:W-:Y:S02]  /*101e0*/  F2FP.BF16.F32.PACK_AB R30, R176, R179 ;  /* 0x000000b3b01e723e */ /* 0x000fe400000010ff */
[----:B------:R-:W-:Y:S02]  /*101f0*/  F2FP.BF16.F32.PACK_AB R31, R39, R38 ;  /* 0x00000026271f723e */ /* 0x000fe400000010ff */
[----:B------:R-:W-:-:S02]  /*10200*/  F2FP.BF16.F32.PACK_AB R34, R171, R173 ;  /* 0x000000adab22723e */ /* 0x000fc400000010ff */
[----:B------:R-:W-:Y:S01]  /*10210*/  MOV R0, R4 ;  /* 0x0000000400007202 */ /* 0x000fe20000000f00 */
[----:B------:R1:W-:Y:S01]  /*10220*/  STSM.16.M88.4 [R3], R28 ;  /* 0x0000001c03007844 */ /* 0x0003e20000000200 */
[----:B------:R-:W-:Y:S02]  /*10230*/  MOV R44, R44 ;  /* 0x0000002c002c7202 */ /* 0x000fe40000000f00 */
[----:B------:R-:W-:Y:S01]  /*10240*/  F2FP.BF16.F32.PACK_AB R4, R166, R172 ;  /* 0x000000aca604723e */ /* 0x000fe200000010ff */
[----:B------:R2:W-:Y:S01]  /*10250*/  STSM.16.M88.4 [R24], R32 ;  /* 0x0000002018007844 */ /* 0x0005e20000000200 */
[----:B------:R-:W-:Y:S02]  /*10260*/  F2FP.BF16.F32.PACK_AB R5, R51, R50 ;  /* 0x000000323305723e */ /* 0x000fe400000010ff */
[----:B------:R-:W-:Y:S02]  /*10270*/  F2FP.BF16.F32.PACK_AB R6, R164, R167 ;  /* 0x000000a7a406723e */ /* 0x000fe400000010ff */
[----:B------:R-:W-:-:S02]  /*10280*/  F2FP.BF16.F32.PACK_AB R7, R55, R54 ;  /* 0x000000363707723e */ /* 0x000fc400000010ff */
[----:B------:R-:W-:Y:S02]  /*10290*/  MOV R48, R48 ;  /* 0x0000003000307202 */ /* 0x000fe40000000f00 */
[----:B------:R-:W-:Y:S01]  /*102a0*/  F2FP.BF16.F32.PACK_AB R8, R162, R165 ;  /* 0x000000a5a208723e */ /* 0x000fe200000010ff */
[----:B------:R3:W-:Y:S01]  /*102b0*/  STSM.16.M88.4 [R44], R4 ;  /* 0x000000042c007844 */ /* 0x0007e20000000200 */
[----:B------:R-:W-:Y:S02]  /*102c0*/  F2FP.BF16.F32.PACK_AB R10, R160, R163 ;  /* 0x000000a3a00a723e */ /* 0x000fe400000010ff */
[----:B------:R-:W-:Y:S02]  /*102d0*/  MOV R52, R52 ;  /* 0x0000003400347202 */ /* 0x000fe40000000f00 */
[----:B------:R-:W-:Y:S01]  /*102e0*/  MOV R56, R56 ;  /* 0x0000003800387202 */ /* 0x000fe20000000f00 */
[----:B------:R-:W-:Y:S01]  /*102f0*/  STSM.16.M88.4 [R48], R8 ;  /* 0x0000000830007844 */ /* 0x000fe20000000200 */
[----:B-1----:R-:W-:Y:S01]  /*10300*/  F2FP.BF16.F32.PACK_AB R28, R156, R158 ;  /* 0x0000009e9c1c723e */ /* 0x002fe200000010ff */
[----:B--2---:R-:W-:Y:S01]  /*10310*/  IMAD.MOV.U32 R24, RZ, RZ, RZ ;  /* 0x000000ffff187224 */ /* 0x004fe200078e00ff */
[----:B------:R-:W-:Y:S01]  /*10320*/  F2FP.BF16.F32.PACK_AB R29, R75, R74 ;  /* 0x0000004a4b1d723e */ /* 0x000fe200000010ff */
[----:B------:R-:W-:Y:S01]  /*10330*/  STSM.16.M88.4 [R52], R12 ;  /* 0x0000000c34007844 */ /* 0x000fe20000000200 */
[----:B------:R-:W-:-:S02]  /*10340*/  F2FP.BF16.F32.PACK_AB R30, R154, R157 ;  /* 0x0000009d9a1e723e */ /* 0x000fc400000010ff */
[----:B------:R-:W-:Y:S02]  /*10350*/  F2FP.BF16.F32.PACK_AB R31, R79, R78 ;  /* 0x0000004e4f1f723e */ /* 0x000fe400000010ff */
[----:B------:R-:W-:Y:S02]  /*10360*/  MOV R60, R60 ;  /* 0x0000003c003c7202 */ /* 0x000fe40000000f00 */
[----:B------:R-:W-:Y:S01]  /*10370*/  F2FP.BF16.F32.PACK_AB R32, R152, R155 ;  /* 0x0000009b9820723e */ /* 0x000fe200000010ff */
[----:B------:R-:W-:Y:S01]  /*10380*/  STSM.16.M88.4 [R56], R28 ;  /* 0x0000001c38007844 */ /* 0x000fe20000000200 */
[----:B------:R-:W-:Y:S02]  /*10390*/  F2FP.BF16.F32.PACK_AB R33, R83, R82 ;  /* 0x000000525321723e */ /* 0x000fe400000010ff */
[----:B------:R-:W-:Y:S02]  /*103a0*/  F2FP.BF16.F32.PACK_AB R34, R36, R153 ;  /* 0x000000992422723e */ /* 0x000fe400000010ff */
[----:B------:R-:W-:-:S02]  /*103b0*/  F2FP.BF16.F32.PACK_AB R35, R87, R86 ;  /* 0x000000565723723e */ /* 0x000fc400000010ff */
[----:B------:R-:W-:Y:S02]  /*103c0*/  MOV R64, R64 ;  /* 0x0000004000407202 */ /* 0x000fe40000000f00 */
[----:B------:R-:W-:Y:S01]  /*103d0*/  F2FP.BF16.F32.PACK_AB R36, R89, R88 ;  /* 0x000000585924723e */ /* 0x000fe200000010ff */
[----:B------:R-:W-:Y:S01]  /*103e0*/  STSM.16.M88.4 [R60], R32 ;  /* 0x000000203c007844 */ /* 0x000fe20000000200 */
[----:B------:R-:W-:Y:S02]  /*103f0*/  F2FP.BF16.F32.PACK_AB R38, R93, R92 ;  /* 0x0000005c5d26723e */ /* 0x000fe400000010ff */
[----:B------:R-:W-:Y:S02]  /*10400*/  F2FP.BF16.F32.PACK_AB R39, R95, R94 ;  /* 0x0000005e5f27723e */ /* 0x000fe400000010ff */
[----:B------:R-:W-:Y:S02]  /*10410*/  MOV R68, R68 ;  /* 0x0000004400447202 */ /* 0x000fe40000000f00 */
[----:B------:R-:W-:Y:S01]  /*10420*/  F2FP.BF16.F32.PACK_AB R105, R42, R106 ;  /* 0x0000006a2a69723e */ /* 0x000fe200000010ff */
[----:B------:R-:W-:Y:S01]  /*10430*/  STSM.16.M88.4 [R64], R36 ;  /* 0x0000002440007844 */ /* 0x000fe20000000200 */
[----:B------:R-:W-:-:S02]  /*10440*/  F2FP.BF16.F32.PACK_AB R112, R113, R112 ;  /* 0x000000707170723e */ /* 0x000fc400000010ff */
[----:B------:R-:W-:Y:S01]  /*10450*/  MOV R72, R72 ;  /* 0x0000004800487202 */ /* 0x000fe20000000f00 */
[----:B------:R-:W-:Y:S01]  /*10460*/  STSM.16.M88.4 [R68], R96 ;  /* 0x0000006044007844 */ /* 0x000fe20000000200 */
[----:B------:R-:W-:Y:S02]  /*10470*/  F2FP.BF16.F32.PACK_AB R106, R109, R108 ;  /* 0x0000006c6d6a723e */ /* 0x000fe400000010ff */
[----:B------:R-:W-:Y:S02]  /*10480*/  F2FP.BF16.F32.PACK_AB R107, R111, R107 ;  /* 0x0000006b6f6b723e */ /* 0x000fe400000010ff */
[----:B------:R-:W-:Y:S02]  /*10490*/  F2FP.BF16.F32.PACK_AB R113, R115, R114 ;  /* 0x000000727371723e */ /* 0x000fe400000010ff */
[----:B------:R-:W-:Y:S01]  /*104a0*/  F2FP.BF16.F32.PACK_AB R120, R121, R120 ;  /* 0x000000787978723e */ /* 0x000fe200000010ff */
[----:B------:R-:W-:Y:S01]  /*104b0*/  STSM.16.M88.4 [R72], R104 ;  /* 0x0000006848007844 */ /* 0x000fe20000000200 */
[----:B------:R-:W-:-:S02]  /*104c0*/  MOV R76, R76 ;  /* 0x0000004c004c7202 */ /* 0x000fc40000000f00 */
[----:B------:R-:W-:Y:S02]  /*104d0*/  F2FP.BF16.F32.PACK_AB R114, R117, R116 ;  /* 0x000000747572723e */ /* 0x000fe400000010ff */
        /* <DEDUP_REMOVED lines=10> */
[----:B------:R-:W-:Y:S02]  /*10580*/  ISETP.NE.U32.AND P0, PT, RZ, UR4, PT ;  /* 0x00000004ff007c0c */ /* 0x000fe4000bf05070 */
[----:B---3--:R-:W-:Y:S02]  /*10590*/  IADD3 R4, P1, R210, UR4, RZ ;  /* 0x00000004d2047c10 */ /* 0x008fe4000ff3e0ff */
[----:B------:R-:W-:-:S02]  /*105a0*/  MOV R84, R84 ;  /* 0x0000005400547202 */ /* 0x000fc40000000f00 */
[----:B------:R-:W-:Y:S02]  /*105b0*/  F2FP.BF16.F32.PACK_AB R130, R133, R132 ;  /* 0x000000848582723e */ /* 0x000fe400000010ff */
[----:B------:R-:W-:Y:S02]  /*105c0*/  F2FP.BF16.F32.PACK_AB R131, R135, R134 ;  /* 0x000000868783723e */ /* 0x000fe400000010ff */
[----:B------:R-:W-:Y:S02]  /*105d0*/  F2FP.BF16.F32.PACK_AB R137, R139, R138 ;  /* 0x0000008a8b89723e */ /* 0x000fe400000010ff */
[----:B------:R-:W-:Y:S01]  /*105e0*/  F2FP.BF16.F32.PACK_AB R144, R145, R144 ;  /* 0x000000909190723e */ /* 0x000fe200000010ff */
[----:B------:R-:W-:Y:S01]  /*105f0*/  STSM.16.M88.4 [R84], R128 ;  /* 0x0000008054007844 */ /* 0x000fe20000000200 */
[----:B------:R-:W-:Y:S02]  /*10600*/  F2FP.BF16.F32.PACK_AB R138, R141, R140 ;  /* 0x0000008c8d8a723e */ /* 0x000fe400000010ff */
[----:B------:R-:W-:-:S02]  /*10610*/  F2FP.BF16.F32.PACK_AB R139, R143, R142 ;  /* 0x0000008e8f8b723e */ /* 0x000fc400000010ff */
[----:B------:R-:W-:Y:S02]  /*10620*/  F2FP.BF16.F32.PACK_AB R145, R147, R146 ;  /* 0x000000929391723e */ /* 0x000fe400000010ff */
        /* <DEDUP_REMOVED lines=47> */
[----:B--2---:R-:W-:Y:S02]  /*10920*/  LOP3.LUT R40, R41, 0x380, RZ, 0xc0, !PT ;  /* 0x0000038029287812 */ /* 0x004fe400078ec0ff */
[----:B------:R-:W-:Y:S02]  /*10930*/  LOP3.LUT R44, R45, 0x380, RZ, 0xc0, !PT ;  /* 0x000003802d2c7812 */ /* 0x000fe400078ec0ff */
[----:B------:R-:W-:Y:S02]  /*10940*/  LOP3.LUT R48, R49, 0x380, RZ, 0xc0, !PT ;  /* 0x0000038031307812 */ /* 0x000fe400078ec0ff */
        /* <DEDUP_REMOVED lines=19> */
.L_x_1413:
        /* <DEDUP_REMOVED lines=35> */
[----:B------:R-:W-:Y:S02]  /*10cb0*/  LOP3.LUT R20, R5, R20, RZ, 0x3c, !PT ;  /* 0x0000001405147212 */ /* 0x000fe400078e3cff */
        /* <DEDUP_REMOVED lines=52> */
.L_x_1414:
[----:B------:R-:W2:Y:S01]  /*11000*/  LDC R85, c[0x0][0xce8] ;  /* 0x00033a00ff557b82 */ /* 0x000ea20000000800 */
[----:B------:R-:W-:Y:S01]  /*11010*/  ULDC.64 UR4, c[0x0][0xba0] ;  /* 0x0002e80000047ab9 */ /* 0x000fe20000000a00 */
[----:B-1----:R1:W5:Y:S01]  /*11020*/  LD.E.128 R4, desc[UR40][R20.64] ;  /* 0x0000002814047980 */ /* 0x002362000c101d00 */
[----:B------:R-:W-:-:S03]  /*11030*/  IMAD R3, R81, UR4, RZ ;  /* 0x0000000451037c24 */ /* 0x000fc6000f8e02ff */
[----:B------:R-:W5:Y:S02]  /*11040*/  LD.E.128 R8, desc[UR40][R8.64] ;  /* 0x0000002808087980 */ /* 0x000f64000c101d00 */
[----:B------:R-:W3:Y:S02]  /*11050*/  LDC R88, c[0x0][0xbc8] ;  /* 0x0002f200ff587b82 */ /* 0x000ee40000000800 */
[----:B------:R-:W5:Y:S04]  /*11060*/  LD.E.128 R12, desc[UR40][R12.64] ;  /* 0x000000280c0c7980 */ /* 0x000f68000c101d00 */
[----:B------:R-:W5:Y:S04]  /*11070*/  LD.E.128 R28, desc[UR40][R28.64] ;  /* 0x000000281c1c7980 */ /* 0x000f68000c101d00 */
[----:B------:R-:W5:Y:S04]  /*11080*/  LD.E.128 R32, desc[UR40][R32.64] ;  /* 0x0000002820207980 */ /* 0x000f68000c101d00 */
[----:B------:R-:W5:Y:S01]  /*11090*/  LD.E.128 R36, desc[UR40][R36.64] ;  /* 0x0000002824247980 */ /* 0x000f62000c101d00 */
[----:B--2---:R-:W-:Y:S01]  /*110a0*/  ISETP.NE.AND P1, PT, R85, 0x1, PT ;  /* 0x000000015500780c */ /* 0x004fe20003f25270 */
[----:B------:R-:W-:-:S02]  /*110b0*/  IMAD R3, R24, UR5, R3 ;  /* 0x0000000518037c24 */ /* 0x000fc4000f8e0203 */
[----:B------:R-:W5:Y:S01]  /*110c0*/  LD.E.128 R40, desc[UR40][R40.64] ;  /* 0x0000002828287980 */ /* 0x000f62000c101d00 */
[----:B-1----:R-:W-:Y:S01]  /*110d0*/  IMAD.WIDE.U32 R20, R24, UR4, RZ ;  /* 0x0000000418147c25 */ /* 0x002fe2000f8e00ff */
[----:B------:R-:W-:Y:S02]  /*110e0*/  ULDC.64 UR4, c[0x0][0xbe8] ;  /* 0x0002fa0000047ab9 */ /* 0x000fe40000000a00 */
[----:B------:R-:W5:Y:S04]  /*110f0*/  LD.E.128 R44, desc[UR40][R44.64] ;  /* 0x000000282c2c7980 */ /* 0x000f68000c101d00 */
[----:B------:R-:W5:Y:S02]  /*11100*/  LD.E.128 R48, desc[UR40][R48.64] ;  /* 0x0000002830307980 */ /* 0x000f64000c101d00 */
[----:B------:R-:W1:Y:S01]  /*11110*/  @P1 LDC R81, c[0x0][0xcec] ;  /* 0x00033b00ff511b82 */ /* 0x000e620000000800 */
[----:B------:R-:W-:Y:S01]  /*11120*/  IMAD.IADD R21, R21, 0x1, R3 ;  /* 0x0000000115157824 */ /* 0x000fe200078e0203 */
[----:B------:R-:W5:Y:S01]  /*11130*/  LD.E.128 R52, desc[UR40][R52.64] ;  /* 0x0000002834347980 */ /* 0x000f62000c101d00 */
[----:B------:R-:W-:-:S03]  /*11140*/  IMAD R24, R80, UR4, RZ ;  /* 0x0000000450187c24 */ /* 0x000fc6000f8e02ff */
[----:B------:R-:W5:Y:S02]  /*11150*/  LD.E.128 R56, desc[UR40][R56.64] ;  /* 0x0000002838387980 */ /* 0x000f64000c101d00 */
[----:B------:R-:W2:Y:S01]  /*11160*/  @P1 LDC R87, c[0x0][0xcf0] ;  /* 0x00033c00ff571b82 */ /* 0x000ea20000000800 */
        /* <DEDUP_REMOVED lines=10> */
[----:B---3--:R-:W-:Y:S01]  /*11210*/  ISETP.GE.AND P0, PT, R217, R88, PT ;  /* 0x00000058d900720c */ /* 0x008fe20003f06270 */
[C---:B------:R-:W-:Y:S01]  /*11220*/  IMAD R3, R83.reuse, UR5, R3 ;  /* 0x0000000553037c24 */ /* 0x040fe2000f8e0203 */
[----:B------:R-:W5:Y:S01]  /*11230*/  LD.E.128 R72, desc[UR40][R72.64] ;  /* 0x0000002848487980 */ /* 0x000f62000c101d00 */
[----:B------:R-:W-:-:S03]  /*11240*/  IMAD.WIDE.U32 R20, R83, UR4, R20 ;  /* 0x0000000453147c25 */ /* 0x000fc6000f8e0014 */
[----:B------:R-:W5:Y:S01]  /*11250*/  LD.E.128 R76, desc[UR40][R76.64] ;  /* 0x000000284c4c7980 */ /* 0x000f62000c101d00 */
[----:B-1----:R-:W-:Y:S01]  /*11260*/  @P1 IMAD.HI.U32 R24, R82, R81, RZ ;  /* 0x0000005152181227 */ /* 0x002fe200078e00ff */
        /* <DEDUP_REMOVED lines=11> */
[----:B--2---:R-:W-:Y:S01]  /*11320*/  @P1 SHF.R.U32.HI R3, RZ, R87, R24 ;  /* 0x00000057ff031219 */ /* 0x004fe20000011618 */
        /* <DEDUP_REMOVED lines=40> */
[----:B-1----:R1:W-:Y:S01]  /*115b0*/  SYNCS.ARRIVE.TRANS64.RED.A1T0 RZ, [R0+URZ], RZ ;  /* 0x000000ff00ff79a7 */ /* 0x0023e2000810043f */
[----:B------:R-:W-:Y:S02]  /*115c0*/  SHF.R.S32.HI R93, RZ, 0x1f, R214 ;  /* 0x0000001fff5d7819 */ /* 0x000fe400000114d6 */
[----:B------:R-:W-:Y:S01]  /*115d0*/  LOP3.LUT R24, R3, 0x20, R24, 0xe2, !PT ;  /* 0x0000002003187812 */ /* 0x000fe200078ee218 */
[----:B------:R1:W2:Y:S01]  /*115e0*/  SHFL.IDX PT, R80, R89, RZ, 0x181f ;  /* 0x00181fff59507589 */ /* 0x0002a200000e0000 */
[----:B------:R-:W-:-:S02]  /*115f0*/  SEL R3, RZ, 0x40, P0 ;  /* 0x00000040ff037807 */ /* 0x000fc40000000000 */
[----:B------:R-:W-:Y:S02]  /*11600*/  ISETP.GE.AND P0, PT, R224, R88, PT ;  /* 0x00000058e000720c */ /* 0x000fe40003f06270 */
[----:B------:R-:W-:Y:S02]  /*11610*/  LEA.HI.X R90, R20, UR5, R21, 0x1, P2 ;  /* 0x00000005145a7c11 */ /* 0x000fe400090f0c15 */
[----:B------:R-:W-:Y:S02]  /*11620*/  LOP3.LUT R3, R24, R3, RZ, 0xfc, !PT ;  /* 0x0000000318037212 */ /* 0x000fe400078efcff */
[----:B------:R-:W-:Y:S01]  /*11630*/  SEL R24, RZ, 0x80, P0 ;  /* 0x00000080ff187807 */ /* 0x000fe20000000000 */
[----:B------:R1:W3:Y:S01]  /*11640*/  SHFL.IDX PT, R81, R90, RZ, 0x181f ;  /* 0x00181fff5a517589 */ /* 0x0002e200000e0000 */
[----:B------:R-:W-:Y:S02]  /*11650*/  SHF.R.S32.HI R94, RZ, 0x1f, R215 ;  /* 0x0000001fff5e7819 */ /* 0x000fe400000114d7 */
[----:B------:R-:W-:-:S02]  /*11660*/  LOP3.LUT R24, R3, R24, RZ, 0xfc, !PT ;  /* 0x0000001803187212 */ /* 0x000fc400078efcff */
[----:B------:R-:W-:Y:S02]  /*11670*/  SHF.R.S32.HI R95, RZ, 0x1f, R216 ;  /* 0x0000001fff5f7819 */ /* 0x000fe400000114d8 */
[----:B------:R-:W-:Y:S01]  /*11680*/  SHF.R.S32.HI R96, RZ, 0x1f, R217 ;  /* 0x0000001fff607819 */ /* 0x000fe200000114d9 */
[----:B-1----:R-:W-:Y:S06]  /*11690*/  @P1 BRA `(.L_x_1416) ;  /* 0x00000000007c1947 */ /* 0x002fec0003800000 */
        /* <DEDUP_REMOVED lines=21> */
[-C--:B--2---:R-:W-:Y:S02]  /*117f0*/  @P0 LEA R12, P3, R225, R80.reuse, 0x1 ;  /* 0x00000050e10c0211 */ /* 0x084fe400078608ff */
        /* <DEDUP_REMOVED lines=9> */
.L_x_1416:
[----:B------:R-:W-:Y:S05]  /*11890*/  BSYNC B1 ;  /* 0x0000000000017941 */ /* 0x000fea0003800000 */
.L_x_1415:
[----:B------:R-:W-:Y:S01]  /*118a0*/  VIADD R0, R91, 0x20 ;  /* 0x000000205b007836 */ /* 0x000fe20000000000 */
        /* <DEDUP_REMOVED lines=37> */
.L_x_1412:
[----:B------:R-:W2:Y:S01]  /*11b00*/  S2R R0, SR_TID.X ;  /* 0x0000000000007919 */ /* 0x000ea20000002100 */
[----:B------:R-:W-:Y:S01]  /*11b10*/  ULDC.64 UR4, c[0x0][0xd00] ;  /* 0x0003400000047ab9 */ /* 0x000fe20000000a00 */
[----:B------:R-:W-:Y:S01]  /*11b20*/  IMAD.MOV.U32 R3, RZ, RZ, RZ ;  /* 0x000000ffff037224 */ /* 0x000fe200078e00ff */
[----:B------:R-:W-:Y:S01]  /*11b30*/  ISETP.NE.U32.AND P0, PT, RZ, UR4, PT ;  /* 0x00000004ff007c0c */ /* 0x000fe2000bf05070 */
[----:B------:R-:W3:Y:S01]  /*11b40*/  LDC R29, c[0x0][0xce8] ;  /* 0x00033a00ff1d7b82 */ /* 0x000ee20000000800 */
[----:B------:R-:W-:Y:S02]  /*11b50*/  IADD3 R4, P1, R210, UR4, RZ ;  /* 0x00000004d2047c10 */ /* 0x000fe4000ff3e0ff */
[----:B------:R-:W-:Y:S02]  /*11b60*/  ISETP.NE.AND.EX P0, PT, RZ, UR5, PT, P0 ;  /* 0x00000005ff007c0c */ /* 0x000fe4000bf05300 */
[----:B------:R-:W-:Y:S01]  /*11b70*/  IADD3.X R5, R211, UR5, RZ, P1, !PT ;  /* 0x00000005d3057c10 */ /* 0x000fe20008ffe4ff */
[----:B------:R-:W-:-:S02]  /*11b80*/  ULDC.64 UR4, c[0x0][0xd08] ;  /* 0x0003420000047ab9 */ /* 0x000fc40000000a00 */
[----:B------:R-:W-:-:S04]  /*11b90*/  ISETP.NE.U32.AND P1, PT, RZ, UR4, PT ;  /* 0x00000004ff007c0c */ /* 0x000fc8000bf25070 */
[----:B------:R-:W-:-:S04]  /*11ba0*/  ISETP.NE.AND.EX P1, PT, RZ, UR5, PT, P1 ;  /* 0x00000005ff007c0c */ /* 0x000fc8000bf25310 */
[----:B------:R4:W5:Y:S09]  /*11bb0*/  @P0 LDG.E R3, desc[UR40][R4.64] ;  /* 0x0000002804030981 */ /* 0x000972000c1e1900 */
[----:B------:R-:W-:Y:S01]  /*11bc0*/  @P1 IADD3 R210, P2, R210, UR4, RZ ;  /* 0x00000004d2d21c10 */ /* 0x000fe2000ff5e0ff */
[----:B------:R-:W-:Y:S01]  /*11bd0*/  ULDC UR4, c[0x0][0xb88] ;  /* 0x0002e20000047ab9 */ /* 0x000fe20000000800 */
[----:B--2---:R-:W-:-:S02]  /*11be0*/  VIADD R6, R0, 0xffffff80 ;  /* 0xffffff8000067836 */ /* 0x004fc40000000000 */
[----:B------:R-:W-:Y:S01]  /*11bf0*/  @P1 IADD3.X R211, R211, UR5, RZ, P2, !PT ;  /* 0x00000005d3d31c10 */ /* 0x000fe200097fe4ff */
[----:B------:R-:W-:-:S06]  /*11c00*/  IMAD.U32 R0, RZ, RZ, UR4 ;  /* 0x00000004ff007e24 */ /* 0x000fcc000f8e00ff */
[----:B------:R4:W5:Y:S01]  /*11c10*/  @P1 LDG.E R0, desc[UR40][R210.64] ;  /* 0x00000028d2001981 */ /* 0x000962000c1e1900 */
[----:B------:R-:W-:Y:S01]  /*11c20*/  ISETP.GE.AND P2, PT, R6, 0x40, PT ;  /* 0x000000400600780c */ /* 0x000fe20003f46270 */
[----:B------:R-:W-:-:S12]  /*11c30*/  @P1 BRA `(.L_x_1418) ;  /* 0x0000000000101947 */ /* 0x000fd80003800000 */
[----:B------:R-:W-:Y:S05]  /*11c40*/  @!P0 BRA `(.L_x_1418) ;  /* 0x00000000000c8947 */ /* 0x000fea0003800000 */
[----:B------:R-:W2:Y:S04]  /*11c50*/  LDG.E R7, desc[UR40][R4.64] ;  /* 0x0000002804077981 */ /* 0x000ea8000c1e1900 */
[----:B-----5:R-:W2:Y:S02]  /*11c60*/  LDG.E R0, desc[UR40][R4.64+0x4] ;  /* 0x0000042804007981 */ /* 0x020ea4000c1e1900 */
[----:B--2---:R-:W-:-:S07]  /*11c70*/  IMAD.IADD R0, R0, 0x1, -R7 ;  /* 0x0000000100007824 */ /* 0x004fce00078e0a07 */
.L_x_1418:
[----:B------:R-:W-:Y:S01]  /*11c80*/  BSSY B1, `(.L_x_1419) ;  /* 0x000002e000017945 */ /* 0x000fe20003800000 */
[----:B------:R-:W-:Y:S02]  /*11c90*/  SHF.R.S32.HI R13, RZ, 0x1f, R209 ;  /* 0x0000001fff0d7819 */ /* 0x000fe400000114d1 */
[----:B------:R-:W-:Y:S02]  /*11ca0*/  SEL R15, R212, RZ, !P0 ;  /* 0x000000ffd40f7207 */ /* 0x000fe40004000000 */
[----:B------:R-:W-:Y:S02]  /*11cb0*/  SEL R222, R222, RZ, !P0 ;  /* 0x000000ffdede7207 */ /* 0x000fe40004000000 */
[----:B-----5:R-:W-:Y:S01]  /*11cc0*/  SHF.R.S32.HI R10, RZ, 0x1f, R3 ;  /* 0x0000001fff0a7819 */ /* 0x020fe20000011403 */
[----:B------:R-:W-:Y:S06]  /*11cd0*/  @P2 BRA `(.L_x_1420) ;  /* 0x0000000000a02947 */ /* 0x000fec0003800000 */
[----:B----4-:R-:W2:Y:S01]  /*11ce0*/  S2R R4, SR_TID.X ;  /* 0x0000000000047919 */ /* 0x010ea20000002100 */
[----:B------:R-:W4:Y:S02]  /*11cf0*/  LDC R11, c[0x0][0xce8] ;  /* 0x00033a00ff0b7b82 */ /* 0x000f240000000800 */
[----:B----4-:R-:W-:Y:S02]  /*11d00*/  IMAD R5, R0, R11, RZ ;  /* 0x0000000b00057224 */ /* 0x010fe400078e02ff */
[----:B--2---:R-:W-:-:S04]  /*11d10*/  IMAD R4, R219, 0x40, R4 ;  /* 0x00000040db047824 */ /* 0x004fc800078e0204 */
        /* <DEDUP_REMOVED lines=10> */
[----:B------:R-:W2:Y:S08]  /*11dc0*/  @P0 LDC R9, c[0x0][0xcec] ;  /* 0x00033b00ff090b82 */ /* 0x000eb00000000800 */
[----:B------:R-:W4:Y:S01]  /*11dd0*/  @P0 LDC R21, c[0x0][0xcf0] ;  /* 0x00033c00ff150b82 */ /* 0x000f220000000800 */
[----:B--2---:R-:W-:-:S04]  /*11de0*/  @P0 IMAD.HI.U32 R6, R12, R9, RZ ;  /* 0x000000090c060227 */ /* 0x004fc800078e00ff */
        /* <DEDUP_REMOVED lines=23> */
.L_x_1420:
[----:B------:R-:W-:Y:S05]  /*11f60*/  BSYNC B1 ;  /* 0x0000000000017941 */ /* 0x000fea0003800000 */
.L_x_1419:
[----:B---3--:R-:W-:Y:S01]  /*11f70*/  ISETP.NE.AND P0, PT, R29, 0x1, PT ;  /* 0x000000011d00780c */ /* 0x008fe20003f05270 */
[----:B-1----:R-:W1:Y:S01]  /*11f80*/  LDC R24, c[0x0][0xbc8] ;  /* 0x0002f200ff187b82 */ /* 0x002e620000000800 */
[----:B------:R-:W-:Y:S01]  /*11f90*/  ULDC.64 UR4, c[0x0][0xba0] ;  /* 0x0002e80000047ab9 */ /* 0x000fe20000000a00 */
[----:B------:R-:W-:Y:S01]  /*11fa0*/  IMAD R31, R0, R29, RZ ;  /* 0x0000001d001f7224 */ /* 0x000fe200078e02ff */
[----:B------:R-:W-:Y:S01]  /*11fb0*/  BSSY B1, `(.L_x_1421) ;  /* 0x000006b000017945 */ /* 0x000fe20003800000 */
[----:B--2---:R-:W-:Y:S01]  /*11fc0*/  IMAD R6, R10, UR4, RZ ;  /* 0x000000040a067c24 */ /* 0x004fe2000f8e02ff */
[----:B------:R-:W-:Y:S01]  /*11fd0*/  SHF.R.S32.HI R32, RZ, 0x1f, R214 ;  /* 0x0000001fff207819 */ /* 0x000fe200000114d6 */
[C---:B----4-:R-:W-:Y:S01]  /*11fe0*/  IMAD.WIDE.U32 R4, R3.reuse, UR4, RZ ;  /* 0x0000000403047c25 */ /* 0x050fe2000f8e00ff */
[----:B------:R-:W-:Y:S02]  /*11ff0*/  SHF.R.S32.HI R33, RZ, 0x1f, R215 ;  /* 0x0000001fff217819 */ /* 0x000fe400000114d7 */
[----:B------:R-:W-:Y:S01]  /*12000*/  SHF.R.S32.HI R34, RZ, 0x1f, R216 ;  /* 0x0000001fff227819 */ /* 0x000fe200000114d8 */
[----:B------:R-:W-:Y:S01]  /*12010*/  IMAD R3, R3, UR5, R6 ;  /* 0x0000000503037c24 */ /* 0x000fe2000f8e0206 */
[----:B------:R-:W-:Y:S01]  /*12020*/  ULDC.64 UR4, c[0x0][0xbe8] ;  /* 0x0002fa0000047ab9 */ /* 0x000fe20000000a00 */
[----:B------:R-:W2:Y:S01]  /*12030*/  @P0 LDC R7, c[0x0][0xcec] ;  /* 0x00033b00ff070b82 */ /* 0x000ea20000000800 */
[----:B------:R-:W-:Y:S01]  /*12040*/  IMAD R6, R13, UR4, RZ ;  /* 0x000000040d067c24 */ /* 0x000fe2000f8e02ff */
[----:B------:R-:W-:Y:S01]  /*12050*/  SHF.R.S32.HI R35, RZ, 0x1f, R217 ;  /* 0x0000001fff237819 */ /* 0x000fe200000114d9 */
[----:B------:R-:W-:-:S02]  /*12060*/  IMAD.IADD R5, R5, 0x1, R3 ;  /* 0x0000000105057824 */ /* 0x000fc400078e0203 */
[C---:B------:R-:W-:Y:S02]  /*12070*/  IMAD R3, R209.reuse, UR5, R6 ;  /* 0x00000005d1037c24 */ /* 0x040fe4000f8e0206 */
[----:B------:R-:W-:Y:S01]  /*12080*/  IMAD.WIDE.U32 R4, R209, UR4, R4 ;  /* 0x00000004d1047c25 */ /* 0x000fe2000f8e0004 */
[----:B------:R-:W3:Y:S01]  /*12090*/  @P0 LDC R9, c[0x0][0xcf0] ;  /* 0x00033c00ff090b82 */ /* 0x000ee20000000800 */
[----:B------:R-:W-:Y:S02]  /*120a0*/  ULDC.64 UR4, c[0x0][0xbf0] ;  /* 0x0002fc0000047ab9 */ /* 0x000fe40000000a00 */
        /* <DEDUP_REMOVED lines=8> */
[----:B------:R-:W-:-:S02]  /*12130*/  IMAD R3, R15, UR5, R3 ;  /* 0x000000050f037c24 */ /* 0x000fc4000f8e0203 */
[----:B------:R-:W-:Y:S01]  /*12140*/  IMAD.WIDE.U32 R4, R15, UR4, R4 ;  /* 0x000000040f047c25 */ /* 0x000fe2000f8e0004 */
[----:B------:R-:W-:Y:S01]  /*12150*/  SEL R11, RZ, 0xffffffff, P1 ;  /* 0xffffffffff0b7807 */ /* 0x000fe20000800000 */
[----:B------:R-:W-:Y:S02]  /*12160*/  ULDC.64 UR4, c[0x0][0xbe0] ;  /* 0x0002f80000047ab9 */ /* 0x000fe40000000a00 */
[----:B--2---:R-:W-:Y:S01]  /*12170*/  @P0 IMAD.HI.U32 R6, R8, R7, RZ ;  /* 0x0000000708060227 */ /* 0x004fe200078e00ff */
[----:B------:R-:W-:Y:S02]  /*12180*/  SEL R7, RZ, 0x1, P2 ;  /* 0x00000001ff077807 */ /* 0x000fe40001000000 */
[----:B------:R-:W-:Y:S01]  /*12190*/  ISETP.GE.AND P2, PT, R216, R24, PT ;  /* 0x00000018d800720c */ /* 0x000fe20003f46270 */
[----:B------:R-:W-:Y:S02]  /*121a0*/  IMAD.SHL.U32 R10, R10, 0x2, RZ ;  /* 0x000000020a0a7824 */ /* 0x000fe400078e00ff */
[----:B------:R-:W-:-:S02]  /*121b0*/  IMAD.IADD R5, R5, 0x1, R3 ;  /* 0x0000000105057824 */ /* 0x000fc400078e0203 */
        /* <DEDUP_REMOVED lines=9> */
[-C--:B------:R-:W-:Y:S02]  /*12250*/  ISETP.GE.AND P0, PT, R214, R24.reuse, PT ;  /* 0x00000018d600720c */ /* 0x080fe40003f06270 */
[----:B------:R-:W-:Y:S01]  /*12260*/  ISETP.GE.AND P2, PT, R224, R24, PT ;  /* 0x00000018e000720c */ /* 0x000fe20003f46270 */
[----:B------:R-:W-:-:S02]  /*12270*/  IMAD.SHL.U32 R10, R10, 0x4, RZ ;  /* 0x000000040a0a7824 */ /* 0x000fc400078e00ff */
        /* <DEDUP_REMOVED lines=62> */
.L_x_1422:
[----:B------:R-:W-:Y:S05]  /*12660*/  BSYNC B1 ;  /* 0x0000000000017941 */ /* 0x000fea0003800000 */
.L_x_1421:
        /* <DEDUP_REMOVED lines=36> */
.L_x_1417:
[----:B------:R-:W-:Y:S05]  /*128b0*/  BSYNC B0 ;  /* 0x0000000000007941 */ /* 0x000fea0003800000 */
.L_x_1411:
[----:B------:R-:W-:Y:S02]  /*128c0*/  ULDC UR4, c[0x0][0xd3c] ;  /* 0x00034f0000047ab9 */ /* 0x000fe40000000800 */
[----:B------:R-:W-:-:S13]  /*128d0*/  ISETP.GE.AND P0, PT, R27, UR4, PT ;  /* 0x000000041b007c0c */ /* 0x000fda000bf06270 */
[----:B------:R-:W-:Y:S05]  /*128e0*/  @!P0 BRA `(.L_x_1423) ;  /* 0xfffffee800588947 */ /* 0x000fea000383ffff */
[----:B------:R-:W-:Y:S05]  /*128f0*/  BRA `(.L_x_1310) ;  /* 0x0000009800c47947 */ /* 0x000fea0003800000 */
.L_x_1308:
        /* <DEDUP_REMOVED lines=18> */
.L_x_1424:
        /* <DEDUP_REMOVED lines=42> */
.L_x_1430:
        /* <DEDUP_REMOVED lines=12> */
.L_x_1429:
[----:B------:R-:W-:Y:S05]  /*12d80*/  BSYNC B0 ;  /* 0x0000000000007941 */ /* 0x000fea0003800000 */
.L_x_1428:
        /* <DEDUP_REMOVED lines=22> */
.L_x_1426:
        /* <DEDUP_REMOVED lines=16> */
.L_x_1431:
        /* <DEDUP_REMOVED lines=25> */
.L_x_1427:
[----:B------:R-:W-:Y:S02]  /*13180*/  IMAD.MOV.U32 R17, RZ, RZ, RZ ;  /* 0x000000ffff117224 */ /* 0x000fe400078e00ff */
[----:B------:R-:W-:Y:S02]  /*13190*/  IMAD.U32 R16, RZ, RZ, UR6 ;  /* 0x00000006ff107e24 */ /* 0x000fe4000f8e00ff */
[----:B------:R-:W-:-:S07]  /*131a0*/  IMAD.MOV.U32 R18, RZ, RZ, RZ ;  /* 0x000000ffff127224 */ /* 0x000fce00078e00ff */
.L_x_1432:
[----:B------:R-:W-:-:S13]  /*131b0*/  ISETP.NE.AND P0, PT, R5, RZ, PT ;  /* 0x000000ff0500720c */ /* 0x000fda0003f05270 */
[----:B------:R-:W0:Y:S01]  /*131c0*/  @!P0 S2R R3, SR_CgaCtaId ;  /* 0x0000000000038919 */ /* 0x000e220000008800 */
[----:B------:R-:W-:-:S04]  /*131d0*/  @!P0 MOV R0, 0x400 ;  /* 0x0000040000008802 */ /* 0x000fc80000000f00 */
[----:B0-----:R-:W-:-:S05]  /*131e0*/  @!P0 LEA R0, R3, R0, 0x18 ;  /* 0x0000000003008211 */ /* 0x001fca00078ec0ff */
[----:B------:R2:W-:Y:S01]  /*131f0*/  @!P0 STS.128 [R0+0x388d0], R16 ;  /* 0x0388d01000008388 */ /* 0x0005e20000000c00 */
[----:B------:R-:W-:Y:S06]  /*13200*/  BAR.ARV 0x5, 0x180 ;  /* 0x0146000000007b1d */ /* 0x000fec0000002000 */
.L_x_1425:
        /* <DEDUP_REMOVED lines=16> */
[C---:B0-----:R-:W-:Y:S02]  /*13310*/  LOP3.LUT R2, R0.reuse, 0x1f8, RZ, 0xc0, !PT ;  /* 0x000001f800027812 */ /* 0x041fe400078ec0ff */
        /* <DEDUP_REMOVED lines=14> */
[----:B------:R-:W-:Y:S01]  /*13400*/  STL [R1+0x20], R2 ;  /* 0x0000200201007387 */ /* 0x000fe20000100800 */
[C---:B------:R-:W-:Y:S02]  /*13410*/  LOP3.LUT R4, R0.reuse, 0x100, RZ, 0xfc, !PT ;  /* 0x0000010000047812 */ /* 0x040fe400078efcff */
[C---:B-1----:R-:W-:Y:S01]  /*13420*/  LOP3.LUT R3, R0.reuse, 0x80, RZ, 0xfc, !PT ;  /* 0x0000008000037812 */ /* 0x042fe200078efcff */
[----:B------:R-:W-:Y:S01]  /*13430*/  STL [R1+0x10], RZ ;  /* 0x000010ff01007387 */ /* 0x000fe20000100800 */
[----:B------:R-:W-:-:S03]  /*13440*/  LOP3.LUT R3, R0, 0x140, RZ, 0xfc, !PT ;  /* 0x0000014000037812 */ /* 0x000fc600078efcff */
[----:B------:R-:W-:Y:S04]  /*13450*/  STL [R1+0xc], RZ ;  /* 0x00000cff01007387 */ /* 0x000fe80000100800 */
[----:B------:R0:W-:Y:S02]  /*13460*/  STL [R1+0x1c], R2 ;  /* 0x00001c0201007387 */ /* 0x0001e40000100800 */
[C---:B0-----:R-:W-:Y:S02]  /*13470*/  LOP3.LUT R2, R0.reuse, 0xc0, RZ, 0xfc, !PT ;  /* 0x000000c000027812 */ /* 0x041fe400078efcff */
[C---:B------:R-:W-:Y:S02]  /*13480*/  LOP3.LUT R2, R0.reuse, 0x180, RZ, 0xfc, !PT ;  /* 0x0000018000027812 */ /* 0x040fe400078efcff */
[----:B------:R-:W-:-:S07]  /*13490*/  LOP3.LUT R0, R0, 0x1c0, RZ, 0xfc, !PT ;  /* 0x000001c000007812 */ /* 0x000fce00078efcff */
.L_x_1603:
[----:B01----:R-:W0:Y:S02]  /*134a0*/  LDC.64 R2, c[0x0][0xd88] ;  /* 0x00036200ff027b82 */ /* 0x003e240000000a00 */
[----:B0-----:R-:W-:-:S05]  /*134b0*/  IMAD.WIDE R2, R19, 0x4, R2 ;  /* 0x0000000413027825 */ /* 0x001fca00078e0202 */
[----:B--2---:R-:W2:Y:S01]  /*134c0*/  LDG.E R15, desc[UR40][R2.64] ;  /* 0x00000028020f7981 */ /* 0x004ea2000c1e1900 */
[----:B------:R-:W-:Y:S05]  /*134d0*/  YIELD ;  /* 0x0000000000007946 */ /* 0x000fea0003800000 */
[----:B------:R-:W-:Y:S01]  /*134e0*/  ULDC.64 UR4, c[0x0][0xb20] ;  /* 0x0002c80000047ab9 */ /* 0x000fe20000000a00 */
[----:B---3--:R-:W-:Y:S01]  /*134f0*/  IMAD.MOV.U32 R0, RZ, RZ, RZ ;  /* 0x000000ffff007224 */ /* 0x008fe200078e00ff */
[----:B------:R-:W-:Y:S02]  /*13500*/  ISETP.NE.U32.AND P0, PT, RZ, UR4, PT ;  /* 0x00000004ff007c0c */ /* 0x000fe4000bf05070 */
[----:B------:R-:W-:Y:S01]  /*13510*/  CS2R R8, SRZ ;  /* 0x0000000000087805 */ /* 0x000fe2000001ff00 */
[----:B------:R-:W-:Y:S01]  /*13520*/  ULDC.64 UR10, c[0x0][0xb10] ;  /* 0x0002c400000a7ab9 */ /* 0x000fe20000000a00 */
[----:B------:R-:W-:Y:S01]  /*13530*/  ULDC.64 UR8, c[0x0][0xb08] ;  /* 0x0002c20000087ab9 */ /* 0x000fe20000000a00 */
[----:B------:R-:W-:Y:S01]  /*13540*/  ISETP.NE.AND.EX P0, PT, RZ, UR5, PT, P0 ;  /* 0x00000005ff007c0c */ /* 0x000fe2000bf05300 */
[----:B------:R-:W-:Y:S01]  /*13550*/  ULDC.64 UR6, c[0x0][0xb00] ;  /* 0x0002c00000067ab9 */ /* 0x000fe20000000a00 */
        /* <DEDUP_REMOVED lines=17> */
[----:B------:R-:W-:Y:S02]  /*13670*/  ISETP.NE.U32.AND P1, PT, RZ, UR8, PT ;  /* 0x00000008ff007c0c */ /* 0x000fe4000bf25070 */
[----:B-1----:R-:W-:-:S02]  /*13680*/  IADD3 R2, P4, R14, UR4, RZ ;  /* 0x000000040e027c10 */ /* 0x002fc4000ff9e0ff */
[----:B------:R-:W-:Y:S02]  /*13690*/  ISETP.NE.AND.EX P0, PT, RZ, UR7, PT, P0 ;  /* 0x00000007ff007c0c */ /* 0x000fe4000bf05300 */
[C---:B------:R-:W-:Y:S02]  /*136a0*/  IADD3.X R3, R13.reuse, UR5, RZ, P4, !PT ;  /* 0x000000050d037c10 */ /* 0x040fe4000a7fe4ff */
[C---:B0-----:R-:W-:Y:S02]  /*136b0*/  IADD3 R4, P4, R14.reuse, UR8, RZ ;  /* 0x000000080e047c10 */ /* 0x041fe4000ff9e0ff */
[----:B------:R-:W-:Y:S01]  /*136c0*/  ISETP.NE.AND.EX P1, PT, RZ, UR9, PT, P1 ;  /* 0x00000009ff007c0c */ /* 0x000fe2000bf25310 */
[----:B------:R-:W2:Y:S01]  /*136d0*/  @P2 LDG.E R8, desc[UR40][R2.64] ;  /* 0x0000002802082981 */ /* 0x000ea2000c1e1900 */
[----:B------:R-:W-:Y:S01]  /*136e0*/  IADD3.X R5, R13, UR9, RZ, P4, !PT ;  /* 0x000000090d057c10 */ /* 0x000fe2000a7fe4ff */
[----:B------:R-:W-:Y:S01]  /*136f0*/  ULDC UR4, c[0x0][0x288] ;  /* 0x0000a20000047ab9 */ /* 0x000fe20000000800 */
[----:B------:R-:W-:-:S02]  /*13700*/  @P3 IADD3 R10, P4, R14, UR10, RZ ;  /* 0x0000000a0e0a3c10 */ /* 0x000fc4000ff9e0ff */
[----:B------:R-:W-:Y:S02]  /*13710*/  IADD3 R6, P5, R14, UR6, RZ ;  /* 0x000000060e067c10 */ /* 0x000fe4000ffbe0ff */
[C---:B------:R-:W-:Y:S02]  /*13720*/  @P3 IADD3.X R11, R13.reuse, UR11, RZ, P4, !PT ;  /* 0x0000000b0d0b3c10 */ /* 0x040fe4000a7fe4ff */
[----:B------:R-:W-:-:S03]  /*13730*/  IADD3.X R7, R13, UR7, RZ, P5, !PT ;  /* 0x000000070d077c10 */ /* 0x000fc6000affe4ff */
        /* <DEDUP_REMOVED lines=12> */
[----:B------:R-:W-:Y:S02]  /*13800*/  ULDC UR5, c[0x0][0x348] ;  /* 0x0000d20000057ab9 */ /* 0x000fe40000000800 */
        /* <DEDUP_REMOVED lines=9> */
.L_x_1434:
[----:B------:R-:W-:Y:S01]  /*138a0*/  IMAD.MOV.U32 R11, RZ, RZ, R15 ;  /* 0x000000ffff0b7224 */ /* 0x000fe200078e000f */
[----:B------:R-:W-:Y:S01]  /*138b0*/  ULDC.64 UR4, c[0x0][0xb18] ;  /* 0x0002c60000047ab9 */ /* 0x000fe20000000a00 */
[----:B0----5:R-:W-:Y:S01]  /*138c0*/  IMAD.IADD R2, R12, 0x1, R0 ;  /* 0x000000010c027824 */ /* 0x021fe200078e0200 */
[----:B------:R-:W-:Y:S02]  /*138d0*/  ISETP.NE.U32.AND P2, PT, RZ, UR4, PT ;  /* 0x00000004ff007c0c */ /* 0x000fe4000bf45070 */
[----:B------:R0:W-:Y:S02]  /*138e0*/  STL [R1+0x14], R11 ;  /* 0x0000140b01007387 */ /* 0x0001e40000100800 */
[----:B------:R-:W-:Y:S02]  /*138f0*/  ISETP.NE.AND.EX P2, PT, RZ, UR5, PT, P2 ;  /* 0x00000005ff007c0c */ /* 0x000fe4000bf45320 */
[----:B------:R0:W-:Y:S11]  /*13900*/  STL [R1+0x28], R2 ;  /* 0x0000280201007387 */ /* 0x0001f60000100800 */
[----:B0-----:R-:W-:Y:S05]  /*13910*/  @!P2 BRA `(.L_x_1435) ;  /* 0x000000000010a947 */ /* 0x001fea0003800000 */
[----:B------:R-:W-:-:S04]  /*13920*/  IADD3 R2, P0, R14, UR4, RZ ;  /* 0x000000040e027c10 */ /* 0x000fc8000ff1e0ff */
[----:B------:R-:W-:-:S05]  /*13930*/  IADD3.X R3, R13, UR5, RZ, P0, !PT ;  /* 0x000000050d037c10 */ /* 0x000fca00087fe4ff */
[----:B------:R0:W5:Y:S01]  /*13940*/  LDG.E R8, desc[UR40][R2.64] ;  /* 0x0000002802087981 */ /* 0x000162000c1e1900 */
[----:B------:R-:W-:Y:S05]  /*13950*/  BRA `(.L_x_1436) ;  /* 0x0000000000107947 */ /* 0x000fea0003800000 */
.L_x_1435:
[----:B------:R-:W-:Y:S05]  /*13960*/  @!P0 BRA `(.L_x_1436) ;  /* 0x00000000000c8947 */ /* 0x000fea0003800000 */
[----:B------:R-:W2:Y:S04]  /*13970*/  LDG.E R8, desc[UR40][R6.64] ;  /* 0x0000002806087981 */ /* 0x000ea8000c1e1900 */
[----:B------:R-:W2:Y:S02]  /*13980*/  LDG.E R6, desc[UR40][R6.64+0x4] ;  /* 0x0000042806067981 */ /* 0x000ea4000c1e1900 */
[----:B--2---:R-:W-:-:S07]  /*13990*/  IMAD.IADD R8, R6, 0x1, -R8 ;  /* 0x0000000106087824 */ /* 0x004fce00078e0a08 */
.L_x_1436:
[----:B0-----:R-:W2:Y:S01]  /*139a0*/  @P1 LDG.E R2, desc[UR40][R4.64] ;  /* 0x0000002804021981 */ /* 0x001ea2000c1e1900 */
[----:B-----5:R-:W-:-:S03]  /*139b0*/  IMAD.IADD R0, R8, 0x1, -R0 ;  /* 0x0000000108007824 */ /* 0x020fc600078e0a00 */
[----:B------:R-:W2:Y:S01]  /*139c0*/  @P1 LDG.E R4, desc[UR40][R4.64+0x4] ;  /* 0x0000042804041981 */ /* 0x000ea2000c1e1900 */
[----:B------:R-:W-:Y:S01]  /*139d0*/  BSSY B0, `(.L_x_1437) ;  /* 0x00001c7000007945 */ /* 0x000fe20003800000 */
[----:B--2---:R-:W-:-:S04]  /*139e0*/  @P1 IMAD.IADD R10, R4, 0x1, -R2 ;  /* 0x00000001040a1824 */ /* 0x004fc800078e0a02 */
[----:B------:R-:W-:-:S04]  /*139f0*/  IMAD.IADD R3, R0, 0x1, R10 ;  /* 0x0000000100037824 */ /* 0x000fc800078e020a */
[----:B------:R-:W-:Y:S01]  /*13a00*/  VIADD R2, R3, 0x3f ;  /* 0x0000003f03027836 */ /* 0x000fe20000000000 */
[----:B------:R0:W-:Y:S04]  /*13a10*/  STL [R1+0x64], R3 ;  /* 0x0000640301007387 */ /* 0x0001e80000100800 */
[----:B0-----:R-:W-:-:S04]  /*13a20*/  SHF.R.S32.HI R3, RZ, 0x1f, R2 ;  /* 0x0000001fff037819 */ /* 0x001fc80000011402 */
[----:B------:R-:W-:-:S04]  /*13a30*/  LEA.HI R3, R3, R2, RZ, 0x6 ;  /* 0x0000000203037211 */ /* 0x000fc800078f30ff */
[----:B------:R-:W-:-:S04]  /*13a40*/  LOP3.LUT R2, R3, 0xffffffc0, RZ, 0xc0, !PT ;  /* 0xffffffc003027812 */ /* 0x000fc800078ec0ff */
[----:B------:R-:W-:Y:S01]  /*13a50*/  VIADDMNMX R10, R2, -R0, R10, PT ;  /* 0x80000000020a7246 */ /* 0x000fe2000380010a */
[----:B------:R-:W-:-:S05]  /*13a60*/  IMAD.MOV R2, RZ, RZ, -R0 ;  /* 0x000000ffff027224 */ /* 0x000fca00078e0a00 */
[----:B------:R-:W-:-:S04]  /*13a70*/  VIMNMX R2, RZ, R2, !PT ;  /* 0x00000002ff027248 */ /* 0x000fc80007fe0100 */
[----:B------:R-:W-:Y:S02]  /*13a80*/  ISETP.GT.AND P0, PT, R10, R2, PT ;  /* 0x000000020a00720c */ /* 0x000fe40003f04270 */
[----:B------:R-:W-:-:S11]  /*13a90*/  SHF.R.U32.HI R2, RZ, 0x6, R2 ;  /* 0x00000006ff027819 */ /* 0x000fd60000011602 */
[----:B------:R-:W-:-:S05]  /*13aa0*/  @P0 VIADD R10, R10, 0x3f ;  /* 0x0000003f0a0a0836 */ /* 0x000fca0000000000 */
[----:B------:R-:W-:-:S04]  /*13ab0*/  @P0 SHF.R.S32.HI R0, RZ, 0x1f, R10 ;  /* 0x0000001fff000819 */ /* 0x000fc8000001140a */
[----:B------:R-:W-:Y:S02]  /*13ac0*/  @P0 LEA.HI R10, R0, R10, RZ, 0x6 ;  /* 0x0000000a000a0211 */ /* 0x000fe400078f30ff */
[----:B------:R-:W-:Y:S01]  /*13ad0*/  SHF.R.S32.HI R0, RZ, 0x6, R3 ;  /* 0x00000006ff007819 */ /* 0x000fe20000011403 */
[----:B------:R-:W-:Y:S01]  /*13ae0*/  IMAD.MOV.U32 R7, RZ, RZ, R2 ;  /* 0x000000ffff077224 */ /* 0x000fe200078e0002 */
[----:B------:R-:W-:-:S03]  /*13af0*/  @P0 SHF.R.S32.HI R7, RZ, 0x6, R10 ;  /* 0x00000006ff070819 */ /* 0x000fc6000001140a */
[----:B------:R0:W-:Y:S01]  /*13b00*/  STL [R1+0x3c], R0 ;  /* 0x00003c0001007387 */ /* 0x0001e20000100800 */
[----:B------:R-:W-:Y:S02]  /*13b10*/  ISETP.GT.AND P2, PT, R7, R2, PT ;  /* 0x000000020700720c */ /* 0x000fe40003f44270 */
[----:B------:R-:W-:-:S11]  /*13b20*/  PLOP3.LUT P0, PT, PT, PT, PT, 0x80, 0x0 ;  /* 0x000000000000781c */ /* 0x000fd60003f0f070 */
[----:B0-----:R-:W-:Y:S05]  /*13b30*/  @!P2 BRA `(.L_x_1438) ;  /* 0x0000001800c0a947 */ /* 0x001fea0003800000 */
[----:B------:R-:W-:Y:S01]  /*13b40*/  UMOV UR4, 0xffffffff ;  /* 0xffffffff00047882 */ /* 0x000fe20000000000 */
[----:B------:R-:W-:Y:S02]  /*13b50*/  SEL R0, R11, RZ, !P1 ;  /* 0x000000ff0b007207 */ /* 0x000fe40004800000 */
[----:B------:R-:W-:Y:S05]  /*13b60*/  BRA.DIV UR4, `(.L_x_1439) ;  /* 0x0000008e04f47947 */ /* 0x000fea000b800000 */
[----:B------:R-:W0:Y:S02]  /*13b70*/  S2R R3, SR_TID.X ;  /* 0x0000000000037919 */ /* 0x000e240000002100 */
[----:B0-----:R-:W-:-:S04]  /*13b80*/  SHF.R.U32.HI R3, RZ, 0x5, R3 ;  /* 0x00000005ff037819 */ /* 0x001fc80000011603 */
[----:B------:R-:W-:-:S05]  /*13b90*/  LOP3.LUT R3, R3, 0x3, RZ, 0xc0, !PT ;  /* 0x0000000303037812 */ /* 0x000fca00078ec0ff */
[----:B------:R0:W1:Y:S02]  /*13ba0*/  SHFL.IDX PT, R14, R3, RZ, 0x1f ;  /* 0x00001fff030e7589 */ /* 0x00006400000e0000 */
.L_x_1635:
[----:B-1----:R-:W-:Y:S02]  /*13bb0*/  ISETP.NE.AND P0, PT, R14, RZ, PT ;  /* 0x000000ff0e00720c */ /* 0x002fe40003f05270 */
[----:B------:R-:W-:-:S11]  /*13bc0*/  PLOP3.LUT P6, PT, PT, PT, PT, 0x8, 0x0 ;  /* 0x000000000000781c */ /* 0x000fd60003fce170 */
[----:B------:R-:W-:Y:S05]  /*13bd0*/  @P0 BRA `(.L_x_1440) ;  /* 0x00000000000c0947 */ /* 0x000fea0003800000 */
[----:B------:R-:W-:-:S03]  /*13be0*/  UMOV UR4, 0xffffffff ;  /* 0xffffffff00047882 */ /* 0x000fc60000000000 */
[----:B------:R-:W-:Y:S05]  /*13bf0*/  BRA.DIV UR4, `(.L_x_1441) ;  /* 0x0000009204047947 */ /* 0x000fea000b800000 */
[----:B------:R-:W-:-:S13]  /*13c00*/  ELECT P6, URZ, PT ;  /* 0x00000000003f782f */ /* 0x000fda00038c0000 */
.L_x_1440:
[----:B0-----:R-:W2:Y:S04]  /*13c10*/  LDL R3, [R1+0x60] ;  /* 0x0000600001037983 */ /* 0x001ea80000100800 */
[----:B------:R-:W3:Y:S01]  /*13c20*/  LDL R5, [R1+0x4] ;  /* 0x0000040001057983 */ /* 0x000ee20000100800 */
[----:B------:R-:W-:Y:S01]  /*13c30*/  BSSY B1, `(.L_x_1442) ;  /* 0x0000008000017945 */ /* 0x000fe20003800000 */
[----:B--2---:R-:W-:-:S05]  /*13c40*/  VIADD R3, R3, 0x1 ;  /* 0x0000000103037836 */ /* 0x004fca0000000000 */
[----:B------:R-:W-:-:S04]  /*13c50*/  LEA.HI R4, R3, R3, RZ, 0x1 ;  /* 0x0000000303047211 */ /* 0x000fc800078f08ff */
[----:B------:R-:W-:-:S05]  /*13c60*/  LOP3.LUT R4, R4, 0xfffffffe, RZ, 0xc0, !PT ;  /* 0xfffffffe04047812 */ /* 0x000fca00078ec0ff */
[----:B------:R-:W-:-:S05]  /*13c70*/  IMAD.IADD R3, R3, 0x1, -R4 ;  /* 0x0000000103037824 */ /* 0x000fca00078e0a04 */
[----:B------:R-:W-:-:S04]  /*13c80*/  SHF.L.U32 R3, R3, 0x1f, RZ ;  /* 0x0000001f03037819 */ /* 0x000fc800000006ff */
[----:B---3--:R-:W0:Y:S02]  /*13c90*/  SYNCS.PHASECHK.TRANS64.TRYWAIT P0, [R5+URZ+0x38820], R3 ;  /* 0x03882003050075a7 */ /* 0x008e24000800017f */
[----:B0-----:R-:W-:Y:S05]  /*13ca0*/  @!P0 BRA `(.L_x_1443) ;  /* 0x0000008c00f88947 */ /* 0x001fea0003800000 */
.L_x_1638:
[----:B------:R-:W-:Y:S05]  /*13cb0*/  BSYNC B1 ;  /* 0x0000000000017941 */ /* 0x000fea0003800000 */
.L_x_1442:
[----:B------:R-:W-:Y:S04]  /*13cc0*/  BSSY B1, `(.L_x_1444) ;  /* 0x00000bf000017945 */ /* 0x000fe80003800000 */
[----:B------:R-:W-:Y:S05]  /*13cd0*/  @!P6 BRA `(.L_x_1445) ;  /* 0x0000000800f4e947 */ /* 0x000fea0003800000 */
[----:B0-----:R-:W2:Y:S04]  /*13ce0*/  LDL R4, [R1+0x4] ;  /* 0x0000040001047983 */ /* 0x001ea80000100800 */
[----:B------:R-:W3:Y:S01]  /*13cf0*/  LDL R6, [R1+0x20] ;  /* 0x0000200001067983 */ /* 0x000ee20000100800 */
[----:B------:R-:W0:Y:S01]  /*13d00*/  S2R R5, SR_TID.X ;  /* 0x0000000000057919 */ /* 0x000e220000002100 */
[----:B--2---:R-:W-:Y:S02]  /*13d10*/  IMAD.MOV.U32 R8, RZ, RZ, R4 ;  /* 0x000000ffff087224 */ /* 0x004fe400078e0004 */
[----:B------:R-:W2:Y:S01]  /*13d20*/  LDL R4, [R1+0x10] ;  /* 0x0000100001047983 */ /* 0x000ea20000100800 */
[----:B0-----:R-:W-:Y:S01]  /*13d30*/  LOP3.LUT R5, R5, 0x7f, RZ, 0xc0, !PT ;  /* 0x0000007f05057812 */ /* 0x001fe200078ec0ff */
[----:B------:R-:W-:Y:S03]  /*13d40*/  BSSY B2, `(.L_x_1446) ;  /* 0x0000006000027945 */ /* 0x000fe60003800000 */
[----:B------:R-:W-:Y:S01]  /*13d50*/  ISETP.NE.AND P1, PT, R5, RZ, PT ;  /* 0x000000ff0500720c */ /* 0x000fe20003f25270 */
[----:B--2---:R-:W-:Y:S01]  /*13d60*/  IMAD R4, R4, 0x8, R8 ;  /* 0x0000000804047824 */ /* 0x004fe200078e0208 */
[----:B---3--:R-:W-:-:S04]  /*13d70*/  SHF.L.U32 R8, R6, 0x1f, RZ ;  /* 0x0000001f06087819 */ /* 0x008fc800000006ff */
[----:B------:R-:W0:Y:S02]  /*13d80*/  SYNCS.PHASECHK.TRANS64.TRYWAIT P0, [R4+URZ+0x388a0], R8 ;  /* 0x0388a008040075a7 */ /* 0x000e24000800017f */
[----:B0-----:R-:W-:Y:S05]  /*13d90*/  @!P0 BRA `(.L_x_1447) ;  /* 0x0000008c00d48947 */ /* 0x001fea0003800000 */
.L_x_1639:
[----:B------:R-:W-:Y:S05]  /*13da0*/  BSYNC B2 ;  /* 0x0000000000027941 */ /* 0x000fea0003800000 */
.L_x_1446:
        /* <DEDUP_REMOVED lines=9> */
.L_x_1449:
[----:B------:R-:W-:Y:S05]  /*13e40*/  BSYNC B2 ;  /* 0x0000000000027941 */ /* 0x000fea0003800000 */
.L_x_1448:
        /* <DEDUP_REMOVED lines=14> */
.L_x_1450:
        /* <DEDUP_REMOVED lines=13> */
.L_x_1640:
[----:B------:R-:W-:Y:S05]  /*14000*/  BSYNC B2 ;  /* 0x0000000000027941 */ /* 0x000fea0003800000 */
.L_x_1451:
[----:B------:R-:W-:Y:S01]  /*14010*/  BSSY B2, `(.L_x_1453) ;  /* 0x000000b000027945 */ /* 0x000fe20003800000 */
[----:B------:R-:W-:Y:S02]  /*14020*/  IMAD.MOV.U32 R10, RZ, RZ, 0x0 ;  /* 0x00000000ff0a7424 */ /* 0x000fe400078e00ff */
[----:B------:R-:W-:Y:S01]  /*14030*/  IMAD.MOV.U32 R11, RZ, RZ, 0x12f00000 ;  /* 0x12f00000ff0b7424 */ /* 0x000fe200078e00ff */
[----:B------:R-:W-:Y:S06]  /*14040*/  @P1 BRA `(.L_x_1454) ;  /* 0x00000000001c1947 */ /* 0x000fec0003800000 */
[----:B------:R-:W2:Y:S02]  /*14050*/  S2R R5, SR_TID.X ;  /* 0x0000000000057919 */ /* 0x000ea40000002100 */
[----:B--2---:R-:W-:Y:S01]  /*14060*/  LOP3.LUT R6, R5, 0x1f, RZ, 0xc0, !PT ;  /* 0x0000001f05067812 */ /* 0x004fe200078ec0ff */
[----:B------:R-:W-:-:S03]  /*14070*/  IMAD.MOV.U32 R5, RZ, RZ, 0x10000 ;  /* 0x00010000ff057424 */ /* 0x000fc600078e00ff */
[----:B------:R-:W-:Y:S01]  /*14080*/  ISETP.NE.AND P0, PT, R6, RZ, PT ;  /* 0x000000ff0600720c */ /* 0x000fe20003f05270 */
[----:B------:R2:W-:-:S12]  /*14090*/  SYNCS.ARRIVE.TRANS64 RZ, [R4+URZ+0x388b0], R5 ;  /* 0x0388b00504ff79a7 */ /* 0x0005d8000800003f */
[----:B--2---:R-:W-:Y:S05]  /*140a0*/  @!P0 BRA `(.L_x_1454) ;  /* 0x0000000000048947 */ /* 0x004fea0003800000 */
[----:B------:R-:W-:Y:S01]  /*140b0*/  BPT.TRAP 0x1 ;  /* 0x000000040000795c */ /* 0x000fe20000300000 */
.L_x_1454:
[----:B------:R-:W-:Y:S05]  /*140c0*/  BSYNC B2 ;  /* 0x0000000000027941 */ /* 0x000fea0003800000 */
.L_x_1453:
[----:B------:R-:W2:Y:S04]  /*140d0*/  LDL R6, [R1+0x4] ;  /* 0x0000040001067983 */ /* 0x000ea80000100800 */
[----:B------:R-:W2:Y:S01]  /*140e0*/  LDL R5, [R1+0x10] ;  /* 0x0000100001057983 */ /* 0x000ea20000100800 */
[----:B------:R-:W-:Y:S01]  /*140f0*/  R2UR UR10, R12 ;  /* 0x000000000c0a72ca */ /* 0x000fe200000e0000 */
[----:B------:R-:W-:Y:S01]  /*14100*/  UIADD3 UR4, UP0, UR38, 0x670, URZ ;  /* 0x0000067026047890 */ /* 0x000fe2000ff1e03f */
[----:B------:R-:W-:Y:S01]  /*14110*/  R2UR UR6, R10 ;  /* 0x000000000a0672ca */ /* 0x000fe200000e0000 */
[----:B01----:R-:W-:Y:S01]  /*14120*/  VIADD R4, R4, 0x388b0 ;  /* 0x000388b004047836 */ /* 0x003fe20000000000 */
[----:B------:R-:W-:Y:S01]  /*14130*/  R2UR UR7, R11 ;  /* 0x000000000b0772ca */ /* 0x000fe200000e0000 */
[----:B------:R-:W-:Y:S01]  /*14140*/  UIADD3.X UR5, URZ, UR39, URZ, UP0, !UPT ;  /* 0x000000273f057290 */ /* 0x000fe200087fe43f */
[----:B------:R-:W-:Y:S01]  /*14150*/  PLOP3.LUT P0, PT, PT, PT, PT, 0x80, 0x0 ;  /* 0x000000000000781c */ /* 0x000fe20003f0f070 */
[----:B--2---:R-:W-:-:S04]  /*14160*/  IMAD R5, R5, 0x10000, R6 ;  /* 0x0001000005057824 */ /* 0x004fc800078e0206 */
[----:B------:R-:W-:-:S08]  /*14170*/  VIADD R6, R5, 0x400 ;  /* 0x0000040005067836 */ /* 0x000fd00000000000 */
.L_x_1455:
        /* <DEDUP_REMOVED lines=15> */
.L_x_1456:
        /* <DEDUP_REMOVED lines=15> */
.L_x_1457:
        /* <DEDUP_REMOVED lines=15> */
.L_x_1458:
        /* <DEDUP_REMOVED lines=15> */
.L_x_1459:
        /* <DEDUP_REMOVED lines=15> */
.L_x_1460:
        /* <DEDUP_REMOVED lines=15> */
.L_x_1461:
        /* <DEDUP_REMOVED lines=15> */
.L_x_1462:
        /* <DEDUP_REMOVED lines=10> */
.L_x_1445:
[----:B------:R-:W-:Y:S05]  /*148b0*/  BSYNC B1 ;  /* 0x0000000000017941 */ /* 0x000fea0003800000 */
.L_x_1444:
[----:B------:R-:W2:Y:S04]  /*148c0*/  LDL.LU R8, [R1+0x10] ;  /* 0x0000100001087983 */ /* 0x000ea80000300800 */
[----:B------:R-:W3:Y:S01]  /*148d0*/  LDL.LU R6, [R1+0x20] ;  /* 0x0000200001067983 */ /* 0x000ee20000300800 */
[----:B0-----:R-:W-:Y:S01]  /*148e0*/  VIADD R3, R7, 0xfffffffe ;  /* 0xfffffffe07037836 */ /* 0x001fe20000000000 */
        /* <DEDUP_REMOVED lines=10> */
.L_x_1482:
[----:B------:R-:W-:Y:S05]  /*14990*/  YIELD ;  /* 0x0000000000007946 */ /* 0x000fea0003800000 */
[----:B------:R-:W-:Y:S04]  /*149a0*/  BSSY B1, `(.L_x_1463) ;  /* 0x00000bd000017945 */ /* 0x000fe80003800000 */
[----:B-1----:R-:W-:Y:S05]  /*149b0*/  @!P6 BRA `(.L_x_1464) ;  /* 0x0000000800ece947 */ /* 0x002fea0003800000 */
[----:B------:R-:W2:Y:S04]  /*149c0*/  LDL R7, [R1+0x4] ;  /* 0x0000040001077983 */ /* 0x000ea80000100800 */
[----:B0-----:R-:W2:Y:S04]  /*149d0*/  LDL R4, [R1+0x10] ;  /* 0x0000100001047983 */ /* 0x001ea80000100800 */
[----:B------:R-:W3:Y:S01]  /*149e0*/  LDL R5, [R1+0x20] ;  /* 0x0000200001057983 */ /* 0x000ee20000100800 */
[----:B------:R-:W0:Y:S01]  /*149f0*/  S2R R6, SR_TID.X ;  /* 0x0000000000067919 */ /* 0x000e220000002100 */
[----:B------:R-:W-:Y:S01]  /*14a00*/  BSSY B2, `(.L_x_1465) ;  /* 0x0000007000027945 */ /* 0x000fe20003800000 */
[----:B0-----:R-:W-:-:S04]  /*14a10*/  LOP3.LUT R6, R6, 0x7f, RZ, 0xc0, !PT ;  /* 0x0000007f06067812 */ /* 0x001fc800078ec0ff */
[----:B------:R-:W-:Y:S01]  /*14a20*/  ISETP.NE.AND P2, PT, R6, RZ, PT ;  /* 0x000000ff0600720c */ /* 0x000fe20003f45270 */
[----:B--2---:R-:W-:Y:S01]  /*14a30*/  IMAD R4, R4, 0x8, R7 ;  /* 0x0000000804047824 */ /* 0x004fe200078e0207 */
[----:B---3--:R-:W-:-:S04]  /*14a40*/  SHF.L.U32 R5, R5, 0x1f, RZ ;  /* 0x0000001f05057819 */ /* 0x008fc800000006ff */
[----:B------:R-:W0:Y:S02]  /*14a50*/  SYNCS.PHASECHK.TRANS64.TRYWAIT P1, [R4+URZ+0x388a0], R5 ;  /* 0x0388a005040075a7 */ /* 0x000e24000802017f */
[----:B0-----:R-:W-:Y:S05]  /*14a60*/  @!P1 BRA `(.L_x_1466) ;  /* 0x0000008000c89947 */ /* 0x001fea0003800000 */
.L_x_1641:
[----:B------:R-:W-:Y:S05]  /*14a70*/  BSYNC B2 ;  /* 0x0000000000027941 */ /* 0x000fea0003800000 */
.L_x_1465:
        /* <DEDUP_REMOVED lines=9> */
.L_x_1468:
[----:B------:R-:W-:Y:S05]  /*14b10*/  BSYNC B2 ;  /* 0x0000000000027941 */ /* 0x000fea0003800000 */
.L_x_1467:
        /* <DEDUP_REMOVED lines=13> */
.L_x_1469:
        /* <DEDUP_REMOVED lines=13> */
.L_x_1642:
[----:B------:R-:W-:Y:S05]  /*14cc0*/  BSYNC B2 ;  /* 0x0000000000027941 */ /* 0x000fea0003800000 */
.L_x_1470:
        /* <DEDUP_REMOVED lines=11> */
.L_x_1473:
[----:B------:R-:W-:Y:S05]  /*14d80*/  BSYNC B2 ;  /* 0x0000000000027941 */ /* 0x000fea0003800000 */
.L_x_1472:
        /* <DEDUP_REMOVED lines=11> */
.L_x_1474:
        /* <DEDUP_REMOVED lines=15> */
.L_x_1475:
        /* <DEDUP_REMOVED lines=15> */
.L_x_1476:
        /* <DEDUP_REMOVED lines=15> */
.L_x_1477:
        /* <DEDUP_REMOVED lines=15> */
.L_x_1478:
        /* <DEDUP_REMOVED lines=15> */
.L_x_1479:
        /* <DEDUP_REMOVED lines=15> */
.L_x_1480:
        /* <DEDUP_REMOVED lines=15> */
.L_x_1481:
        /* <DEDUP_REMOVED lines=10> */
.L_x_1464:
[----:B------:R-:W-:Y:S05]  /*15570*/  BSYNC B1 ;  /* 0x0000000000017941 */ /* 0x000fea0003800000 */
.L_x_1463:
[----:B------:R-:W2:Y:S04]  /*15580*/  LDL.LU R8, [R1+0x10] ;  /* 0x0000100001087983 */ /* 0x000ea80000300800 */
[----:B0-----:R-:W3:Y:S01]  /*15590*/  LDL.LU R6, [R1+0x20] ;  /* 0x0000200001067983 */ /* 0x001ee20000300800 */
        /* <DEDUP_REMOVED lines=10> */
.L_x_1438:
[----:B------:R-:W-:Y:S05]  /*15640*/  BSYNC B0 ;  /* 0x0000000000007941 */ /* 0x000fea0003800000 */
.L_x_1437:
[----:B01----:R-:W2:Y:S01]  /*15650*/  LDL R4, [R1+0x64] ;  /* 0x0000640001047983 */ /* 0x003ea20000100800 */
[----:B------:R-:W-:Y:S05]  /*15660*/  @!P0 WARPSYNC.ALL ;  /* 0x0000000000008948 */ /* 0x000fea0003800000 */
[----:B------:R-:W-:Y:S06]  /*15670*/  @!P0 BAR.SYNC.DEFER_BLOCKING 0xc, 0x180 ;  /* 0x0306000000008b1d */ /* 0x000fec0000010000 */
[----:B------:R-:W-:Y:S01]  /*15680*/  BSSY B7, `(.L_x_1483) ;  /* 0x00005fa000077945 */ /* 0x000fe20003800000 */
[----:B--2---:R-:W-:-:S13]  /*15690*/  ISETP.GT.AND P0, PT, R4, RZ, PT ;  /* 0x000000ff0400720c */ /* 0x004fda0003f04270 */
[----:B------:R-:W-:Y:S05]  /*156a0*/  @P0 BRA `(.L_x_1484) ;  /* 0x0000000000440947 */ /* 0x000fea0003800000 */
[----:B------:R-:W0:Y:S02]  /*156b0*/  S2R R4, SR_TID.X ;  /* 0x0000000000047919 */ /* 0x000e240000002100 */
[----:B0-----:R-:W-:-:S04]  /*156c0*/  LOP3.LUT R4, R4, 0x7f, RZ, 0xc0, !PT ;  /* 0x0000007f04047812 */ /* 0x001fc800078ec0ff */
[----:B------:R-:W-:-:S13]  /*156d0*/  ISETP.NE.AND P0, PT, R4, RZ, PT ;  /* 0x000000ff0400720c */ /* 0x000fda0003f05270 */
[----:B------:R-:W-:Y:S05]  /*156e0*/  @P0 BRA `(.L_x_1485) ;  /* 0x0000005c00cc0947 */ /* 0x000fea0003800000 */
[----:B------:R-:W0:Y:S01]  /*156f0*/  S2R R2, SR_LANEID ;  /* 0x0000000000027919 */ /* 0x000e220000000000 */
[----:B------:R-:W-:Y:S01]  /*15700*/  VOTEU.ANY UR4, UPT, PT ;  /* 0x0000000000047886 */ /* 0x000fe200038e0100 */
[----:B------:R-:W1:Y:S01]  /*15710*/  LDC.64 R4, c[0x0][0xd60] ;  /* 0x00035800ff047b82 */ /* 0x000e620000000a00 */
[----:B------:R-:W0:Y:S02]  /*15720*/  FLO.U32 R0, UR4 ;  /* 0x0000000400007d00 */ /* 0x000e2400080e0000 */
[----:B0-----:R-:W-:-:S06]  /*15730*/  ISETP.EQ.U32.AND P0, PT, R0, R2, PT ;  /* 0x000000020000720c */ /* 0x001fcc0003f02070 */
[----:B------:R-:W1:Y:S07]  /*15740*/  POPC R2, UR4 ;  /* 0x0000000400027d09 */ /* 0x000e6e0008000000 */
[----:B-1----:R-:W2:Y:S04]  /*15750*/  @P0 ATOMG.E.ADD.STRONG.GPU PT, R2, desc[UR40][R4.64], R2 ;  /* 0x00000002040209a8 */ /* 0x002ea800081ee1e8 */
[----:B--2---:R0:W1:Y:S02]  /*15760*/  SHFL.IDX PT, R2, R2, R0, 0x1f ;  /* 0x00001f0002027589 */ /* 0x00406400000e0000 */
[----:B0-----:R-:W0:Y:S02]  /*15770*/  S2R R0, SR_LTMASK ;  /* 0x0000000000007919 */ /* 0x001e240000003900 */
[----:B0-----:R-:W-:-:S06]  /*15780*/  LOP3.LUT R0, R0, UR4, RZ, 0xc0, !PT ;  /* 0x0000000400007c12 */ /* 0x001fcc000f8ec0ff */
[----:B------:R-:W1:Y:S02]  /*15790*/  POPC R0, R0 ;  /* 0x0000000000007309 */ /* 0x000e640000000000 */
[----:B-1----:R-:W-:Y:S01]  /*157a0*/  IADD3 R16, R2, UR36, R0 ;  /* 0x0000002402107c10 */ /* 0x002fe2000fffe000 */
[----:B------:R-:W-:Y:S06]  /*157b0*/  BRA `(.L_x_1485) ;  /* 0x0000005c00987947 */ /* 0x000fec0003800000 */
.L_x_1484:
        /* <DEDUP_REMOVED lines=21> */
.L_x_1487:
[----:B------:R-:W-:Y:S05]  /*15910*/  BSYNC B6 ;  /* 0x0000000000067941 */ /* 0x000fea0003800000 */
.L_x_1486:
        /* <DEDUP_REMOVED lines=9> */
[----:B------:R0:W1:Y:S01]  /*159b0*/  LDC.64 R2, c[0x4][R0] ;  /* 0x0100000000027b82 */ /* 0x0000620000000a00 */
        /* <DEDUP_REMOVED lines=11> */
.L_x_1490:
        /* <DEDUP_REMOVED lines=16> */
.L_x_1489:
[----:B------:R-:W-:Y:S05]  /*15b70*/  BSYNC B6 ;  /* 0x0000000000067941 */ /* 0x000fea0003800000 */
.L_x_1488:
        /* <DEDUP_REMOVED lines=12> */
[----:B0-----:R-:W0:Y:S01]  /*15c40*/  LDC.64 R2, c[0x0][0x418] ;  /* 0x00010600ff027b82 */ /* 0x001e220000000a00 */
[----:B--2---:R-:W-:Y:S01]  /*15c50*/  SHF.R.S32.HI R8, RZ, 0x1f, R7 ;  /* 0x0000001fff087819 */ /* 0x004fe20000011407 */
[----:B------:R1:W-:Y:S04]  /*15c60*/  @P0 STL [R1+0x14], R7 ;  /* 0x0000140701000387 */ /* 0x0003e80000100800 */
[----:B------:R1:W-:Y:S04]  /*15c70*/  STL [R1+0x34], R9 ;  /* 0x0000340901007387 */ /* 0x0003e80000100800 */
[----:B------:R1:W-:Y:S01]  /*15c80*/  STL [R1+0x24], R8 ;  /* 0x0000240801007387 */ /* 0x0003e20000100800 */
[----:B0-----:R-:W-:Y:S01]  /*15c90*/  LOP3.LUT P0, RZ, R2, UR4, RZ, 0xfc, !PT ;  /* 0x0000000402ff7c12 */ /* 0x001fe2000f80fcff */
[----:B------:R-:W-:-:S03]  /*15ca0*/  UMOV UR4, 0xffffffff ;  /* 0xffffffff00047882 */ /* 0x000fc60000000000 */
[----:B------:R-:W-:-:S04]  /*15cb0*/  LOP3.LUT P0, RZ, R3, UR5, RZ, 0xfc, P0 ;  /* 0x0000000503ff7c12 */ /* 0x000fc8000800fcff */
[----:B------:R-:W-:Y:S01]  /*15cc0*/  SEL R0, R7, RZ, !P0 ;  /* 0x000000ff07007207 */ /* 0x000fe20004000000 */
[----:B-1----:R-:W-:Y:S08]  /*15cd0*/  BRA.DIV UR4, `(.L_x_1491) ;  /* 0x0000007204547947 */ /* 0x002ff0000b800000 */
[----:B------:R-:W0:Y:S02]  /*15ce0*/  S2R R4, SR_TID.X ;  /* 0x0000000000047919 */ /* 0x000e240000002100 */
[----:B0-----:R-:W-:-:S04]  /*15cf0*/  SHF.R.U32.HI R4, RZ, 0x5, R4 ;  /* 0x00000005ff047819 */ /* 0x001fc80000011604 */
[----:B------:R-:W-:-:S05]  /*15d00*/  LOP3.LUT R4, R4, 0x3, RZ, 0xc0, !PT ;  /* 0x0000000304047812 */ /* 0x000fca00078ec0ff */
[----:B------:R0:W1:Y:S02]  /*15d10*/  SHFL.IDX PT, R14, R4, RZ, 0x1f ;  /* 0x00001fff040e7589 */ /* 0x00006400000e0000 */
.L_x_1645:
[----:B0-----:R-:W2:Y:S01]  /*15d20*/  LDL.LU R4, [R1+0x8] ;  /* 0x0000080001047983 */ /* 0x001ea20000300800 */
[----:B------:R-:W-:Y:S02]  /*15d30*/  PLOP3.LUT P1, PT, PT, PT, PT, 0x8, 0x0 ;  /* 0x000000000000781c */ /* 0x000fe40003f2e170 */
[----:B-1----:R-:W-:Y:S01]  /*15d40*/  ISETP.NE.AND P0, PT, R14, RZ, PT ;  /* 0x000000ff0e00720c */ /* 0x002fe20003f05270 */
[----:B------:R0:W-:Y:S01]  /*15d50*/  STL [R1], R0 ;  /* 0x0000000001007387 */ /* 0x0001e20000100800 */
[----:B--2---:R-:W-:-:S09]  /*15d60*/  LOP3.LUT R4, R4, 0xfffffffe, RZ, 0xc0, !PT ;  /* 0xfffffffe04047812 */ /* 0x004fd200078ec0ff */
[----:B------:R-:W-:-:S05]  /*15d70*/  @P1 LOP3.LUT R4, R4, 0x1, RZ, 0xfc, !PT ;  /* 0x0000000104041812 */ /* 0x000fca00078efcff */
[----:B------:R0:W-:Y:S01]  /*15d80*/  STL [R1+0x8], R4 ;  /* 0x0000080401007387 */ /* 0x0001e20000100800 */
[----:B------:R-:W-:Y:S05]  /*15d90*/  @P0 BRA `(.L_x_1492) ;  /* 0x0000000400240947 */ /* 0x000fea0003800000 */
[----:B------:R-:W-:-:S03]  /*15da0*/  UMOV UR4, 0xffffffff ;  /* 0xffffffff00047882 */ /* 0x000fc60000000000 */
[----:B------:R-:W-:Y:S05]  /*15db0*/  BRA.DIV UR4, `(.L_x_1493) ;  /* 0x0000007204507947 */ /* 0x000fea000b800000 */
[----:B------:R-:W-:-:S13]  /*15dc0*/  ELECT P6, URZ, PT ;  /* 0x00000000003f782f */ /* 0x000fda00038c0000 */
.L_x_1648:
[----:B------:R-:W-:Y:S05]  /*15dd0*/  @!P6 BRA `(.L_x_1492) ;  /* 0x000000040014e947 */ /* 0x000fea0003800000 */
[----:B------:R1:W-:Y:S01]  /*15de0*/  STL [R1+0x6c], R9 ;  /* 0x00006c0901007387 */ /* 0x0003e20000100800 */
[----:B------:R-:W-:-:S04]  /*15df0*/  ISETP.NE.U32.AND P0, PT, R2, RZ, PT ;  /* 0x000000ff0200720c */ /* 0x000fc80003f05070 */
[----:B------:R-:W-:-:S13]  /*15e00*/  ISETP.NE.AND.EX P0, PT, R3, RZ, PT, P0 ;  /* 0x000000ff0300720c */ /* 0x000fda0003f05300 */
[----:B-1----:R-:W-:Y:S05]  /*15e10*/  @!P0 BRA `(.L_x_1494) ;  /* 0x0000000000508947 */ /* 0x002fea0003800000 */
[----:B------:R-:W1:Y:S01]  /*15e20*/  LDC R6, c[0x0][0x43c] ;  /* 0x00010f00ff067b82 */ /* 0x000e620000000800 */
[----:B0-----:R-:W-:Y:S01]  /*15e30*/  IMAD.MOV.U32 R0, RZ, RZ, R9 ;  /* 0x000000ffff007224 */ /* 0x001fe200078e0009 */
[----:B------:R-:W-:Y:S01]  /*15e40*/  ULDC.64 UR4, c[0x0][0x428] ;  /* 0x00010a0000047ab9 */ /* 0x000fe20000000a00 */
[----:B-1----:R-:W-:-:S13]  /*15e50*/  ISETP.NE.AND P0, PT, R6, 0x1, PT ;  /* 0x000000010600780c */ /* 0x002fda0003f05270 */
        /* <DEDUP_REMOVED lines=14> */
[----:B------:R-:W2:Y:S04]  /*15f40*/  LDG.E R0, desc[UR40][R2.64] ;  /* 0x0000002802007981 */ /* 0x000ea8000c1e1900 */
[----:B--2---:R1:W-:Y:S02]  /*15f50*/  STL [R1], R0 ;  /* 0x0000000001007387 */ /* 0x0043e40000100800 */
.L_x_1494:
[----:B------:R-:W2:Y:S04]  /*15f60*/  LDL R7, [R1+0x4] ;  /* 0x0000040001077983 */ /* 0x000ea80000100800 */
[----:B01----:R-:W2:Y:S04]  /*15f70*/  LDL R0, [R1+0xc] ;  /* 0x00000c0001007983 */ /* 0x003ea80000100800 */
[----:B------:R-:W3:Y:S01]  /*15f80*/  LDL R2, [R1+0x1c] ;  /* 0x00001c0001027983 */ /* 0x000ee20000100800 */
[----:B--2---:R-:W-:Y:S01]  /*15f90*/  IMAD R0, R0, 0x8, R7 ;  /* 0x0000000800007824 */ /* 0x004fe200078e0207 */
[----:B---3--:R-:W-:-:S04]  /*15fa0*/  SHF.L.U32 R2, R2, 0x1f, RZ ;  /* 0x0000001f02027819 */ /* 0x008fc800000006ff */
[----:B------:R-:W0:Y:S02]  /*15fb0*/  SYNCS.PHASECHK.TRANS64.TRYWAIT P0, [R0+URZ+0x38840], R2 ;  /* 0x03884002000075a7 */ /* 0x000e24000800017f */
[----:B0-----:R-:W-:Y:S05]  /*15fc0*/  @!P0 BRA `(.L_x_1495) ;  /* 0x0000006c00ec8947 */ /* 0x001fea0003800000 */
.L_x_1649:
[----:B------:R-:W1:Y:S02]  /*15fd0*/  S2R R3, SR_TID.X ;  /* 0x0000000000037919 */ /* 0x000e640000002100 */
[----:B-1----:R-:W-:-:S04]  /*15fe0*/  LOP3.LUT R3, R3, 0x7f, RZ, 0xc0, !PT ;  /* 0x0000007f03037812 */ /* 0x002fc800078ec0ff */
[----:B------:R-:W-:-:S13]  /*15ff0*/  ISETP.NE.AND P0, PT, R3, RZ, PT ;  /* 0x000000ff0300720c */ /* 0x000fda0003f05270 */
        /* <DEDUP_REMOVED lines=8> */
.L_x_1496:
[----:B------:R-:W2:Y:S04]  /*16080*/  LDL R6, [R1+0x4] ;  /* 0x0000040001067983 */ /* 0x000ea80000100800 */
[----:B------:R-:W2:Y:S04]  /*16090*/  LDL R5, [R1+0xc] ;  /* 0x00000c0001057983 */ /* 0x000ea80000100800 */
[----:B------:R-:W3:Y:S04]  /*160a0*/  LDL R7, [R1+0x6c] ;  /* 0x00006c0001077983 */ /* 0x000ee80000100800 */
[----:B------:R-:W4:Y:S04]  /*160b0*/  LDL R4, [R1+0x28] ;  /* 0x0000280001047983 */ /* 0x000f280000100800 */
[----:B------:R-:W5:Y:S04]  /*160c0*/  LDL R3, [R1] ;  /* 0x0000000001037983 */ /* 0x000f680000100800 */
[----:B0-----:R-:W5:Y:S01]  /*160d0*/  LDL.LU R2, [R1+0x8] ;  /* 0x0000080001027983 */ /* 0x001f620000300800 */
        /* <DEDUP_REMOVED lines=21> */
.L_x_1492:
[----:B0-----:R-:W2:Y:S04]  /*16230*/  LDL R0, [R1+0x4] ;  /* 0x0000040001007983 */ /* 0x001ea80000100800 */
[----:B------:R-:W3:Y:S04]  /*16240*/  LDL.LU R4, [R1+0x2c] ;  /* 0x00002c0001047983 */ /* 0x000ee80000300800 */
[----:B------:R-:W4:Y:S04]  /*16250*/  LDL.LU R3, [R1+0x48] ;  /* 0x0000480001037983 */ /* 0x000f280000300800 */
[----:B-1----:R-:W5:Y:S01]  /*16260*/  LDL R2, [R1+0x30] ;  /* 0x0000300001027983 */ /* 0x002f620000100800 */
[----:B------:R-:W-:Y:S05]  /*16270*/  WARPSYNC.ALL ;  /* 0x0000000000007948 */ /* 0x000fea0003800000 */
[----:B------:R-:W-:Y:S01]  /*16280*/  ULDC.64 UR4, c[0x0][0xaf8] ;  /* 0x0002be0000047ab9 */ /* 0x000fe20000000a00 */
[----:B------:R-:W-:Y:S01]  /*16290*/  BSSY B6, `(.L_x_1497) ;  /* 0x000001f000067945 */ /* 0x000fe20003800000 */
[----:B------:R-:W-:Y:S01]  /*162a0*/  BAR.SYNC.DEFER_BLOCKING 0x8, 0x100 ;  /* 0x0204000000007b1d */ /* 0x000fe20000010000 */
[----:B------:R-:W-:-:S04]  /*162b0*/  ISETP.NE.U32.AND P0, PT, RZ, UR4, PT ;  /* 0x00000004ff007c0c */ /* 0x000fc8000bf05070 */
[----:B------:R-:W-:Y:S01]  /*162c0*/  ISETP.NE.AND.EX P0, PT, RZ, UR5, PT, P0 ;  /* 0x00000005ff007c0c */ /* 0x000fe2000bf05300 */
[----:B--2---:R-:W-:-:S05]  /*162d0*/  VIADD R0, R0, 0x20400 ;  /* 0x0002040000007836 */ /* 0x004fca0000000000 */
[----:B------:R-:W-:Y:S02]  /*162e0*/  LOP3.LUT P1, RZ, R0, 0x3ff, RZ, 0xc0, !PT ;  /* 0x000003ff00ff7812 */ /* 0x000fe4000782c0ff */
[----:B---3--:R-:W-:Y:S02]  /*162f0*/  SEL R0, R4, RZ, !P0 ;  /* 0x000000ff04007207 */ /* 0x008fe40004000000 */
[----:B----4-:R-:W-:-:S03]  /*16300*/  SEL R3, R3, RZ, !P0 ;  /* 0x000000ff03037207 */ /* 0x010fc60004000000 */
[----:B------:R0:W-:Y:S01]  /*16310*/  STL [R1+0x38], R0 ;  /* 0x0000380001007387 */ /* 0x0001e20000100800 */
[----:B-----5:R-:W-:-:S03]  /*16320*/  SHF.R.S32.HI R2, RZ, 0x1f, R2 ;  /* 0x0000001fff027819 */ /* 0x020fc60000011402 */
[----:B------:R1:W-:Y:S01]  /*16330*/  STL [R1+0x58], R3 ;  /* 0x0000580301007387 */ /* 0x0003e20000100800 */
[----:B0-----:R-:W-:-:S05]  /*16340*/  SHF.R.S32.HI R0, RZ, 0x1f, R18 ;  /* 0x0000001fff007819 */ /* 0x001fca0000011412 */
[----:B------:R1:W-:Y:S04]  /*16350*/  STL [R1+0x54], R0 ;  /* 0x0000540001007387 */ /* 0x0003e80000100800 */
[----:B------:R1:W-:Y:S01]  /*16360*/  STL [R1+0x48], R2 ;  /* 0x0000480201007387 */ /* 0x0003e20000100800 */
[----:B------:R-:W-:Y:S05]  /*16370*/  @!P1 BRA `(.L_x_1498) ;  /* 0x0000000000409947 */ /* 0x000fea0003800000 */
[----:B-1----:R-:W-:Y:S01]  /*16380*/  MOV R2, 0x0 ;  /* 0x0000000000027802 */ /* 0x002fe20000000f00 */
        /* <DEDUP_REMOVED lines=15> */
.L_x_1498:
[----:B------:R-:W-:Y:S05]  /*16480*/  BSYNC B6 ;  /* 0x0000000000067941 */ /* 0x000fea0003800000 */
.L_x_1497:
[----:B------:R-:W2:Y:S01]  /*16490*/  LDL R4, [R1+0x48] ;  /* 0x0000480001047983 */ /* 0x000ea20000100800 */
[----:B------:R-:W0:Y:S01]  /*164a0*/  LDC R7, c[0x0][0x448] ;  /* 0x00011200ff077b82 */ /* 0x000e220000000800 */
[----:B------:R-:W-:Y:S01]  /*164b0*/  ULDC.64 UR4, c[0x0][0x298] ;  /* 0x0000a60000047ab9 */ /* 0x000fe20000000a00 */
[----:B------:R-:W-:Y:S01]  /*164c0*/  ULDC.64 UR6, c[0x0][0x280] ;  /* 0x0000a00000067ab9 */ /* 0x000fe20000000a00 */
[----:B------:R-:W3:Y:S04]  /*164d0*/  LDL R10, [R1+0x30] ;  /* 0x00003000010a7983 */ /* 0x000ee80000100800 */
[----:B------:R-:W4:Y:S01]  /*164e0*/  LDL R9, [R1+0x54] ;  /* 0x0000540001097983 */ /* 0x000f220000100800 */
[----:B-1----:R-:W1:Y:S01]  /*164f0*/  S2R R2, SR_TID.X ;  /* 0x0000000000027919 */ /* 0x002e620000002100 */
[----:B------:R-:W1:Y:S02]  /*16500*/  S2R R0, SR_TID.X ;  /* 0x0000000000007919 */ /* 0x000e640000002100 */
[----:B------:R-:W4:Y:S04]  /*16510*/  LDL R8, [R1+0x58] ;  /* 0x0000580001087983 */ /* 0x000f280000100800 */
[----:B------:R-:W4:Y:S01]  /*16520*/  LDL R6, [R1+0x38] ;  /* 0x0000380001067983 */ /* 0x000f220000100800 */
[----:B0-----:R-:W-:-:S13]  /*16530*/  ISETP.NE.AND P0, PT, R7, 0x1, PT ;  /* 0x000000010700780c */ /* 0x001fda0003f05270 */
[----:B------:R-:W0:Y:S01]  /*16540*/  @P0 LDC R3, c[0x0][0x450] ;  /* 0x00011400ff030b82 */ /* 0x000e220000000800 */
[----:B-1----:R-:W-:-:S04]  /*16550*/  LOP3.LUT R2, R2, 0x7f, RZ, 0xc0, !PT ;  /* 0x0000007f02027812 */ /* 0x002fc800078ec0ff */
[----:B------:R-:W-:Y:S01]  /*16560*/  SHF.R.U32.HI R2, RZ, 0x3, R2 ;  /* 0x00000003ff027819 */ /* 0x000fe20000011602 */
[----:B------:R-:W-:-:S05]  /*16570*/  IMAD.SHL.U32 R0, R0, 0x10, RZ ;  /* 0x0000001000007824 */ /* 0x000fca00078e00ff */
[----:B------:R-:W-:Y:S02]  /*16580*/  LOP3.LUT R0, R2, 0x70, R0, 0xf8, !PT ;  /* 0x0000007002007812 */ /* 0x000fe400078ef800 */
[----:B------:R-:W1:Y:S03]  /*16590*/  @P0 LDC R2, c[0x0][0x44c] ;  /* 0x00011300ff020b82 */ /* 0x000e660000000800 */
[----:B------:R-:W-:-:S04]  /*165a0*/  IMAD R5, R17, 0x40, R0 ;  /* 0x0000004011057824 */ /* 0x000fc800078e0200 */
[----:B------:R-:W-:Y:S01]  /*165b0*/  IMAD.MOV.U32 R0, RZ, RZ, R5 ;  /* 0x000000ffff007224 */ /* 0x000fe200078e0005 */
[----:B------:R4:W-:Y:S01]  /*165c0*/  STL [R1+0x2c], R5 ;  /* 0x00002c0501007387 */ /* 0x0009e20000100800 */
[----:B-1----:R-:W-:-:S05]  /*165d0*/  @P0 IMAD.HI.U32 R2, R5, R2, RZ ;  /* 0x0000000205020227 */ /* 0x002fca00078e00ff */
[----:B0-----:R-:W-:Y:S01]  /*165e0*/  @P0 SHF.R.U32.HI R0, RZ, R3, R2 ;  /* 0x00000003ff000219 */ /* 0x001fe20000011602 */
[----:B--2---:R-:W-:-:S04]  /*165f0*/  IMAD R2, R4, UR4, RZ ;  /* 0x0000000404027c24 */ /* 0x004fc8000f8e02ff */
[C---:B---3--:R-:W-:Y:S02]  /*16600*/  IMAD R4, R10.reuse, UR5, R2 ;  /* 0x000000050a047c24 */ /* 0x048fe4000f8e0202 */
[----:B------:R-:W-:Y:S01]  /*16610*/  IMAD.WIDE.U32 R2, R10, UR4, RZ ;  /* 0x000000040a027c25 */ /* 0x000fe2000f8e00ff */
[----:B------:R-:W-:-:S03]  /*16620*/  ULDC.64 UR4, c[0x0][0x2d8] ;  /* 0x0000b60000047ab9 */ /* 0x000fc60000000a00 */
[----:B------:R-:W-:Y:S02]  /*16630*/  IMAD.IADD R3, R3, 0x1, R4 ;  /* 0x0000000103037824 */ /* 0x000fe400078e0204 */
[----:B----4-:R-:W-:Y:S02]  /*16640*/  IMAD R4, R9, UR4, RZ ;  /* 0x0000000409047c24 */ /* 0x010fe4000f8e02ff */
        /* <DEDUP_REMOVED lines=22> */
[----:B------:R-:W-:Y:S01]  /*167b0*/  IMAD.WIDE.U32 R4, R0, UR4, R2 ;  /* 0x0000000400047c25 */ /* 0x000fe2000f8e0002 */
        /* <DEDUP_REMOVED lines=47> */
.L_x_1658:
        /* <DEDUP_REMOVED lines=12> */
.L_x_1500:
        /* <DEDUP_REMOVED lines=38> */
.L_x_1502:
[----:B------:R-:W-:Y:S05]  /*16dd0*/  BSYNC B6 ;  /* 0x0000000000067941 */ /* 0x000fea0003800000 */
.L_x_1501:
        /* <DEDUP_REMOVED lines=21> */
[----:B------:R-:W-:-:S03]  /*16f30*/  ULDC.64 UR4, c[0x0][0x3d0] ;  /* 0x0000f40000047ab9 */ /* 0x000fc60000000a00 */
[----:B------:R-:W2:Y:S01]  /*16f40*/  @P0 LDC R4, c[0x0][0x44c] ;  /* 0x00011300ff040b82 */ /* 0x000ea20000000800 */
[----:B------:R-:W-:Y:S02]  /*16f50*/  IMAD.IADD R3, R3, 0x1, R0 ;  /* 0x0000000103037824 */ /* 0x000fe400078e0200 */
        /* <DEDUP_REMOVED lines=16> */
[----:B------:R-:W-:Y:S01]  /*17060*/  SHF.R.S32.HI R0, RZ, 0x1f, R4 ;  /* 0x0000001fff007819 */ /* 0x000fe20000011404 */
[----:B------:R-:W-:-:S04]  /*17070*/  IMAD.WIDE.U32 R2, R4, UR4, R2 ;  /* 0x0000000404027c25 */ /* 0x000fc8000f8e0002 */
[----:B------:R-:W-:-:S04]  /*17080*/  IMAD R0, R0, UR4, RZ ;  /* 0x0000000400007c24 */ /* 0x000fc8000f8e02ff */
[----:B------:R-:W-:Y:S01]  /*17090*/  IMAD R4, R4, UR5, R0 ;  /* 0x0000000504047c24 */ /* 0x000fe2000f8e0200 */
[----:B------:R-:W-:Y:S02]  /*170a0*/  ULDC.64 UR4, c[0x0][0x390] ;  /* 0x0000e40000047ab9 */ /* 0x000fe40000000a00 */
[----:B------:R-:W-:Y:S01]  /*170b0*/  LEA R0, P0, R2, UR4, 0x1 ;  /* 0x0000000402007c11 */ /* 0x000fe2000f8008ff */
[----:B------:R-:W-:Y:S01]  /*170c0*/  ULDC UR4, c[0x0][0x3b8] ;  /* 0x0000ee0000047ab9 */ /* 0x000fe20000000800 */
[----:B0-----:R-:W-:Y:S01]  /*170d0*/  IMAD.SHL.U32 R10, R6, 0x8, RZ ;  /* 0x00000008060a7824 */ /* 0x001fe200078e00ff */
[----:B------:R-:W-:Y:S02]  /*170e0*/  ISETP.GE.AND P1, PT, R8, UR4, PT ;  /* 0x0000000408007c0c */ /* 0x000fe4000bf26270 */
[----:B------:R-:W0:Y:S02]  /*170f0*/  S2R R8, SR_TID.X ;  /* 0x0000000000087919 */ /* 0x000e240000002100 */
        /* <DEDUP_REMOVED lines=11> */
[----:B------:R0:W-:Y:S01]  /*171b0*/  STL [R1+0x8], R9 ;  /* 0x0000080901007387 */ /* 0x0001e20000100800 */
[----:B------:R-:W-:Y:S01]  /*171c0*/  IMAD.IADD R4, R3, 0x1, R4 ;  /* 0x0000000103047824 */ /* 0x000fe200078e0204 */
        /* <DEDUP_REMOVED lines=37> */
[----:B---3--:R-:W-:-:S05]  /*17420*/  IMAD R7, R3, R7, RZ ;  /* 0x0000000703077224 */ /* 0x008fca00078e02ff */
        /* <DEDUP_REMOVED lines=8> */
[----:B------:R-:W-:Y:S01]  /*174b0*/  @!P2 SHF.R.U32.HI R2, RZ, 0x2, R2 ;  /* 0x00000002ff02a819 */ /* 0x000fe20000011602 */
[----:B------:R-:W0:Y:S01]  /*174c0*/  S2R R3, SR_TID.X ;  /* 0x0000000000037919 */ /* 0x000e220000002100 */
[----:B------:R-:W-:Y:S02]  /*174d0*/  @P3 LOP3.LUT R12, R12, 0x100, RZ, 0xfc, !PT ;  /* 0x000001000c0c3812 */ /* 0x000fe400078efcff */
[----:B------:R-:W-:-:S02]  /*174e0*/  @!P2 ISETP.NE.U32.AND P3, PT, R2, RZ, PT ;  /* 0x000000ff0200a20c */ /* 0x000fc40003f65070 */
[----:B------:R-:W-:Y:S02]  /*174f0*/  @!P2 LOP3.LUT R2, R6, 0x80, RZ, 0xc0, !PT ;  /* 0x000000800602a812 */ /* 0x000fe400078ec0ff */
[----:B------:R-:W-:Y:S02]  /*17500*/  LOP3.LUT R12, R12, 0xffffffdf, RZ, 0xc0, !PT ;  /* 0xffffffdf0c0c7812 */ /* 0x000fe400078ec0ff */
[----:B------:R-:W-:-:S07]  /*17510*/  @!P2 SHF.R.U32.HI R2, RZ, 0x3, R2 ;  /* 0x00000003ff02a819 */ /* 0x000fce0000011602 */
[----:B------:R-:W-:Y:S02]  /*17520*/  @P3 LOP3.LUT R12, R12, 0x20, RZ, 0xfc, !PT ;  /* 0x000000200c0c3812 */ /* 0x000fe400078efcff */
[----:B------:R-:W-:Y:S02]  /*17530*/  @!P2 ISETP.NE.U32.AND P3, PT, R2, RZ, PT ;  /* 0x000000ff0200a20c */ /* 0x000fe40003f65070 */
[----:B------:R-:W1:Y:S04]  /*17540*/  SHFL.IDX PT, R2, R0, RZ, 0x181f ;  /* 0x00181fff00027589 */ /* 0x000e6800000e0000 */
[----:B------:R-:W2:Y:S01]  /*17550*/  SHFL.IDX PT, R8, R4, RZ, 0x181f ;  /* 0x00181fff04087589 */ /* 0x000ea200000e0000 */
[----:B0-----:R-:W-:-:S05]  /*17560*/  IMAD.SHL.U32 R13, R3, 0x8, RZ ;  /* 0x00000008030d7824 */ /* 0x001fca00078e00ff */
[----:B------:R-:W-:-:S04]  /*17570*/  LOP3.LUT R13, R13, 0x38, RZ, 0xc0, !PT ;  /* 0x000000380d0d7812 */ /* 0x000fc800078ec0ff */
[----:B-1----:R-:W-:-:S05]  /*17580*/  @!P2 LEA R3, P6, R13, R2, 0x1 ;  /* 0x000000020d03a211 */ /* 0x002fca00078c08ff */
[----:B--2---:R-:W-:Y:S01]  /*17590*/  @!P2 IMAD.X R2, RZ, RZ, R8, P6 ;  /* 0x000000ffff02a224 */ /* 0x004fe200030e0608 */
[----:B------:R-:W-:-:S04]  /*175a0*/  LOP3.LUT R12, R12, 0xfffffdff, RZ, 0xc0, !PT ;  /* 0xfffffdff0c0c7812 */ /* 0x000fc800078ec0ff */
        /* <DEDUP_REMOVED lines=36> */
[----:B------:R-:W-:-:S03]  /*177f0*/  ISETP.GE.AND P2, PT, R10, R7, PT ;  /* 0x000000070a00720c */ /* 0x000fc60003f46270 */
[----:B------:R-:W-:Y:S04]  /*17800*/  SHFL.IDX PT, R10, R4, 0x2, 0x181f ;  /* 0x00581f00040a7f89 */ /* 0x000fe800000e0000 */
[----:B0-----:R-:W0:Y:S01]  /*17810*/  SHFL.IDX PT, R3, R0, 0x2, 0x181f ;  /* 0x00581f0000037f89 */ /* 0x001e2200000e0000 */
[----:B------:R-:W-:-:S04]  /*17820*/  LOP3.LUT R12, R12, 0xffffff7f, RZ, 0xc0, !PT ;  /* 0xffffff7f0c0c7812 */ /* 0x000fc800078ec0ff */
[----:B------:R-:W-:Y:S02]  /*17830*/  @P6 LOP3.LUT R12, R12, 0x80, RZ, 0xfc, !PT ;  /* 0x000000800c0c6812 */ /* 0x000fe400078efcff */
        /* <DEDUP_REMOVED lines=22> */
.L_x_1668:
        /* <DEDUP_REMOVED lines=31> */
.L_x_1505:
[----:B------:R-:W-:Y:S05]  /*17b90*/  BSYNC B0 ;  /* 0x0000000000007941 */ /* 0x000fea0003800000 */
.L_x_1504:
[----:B--2---:R2:W5:Y:S01]  /*17ba0*/  LDL R0, [R1+0x4] ;  /* 0x0000040001007983 */ /* 0x0045620000100800 */
[----:B------:R-:W-:Y:S01]  /*17bb0*/  PLOP3.LUT P0, PT, PT, PT, PT, 0x80, 0x0 ;  /* 0x000000000000781c */ /* 0x000fe20003f0f070 */
[----:B------:R-:W-:-:S12]  /*17bc0*/  NOP ;  /* 0x0000000000007918 */ /* 0x000fd80000000000 */
.L_x_1506:
        /* <DEDUP_REMOVED lines=19> */
.L_x_1669:
[----:B------:R-:W-:Y:S05]  /*17d00*/  BSYNC B0 ;  /* 0x0000000000007941 */ /* 0x000fea0003800000 */
.L_x_1507:
        /* <DEDUP_REMOVED lines=16> */
.L_x_1670:
[----:B------:R-:W-:Y:S05]  /*17e10*/  BSYNC B1 ;  /* 0x0000000000017941 */ /* 0x000fea0003800000 */
.L_x_1511:
        /* <DEDUP_REMOVED lines=9> */
.L_x_1514:
[----:B------:R-:W-:Y:S05]  /*17eb0*/  BSYNC B1 ;  /* 0x0000000000017941 */ /* 0x000fea0003800000 */
.L_x_1513:
        /* <DEDUP_REMOVED lines=14> */
.L_x_1515:
        /* <DEDUP_REMOVED lines=16> */
.L_x_1516:
        /* <DEDUP_REMOVED lines=16> */
.L_x_1517:
        /* <DEDUP_REMOVED lines=16> */
.L_x_1518:
        /* <DEDUP_REMOVED lines=16> */
.L_x_1519:
        /* <DEDUP_REMOVED lines=16> */
.L_x_1520:
        /* <DEDUP_REMOVED lines=16> */
.L_x_1521:
        /* <DEDUP_REMOVED lines=16> */
.L_x_1522:
        /* <DEDUP_REMOVED lines=11> */
.L_x_1510:
[----:B------:R-:W-:Y:S05]  /*18750*/  BSYNC B0 ;  /* 0x0000000000007941 */ /* 0x000fea0003800000 */
.L_x_1509:
        /* <DEDUP_REMOVED lines=51> */
.L_x_1529:
[----:B-1----:R-:W3:Y:S01]  /*18a90*/  LDL R2, [R1+0x4] ;  /* 0x0000040001027983 */ /* 0x002ee20000100800 */
[----:B------:R-:W-:Y:S01]  /*18aa0*/  SHF.L.U32 R5, R7, 0x1f, RZ ;  /* 0x0000001f07057819 */ /* 0x000fe200000006ff */
[----:B------:R-:W1:Y:S01]  /*18ab0*/  S2R R3, SR_TID.X ;  /* 0x0000000000037919 */ /* 0x000e620000002100 */
[----:B------:R-:W-:Y:S01]  /*18ac0*/  BSSY B3, `(.L_x_1530) ;  /* 0x0000006000037945 */ /* 0x000fe20003800000 */
[----:B-1----:R-:W-:-:S04]  /*18ad0*/  LOP3.LUT R3, R3, 0x7f, RZ, 0xc0, !PT ;  /* 0x0000007f03037812 */ /* 0x002fc800078ec0ff */
[----:B------:R-:W-:Y:S01]  /*18ae0*/  ISETP.NE.AND P1, PT, R3, RZ, PT ;  /* 0x000000ff0300720c */ /* 0x000fe20003f25270 */
[----:B---3--:R-:W-:-:S04]  /*18af0*/  IMAD R2, R8, 0x8, R2 ;  /* 0x0000000808027824 */ /* 0x008fc800078e0202 */
[----:B------:R-:W1:Y:S02]  /*18b00*/  SYNCS.PHASECHK.TRANS64.TRYWAIT P0, [R2+URZ+0x38840], R5 ;  /* 0x03884005020075a7 */ /* 0x000e64000800017f */
[----:B-1----:R-:W-:Y:S06]  /*18b10*/  @!P0 BRA `(.L_x_1531) ;  /* 0x00000054008c8947 */ /* 0x002fec0003800000 */
.L_x_1671:
[----:B------:R-:W-:Y:S05]  /*18b20*/  BSYNC B3 ;  /* 0x0000000000037941 */ /* 0x000fea0003800000 */
.L_x_1530:
        /* <DEDUP_REMOVED lines=9> */
.L_x_1533:
[----:B------:R-:W-:Y:S05]  /*18bc0*/  BSYNC B3 ;  /* 0x0000000000037941 */ /* 0x000fea0003800000 */
.L_x_1532:
        /* <DEDUP_REMOVED lines=14> */
.L_x_1534:
        /* <DEDUP_REMOVED lines=14> */
.L_x_1672:
[----:B------:R-:W-:Y:S05]  /*18d90*/  BSYNC B3 ;  /* 0x0000000000037941 */ /* 0x000fea0003800000 */
.L_x_1535:
[----:B------:R-:W-:Y:S01]  /*18da0*/  BSSY B3, `(.L_x_1537) ;  /* 0x000000b000037945 */ /* 0x000fe20003800000 */
[----:B------:R-:W-:Y:S02]  /*18db0*/  IMAD.MOV.U32 R8, RZ, RZ, 0x0 ;  /* 0x00000000ff087424 */ /* 0x000fe400078e00ff */
[----:B------:R-:W-:Y:S01]  /*18dc0*/  IMAD.MOV.U32 R9, RZ, RZ, 0x14f00000 ;  /* 0x14f00000ff097424 */ /* 0x000fe200078e00ff */
[----:B------:R-:W-:Y:S06]  /*18dd0*/  @P1 BRA `(.L_x_1538) ;  /* 0x00000000001c1947 */ /* 0x000fec0003800000 */
[----:B------:R-:W3:Y:S02]  /*18de0*/  S2R R3, SR_TID.X ;  /* 0x0000000000037919 */ /* 0x000ee40000002100 */
[----:B---3--:R-:W-:Y:S01]  /*18df0*/  LOP3.LUT R4, R3, 0x1f, RZ, 0xc0, !PT ;  /* 0x0000001f03047812 */ /* 0x008fe200078ec0ff */
[----:B------:R-:W-:-:S03]  /*18e00*/  IMAD.MOV.U32 R3, RZ, RZ, 0x10000 ;  /* 0x00010000ff037424 */ /* 0x000fc600078e00ff */
[----:B------:R-:W-:Y:S01]  /*18e10*/  ISETP.NE.AND P0, PT, R4, RZ, PT ;  /* 0x000000ff0400720c */ /* 0x000fe20003f05270 */
[----:B------:R3:W-:-:S12]  /*18e20*/  SYNCS.ARRIVE.TRANS64 RZ, [R2+URZ+0x38850], R3 ;  /* 0x0388500302ff79a7 */ /* 0x0007d8000800003f */
[----:B---3--:R-:W-:Y:S05]  /*18e30*/  @!P0 BRA `(.L_x_1538) ;  /* 0x0000000000048947 */ /* 0x008fea0003800000 */
[----:B------:R-:W-:Y:S01]  /*18e40*/  BPT.TRAP 0x1 ;  /* 0x000000040000795c */ /* 0x000fe20000300000 */
.L_x_1538:
[----:B------:R-:W-:Y:S05]  /*18e50*/  BSYNC B3 ;  /* 0x0000000000037941 */ /* 0x000fea0003800000 */
.L_x_1537:
[----:B------:R-:W3:Y:S04]  /*18e60*/  LDL R4, [R1+0x4] ;  /* 0x0000040001047983 */ /* 0x000ee80000100800 */
[----:B------:R-:W3:Y:S01]  /*18e70*/  LDL R3, [R1+0xc] ;  /* 0x00000c0001037983 */ /* 0x000ee20000100800 */
[----:B------:R-:W-:Y:S01]  /*18e80*/  R2UR UR10, R7 ;  /* 0x00000000070a72ca */ /* 0x000fe200000e0000 */
[----:B------:R-:W-:Y:S01]  /*18e90*/  UIADD3 UR4, UP0, UR38, 0x470, URZ ;  /* 0x0000047026047890 */ /* 0x000fe2000ff1e03f */
[----:B------:R-:W-:Y:S01]  /*18ea0*/  R2UR UR6, R8 ;  /* 0x00000000080672ca */ /* 0x000fe200000e0000 */
[----:B01----:R-:W-:Y:S01]  /*18eb0*/  VIADD R2, R2, 0x38850 ;  /* 0x0003885002027836 */ /* 0x003fe20000000000 */
[----:B------:R-:W-:Y:S01]  /*18ec0*/  R2UR UR7, R9 ;  /* 0x00000000090772ca */ /* 0x000fe200000e0000 */
[----:B------:R-:W-:Y:S01]  /*18ed0*/  UIADD3.X UR5, URZ, UR39, URZ, UP0, !UPT ;  /* 0x000000273f057290 */ /* 0x000fe200087fe43f */
[----:B------:R-:W-:Y:S01]  /*18ee0*/  PLOP3.LUT P0, PT, PT, PT, PT, 0x80, 0x0 ;  /* 0x000000000000781c */ /* 0x000fe20003f0f070 */
[----:B---3--:R-:W-:-:S04]  /*18ef0*/  IMAD R3, R3, 0x10000, R4 ;  /* 0x0001000003037824 */ /* 0x008fc800078e0204 */
[----:B------:R-:W-:-:S08]  /*18f00*/  VIADD R4, R3, 0x400 ;  /* 0x0000040003047836 */ /* 0x000fd00000000000 */
.L_x_1539:
        /* <DEDUP_REMOVED lines=16> */
.L_x_1540:
        /* <DEDUP_REMOVED lines=16> */
.L_x_1541:
        /* <DEDUP_REMOVED lines=16> */
.L_x_1542:
        /* <DEDUP_REMOVED lines=16> */
.L_x_1543:
        /* <DEDUP_REMOVED lines=16> */
.L_x_1544:
        /* <DEDUP_REMOVED lines=16> */
.L_x_1545:
        /* <DEDUP_REMOVED lines=16> */
.L_x_1546:
        /* <DEDUP_REMOVED lines=11> */
.L_x_1528:
[----:B------:R-:W-:Y:S05]  /*196c0*/  BSYNC B1 ;  /* 0x0000000000017941 */ /* 0x000fea0003800000 */
.L_x_1527:
[----:B------:R-:W3:Y:S02]  /*196d0*/  LDL.LU R4, [R1+0x3c] ;  /* 0x00003c0001047983 */ /* 0x000ee40000300800 */
[----:B---3--:R-:W-:-:S07]  /*196e0*/  VIADD R0, R4, 0xfffffffd ;  /* 0xfffffffd04007836 */ /* 0x008fce0000000000 */
.L_x_1526:
[----:B------:R-:W-:Y:S05]  /*196f0*/  BSYNC B2 ;  /* 0x0000000000027941 */ /* 0x000fea0003800000 */
.L_x_1525:
[----:B------:R-:W3:Y:S01]  /*19700*/  LDL.LU R2, [R1+0x34] ;  /* 0x0000340001027983 */ /* 0x000ee20000300800 */
[----:B------:R-:W-:-:S05]  /*19710*/  IMAD.MOV R6, RZ, RZ, -R6 ;  /* 0x000000ffff067224 */ /* 0x000fca00078e0a06 */
[----:B---3--:R-:W-:-:S13]  /*19720*/  ISETP.NE.AND P0, PT, R2, R6, PT ;  /* 0x000000060200720c */ /* 0x008fda0003f05270 */
[----:B------:R-:W-:Y:S05]  /*19730*/  @!P0 BRA `(.L_x_1524) ;  /* 0x0000001c00488947 */ /* 0x000fea0003800000 */
.L_x_1587:
[----:B------:R-:W3:Y:S04]  /*19740*/  LDL R4, [R1+0x8] ;  /* 0x0000080001047983 */ /* 0x000ee80000100800 */
[----:B------:R-:W0:Y:S04]  /*19750*/  LDL.LU R3, [R1+0xc] ;  /* 0x00000c0001037983 */ /* 0x000e280000300800 */
        /* <DEDUP_REMOVED lines=35> */
.L_x_1549:
[----:B0-----:R-:W3:Y:S01]  /*19990*/  LDL R2, [R1+0x4] ;  /* 0x0000040001027983 */ /* 0x001ee20000100800 */
[----:B------:R-:W0:Y:S02]  /*199a0*/  S2R R3, SR_TID.X ;  /* 0x0000000000037919 */ /* 0x000e240000002100 */
[----:B0-----:R-:W-:Y:S02]  /*199b0*/  LOP3.LUT R4, R3, 0x7f, RZ, 0xc0, !PT ;  /* 0x0000007f03047812 */ /* 0x001fe400078ec0ff */
[----:B------:R-:W-:Y:S01]  /*199c0*/  SHF.L.U32 R3, R6, 0x1f, RZ ;  /* 0x0000001f06037819 */ /* 0x000fe200000006ff */
[----:B------:R-:W-:Y:S01]  /*199d0*/  BSSY B2, `(.L_x_1550) ;  /* 0x0000005000027945 */ /* 0x000fe20003800000 */
[----:B------:R-:W-:Y:S01]  /*199e0*/  ISETP.NE.AND P1, PT, R4, RZ, PT ;  /* 0x000000ff0400720c */ /* 0x000fe20003f25270 */
[----:B---3--:R-:W-:-:S04]  /*199f0*/  IMAD R2, R7, 0x8, R2 ;  /* 0x0000000807027824 */ /* 0x008fc800078e0202 */
[----:B------:R-:W0:Y:S02]  /*19a00*/  SYNCS.PHASECHK.TRANS64.TRYWAIT P0, [R2+URZ+0x38840], R3 ;  /* 0x03884003020075a7 */ /* 0x000e24000800017f */
[----:B0-----:R-:W-:Y:S06]  /*19a10*/  @!P0 BRA `(.L_x_1551) ;  /* 0x0000004400f48947 */ /* 0x001fec0003800000 */
.L_x_1673:
[----:B------:R-:W-:Y:S05]  /*19a20*/  BSYNC B2 ;  /* 0x0000000000027941 */ /* 0x000fea0003800000 */
.L_x_1550:
        /* <DEDUP_REMOVED lines=9> */
.L_x_1553:
[----:B------:R-:W-:Y:S05]  /*19ac0*/  BSYNC B2 ;  /* 0x0000000000027941 */ /* 0x000fea0003800000 */
.L_x_1552:
        /* <DEDUP_REMOVED lines=13> */
.L_x_1554:
        /* <DEDUP_REMOVED lines=14> */
.L_x_1674:
[----:B------:R-:W-:Y:S05]  /*19c80*/  BSYNC B2 ;  /* 0x0000000000027941 */ /* 0x000fea0003800000 */
.L_x_1555:
        /* <DEDUP_REMOVED lines=11> */
.L_x_1558:
[----:B------:R-:W-:Y:S05]  /*19d40*/  BSYNC B2 ;  /* 0x0000000000027941 */ /* 0x000fea0003800000 */
.L_x_1557:
        /* <DEDUP_REMOVED lines=10> */
.L_x_1559:
        /* <DEDUP_REMOVED lines=16> */
.L_x_1560:
        /* <DEDUP_REMOVED lines=16> */
.L_x_1561:
        /* <DEDUP_REMOVED lines=16> */
.L_x_1562:
        /* <DEDUP_REMOVED lines=16> */
.L_x_1563:
        /* <DEDUP_REMOVED lines=16> */
.L_x_1564:
        /* <DEDUP_REMOVED lines=16> */
.L_x_1565:
        /* <DEDUP_REMOVED lines=16> */
.L_x_1566:
        /* <DEDUP_REMOVED lines=11> */
.L_x_1548:
[----:B------:R-:W-:Y:S05]  /*1a5a0*/  BSYNC B1 ;  /* 0x0000000000017941 */ /* 0x000fea0003800000 */
.L_x_1547:
[----:B------:R-:W3:Y:S01]  /*1a5b0*/  LDL R5, [R1+0x8] ;  /* 0x0000080001057983 */ /* 0x000ee20000100800 */
[----:B------:R-:W-:Y:S01]  /*1a5c0*/  VIADD R7, R7, 0x1 ;  /* 0x0000000107077836 */ /* 0x000fe20000000000 */
[----:B------:R-:W-:Y:S04]  /*1a5d0*/  BSSY B1, `(.L_x_1567) ;  /* 0x00000e5000017945 */ /* 0x000fe80003800000 */
[----:B------:R-:W-:-:S04]  /*1a5e0*/  ISETP.NE.AND P0, PT, R7, 0x2, PT ;  /* 0x000000020700780c */ /* 0x000fc80003f05270 */
[----:B------:R-:W-:Y:S02]  /*1a5f0*/  SEL R2, RZ, 0x1, P0 ;  /* 0x00000001ff027807 */ /* 0x000fe40000000000 */
[----:B------:R-:W-:Y:S02]  /*1a600*/  SEL R9, R7, RZ, P0 ;  /* 0x000000ff07097207 */ /* 0x000fe40000000000 */
[----:B------:R-:W-:-:S05]  /*1a610*/  LOP3.LUT R8, R6, R2, RZ, 0x3c, !PT ;  /* 0x0000000206087212 */ /* 0x000fca00078e3cff */
[----:B------:R0:W-:Y:S04]  /*1a620*/  STL [R1+0x1c], R8 ;  /* 0x00001c0801007387 */ /* 0x0001e80000100800 */
[----:B------:R0:W-:Y:S01]  /*1a630*/  STL [R1+0xc], R9 ;  /* 0x00000c0901007387 */ /* 0x0001e20000100800 */
[----:B---3--:R-:W-:-:S13]  /*1a640*/  LOP3.LUT P2, RZ, R5, 0x1, RZ, 0xc0, !PT ;  /* 0x0000000105ff7812 */ /* 0x008fda000784c0ff */
[----:B0-----:R-:W-:Y:S05]  /*1a650*/  @!P2 BRA `(.L_x_1568) ;  /* 0x0000000c0070a947 */ /* 0x001fea0003800000 */
[----:B------:R-:W-:Y:S01]  /*1a660*/  ULDC.64 UR4, c[0x0][0x418] ;  /* 0x0001060000047ab9 */ /* 0x000fe20000000a00 */
[----:B------:R-:W-:Y:S01]  /*1a670*/  VIADD R6, R0, 0xffffffff ;  /* 0xffffffff00067836 */ /* 0x000fe20000000000 */
        /* <DEDUP_REMOVED lines=23> */
.L_x_1569:
        /* <DEDUP_REMOVED lines=9> */
.L_x_1675:
[----:B------:R-:W-:Y:S05]  /*1a880*/  BSYNC B2 ;  /* 0x0000000000027941 */ /* 0x000fea0003800000 */
.L_x_1570:
        /* <DEDUP_REMOVED lines=9> */
.L_x_1573:
[----:B------:R-:W-:Y:S05]  /*1a920*/  BSYNC B2 ;  /* 0x0000000000027941 */ /* 0x000fea0003800000 */
.L_x_1572:
[----:B------:R-:W3:Y:S04]  /*1a930*/  LDL R8, [R1+0x4] ;  /* 0x0000040001087983 */ /* 0x000ee80000100800 */
        /* <DEDUP_REMOVED lines=13> */
.L_x_1574:
        /* <DEDUP_REMOVED lines=14> */
.L_x_1676:
[----:B------:R-:W-:Y:S05]  /*1aaf0*/  BSYNC B2 ;  /* 0x0000000000027941 */ /* 0x000fea0003800000 */
.L_x_1575:
        /* <DEDUP_REMOVED lines=11> */
.L_x_1578:
[----:B------:R-:W-:Y:S05]  /*1abb0*/  BSYNC B2 ;  /* 0x0000000000027941 */ /* 0x000fea0003800000 */
.L_x_1577:
        /* <DEDUP_REMOVED lines=11> */
.L_x_1579:
        /* <DEDUP_REMOVED lines=16> */
.L_x_1580:
        /* <DEDUP_REMOVED lines=16> */
.L_x_1581:
        /* <DEDUP_REMOVED lines=16> */
.L_x_1582:
        /* <DEDUP_REMOVED lines=16> */
.L_x_1583:
        /* <DEDUP_REMOVED lines=16> */
.L_x_1584:
        /* <DEDUP_REMOVED lines=16> */
.L_x_1585:
        /* <DEDUP_REMOVED lines=16> */
.L_x_1586:
        /* <DEDUP_REMOVED lines=11> */
.L_x_1568:
[----:B------:R-:W-:Y:S05]  /*1b420*/  BSYNC B1 ;  /* 0x0000000000017941 */ /* 0x000fea0003800000 */
.L_x_1567:
[C---:B------:R-:W-:Y:S01]  /*1b430*/  ISETP.GT.AND P0, PT, R0.reuse, 0x1, PT ;  /* 0x000000010000780c */ /* 0x040fe20003f04270 */
[----:B------:R-:W-:-:S12]  /*1b440*/  VIADD R0, R0, 0xfffffffe ;  /* 0xfffffffe00007836 */ /* 0x000fd80000000000 */
[----:B------:R-:W-:Y:S05]  /*1b450*/  @P0 BRA `(.L_x_1587) ;  /* 0xffffffe000b80947 */ /* 0x000fea000383ffff */
.L_x_1524:
[----:B------:R-:W-:Y:S05]  /*1b460*/  BSYNC B0 ;  /* 0x0000000000007941 */ /* 0x000fea0003800000 */
.L_x_1523:
        /* <DEDUP_REMOVED lines=24> */
.L_x_1589:
[----:B------:R-:W-:Y:S05]  /*1b5f0*/  BSYNC B0 ;  /* 0x0000000000007941 */ /* 0x000fea0003800000 */
.L_x_1588:
[----:B------:R-:W-:-:S05]  /*1b600*/  SEL R0, R0, RZ, P0 ;  /* 0x000000ff00007207 */ /* 0x000fca0000000000 */
[----:B------:R3:W-:Y:S02]  /*1b610*/  STL [R1+0xc], R0 ;  /* 0x00000c0001007387 */ /* 0x0007e40000100800 */
.L_x_1485:
[----:B------:R-:W-:Y:S05]  /*1b620*/  BSYNC B7 ;  /* 0x0000000000077941 */ /* 0x000fea0003800000 */
.L_x_1483:
        /* <DEDUP_REMOVED lines=13> */
.L_x_1590:
        /* <DEDUP_REMOVED lines=36> */
.L_x_1686:
[----:B------:R-:W-:Y:S02]  /*1b940*/  ULDC UR4, c[0x0][0xd38] ;  /* 0x00034e0000047ab9 */ /* 0x000fe40000000800 */
[----:B------:R-:W-:-:S04]  /*1b950*/  IMAD.U32 R16, RZ, RZ, UR4 ;  /* 0x00000004ff107e24 */ /* 0x000fc8000f8e00ff */
[----:B-1----:R-:W-:-:S04]  /*1b960*/  IMAD R6, R6, R16, RZ ;  /* 0x0000001006067224 */ /* 0x002fc800078e02ff */
[----:B------:R-:W-:-:S05]  /*1b970*/  IMAD.IADD R4, R4, 0x1, R6 ;  /* 0x0000000104047824 */ /* 0x000fca00078e0206 */
[----:B------:R-:W-:-:S13]  /*1b980*/  ISETP.GT.AND P6, PT, R4, R0, PT ;  /* 0x000000000400720c */ /* 0x000fda0003fc4270 */
[----:B------:R-:W-:Y:S05]  /*1b990*/  @P6 BRA `(.L_x_1593) ;  /* 0x00000000009c6947 */ /* 0x000fea0003800000 */
.L_x_1598:
        /* <DEDUP_REMOVED lines=14> */
.L_x_1596:
[----:B------:R-:W-:Y:S05]  /*1ba80*/  BSYNC B0 ;  /* 0x0000000000007941 */ /* 0x000fea0003800000 */
.L_x_1595:
        /* <DEDUP_REMOVED lines=18> */
.L_x_1694:
[----:B------:R-:W-:Y:S02]  /*1bbb0*/  ULDC UR4, c[0x0][0xd38] ;  /* 0x00034e0000047ab9 */ /* 0x000fe40000000800 */
[----:B------:R-:W-:-:S04]  /*1bbc0*/  IMAD.U32 R16, RZ, RZ, UR4 ;  /* 0x00000004ff107e24 */ /* 0x000fc8000f8e00ff */
[----:B-1----:R-:W-:-:S04]  /*1bbd0*/  IMAD R6, R6, R16, RZ ;  /* 0x0000001006067224 */ /* 0x002fc800078e02ff */
[----:B------:R-:W-:-:S05]  /*1bbe0*/  IMAD.IADD R4, R6, 0x1, R4 ;  /* 0x0000000106047824 */ /* 0x000fca00078e0204 */
[----:B------:R-:W-:-:S13]  /*1bbf0*/  ISETP.GT.AND P6, PT, R4, R0, PT ;  /* 0x000000000400720c */ /* 0x000fda0003fc4270 */
[----:B------:R-:W-:Y:S05]  /*1bc00*/  @!P6 BRA `(.L_x_1598) ;  /* 0xfffffffc0064e947 */ /* 0x000fea000383ffff */
.L_x_1593:
        /* <DEDUP_REMOVED lines=8> */
.L_x_1698:
[----:B------:R-:W-:Y:S01]  /*1bc90*/  ISETP.NE.AND P0, PT, R5, RZ, PT ;  /* 0x000000ff0500720c */ /* 0x000fe20003f05270 */
[----:B-1----:R-:W-:-:S12]  /*1bca0*/  IMAD.MOV.U32 R3, RZ, RZ, RZ ;  /* 0x000000ffff037224 */ /* 0x002fd800078e00ff */
[----:B------:R-:W-:Y:S05]  /*1bcb0*/  @!P0 BRA `(.L_x_1600) ;  /* 0x0000000000148947 */ /* 0x000fea0003800000 */
[----:B------:R-:W-:Y:S01]  /*1bcc0*/  UMOV UR4, 0xffffffff ;  /* 0xffffffff00047882 */ /* 0x000fe20000000000 */
[----:B------:R-:W-:Y:S02]  /*1bcd0*/  VIADD R12, R4, 0xffffffff ;  /* 0xffffffff040c7836 */ /* 0x000fe40000000000 */
[----:B------:R-:W-:Y:S05]  /*1bce0*/  BRA.DIV UR4, `(.L_x_1601) ;  /* 0x0000002e04ec7947 */ /* 0x000fea000b800000 */
[----:B0-----:R0:W1:Y:S02]  /*1bcf0*/  SHFL.IDX PT, R2, R2, R12, 0x1f ;  /* 0x00001f0c02027589 */ /* 0x00106400000e0000 */
.L_x_1701:
[----:B-1----:R-:W-:-:S07]  /*1bd00*/  IMAD.MOV.U32 R3, RZ, RZ, R2 ;  /* 0x000000ffff037224 */ /* 0x002fce00078e0002 */
.L_x_1600:
[----:B---3--:R-:W-:Y:S01]  /*1bd10*/  IABS R5, R17 ;  /* 0x0000001100057213 */ /* 0x008fe20000000000 */
[----:B------:R-:W-:Y:S02]  /*1bd20*/  IMAD R16, R3, R16, R6 ;  /* 0x0000001003107224 */ /* 0x000fe400078e0206 */
[----:B------:R-:W-:Y:S01]  /*1bd30*/  IMAD.IADD R19, R4, 0x1, R19 ;  /* 0x0000000104137824 */ /* 0x000fe200078e0213 */
[----:B0-----:R-:W0:Y:S01]  /*1bd40*/  I2F.RP R2, R5 ;  /* 0x0000000500027306 */ /* 0x001e220000209400 */
[----:B------:R-:W-:-:S07]  /*1bd50*/  IMAD.IADD R0, R0, 0x1, -R16 ;  /* 0x0000000100007824 */ /* 0x000fce00078e0a10 */
[----:B0-----:R-:W0:Y:S02]  /*1bd60*/  MUFU.RCP R2, R2 ;  /* 0x0000000200027308 */ /* 0x001e240000001000 */
[----:B0-----:R-:W-:-:S06]  /*1bd70*/  VIADD R2, R2, 0xffffffe ;  /* 0x0ffffffe02027836 */ /* 0x001fcc0000000000 */
[----:B------:R-:W0:Y:S02]  /*1bd80*/  F2I.FTZ.U32.TRUNC.NTZ R3, R2 ;  /* 0x0000000200037305 */ /* 0x000e24000021f000 */
        /* <DEDUP_REMOVED lines=23> */
.L_x_1594:
[----:B------:R-:W-:Y:S01]  /*1bf00*/  UMOV UR4, URZ ;  /* 0x0000003f00047c82 */ /* 0x000fe20008000000 */
[----:B------:R-:W-:Y:S01]  /*1bf10*/  UMOV UR5, URZ ;  /* 0x0000003f00057c82 */ /* 0x000fe20008000000 */
[----:B------:R-:W-:Y:S01]  /*1bf20*/  ULDC UR6, c[0x0][0xd3c] ;  /* 0x00034f0000067ab9 */ /* 0x000fe20000000800 */
[----:B------:R-:W-:Y:S02]  /*1bf30*/  IMAD.MOV.U32 R16, RZ, RZ, R0 ;  /* 0x000000ffff107224 */ /* 0x000fe400078e0000 */
[----:B------:R-:W-:Y:S02]  /*1bf40*/  IMAD.U32 R17, RZ, RZ, UR4 ;  /* 0x00000004ff117e24 */ /* 0x000fe4000f8e00ff */
[----:B------:R-:W-:Y:S02]  /*1bf50*/  IMAD.U32 R18, RZ, RZ, UR5 ;  /* 0x00000005ff127e24 */ /* 0x000fe4000f8e00ff */
[----:B------:R-:W-:-:S07]  /*1bf60*/  IMAD.U32 R19, RZ, RZ, UR6 ;  /* 0x00000006ff137e24 */ /* 0x000fce000f8e00ff */
.L_x_1602:
[----:B------:R1:W3:Y:S01]  /*1bf70*/  LDL R3, [R1+0x4] ;  /* 0x0000040001037983 */ /* 0x0002e20000100800 */
[----:B------:R-:W4:Y:S01]  /*1bf80*/  S2R R0, SR_TID.X ;  /* 0x0000000000007919 */ /* 0x000f220000002100 */
[----:B------:R-:W-:Y:S05]  /*1bf90*/  WARPSYNC.ALL ;  /* 0x0000000000007948 */ /* 0x000fea0003800000 */
[----:B----4-:R-:W-:Y:S01]  /*1bfa0*/  LOP3.LUT R0, R0, 0x1f, RZ, 0xc0, !PT ;  /* 0x0000001f00007812 */ /* 0x010fe200078ec0ff */
[----:B------:R-:W-:Y:S03]  /*1bfb0*/  BAR.SYNC.DEFER_BLOCKING 0x4, 0x180 ;  /* 0x0106000000007b1d */ /* 0x000fe60000010000 */
[----:B------:R-:W-:-:S13]  /*1bfc0*/  ISETP.NE.AND P0, PT, R0, RZ, PT ;  /* 0x000000ff0000720c */ /* 0x000fda0003f05270 */
[----:B------:R-:W3:Y:S01]  /*1bfd0*/  @!P0 S2R R0, SR_CgaCtaId ;  /* 0x0000000000008919 */ /* 0x000ee20000008800 */
[----:B0-----:R-:W-:-:S04]  /*1bfe0*/  @!P0 MOV R2, 0x400 ;  /* 0x0000040000028802 */ /* 0x001fc80000000f00 */
[----:B---3--:R-:W-:-:S05]  /*1bff0*/  @!P0 LEA R3, R0, R2, 0x18 ;  /* 0x0000000200038211 */ /* 0x008fca00078ec0ff */
[----:B------:R1:W-:Y:S04]  /*1c000*/  @!P0 STS.128 [R3+0x388d0], R16 ;  /* 0x0388d01003008388 */ /* 0x0003e80000000c00 */
[----:B------:R1:W-:Y:S01]  /*1c010*/  @!P0 STL [R1+0x4], R3 ;  /* 0x0000040301008387 */ /* 0x0003e20000100800 */
[----:B------:R-:W-:Y:S06]  /*1c020*/  BAR.ARV 0x5, 0x180 ;  /* 0x0146000000007b1d */ /* 0x000fec0000002000 */
.L_x_1591:
[----:B------:R-:W-:Y:S02]  /*1c030*/  ULDC UR4, c[0x0][0xd3c] ;  /* 0x00034f0000047ab9 */ /* 0x000fe40000000800 */
[----:B----4-:R-:W-:-:S13]  /*1c040*/  ISETP.GE.AND P0, PT, R19, UR4, PT ;  /* 0x0000000413007c0c */ /* 0x010fda000bf06270 */
[----:B------:R-:W-:Y:S05]  /*1c050*/  @!P0 BRA `(.L_x_1603) ;  /* 0xffffff7400108947 */ /* 0x000fea000383ffff */
[----:B------:R-:W-:Y:S05]  /*1c060*/  BSYNC B8 ;  /* 0x0000000000087941 */ /* 0x000fea0003800000 */
.L_x_1433:
[----:B---3--:R-:W3:Y:S01]  /*1c070*/  LDL.LU R0, [R1+0x60] ;  /* 0x0000600001007983 */ /* 0x008ee20000300800 */
[----:B------:R-:W-:Y:S01]  /*1c080*/  BSSY B0, `(.L_x_1604) ;  /* 0x000000b000007945 */ /* 0x000fe20003800000 */
[----:B------:R-:W4:Y:S01]  /*1c090*/  S2R R5, SR_CgaCtaId ;  /* 0x0000000000057919 */ /* 0x000f220000008800 */
[----:B---3--:R-:W-:-:S05]  /*1c0a0*/  VIADD R0, R0, 0x1 ;  /* 0x0000000100007836 */ /* 0x008fca0000000000 */
[----:B0-----:R-:W-:-:S04]  /*1c0b0*/  LEA.HI R2, R0, R0, RZ, 0x1 ;  /* 0x0000000000027211 */ /* 0x001fc800078f08ff */
[----:B-1----:R-:W-:-:S05]  /*1c0c0*/  LOP3.LUT R3, R2, 0xfffffffe, RZ, 0xc0, !PT ;  /* 0xfffffffe02037812 */ /* 0x002fca00078ec0ff */
[----:B------:R-:W-:Y:S01]  /*1c0d0*/  IMAD.IADD R3, R0, 0x1, -R3 ;  /* 0x0000000100037824 */ /* 0x000fe200078e0a03 */
[----:B------:R-:W-:-:S04]  /*1c0e0*/  MOV R0, 0x400 ;  /* 0x0000040000007802 */ /* 0x000fc80000000f00 */
[----:B----4-:R-:W-:Y:S02]  /*1c0f0*/  LEA R0, R5, R0, 0x18 ;  /* 0x0000000005007211 */ /* 0x010fe400078ec0ff */
[----:B------:R-:W-:-:S04]  /*1c100*/  SHF.L.U32 R3, R3, 0x1f, RZ ;  /* 0x0000001f03037819 */ /* 0x000fc800000006ff */
[----:B------:R-:W0:Y:S02]  /*1c110*/  SYNCS.PHASECHK.TRANS64.TRYWAIT P0, [R0+URZ+0x38820], R3 ;  /* 0x03882003000075a7 */ /* 0x000e24000800017f */
[----:B0-----:R-:W-:Y:S05]  /*1c120*/  @!P0 BRA `(.L_x_1605) ;  /* 0x0000002c00048947 */ /* 0x001fea0003800000 */
.L_x_1702:
[----:B------:R-:W-:Y:S05]  /*1c130*/  BSYNC B0 ;  /* 0x0000000000007941 */ /* 0x000fea0003800000 */
.L_x_1604:
[----:B------:R-:W-:-:S03]  /*1c140*/  UMOV UR4, 0xffffffff ;  /* 0xffffffff00047882 */ /* 0x000fc60000000000 */
[----:B------:R-:W-:Y:S05]  /*1c150*/  BRA.DIV UR4, `(.L_x_1606) ;  /* 0x0000002e040c7947 */ /* 0x000fea000b800000 */
[----:B------:R-:W1:Y:S02]  /*1c160*/  S2R R2, SR_TID.X ;  /* 0x0000000000027919 */ /* 0x000e640000002100 */
[----:B-1----:R-:W-:-:S04]  /*1c170*/  SHF.R.U32.HI R2, RZ, 0x5, R2 ;  /* 0x00000005ff027819 */ /* 0x002fc80000011602 */
[----:B------:R-:W-:-:S05]  /*1c180*/  LOP3.LUT R2, R2, 0x3, RZ, 0xc0, !PT ;  /* 0x0000000302027812 */ /* 0x000fca00078ec0ff */
[----:B------:R1:W3:Y:S02]  /*1c190*/  SHFL.IDX PT, R14, R2, RZ, 0x1f ;  /* 0x00001fff020e7589 */ /* 0x0002e400000e0000 */
.L_x_1705:
[----:B---3--:R-:W-:-:S13]  /*1c1a0*/  ISETP.NE.AND P0, PT, R14, RZ, PT ;  /* 0x000000ff0e00720c */ /* 0x008fda0003f05270 */
[----:B------:R-:W-:Y:S05]  /*1c1b0*/  @P0 BRA `(.L_x_1310) ;  /* 0x0000000000940947 */ /* 0x000fea0003800000 */
[----:B------:R-:W-:-:S03]  /*1c1c0*/  UMOV UR4, 0xffffffff ;  /* 0xffffffff00047882 */ /* 0x000fc60000000000 */
[----:B------:R-:W-:Y:S05]  /*1c1d0*/  BRA.DIV UR4, `(.L_x_1607) ;  /* 0x0000002e04207947 */ /* 0x000fea000b800000 */
[----:B------:R-:W-:-:S13]  /*1c1e0*/  ELECT P6, URZ, PT ;  /* 0x00000000003f782f */ /* 0x000fda00038c0000 */
.L_x_1708:
[----:B------:R-:W-:Y:S05]  /*1c1f0*/  @!P6 BRA `(.L_x_1310) ;  /* 0x000000000084e947 */ /* 0x000fea0003800000 */
[----:B-1----:R-:W3:Y:S02]  /*1c200*/  LDL.LU R2, [R1+0x70] ;  /* 0x0000700001027983 */ /* 0x002ee40000300800 */
[----:B---3--:R-:W-:-:S04]  /*1c210*/  LOP3.LUT R2, R2, 0x2, RZ, 0xfc, !PT ;  /* 0x0000000202027812 */ /* 0x008fc800078efcff */
[----:B------:R-:W-:-:S13]  /*1c220*/  ISETP.NE.AND P2, PT, R2, 0x3, PT ;  /* 0x000000030200780c */ /* 0x000fda0003f45270 */
[----:B------:R-:W-:Y:S05]  /*1c230*/  @!P2 BRA `(.L_x_1608) ;  /* 0x000000000004a947 */ /* 0x000fea0003800000 */
[----:B------:R-:W-:Y:S01]  /*1c240*/  BPT.TRAP 0x1 ;  /* 0x000000040000795c */ /* 0x000fe20000300000 */
.L_x_1608:
[----:B0-----:R-:W3:Y:S04]  /*1c250*/  LDL R3, [R1+0xc] ;  /* 0x00000c0001037983 */ /* 0x001ee80000100800 */
[----:B------:R-:W4:Y:S01]  /*1c260*/  LDL.LU R7, [R1+0x1c] ;  /* 0x00001c0001077983 */ /* 0x000f220000300800 */
[----:B------:R-:W-:-:S04]  /*1c270*/  VIADD R2, R0, 0x38840 ;  /* 0x0003884000027836 */ /* 0x000fc80000000000 */
[C---:B---3--:R-:W-:Y:S02]  /*1c280*/  IMAD R6, R3.reuse, 0x8, R2 ;  /* 0x0000000803067824 */ /* 0x048fe400078e0202 */
[----:B------:R-:W-:Y:S01]  /*1c290*/  VIADD R3, R3, 0x1 ;  /* 0x0000000103037836 */ /* 0x000fe20000000000 */
[----:B----4-:R-:W-:-:S04]  /*1c2a0*/  SHF.L.U32 R5, R7, 0x1f, RZ ;  /* 0x0000001f07057819 */ /* 0x010fc800000006ff */
        /* <DEDUP_REMOVED lines=8> */
.L_x_1709:
[----:B------:R-:W1:Y:S02]  /*1c330*/  SYNCS.PHASECHK.TRANS64.TRYWAIT P0, [R7+URZ], R2 ;  /* 0x00000002070075a7 */ /* 0x000e64000800017f */
[----:B-1----:R-:W-:Y:S05]  /*1c340*/  @!P0 BRA `(.L_x_1610) ;  /* 0x0000002800f88947 */ /* 0x002fea0003800000 */
.L_x_1710:
[----:B------:R-:W-:Y:S05]  /*1c350*/  @!P2 BRA `(.L_x_1611) ;  /* 0x000000000004a947 */ /* 0x000fea0003800000 */
[----:B------:R-:W-:Y:S01]  /*1c360*/  BPT.TRAP 0x1 ;  /* 0x000000040000795c */ /* 0x000fe20000300000 */
.L_x_1611:
[----:B------:R-:W3:Y:S01]  /*1c370*/  LDL.LU R4, [R1+0xc] ;  /* 0x00000c0001047983 */ /* 0x000ee20000300800 */
[----:B------:R-:W-:-:S04]  /*1c380*/  VIADD R0, R0, 0x38860 ;  /* 0x0003886000007836 */ /* 0x000fc80000000000 */
[----:B---3--:R-:W-:-:S04]  /*1c390*/  IMAD R4, R4, 0x8, R0 ;  /* 0x0000000804047824 */ /* 0x008fc800078e0200 */
[----:B------:R-:W3:Y:S02]  /*1c3a0*/  SYNCS.PHASECHK.TRANS64.TRYWAIT P0, [R4+URZ], R5 ;  /* 0x00000005040075a7 */ /* 0x000ee4000800017f */
[----:B---3--:R-:W-:Y:S05]  /*1c3b0*/  @!P0 BRA `(.L_x_1612) ;  /* 0x0000002800f08947 */ /* 0x008fea0003800000 */
.L_x_1711:
[----:B------:R-:W-:-:S07]  /*1c3c0*/  IMAD R3, R3, 0x8, R0 ;  /* 0x0000000803037824 */ /* 0x000fce00078e0200 */
.L_x_1613:
[----:B----4-:R4:W0:Y:S02]  /*1c3d0*/  SYNCS.PHASECHK.TRANS64.TRYWAIT P0, [R3+URZ], R2 ;  /* 0x00000002030075a7 */ /* 0x010824000800017f */
[----:B0-----:R-:W-:Y:S05]  /*1c3e0*/  @!P0 NANOSLEEP.SYNCS 0x989680 ;  /* 0x009896800000895d */ /* 0x001fea0003900000 */
[----:B------:R-:W0:Y:S02]  /*1c3f0*/  @!P0 SYNCS.PHASECHK.TRANS64 P0, [R3+URZ], R2 ;  /* 0x00000002030085a7 */ /* 0x000e24000800007f */
[----:B0-----:R-:W-:Y:S05]  /*1c400*/  @!P0 BRA `(.L_x_1613) ;  /* 0xfffffffc00f08947 */ /* 0x001fea000383ffff */
.L_x_1310:
[----:B------:R-:W-:Y:S05]  /*1c410*/  BSYNC B9 ;  /* 0x0000000000097941 */ /* 0x000fea0003800000 */
.L_x_1307:
[----:B------:R-:W-:Y:S05]  /*1c420*/  EXIT ;  /* 0x000000000000794d */ /* 0x000fea0003800000 */
.L_x_1326:
[----:B0-----:R0:W1:Y:S02]  /*1c430*/  SYNCS.PHASECHK.TRANS64.TRYWAIT P5, [R66+URZ+0x38890], R75 ;  /* 0x0388904b420075a7 */ /* 0x00106400080a017f */
[----:B-1----:R-:W-:Y:S05]  /*1c440*/  @!P5 NANOSLEEP.SYNCS 0x989680 ;  /* 0x009896800000d95d */ /* 0x002fea0003900000 */
[----:B------:R-:W1:Y:S02]  /*1c450*/  @!P5 SYNCS.PHASECHK.TRANS64 P5, [R66+URZ+0x38890], R75 ;  /* 0x0388904b4200d5a7 */ /* 0x000e6400080a007f */
[----:B-1----:R-:W-:Y:S05]  /*1c460*/  @!P5 BRA `(.L_x_1326) ;  /* 0xfffffffc00f0d947 */ /* 0x002fea000383ffff */
[----:B------:R-:W-:Y:S05]  /*1c470*/  BRA `(.L_x_1614) ;  /* 0xfffffe6000a47947 */ /* 0x000fea000383ffff */
.L_x_1336:
[----:B0-----:R0:W1:Y:S02]  /*1c480*/  SYNCS.PHASECHK.TRANS64.TRYWAIT P5, [R66+URZ+0x38890], R75 ;  /* 0x0388904b420075a7 */ /* 0x00106400080a017f */
[----:B-1----:R-:W-:Y:S05]  /*1c490*/  @!P5 NANOSLEEP.SYNCS 0x989680 ;  /* 0x009896800000d95d */ /* 0x002fea0003900000 */
[----:B------:R-:W1:Y:S02]  /*1c4a0*/  @!P5 SYNCS.PHASECHK.TRANS64 P5, [R66+URZ+0x38890], R75 ;  /* 0x0388904b4200d5a7 */ /* 0x000e6400080a007f */
[----:B-1----:R-:W-:Y:S05]  /*1c4b0*/  @!P5 BRA `(.L_x_1336) ;  /* 0xfffffffc00f0d947 */ /* 0x002fea000383ffff */
[----:B------:R-:W-:Y:S05]  /*1c4c0*/  BRA `(.L_x_1615) ;  /* 0xfffffe6c00187947 */ /* 0x000fea000383ffff */
.L_x_1341:
[----:B0-----:R0:W1:Y:S02]  /*1c4d0*/  SYNCS.PHASECHK.TRANS64.TRYWAIT P5, [R66+URZ+0x38890], R75 ;  /* 0x0388904b420075a7 */ /* 0x00106400080a017f */
[----:B-1----:R-:W-:Y:S05]  /*1c4e0*/  @!P5 NANOSLEEP.SYNCS 0x989680 ;  /* 0x009896800000d95d */ /* 0x002fea0003900000 */
[----:B------:R-:W1:Y:S02]  /*1c4f0*/  @!P5 SYNCS.PHASECHK.TRANS64 P5, [R66+URZ+0x38890], R75 ;  /* 0x0388904b4200d5a7 */ /* 0x000e6400080a007f */
[----:B-1----:R-:W-:Y:S05]  /*1c500*/  @!P5 BRA `(.L_x_1341) ;  /* 0xfffffffc00f0d947 */ /* 0x002fea000383ffff */
[----:B------:R-:W-:Y:S05]  /*1c510*/  BRA `(.L_x_1616) ;  /* 0xfffffe7400507947 */ /* 0x000fea000383ffff */
.L_x_1345:
[----:B------:R0:W0:Y:S02]  /*1c520*/  SYNCS.PHASECHK.TRANS64.TRYWAIT P5, [R66+URZ+0x388b0], R75 ;  /* 0x0388b04b420075a7 */ /* 0x00002400080a017f */
[----:B0-----:R-:W-:Y:S05]  /*1c530*/  @!P5 NANOSLEEP.SYNCS 0x989680 ;  /* 0x009896800000d95d */ /* 0x001fea0003900000 */
[----:B------:R-:W0:Y:S02]  /*1c540*/  @!P5 SYNCS.PHASECHK.TRANS64 P5, [R66+URZ+0x388b0], R75 ;  /* 0x0388b04b4200d5a7 */ /* 0x000e2400080a007f */
[----:B0-----:R-:W-:Y:S05]  /*1c550*/  @!P5 BRA `(.L_x_1345) ;  /* 0xfffffffc00f0d947 */ /* 0x001fea000383ffff */
[----:B------:R-:W-:Y:S05]  /*1c560*/  BRA `(.L_x_1617) ;  /* 0xfffffe7400cc7947 */ /* 0x000fea000383ffff */
.L_x_1368:
        /* <DEDUP_REMOVED lines=8> */
.L_x_1619:
[----:B------:R-:W-:Y:S05]  /*1c5f0*/  BSYNC B1 ;  /* 0x0000000000017941 */ /* 0x000fea0003800000 */
.L_x_1618:
        /* <DEDUP_REMOVED lines=8> */
.L_x_1620:
[----:B------:R-:W-:Y:S02]  /*1c680*/  IMAD.MOV.U32 R13, RZ, RZ, R29 ;  /* 0x000000ffff0d7224 */ /* 0x000fe400078e001d */
[----:B------:R-:W-:-:S07]  /*1c690*/  IMAD.MOV.U32 R0, RZ, RZ, R14 ;  /* 0x000000ffff007224 */ /* 0x000fce00078e000e */
[----:B------:R-:W-:Y:S05]  /*1c6a0*/  WARPSYNC.COLLECTIVE R15, `(.L_x_1621) ;  /* 0x000000000f087348 */ /* 0x000fea0003c00000 */
[----:B------:R0:W1:Y:S02]  /*1c6b0*/  SHFL.IDX P6, R14, R13, R12, R11 ;  /* 0x0000000c0d0e7389 */ /* 0x00006400000c000b */
[----:B01----:R-:W-:Y:S01]  /*1c6c0*/  ENDCOLLECTIVE ;  /* 0x000000000000791b */ /* 0x003fe20003800000 */
.L_x_1621:
[----:B------:R-:W-:Y:S02]  /*1c6d0*/  IMAD.MOV.U32 R13, RZ, RZ, R28 ;  /* 0x000000ffff0d7224 */ /* 0x000fe400078e001c */
[----:B------:R-:W-:-:S07]  /*1c6e0*/  IMAD.MOV.U32 R5, RZ, RZ, R14 ;  /* 0x000000ffff057224 */ /* 0x000fce00078e000e */
[----:B------:R-:W-:Y:S05]  /*1c6f0*/  WARPSYNC.COLLECTIVE R15, `(.L_x_1622) ;  /* 0x000000000f087348 */ /* 0x000fea0003c00000 */
[----:B------:R0:W1:Y:S02]  /*1c700*/  SHFL.IDX P6, R14, R13, R12, R11 ;  /* 0x0000000c0d0e7389 */ /* 0x00006400000c000b */
[----:B01----:R-:W-:Y:S01]  /*1c710*/  ENDCOLLECTIVE ;  /* 0x000000000000791b */ /* 0x003fe20003800000 */
.L_x_1622:
[----:B------:R-:W-:Y:S05]  /*1c720*/  BRA `(.L_x_1623) ;  /* 0xfffffea000007947 */ /* 0x000fea000383ffff */
.L_x_1372:
[----:B0-----:R0:W1:Y:S02]  /*1c730*/  SYNCS.PHASECHK.TRANS64.TRYWAIT P0, [R2+URZ+0x38800], R13 ;  /* 0x0388000d020075a7 */ /* 0x001064000800017f */
[----:B-1----:R-:W-:Y:S05]  /*1c740*/  @!P0 NANOSLEEP.SYNCS 0x989680 ;  /* 0x009896800000895d */ /* 0x002fea0003900000 */
[----:B------:R-:W1:Y:S02]  /*1c750*/  @!P0 SYNCS.PHASECHK.TRANS64 P0, [R2+URZ+0x38800], R13 ;  /* 0x0388000d020085a7 */ /* 0x000e64000800007f */
[----:B-1----:R-:W-:Y:S05]  /*1c760*/  @!P0 BRA `(.L_x_1372) ;  /* 0xfffffffc00f08947 */ /* 0x002fea000383ffff */
[----:B------:R-:W-:Y:S05]  /*1c770*/  BRA `(.L_x_1624) ;  /* 0xfffffea400087947 */ /* 0x000fea000383ffff */
.L_x_1380:
        /* <DEDUP_REMOVED lines=8> */
.L_x_1626:
[----:B------:R-:W-:Y:S05]  /*1c800*/  BSYNC B1 ;  /* 0x0000000000017941 */ /* 0x000fea0003800000 */
.L_x_1625:
        /* <DEDUP_REMOVED lines=8> */
.L_x_1627:
[----:B------:R-:W-:Y:S02]  /*1c890*/  IMAD.MOV.U32 R21, RZ, RZ, R3 ;  /* 0x000000ffff157224 */ /* 0x000fe400078e0003 */
[----:B------:R-:W-:Y:S02]  /*1c8a0*/  IMAD.MOV.U32 R13, RZ, RZ, R29 ;  /* 0x000000ffff0d7224 */ /* 0x000fe400078e001d */
[----:B------:R-:W-:-:S07]  /*1c8b0*/  IMAD.MOV.U32 R0, RZ, RZ, R14 ;  /* 0x000000ffff007224 */ /* 0x000fce00078e000e */
[----:B------:R-:W-:Y:S05]  /*1c8c0*/  WARPSYNC.COLLECTIVE R15, `(.L_x_1628) ;  /* 0x000000000f087348 */ /* 0x000fea0003c00000 */
[----:B------:R0:W1:Y:S02]  /*1c8d0*/  SHFL.IDX P6, R14, R13, R12, R11 ;  /* 0x0000000c0d0e7389 */ /* 0x00006400000c000b */
[----:B01----:R-:W-:Y:S01]  /*1c8e0*/  ENDCOLLECTIVE ;  /* 0x000000000000791b */ /* 0x003fe20003800000 */
.L_x_1628:
[----:B------:R-:W-:Y:S02]  /*1c8f0*/  IMAD.MOV.U32 R20, RZ, RZ, R0 ;  /* 0x000000ffff147224 */ /* 0x000fe400078e0000 */
[----:B------:R-:W-:Y:S02]  /*1c900*/  IMAD.MOV.U32 R13, RZ, RZ, R28 ;  /* 0x000000ffff0d7224 */ /* 0x000fe400078e001c */
[----:B------:R-:W-:-:S07]  /*1c910*/  IMAD.MOV.U32 R5, RZ, RZ, R14 ;  /* 0x000000ffff057224 */ /* 0x000fce00078e000e */
[----:B------:R-:W-:Y:S05]  /*1c920*/  WARPSYNC.COLLECTIVE R15, `(.L_x_1629) ;  /* 0x000000000f087348 */ /* 0x000fea0003c00000 */
[----:B------:R0:W1:Y:S02]  /*1c930*/  SHFL.IDX P6, R14, R13, R12, R11 ;  /* 0x0000000c0d0e7389 */ /* 0x00006400000c000b */
[----:B01----:R-:W-:Y:S01]  /*1c940*/  ENDCOLLECTIVE ;  /* 0x000000000000791b */ /* 0x003fe20003800000 */
.L_x_1629:
[----:B------:R-:W-:Y:S05]  /*1c950*/  BRA `(.L_x_1630) ;  /* 0xfffffeac00747947 */ /* 0x000fea000383ffff */
.L_x_1384:
[----:B0-----:R0:W1:Y:S02]  /*1c960*/  SYNCS.PHASECHK.TRANS64.TRYWAIT P1, [R2+URZ+0x38800], R13 ;  /* 0x0388000d020075a7 */ /* 0x001064000802017f */
[----:B-1----:R-:W-:Y:S05]  /*1c970*/  @!P1 NANOSLEEP.SYNCS 0x989680 ;  /* 0x009896800000995d */ /* 0x002fea0003900000 */
[----:B------:R-:W1:Y:S02]  /*1c980*/  @!P1 SYNCS.PHASECHK.TRANS64 P1, [R2+URZ+0x38800], R13 ;  /* 0x0388000d020095a7 */ /* 0x000e64000802007f */
[----:B-1----:R-:W-:Y:S05]  /*1c990*/  @!P1 BRA `(.L_x_1384) ;  /* 0xfffffffc00f09947 */ /* 0x002fea000383ffff */
[----:B------:R-:W-:Y:S05]  /*1c9a0*/  BRA `(.L_x_1631) ;  /* 0xfffffeb000407947 */ /* 0x000fea000383ffff */
.L_x_1390:
[----:B-1----:R1:W2:Y:S02]  /*1c9b0*/  SYNCS.PHASECHK.TRANS64.TRYWAIT P1, [R20+URZ+0x38830], R13 ;  /* 0x0388300d140075a7 */ /* 0x0022a4000802017f */
[----:B--2---:R-:W-:Y:S05]  /*1c9c0*/  @!P1 NANOSLEEP.SYNCS 0x989680 ;  /* 0x009896800000995d */ /* 0x004fea0003900000 */
[----:B------:R-:W2:Y:S02]  /*1c9d0*/  @!P1 SYNCS.PHASECHK.TRANS64 P1, [R20+URZ+0x38830], R13 ;  /* 0x0388300d140095a7 */ /* 0x000ea4000802007f */
[----:B--2---:R-:W-:Y:S05]  /*1c9e0*/  @!P1 BRA `(.L_x_1390) ;  /* 0xfffffffc00f09947 */ /* 0x004fea000383ffff */
[----:B------:R-:W-:Y:S05]  /*1c9f0*/  BRA `(.L_x_1389) ;  /* 0xfffffebc00547947 */ /* 0x000fea000383ffff */
.L_x_1392:
[----:B--2---:R2:W3:Y:S02]  /*1ca00*/  SYNCS.PHASECHK.TRANS64.TRYWAIT P1, [R2+URZ+0x38810], R11 ;  /* 0x0388100b020075a7 */ /* 0x0044e4000802017f */
[----:B---3--:R-:W-:Y:S05]  /*1ca10*/  @!P1 NANOSLEEP.SYNCS 0x989680 ;  /* 0x009896800000995d */ /* 0x008fea0003900000 */
[----:B------:R-:W3:Y:S02]  /*1ca20*/  @!P1 SYNCS.PHASECHK.TRANS64 P1, [R2+URZ+0x38810], R11 ;  /* 0x0388100b020095a7 */ /* 0x000ee4000802007f */
[----:B---3--:R-:W-:Y:S05]  /*1ca30*/  @!P1 BRA `(.L_x_1392) ;  /* 0xfffffffc00f09947 */ /* 0x008fea000383ffff */
[----:B------:R-:W-:Y:S05]  /*1ca40*/  BRA `(.L_x_1632) ;  /* 0xfffffec000047947 */ /* 0x000fea000383ffff */
.L_x_1397:
[----:B--2---:R2:W4:Y:S02]  /*1ca50*/  SYNCS.PHASECHK.TRANS64.TRYWAIT P1, [R20+URZ+0x38850], R13 ;  /* 0x0388500d140075a7 */ /* 0x004524000802017f */
[----:B----4-:R-:W-:Y:S05]  /*1ca60*/  @!P1 NANOSLEEP.SYNCS 0x989680 ;  /* 0x009896800000995d */ /* 0x010fea0003900000 */
[----:B------:R-:W4:Y:S02]  /*1ca70*/  @!P1 SYNCS.PHASECHK.TRANS64 P1, [R20+URZ+0x38850], R13 ;  /* 0x0388500d140095a7 */ /* 0x000f24000802007f */
[----:B----4-:R-:W-:Y:S05]  /*1ca80*/  @!P1 BRA `(.L_x_1397) ;  /* 0xfffffffc00f09947 */ /* 0x010fea000383ffff */
[----:B------:R-:W-:Y:S05]  /*1ca90*/  BRA `(.L_x_1396) ;  /* 0xfffffec000347947 */ /* 0x000fea000383ffff */
.L_x_1404:
[----:B-1----:R1:W2:Y:S02]  /*1caa0*/  SYNCS.PHASECHK.TRANS64.TRYWAIT P3, [R12+URZ+0x38830], R200 ;  /* 0x038830c80c0075a7 */ /* 0x0022a4000806017f */
[----:B--2---:R-:W-:Y:S05]  /*1cab0*/  @!P3 NANOSLEEP.SYNCS 0x989680 ;  /* 0x009896800000b95d */ /* 0x004fea0003900000 */
[----:B------:R-:W2:Y:S02]  /*1cac0*/  @!P3 SYNCS.PHASECHK.TRANS64 P3, [R12+URZ+0x38830], R200 ;  /* 0x038830c80c00b5a7 */ /* 0x000ea4000806007f */
[----:B--2---:R-:W-:Y:S05]  /*1cad0*/  @!P3 BRA `(.L_x_1404) ;  /* 0xfffffffc00f0b947 */ /* 0x004fea000383ffff */
[----:B------:R-:W-:Y:S05]  /*1cae0*/  BRA `(.L_x_1403) ;  /* 0xfffffeec00dc7947 */ /* 0x000fea000383ffff */
.L_x_1409:
[----:B---3--:R3:W4:Y:S02]  /*1caf0*/  SYNCS.PHASECHK.TRANS64.TRYWAIT P3, [R12+URZ+0x38850], R200 ;  /* 0x038850c80c0075a7 */ /* 0x008724000806017f */
[----:B----4-:R-:W-:Y:S05]  /*1cb00*/  @!P3 NANOSLEEP.SYNCS 0x989680 ;  /* 0x009896800000b95d */ /* 0x010fea0003900000 */
[----:B------:R-:W4:Y:S02]  /*1cb10*/  @!P3 SYNCS.PHASECHK.TRANS64 P3, [R12+URZ+0x38850], R200 ;  /* 0x038850c80c00b5a7 */ /* 0x000f24000806007f */
[----:B----4-:R-:W-:Y:S05]  /*1cb20*/  @!P3 BRA `(.L_x_1409) ;  /* 0xfffffffc00f0b947 */ /* 0x010fea000383ffff */
[----:B------:R-:W-:Y:S05]  /*1cb30*/  BRA `(.L_x_1408) ;  /* 0xfffffef000787947 */ /* 0x000fea000383ffff */
.L_x_1439:
[----:B------:R-:W0:Y:S01]  /*1cb40*/  S2R R6, SR_TID.X ;  /* 0x0000000000067919 */ /* 0x000e220000002100 */
        /* <DEDUP_REMOVED lines=10> */
.L_x_1634:
[----:B------:R-:W-:Y:S05]  /*1cbf0*/  BSYNC B1 ;  /* 0x0000000000017941 */ /* 0x000fea0003800000 */
.L_x_1633:
[----:B------:R-:W-:Y:S05]  /*1cc00*/  BRA `(.L_x_1635) ;  /* 0xffffff6c00e87947 */ /* 0x000fea000383ffff */
.L_x_1441:
[----:B------:R-:W-:Y:S01]  /*1cc10*/  BSSY B1, `(.L_x_1636) ;  /* 0x0000006000017945 */ /* 0x000fe20003800000 */
[----:B------:R-:W-:-:S07]  /*1cc20*/  IMAD.MOV.U32 R15, RZ, RZ, -0x1 ;  /* 0xffffffffff0f7424 */ /* 0x000fce00078e00ff */
[----:B0-----:R-:W-:Y:S05]  /*1cc30*/  WARPSYNC.COLLECTIVE R15, `(.L_x_1637) ;  /* 0x000000000f0c7348 */ /* 0x001fea0003c00000 */
[----:B------:R-:W-:Y:S02]  /*1cc40*/  ELECT P6, UR62, PT ;  /* 0x00000000003e782f */ /* 0x000fe400038c0000 */
[----:B------:R-:W-:Y:S01]  /*1cc50*/  MOV R14, UR62 ;  /* 0x0000003e000e7c02 */ /* 0x000fe20008000f00 */
[----:B0-----:R-:W-:Y:S10]  /*1cc60*/  ENDCOLLECTIVE ;  /* 0x000000000000791b */ /* 0x001ff40003800000 */
.L_x_1637:
[----:B------:R-:W-:Y:S05]  /*1cc70*/  BSYNC B1 ;  /* 0x0000000000017941 */ /* 0x000fea0003800000 */
.L_x_1636:
[----:B------:R-:W-:Y:S05]  /*1cc80*/  BRA `(.L_x_1440) ;  /* 0xffffff6c00e07947 */ /* 0x000fea000383ffff */
.L_x_1443:
[----:B0-----:R-:W2:Y:S02]  /*1cc90*/  LDL R4, [R1+0x4] ;  /* 0x0000040001047983 */ /* 0x001ea40000100800 */
[----:B--2---:R0:W1:Y:S02]  /*1cca0*/  SYNCS.PHASECHK.TRANS64.TRYWAIT P0, [R4+URZ+0x38820], R3 ;  /* 0x03882003040075a7 */ /* 0x004064000800017f */
[----:B-1----:R-:W-:Y:S05]  /*1ccb0*/  @!P0 NANOSLEEP.SYNCS 0x989680 ;  /* 0x009896800000895d */ /* 0x002fea0003900000 */
[----:B------:R-:W1:Y:S02]  /*1ccc0*/  @!P0 SYNCS.PHASECHK.TRANS64 P0, [R4+URZ+0x38820], R3 ;  /* 0x03882003040085a7 */ /* 0x000e64000800007f */
[----:B-1----:R-:W-:Y:S05]  /*1ccd0*/  @!P0 BRA `(.L_x_1443) ;  /* 0xfffffffc00ec8947 */ /* 0x002fea000383ffff */
[----:B------:R-:W-:Y:S05]  /*1cce0*/  BRA `(.L_x_1638) ;  /* 0xffffff6c00f07947 */ /* 0x000fea000383ffff */
.L_x_1447:
[----:B0-----:R0:W1:Y:S02]  /*1ccf0*/  SYNCS.PHASECHK.TRANS64.TRYWAIT P0, [R4+URZ+0x388a0], R8 ;  /* 0x0388a008040075a7 */ /* 0x001064000800017f */
[----:B-1----:R-:W-:Y:S05]  /*1cd00*/  @!P0 NANOSLEEP.SYNCS 0x989680 ;  /* 0x009896800000895d */ /* 0x002fea0003900000 */
[----:B------:R-:W1:Y:S02]  /*1cd10*/  @!P0 SYNCS.PHASECHK.TRANS64 P0, [R4+URZ+0x388a0], R8 ;  /* 0x0388a008040085a7 */ /* 0x000e64000800007f */
[----:B-1----:R-:W-:Y:S05]  /*1cd20*/  @!P0 BRA `(.L_x_1447) ;  /* 0xfffffffc00f08947 */ /* 0x002fea000383ffff */
[----:B------:R-:W-:Y:S05]  /*1cd30*/  BRA `(.L_x_1639) ;  /* 0xffffff7000187947 */ /* 0x000fea000383ffff */
.L_x_1452:
[----:B-1----:R1:W2:Y:S02]  /*1cd40*/  SYNCS.PHASECHK.TRANS64.TRYWAIT P0, [R4+URZ+0x388c0], R8 ;  /* 0x0388c008040075a7 */ /* 0x0022a4000800017f */
[----:B--2---:R-:W-:Y:S05]  /*1cd50*/  @!P0 NANOSLEEP.SYNCS 0x989680 ;  /* 0x009896800000895d */ /* 0x004fea0003900000 */
[----:B------:R-:W2:Y:S02]  /*1cd60*/  @!P0 SYNCS.PHASECHK.TRANS64 P0, [R4+URZ+0x388c0], R8 ;  /* 0x0388c008040085a7 */ /* 0x000ea4000800007f */
[----:B--2---:R-:W-:Y:S05]  /*1cd70*/  @!P0 BRA `(.L_x_1452) ;  /* 0xfffffffc00f08947 */ /* 0x004fea000383ffff */
[----:B------:R-:W-:Y:S05]  /*1cd80*/  BRA `(.L_x_1640) ;  /* 0xffffff70009c7947 */ /* 0x000fea000383ffff */
.L_x_1466:
[----:B0-----:R0:W1:Y:S02]  /*1cd90*/  SYNCS.PHASECHK.TRANS64.TRYWAIT P1, [R4+URZ+0x388a0], R5 ;  /* 0x0388a005040075a7 */ /* 0x001064000802017f */
[----:B-1----:R-:W-:Y:S05]  /*1cda0*/  @!P1 NANOSLEEP.SYNCS 0x989680 ;  /* 0x009896800000995d */ /* 0x002fea0003900000 */
[----:B------:R-:W1:Y:S02]  /*1cdb0*/  @!P1 SYNCS.PHASECHK.TRANS64 P1, [R4+URZ+0x388a0], R5 ;  /* 0x0388a005040095a7 */ /* 0x000e64000802007f */
[----:B-1----:R-:W-:Y:S05]  /*1cdc0*/  @!P1 BRA `(.L_x_1466) ;  /* 0xfffffffc00f09947 */ /* 0x002fea000383ffff */
[----:B------:R-:W-:Y:S05]  /*1cdd0*/  BRA `(.L_x_1641) ;  /* 0xffffff7c00247947 */ /* 0x000fea000383ffff */
.L_x_1471:
[----:B-1----:R1:W2:Y:S02]  /*1cde0*/  SYNCS.PHASECHK.TRANS64.TRYWAIT P1, [R4+URZ+0x388c0], R5 ;  /* 0x0388c005040075a7 */ /* 0x0022a4000802017f */
[----:B--2---:R-:W-:Y:S05]  /*1cdf0*/  @!P1 NANOSLEEP.SYNCS 0x989680 ;  /* 0x009896800000995d */ /* 0x004fea0003900000 */
[----:B------:R-:W2:Y:S02]  /*1ce00*/  @!P1 SYNCS.PHASECHK.TRANS64 P1, [R4+URZ+0x388c0], R5 ;  /* 0x0388c005040095a7 */ /* 0x000ea4000802007f */
[----:B--2---:R-:W-:Y:S05]  /*1ce10*/  @!P1 BRA `(.L_x_1471) ;  /* 0xfffffffc00f09947 */ /* 0x004fea000383ffff */
[----:B------:R-:W-:Y:S05]  /*1ce20*/  BRA `(.L_x_1642) ;  /* 0xffffff7c00a47947 */ /* 0x000fea000383ffff */
.L_x_1491:
        /* <DEDUP_REMOVED lines=11> */
.L_x_1644:
[----:B------:R-:W-:Y:S05]  /*1cee0*/  BSYNC B0 ;  /* 0x0000000000007941 */ /* 0x000fea0003800000 */
.L_x_1643:
[----:B------:R-:W-:Y:S05]  /*1cef0*/  BRA `(.L_x_1645) ;  /* 0xffffff8c00887947 */ /* 0x000fea000383ffff */
.L_x_1493:
[----:B------:R-:W-:Y:S01]  /*1cf00*/  BSSY B0, `(.L_x_1646) ;  /* 0x0000006000007945 */ /* 0x000fe20003800000 */
[----:B------:R-:W-:-:S07]  /*1cf10*/  IMAD.MOV.U32 R15, RZ, RZ, -0x1 ;  /* 0xffffffffff0f7424 */ /* 0x000fce00078e00ff */
[----:B0-----:R-:W-:Y:S05]  /*1cf20*/  WARPSYNC.COLLECTIVE R15, `(.L_x_1647) ;  /* 0x000000000f0c7348 */ /* 0x001fea0003c00000 */
[----:B------:R-:W-:Y:S02]  /*1cf30*/  ELECT P6, UR62, PT ;  /* 0x00000000003e782f */ /* 0x000fe400038c0000 */
[----:B------:R-:W-:Y:S01]  /*1cf40*/  MOV R14, UR62 ;  /* 0x0000003e000e7c02 */ /* 0x000fe20008000f00 */
[----:B0-----:R-:W-:Y:S10]  /*1cf50*/  ENDCOLLECTIVE ;  /* 0x000000000000791b */ /* 0x001ff40003800000 */
.L_x_1647:
[----:B------:R-:W-:Y:S05]  /*1cf60*/  BSYNC B0 ;  /* 0x0000000000007941 */ /* 0x000fea0003800000 */
.L_x_1646:
[----:B------:R-:W-:Y:S05]  /*1cf70*/  BRA `(.L_x_1648) ;  /* 0xffffff8c00947947 */ /* 0x000fea000383ffff */
.L_x_1495:
[----:B0-----:R0:W1:Y:S02]  /*1cf80*/  SYNCS.PHASECHK.TRANS64.TRYWAIT P0, [R0+URZ+0x38840], R2 ;  /* 0x03884002000075a7 */ /* 0x001064000800017f */
[----:B-1----:R-:W-:Y:S05]  /*1cf90*/  @!P0 NANOSLEEP.SYNCS 0x989680 ;  /* 0x009896800000895d */ /* 0x002fea0003900000 */
[----:B------:R-:W1:Y:S02]  /*1cfa0*/  @!P0 SYNCS.PHASECHK.TRANS64 P0, [R0+URZ+0x38840], R2 ;  /* 0x03884002000085a7 */ /* 0x000e64000800007f */
[----:B-1----:R-:W-:Y:S05]  /*1cfb0*/  @!P0 BRA `(.L_x_1495) ;  /* 0xfffffffc00f08947 */ /* 0x002fea000383ffff */
[----:B------:R-:W-:Y:S05]  /*1cfc0*/  BRA `(.L_x_1649) ;  /* 0xffffff9000007947 */ /* 0x000fea000383ffff */
.L_x_1499:
        /* <DEDUP_REMOVED lines=9> */
.L_x_1650:
[----:B------:R-:W-:Y:S02]  /*1d060*/  IMAD.MOV.U32 R13, RZ, RZ, R3 ;  /* 0x000000ffff0d7224 */ /* 0x000fe400078e0003 */
[----:B------:R-:W-:-:S07]  /*1d070*/  IMAD.MOV.U32 R4, RZ, RZ, R14 ;  /* 0x000000ffff047224 */ /* 0x000fce00078e000e */
[----:B------:R-:W-:Y:S05]  /*1d080*/  WARPSYNC.COLLECTIVE R15, `(.L_x_1651) ;  /* 0x000000000f087348 */ /* 0x000fea0003c00000 */
[----:B------:R0:W1:Y:S02]  /*1d090*/  SHFL.IDX P6, R14, R13, R12, R11 ;  /* 0x0000000c0d0e7389 */ /* 0x00006400000c000b */
[----:B01----:R-:W-:Y:S01]  /*1d0a0*/  ENDCOLLECTIVE ;  /* 0x000000000000791b */ /* 0x003fe20003800000 */
.L_x_1651:
[----:B------:R-:W-:Y:S02]  /*1d0b0*/  IMAD.MOV.U32 R13, RZ, RZ, R2 ;  /* 0x000000ffff0d7224 */ /* 0x000fe400078e0002 */
[----:B------:R-:W-:Y:S02]  /*1d0c0*/  IMAD.MOV.U32 R12, RZ, RZ, 0x1 ;  /* 0x00000001ff0c7424 */ /* 0x000fe400078e00ff */
[----:B------:R-:W-:-:S07]  /*1d0d0*/  IMAD.MOV.U32 R5, RZ, RZ, R14 ;  /* 0x000000ffff057224 */ /* 0x000fce00078e000e */
[----:B------:R-:W-:Y:S05]  /*1d0e0*/  WARPSYNC.COLLECTIVE R15, `(.L_x_1652) ;  /* 0x000000000f087348 */ /* 0x000fea0003c00000 */
[----:B------:R0:W1:Y:S02]  /*1d0f0*/  SHFL.IDX P6, R14, R13, R12, R11 ;  /* 0x0000000c0d0e7389 */ /* 0x00006400000c000b */
[----:B01----:R-:W-:Y:S01]  /*1d100*/  ENDCOLLECTIVE ;  /* 0x000000000000791b */ /* 0x003fe20003800000 */
.L_x_1652:
[----:B------:R-:W-:Y:S02]  /*1d110*/  IMAD.MOV.U32 R13, RZ, RZ, R3 ;  /* 0x000000ffff0d7224 */ /* 0x000fe400078e0003 */
[----:B------:R-:W-:Y:S02]  /*1d120*/  IMAD R0, R6, R7, RZ ;  /* 0x0000000706007224 */ /* 0x000fe400078e02ff */
[----:B------:R-:W-:-:S07]  /*1d130*/  IMAD.MOV.U32 R6, RZ, RZ, R14 ;  /* 0x000000ffff067224 */ /* 0x000fce00078e000e */
[----:B------:R-:W-:Y:S05]  /*1d140*/  WARPSYNC.COLLECTIVE R15, `(.L_x_1653) ;  /* 0x000000000f087348 */ /* 0x000fea0003c00000 */
[----:B------:R0:W1:Y:S02]  /*1d150*/  SHFL.IDX P6, R14, R13, R12, R11 ;  /* 0x0000000c0d0e7389 */ /* 0x00006400000c000b */
[----:B01----:R-:W-:Y:S01]  /*1d160*/  ENDCOLLECTIVE ;  /* 0x000000000000791b */ /* 0x003fe20003800000 */
.L_x_1653:
        /* <DEDUP_REMOVED lines=21> */
.L_x_1654:
        /* <DEDUP_REMOVED lines=10> */
.L_x_1655:
        /* <DEDUP_REMOVED lines=11> */
.L_x_1656:
        /* <DEDUP_REMOVED lines=14> */
.L_x_1657:
[----:B------:R-:W-:Y:S01]  /*1d4f0*/  IMAD.MOV.U32 R3, RZ, RZ, R14 ;  /* 0x000000ffff037224 */ /* 0x000fe200078e000e */
[----:B------:R-:W-:Y:S06]  /*1d500*/  BRA `(.L_x_1658) ;  /* 0xffffff9400687947 */ /* 0x000fec000383ffff */
.L_x_1503:
        /* <DEDUP_REMOVED lines=27> */
.L_x_1660:
[----:B------:R-:W-:Y:S05]  /*1d6c0*/  BSYNC B0 ;  /* 0x0000000000007941 */ /* 0x000fea0003800000 */
.L_x_1659:
        /* <DEDUP_REMOVED lines=11> */
.L_x_1661:
        /* <DEDUP_REMOVED lines=43> */
.L_x_1662:
        /* <DEDUP_REMOVED lines=18> */
.L_x_1663:
        /* <DEDUP_REMOVED lines=29> */
.L_x_1664:
        /* <DEDUP_REMOVED lines=13> */
.L_x_1665:
        /* <DEDUP_REMOVED lines=32> */
.L_x_1666:
        /* <DEDUP_REMOVED lines=9> */
.L_x_1667:
[----:B------:R-:W-:Y:S01]  /*1e080*/  IMAD.MOV.U32 R0, RZ, RZ, R14 ;  /* 0x000000ffff007224 */ /* 0x000fe200078e000e */
[----:B------:R-:W-:Y:S06]  /*1e090*/  BRA `(.L_x_1668) ;  /* 0xffffff9800407947 */ /* 0x000fec000383ffff */
.L_x_1508:
[----:B0-----:R-:W3:Y:S02]  /*1e0a0*/  LDL R2, [R1+0x4] ;  /* 0x0000040001027983 */ /* 0x001ee40000100800 */
[----:B---3--:R0:W3:Y:S02]  /*1e0b0*/  SYNCS.PHASECHK.TRANS64.TRYWAIT P0, [R2+URZ+0x38820], R0 ;  /* 0x03882000020075a7 */ /* 0x0080e4000800017f */
[----:B---3--:R-:W-:Y:S05]  /*1e0c0*/  @!P0 NANOSLEEP.SYNCS 0x989680 ;  /* 0x009896800000895d */ /* 0x008fea0003900000 */
[----:B------:R-:W3:Y:S02]  /*1e0d0*/  @!P0 SYNCS.PHASECHK.TRANS64 P0, [R2+URZ+0x38820], R0 ;  /* 0x03882000020085a7 */ /* 0x000ee4000800007f */
[----:B---3--:R-:W-:Y:S05]  /*1e0e0*/  @!P0 BRA `(.L_x_1508) ;  /* 0xfffffffc00ec8947 */ /* 0x008fea000383ffff */
[----:B------:R-:W-:Y:S05]  /*1e0f0*/  BRA `(.L_x_1669) ;  /* 0xffffff9c00007947 */ /* 0x000fea000383ffff */
.L_x_1512:
[----:B0-----:R0:W1:Y:S02]  /*1e100*/  SYNCS.PHASECHK.TRANS64.TRYWAIT P0, [R3+URZ+0x38860], R0 ;  /* 0x03886000030075a7 */ /* 0x001064000800017f */
[----:B-1----:R-:W-:Y:S05]  /*1e110*/  @!P0 NANOSLEEP.SYNCS 0x989680 ;  /* 0x009896800000895d */ /* 0x002fea0003900000 */
[----:B------:R-:W1:Y:S02]  /*1e120*/  @!P0 SYNCS.PHASECHK.TRANS64 P0, [R3+URZ+0x38860], R0 ;  /* 0x03886000030085a7 */ /* 0x000e64000800007f */
[----:B-1----:R-:W-:Y:S05]  /*1e130*/  @!P0 BRA `(.L_x_1512) ;  /* 0xfffffffc00f08947 */ /* 0x002fea000383ffff */
[----:B------:R-:W-:Y:S05]  /*1e140*/  BRA `(.L_x_1670) ;  /* 0xffffff9c00307947 */ /* 0x000fea000383ffff */
.L_x_1531:
[----:B-1----:R1:W3:Y:S02]  /*1e150*/  SYNCS.PHASECHK.TRANS64.TRYWAIT P0, [R2+URZ+0x38840], R5 ;  /* 0x03884005020075a7 */ /* 0x0022e4000800017f */
[----:B---3--:R-:W-:Y:S05]  /*1e160*/  @!P0 NANOSLEEP.SYNCS 0x989680 ;  /* 0x009896800000895d */ /* 0x008fea0003900000 */
[----:B------:R-:W3:Y:S02]  /*1e170*/  @!P0 SYNCS.PHASECHK.TRANS64 P0, [R2+URZ+0x38840], R5 ;  /* 0x03884005020085a7 */ /* 0x000ee4000800007f */
[----:B---3--:R-:W-:Y:S05]  /*1e180*/  @!P0 BRA `(.L_x_1531) ;  /* 0xfffffffc00f08947 */ /* 0x008fea000383ffff */
[----:B------:R-:W-:Y:S05]  /*1e190*/  BRA `(.L_x_1671) ;  /* 0xffffffa800607947 */ /* 0x000fea000383ffff */
.L_x_1536:
[----:B0-----:R0:W3:Y:S02]  /*1e1a0*/  SYNCS.PHASECHK.TRANS64.TRYWAIT P0, [R2+URZ+0x38860], R5 ;  /* 0x03886005020075a7 */ /* 0x0010e4000800017f */
[----:B---3--:R-:W-:Y:S05]  /*1e1b0*/  @!P0 NANOSLEEP.SYNCS 0x989680 ;  /* 0x009896800000895d */ /* 0x008fea0003900000 */
[----:B------:R-:W3:Y:S02]  /*1e1c0*/  @!P0 SYNCS.PHASECHK.TRANS64 P0, [R2+URZ+0x38860], R5 ;  /* 0x03886005020085a7 */ /* 0x000ee4000800007f */
[----:B---3--:R-:W-:Y:S05]  /*1e1d0*/  @!P0 BRA `(.L_x_1536) ;  /* 0xfffffffc00f08947 */ /* 0x008fea000383ffff */
[----:B------:R-:W-:Y:S05]  /*1e1e0*/  BRA `(.L_x_1672) ;  /* 0xffffffa800e87947 */ /* 0x000fea000383ffff */
.L_x_1551:
[----:B0-----:R0:W1:Y:S02]  /*1e1f0*/  SYNCS.PHASECHK.TRANS64.TRYWAIT P0, [R2+URZ+0x38840], R3 ;  /* 0x03884003020075a7 */ /* 0x001064000800017f */
[----:B-1----:R-:W-:Y:S05]  /*1e200*/  @!P0 NANOSLEEP.SYNCS 0x989680 ;  /* 0x009896800000895d */ /* 0x002fea0003900000 */
[----:B------:R-:W1:Y:S02]  /*1e210*/  @!P0 SYNCS.PHASECHK.TRANS64 P0, [R2+URZ+0x38840], R3 ;  /* 0x03884003020085a7 */ /* 0x000e64000800007f */
[----:B-1----:R-:W-:Y:S05]  /*1e220*/  @!P0 BRA `(.L_x_1551) ;  /* 0xfffffffc00f08947 */ /* 0x002fea000383ffff */
[----:B------:R-:W-:Y:S05]  /*1e230*/  BRA `(.L_x_1673) ;  /* 0xffffffb400f87947 */ /* 0x000fea000383ffff */
.L_x_1556:
[----:B-1----:R1:W3:Y:S02]  /*1e240*/  SYNCS.PHASECHK.TRANS64.TRYWAIT P0, [R2+URZ+0x38860], R3 ;  /* 0x03886003020075a7 */ /* 0x0022e4000800017f */
[----:B---3--:R-:W-:Y:S05]  /*1e250*/  @!P0 NANOSLEEP.SYNCS 0x989680 ;  /* 0x009896800000895d */ /* 0x008fea0003900000 */
[----:B------:R-:W3:Y:S02]  /*1e260*/  @!P0 SYNCS.PHASECHK.TRANS64 P0, [R2+URZ+0x38860], R3 ;  /* 0x03886003020085a7 */ /* 0x000ee4000800007f */
[----:B---3--:R-:W-:Y:S05]  /*1e270*/  @!P0 BRA `(.L_x_1556) ;  /* 0xfffffffc00f08947 */ /* 0x008fea000383ffff */
[----:B------:R-:W-:Y:S05]  /*1e280*/  BRA `(.L_x_1674) ;  /* 0xffffffb8007c7947 */ /* 0x000fea000383ffff */
.L_x_1571:
[----:B0-----:R0:W1:Y:S02]  /*1e290*/  SYNCS.PHASECHK.TRANS64.TRYWAIT P0, [R2+URZ+0x38840], R3 ;  /* 0x03884003020075a7 */ /* 0x001064000800017f */
[----:B-1----:R-:W-:Y:S05]  /*1e2a0*/  @!P0 NANOSLEEP.SYNCS 0x989680 ;  /* 0x009896800000895d */ /* 0x002fea0003900000 */
[----:B------:R-:W1:Y:S02]  /*1e2b0*/  @!P0 SYNCS.PHASECHK.TRANS64 P0, [R2+URZ+0x38840], R3 ;  /* 0x03884003020085a7 */ /* 0x000e64000800007f */
[----:B-1----:R-:W-:Y:S05]  /*1e2c0*/  @!P0 BRA `(.L_x_1571) ;  /* 0xfffffffc00f08947 */ /* 0x002fea000383ffff */
[----:B------:R-:W-:Y:S05]  /*1e2d0*/  BRA `(.L_x_1675) ;  /* 0xffffffc400687947 */ /* 0x000fea000383ffff */
.L_x_1576:
[----:B-1----:R1:W3:Y:S02]  /*1e2e0*/  SYNCS.PHASECHK.TRANS64.TRYWAIT P0, [R2+URZ+0x38860], R3 ;  /* 0x03886003020075a7 */ /* 0x0022e4000800017f */
[----:B---3--:R-:W-:Y:S05]  /*1e2f0*/  @!P0 NANOSLEEP.SYNCS 0x989680 ;  /* 0x009896800000895d */ /* 0x008fea0003900000 */
[----:B------:R-:W3:Y:S02]  /*1e300*/  @!P0 SYNCS.PHASECHK.TRANS64 P0, [R2+URZ+0x38860], R3 ;  /* 0x03886003020085a7 */ /* 0x000ee4000800007f */
[----:B---3--:R-:W-:Y:S05]  /*1e310*/  @!P0 BRA `(.L_x_1576) ;  /* 0xfffffffc00f08947 */ /* 0x008fea000383ffff */
[----:B------:R-:W-:Y:S05]  /*1e320*/  BRA `(.L_x_1676) ;  /* 0xffffffc400f07947 */ /* 0x000fea000383ffff */
.L_x_1592:
[----:B------:R-:W-:Y:S01]  /*1e330*/  BSSY B0, `(.L_x_1677) ;  /* 0x0000008000007945 */ /* 0x000fe20003800000 */
[----:B------:R-:W-:Y:S02]  /*1e340*/  IMAD.MOV.U32 R13, RZ, RZ, R16 ;  /* 0x000000ffff0d7224 */ /* 0x000fe400078e0010 */
[----:B------:R-:W-:Y:S02]  /*1e350*/  IMAD.MOV.U32 R12, RZ, RZ, RZ ;  /* 0x000000ffff0c7224 */ /* 0x000fe400078e00ff */
[----:B------:R-:W-:Y:S02]  /*1e360*/  IMAD.MOV.U32 R11, RZ, RZ, 0x1f ;  /* 0x0000001fff0b7424 */ /* 0x000fe400078e00ff */
[----:B------:R-:W-:-:S07]  /*1e370*/  IMAD.MOV.U32 R15, RZ, RZ, -0x1 ;  /* 0xffffffffff0f7424 */ /* 0x000fce00078e00ff */
[----:B-12---:R-:W-:Y:S05]  /*1e380*/  WARPSYNC.COLLECTIVE R15, `(.L_x_1678) ;  /* 0x000000000f087348 */ /* 0x006fea0003c00000 */
[----:B------:R0:W3:Y:S02]  /*1e390*/  SHFL.IDX P6, R14, R13, R12, R11 ;  /* 0x0000000c0d0e7389 */ /* 0x0000e400000c000b */
[----:B0123--:R-:W-:Y:S01]  /*1e3a0*/  ENDCOLLECTIVE ;  /* 0x000000000000791b */ /* 0x00ffe20003800000 */
.L_x_1678:
[----:B------:R-:W-:Y:S05]  /*1e3b0*/  BSYNC B0 ;  /* 0x0000000000007941 */ /* 0x000fea0003800000 */
.L_x_1677:
        /* <DEDUP_REMOVED lines=9> */
.L_x_1679:
        /* <DEDUP_REMOVED lines=18> */
.L_x_1680:
        /* <DEDUP_REMOVED lines=8> */
.L_x_1681:
        /* <DEDUP_REMOVED lines=8> */
.L_x_1682:
        /* <DEDUP_REMOVED lines=8> */
.L_x_1683:
        /* <DEDUP_REMOVED lines=8> */
.L_x_1684:
        /* <DEDUP_REMOVED lines=9> */
.L_x_1685:
[----:B------:R-:W-:Y:S01]  /*1e800*/  IMAD.MOV.U32 R6, RZ, RZ, R14 ;  /* 0x000000ffff067224 */ /* 0x000fe200078e000e */
[----:B------:R-:W-:Y:S06]  /*1e810*/  BRA `(.L_x_1686) ;  /* 0xffffffd000487947 */ /* 0x000fec000383ffff */
.L_x_1597:
        /* <DEDUP_REMOVED lines=8> */
.L_x_1688:
[----:B------:R-:W-:Y:S05]  /*1e8a0*/  BSYNC B0 ;  /* 0x0000000000007941 */ /* 0x000fea0003800000 */
.L_x_1687:
        /* <DEDUP_REMOVED lines=10> */
.L_x_1689:
        /* <DEDUP_REMOVED lines=8> */
.L_x_1690:
        /* <DEDUP_REMOVED lines=8> */
.L_x_1691:
        /* <DEDUP_REMOVED lines=8> */
.L_x_1692:
        /* <DEDUP_REMOVED lines=9> */
.L_x_1693:
[----:B------:R-:W-:Y:S01]  /*1eb60*/  IMAD.MOV.U32 R6, RZ, RZ, R14 ;  /* 0x000000ffff067224 */ /* 0x000fe200078e000e */
[----:B------:R-:W-:Y:S06]  /*1eb70*/  BRA `(.L_x_1694) ;  /* 0xffffffd0000c7947 */ /* 0x000fec000383ffff */
.L_x_1599:
[----:B------:R-:W-:Y:S01]  /*1eb80*/  BSSY B0, `(.L_x_1695) ;  /* 0x0000006000007945 */ /* 0x000fe20003800000 */
[----:B------:R-:W-:Y:S01]  /*1eb90*/  PLOP3.LUT P6, PT, P6, PT, PT, 0x8, 0x0 ;  /* 0x000000000000781c */ /* 0x000fe200037ce170 */
[----:B------:R-:W-:-:S12]  /*1eba0*/  IMAD.MOV.U32 R15, RZ, RZ, -0x1 ;  /* 0xffffffffff0f7424 */ /* 0x000fd800078e00ff */
[----:B0-2---:R-:W-:Y:S05]  /*1ebb0*/  WARPSYNC.COLLECTIVE R15, `(.L_x_1696) ;  /* 0x000000000f087348 */ /* 0x005fea0003c00000 */
[----:B------:R-:W-:Y:S01]  /*1ebc0*/  VOTE.ANY R14, PT, P6 ;  /* 0x00000000000e7806 */ /* 0x000fe200030e0100 */
[----:B0-2---:R-:W-:Y:S06]  /*1ebd0*/  ENDCOLLECTIVE ;  /* 0x000000000000791b */ /* 0x005fec0003800000 */
.L_x_1696:
[----:B------:R-:W-:Y:S05]  /*1ebe0*/  BSYNC B0 ;  /* 0x0000000000007941 */ /* 0x000fea0003800000 */
.L_x_1695:
        /* <DEDUP_REMOVED lines=9> */
.L_x_1697:
[----:B------:R-:W-:Y:S01]  /*1ec80*/  IMAD.MOV.U32 R17, RZ, RZ, R14 ;  /* 0x000000ffff117224 */ /* 0x000fe200078e000e */
[----:B------:R-:W-:Y:S06]  /*1ec90*/  BRA `(.L_x_1698) ;  /* 0xffffffcc00fc7947 */ /* 0x000fec000383ffff */
.L_x_1601:
[----:B------:R-:W-:Y:S01]  /*1eca0*/  BSSY B0, `(.L_x_1699) ;  /* 0x0000007000007945 */ /* 0x000fe20003800000 */
[----:B------:R-:W-:Y:S02]  /*1ecb0*/  IMAD.MOV.U32 R13, RZ, RZ, R2 ;  /* 0x000000ffff0d7224 */ /* 0x000fe400078e0002 */
[----:B------:R-:W-:Y:S02]  /*1ecc0*/  IMAD.MOV.U32 R11, RZ, RZ, 0x1f ;  /* 0x0000001fff0b7424 */ /* 0x000fe400078e00ff */
[----:B------:R-:W-:-:S07]  /*1ecd0*/  IMAD.MOV.U32 R15, RZ, RZ, -0x1 ;  /* 0xffffffffff0f7424 */ /* 0x000fce00078e00ff */
[----:B0-23--:R-:W-:Y:S05]  /*1ece0*/  WARPSYNC.COLLECTIVE R15, `(.L_x_1700) ;  /* 0x000000000f087348 */ /* 0x00dfea0003c00000 */
[----:B------:R1:W4:Y:S02]  /*1ecf0*/  SHFL.IDX P6, R14, R13, R12, R11 ;  /* 0x0000000c0d0e7389 */ /* 0x00032400000c000b */
[----:B01234-:R-:W-:Y:S01]  /*1ed00*/  ENDCOLLECTIVE ;  /* 0x000000000000791b */ /* 0x01ffe20003800000 */
.L_x_1700:
[----:B------:R-:W-:Y:S05]  /*1ed10*/  BSYNC B0 ;  /* 0x0000000000007941 */ /* 0x000fea0003800000 */
.L_x_1699:
[----:B------:R-:W-:Y:S01]  /*1ed20*/  IMAD.MOV.U32 R2, RZ, RZ, R14 ;  /* 0x000000ffff027224 */ /* 0x000fe200078e000e */
[----:B------:R-:W-:Y:S06]  /*1ed30*/  BRA `(.L_x_1701) ;  /* 0xffffffcc00f07947 */ /* 0x000fec000383ffff */
.L_x_1605:
[----:B0-----:R0:W1:Y:S02]  /*1ed40*/  SYNCS.PHASECHK.TRANS64.TRYWAIT P0, [R0+URZ+0x38820], R3 ;  /* 0x03882003000075a7 */ /* 0x001064000800017f */
[----:B-1----:R-:W-:Y:S05]  /*1ed50*/  @!P0 NANOSLEEP.SYNCS 0x989680 ;  /* 0x009896800000895d */ /* 0x002fea0003900000 */
[----:B------:R-:W1:Y:S02]  /*1ed60*/  @!P0 SYNCS.PHASECHK.TRANS64 P0, [R0+URZ+0x38820], R3 ;  /* 0x03882003000085a7 */ /* 0x000e64000800007f */
[----:B-1----:R-:W-:Y:S05]  /*1ed70*/  @!P0 BRA `(.L_x_1605) ;  /* 0xfffffffc00f08947 */ /* 0x002fea000383ffff */
[----:B------:R-:W-:Y:S05]  /*1ed80*/  BRA `(.L_x_1702) ;  /* 0xffffffd000e87947 */ /* 0x000fea000383ffff */
.L_x_1606:
        /* <DEDUP_REMOVED lines=11> */
.L_x_1704:
[----:B------:R-:W-:Y:S05]  /*1ee40*/  BSYNC B0 ;  /* 0x0000000000007941 */ /* 0x000fea0003800000 */
.L_x_1703:
[----:B------:R-:W-:Y:S05]  /*1ee50*/  BRA `(.L_x_1705) ;  /* 0xffffffd000d07947 */ /* 0x000fea000383ffff */
.L_x_1607:
[----:B------:R-:W-:Y:S01]  /*1ee60*/  BSSY B0, `(.L_x_1706) ;  /* 0x0000006000007945 */ /* 0x000fe20003800000 */
[----:B------:R-:W-:-:S07]  /*1ee70*/  IMAD.MOV.U32 R15, RZ, RZ, -0x1 ;  /* 0xffffffffff0f7424 */ /* 0x000fce00078e00ff */
[----:B012---:R-:W-:Y:S05]  /*1ee80*/  WARPSYNC.COLLECTIVE R15, `(.L_x_1707) ;  /* 0x000000000f0c7348 */ /* 0x007fea0003c00000 */
[----:B------:R-:W-:Y:S02]  /*1ee90*/  ELECT P6, UR62, PT ;  /* 0x00000000003e782f */ /* 0x000fe400038c0000 */
[----:B------:R-:W-:Y:S01]  /*1eea0*/  MOV R14, UR62 ;  /* 0x0000003e000e7c02 */ /* 0x000fe20008000f00 */
[----:B012---:R-:W-:Y:S10]  /*1eeb0*/  ENDCOLLECTIVE ;  /* 0x000000000000791b */ /* 0x007ff40003800000 */
.L_x_1707:
[----:B------:R-:W-:Y:S05]  /*1eec0*/  BSYNC B0 ;  /* 0x0000000000007941 */ /* 0x000fea0003800000 */
.L_x_1706:
[----:B------:R-:W-:Y:S05]  /*1eed0*/  BRA `(.L_x_1708) ;  /* 0xffffffd000c47947 */ /* 0x000fea000383ffff */
.L_x_1609:
[----:B0-----:R0:W1:Y:S02]  /*1eee0*/  SYNCS.PHASECHK.TRANS64.TRYWAIT P0, [R6+URZ], R5 ;  /* 0x00000005060075a7 */ /* 0x001064000800017f */
[----:B-1----:R-:W-:Y:S05]  /*1eef0*/  @!P0 NANOSLEEP.SYNCS 0x989680 ;  /* 0x009896800000895d */ /* 0x002fea0003900000 */
[----:B------:R-:W1:Y:S02]  /*1ef00*/  @!P0 SYNCS.PHASECHK.TRANS64 P0, [R6+URZ], R5 ;  /* 0x00000005060085a7 */ /* 0x000e64000800007f */
[----:B-1----:R-:W-:Y:S05]  /*1ef10*/  @!P0 BRA `(.L_x_1609) ;  /* 0xfffffffc00f08947 */ /* 0x002fea000383ffff */
[----:B------:R-:W-:Y:S05]  /*1ef20*/  BRA `(.L_x_1709) ;  /* 0xffffffd400007947 */ /* 0x000fea000383ffff */
.L_x_1610:
[----:B-1----:R1:W3:Y:S02]  /*1ef30*/  SYNCS.PHASECHK.TRANS64.TRYWAIT P0, [R7+URZ], R2 ;  /* 0x00000002070075a7 */ /* 0x0022e4000800017f */
[----:B---3--:R-:W-:Y:S05]  /*1ef40*/  @!P0 NANOSLEEP.SYNCS 0x989680 ;  /* 0x009896800000895d */ /* 0x008fea0003900000 */
[----:B------:R-:W3:Y:S02]  /*1ef50*/  @!P0 SYNCS.PHASECHK.TRANS64 P0, [R7+URZ], R2 ;  /* 0x00000002070085a7 */ /* 0x000ee4000800007f */
[----:B---3--:R-:W-:Y:S05]  /*1ef60*/  @!P0 BRA `(.L_x_1610) ;  /* 0xfffffffc00f08947 */ /* 0x008fea000383ffff */
[----:B------:R-:W-:Y:S05]  /*1ef70*/  BRA `(.L_x_1710) ;  /* 0xffffffd000f47947 */ /* 0x000fea000383ffff */
.L_x_1612:
[----:B---3--:R3:W4:Y:S02]  /*1ef80*/  SYNCS.PHASECHK.TRANS64.TRYWAIT P0, [R4+URZ], R5 ;  /* 0x00000005040075a7 */ /* 0x008724000800017f */
[----:B----4-:R-:W-:Y:S05]  /*1ef90*/  @!P0 NANOSLEEP.SYNCS 0x989680 ;  /* 0x009896800000895d */ /* 0x010fea0003900000 */
[----:B------:R-:W4:Y:S02]  /*1efa0*/  @!P0 SYNCS.PHASECHK.TRANS64 P0, [R4+URZ], R5 ;  /* 0x00000005040085a7 */ /* 0x000f24000800007f */
[----:B----4-:R-:W-:Y:S05]  /*1efb0*/  @!P0 BRA `(.L_x_1612) ;  /* 0xfffffffc00f08947 */ /* 0x010fea000383ffff */
[----:B------:R-:W-:Y:S05]  /*1efc0*/  BRA `(.L_x_1711) ;  /* 0xffffffd000fc7947 */ /* 0x000fea000383ffff */
.L_x_1712:
        /* <DEDUP_REMOVED lines=11> */
.L_x_6024:


//--------------------- .text._ZN7cutlass13device_kernelIN5flash11enable_sm90INS1_16FlashAttnFwdSm90INS1_25CollectiveMainloopFwdSm90ILi2EN4cute5tupleIJNS5_1CILi1EEES8_S8_EEENS6_IJNS7_ILi64EEESA_SA_EEELi512ENS_10bfloat16_tEfNS_4arch4Sm90ELb0ELb1ELb1ELb0ELb0ELb0ELb0ELb0ELb0ELb1ELb0ELb0EEENS1_21CollectiveEpilogueFwdINS6_IJSA_NS7_ILi512EEESA_EEES9_SC_SE_Li256ELb0ELb1ELb0ELb0EEENS1_30DynamicPersistentTileSchedulerILi256ELi128ELb0ELb1ELb1EEEEEEEEEvNT_6ParamsE --------------------------
	.section	.text._ZN7cutlass13device_kernelIN5flash11enable_sm90INS1_16FlashAttnFwdSm90INS1_25CollectiveMainloopFwdSm90ILi2EN4cute5tupleIJNS5_1CILi1EEES8_S8_EEENS6_IJNS7_ILi64EEESA_SA_EEELi512ENS_10bfloat16_tEfNS_4arch4Sm90ELb0ELb1ELb1ELb0ELb0ELb0ELb0ELb0ELb0ELb1ELb0ELb0EEENS1_21CollectiveEpilogueFwdINS6_IJSA_NS7_ILi512EEESA_EEES9_SC_SE_Li256ELb0ELb1ELb0ELb0EEENS1_30DynamicPersistentTileSchedulerILi256ELi128ELb0ELb1ELb1EEEEEEEEEvNT_6ParamsE,"ax",@progbits
	.align	128
.text._ZN7cutlass13device_kernelIN5flash11enable_sm90INS1_16FlashAttnFwdSm90INS1_25CollectiveMainloopFwdSm90ILi2EN4cute5tupleIJNS5_1CILi1EEES8_S8_EEENS6_IJNS7_ILi64EEESA_SA_EEELi512ENS_10bfloat16_tEfNS_4arch4Sm90ELb0ELb1ELb1ELb0ELb0ELb0ELb0ELb0ELb0ELb1ELb0ELb0EEENS1_21CollectiveEpilogueFwdINS6_IJSA_NS7_ILi512EEESA_EEES9_SC_SE_Li256ELb0ELb1ELb0ELb0EEENS1_30DynamicPersistentTileSchedulerILi256ELi128ELb0ELb1ELb1EEEEEEEEEvNT_6ParamsE:
        .type           _ZN7cutlass13device_kernelIN5flash11enable_sm90INS1_16FlashAttnFwdSm90INS1_25CollectiveMainloopFwdSm90ILi2EN4cute5tupleIJNS5_1CILi1EEES8_S8_EEENS6_IJNS7_ILi64EEESA_SA_EEELi512ENS_10bfloat16_tEfNS_4arch4Sm90ELb0ELb1ELb1ELb0ELb0ELb0ELb0ELb0ELb0ELb1ELb0ELb0EEENS1_21CollectiveEpilogueFwdINS6_IJSA_NS7_ILi512EEESA_EEES9_SC_SE_Li256ELb0ELb1ELb0ELb0EEENS1_30DynamicPersistentTileSchedulerILi256ELi128ELb0ELb1ELb1EEEEEEEEEvNT_6ParamsE,@function
        .size           _ZN7cutlass13device_kernelIN5flash11enable_sm90INS1_16FlashAttnFwdSm90INS1_25CollectiveMainloopFwdSm90ILi2EN4cute5tupleIJNS5_1CILi1EEES8_S8_EEENS6_IJNS7_ILi64EEESA_SA_EEELi512ENS_10bfloat16_tEfNS_4arch4Sm90ELb0ELb1ELb1ELb0ELb0ELb0ELb0ELb0ELb0ELb1ELb0ELb0EEENS1_21CollectiveEpilogueFwdINS6_IJSA_NS7_ILi512EEESA_EEES9_SC_SE_Li256ELb0ELb1ELb0ELb0EEENS1_30DynamicPersistentTileSchedulerILi256ELi128ELb0ELb1ELb1EEEEEEEEEvNT_6ParamsE,(.L_x_6025 - _ZN7cutlass13device_kernelIN5flash11enable_sm90INS1_16FlashAttnFwdSm90INS1_25CollectiveMainloopFwdSm90ILi2EN4cute5tupleIJNS5_1CILi1EEES8_S8_EEENS6_IJNS7_ILi64EEESA_SA_EEELi512ENS_10bfloat16_tEfNS_4arch4Sm90ELb0ELb1ELb1ELb0ELb0ELb0ELb0ELb0ELb0ELb1ELb0ELb0EEENS1_21CollectiveEpilogueFwdINS6_IJSA_NS7_ILi512EEESA_EEES9_SC_SE_Li256ELb0ELb1ELb0ELb0EEENS1_30DynamicPersistentTileSchedulerILi256ELi128ELb0ELb1ELb1EEEEEEEEEvNT_6ParamsE)
        .other          _ZN7cutlass13device_kernelIN5flash11enable_sm90INS1_16FlashAttnFwdSm90INS1_25CollectiveMainloopFwdSm90ILi2EN4cute5tupleIJNS5_1CILi1EEES8_S8_EEENS6_IJNS7_ILi64EEESA_SA_EEELi512ENS_10bfloat16_tEfNS_4arch4Sm90ELb0ELb1ELb1ELb0ELb0ELb0ELb0ELb0ELb0ELb1ELb0ELb0EEENS1_21CollectiveEpilogueFwdINS6_IJSA_NS7_ILi512EEESA_EEES9_SC_SE_Li256ELb0ELb1ELb0ELb0EEENS1_30DynamicPersistentTileSchedulerILi256ELi128ELb0ELb1ELb1EEEEEEEEEvNT_6ParamsE,@"STO_CUDA_ENTRY STV_DEFAULT"
_ZN7cutlass13device_kernelIN5flash11enable_sm90INS1_16FlashAttnFwdSm90INS1_25CollectiveMainloopFwdSm90ILi2EN4cute5tupleIJNS5_1CILi1EEES8_S8_EEENS6_IJNS7_ILi64EEESA_SA_EEELi512ENS_10bfloat16_tEfNS_4arch4Sm90ELb0ELb1ELb1ELb0ELb0ELb0ELb0ELb0ELb0ELb1ELb0ELb0EEENS1_21CollectiveEpilogueFwdINS6_IJSA_NS7_ILi512EEESA_EEES9_SC_SE_Li256ELb0ELb1ELb0ELb0EEENS1_30DynamicPersistentTileSchedulerILi256ELi128ELb0ELb1ELb1EEEEEEEEEvNT_6ParamsE:
        /* <DEDUP_REMOVED lines=18> */
.L_x_1714:
[----:B------:R-:W-:Y:S05]  /*0120*/  BSYNC B0 ;  /* 0x0000000000007941 */ /* 0x000fea0003800000 */
.L_x_1713:
        /* <DEDUP_REMOVED lines=37> */
.L_x_1715:
        /* <DEDUP_REMOVED lines=22> */
.L_x_1716:
        /* <DEDUP_REMOVED lines=18> */
.L_x_1717:
        /* <DEDUP_REMOVED lines=22> */
.L_x_1718:
        /* <DEDUP_REMOVED lines=22> */
.L_x_1719:
[----:B------:R-:W-:Y:S01]  /*08c0*/  PLOP3.LUT P0, PT, PT, PT, UP0, 0x80, 0x0 ;  /* 0x000000000000781c */ /* 0x000fe20003f0f008 */
[----:B------:R-:W-:Y:S01]  /*08d0*/  UMOV UR41, 0x1 ;  /* 0x0000000100297882 */ /* 0x000fe20000000000 */
[----:B------:R-:W-:Y:S01]  /*08e0*/  NOP ;  /* 0x0000000000007918 */ /* 0x000fe20000000000 */
[----:B------:R-:W-:Y:S01]  /*08f0*/  USEL UR41, UR41, 0x2, !UP0 ;  /* 0x0000000229297887 */ /* 0x000fe2000c000000 */
[----:B------:R-:W-:Y:S01]  /*0900*/  ULDC.64 UR46, c[0x0][0x208] ;  /* 0x00008200002e7ab9 */ /* 0x000fe20000000a00 */
[----:B012-4-:R-:W-:Y:S08]  /*0910*/  BAR.SYNC.DEFER_BLOCKING 0x0 ;  /* 0x0000000000007b1d */ /* 0x017ff00000010000 */
[----:B------:R-:W-:Y:S05]  /*0920*/  @!P0 BRA `(.L_x_1720) ;  /* 0x0000010000348947 */ /* 0x000fea0003800000 */
.L_x_1721:
[----:B------:R-:W-:-:S08]  /*0930*/  NOP ;  /* 0x0000000000007918 */ /* 0x000fd00000000000 */
[----:B------:R-:W0:Y:S02]  /*0940*/  USETMAXREG.TRY_ALLOC.CTAPOOL UP0, 0xf0 ;  /* 0x000000f0000079c8 */ /* 0x000e240008000600 */
[----:B0-----:R-:W-:-:S13]  /*0950*/  PLOP3.LUT P0, PT, PT, PT, UP0, 0x80, 0x0 ;  /* 0x000000000000781c */ /* 0x001fda0003f0f008 */
[----:B------:R-:W-:Y:S05]  /*0960*/  @!P0 BRA `(.L_x_1721) ;  /* 0xfffffffc00f08947 */ /* 0x000fea000383ffff */
[----:B------:R-:W-:Y:S01]  /*0970*/  LOP3.LUT R2, R0, 0xffffff80, RZ, 0xc0, !PT ;  /* 0xffffff8000027812 */ /* 0x000fe200078ec0ff */
[----:B------:R-:W0:Y:S08]  /*0980*/  S2UR UR4, SR_CTAID.X ;  /* 0x00000000000479c3 */ /* 0x000e300000002500 */
[----:B------:R-:W-:Y:S06]  /*0990*/  BAR.ARV 0x4, 0x180 ;  /* 0x0106000000007b1d */ /* 0x000fec0000002000 */
[----:B------:R-:W-:-:S02]  /*09a0*/  ISETP.NE.AND P0, PT, R2, 0x80, PT ;  /* 0x000000800200780c */ /* 0x000fc40003f05270 */
[----:B------:R-:W0:Y:S11]  /*09b0*/  LDC R2, c[0x0][0xc38] ;  /* 0x00030e00ff027b82 */ /* 0x000e360000000800 */
        /* <DEDUP_REMOVED lines=17> */
[----:B------:R-:W-:Y:S02]  /*0ad0*/  LOP3.LUT R13, R8, 0xfffffffc, RZ, 0xc0, !PT ;  /* 0xfffffffc080d7812 */ /* 0x000fe400078ec0ff */
[----:B------:R-:W-:Y:S02]  /*0ae0*/  LEA.HI R2, R0, R5, RZ, 0x1 ;  /* 0x0000000500027211 */ /* 0x000fe400078f08ff */
[CC--:B------:R-:W-:Y:S01]  /*0af0*/  LEA.HI R7, R3.reuse, R216.reuse, RZ, 0x7 ;  /* 0x000000d803077211 */ /* 0x0c0fe200078f38ff */
[----:B------:R-:W-:Y:S01]  /*0b00*/  IMAD.IADD R13, R216, 0x1, -R13 ;  /* 0x00000001d80d7824 */ /* 0x000fe200078e0a0d */
[----:B------:R-:W-:Y:S02]  /*0b10*/  LOP3.LUT R4, R2, 0x1ffffffe, RZ, 0xc0, !PT ;  /* 0x1ffffffe02047812 */ /* 0x000fe400078ec0ff */
[----:B------:R-:W-:-:S02]  /*0b20*/  LEA.HI R2, R3, R216, RZ, 0x5 ;  /* 0x000000d803027211 */ /* 0x000fc400078f28ff */
[----:B------:R-:W-:Y:S01]  /*0b30*/  LOP3.LUT R11, R7, 0xffffff80, RZ, 0xc0, !PT ;  /* 0xffffff80070b7812 */ /* 0x000fe200078ec0ff */
[----:B------:R-:W-:Y:S01]  /*0b40*/  IMAD.IADD R6, R5, 0x1, -R4 ;  /* 0x0000000105067824 */ /* 0x000fe200078e0a04 */
[----:B------:R-:W-:Y:S01]  /*0b50*/  LOP3.LUT R5, R0, 0xfffffff0, RZ, 0xc0, !PT ;  /* 0xfffffff000057812 */ /* 0x000fe200078ec0ff */
[----:B0-----:R-:W-:Y:S01]  /*0b60*/  ULEA UR43, UR5, UR43, 0x18 ;  /* 0x0000002b052b7291 */ /* 0x001fe2000f8ec03f */
[--C-:B------:R-:W-:Y:S01]  /*0b70*/  SHF.R.S32.HI R4, RZ, 0x5, R2.reuse ;  /* 0x00000005ff047819 */ /* 0x100fe20000011402 */
[C---:B------:R-:W-:Y:S01]  /*0b80*/  IMAD.IADD R11, R216.reuse, 0x1, -R11 ;  /* 0x00000001d80b7824 */ /* 0x040fe200078e0a0b */
[----:B------:R-:W-:Y:S01]  /*0b90*/  SHF.R.S32.HI R9, RZ, 0x1f, R2 ;  /* 0x0000001fff097819 */ /* 0x000fe20000011402 */
[----:B------:R-:W-:Y:S01]  /*0ba0*/  IMAD.IADD R5, R216, 0x1, -R5 ;  /* 0x00000001d8057824 */ /* 0x000fe200078e0a05 */
[----:B------:R-:W-:Y:S01]  /*0bb0*/  LEA.HI R10, R13, R13, RZ, 0x1 ;  /* 0x0000000d0d0a7211 */ /* 0x000fe200078f08ff */
[----:B------:R-:W-:Y:S01]  /*0bc0*/  IMAD.SHL.U32 R6, R6, 0x8, RZ ;  /* 0x0000000806067824 */ /* 0x000fe200078e00ff */
[----:B------:R-:W-:-:S02]  /*0bd0*/  LEA.HI R9, R9, R4, RZ, 0x2 ;  /* 0x0000000409097211 */ /* 0x000fc400078f10ff */
[----:B------:R-:W-:Y:S02]  /*0be0*/  SHF.R.S32.HI R2, RZ, 0x1f, R5 ;  /* 0x0000001fff027819 */ /* 0x000fe40000011405 */
[----:B------:R-:W-:Y:S02]  /*0bf0*/  SHF.R.S32.HI R212, RZ, 0x7, R7 ;  /* 0x00000007ffd47819 */ /* 0x000fe40000011407 */
[----:B------:R-:W-:Y:S02]  /*0c00*/  LEA.HI R8, R2, R5, RZ, 0x3 ;  /* 0x0000000502087211 */ /* 0x000fe400078f18ff */
[----:B------:R-:W-:Y:S01]  /*0c10*/  LOP3.LUT R9, R9, 0x3ffffc, RZ, 0xc0, !PT ;  /* 0x003ffffc09097812 */ /* 0x000fe200078ec0ff */
[----:B------:R-:W-:Y:S01]  /*0c20*/  IMAD R12, R212, 0x100, R5 ;  /* 0x00000100d40c7824 */ /* 0x000fe200078e0205 */
[----:B------:R-:W-:Y:S02]  /*0c30*/  LOP3.LUT R14, R10, 0x1ffffffe, RZ, 0xc0, !PT ;  /* 0x1ffffffe0a0e7812 */ /* 0x000fe400078ec0ff */
[----:B------:R-:W-:Y:S01]  /*0c40*/  SHF.R.S32.HI R0, RZ, 0x1f, R11 ;  /* 0x0000001fff007819 */ /* 0x000fe2000001140b */
[----:B------:R-:W-:Y:S01]  /*0c50*/  IMAD.IADD R9, R4, 0x1, -R9 ;  /* 0x0000000104097824 */ /* 0x000fe200078e0a09 */
[C---:B------:R-:W-:Y:S01]  /*0c60*/  LOP3.LUT R10, R8.reuse, 0xfffffff8, RZ, 0xc0, !PT ;  /* 0xfffffff8080a7812 */ /* 0x040fe200078ec0ff */
[----:B------:R-:W-:Y:S01]  /*0c70*/  IMAD.SHL.U32 R8, R8, 0x40, RZ ;  /* 0x0000004008087824 */ /* 0x000fe200078e00ff */
[CC--:B------:R-:W-:Y:S01]  /*0c80*/  LEA.HI R2, R0.reuse, R11.reuse, RZ, 0x2 ;  /* 0x0000000b00027211 */ /* 0x0c0fe200078f10ff */
[----:B------:R-:W-:Y:S01]  /*0c90*/  IMAD R215, R9, 0x10, R12 ;  /* 0x0000001009d77824 */ /* 0x000fe200078e020c */
[----:B------:R-:W-:Y:S01]  /*0ca0*/  LEA.HI R3, R3, R216, RZ, 0x3 ;  /* 0x000000d803037211 */ /* 0x000fe200078f18ff */
[----:B------:R-:W-:Y:S01]  /*0cb0*/  IMAD.IADD R10, R5, 0x1, -R10 ;  /* 0x00000001050a7824 */ /* 0x000fe200078e0a0a */
[----:B------:R-:W-:Y:S01]  /*0cc0*/  LEA.HI R5, R0, R11, RZ, 0x5 ;  /* 0x0000000b00057211 */ /* 0x000fe200078f28ff */
[----:B------:R-:W-:Y:S01]  /*0cd0*/  IMAD.U32 R215, R215, 0x40, R6 ;  /* 0x00000040d7d77824 */ /* 0x000fe200078e0006 */
[----:B------:R-:W-:Y:S01]  /*0ce0*/  LOP3.LUT R12, R2, 0x7ffffffc, RZ, 0xc0, !PT ;  /* 0x7ffffffc020c7812 */ /* 0x000fe200078ec0ff */
[----:B------:R-:W-:Y:S01]  /*0cf0*/  IMAD.IADD R185, R13, 0x1, -R14 ;  /* 0x000000010db97824 */ /* 0x000fe200078e0a0e */
[----:B------:R-:W-:-:S02]  /*0d00*/  SHF.R.S32.HI R0, RZ, 0x2, R2 ;  /* 0x00000002ff007819 */ /* 0x000fc40000011402 */
[----:B------:R-:W-:Y:S01]  /*0d10*/  SHF.R.S32.HI R9, RZ, 0x1f, R2 ;  /* 0x0000001fff097819 */ /* 0x000fe20000011402 */
[----:B------:R-:W-:Y:S01]  /*0d20*/  IMAD.SHL.U32 R2, R10, 0x40, RZ ;  /* 0x000000400a027824 */ /* 0x000fe200078e00ff */
[----:B------:R-:W-:Y:S01]  /*0d30*/  LOP3.LUT R13, R8, 0x7ffffe00, RZ, 0xc0, !PT ;  /* 0x7ffffe00080d7812 */ /* 0x000fe200078ec0ff */
[----:B------:R-:W-:Y:S01]  /*0d40*/  IMAD.IADD R12, R11, 0x1, -R12 ;  /* 0x000000010b0c7824 */ /* 0x000fe200078e0a0c */
[----:B------:R-:W-:Y:S02]  /*0d50*/  LEA.HI R9, R9, R0, RZ, 0x3 ;  /* 0x0000000009097211 */ /* 0x000fe400078f18ff */
[----:B------:R-:W-:Y:S01]  /*0d60*/  LOP3.LUT R11, R2, 0x1c0, RZ, 0xc0, !PT ;  /* 0x000001c0020b7812 */ /* 0x000fe200078ec0ff */
[----:B------:R-:W-:Y:S01]  /*0d70*/  IMAD R13, R4, 0x400, R13 ;  /* 0x00000400040d7824 */ /* 0x000fe200078e020d */
[----:B------:R-:W-:Y:S01]  /*0d80*/  LOP3.LUT R9, R9, 0xfffffff8, RZ, 0xc0, !PT ;  /* 0xfffffff809097812 */ /* 0x000fe200078ec0ff */
[----:B------:R-:W-:Y:S01]  /*0d90*/  IMAD.SHL.U32 R2, R12, 0x2, RZ ;  /* 0x000000020c027824 */ /* 0x000fe200078e00ff */
[----:B------:R-:W-:-:S02]  /*0da0*/  LOP3.LUT R6, R11, 0x8, R6, 0xf8, !PT ;  /* 0x000000080b067812 */ /* 0x000fc400078ef806 */
[----:B------:R-:W-:Y:S01]  /*0db0*/  SHF.R.U32.HI R11, RZ, 0x3, R11 ;  /* 0x00000003ff0b7819 */ /* 0x000fe2000001160b */
[----:B------:R-:W-:Y:S01]  /*0dc0*/  IMAD.IADD R16, R0, 0x1, -R9 ;  /* 0x0000000100107824 */ /* 0x000fe200078e0a09 */
[----:B------:R-:W-:Y:S02]  /*0dd0*/  SHF.R.S32.HI R5, RZ, 0x5, R5 ;  /* 0x00000005ff057819 */ /* 0x000fe40000011405 */
[----:B------:R-:W-:Y:S02]  /*0de0*/  LOP3.LUT R6, R6, R11, RZ, 0x3c, !PT ;  /* 0x0000000b06067212 */ /* 0x000fe400078e3cff */
[----:B------:R-:W-:Y:S01]  /*0df0*/  R2P PR, R10, 0x6 ;  /* 0x000000060a007804 */ /* 0x000fe20000000000 */
[----:B------:R-:W-:Y:S01]  /*0e00*/  IMAD R16, R5, 0x10, R16 ;  /* 0x0000001005107824 */ /* 0x000fe200078e0210 */
[----:B------:R-:W-:Y:S01]  /*0e10*/  LOP3.LUT R5, R3, 0xfffffff8, RZ, 0xc0, !PT ;  /* 0xfffffff803057812 */ /* 0x000fe200078ec0ff */
[----:B------:R-:W-:Y:S01]  /*0e20*/  IMAD.IADD R6, R13, 0x1, R6 ;  /* 0x000000010d067824 */ /* 0x000fe200078e0206 */
[----:B------:R-:W-:Y:S01]  /*0e30*/  LEA.HI R7, R7, R212, RZ, 0x1 ;  /* 0x000000d407077211 */ /* 0x000fe200078f08ff */
[----:B------:R-:W-:Y:S01]  /*0e40*/  IMAD R185, R185, 0x8, R16 ;  /* 0x00000008b9b97824 */ /* 0x000fe200078e0210 */
[----:B------:R-:W-:Y:S01]  /*0e50*/  SEL R22, R22, 0xffffffc0, !P2 ;  /* 0xffffffc016167807 */ /* 0x000fe20005000000 */
[----:B------:R-:W-:Y:S01]  /*0e60*/  IMAD.IADD R210, R216, 0x1, -R5 ;  /* 0x00000001d8d27824 */ /* 0x000fe200078e0a05 */
[----:B------:R-:W-:-:S02]  /*0e70*/  LEA R18, R6, UR43, 0x1 ;  /* 0x0000002b06127c11 */ /* 0x000fc4000f8e08ff */
[----:B------:R-:W-:Y:S01]  /*0e80*/  LOP3.LUT R7, R7, 0xfffffe, RZ, 0xc0, !PT ;  /* 0x00fffffe07077812 */ /* 0x000fe200078ec0ff */
[----:B------:R-:W-:Y:S01]  /*0e90*/  IMAD.SHL.U32 R184, R210, 0x8, RZ ;  /* 0x00000008d2b87824 */ /* 0x000fe200078e00ff */
[----:B------:R-:W-:Y:S01]  /*0ea0*/  SHF.R.S32.HI R211, RZ, 0x3, R3 ;  /* 0x00000003ffd37819 */ /* 0x000fe20000011403 */
[----:B------:R-:W-:Y:S02]  /*0eb0*/  VIADD R23, R18, 0x26800 ;  /* 0x0002680012177836 */ /* 0x000fe40000000000 */
[C---:B------:R-:W-:Y:S02]  /*0ec0*/  VIADD R191, R184.reuse, 0x40 ;  /* 0x00000040b8bf7836 */ /* 0x040fe40000000000 */
        /* <DEDUP_REMOVED lines=17> */
[----:B------:R-:W-:Y:S02]  /*0fe0*/  IMAD.SHL.U32 R17, R7, 0x100, RZ ;  /* 0x0000010007117824 */ /* 0x000fe400078e00ff */
[----:B------:R-:W-:-:S07]  /*0ff0*/  IMAD.IADD R22, R22, 0x1, R19 ;  /* 0x0000000116167824 */ /* 0x000fce00078e0213 */
.L_x_1826:
[----:B------:R-:W-:Y:S01]  /*1000*/  ULDC UR5, c[0x0][0xc60] ;  /* 0x0003180000057ab9 */ /* 0x000fe20000000800 */
[----:B------:R-:W-:Y:S01]  /*1010*/  UMOV UR8, UR4 ;  /* 0x0000000400087c82 */ /* 0x000fe20008000000 */
[----:B------:R-:W-:-:S11]  /*1020*/  UISETP.NE.AND UP0, UPT, UR5, 0x1, UPT ;  /* 0x000000010500788c */ /* 0x000fd6000bf05270 */
[----:B------:R-:W-:Y:S01]  /*1030*/  @UP0 ULDC UR6, c[0x0][0xc64] ;  /* 0x0003190000060ab9 */ /* 0x000fe20000000800 */
[----:B------:R-:W-:Y:S01]  /*1040*/  @UP0 ULDC UR9, c[0x0][0xc68] ;  /* 0x00031a0000090ab9 */ /* 0x000fe20000000800 */
[----:B------:R-:W-:-:S04]  /*1050*/  UIMAD.WIDE.U32 UR6, UR4, UR6, URZ ;  /* 0x00000006040672a5 */ /* 0x000fc8000f8e003f */
[----:B------:R-:W-:-:S03]  /*1060*/  @UP0 USHF.R.U32.HI UR8, URZ, UR9, UR7 ;  /* 0x000000093f080299 */ /* 0x000fc60008011607 */
[----:B------:R-:W-:Y:S02]  /*1070*/  ULDC UR6, c[0x0][0xc78] ;  /* 0x00031e0000067ab9 */ /* 0x000fe40000000800 */
[----:B------:R-:W-:Y:S02]  /*1080*/  UISETP.GE.AND UP0, UPT, UR8, UR6, UPT ;  /* 0x000000060800728c */ /* 0x000fe4000bf06270 */
[----:B------:R-:W-:-:S04]  /*1090*/  UIADD3 UR6, -UR8, URZ, URZ ;  /* 0x0000003f08067290 */ /* 0x000fc8000fffe13f */
[----:B------:R-:W-:Y:S01]  /*10a0*/  PLOP3.LUT P0, PT, PT, PT, UP0, 0x80, 0x0 ;  /* 0x000000000000781c */ /* 0x000fe20003f0f008 */
[----:B------:R-:W-:-:S12]  /*10b0*/  UIMAD UR9, UR5, UR6, UR4 ;  /* 0x00000006050972a4 */ /* 0x000fd8000f8e0204 */
[----:B01234-:R-:W-:Y:S05]  /*10c0*/  @!P0 BRA `(.L_x_1722) ;  /* 0x0000000000208947 */ /* 0x01ffea0003800000 */
[----:B------:R-:W-:Y:S01]  /*10d0*/  ULDC UR7, c[0x0][0xc6c] ;  /* 0x00031b0000077ab9 */ /* 0x000fe20000000800 */
[----:B------:R-:W-:Y:S01]  /*10e0*/  UMOV UR6, UR9 ;  /* 0x0000000900067c82 */ /* 0x000fe20008000000 */
[----:B------:R-:W-:-:S11]  /*10f0*/  UISETP.NE.AND UP0, UPT, UR7, 0x1, UPT ;  /* 0x000000010700788c */ /* 0x000fd6000bf05270 */
[----:B------:R-:W-:Y:S02]  /*1100*/  @UP0 ULDC.64 UR10, c[0x0][0xc70] ;  /* 0x00031c00000a0ab9 */ /* 0x000fe40000000a00 */
[----:B------:R-:W-:-:S04]  /*1110*/  UIMAD.WIDE.U32 UR4, UR9, UR10, URZ ;  /* 0x0000000a090472a5 */ /* 0x000fc8000f8e003f */
[----:B------:R-:W-:-:S04]  /*1120*/  @UP0 USHF.R.U32.HI UR6, URZ, UR11, UR5 ;  /* 0x0000000b3f060299 */ /* 0x000fc80008011605 */
[----:B------:R-:W-:Y:S01]  /*1130*/  UIMAD UR4, UR6, UR7, URZ ;  /* 0x00000007060472a4 */ /* 0x000fe2000f8e023f */
[----:B------:R-:W-:Y:S11]  /*1140*/  BRA `(.L_x_1723) ;  /* 0x00000000001c7947 */ /* 0x000ff60003800000 */
.L_x_1722:
[----:B------:R-:W-:Y:S01]  /*1150*/  ULDC UR7, c[0x0][0xc54] ;  /* 0x0003150000077ab9 */ /* 0x000fe20000000800 */
[----:B------:R-:W-:Y:S01]  /*1160*/  UMOV UR6, UR9 ;  /* 0x0000000900067c82 */ /* 0x000fe20008000000 */
[----:B------:R-:W-:-:S11]  /*1170*/  UISETP.NE.AND UP0, UPT, UR7, 0x1, UPT ;  /* 0x000000010700788c */ /* 0x000fd6000bf05270 */
[----:B------:R-:W-:Y:S02]  /*1180*/  @UP0 ULDC.64 UR10, c[0x0][0xc58] ;  /* 0x00031600000a0ab9 */ /* 0x000fe40000000a00 */
[----:B------:R-:W-:-:S04]  /*1190*/  UIMAD.WIDE.U32 UR4, UR9, UR10, URZ ;  /* 0x0000000a090472a5 */ /* 0x000fc8000f8e003f */
[----:B------:R-:W-:-:S04]  /*11a0*/  @UP0 USHF.R.U32.HI UR6, URZ, UR11, UR5 ;  /* 0x0000000b3f060299 */ /* 0x000fc80008011605 */
[----:B------:R-:W-:-:S12]  /*11b0*/  UIMAD UR4, UR6, UR7, URZ ;  /* 0x00000007060472a4 */ /* 0x000fd8000f8e023f */
.L_x_1723:
[----:B------:R-:W-:Y:S01]  /*11c0*/  ULDC UR39, c[0x0][0xc48] ;  /* 0x0003120000277ab9 */ /* 0x000fe20000000800 */
[----:B------:R-:W-:Y:S01]  /*11d0*/  ULDC.64 UR10, c[0x0][0x418] ;  /* 0x00010600000a7ab9 */ /* 0x000fe20000000a00 */
[----:B------:R-:W-:Y:S02]  /*11e0*/  UISETP.NE.AND UP1, UPT, UR39, 0x1, UPT ;  /* 0x000000012700788c */ /* 0x000fe4000bf25270 */
[----:B------:R-:W-:Y:S02]  /*11f0*/  UISETP.NE.U32.AND UP0, UPT, UR10, URZ, UPT ;  /* 0x0000003f0a00728c */ /* 0x000fe4000bf05070 */
[----:B------:R-:W-:Y:S02]  /*1200*/  UIADD3 UR4, UR9, -UR4, URZ ;  /* 0x8000000409047290 */ /* 0x000fe4000fffe03f */
[----:B------:R-:W-:Y:S01]  /*1210*/  UISETP.NE.AND.EX UP0, UPT, UR11, URZ, UPT, UP0 ;  /* 0x0000003f0b00728c */ /* 0x000fe2000bf05300 */
[----:B------:R-:W-:Y:S01]  /*1220*/  ULDC UR7, c[0x0][0xc54] ;  /* 0x0003150000077ab9 */ /* 0x000fe20000000800 */
[----:B------:R-:W-:Y:S01]  /*1230*/  ULDC UR49, c[0x0][0x424] ;  /* 0x0001090000317ab9 */ /* 0x000fe20000000800 */
[----:B------:R-:W-:-:S02]  /*1240*/  UISETP.NE.AND UP2, UPT, UR45, 0x1, UPT ;  /* 0x000000012d00788c */ /* 0x000fc4000bf45270 */
[----:B------:R-:W-:Y:S02]  /*1250*/  ULOP3.LUT UR5, URZ, UR6, URZ, 0x33, !UPT ;  /* 0x000000063f057292 */ /* 0x000fe4000f8e333f */
[----:B------:R-:W-:Y:S02]  /*1260*/  UIMAD UR8, UR8, UR7, UR4 ;  /* 0x00000007080872a4 */ /* 0x000fe4000f8e0204 */
[----:B------:R-:W-:Y:S01]  /*1270*/  USEL UR49, UR49, 0x1, UP0 ;  /* 0x0000000131317887 */ /* 0x000fe20008000000 */
[----:B------:R-:W-:Y:S01]  /*1280*/  PLOP3.LUT P0, PT, PT, PT, UP2, 0x80, 0x0 ;  /* 0x000000000000781c */ /* 0x000fe20003f0f028 */
[----:B------:R-:W-:Y:S01]  /*1290*/  ULDC UR40, c[0x0][0xc3c] ;  /* 0x00030f0000287ab9 */ /* 0x000fe20000000800 */
[----:B------:R-:W-:Y:S01]  /*12a0*/  ULDC UR6, c[0x0][0x2f0] ;  /* 0x0000bc0000067ab9 */ /* 0x000fe20000000800 */
[----:B------:R-:W-:Y:S01]  /*12b0*/  @UP1 ULDC UR4, c[0x0][0xc4c] ;  /* 0x0003130000041ab9 */ /* 0x000fe20000000800 */
[----:B------:R-:W-:Y:S02]  /*12c0*/  UIADD3 UR40, UR5, UR40, URZ ;  /* 0x0000002805287290 */ /* 0x000fe4000fffe03f */
[----:B------:R-:W-:-:S02]  /*12d0*/  UIMAD.WIDE.U32 UR4, UR8, UR4, URZ ;  /* 0x00000004080472a5 */ /* 0x000fc4000f8e003f */
[----:B------:R-:W-:Y:S01]  /*12e0*/  UIMAD UR7, UR49, UR6, 0x3f ;  /* 0x0000003f310774a4 */ /* 0x000fe2000f8e0206 */
[----:B------:R-:W-:Y:S01]  /*12f0*/  @UP1 ULDC UR9, c[0x0][0xc50] ;  /* 0x0003140000091ab9 */ /* 0x000fe20000000800 */
[----:B------:R-:W-:Y:S01]  /*1300*/  UMOV UR42, UR8 ;  /* 0x00000008002a7c82 */ /* 0x000fe20008000000 */
[----:B------:R-:W-:Y:S02]  /*1310*/  @UP1 USHF.R.U32.HI UR42, URZ, UR9, UR5 ;  /* 0x000000093f2a1299 */ /* 0x000fe40008011605 */
[----:B------:R-:W-:Y:S02]  /*1320*/  USHF.R.S32.HI UR4, URZ, 0x1f, UR7 ;  /* 0x0000001f3f047899 */ /* 0x000fe40008011407 */
[----:B------:R-:W-:Y:S02]  /*1330*/  UIADD3 UR5, -UR42, URZ, URZ ;  /* 0x0000003f2a057290 */ /* 0x000fe4000fffe13f */
[----:B------:R-:W-:Y:S02]  /*1340*/  ULEA.HI UR4, UR4, UR7, URZ, 0x6 ;  /* 0x0000000704047291 */ /* 0x000fe4000f8f303f */
[----:B------:R-:W-:-:S02]  /*1350*/  USHF.L.U32 UR40, UR40, 0x6, URZ ;  /* 0x0000000628287899 */ /* 0x000fc4000800063f */
[----:B------:R-:W-:Y:S02]  /*1360*/  UIMAD UR39, UR39, UR5, UR8 ;  /* 0x00000005272772a4 */ /* 0x000fe4000f8e0208 */
[----:B------:R-:W-:Y:S01]  /*1370*/  USHF.R.S32.HI UR50, URZ, 0x6, UR4 ;  /* 0x000000063f327899 */ /* 0x000fe20008011404 */
[----:B------:R-:W-:Y:S11]  /*1380*/  @!P0 BRA `(.L_x_1724) ;  /* 0x0000002000348947 */ /* 0x000ff60003800000 */
[----:B------:R-:W0:Y:S01]  /*1390*/  LDC R0, c[0x0][0x448] ;  /* 0x00011200ff007b82 */ /* 0x000e220000000800 */
[----:B------:R-:W-:Y:S01]  /*13a0*/  UIADD3 UR7, UR40, 0x3f, URZ ;  /* 0x0000003f28077890 */ /* 0x000fe2000fffe03f */
[----:B------:R-:W-:Y:S02]  /*13b0*/  ULDC UR5, c[0x0][0x288] ;  /* 0x0000a20000057ab9 */ /* 0x000fe40000000800 */
[----:B------:R-:W-:-:S04]  /*13c0*/  UIADD3 UR4, -UR5, 0x1, URZ ;  /* 0x0000000105047890 */ /* 0x000fc8000fffe13f */
[----:B------:R-:W1:Y:S01]  /*13d0*/  LDC.64 R6, c[0x0][0x9e0] ;  /* 0x00027800ff067b82 */ /* 0x000e620000000a00 */
[----:B------:R-:W-:Y:S01]  /*13e0*/  UIMAD UR4, UR49, UR6, UR4 ;  /* 0x00000006310472a4 */ /* 0x000fe2000f8e0204 */
[----:B0-----:R-:W-:Y:S01]  /*13f0*/  ISETP.NE.AND P1, PT, R0, 0x1, PT ;  /* 0x000000010000780c */ /* 0x001fe20003f25270 */
[----:B------:R-:W-:Y:S01]  /*1400*/  IMAD.U32 R0, RZ, RZ, UR7 ;  /* 0x00000007ff007e24 */ /* 0x000fe2000f8e00ff */
[----:B-1----:R-:W-:-:S11]  /*1410*/  ISETP.GE.AND P2, PT, R7, 0x1, PT ;  /* 0x000000010700780c */ /* 0x002fd60003f46270 */
[----:B------:R-:W0:Y:S08]  /*1420*/  @P1 LDC R3, c[0x0][0x44c] ;  /* 0x00011300ff031b82 */ /* 0x000e300000000800 */
[----:B------:R-:W1:Y:S01]  /*1430*/  @P1 LDC R4, c[0x0][0x450] ;  /* 0x00011400ff041b82 */ /* 0x000e620000000800 */
[----:B0-----:R-:W-:-:S05]  /*1440*/  @P1 IMAD.HI.U32 R3, R3, UR7, RZ ;  /* 0x0000000703031c27 */ /* 0x001fca000f8e00ff */
[----:B-1----:R-:W-:-:S05]  /*1450*/  @P1 SHF.R.U32.HI R0, RZ, R4, R3 ;  /* 0x00000004ff001219 */ /* 0x002fca0000011603 */
[----:B------:R-:W-:-:S04]  /*1460*/  VIADD R9, R0, UR4 ;  /* 0x0000000400097c36 */ /* 0x000fc80008000000 */
[----:B------:R-:W-:Y:S01]  /*1470*/  IMAD.IADD R0, R9, 0x1, R6 ;  /* 0x0000000109007824 */ /* 0x000fe200078e0206 */
[----:B------:R-:W-:Y:S06]  /*1480*/  @!P2 BRA `(.L_x_1725) ;  /* 0x000000000040a947 */ /* 0x000fec0003800000 */
[C---:B------:R-:W-:Y:S01]  /*1490*/  ISETP.GT.AND P0, PT, R9.reuse, RZ, PT ;  /* 0x000000ff0900720c */ /* 0x040fe20003f04270 */
[----:B------:R-:W-:-:S12]  /*14a0*/  VIADD R3, R9, 0xffffffff ;  /* 0xffffffff09037836 */ /* 0x000fd80000000000 */
[----:B------:R-:W-:Y:S05]  /*14b0*/  @P0 BRA `(.L_x_1726) ;  /* 0x00000000001c0947 */ /* 0x000fea0003800000 */
[----:B------:R-:W-:Y:S01]  /*14c0*/  ISETP.NE.AND P0, PT, R7, 0x1, PT ;  /* 0x000000010700780c */ /* 0x000fe20003f05270 */
[----:B------:R-:W-:-:S12]  /*14d0*/  IMAD.MOV R3, RZ, RZ, -R9 ;  /* 0x000000ffff037224 */ /* 0x000fd800078e0a09 */
[----:B------:R-:W0:Y:S02]  /*14e0*/  @P0 LDC.64 R4, c[0x0][0x9e8] ;  /* 0x00027a00ff040b82 */ /* 0x000e240000000a00 */
[----:B0-----:R-:W-:-:S05]  /*14f0*/  @P0 IMAD.HI.U32 R4, R3, R4, RZ ;  /* 0x0000000403040227 */ /* 0x001fca00078e00ff */
[----:B------:R-:W-:-:S04]  /*1500*/  @P0 SHF.R.U32.HI R3, RZ, R5, R4 ;  /* 0x00000005ff030219 */ /* 0x000fc80000011604 */
[----:B------:R-:W-:Y:S01]  /*1510*/  LOP3.LUT R3, RZ, R3, RZ, 0x33, !PT ;  /* 0x00000003ff037212 */ /* 0x000fe200078e33ff */
[----:B------:R-:W-:Y:S06]  /*1520*/  BRA `(.L_x_1727) ;  /* 0x0000000000107947 */ /* 0x000fec0003800000 */
.L_x_1726:
[----:B------:R-:W-:-:S13]  /*1530*/  ISETP.NE.AND P0, PT, R7, 0x1, PT ;  /* 0x000000010700780c */ /* 0x000fda0003f05270 */
[----:B------:R-:W0:Y:S02]  /*1540*/  @P0 LDC.64 R4, c[0x0][0x9e8] ;  /* 0x00027a00ff040b82 */ /* 0x000e240000000a00 */
[----:B0-----:R-:W-:-:S05]  /*1550*/  @P0 IMAD.HI.U32 R4, R3, R4, RZ ;  /* 0x0000000403040227 */ /* 0x001fca00078e00ff */
[----:B------:R-:W-:-:S07]  /*1560*/  @P0 SHF.R.U32.HI R3, RZ, R5, R4 ;  /* 0x00000005ff030219 */ /* 0x000fce0000011604 */
.L_x_1727:
[----:B------:R-:W-:-:S05]  /*1570*/  IMAD R3, R3, R7, R7 ;  /* 0x0000000703037224 */ /* 0x000fca00078e0207 */
[----:B------:R-:W-:-:S07]  /*1580*/  VIMNMX R0, R0, R3, PT ;  /* 0x0000000300007248 */ /* 0x000fce0003fe0100 */
.L_x_1725:
[----:B------:R-:W0:Y:S01]  /*1590*/  @P1 LDC R5, c[0x0][0x44c] ;  /* 0x00011300ff051b82 */ /* 0x000e220000000800 */
[----:B------:R-:W-:Y:S01]  /*15a0*/  VIADD R0, R0, 0x3f ;  /* 0x0000003f00007836 */ /* 0x000fe20000000000 */
[----:B------:R-:W-:Y:S01]  /*15b0*/  UIMAD UR6, UR49, UR6, -UR5 ;  /* 0x00000006310672a4 */ /* 0x000fe2000f8e0a05 */
[----:B------:R-:W-:Y:S01]  /*15c0*/  IMAD.U32 R4, RZ, RZ, UR40 ;  /* 0x00000028ff047e24 */ /* 0x000fe2000f8e00ff */
[----:B------:R-:W-:Y:S02]  /*15d0*/  ULDC UR4, c[0x0][0x9dc] ;  /* 0x0002770000047ab9 */ /* 0x000fe40000000800 */
[----:B------:R-:W-:Y:S02]  /*15e0*/  SHF.R.S32.HI R3, RZ, 0x1f, R0 ;  /* 0x0000001fff037819 */ /* 0x000fe40000011400 */
[----:B------:R-:W1:Y:S02]  /*15f0*/  @P1 LDC R6, c[0x0][0x450] ;  /* 0x00011400ff061b82 */ /* 0x000e640000000800 */
[----:B------:R-:W-:-:S04]  /*1600*/  LEA.HI R3, R3, R0, RZ, 0x6 ;  /* 0x0000000003037211 */ /* 0x000fc800078f30ff */
[----:B------:R-:W-:Y:S01]  /*1610*/  SHF.R.S32.HI R3, RZ, 0x6, R3 ;  /* 0x00000006ff037819 */ /* 0x000fe20000011403 */
[----:B0-----:R-:W-:-:S05]  /*1620*/  @P1 IMAD.HI.U32 R5, R5, UR40, RZ ;  /* 0x0000002805051c27 */ /* 0x001fca000f8e00ff */
[----:B-1----:R-:W-:-:S05]  /*1630*/  @P1 SHF.R.U32.HI R4, RZ, R6, R5 ;  /* 0x00000006ff041219 */ /* 0x002fca0000011605 */
[----:B------:R-:W-:Y:S01]  /*1640*/  VIADD R0, R4, UR6 ;  /* 0x0000000604007c36 */ /* 0x000fe20008000000 */
[----:B------:R-:W-:-:S03]  /*1650*/  VIMNMX R4, R3, UR50, PT ;  /* 0x0000003203047c48 */ /* 0x000fc6000bfe0100 */
[----:B------:R-:W-:Y:S01]  /*1660*/  VIADD R3, R0, -UR4 ;  /* 0x8000000400037c36 */ /* 0x000fe20008000000 */
[----:B------:R-:W-:Y:S06]  /*1670*/  @!P2 BRA `(.L_x_1728) ;  /* 0x00000000003ca947 */ /* 0x000fec0003800000 */
[----:B------:R-:W-:-:S13]  /*1680*/  ISETP.GT.AND P0, PT, R0, -0x1, PT ;  /* 0xffffffff0000780c */ /* 0x000fda0003f04270 */
[----:B------:R-:W-:Y:S05]  /*1690*/  @P0 BRA `(.L_x_1729) ;  /* 0x00000000001c0947 */ /* 0x000fea0003800000 */
[----:B------:R-:W-:Y:S02]  /*16a0*/  ISETP.NE.AND P0, PT, R7, 0x1, PT ;  /* 0x000000010700780c */ /* 0x000fe40003f05270 */
[----:B------:R-:W-:-:S11]  /*16b0*/  LOP3.LUT R5, RZ, R0, RZ, 0x33, !PT ;  /* 0x00000000ff057212 */ /* 0x000fd600078e33ff */
[----:B------:R-:W0:Y:S02]  /*16c0*/  @P0 LDC.64 R8, c[0x0][0x9e8] ;  /* 0x00027a00ff080b82 */ /* 0x000e240000000a00 */
[----:B0-----:R-:W-:-:S05]  /*16d0*/  @P0 IMAD.HI.U32 R0, R5, R8, RZ ;  /* 0x0000000805000227 */ /* 0x001fca00078e00ff */
[----:B------:R-:W-:-:S04]  /*16e0*/  @P0 SHF.R.U32.HI R5, RZ, R9, R0 ;  /* 0x00000009ff050219 */ /* 0x000fc80000011600 */
[----:B------:R-:W-:Y:S01]  /*16f0*/  LOP3.LUT R0, RZ, R5, RZ, 0x33, !PT ;  /* 0x00000005ff007212 */ /* 0x000fe200078e33ff */
[----:B------:R-:W-:Y:S06]  /*1700*/  BRA `(.L_x_1730) ;  /* 0x0000000000107947 */ /* 0x000fec0003800000 */
.L_x_1729:
[----:B------:R-:W-:-:S13]  /*1710*/  ISETP.NE.AND P0, PT, R7, 0x1, PT ;  /* 0x000000010700780c */ /* 0x000fda0003f05270 */
[----:B------:R-:W0:Y:S02]  /*1720*/  @P0 LDC.64 R8, c[0x0][0x9e8] ;  /* 0x00027a00ff080b82 */ /* 0x000e240000000a00 */
[----:B0-----:R-:W-:-:S05]  /*1730*/  @P0 IMAD.HI.U32 R6, R0, R8, RZ ;  /* 0x0000000800060227 */ /* 0x001fca00078e00ff */
[----:B------:R-:W-:-:S07]  /*1740*/  @P0 SHF.R.U32.HI R0, RZ, R9, R6 ;  /* 0x00000009ff000219 */ /* 0x000fce0000011606 */
.L_x_1730:
[----:B------:R-:W-:-:S05]  /*1750*/  IMAD R0, R0, R7, RZ ;  /* 0x0000000700007224 */ /* 0x000fca00078e02ff */
[----:B------:R-:W-:-:S07]  /*1760*/  VIMNMX R3, R3, R0, !PT ;  /* 0x0000000003037248 */ /* 0x000fce0007fe0100 */
.L_x_1728:
[----:B------:R-:W-:Y:S01]  /*1770*/  SHF.R.S32.HI R6, RZ, 0x1f, R3 ;  /* 0x0000001fff067819 */ /* 0x000fe20000011403 */
[----:B------:R-:W-:Y:S01]  /*1780*/  IMAD.MOV.U32 R0, RZ, RZ, RZ ;  /* 0x000000ffff007224 */ /* 0x000fe200078e00ff */
[----:B------:R-:W-:Y:S02]  /*1790*/  PLOP3.LUT P0, PT, PT, PT, PT, 0x80, 0x0 ;  /* 0x000000000000781c */ /* 0x000fe40003f0f070 */
[----:B------:R-:W-:Y:S02]  /*17a0*/  CS2R R150, SRZ ;  /* 0x0000000000967805 */ /* 0x000fe4000001ff00 */
[----:B------:R-:W-:Y:S01]  /*17b0*/  LEA.HI R6, R6, R3, RZ, 0x6 ;  /* 0x0000000306067211 */ /* 0x000fe200078f30ff */
[----:B------:R-:W-:Y:S01]  /*17c0*/  IMAD.MOV.U32 R3, RZ, RZ, RZ ;  /* 0x000000ffff037224 */ /* 0x000fe200078e00ff */
[----:B------:R-:W-:Y:S02]  /*17d0*/  CS2R R148, SRZ ;  /* 0x0000000000947805 */ /* 0x000fe4000001ff00 */
[----:B------:R-:W-:-:S02]  /*17e0*/  CS2R R168, SRZ ;  /* 0x0000000000a87805 */ /* 0x000fc4000001ff00 */
[----:B------:R-:W-:Y:S02]  /*17f0*/  SHF.R.S32.HI R5, RZ, 0x6, R6 ;  /* 0x00000006ff057819 */ /* 0x000fe40000011406 */
[----:B------:R-:W-:Y:S02]  /*1800*/  CS2R R166, SRZ ;  /* 0x0000000000a67805 */ /* 0x000fe4000001ff00 */
[----:B------:R-:W-:Y:S02]  /*1810*/  CS2R R144, SRZ ;  /* 0x0000000000907805 */ /* 0x000fe4000001ff00 */
[----:B------:R-:W-:Y:S02]  /*1820*/  CS2R R164, SRZ ;  /* 0x0000000000a47805 */ /* 0x000fe4000001ff00 */
[----:B------:R-:W-:Y:S02]  /*1830*/  VIMNMX R5, RZ, R5, !PT ;  /* 0x00000005ff057248 */ /* 0x000fe40007fe0100 */
[----:B------:R-:W-:-:S02]  /*1840*/  CS2R R140, SRZ ;  /* 0x00000000008c7805 */ /* 0x000fc4000001ff00 */
[----:B------:R-:W-:Y:S02]  /*1850*/  CS2R R162, SRZ ;  /* 0x0000000000a27805 */ /* 0x000fe4000001ff00 */
[----:B------:R-:W-:Y:S02]  /*1860*/  CS2R R136, SRZ ;  /* 0x0000000000887805 */ /* 0x000fe4000001ff00 */
[----:B------:R-:W-:Y:S02]  /*1870*/  ISETP.GT.AND P1, PT, R4, R5, PT ;  /* 0x000000050400720c */ /* 0x000fe40003f24270 */
        /* <DEDUP_REMOVED lines=54> */
[----:B------:R-:W-:Y:S01]  /*1be0*/  CS2R R26, SRZ ;  /* 0x00000000001a7805 */ /* 0x000fe2000001ff00 */
[----:B------:R-:W-:Y:S01]  /*1bf0*/  IMAD.MOV.U32 R21, RZ, RZ, RZ ;  /* 0x000000ffff157224 */ /* 0x000fe200078e00ff */
[----:B------:R-:W-:Y:S06]  /*1c00*/  @!P1 BRA `(.L_x_1731) ;  /* 0x000000c000b89947 */ /* 0x000fec0003800000 */
        /* <DEDUP_REMOVED lines=14> */
.L_x_1732:
[----:B------:R-:W-:Y:S01]  /*1cf0*/  ULEA UR21, UR36, UR43, 0x3 ;  /* 0x0000002b24157291 */ /* 0x000fe2000f8e183f */
[----:B------:R-:W-:-:S05]  /*1d00*/  IMAD.U32 R0, RZ, RZ, UR37 ;  /* 0x00000025ff007e24 */ /* 0x000fca000f8e00ff */
[----:B------:R-:W-:-:S04]  /*1d10*/  SHF.L.U32 R0, R0, 0x1f, RZ ;  /* 0x0000001f00007819 */ /* 0x000fc800000006ff */
[----:B------:R-:W0:Y:S02]  /*1d20*/  SYNCS.PHASECHK.TRANS64.TRYWAIT P1, [UR21+0x28c50], R0 ;  /* 0x028c5000ff0075a7 */ /* 0x000e240008020155 */
[----:B0-----:R-:W-:Y:S05]  /*1d30*/  @!P1 BRA `(.L_x_1733) ;  /* 0x0000014400349947 */ /* 0x001fea0003800000 */
.L_x_1952:
[----:B------:R-:W-:Y:S01]  /*1d40*/  BAR.SYNC.DEFER_BLOCKING 0xe, 0x100 ;  /* 0x0384000000007b1d */ /* 0x000fe20000010000 */
[----:B------:R-:W-:Y:S01]  /*1d50*/  UIADD3 UR4, UR43, 0x26800, URZ ;  /* 0x000268002b047890 */ /* 0x000fe2000fffe03f */
[----:B------:R-:W-:Y:S01]  /*1d60*/  VIADD R4, R4, 0xfffffffe ;  /* 0xfffffffe04047836 */ /* 0x000fe20000000000 */
[----:B------:R-:W-:Y:S01]  /*1d70*/  ULEA UR18, UR36, UR20, 0xc ;  /* 0x0000001424127291 */ /* 0x000fe2000f8e603f */
[----:B0-----:R-:W-:Y:S01]  /*1d80*/  IMAD.U32 R0, RZ, RZ, UR21 ;  /* 0x00000015ff007e24 */ /* 0x001fe2000f8e00ff */
[----:B------:R-:W-:Y:S01]  /*1d90*/  USHF.R.U32.HI UR4, URZ, 0x4, UR4 ;  /* 0x000000043f047899 */ /* 0x000fe20008011604 */
[----:B------:R-:W-:Y:S01]  /*1da0*/  UMOV UR19, 0x40000040 ;  /* 0x4000004000137882 */ /* 0x000fe20000000000 */
[----:B------:R-:W-:Y:S02]  /*1db0*/  UMOV UR17, 0x40000040 ;  /* 0x4000004000117882 */ /* 0x000fe40000000000 */
[----:B------:R-:W-:Y:S01]  /*1dc0*/  ULOP3.LUT UR4, UR4, 0x3fff, URZ, 0xc0, !UPT ;  /* 0x00003fff04047892 */ /* 0x000fe2000f8ec03f */
[----:B------:R-:W0:Y:S01]  /*1dd0*/  S2R R3, SR_TID.X ;  /* 0x0000000000037919 */ /* 0x000e220000002100 */
[----:B------:R-:W-:Y:S01]  /*1de0*/  UIADD3 UR6, UR18, 0x80, URZ ;  /* 0x0000008012067890 */ /* 0x000fe2000fffe03f */
[----:B------:R-:W-:Y:S01]  /*1df0*/  ISETP.GE.AND P1, PT, R4, R5, PT ;  /* 0x000000050400720c */ /* 0x000fe20003f26270 */
[----:B------:R-:W-:Y:S01]  /*1e00*/  ULOP3.LUT UR16, UR4, 0x10000, URZ, 0xfc, !UPT ;  /* 0x0001000004107892 */ /* 0x000fe2000f8efc3f */
[----:B------:R-:W-:Y:S01]  /*1e10*/  UMOV UR7, 0x40000040 ;  /* 0x4000004000077882 */ /* 0x000fe20000000000 */
[----:B------:R-:W-:-:S02]  /*1e20*/  UMOV UR5, 0x40000040 ;  /* 0x4000004000057882 */ /* 0x000fc40000000000 */
[----:B------:R-:W-:Y:S02]  /*1e30*/  UIADD3 UR4, UR16, 0x2, URZ ;  /* 0x0000000210047890 */ /* 0x000fe4000fffe03f */
[----:B------:R-:W-:Y:S02]  /*1e40*/  UIADD3 UR10, UR18, 0x100, URZ ;  /* 0x00000100120a7890 */ /* 0x000fe4000fffe03f */
[----:B------:R-:W-:Y:S01]  /*1e50*/  UIADD3 UR8, UR16, 0x4, URZ ;  /* 0x0000000410087890 */ /* 0x000fe2000fffe03f */
[----:B------:R-:W-:Y:S01]  /*1e60*/  UMOV UR11, 0x40000040 ;  /* 0x40000040000b7882 */ /* 0x000fe20000000000 */
[----:B------:R-:W-:Y:S01]  /*1e70*/  WARPGROUP.ARRIVE ;  /* 0x00000000000079c5 */ /* 0x000fe20000000000 */
[----:B------:R-:W-:Y:S01]  /*1e80*/  UMOV UR9, 0x40000040 ;  /* 0x4000004000097882 */ /* 0x000fe20000000000 */
[----:B------:R-:W-:Y:S02]  /*1e90*/  UIADD3 UR14, UR18, 0x180, URZ ;  /* 0x00000180120e7890 */ /* 0x000fe4000fffe03f */
[----:B------:R-:W-:-:S02]  /*1ea0*/  UIADD3 UR12, UR16, 0x6, URZ ;  /* 0x00000006100c7890 */ /* 0x000fc4000fffe03f */
[----:B------:R-:W-:Y:S01]  /*1eb0*/  HGMMA.64x256x16.F32.BF16 R24, gdesc[UR16].tnspB, RZ, !UPT, gsb0 ;  /* 0x43e00000101879f0 */ /* 0x000fe2000c0018ff */
[----:B------:R-:W-:Y:S01]  /*1ec0*/  UMOV UR15, 0x40000040 ;  /* 0x40000040000f7882 */ /* 0x000fe20000000000 */
        /* <DEDUP_REMOVED lines=20> */
.L_x_1739:
[----:B------:R-:W-:Y:S01]  /*2010*/  BAR.SYNC.DEFER_BLOCKING 0xe, 0x100 ;  /* 0x0384000000007b1d */ /* 0x000fe20000010000 */
[----:B------:R-:W-:Y:S01]  /*2020*/  IMAD.U32 R3, RZ, RZ, UR36 ;  /* 0x00000024ff037e24 */ /* 0x000fe2000f8e00ff */
[----:B------:R-:W-:Y:S01]  /*2030*/  UIADD3 UR36, UR36, 0x1, URZ ;  /* 0x0000000124247890 */ /* 0x000fe2000fffe03f */
[C---:B------:R-:W-:Y:S01]  /*2040*/  ISETP.GT.AND P3, PT, R4.reuse, R5, PT ;  /* 0x000000050400720c */ /* 0x040fe20003f64270 */
[----:B------:R-:W-:Y:S02]  /*2050*/  VIADD R4, R4, 0xffffffff ;  /* 0xffffffff04047836 */ /* 0x000fe40000000000 */
[----:B01----:R-:W-:Y:S01]  /*2060*/  IMAD R0, R3, 0x40, R16 ;  /* 0x0000004003007824 */ /* 0x003fe200078e0210 */
        /* <DEDUP_REMOVED lines=137> */
.L_x_1735:
[----:B------:R-:W-:Y:S01]  /*2900*/  ULEA UR21, UR36, UR43, 0x3 ;  /* 0x0000002b24157291 */ /* 0x000fe2000f8e183f */
[----:B------:R-:W-:-:S05]  /*2910*/  IMAD.U32 R0, RZ, RZ, UR37 ;  /* 0x00000025ff007e24 */ /* 0x000fca000f8e00ff */
[----:B------:R-:W-:-:S04]  /*2920*/  SHF.L.U32 R0, R0, 0x1f, RZ ;  /* 0x0000001f00007819 */ /* 0x000fc800000006ff */
[----:B------:R0:W1:Y:S01]  /*2930*/  SYNCS.PHASECHK.TRANS64.TRYWAIT P1, [UR21+0x28c50], R0 ;  /* 0x028c5000ff0075a7 */ /* 0x0000620008020155 */
[----:B------:R-:W-:Y:S05]  /*2940*/  @!P0 BRA `(.L_x_1736) ;  /* 0x0000000000048947 */ /* 0x000fea0003800000 */
[----:B------:R-:W-:Y:S01]  /*2950*/  BPT.TRAP 0x1 ;  /* 0x000000040000795c */ /* 0x000fe20000300000 */
.L_x_1736:
[----:B-1----:R-:W-:Y:S05]  /*2960*/  @P1 BRA `(.L_x_1737) ;  /* 0x0000000000081947 */ /* 0x002fea0003800000 */
[----:B------:R-:W1:Y:S02]  /*2970*/  SYNCS.PHASECHK.TRANS64.TRYWAIT P1, [UR21+0x28c50], R0 ;  /* 0x028c5000ff0075a7 */ /* 0x000e640008020155 */
[----:B-1----:R-:W-:Y:S05]  /*2980*/  @!P1 BRA `(.L_x_1738) ;  /* 0x0000013800389947 */ /* 0x002fea0003800000 */
.L_x_1737:
[----:B------:R-:W-:Y:S01]  /*2990*/  ULEA UR18, UR36, UR20, 0xc ;  /* 0x0000001424127291 */ /* 0x000fe2000f8e603f */
[----:B------:R-:W-:Y:S01]  /*29a0*/  WARPGROUP.ARRIVE ;  /* 0x00000000000079c5 */ /* 0x000fe20000000000 */
[----:B------:R-:W-:Y:S01]  /*29b0*/  UMOV UR19, 0x40000040 ;  /* 0x4000004000137882 */ /* 0x000fe20000000000 */
[----:B------:R-:W-:Y:S01]  /*29c0*/  UMOV UR7, 0x40000040 ;  /* 0x4000004000077882 */ /* 0x000fe20000000000 */
[----:B------:R-:W-:Y:S01]  /*29d0*/  UIADD3 UR6, UR18, 0x80, URZ ;  /* 0x0000008012067890 */ /* 0x000fe2000fffe03f */
[----:B01----:R-:W-:Y:S01]  /*29e0*/  IMAD.U32 R0, RZ, RZ, UR21 ;  /* 0x00000015ff007e24 */ /* 0x003fe2000f8e00ff */
[----:B------:R-:W-:Y:S01]  /*29f0*/  UIADD3 UR10, UR18, 0x100, URZ ;  /* 0x00000100120a7890 */ /* 0x000fe2000fffe03f */
[----:B------:R-:W-:Y:S02]  /*2a00*/  UMOV UR11, 0x40000040 ;  /* 0x40000040000b7882 */ /* 0x000fe40000000000 */
[----:B------:R-:W-:Y:S01]  /*2a10*/  HGMMA.64x256x16.F32.BF16 R24, gdesc[UR16].tnspB, R24, gsb0 ;  /* 0x43e00000101879f0 */ /* 0x000fe20008001818 */
[----:B------:R-:W-:Y:S01]  /*2a20*/  UIADD3 UR14, UR18, 0x180, URZ ;  /* 0x00000180120e7890 */ /* 0x000fe2000fffe03f */
[----:B------:R-:W-:Y:S01]  /*2a30*/  @!P2 VIADD R0, R0, 0x28c60 ;  /* 0x00028c600000a836 */ /* 0x000fe20000000000 */
[----:B------:R-:W-:-:S04]  /*2a40*/  UMOV UR15, 0x40000040 ;  /* 0x40000040000f7882 */ /* 0x000fc80000000000 */
[----:B------:R-:W-:Y:S01]  /*2a50*/  @!P2 PRMT R0, RZ, 0x654, R0 ;  /* 0x00000654ff00a816 */ /* 0x000fe20000000000 */
        /* <DEDUP_REMOVED lines=16> */
.L_x_1734:
[----:B------:R-:W-:Y:S01]  /*2b60*/  BAR.SYNC.DEFER_BLOCKING 0xe, 0x100 ;  /* 0x0384000000007b1d */ /* 0x000fe20000010000 */
[----:B------:R-:W-:Y:S01]  /*2b70*/  IMAD.U32 R3, RZ, RZ, UR36 ;  /* 0x00000024ff037e24 */ /* 0x000fe2000f8e00ff */
[----:B------:R-:W-:Y:S01]  /*2b80*/  UIADD3 UR36, UR36, 0x1, URZ ;  /* 0x0000000124247890 */ /* 0x000fe2000fffe03f */
[----:B------:R-:W-:Y:S02]  /*2b90*/  PLOP3.LUT P0, PT, PT, PT, PT, 0x8, 0x0 ;  /* 0x000000000000781c */ /* 0x000fe40003f0e170 */
        /* <DEDUP_REMOVED lines=140> */
.L_x_1724:
[----:B------:R-:W-:Y:S01]  /*3460*/  ULDC UR4, c[0x0][0x448] ;  /* 0x0001120000047ab9 */ /* 0x000fe20000000800 */
[----:B------:R-:W-:Y:S02]  /*3470*/  UIADD3 UR7, UR40, 0x3f, URZ ;  /* 0x0000003f28077890 */ /* 0x000fe4000fffe03f */
[----:B------:R-:W-:Y:S01]  /*3480*/  UISETP.NE.AND UP0, UPT, UR4, 0x1, UPT ;  /* 0x000000010400788c */ /* 0x000fe2000bf05270 */
[----:B------:R-:W-:Y:S02]  /*3490*/  ULDC UR11, c[0x0][0x288] ;  /* 0x0000a200000b7ab9 */ /* 0x000fe40000000800 */
[----:B------:R-:W-:Y:S01]  /*34a0*/  ULDC.64 UR4, c[0x0][0x9e0] ;  /* 0x0002780000047ab9 */ /* 0x000fe20000000a00 */
[----:B------:R-:W-:Y:S02]  /*34b0*/  UIADD3 UR10, -UR11, 0x1, URZ ;  /* 0x000000010b0a7890 */ /* 0x000fe4000fffe13f */
[----:B------:R-:W-:Y:S02]  /*34c0*/  UISETP.GE.AND UP1, UPT, UR5, 0x1, UPT ;  /* 0x000000010500788c */ /* 0x000fe4000bf26270 */
[----:B------:R-:W-:-:S03]  /*34d0*/  UIMAD UR10, UR49, UR6, UR10 ;  /* 0x00000006310a72a4 */ /* 0x000fc6000f8e020a */
[----:B------:R-:W-:Y:S01]  /*34e0*/  @UP0 ULDC UR8, c[0x0][0x44c] ;  /* 0x0001130000080ab9 */ /* 0x000fe20000000800 */
[----:B------:R-:W-:Y:S01]  /*34f0*/  PLOP3.LUT P1, PT, PT, PT, UP1, 0x80, 0x0 ;  /* 0x000000000000781c */ /* 0x000fe20003f2f018 */
[----:B------:R-:W-:Y:S01]  /*3500*/  UIMAD.WIDE.U32 UR8, UR7, UR8, URZ ;  /* 0x00000008070872a5 */ /* 0x000fe2000f8e003f */
[----:B------:R-:W-:-:S03]  /*3510*/  @UP0 ULDC UR12, c[0x0][0x450] ;  /* 0x00011400000c0ab9 */ /* 0x000fc60000000800 */
[----:B------:R-:W-:-:S04]  /*3520*/  @UP0 USHF.R.U32.HI UR7, URZ, UR12, UR9 ;  /* 0x0000000c3f070299 */ /* 0x000fc80008011609 */
[----:B------:R-:W-:-:S04]  /*3530*/  UIADD3 UR8, UR10, UR7, URZ ;  /* 0x000000070a087290 */ /* 0x000fc8000fffe03f */
[----:B------:R-:W-:Y:S01]  /*3540*/  UIADD3 UR4, UR8, UR4, URZ ;  /* 0x0000000408047290 */ /* 0x000fe2000fffe03f */
[----:B------:R-:W-:Y:S11]  /*3550*/  @!P1 BRA `(.L_x_1740) ;  /* 0x0000000000449947 */ /* 0x000ff60003800000 */
[----:B------:R-:W-:Y:S01]  /*3560*/  ISETP.LT.AND P0, PT, RZ, UR8, PT ;  /* 0x00000008ff007c0c */ /* 0x000fe2000bf01270 */
[----:B------:R-:W-:-:S12]  /*3570*/  UIADD3 UR7, UR8, -0x1, URZ ;  /* 0xffffffff08077890 */ /* 0x000fd8000fffe03f */
[----:B------:R-:W-:Y:S05]  /*3580*/  @P0 BRA `(.L_x_1741) ;  /* 0x00000000001c0947 */ /* 0x000fea0003800000 */
[----:B------:R-:W-:Y:S02]  /*3590*/  UISETP.NE.AND UP1, UPT, UR5, 0x1, UPT ;  /* 0x000000010500788c */ /* 0x000fe4000bf25270 */
[----:B------:R-:W-:-:S09]  /*35a0*/  UIADD3 UR7, -UR8, URZ, URZ ;  /* 0x0000003f08077290 */ /* 0x000fd2000fffe13f */
[----:B------:R-:W-:Y:S02]  /*35b0*/  @UP1 ULDC.64 UR12, c[0x0][0x9e8] ;  /* 0x00027a00000c1ab9 */ /* 0x000fe40000000a00 */
[----:B------:R-:W-:-:S04]  /*35c0*/  UIMAD.WIDE.U32 UR8, UR7, UR12, URZ ;  /* 0x0000000c070872a5 */ /* 0x000fc8000f8e003f */
[----:B------:R-:W-:-:S04]  /*35d0*/  @UP1 USHF.R.U32.HI UR7, URZ, UR13, UR9 ;  /* 0x0000000d3f071299 */ /* 0x000fc80008011609 */
[----:B------:R-:W-:Y:S01]  /*35e0*/  ULOP3.LUT UR7, URZ, UR7, URZ, 0x33, !UPT ;  /* 0x000000073f077292 */ /* 0x000fe2000f8e333f */
[----:B------:R-:W-:Y:S11]  /*35f0*/  BRA `(.L_x_1742) ;  /* 0x0000000000107947 */ /* 0x000ff60003800000 */
.L_x_1741:
[----:B------:R-:W-:-:S11]  /*3600*/  UISETP.NE.AND UP1, UPT, UR5, 0x1, UPT ;  /* 0x000000010500788c */ /* 0x000fd6000bf25270 */
[----:B------:R-:W-:Y:S02]  /*3610*/  @UP1 ULDC.64 UR12, c[0x0][0x9e8] ;  /* 0x00027a00000c1ab9 */ /* 0x000fe40000000a00 */
[----:B------:R-:W-:-:S04]  /*3620*/  UIMAD.WIDE.U32 UR8, UR7, UR12, URZ ;  /* 0x0000000c070872a5 */ /* 0x000fc8000f8e003f */
[----:B------:R-:W-:-:S12]  /*3630*/  @UP1 USHF.R.U32.HI UR7, URZ, UR13, UR9 ;  /* 0x0000000d3f071299 */ /* 0x000fd80008011609 */
.L_x_1742:
[----:B------:R-:W-:-:S04]  /*3640*/  UIMAD UR7, UR7, UR5, UR5 ;  /* 0x00000005070772a4 */ /* 0x000fc8000f8e0205 */
[----:B------:R-:W-:-:S04]  /*3650*/  UISETP.LT.AND UP1, UPT, UR4, UR7, UPT ;  /* 0x000000070400728c */ /* 0x000fc8000bf21270 */
[----:B------:R-:W-:-:S12]  /*3660*/  USEL UR4, UR4, UR7, UP1 ;  /* 0x0000000704047287 */ /* 0x000fd80008800000 */
.L_x_1740:
[----:B------:R-:W-:Y:S01]  /*3670*/  UIADD3 UR4, UR4, 0x3f, URZ ;  /* 0x0000003f04047890 */ /* 0x000fe2000fffe03f */
[----:B------:R-:W-:Y:S01]  /*3680*/  @UP0 ULDC UR8, c[0x0][0x44c] ;  /* 0x0001130000080ab9 */ /* 0x000fe20000000800 */
[----:B------:R-:W-:Y:S02]  /*3690*/  @UP0 ULDC UR12, c[0x0][0x450] ;  /* 0x00011400000c0ab9 */ /* 0x000fe40000000800 */
[----:B------:R-:W-:Y:S02]  /*36a0*/  USHF.R.S32.HI UR7, URZ, 0x1f, UR4 ;  /* 0x0000001f3f077899 */ /* 0x000fe40008011404 */
[----:B------:R-:W-:Y:S02]  /*36b0*/  UIMAD.WIDE.U32 UR8, UR40, UR8, URZ ;  /* 0x00000008280872a5 */ /* 0x000fe4000f8e003f */
[----:B------:R-:W-:Y:S01]  /*36c0*/  UMOV UR10, UR40 ;  /* 0x00000028000a7c82 */ /* 0x000fe20008000000 */
[----:B------:R-:W-:Y:S02]  /*36d0*/  ULEA.HI UR7, UR7, UR4, URZ, 0x6 ;  /* 0x0000000407077291 */ /* 0x000fe4000f8f303f */
[----:B------:R-:W-:-:S02]  /*36e0*/  UIMAD UR4, UR49, UR6, -UR11 ;  /* 0x00000006310472a4 */ /* 0x000fc4000f8e0a0b */
[----:B------:R-:W-:Y:S02]  /*36f0*/  @UP0 USHF.R.U32.HI UR10, URZ, UR12, UR9 ;  /* 0x0000000c3f0a0299 */ /* 0x000fe40008011609 */
[----:B------:R-:W-:Y:S02]  /*3700*/  USHF.R.S32.HI UR7, URZ, 0x6, UR7 ;  /* 0x000000063f077899 */ /* 0x000fe40008011407 */
[----:B------:R-:W-:Y:S01]  /*3710*/  UIADD3 UR4, UR4, UR10, URZ ;  /* 0x0000000a04047290 */ /* 0x000fe2000fffe03f */
[----:B------:R-:W-:Y:S01]  /*3720*/  ULDC UR6, c[0x0][0x9dc] ;  /* 0x0002770000067ab9 */ /* 0x000fe20000000800 */
[----:B------:R-:W-:Y:S02]  /*3730*/  UISETP.LT.AND UP0, UPT, UR50, UR7, UPT ;  /* 0x000000073200728c */ /* 0x000fe4000bf01270 */
[----:B------:R-:W-:Y:S02]  /*3740*/  UIADD3 UR6, UR4, -UR6, URZ ;  /* 0x8000000604067290 */ /* 0x000fe4000fffe03f */
[----:B------:R-:W-:-:S04]  /*3750*/  USEL UR50, UR50, UR7, UP0 ;  /* 0x0000000732327287 */ /* 0x000fc80008000000 */
[----:B------:R-:W-:Y:S01]  /*3760*/  IMAD.U32 R3, RZ, RZ, UR6 ;  /* 0x00000006ff037e24 */ /* 0x000fe2000f8e00ff */
[----:B------:R-:W-:Y:S07]  /*3770*/  @!P1 BRA `(.L_x_1743) ;  /* 0x0000000000409947 */ /* 0x000fee0003800000 */
[----:B------:R-:W-:-:S06]  /*3780*/  UISETP.GT.AND UP0, UPT, UR4, -0x1, UPT ;  /* 0xffffffff0400788c */ /* 0x000fcc000bf04270 */
[----:B------:R-:W-:-:S13]  /*3790*/  PLOP3.LUT P0, PT, PT, PT, UP0, 0x80, 0x0 ;  /* 0x000000000000781c */ /* 0x000fda0003f0f008 */
[----:B------:R-:W-:Y:S05]  /*37a0*/  @P0 BRA `(.L_x_1744) ;  /* 0x00000000001c0947 */ /* 0x000fea0003800000 */
[----:B------:R-:W-:Y:S02]  /*37b0*/  UISETP.NE.AND UP0, UPT, UR5, 0x1, UPT ;  /* 0x000000010500788c */ /* 0x000fe4000bf05270 */
[----:B------:R-:W-:-:S09]  /*37c0*/  ULOP3.LUT UR4, URZ, UR4, URZ, 0x33, !UPT ;  /* 0x000000043f047292 */ /* 0x000fd2000f8e333f */
[----:B------:R-:W-:Y:S02]  /*37d0*/  @UP0 ULDC.64 UR8, c[0x0][0x9e8] ;  /* 0x00027a0000080ab9 */ /* 0x000fe40000000a00 */
[----:B------:R-:W-:-:S04]  /*37e0*/  UIMAD.WIDE.U32 UR6, UR4, UR8, URZ ;  /* 0x00000008040672a5 */ /* 0x000fc8000f8e003f */
[----:B------:R-:W-:-:S04]  /*37f0*/  @UP0 USHF.R.U32.HI UR4, URZ, UR9, UR7 ;  /* 0x000000093f040299 */ /* 0x000fc80008011607 */
[----:B------:R-:W-:Y:S01]  /*3800*/  ULOP3.LUT UR4, URZ, UR4, URZ, 0x33, !UPT ;  /* 0x000000043f047292 */ /* 0x000fe2000f8e333f */
[----:B------:R-:W-:Y:S11]  /*3810*/  BRA `(.L_x_1745) ;  /* 0x0000000000107947 */ /* 0x000ff60003800000 */
.L_x_1744:
[----:B------:R-:W-:-:S11]  /*3820*/  UISETP.NE.AND UP0, UPT, UR5, 0x1, UPT ;  /* 0x000000010500788c */ /* 0x000fd6000bf05270 */
[----:B------:R-:W-:Y:S02]  /*3830*/  @UP0 ULDC.64 UR8, c[0x0][0x9e8] ;  /* 0x00027a0000080ab9 */ /* 0x000fe40000000a00 */
[----:B------:R-:W-:-:S04]  /*3840*/  UIMAD.WIDE.U32 UR6, UR4, UR8, URZ ;  /* 0x00000008040672a5 */ /* 0x000fc8000f8e003f */
[----:B------:R-:W-:-:S12]  /*3850*/  @UP0 USHF.R.U32.HI UR4, URZ, UR9, UR7 ;  /* 0x000000093f040299 */ /* 0x000fd80008011607 */
.L_x_1745:
[----:B------:R-:W-:-:S06]  /*3860*/  UIMAD UR4, UR4, UR5, URZ ;  /* 0x00000005040472a4 */ /* 0x000fcc000f8e023f */
[----:B------:R-:W-:-:S07]  /*3870*/  VIMNMX R3, R3, UR4, !PT ;  /* 0x0000000403037c48 */ /* 0x000fce000ffe0100 */
.L_x_1743:
        /* <DEDUP_REMOVED lines=16> */
[----:B------:R-:W-:Y:S02]  /*3980*/  ISETP.LT.AND P1, PT, R186, UR50, PT ;  /* 0x00000032ba007c0c */ /* 0x000fe4000bf21270 */
        /* <DEDUP_REMOVED lines=68> */
[----:B------:R-:W-:-:S04]  /*3dd0*/  ULOP3.LUT UR5, UR5, 0x3fff, URZ, 0xc0, !UPT ;  /* 0x00003fff05057892 */ /* 0x000fc8000f8ec03f */
[----:B------:R-:W-:-:S04]  /*3de0*/  ULOP3.LUT UR48, UR5, 0x2000000, URZ, 0xfc, !UPT ;  /* 0x0200000005307892 */ /* 0x000fc8000f8efc3f */
[----:B------:R-:W-:Y:S08]  /*3df0*/  @!P0 BRA `(.L_x_1746) ;  /* 0x0000000000408947 */ /* 0x000ff00003800000 */
        /* <DEDUP_REMOVED lines=16> */
.L_x_1746:
        /* <DEDUP_REMOVED lines=9> */
.L_x_1953:
[----:B------:R-:W-:Y:S05]  /*3f90*/  @!P3 BRA `(.L_x_1748) ;  /* 0x000000000004b947 */ /* 0x000fea0003800000 */
[----:B------:R-:W-:Y:S01]  /*3fa0*/  BPT.TRAP 0x1 ;  /* 0x000000040000795c */ /* 0x000fe20000300000 */
.L_x_1748:
[----:B------:R-:W-:Y:S02]  /*3fb0*/  IMAD.U32 R7, RZ, RZ, UR36 ;  /* 0x00000024ff077e24 */ /* 0x000fe4000f8e00ff */
[----:B------:R-:W-:-:S03]  /*3fc0*/  IMAD.U32 R10, RZ, RZ, UR37 ;  /* 0x00000025ff0a7e24 */ /* 0x000fc6000f8e00ff */
[----:B------:R-:W-:Y:S02]  /*3fd0*/  LEA R7, R7, UR43, 0x3 ;  /* 0x0000002b07077c11 */ /* 0x000fe4000f8e18ff */
[----:B------:R-:W-:-:S04]  /*3fe0*/  SHF.L.U32 R10, R10, 0x1f, RZ ;  /* 0x0000001f0a0a7819 */ /* 0x000fc800000006ff */
[----:B------:R1:W2:Y:S01]  /*3ff0*/  SYNCS.PHASECHK.TRANS64.TRYWAIT P0, [R7+URZ+0x28c30], R10 ;  /* 0x028c300a070075a7 */ /* 0x0002a2000800017f */
[----:B------:R-:W-:Y:S05]  /*4000*/  @!P3 BRA `(.L_x_1749) ;  /* 0x000000000004b947 */ /* 0x000fea0003800000 */
[----:B------:R-:W-:Y:S01]  /*4010*/  BPT.TRAP 0x1 ;  /* 0x000000040000795c */ /* 0x000fe20000300000 */
.L_x_1749:
[----:B--2---:R-:W-:Y:S05]  /*4020*/  @P0 BRA `(.L_x_1750) ;  /* 0x0000000000080947 */ /* 0x004fea0003800000 */
[----:B------:R-:W2:Y:S02]  /*4030*/  SYNCS.PHASECHK.TRANS64.TRYWAIT P0, [R7+URZ+0x28c30], R10 ;  /* 0x028c300a070075a7 */ /* 0x000ea4000800017f */
[----:B--2---:R-:W-:Y:S05]  /*4040*/  @!P0 BRA `(.L_x_1751) ;  /* 0x0000012000b88947 */ /* 0x004fea0003800000 */
.L_x_1750:
        /* <DEDUP_REMOVED lines=15> */
[----:B------:R-:W0:Y:S01]  /*4140*/  LDC R3, c[0x0][0x448] ;  /* 0x00011200ff037b82 */ /* 0x000e220000000800 */
[----:B------:R-:W-:Y:S01]  /*4150*/  UMOV UR7, 0x40000040 ;  /* 0x4000004000077882 */ /* 0x000fe20000000000 */
[----:B------:R-:W-:Y:S01]  /*4160*/  UMOV UR5, 0x40000040 ;  /* 0x4000004000057882 */ /* 0x000fe20000000000 */
[----:B------:R-:W-:Y:S01]  /*4170*/  ULOP3.LUT UR4, UR4, 0x3fff, URZ, 0xc0, !UPT ;  /* 0x00003fff04047892 */ /* 0x000fe2000f8ec03f */
[----:B------:R-:W-:Y:S01]  /*4180*/  UMOV UR11, 0x40000040 ;  /* 0x40000040000b7882 */ /* 0x000fe20000000000 */
[----:B------:R-:W-:-:S02]  /*4190*/  UMOV UR9, 0x40000040 ;  /* 0x4000004000097882 */ /* 0x000fc40000000000 */
[----:B------:R-:W-:Y:S01]  /*41a0*/  ULEA UR18, UR36, UR18, 0x9 ;  /* 0x0000001224127291 */ /* 0x000fe2000f8e483f */
[----:B------:R-:W3:Y:S01]  /*41b0*/  LDC.64 R8, c[0x0][0x9e0] ;  /* 0x00027800ff087b82 */ /* 0x000ee20000000a00 */
        /* <DEDUP_REMOVED lines=10> */
[----:B0-----:R-:W-:Y:S01]  /*4260*/  ISETP.NE.AND P5, PT, R3, 0x1, PT ;  /* 0x000000010300780c */ /* 0x001fe20003fa5270 */
[----:B------:R-:W-:Y:S01]  /*4270*/  VIADD R3, R185, UR40 ;  /* 0x00000028b9037c36 */ /* 0x000fe20008000000 */
[----:B------:R-:W-:Y:S02]  /*4280*/  ULDC UR20, c[0x0][0x9dc] ;  /* 0x0002770000147ab9 */ /* 0x000fe40000000800 */
[----:B------:R-:W-:Y:S01]  /*4290*/  ULOP3.LUT UR20, URZ, UR20, URZ, 0x33, !UPT ;  /* 0x000000143f147292 */ /* 0x000fe2000f8e333f */
[----:B---3--:R-:W-:-:S08]  /*42a0*/  ISETP.GE.AND P6, PT, R9, 0x1, PT ;  /* 0x000000010900780c */ /* 0x008fd00003fc6270 */
[----:B------:R-:W0:Y:S08]  /*42b0*/  @P5 LDC R4, c[0x0][0x44c] ;  /* 0x00011300ff045b82 */ /* 0x000e300000000800 */
[----:B------:R-:W3:Y:S01]  /*42c0*/  @P5 LDC R6, c[0x0][0x450] ;  /* 0x00011400ff065b82 */ /* 0x000ee20000000800 */
[----:B0-----:R-:W-:-:S04]  /*42d0*/  @P5 IMAD.HI.U32 R5, R3, R4, RZ ;  /* 0x0000000403055227 */ /* 0x001fc800078e00ff */
[----:B------:R-:W-:Y:S02]  /*42e0*/  IMAD.MOV.U32 R4, RZ, RZ, R3 ;  /* 0x000000ffff047224 */ /* 0x000fe400078e0003 */
[----:B------:R-:W-:Y:S01]  /*42f0*/  @!P4 VIADD R3, R7, 0x28c40 ;  /* 0x00028c400703c836 */ /* 0x000fe20000000000 */
[----:B---3--:R-:W-:-:S04]  /*4300*/  @P5 SHF.R.U32.HI R4, RZ, R6, R5 ;  /* 0x00000006ff045219 */ /* 0x008fc80000011605 */
[----:B------:R-:W-:Y:S01]  /*4310*/  @!P4 PRMT R3, RZ, 0x654, R3 ;  /* 0x00000654ff03c816 */ /* 0x000fe20000000003 */
[----:B------:R-:W0:Y:S01]  /*4320*/  SHFL.IDX PT, R12, R4, RZ, 0x1c1f ;  /* 0x001c1fff040c7589 */ /* 0x000e2200000e0000 */
[----:B------:R-:W-:Y:S02]  /*4330*/  WARPGROUP.DEPBAR.LE gsb0, 0x0 ;  /* 0x00008000000079c5 */ /* 0x000fe40000010000 */
[----:B------:R-:W-:-:S06]  /*4340*/  WARPGROUP.ARRIVE ;  /* 0x00000000000079c5 */ /* 0x000fcc0000000000 */
[----:B------:R-:W-:Y:S01]  /*4350*/  HGMMA.64x64x16.F32.BF16 R24, gdesc[UR4], R24, gsb0 ;  /* 0x00e00000041879f0 */ /* 0x000fe20008001818 */
[----:B------:R-:W-:Y:S01]  /*4360*/  UMOV UR6, 0xffffffc0 ;  /* 0xffffffc000067882 */ /* 0x000fe20000000000 */
[----:B------:R-:W-:Y:S01]  /*4370*/  ULDC UR7, c[0x0][0x9d8] ;  /* 0x0002760000077ab9 */ /* 0x000fe20000000800 */
[----:B------:R-:W-:Y:S01]  /*4380*/  UIMAD UR6, UR50, UR6, 0x41 ;  /* 0x00000041320674a4 */ /* 0x000fe2000f8e0206 */
[----:B------:R-:W-:Y:S02]  /*4390*/  WARPGROUP.DEPBAR.LE gsb0, 0x0 ;  /* 0x00008000000079c5 */ /* 0x000fe40000010000 */
[----:B------:R-:W-:-:S06]  /*43a0*/  WARPGROUP.ARRIVE ;  /* 0x00000000000079c5 */ /* 0x000fcc0000000000 */
[----:B------:R-:W-:Y:S01]  /*43b0*/  HGMMA.64x64x16.F32.BF16 R24, gdesc[UR8], R24, gsb0 ;  /* 0x00e00000081879f0 */ /* 0x000fe20008001818 */
[----:B------:R-:W-:Y:S02]  /*43c0*/  ULDC UR11, c[0x0][0x2f0] ;  /* 0x0000bc00000b7ab9 */ /* 0x000fe40000000800 */
[----:B------:R-:W-:Y:S02]  /*43d0*/  UIMAD UR10, UR49, UR11, UR6 ;  /* 0x0000000b310a72a4 */ /* 0x000fe4000f8e0206 */
[----:B------:R-:W-:Y:S01]  /*43e0*/  UIADD3 UR6, UR6, -0x1, URZ ;  /* 0xffffffff06067890 */ /* 0x000fe2000fffe03f */
[----:B------:R-:W-:Y:S02]  /*43f0*/  WARPGROUP.DEPBAR.LE gsb0, 0x0 ;  /* 0x00008000000079c5 */ /* 0x000fe40000010000 */
[----:B------:R-:W-:-:S06]  /*4400*/  WARPGROUP.ARRIVE ;  /* 0x00000000000079c5 */ /* 0x000fcc0000000000 */
[----:B------:R-:W-:Y:S01]  /*4410*/  HGMMA.64x64x16.F32.BF16 R24, gdesc[UR12], R24, gsb0 ;  /* 0x00e000000c1879f0 */ /* 0x000fe20008001818 */
[----:B------:R-:W-:Y:S01]  /*4420*/  ULEA UR15, UR50, 0xffffffc0, 0x6 ;  /* 0xffffffc0320f7891 */ /* 0x000fe2000f8e303f */
[----:B------:R-:W-:Y:S01]  /*4430*/  ULDC UR14, c[0x0][0x288] ;  /* 0x0000a200000e7ab9 */ /* 0x000fe20000000800 */
[----:B------:R-:W-:Y:S02]  /*4440*/  WARPGROUP.DEPBAR.LE gsb0, 0x0 ;  /* 0x00008000000079c5 */ /* 0x000fe40000010000 */
[----:B------:R-:W-:Y:S01]  /*4450*/  FMUL.FTZ R24, R24, UR7 ;  /* 0x0000000718187c20 */ /* 0x000fe20008410000 */
        /* <DEDUP_REMOVED lines=28> */
[----:B------:R3:W-:Y:S01]  /*4620*/  @!P4 SYNCS.ARRIVE.TRANS64.RED.A1T0 RZ, [R3+URZ], RZ ;  /* 0x000000ff03ffc9a7 */ /* 0x0007e2000810043f */
[----:B------:R-:W-:Y:S01]  /*4630*/  FMUL.FTZ R55, R55, UR7 ;  /* 0x0000000737377c20 */ /* 0x000fe20008410000 */
[----:B------:R-:W4:Y:S01]  /*4640*/  MUFU.TANH R13, R30 ;  /* 0x0000001e000d7308 */ /* 0x000f220000002400 */
[----:B------:R-:W-:Y:S01]  /*4650*/  FMUL.FTZ R31, R31, UR7 ;  /* 0x000000071f1f7c20 */ /* 0x000fe20008410000 */
[----:B------:R-:W-:Y:S01]  /*4660*/  FMUL.FTZ R34, R34, UR7 ;  /* 0x0000000722227c20 */ /* 0x000fe20008410000 */
[----:B------:R-:W-:Y:S01]  /*4670*/  UIMAD UR7, UR49, UR11, -UR15 ;  /* 0x0000000b310772a4 */ /* 0x000fe2000f8e0a0f */
[----:B---3--:R-:W-:-:S04]  /*4680*/  IMAD.U32 R3, RZ, RZ, UR10 ;  /* 0x0000000aff037e24 */ /* 0x008fc8000f8e00ff */
[----:B------:R-:W3:Y:S01]  /*4690*/  MUFU.TANH R24, R24 ;  /* 0x0000001800187308 */ /* 0x000ee20000002400 */
[----:B------:R-:W-:Y:S02]  /*46a0*/  IADD3 R11, -R2, UR7, RZ ;  /* 0x00000007020b7c10 */ /* 0x000fe4000fffe1ff */
[----:B------:R-:W-:-:S05]  /*46b0*/  IADD3 R3, R3, -UR14, -R2 ;  /* 0x8000000e03037c10 */ /* 0x000fca000fffe802 */
[----:B------:R-:W0:Y:S08]  /*46c0*/  MUFU.TANH R25, R25 ;  /* 0x0000001900197308 */ /* 0x000e300000002400 */
        /* <DEDUP_REMOVED lines=27> */
[----:B------:R5:W1:Y:S08]  /*4880*/  MUFU.TANH R15, R34 ;  /* 0x00000022000f7308 */ /* 0x000a700000002400 */
[----:B------:R2:W1:Y:S01]  /*4890*/  MUFU.TANH R14, R31 ;  /* 0x0000001f000e7308 */ /* 0x0004620000002400 */
[----:B-----5:R-:W-:-:S05]  /*48a0*/  IMAD.IADD R34, R3, 0x1, R8 ;  /* 0x0000000103227824 */ /* 0x020fca00078e0208 */
[----:B0-----:R-:W-:Y:S01]  /*48b0*/  VIADDMNMX R6, R12, R34, R11, PT ;  /* 0x000000220c067246 */ /* 0x001fe2000380010b */
[----:B--2---:R-:W-:-:S04]  /*48c0*/  VIADD R31, R3, UR20 ;  /* 0x00000014031f7c36 */ /* 0x004fc80008000000 */
[----:B------:R-:W-:Y:S01]  /*48d0*/  IMAD.IADD R3, R31, 0x1, R12 ;  /* 0x000000011f037824 */ /* 0x000fe200078e020c */
[----:B---34-:R-:W-:Y:S06]  /*48e0*/  @!P6 BRA `(.L_x_1752) ;  /* 0x000000000058e947 */ /* 0x018fec0003800000 */
[----:B------:R-:W-:Y:S01]  /*48f0*/  IMAD.U32 R5, RZ, RZ, UR49 ;  /* 0x00000031ff057e24 */ /* 0x000fe2000f8e00ff */
[----:B------:R-:W-:Y:S03]  /*4900*/  BSSY B0, `(.L_x_1753) ;  /* 0x0000010000007945 */ /* 0x000fe60003800000 */
[----:B------:R-:W-:-:S04]  /*4910*/  IMAD R5, R5, UR11, R12 ;  /* 0x0000000b05057c24 */ /* 0x000fc8000f8e020c */
[----:B------:R-:W-:-:S05]  /*4920*/  VIADD R5, R5, -UR14 ;  /* 0x8000000e05057c36 */ /* 0x000fca0008000000 */
        /* <DEDUP_REMOVED lines=9> */
.L_x_1754:
[----:B------:R-:W-:-:S13]  /*49c0*/  ISETP.NE.AND P0, PT, R9, 0x1, PT ;  /* 0x000000010900780c */ /* 0x000fda0003f05270 */
[----:B------:R-:W0:Y:S02]  /*49d0*/  @P0 LDC.64 R56, c[0x0][0x9e8] ;  /* 0x00027a00ff380b82 */ /* 0x000e240000000a00 */
[----:B0-----:R-:W-:-:S05]  /*49e0*/  @P0 IMAD.HI.U32 R12, R5, R56, RZ ;  /* 0x00000038050c0227 */ /* 0x001fca00078e00ff */
[----:B------:R-:W-:-:S07]  /*49f0*/  @P0 SHF.R.U32.HI R5, RZ, R57, R12 ;  /* 0x00000039ff050219 */ /* 0x000fce000001160c */
.L_x_1755:
[----:B------:R-:W-:Y:S05]  /*4a00*/  BSYNC B0 ;  /* 0x0000000000007941 */ /* 0x000fea0003800000 */
.L_x_1753:
[----:B------:R-:W-:-:S04]  /*4a10*/  IMAD R5, R5, R9, -UR15 ;  /* 0x8000000f05057e24 */ /* 0x000fc8000f8e0209 */
[----:B------:R-:W-:-:S05]  /*4a20*/  IMAD.IADD R12, R5, 0x1, -R2 ;  /* 0x00000001050c7824 */ /* 0x000fca00078e0a02 */
[----:B------:R-:W-:Y:S02]  /*4a30*/  VIMNMX R3, R3, R12, !PT ;  /* 0x0000000c03037248 */ /* 0x000fe40007fe0100 */
[----:B------:R-:W-:-:S07]  /*4a40*/  VIADDMNMX R6, R12, R9, R6, PT ;  /* 0x000000090c067246 */ /* 0x000fce0003800106 */
.L_x_1752:
[----:B------:R-:W-:Y:S01]  /*4a50*/  UISETP.GE.AND UP0, UPT, UR6, 0x1, UPT ;  /* 0x000000010600788c */ /* 0x000fe2000bf06270 */
[----:B------:R-:W0:Y:S01]  /*4a60*/  SHFL.IDX PT, R12, R4, 0x1, 0x1c1f ;  /* 0x003c1f00040c7f89 */ /* 0x000e2200000e0000 */
[----:B------:R-:W-:Y:S02]  /*4a70*/  UISETP.GE.AND UP1, UPT, UR6, 0x2, UPT ;  /* 0x000000020600788c */ /* 0x000fe4000bf26270 */
[----:B------:R-:W-:Y:S02]  /*4a80*/  UP2UR UR10, UPR, URZ, 0x1 ;  /* 0x000000013f0a7883 */ /* 0x000fe40008000000 */
[----:B------:R-:W-:Y:S01]  /*4a90*/  PLOP3.LUT P1, PT, PT, PT, UP0, 0x40, 0x0 ;  /* 0x000000000000781c */ /* 0x000fe20003f2e808 */
[----:B------:R-:W-:Y:S01]  /*4aa0*/  UISETP.GE.AND UP0, UPT, UR6, 0xa, UPT ;  /* 0x0000000a0600788c */ /* 0x000fe2000bf06270 */
[----:B------:R-:W-:Y:S01]  /*4ab0*/  PLOP3.LUT P0, PT, PT, PT, UP1, 0x40, 0x0 ;  /* 0x000000000000781c */ /* 0x000fe20003f0e818 */
[----:B------:R-:W-:Y:S01]  /*4ac0*/  UISETP.GE.AND UP3, UPT, UR6, 0x9, UPT ;  /* 0x000000090600788c */ /* 0x000fe2000bf66270 */
[C---:B------:R-:W-:Y:S01]  /*4ad0*/  ISETP.GT.AND P1, PT, R3.reuse, RZ, P1 ;  /* 0x000000ff0300720c */ /* 0x040fe20000f24270 */
[----:B------:R-:W-:Y:S01]  /*4ae0*/  UISETP.GE.AND UP2, UPT, UR6, 0x11, UPT ;  /* 0x000000110600788c */ /* 0x000fe2000bf46270 */
[C---:B------:R-:W-:Y:S01]  /*4af0*/  ISETP.GT.AND P0, PT, R3.reuse, 0x1, P0 ;  /* 0x000000010300780c */ /* 0x040fe20000704270 */
[----:B------:R-:W-:Y:S01]  /*4b00*/  UP2UR UR22, UPR, URZ, 0x1 ;  /* 0x000000013f167883 */ /* 0x000fe20008000000 */
[----:B------:R-:W-:Y:S01]  /*4b10*/  ISETP.LT.OR P1, PT, R6, 0x1, P1 ;  /* 0x000000010600780c */ /* 0x000fe20000f21670 */
[----:B------:R-:W-:Y:S01]  /*4b20*/  UP2UR UR7, UPR, URZ, 0x2 ;  /* 0x000000023f077883 */ /* 0x000fe20008000000 */
[----:B------:R-:W-:Y:S01]  /*4b30*/  PLOP3.LUT P2, PT, PT, PT, UP3, 0x40, 0x0 ;  /* 0x000000000000781c */ /* 0x000fe20003f4e838 */
[----:B------:R-:W-:Y:S01]  /*4b40*/  UISETP.GE.AND UP1, UPT, UR6, 0x12, UPT ;  /* 0x000000120600788c */ /* 0x000fe2000bf26270 */
[----:B------:R-:W-:Y:S01]  /*4b50*/  FSEL R38, R24, -INF , !P1 ;  /* 0xff80000018267808 */ /* 0x000fe20004800000 */
[----:B------:R-:W-:Y:S01]  /*4b60*/  UP2UR UR21, UPR, URZ, 0x8 ;  /* 0x000000083f157883 */ /* 0x000fe20008000000 */
[----:B------:R-:W-:Y:S01]  /*4b70*/  PLOP3.LUT P1, PT, PT, PT, UP0, 0x40, 0x0 ;  /* 0x000000000000781c */ /* 0x000fe20003f2e808 */
[----:B------:R-:W-:Y:S01]  /*4b80*/  UISETP.GE.AND UP0, UPT, UR6, 0x19, UPT ;  /* 0x000000190600788c */ /* 0x000fe2000bf06270 */
[C---:B------:R-:W-:Y:S01]  /*4b90*/  ISETP.LT.OR P0, PT, R6.reuse, 0x2, P0 ;  /* 0x000000020600780c */ /* 0x040fe20000701670 */
[----:B------:R-:W-:Y:S01]  /*4ba0*/  UP2UR UR23, UPR, URZ, 0x4 ;  /* 0x000000043f177883 */ /* 0x000fe20008000000 */
[C---:B------:R-:W-:Y:S01]  /*4bb0*/  ISETP.GT.AND P1, PT, R3.reuse, 0x9, P1 ;  /* 0x000000090300780c */ /* 0x040fe20000f24270 */
[----:B------:R-:W-:Y:S01]  /*4bc0*/  UP2UR UR25, UPR, URZ, 0x1 ;  /* 0x000000013f197883 */ /* 0x000fe20008000000 */
[----:B------:R-:W-:Y:S01]  /*4bd0*/  ISETP.GT.AND P2, PT, R3, 0x8, P2 ;  /* 0x000000080300780c */ /* 0x000fe20001744270 */
[----:B------:R-:W-:Y:S01]  /*4be0*/  UP2UR UR24, UPR, URZ, 0x2 ;  /* 0x000000023f187883 */ /* 0x000fe20008000000 */
[----:B------:R-:W-:Y:S01]  /*4bf0*/  FSEL R56, R25, -INF , !P0 ;  /* 0xff80000019387808 */ /* 0x000fe20004000000 */
[----:B------:R-:W-:Y:S01]  /*4c00*/  UISETP.GE.AND UP3, UPT, UR6, 0x31, UPT ;  /* 0x000000310600788c */ /* 0x000fe2000bf66270 */
[----:B------:R-:W-:Y:S01]  /*4c10*/  PLOP3.LUT P0, PT, PT, PT, UP2, 0x40, 0x0 ;  /* 0x000000000000781c */ /* 0x000fe20003f0e828 */
[----:B------:R-:W-:Y:S01]  /*4c20*/  UISETP.GE.AND UP2, UPT, UR6, 0x2a, UPT ;  /* 0x0000002a0600788c */ /* 0x000fe2000bf46270 */
[C---:B------:R-:W-:Y:S01]  /*4c30*/  ISETP.LT.OR P1, PT, R6.reuse, 0xa, P1 ;  /* 0x0000000a0600780c */ /* 0x040fe20000f21670 */
[----:B------:R-:W-:Y:S01]  /*4c40*/  UISETP.GE.AND UP4, UPT, UR6, 0x32, UPT ;  /* 0x000000320600788c */ /* 0x000fe2000bf86270 */
[----:B------:R-:W-:Y:S01]  /*4c50*/  ISETP.LT.OR P2, PT, R6, 0x9, P2 ;  /* 0x000000090600780c */ /* 0x000fe20001741670 */
[----:B------:R-:W-:Y:S01]  /*4c60*/  UISETP.GE.AND UP5, UPT, UR6, 0x39, UPT ;  /* 0x000000390600788c */ /* 0x000fe2000bfa6270 */
[----:B------:R-:W-:Y:S01]  /*4c70*/  ISETP.GT.AND P0, PT, R3, 0x10, P0 ;  /* 0x000000100300780c */ /* 0x000fe20000704270 */
[----:B------:R-:W-:Y:S01]  /*4c80*/  UISETP.GE.AND UP6, UPT, UR6, 0x3a, UPT ;  /* 0x0000003a0600788c */ /* 0x000fe2000bfc6270 */
[----:B------:R-:W-:-:S02]  /*4c90*/  FSEL R60, R29, -INF , !P1 ;  /* 0xff8000001d3c7808 */ /* 0x000fc40004800000 */
[----:B------:R-:W-:Y:S02]  /*4ca0*/  FSEL R58, R28, -INF , !P2 ;  /* 0xff8000001c3a7808 */ /* 0x000fe40005000000 */
[----:B------:R-:W-:Y:S01]  /*4cb0*/  PLOP3.LUT P1, PT, PT, PT, UP0, 0x40, 0x0 ;  /* 0x000000000000781c */ /* 0x000fe20003f2e808 */
[----:B------:R-:W-:Y:S01]  /*4cc0*/  UISETP.GE.AND UP0, UPT, UR6, 0x1a, UPT ;  /* 0x0000001a0600788c */ /* 0x000fe2000bf06270 */
[----:B------:R-:W-:Y:S01]  /*4cd0*/  PLOP3.LUT P2, PT, PT, PT, UP1, 0x40, 0x0 ;  /* 0x000000000000781c */ /* 0x000fe20003f4e818 */
[----:B------:R-:W-:Y:S01]  /*4ce0*/  UISETP.GE.AND UP1, UPT, UR6, 0x29, UPT ;  /* 0x000000290600788c */ /* 0x000fe2000bf26270 */
[----:B------:R-:W-:Y:S01]  /*4cf0*/  ISETP.LT.OR P0, PT, R6, 0x11, P0 ;  /* 0x000000110600780c */ /* 0x000fe20000701670 */
[----:B------:R-:W-:Y:S01]  /*4d00*/  UP2UR UR26, UPR, URZ, 0x1 ;  /* 0x000000013f1a7883 */ /* 0x000fe20008000000 */
[----:B------:R-:W-:Y:S02]  /*4d10*/  ISETP.GT.AND P2, PT, R3, 0x11, P2 ;  /* 0x000000110300780c */ /* 0x000fe40001744270 */
[----:B------:R-:W-:-:S02]  /*4d20*/  FSEL R62, R32, -INF , !P0 ;  /* 0xff800000203e7808 */ /* 0x000fc40004000000 */
[----:B------:R-:W-:Y:S01]  /*4d30*/  PLOP3.LUT P0, PT, PT, PT, UP0, 0x40, 0x0 ;  /* 0x000000000000781c */ /* 0x000fe20003f0e808 */
[----:B------:R-:W-:Y:S01]  /*4d40*/  UISETP.GE.AND UP0, UPT, UR6, 0x21, UPT ;  /* 0x000000210600788c */ /* 0x000fe2000bf06270 */
[C---:B------:R-:W-:Y:S02]  /*4d50*/  ISETP.LT.OR P2, PT, R6.reuse, 0x12, P2 ;  /* 0x000000120600780c */ /* 0x040fe40001741670 */
[----:B------:R-:W-:Y:S01]  /*4d60*/  ISETP.GT.AND P1, PT, R3, 0x18, P1 ;  /* 0x000000180300780c */ /* 0x000fe20000f24270 */
[----:B------:R-:W-:Y:S01]  /*4d70*/  UP2UR UR27, UPR, URZ, 0x1 ;  /* 0x000000013f1b7883 */ /* 0x000fe20008000000 */
[----:B------:R-:W-:Y:S02]  /*4d80*/  FSEL R64, R33, -INF , !P2 ;  /* 0xff80000021407808 */ /* 0x000fe40005000000 */
[----:B------:R-:W-:Y:S01]  /*4d90*/  PLOP3.LUT P2, PT, PT, PT, UP0, 0x40, 0x0 ;  /* 0x000000000000781c */ /* 0x000fe20003f4e808 */
[----:B------:R-:W-:Y:S01]  /*4da0*/  UISETP.GE.AND UP0, UPT, UR6, 0x22, UPT ;  /* 0x000000220600788c */ /* 0x000fe2000bf06270 */
[----:B------:R-:W-:-:S02]  /*4db0*/  ISETP.LT.OR P1, PT, R6, 0x19, P1 ;  /* 0x000000190600780c */ /* 0x000fc40000f21670 */
[C---:B------:R-:W-:Y:S02]  /*4dc0*/  ISETP.GT.AND P0, PT, R3.reuse, 0x19, P0 ;  /* 0x000000190300780c */ /* 0x040fe40000704270 */
[----:B------:R-:W-:Y:S02]  /*4dd0*/  FSEL R66, R36, -INF , !P1 ;  /* 0xff80000024427808 */ /* 0x000fe40004800000 */
[----:B------:R-:W-:Y:S02]  /*4de0*/  PLOP3.LUT P1, PT, PT, PT, UP0, 0x40, 0x0 ;  /* 0x000000000000781c */ /* 0x000fe40003f2e808 */
[C---:B------:R-:W-:Y:S02]  /*4df0*/  ISETP.GT.AND P2, PT, R3.reuse, 0x20, P2 ;  /* 0x000000200300780c */ /* 0x040fe40001744270 */
[----:B------:R-:W-:Y:S02]  /*4e00*/  ISETP.GT.AND P1, PT, R3, 0x21, P1 ;  /* 0x000000210300780c */ /* 0x000fe40000f24270 */
[----:B------:R-:W-:-:S02]  /*4e10*/  ISETP.LT.OR P0, PT, R6, 0x1a, P0 ;  /* 0x0000001a0600780c */ /* 0x000fc40000701670 */
[C---:B------:R-:W-:Y:S02]  /*4e20*/  ISETP.LT.OR P2, PT, R6.reuse, 0x21, P2 ;  /* 0x000000210600780c */ /* 0x040fe40001741670 */
[----:B------:R-:W-:Y:S02]  /*4e30*/  ISETP.LT.OR P1, PT, R6, 0x22, P1 ;  /* 0x000000220600780c */ /* 0x000fe40000f21670 */
[----:B------:R-:W-:Y:S02]  /*4e40*/  FSEL R68, R37, -INF , !P0 ;  /* 0xff80000025447808 */ /* 0x000fe40004000000 */
[----:B------:R-:W-:Y:S02]  /*4e50*/  FSEL R70, R40, -INF , !P2 ;  /* 0xff80000028467808 */ /* 0x000fe40005000000 */
[----:B------:R-:W-:Y:S02]  /*4e60*/  FSEL R72, R41, -INF , !P1 ;  /* 0xff80000029487808 */ /* 0x000fe40004800000 */
[----:B------:R-:W-:-:S02]  /*4e70*/  PLOP3.LUT P0, PT, PT, PT, UP1, 0x40, 0x0 ;  /* 0x000000000000781c */ /* 0x000fc40003f0e818 */
[----:B------:R-:W-:Y:S02]  /*4e80*/  PLOP3.LUT P2, PT, PT, PT, UP2, 0x40, 0x0 ;  /* 0x000000000000781c */ /* 0x000fe40003f4e828 */
[----:B------:R-:W-:Y:S02]  /*4e90*/  PLOP3.LUT P1, PT, PT, PT, UP3, 0x40, 0x0 ;  /* 0x000000000000781c */ /* 0x000fe40003f2e838 */
[C---:B------:R-:W-:Y:S02]  /*4ea0*/  ISETP.GT.AND P0, PT, R3.reuse, 0x28, P0 ;  /* 0x000000280300780c */ /* 0x040fe40000704270 */
        /* <DEDUP_REMOVED lines=13> */
[----:B------:R-:W-:Y:S01]  /*4f80*/  ISETP.GT.AND P1, PT, R3, 0x39, P1 ;  /* 0x000000390300780c */ /* 0x000fe20000f24270 */
[----:B0-----:R-:W-:Y:S01]  /*4f90*/  IMAD.IADD R3, R31, 0x1, R12 ;  /* 0x000000011f037824 */ /* 0x001fe200078e020c */
[----:B------:R-:W-:-:S02]  /*4fa0*/  ISETP.LT.OR P0, PT, R6, 0x32, P0 ;  /* 0x000000320600780c */ /* 0x000fc40000701670 */
[C---:B------:R-:W-:Y:S02]  /*4fb0*/  ISETP.LT.OR P2, PT, R6.reuse, 0x39, P2 ;  /* 0x000000390600780c */ /* 0x040fe40001741670 */
[----:B------:R-:W-:Y:S02]  /*4fc0*/  ISETP.LT.OR P1, PT, R6, 0x3a, P1 ;  /* 0x0000003a0600780c */ /* 0x000fe40000f21670 */
[----:B------:R-:W-:Y:S02]  /*4fd0*/  VIADDMNMX R4, R12, R34, R11, PT ;  /* 0x000000220c047246 */ /* 0x000fe4000380010b */
[----:B------:R-:W-:Y:S02]  /*4fe0*/  FSEL R76, R49, -INF , !P0 ;  /* 0xff800000314c7808 */ /* 0x000fe40004000000 */
[----:B------:R-:W-:Y:S02]  /*4ff0*/  FSEL R52, R52, -INF , !P2 ;  /* 0xff80000034347808 */ /* 0x000fe40005000000 */
[----:B------:R-:W-:Y:S01]  /*5000*/  FSEL R78, R53, -INF , !P1 ;  /* 0xff800000354e7808 */ /* 0x000fe20004800000 */
[----:B------:R-:W-:Y:S06]  /*5010*/  @!P6 BRA `(.L_x_1756) ;  /* 0x000000000058e947 */ /* 0x000fec0003800000 */
        /* <DEDUP_REMOVED lines=13> */
.L_x_1758:
[----:B------:R-:W-:-:S13]  /*50f0*/  ISETP.NE.AND P0, PT, R9, 0x1, PT ;  /* 0x000000010900780c */ /* 0x000fda0003f05270 */
[----:B------:R-:W0:Y:S02]  /*5100*/  @P0 LDC.64 R24, c[0x0][0x9e8] ;  /* 0x00027a00ff180b82 */ /* 0x000e240000000a00 */
[----:B0-----:R-:W-:-:S05]  /*5110*/  @P0 IMAD.HI.U32 R6, R5, R24, RZ ;  /* 0x0000001805060227 */ /* 0x001fca00078e00ff */
[----:B------:R-:W-:-:S07]  /*5120*/  @P0 SHF.R.U32.HI R5, RZ, R25, R6 ;  /* 0x00000019ff050219 */ /* 0x000fce0000011606 */
.L_x_1759:
[----:B------:R-:W-:Y:S05]  /*5130*/  BSYNC B0 ;  /* 0x0000000000007941 */ /* 0x000fea0003800000 */
.L_x_1757:
[----:B------:R-:W-:-:S04]  /*5140*/  IMAD R5, R5, R9, -UR15 ;  /* 0x8000000f05057e24 */ /* 0x000fc8000f8e0209 */
[----:B------:R-:W-:-:S05]  /*5150*/  IMAD.IADD R6, R5, 0x1, -R2 ;  /* 0x0000000105067824 */ /* 0x000fca00078e0a02 */
[----:B------:R-:W-:Y:S02]  /*5160*/  VIMNMX R3, R3, R6, !PT ;  /* 0x0000000603037248 */ /* 0x000fe40007fe0100 */
[----:B------:R-:W-:-:S07]  /*5170*/  VIADDMNMX R4, R6, R9, R4, PT ;  /* 0x0000000906047246 */ /* 0x000fce0003800104 */
.L_x_1756:
[----:B------:R-:W-:Y:S01]  /*5180*/  FMNMX.FTZ R5, R38, R56, !PT ;  /* 0x0000003826057209 */ /* 0x000fe20007810000 */
[----:B------:R-:W-:Y:S01]  /*5190*/  UP2UR UR6, UPR, URZ, 0x4 ;  /* 0x000000043f067883 */ /* 0x000fe20008000000 */
[----:B------:R-:W-:Y:S01]  /*51a0*/  BAR.SYNC.DEFER_BLOCKING 0xf, 0x100 ;  /* 0x03c4000000007b1d */ /* 0x000fe20000010000 */
[----:B------:R-:W-:Y:S01]  /*51b0*/  UISETP.NE.AND UP2, UPT, UR7, URZ, UPT ;  /* 0x0000003f0700728c */ /* 0x000fe2000bf45270 */
[----:B------:R-:W-:Y:S01]  /*51c0*/  FMNMX.FTZ R5, R58, R5, !PT ;  /* 0x000000053a057209 */ /* 0x000fe20007810000 */
[----:B------:R-:W-:Y:S02]  /*51d0*/  UP2UR UR7, UPR, URZ, 0x8 ;  /* 0x000000083f077883 */ /* 0x000fe40008000000 */
[----:B------:R-:W-:Y:S01]  /*51e0*/  UISETP.NE.AND UP3, UPT, UR10, URZ, UPT ;  /* 0x0000003f0a00728c */ /* 0x000fe2000bf65270 */
[----:B------:R-:W-:Y:S01]  /*51f0*/  FMNMX.FTZ R5, R60, R5, !PT ;  /* 0x000000053c057209 */ /* 0x000fe20007810000 */
[----:B------:R-:W-:Y:S01]  /*5200*/  UP2UR UR15, UPR, URZ, 0x10 ;  /* 0x000000103f0f7883 */ /* 0x000fe20008000000 */
[----:B------:R-:W-:Y:S01]  /*5210*/  PLOP3.LUT P0, PT, PT, PT, UP2, 0x40, 0x0 ;  /* 0x000000000000781c */ /* 0x000fe20003f0e828 */
[----:B------:R-:W-:Y:S01]  /*5220*/  ULDC UR10, c[0x0][0x988] ;  /* 0x00026200000a7ab9 */ /* 0x000fe20000000800 */
[----:B------:R-:W-:Y:S01]  /*5230*/  FMNMX.FTZ R5, R62, R5, !PT ;  /* 0x000000053e057209 */ /* 0x000fe20007810000 */
[----:B------:R-:W-:Y:S01]  /*5240*/  UISETP.NE.AND UP4, UPT, UR21, URZ, UPT ;  /* 0x0000003f1500728c */ /* 0x000fe2000bf85270 */
[----:B------:R-:W-:Y:S01]  /*5250*/  PLOP3.LUT P1, PT, PT, PT, UP3, 0x40, 0x0 ;  /* 0x000000000000781c */ /* 0x000fe20003f2e838 */
[----:B------:R-:W-:Y:S01]  /*5260*/  UP2UR UR18, UPR, URZ, 0x20 ;  /* 0x000000203f127883 */ /* 0x000fe20008000000 */
[----:B------:R-:W-:Y:S01]  /*5270*/  FMNMX.FTZ R5, R64, R5, !PT ;  /* 0x0000000540057209 */ /* 0x000fe20007810000 */
[----:B------:R-:W-:Y:S01]  /*5280*/  UISETP.NE.AND UP5, UPT, UR22, URZ, UPT ;  /* 0x0000003f1600728c */ /* 0x000fe2000bfa5270 */
[C---:B------:R-:W-:Y:S01]  /*5290*/  ISETP.GT.AND P1, PT, R3.reuse, RZ, P1 ;  /* 0x000000ff0300720c */ /* 0x040fe20000f24270 */
[----:B------:R-:W-:Y:S01]  /*52a0*/  UISETP.NE.AND UP2, UPT, UR23, URZ, UPT ;  /* 0x0000003f1700728c */ /* 0x000fe2000bf45270 */
[----:B------:R-:W-:Y:S01]  /*52b0*/  FMNMX.FTZ R5, R66, R5, !PT ;  /* 0x0000000542057209 */ /* 0x000fe20007810000 */
[----:B------:R-:W-:Y:S01]  /*52c0*/  UISETP.NE.AND UP3, UPT, UR24, URZ, UPT ;  /* 0x0000003f1800728c */ /* 0x000fe2000bf65270 */
[----:B------:R-:W-:Y:S01]  /*52d0*/  ISETP.LT.OR P1, PT, R4, 0x1, P1 ;  /* 0x000000010400780c */ /* 0x000fe20000f21670 */
[----:B------:R-:W-:Y:S01]  /*52e0*/  UP2UR UR19, UPR, URZ, 0x40 ;  /* 0x000000403f137883 */ /* 0x000fe20008000000 */
[----:B------:R-:W-:Y:S01]  /*52f0*/  FMNMX.FTZ R5, R68, R5, !PT ;  /* 0x0000000544057209 */ /* 0x000fe20007810000 */
[----:B------:R-:W-:Y:S01]  /*5300*/  UISETP.NE.AND UP6, UPT, UR27, URZ, UPT ;  /* 0x0000003f1b00728c */ /* 0x000fe2000bfc5270 */
[----:B------:R-:W-:-:S02]  /*5310*/  ISETP.GT.AND P0, PT, R3, 0x1, P0 ;  /* 0x000000010300780c */ /* 0x000fc40000704270 */
[----:B------:R-:W-:Y:S02]  /*5320*/  FMNMX.FTZ R5, R70, R5, !PT ;  /* 0x0000000546057209 */ /* 0x000fe40007810000 */
[----:B------:R-:W-:Y:S02]  /*5330*/  ISETP.LT.OR P0, PT, R4, 0x2, P0 ;  /* 0x000000020400780c */ /* 0x000fe40000701670 */
[----:B------:R-:W-:-:S04]  /*5340*/  FMNMX.FTZ R5, R72, R5, !PT ;  /* 0x0000000548057209 */ /* 0x000fc80007810000 */
[----:B------:R-:W-:-:S04]  /*5350*/  FMNMX.FTZ R5, R44, R5, !PT ;  /* 0x000000052c057209 */ /* 0x000fc80007810000 */
[----:B------:R-:W-:-:S04]  /*5360*/  FMNMX.FTZ R5, R74, R5, !PT ;  /* 0x000000054a057209 */ /* 0x000fc80007810000 */
[----:B------:R-:W-:-:S04]  /*5370*/  FMNMX.FTZ R5, R48, R5, !PT ;  /* 0x0000000530057209 */ /* 0x000fc80007810000 */
[----:B------:R-:W-:-:S04]  /*5380*/  FMNMX.FTZ R5, R76, R5, !PT ;  /* 0x000000054c057209 */ /* 0x000fc80007810000 */
[----:B------:R-:W-:-:S04]  /*5390*/  FMNMX.FTZ R5, R52, R5, !PT ;  /* 0x0000000534057209 */ /* 0x000fc80007810000 */
[----:B------:R-:W-:-:S05]  /*53a0*/  FMNMX.FTZ R6, R78, R5, !PT ;  /* 0x000000054e067209 */ /* 0x000fca0007810000 */
[----:B------:R-:W0:Y:S02]  /*53b0*/  SHFL.BFLY PT, R5, R6, 0x2, 0x1f ;  /* 0x0c401f0006057f89 */ /* 0x000e2400000e0000 */
[----:B0-----:R-:W-:-:S05]  /*53c0*/  FMNMX.FTZ R12, R6, R5, !PT ;  /* 0x00000005060c7209 */ /* 0x001fca0007810000 */
[----:B------:R-:W0:Y:S02]  /*53d0*/  SHFL.BFLY PT, R5, R12, 0x1, 0x1f ;  /* 0x0c201f000c057f89 */ /* 0x000e2400000e0000 */
[----:B0-----:R-:W-:Y:S02]  /*53e0*/  FMNMX.FTZ R5, R12, R5, !PT ;  /* 0x000000050c057209 */ /* 0x001fe40007810000 */
[----:B------:R-:W-:Y:S02]  /*53f0*/  FSEL R12, R27, -INF , !P0 ;  /* 0xff8000001b0c7808 */ /* 0x000fe40004000000 */
[C---:B------:R-:W-:Y:S01]  /*5400*/  FSETP.NEU.FTZ.AND P2, PT, R5.reuse, -INF , PT ;  /* 0xff8000000500780b */ /* 0x040fe20003f5d000 */
[----:B------:R-:W-:Y:S01]  /*5410*/  FMUL.FTZ R11, R5, UR10 ;  /* 0x0000000a050b7c20 */ /* 0x000fe20008410000 */
[----:B------:R-:W-:Y:S01]  /*5420*/  PLOP3.LUT P0, PT, PT, PT, UP2, 0x40, 0x0 ;  /* 0x000000000000781c */ /* 0x000fe20003f0e828 */
[----:B------:R-:W-:-:S03]  /*5430*/  UISETP.NE.AND UP2, UPT, UR6, URZ, UPT ;  /* 0x0000003f0600728c */ /* 0x000fc6000bf45270 */
[----:B------:R-:W-:Y:S02]  /*5440*/  FSEL R33, R11, RZ, P2 ;  /* 0x000000ff0b217208 */ /* 0x000fe40001000000 */
[----:B------:R-:W-:Y:S01]  /*5450*/  PLOP3.LUT P2, PT, PT, PT, UP4, 0x40, 0x0 ;  /* 0x000000000000781c */ /* 0x000fe20003f4e848 */
[----:B------:R-:W-:Y:S01]  /*5460*/  UISETP.NE.AND UP4, UPT, UR25, URZ, UPT ;  /* 0x0000003f1900728c */ /* 0x000fe2000bf85270 */
[----:B------:R-:W-:Y:S01]  /*5470*/  FSEL R11, R26, -INF , !P1 ;  /* 0xff8000001a0b7808 */ /* 0x000fe20004800000 */
[--C-:B------:R-:W-:Y:S01]  /*5480*/  FFMA.FTZ R32, R38, UR10, -R33.reuse ;  /* 0x0000000a26207c23 */ /* 0x100fe20008010821 */
[----:B------:R-:W-:Y:S01]  /*5490*/  PLOP3.LUT P1, PT, PT, PT, UP5, 0x40, 0x0 ;  /* 0x000000000000781c */ /* 0x000fe20003f2e858 */
[----:B------:R-:W-:Y:S01]  /*54a0*/  UISETP.NE.AND UP5, UPT, UR26, URZ, UPT ;  /* 0x0000003f1a00728c */ /* 0x000fe2000bfa5270 */
[C---:B------:R-:W-:Y:S01]  /*54b0*/  ISETP.GT.AND P2, PT, R3.reuse, 0x8, P2 ;  /* 0x000000080300780c */ /* 0x040fe20001744270 */
[----:B------:R0:W-:Y:S01]  /*54c0*/  MUFU.EX2 R152, R32 ;  /* 0x0000002000987308 */ /* 0x0001e20000000800 */
[----:B------:R-:W-:Y:S01]  /*54d0*/  ISETP.GT.AND P1, PT, R3, 0x9, P1 ;  /* 0x000000090300780c */ /* 0x000fe20000f24270 */
[--C-:B------:R-:W-:Y:S01]  /*54e0*/  FFMA.FTZ R36, R60, UR10, -R33.reuse ;  /* 0x0000000a3c247c23 */ /* 0x100fe20008010821 */
[----:B------:R-:W-:Y:S01]  /*54f0*/  ISETP.LT.OR P2, PT, R4, 0x9, P2 ;  /* 0x000000090400780c */ /* 0x000fe20001741670 */
[--C-:B------:R-:W-:Y:S01]  /*5500*/  FFMA.FTZ R34, R56, UR10, -R33.reuse ;  /* 0x0000000a38227c23 */ /* 0x100fe20008010821 */
[----:B------:R-:W-:Y:S01]  /*5510*/  ISETP.LT.OR P1, PT, R4, 0xa, P1 ;  /* 0x0000000a0400780c */ /* 0x000fe20000f21670 */
[--C-:B------:R-:W-:Y:S01]  /*5520*/  FFMA.FTZ R38, R62, UR10, -R33.reuse ;  /* 0x0000000a3e267c23 */ /* 0x100fe20008010821 */
[----:B------:R-:W-:Y:S01]  /*5530*/  FSEL R13, R13, -INF , !P2 ;  /* 0xff8000000d0d7808 */ /* 0x000fe20005000000 */
[----:B------:R2:W-:Y:S01]  /*5540*/  MUFU.EX2 R37, R36 ;  /* 0x0000002400257308 */ /* 0x0005e20000000800 */
[----:B------:R-:W-:Y:S01]  /*5550*/  PLOP3.LUT P2, PT, PT, PT, UP3, 0x40, 0x0 ;  /* 0x000000000000781c */ /* 0x000fe20003f4e838 */
[----:B------:R-:W-:Y:S01]  /*5560*/  UISETP.NE.AND UP3, UPT, UR7, URZ, UPT ;  /* 0x0000003f0700728c */ /* 0x000fe2000bf65270 */
[----:B------:R-:W-:Y:S01]  /*5570*/  ISETP.GT.AND P0, PT, R3, 0x10, P0 ;  /* 0x000000100300780c */ /* 0x000fe20000704270 */
[--C-:B0-----:R-:W-:Y:S01]  /*5580*/  FFMA.FTZ R32, R58, UR10, -R33.reuse ;  /* 0x0000000a3a207c23 */ /* 0x101fe20008010821 */
[----:B-1----:R-:W-:Y:S01]  /*5590*/  FSEL R14, R14, -INF , !P1 ;  /* 0xff8000000e0e7808 */ /* 0x002fe20004800000 */
[--C-:B------:R-:W-:Y:S01]  /*55a0*/  FFMA.FTZ R40, R66, UR10, -R33.reuse ;  /* 0x0000000a42287c23 */ /* 0x100fe20008010821 */
[----:B------:R-:W-:Y:S01]  /*55b0*/  PLOP3.LUT P1, PT, PT, PT, UP4, 0x40, 0x0 ;  /* 0x000000000000781c */ /* 0x000fe20003f2e848 */
[----:B------:R-:W-:Y:S01]  /*55c0*/  UISETP.NE.AND UP4, UPT, UR15, URZ, UPT ;  /* 0x0000003f0f00728c */ /* 0x000fe2000bf85270 */
[----:B------:R-:W-:Y:S01]  /*55d0*/  FMNMX.FTZ R6, R11, R12, !PT ;  /* 0x0000000c0b067209 */ /* 0x000fe20007810000 */
[----:B------:R-:W-:Y:S01]  /*55e0*/  MUFU.EX2 R154, R32 ;  /* 0x00000020009a7308 */ /* 0x000fe20000000800 */
[----:B------:R-:W-:Y:S01]  /*55f0*/  ISETP.LT.OR P0, PT, R4, 0x11, P0 ;  /* 0x000000110400780c */ /* 0x000fe20000701670 */
[--C-:B--2---:R-:W-:Y:S01]  /*5600*/  FFMA.FTZ R36, R72, UR10, -R33.reuse ;  /* 0x0000000a48247c23 */ /* 0x104fe20008010821 */
[C---:B------:R-:W-:Y:S01]  /*5610*/  ISETP.GT.AND P2, PT, R3.reuse, 0x11, P2 ;  /* 0x000000110300780c */ /* 0x040fe20001744270 */
[----:B------:R-:W-:Y:S01]  /*5620*/  FFMA.FTZ R41, R68, UR10, -R33 ;  /* 0x0000000a44297c23 */ /* 0x000fe20008010821 */
[----:B------:R-:W-:-:S02]  /*5630*/  ISETP.GT.AND P1, PT, R3, 0x18, P1 ;  /* 0x000000180300780c */ /* 0x000fc40000f24270 */
[----:B------:R-:W-:Y:S01]  /*5640*/  FMNMX.FTZ R25, R13, R6, !PT ;  /* 0x000000060d197209 */ /* 0x000fe20007810000 */
[----:B------:R0:W-:Y:S01]  /*5650*/  MUFU.EX2 R35, R34 ;  /* 0x0000002200237308 */ /* 0x0001e20000000800 */
[----:B------:R-:W-:Y:S02]  /*5660*/  FSEL R15, R15, -INF , !P0 ;  /* 0xff8000000f0f7808 */ /* 0x000fe40004000000 */
[C---:B------:R-:W-:Y:S02]  /*5670*/  ISETP.LT.OR P2, PT, R4.reuse, 0x12, P2 ;  /* 0x000000120400780c */ /* 0x040fe40001741670 */
[----:B------:R-:W-:Y:S01]  /*5680*/  PLOP3.LUT P0, PT, PT, PT, UP5, 0x40, 0x0 ;  /* 0x000000000000781c */ /* 0x000fe20003f0e858 */
[----:B------:R-:W-:Y:S01]  /*5690*/  UISETP.NE.AND UP5, UPT, UR18, URZ, UPT ;  /* 0x0000003f1200728c */ /* 0x000fe2000bfa5270 */
[----:B------:R-:W-:Y:S01]  /*56a0*/  ISETP.LT.OR P1, PT, R4, 0x19, P1 ;  /* 0x000000190400780c */ /* 0x000fe20000f21670 */
[----:B------:R-:W-:Y:S01]  /*56b0*/  MUFU.EX2 R38, R38 ;  /* 0x0000002600267308 */ /* 0x000fe20000000800 */
[----:B------:R-:W-:Y:S01]  /*56c0*/  FMNMX.FTZ R6, R14, R25, !PT ;  /* 0x000000190e067209 */ /* 0x000fe20007810000 */
[----:B0-----:R-:W-:Y:S01]  /*56d0*/  FFMA.FTZ R34, R64, UR10, -R33 ;  /* 0x0000000a40227c23 */ /* 0x001fe20008010821 */
[----:B------:R-:W-:-:S02]  /*56e0*/  FSEL R20, R20, -INF , !P2 ;  /* 0xff80000014147808 */ /* 0x000fc40005000000 */
[----:B------:R-:W-:Y:S01]  /*56f0*/  PLOP3.LUT P2, PT, PT, PT, UP6, 0x40, 0x0 ;  /* 0x000000000000781c */ /* 0x000fe20003f4e868 */
[----:B------:R-:W-:Y:S01]  /*5700*/  UISETP.NE.AND UP6, UPT, UR19, URZ, UPT ;  /* 0x0000003f1300728c */ /* 0x000fe2000bfc5270 */
[----:B------:R-:W-:Y:S01]  /*5710*/  ISETP.GT.AND P0, PT, R3, 0x19, P0 ;  /* 0x000000190300780c */ /* 0x000fe20000704270 */
[----:B------:R-:W-:Y:S01]  /*5720*/  MUFU.EX2 R40, R40 ;  /* 0x0000002800287308 */ /* 0x000fe20000000800 */
[----:B------:R-:W-:Y:S02]  /*5730*/  FSEL R21, R21, -INF , !P1 ;  /* 0xff80000015157808 */ /* 0x000fe40004800000 */
[----:B------:R-:W-:Y:S02]  /*5740*/  FMNMX.FTZ R27, R15, R6, !PT ;  /* 0x000000060f1b7209 */ /* 0x000fe40007810000 */
[----:B------:R-:W-:Y:S02]  /*5750*/  PLOP3.LUT P1, PT, PT, PT, UP0, 0x40, 0x0 ;  /* 0x000000000000781c */ /* 0x000fe40003f2e808 */
[----:B------:R-:W-:Y:S01]  /*5760*/  ISETP.GT.AND P2, PT, R3, 0x20, P2 ;  /* 0x000000200300780c */ /* 0x000fe20001744270 */
[----:B------:R-:W-:Y:S01]  /*5770*/  MUFU.EX2 R41, R41 ;  /* 0x0000002900297308 */ /* 0x000fe20000000800 */
[----:B------:R-:W-:-:S02]  /*5780*/  ISETP.LT.OR P0, PT, R4, 0x1a, P0 ;  /* 0x0000001a0400780c */ /* 0x000fc40000701670 */
[----:B------:R-:W-:Y:S02]  /*5790*/  FMNMX.FTZ R6, R20, R27, !PT ;  /* 0x0000001b14067209 */ /* 0x000fe40007810000 */
[----:B------:R-:W-:Y:S02]  /*57a0*/  ISETP.GT.AND P1, PT, R3, 0x21, P1 ;  /* 0x000000210300780c */ /* 0x000fe40000f24270 */
[----:B------:R-:W-:Y:S02]  /*57b0*/  ISETP.LT.OR P2, PT, R4, 0x21, P2 ;  /* 0x000000210400780c */ /* 0x000fe40001741670 */
[----:B------:R-:W-:Y:S02]  /*57c0*/  FSEL R24, R39, -INF , !P0 ;  /* 0xff80000027187808 */ /* 0x000fe40004000000 */
[----:B------:R-:W-:Y:S01]  /*57d0*/  PLOP3.LUT P0, PT, PT, PT, UP1, 0x40, 0x0 ;  /* 0x000000000000781c */ /* 0x000fe20003f0e818 */
[----:B------:R0:W1:Y:S01]  /*57e0*/  MUFU.EX2 R39, R34 ;  /* 0x0000002200277308 */ /* 0x0000620000000800 */
[----:B------:R-:W-:-:S02]  /*57f0*/  FMNMX.FTZ R29, R21, R6, !PT ;  /* 0x00000006151d7209 */ /* 0x000fc40007810000 */
[----:B------:R-:W-:Y:S02]  /*5800*/  ISETP.LT.OR P1, PT, R4, 0x22, P1 ;  /* 0x000000220400780c */ /* 0x000fe40000f21670 */
[----:B------:R-:W-:Y:S01]  /*5810*/  FSEL R25, R42, -INF , !P2 ;  /* 0xff8000002a197808 */ /* 0x000fe20005000000 */
[--C-:B------:R-:W-:Y:S01]  /*5820*/  FFMA.FTZ R42, R70, UR10, -R33.reuse ;  /* 0x0000000a462a7c23 */ /* 0x100fe20008010821 */
[----:B------:R-:W-:Y:S02]  /*5830*/  PLOP3.LUT P2, PT, PT, PT, UP2, 0x40, 0x0 ;  /* 0x000000000000781c */ /* 0x000fe40003f4e828 */
[----:B------:R-:W-:Y:S01]  /*5840*/  ISETP.GT.AND P0, PT, R3, 0x28, P0 ;  /* 0x000000280300780c */ /* 0x000fe20000704270 */
[--C-:B0-----:R-:W-:Y:S01]  /*5850*/  FFMA.FTZ R34, R44, UR10, -R33.reuse ;  /* 0x0000000a2c227c23 */ /* 0x101fe20008010821 */
[----:B------:R-:W-:Y:S01]  /*5860*/  FMNMX.FTZ R6, R24, R29, !PT ;  /* 0x0000001d18067209 */ /* 0x000fe20007810000 */
[----:B------:R-:W-:Y:S01]  /*5870*/  FFMA.FTZ R44, R74, UR10, -R33 ;  /* 0x0000000a4a2c7c23 */ /* 0x000fe20008010821 */
[----:B------:R-:W-:Y:S01]  /*5880*/  FSEL R26, R43, -INF , !P1 ;  /* 0xff8000002b1a7808 */ /* 0x000fe20004800000 */
[----:B------:R-:W-:Y:S01]  /*5890*/  MUFU.EX2 R42, R42 ;  /* 0x0000002a002a7308 */ /* 0x000fe20000000800 */
[----:B------:R-:W-:-:S02]  /*58a0*/  PLOP3.LUT P1, PT, PT, PT, UP3, 0x40, 0x0 ;  /* 0x000000000000781c */ /* 0x000fc40003f2e838 */
[----:B------:R-:W-:Y:S02]  /*58b0*/  ISETP.GT.AND P2, PT, R3, 0x29, P2 ;  /* 0x000000290300780c */ /* 0x000fe40001744270 */
[C---:B------:R-:W-:Y:S02]  /*58c0*/  ISETP.LT.OR P0, PT, R4.reuse, 0x29, P0 ;  /* 0x000000290400780c */ /* 0x040fe40000701670 */
[----:B------:R-:W-:Y:S01]  /*58d0*/  FMNMX.FTZ R31, R25, R6, !PT ;  /* 0x00000006191f7209 */ /* 0x000fe20007810000 */
[----:B------:R-:W-:Y:S01]  /*58e0*/  MUFU.EX2 R43, R36 ;  /* 0x00000024002b7308 */ /* 0x000fe20000000800 */
[----:B------:R-:W-:Y:S02]  /*58f0*/  ISETP.GT.AND P1, PT, R3, 0x30, P1 ;  /* 0x000000300300780c */ /* 0x000fe40000f24270 */
[----:B------:R-:W-:Y:S02]  /*5900*/  ISETP.LT.OR P2, PT, R4, 0x2a, P2 ;  /* 0x0000002a0400780c */ /* 0x000fe40001741670 */
[----:B------:R-:W-:Y:S01]  /*5910*/  FSEL R27, R46, -INF , !P0 ;  /* 0xff8000002e1b7808 */ /* 0x000fe20004000000 */
[----:B------:R-:W-:Y:S01]  /*5920*/  FFMA.FTZ R46, R48, UR10, -R33 ;  /* 0x0000000a302e7c23 */ /* 0x000fe20008010821 */
[----:B------:R-:W-:Y:S01]  /*5930*/  PLOP3.LUT P0, PT, PT, PT, UP4, 0x40, 0x0 ;  /* 0x000000000000781c */ /* 0x000fe20003f0e848 */
[----:B------:R-:W-:Y:S01]  /*5940*/  MUFU.EX2 R45, R44 ;  /* 0x0000002c002d7308 */ /* 0x000fe20000000800 */
[----:B------:R-:W-:-:S02]  /*5950*/  FMNMX.FTZ R6, R26, R31, !PT ;  /* 0x0000001f1a067209 */ /* 0x000fc40007810000 */
[----:B------:R-:W-:Y:S02]  /*5960*/  ISETP.LT.OR P1, PT, R4, 0x31, P1 ;  /* 0x000000310400780c */ /* 0x000fe40000f21670 */
[----:B------:R-:W-:Y:S01]  /*5970*/  FSEL R28, R47, -INF , !P2 ;  /* 0xff8000002f1c7808 */ /* 0x000fe20005000000 */
[----:B------:R-:W-:Y:S01]  /*5980*/  FFMA.FTZ R47, R76, UR10, -R33 ;  /* 0x0000000a4c2f7c23 */ /* 0x000fe20008010821 */
[----:B------:R-:W-:Y:S01]  /*5990*/  PLOP3.LUT P2, PT, PT, PT, UP5, 0x40, 0x0 ;  /* 0x000000000000781c */ /* 0x000fe20003f4e858 */
[----:B------:R-:W0:Y:S01]  /*59a0*/  MUFU.EX2 R34, R34 ;  /* 0x0000002200227308 */ /* 0x000e220000000800 */
[----:B------:R-:W-:Y:S02]  /*59b0*/  ISETP.GT.AND P0, PT, R3, 0x31, P0 ;  /* 0x000000310300780c */ /* 0x000fe40000704270 */
[----:B------:R-:W-:Y:S02]  /*59c0*/  FMNMX.FTZ R31, R27, R6, !PT ;  /* 0x000000061b1f7209 */ /* 0x000fe40007810000 */
[----:B------:R-:W-:-:S02]  /*59d0*/  FSEL R29, R50, -INF , !P1 ;  /* 0xff800000321d7808 */ /* 0x000fc40004800000 */
[----:B------:R-:W-:Y:S01]  /*59e0*/  PLOP3.LUT P1, PT, PT, PT, UP6, 0x40, 0x0 ;  /* 0x000000000000781c */ /* 0x000fe20003f2e868 */
[----:B------:R-:W-:Y:S01]  /*59f0*/  MUFU.EX2 R46, R46 ;  /* 0x0000002e002e7308 */ /* 0x000fe20000000800 */
[C---:B------:R-:W-:Y:S02]  /*5a00*/  ISETP.GT.AND P2, PT, R3.reuse, 0x38, P2 ;  /* 0x000000380300780c */ /* 0x040fe40001744270 */
[----:B------:R-:W-:Y:S02]  /*5a10*/  ISETP.LT.OR P0, PT, R4, 0x32, P0 ;  /* 0x000000320400780c */ /* 0x000fe40000701670 */
[----:B------:R-:W-:Y:S02]  /*5a20*/  FMNMX.FTZ R6, R28, R31, !PT ;  /* 0x0000001f1c067209 */ /* 0x000fe40007810000 */
[----:B------:R-:W-:Y:S01]  /*5a30*/  ISETP.GT.AND P1, PT, R3, 0x39, P1 ;  /* 0x000000390300780c */ /* 0x000fe20000f24270 */
[----:B------:R-:W2:Y:S01]  /*5a40*/  MUFU.EX2 R47, R47 ;  /* 0x0000002f002f7308 */ /* 0x000ea20000000800 */
[----:B------:R-:W-:-:S02]  /*5a50*/  ISETP.LT.OR P2, PT, R4, 0x39, P2 ;  /* 0x000000390400780c */ /* 0x000fc40001741670 */
[----:B------:R-:W-:Y:S02]  /*5a60*/  FSEL R3, R51, -INF , !P0 ;  /* 0xff80000033037808 */ /* 0x000fe40004000000 */
[----:B------:R-:W-:Y:S02]  /*5a70*/  FMNMX.FTZ R6, R29, R6, !PT ;  /* 0x000000061d067209 */ /* 0x000fe40007810000 */
[----:B------:R-:W-:Y:S02]  /*5a80*/  ISETP.LT.OR P1, PT, R4, 0x3a, P1 ;  /* 0x0000003a0400780c */ /* 0x000fe40000f21670 */
[----:B------:R-:W-:Y:S02]  /*5a90*/  FSEL R4, R54, -INF , !P2 ;  /* 0xff80000036047808 */ /* 0x000fe40005000000 */
[----:B------:R-:W-:Y:S02]  /*5aa0*/  FMNMX.FTZ R31, R3, R6, !PT ;  /* 0x00000006031f7209 */ /* 0x000fe40007810000 */
[----:B------:R-:W-:-:S02]  /*5ab0*/  FSEL R30, R30, -INF , !P1 ;  /* 0xff8000001e1e7808 */ /* 0x000fc40004800000 */
[----:B------:R-:W-:Y:S02]  /*5ac0*/  FMNMX.FTZ R31, R4, R31, !PT ;  /* 0x0000001f041f7209 */ /* 0x000fe40007810000 */
[----:B-1----:R-:W-:Y:S02]  /*5ad0*/  F2FP.BF16.F32.PACK_AB R156, R39, R38 ;  /* 0x00000026279c723e */ /* 0x002fe400000010ff */
[----:B------:R-:W-:Y:S02]  /*5ae0*/  FMNMX.FTZ R31, R30, R31, !PT ;  /* 0x0000001f1e1f7209 */ /* 0x000fe40007810000 */
[----:B0-----:R-:W-:Y:S02]  /*5af0*/  F2FP.BF16.F32.PACK_AB R162, R45, R34 ;  /* 0x000000222da2723e */ /* 0x001fe400000010ff */
[----:B--2---:R-:W-:Y:S01]  /*5b00*/  F2FP.BF16.F32.PACK_AB R164, R47, R46 ;  /* 0x0000002e2fa4723e */ /* 0x004fe200000010ff */
[----:B------:R-:W0:Y:S01]  /*5b10*/  SHFL.BFLY PT, R6, R31, 0x2, 0x1f ;  /* 0x0c401f001f067f89 */ /* 0x000e2200000e0000 */
[----:B------:R-:W-:-:S02]  /*5b20*/  F2FP.BF16.F32.PACK_AB R158, R41, R40 ;  /* 0x00000028299e723e */ /* 0x000fc400000010ff */
[----:B------:R-:W-:Y:S02]  /*5b30*/  F2FP.BF16.F32.PACK_AB R160, R43, R42 ;  /* 0x0000002a2ba0723e */ /* 0x000fe400000010ff */
[----:B0-----:R-:W-:-:S05]  /*5b40*/  FMNMX.FTZ R32, R31, R6, !PT ;  /* 0x000000061f207209 */ /* 0x001fca0007810000 */
[----:B------:R-:W0:Y:S02]  /*5b50*/  SHFL.BFLY PT, R31, R32, 0x1, 0x1f ;  /* 0x0c201f00201f7f89 */ /* 0x000e2400000e0000 */
[----:B0-----:R-:W-:Y:S01]  /*5b60*/  FMNMX.FTZ R6, R32, R31, !PT ;  /* 0x0000001f20067209 */ /* 0x001fe20007810000 */
[--C-:B------:R-:W-:Y:S01]  /*5b70*/  FFMA.FTZ R31, R52, UR10, -R33.reuse ;  /* 0x0000000a341f7c23 */ /* 0x100fe20008010821 */
[----:B------:R-:W-:Y:S02]  /*5b80*/  FFMA.FTZ R33, R78, UR10, -R33 ;  /* 0x0000000a4e217c23 */ /* 0x000fe40008010821 */
[C---:B------:R-:W-:Y:S01]  /*5b90*/  FSETP.NEU.FTZ.AND P0, PT, R6.reuse, -INF , PT ;  /* 0xff8000000600780b */ /* 0x040fe20003f1d000 */
[----:B------:R-:W-:Y:S02]  /*5ba0*/  FMUL.FTZ R32, R6, UR10 ;  /* 0x0000000a06207c20 */ /* 0x000fe40008410000 */
[----:B------:R-:W-:Y:S03]  /*5bb0*/  MUFU.EX2 R31, R31 ;  /* 0x0000001f001f7308 */ /* 0x000fe60000000800 */
[----:B------:R-:W-:-:S05]  /*5bc0*/  FSEL R36, R32, RZ, P0 ;  /* 0x000000ff20247208 */ /* 0x000fca0000000000 */
[--C-:B------:R-:W-:Y:S01]  /*5bd0*/  FFMA.FTZ R11, R11, UR10, -R36.reuse ;  /* 0x0000000a0b0b7c23 */ /* 0x100fe20008010824 */
[--C-:B------:R-:W-:Y:S01]  /*5be0*/  FFMA.FTZ R12, R12, UR10, -R36.reuse ;  /* 0x0000000a0c0c7c23 */ /* 0x100fe20008010824 */
[--C-:B------:R-:W-:Y:S01]  /*5bf0*/  FFMA.FTZ R13, R13, UR10, -R36.reuse ;  /* 0x0000000a0d0d7c23 */ /* 0x100fe20008010824 */
[--C-:B------:R-:W-:Y:S01]  /*5c00*/  FFMA.FTZ R14, R14, UR10, -R36.reuse ;  /* 0x0000000a0e0e7c23 */ /* 0x100fe20008010824 */
[--C-:B------:R-:W-:Y:S01]  /*5c10*/  FFMA.FTZ R15, R15, UR10, -R36.reuse ;  /* 0x0000000a0f0f7c23 */ /* 0x100fe20008010824 */
[--C-:B------:R-:W-:Y:S01]  /*5c20*/  FFMA.FTZ R20, R20, UR10, -R36.reuse ;  /* 0x0000000a14147c23 */ /* 0x100fe20008010824 */
[----:B------:R-:W-:Y:S01]  /*5c30*/  MUFU.EX2 R11, R11 ;  /* 0x0000000b000b7308 */ /* 0x000fe20000000800 */
[--C-:B------:R-:W-:Y:S01]  /*5c40*/  FFMA.FTZ R21, R21, UR10, -R36.reuse ;  /* 0x0000000a15157c23 */ /* 0x100fe20008010824 */
[--C-:B------:R-:W-:Y:S01]  /*5c50*/  FFMA.FTZ R24, R24, UR10, -R36.reuse ;  /* 0x0000000a18187c23 */ /* 0x100fe20008010824 */
[--C-:B------:R-:W-:Y:S01]  /*5c60*/  FFMA.FTZ R25, R25, UR10, -R36.reuse ;  /* 0x0000000a19197c23 */ /* 0x100fe20008010824 */
[--C-:B------:R-:W-:Y:S01]  /*5c70*/  FFMA.FTZ R26, R26, UR10, -R36.reuse ;  /* 0x0000000a1a1a7c23 */ /* 0x100fe20008010824 */
[--C-:B------:R-:W-:Y:S01]  /*5c80*/  FFMA.FTZ R27, R27, UR10, -R36.reuse ;  /* 0x0000000a1b1b7c23 */ /* 0x100fe20008010824 */
[--C-:B------:R-:W-:Y:S01]  /*5c90*/  FFMA.FTZ R28, R28, UR10, -R36.reuse ;  /* 0x0000000a1c1c7c23 */ /* 0x100fe20008010824 */
[--C-:B------:R-:W-:Y:S01]  /*5ca0*/  FFMA.FTZ R29, R29, UR10, -R36.reuse ;  /* 0x0000000a1d1d7c23 */ /* 0x100fe20008010824 */
[----:B------:R-:W0:Y:S01]  /*5cb0*/  MUFU.EX2 R12, R12 ;  /* 0x0000000c000c7308 */ /* 0x000e220000000800 */
[--C-:B------:R-:W-:Y:S01]  /*5cc0*/  FFMA.FTZ R3, R3, UR10, -R36.reuse ;  /* 0x0000000a03037c23 */ /* 0x100fe20008010824 */
[--C-:B------:R-:W-:Y:S01]  /*5cd0*/  FFMA.FTZ R4, R4, UR10, -R36.reuse ;  /* 0x0000000a04047c23 */ /* 0x100fe20008010824 */
[----:B------:R-:W-:-:S05]  /*5ce0*/  FFMA.FTZ R30, R30, UR10, -R36 ;  /* 0x0000000a1e1e7c23 */ /* 0x000fca0008010824 */
[----:B------:R-:W-:Y:S08]  /*5cf0*/  MUFU.EX2 R13, R13 ;  /* 0x0000000d000d7308 */ /* 0x000ff00000000800 */
[----:B------:R-:W1:Y:S01]  /*5d00*/  MUFU.EX2 R14, R14 ;  /* 0x0000000e000e7308 */ /* 0x000e620000000800 */
[----:B0-----:R-:W-:Y:S01]  /*5d10*/  FADD.FTZ R44, R11, R12 ;  /* 0x0000000c0b2c7221 */ /* 0x001fe20000010000 */
[----:B------:R-:W-:-:S06]  /*5d20*/  F2FP.BF16.F32.PACK_AB R153, R12, R11 ;  /* 0x0000000b0c99723e */ /* 0x000fcc00000010ff */
[----:B------:R-:W-:Y:S08]  /*5d30*/  MUFU.EX2 R15, R15 ;  /* 0x0000000f000f7308 */ /* 0x000ff00000000800 */
[----:B------:R0:W2:Y:S01]  /*5d40*/  MUFU.EX2 R32, R33 ;  /* 0x0000002100207308 */ /* 0x0000a20000000800 */
[----:B-1----:R-:W-:-:S07]  /*5d50*/  F2FP.BF16.F32.PACK_AB R155, R14, R13 ;  /* 0x0000000d0e9b723e */ /* 0x002fce00000010ff */
[----:B------:R-:W1:Y:S01]  /*5d60*/  MUFU.EX2 R20, R20 ;  /* 0x0000001400147308 */ /* 0x000e620000000800 */
[----:B0-----:R-:W-:Y:S01]  /*5d70*/  FADD.FTZ R33, R152, R35 ;  /* 0x0000002398217221 */ /* 0x001fe20000010000 */
[----:B------:R-:W-:-:S03]  /*5d80*/  F2FP.BF16.F32.PACK_AB R152, R35, R152 ;  /* 0x000000982398723e */ /* 0x000fc600000010ff */
[----:B------:R-:W-:Y:S01]  /*5d90*/  FADD.FTZ R48, R154, R33 ;  /* 0x000000219a307221 */ /* 0x000fe20000010000 */
[----:B------:R-:W-:Y:S01]  /*5da0*/  FADD.FTZ R33, R13, R44 ;  /* 0x0000002c0d217221 */ /* 0x000fe20000010000 */
[C---:B------:R-:W-:Y:S01]  /*5db0*/  F2FP.BF16.F32.PACK_AB R154, R37.reuse, R154 ;  /* 0x0000009a259a723e */ /* 0x040fe200000010ff */
[----:B------:R-:W-:Y:S01]  /*5dc0*/  MUFU.EX2 R21, R21 ;  /* 0x0000001500157308 */ /* 0x000fe20000000800 */
[----:B------:R-:W-:Y:S01]  /*5dd0*/  FADD.FTZ R49, R37, R48 ;  /* 0x0000003025317221 */ /* 0x000fe20000010000 */
[----:B------:R-:W-:Y:S01]  /*5de0*/  FADD.FTZ R48, R14, R33 ;  /* 0x000000210e307221 */ /* 0x000fe20000010000 */
[----:B--2---:R-:W-:Y:S01]  /*5df0*/  F2FP.BF16.F32.PACK_AB R166, R32, R31 ;  /* 0x0000001f20a6723e */ /* 0x004fe200000010ff */
[----:B------:R0:W-:Y:S01]  /*5e00*/  STSM.16.M88.4 [R18+0x26800], R152 ;  /* 0x0268009812007844 */ /* 0x0001e20000000200 */
[----:B------:R-:W-:Y:S01]  /*5e10*/  FADD.FTZ R50, R38, R49 ;  /* 0x0000003126327221 */ /* 0x000fe20000010000 */
[----:B------:R-:W-:Y:S02]  /*5e20*/  FADD.FTZ R33, R15, R48 ;  /* 0x000000300f217221 */ /* 0x000fe40000010000 */
[----:B------:R-:W2:Y:S01]  /*5e30*/  MUFU.EX2 R24, R24 ;  /* 0x0000001800187308 */ /* 0x000ea20000000800 */
[----:B------:R-:W-:Y:S01]  /*5e40*/  FADD.FTZ R49, R39, R50 ;  /* 0x0000003227317221 */ /* 0x000fe20000010000 */
[C---:B-1----:R-:W-:Y:S01]  /*5e50*/  FADD.FTZ R36, R20.reuse, R33 ;  /* 0x0000002114247221 */ /* 0x042fe20000010000 */
[----:B------:R-:W-:-:S02]  /*5e60*/  F2FP.BF16.F32.PACK_AB R157, R20, R15 ;  /* 0x0000000f149d723e */ /* 0x000fc400000010ff */
[----:B------:R-:W-:-:S03]  /*5e70*/  FADD.FTZ R48, R40, R49 ;  /* 0x0000003128307221 */ /* 0x000fc60000010000 */
[----:B------:R-:W-:Y:S01]  /*5e80*/  MUFU.EX2 R25, R25 ;  /* 0x0000001900197308 */ /* 0x000fe20000000800 */
[----:B------:R-:W-:-:S04]  /*5e90*/  FADD.FTZ R33, R41, R48 ;  /* 0x0000003029217221 */ /* 0x000fc80000010000 */
[----:B------:R-:W-:-:S03]  /*5ea0*/  FADD.FTZ R38, R42, R33 ;  /* 0x000000212a267221 */ /* 0x000fc60000010000 */
[----:B------:R-:W1:Y:S01]  /*5eb0*/  MUFU.EX2 R26, R26 ;  /* 0x0000001a001a7308 */ /* 0x000e620000000800 */
[----:B------:R-:W-:Y:S01]  /*5ec0*/  FADD.FTZ R35, R43, R38 ;  /* 0x000000262b237221 */ /* 0x000fe20000010000 */
[----:B--2---:R-:W-:-:S03]  /*5ed0*/  F2FP.BF16.F32.PACK_AB R159, R24, R21 ;  /* 0x00000015189f723e */ /* 0x004fc600000010ff */
[----:B------:R-:W-:Y:S02]  /*5ee0*/  FADD.FTZ R14, R34, R35 ;  /* 0x00000023220e7221 */ /* 0x000fe40000010000 */
[----:B------:R0:W-:Y:S01]  /*5ef0*/  STSM.16.M88.4 [R19], R156 ;  /* 0x0000009c13007844 */ /* 0x0001e20000000200 */
[----:B------:R-:W2:Y:S01]  /*5f00*/  MUFU.EX2 R27, R27 ;  /* 0x0000001b001b7308 */ /* 0x000ea20000000800 */
[----:B------:R-:W-:-:S04]  /*5f10*/  FADD.FTZ R45, R45, R14 ;  /* 0x0000000e2d2d7221 */ /* 0x000fc80000010000 */
[----:B------:R-:W-:-:S03]  /*5f20*/  FADD.FTZ R46, R46, R45 ;  /* 0x0000002d2e2e7221 */ /* 0x000fc60000010000 */
[----:B------:R3:W-:Y:S01]  /*5f30*/  MUFU.EX2 R44, R3 ;  /* 0x00000003002c7308 */ /* 0x0007e20000000800 */
[----:B-1----:R-:W-:Y:S01]  /*5f40*/  F2FP.BF16.F32.PACK_AB R161, R26, R25 ;  /* 0x000000191aa1723e */ /* 0x002fe200000010ff */
[----:B------:R-:W-:-:S06]  /*5f50*/  FADD.FTZ R46, R47, R46 ;  /* 0x0000002e2f2e7221 */ /* 0x000fcc0000010000 */
[----:B------:R-:W1:Y:S01]  /*5f60*/  MUFU.EX2 R28, R28 ;  /* 0x0000001c001c7308 */ /* 0x000e620000000800 */
[----:B---3--:R-:W-:-:S04]  /*5f70*/  FADD.FTZ R3, R21, R36 ;  /* 0x0000002415037221 */ /* 0x008fc80000010000 */
[----:B------:R-:W-:-:S03]  /*5f80*/  FADD.FTZ R36, R24, R3 ;  /* 0x0000000318247221 */ /* 0x000fc60000010000 */
[----:B------:R-:W3:Y:S01]  /*5f90*/  MUFU.EX2 R29, R29 ;  /* 0x0000001d001d7308 */ /* 0x000ee20000000800 */
[----:B------:R-:W-:-:S04]  /*5fa0*/  FADD.FTZ R3, R25, R36 ;  /* 0x0000002419037221 */ /* 0x000fc80000010000 */
[----:B------:R-:W-:-:S03]  /*5fb0*/  FADD.FTZ R12, R26, R3 ;  /* 0x000000031a0c7221 */ /* 0x000fc60000010000 */
[----:B------:R-:W-:Y:S01]  /*5fc0*/  MUFU.EX2 R4, R4 ;  /* 0x0000000400047308 */ /* 0x000fe20000000800 */
[----:B--2---:R-:W-:Y:S01]  /*5fd0*/  FADD.FTZ R3, R27, R12 ;  /* 0x0000000c1b037221 */ /* 0x004fe20000010000 */
[----:B-1----:R-:W-:-:S03]  /*5fe0*/  F2FP.BF16.F32.PACK_AB R163, R28, R27 ;  /* 0x0000001b1ca3723e */ /* 0x002fc600000010ff */
[----:B------:R-:W-:Y:S01]  /*5ff0*/  FADD.FTZ R28, R28, R3 ;  /* 0x000000031c1c7221 */ /* 0x000fe20000010000 */
[----:B------:R-:W-:Y:S01]  /*6000*/  FADD.FTZ R3, R31, R46 ;  /* 0x0000002e1f037221 */ /* 0x000fe20000010000 */
[----:B------:R0:W-:Y:S01]  /*6010*/  STSM.16.M88.4 [R23], R160 ;  /* 0x000000a017007844 */ /* 0x0001e20000000200 */
[----:B------:R-:W1:Y:S01]  /*6020*/  MUFU.EX2 R33, R30 ;  /* 0x0000001e00217308 */ /* 0x000e620000000800 */
[----:B---3--:R-:W-:Y:S01]  /*6030*/  F2FP.BF16.F32.PACK_AB R165, R44, R29 ;  /* 0x0000001d2ca5723e */ /* 0x008fe200000010ff */
[----:B------:R-:W-:Y:S01]  /*6040*/  FADD.FTZ R29, R29, R28 ;  /* 0x0000001c1d1d7221 */ /* 0x000fe20000010000 */
[----:B------:R-:W-:-:S03]  /*6050*/  FADD.FTZ R3, R32, R3 ;  /* 0x0000000320037221 */ /* 0x000fc60000010000 */
[----:B------:R-:W-:Y:S01]  /*6060*/  FADD.FTZ R29, R44, R29 ;  /* 0x0000001d2c1d7221 */ /* 0x000fe20000010000 */
[----:B-1----:R-:W-:-:S03]  /*6070*/  F2FP.BF16.F32.PACK_AB R167, R33, R4 ;  /* 0x0000000421a7723e */ /* 0x002fc600000010ff */
[----:B------:R-:W-:Y:S02]  /*6080*/  FADD.FTZ R4, R4, R29 ;  /* 0x0000001d04047221 */ /* 0x000fe40000010000 */
[----:B------:R0:W-:Y:S02]  /*6090*/  STSM.16.M88.4 [R22], R164 ;  /* 0x000000a416007844 */ /* 0x0001e40000000200 */
[----:B------:R-:W-:Y:S01]  /*60a0*/  FADD.FTZ R4, R33, R4 ;  /* 0x0000000421047221 */ /* 0x000fe20000010000 */
[----:B------:R-:W-:Y:S06]  /*60b0*/  @!P3 BRA `(.L_x_1760) ;  /* 0x000000000004b947 */ /* 0x000fec0003800000 */
[----:B------:R-:W-:Y:S01]  /*60c0*/  BPT.TRAP 0x1 ;  /* 0x000000040000795c */ /* 0x000fe20000300000 */
.L_x_1760:
[----:B------:R1:W2:Y:S01]  /*60d0*/  SYNCS.PHASECHK.TRANS64.TRYWAIT P0, [R7+URZ+0x28c50], R10 ;  /* 0x028c500a070075a7 */ /* 0x0002a2000800017f */
[----:B------:R-:W-:Y:S05]  /*60e0*/  @!P3 BRA `(.L_x_1761) ;  /* 0x000000000004b947 */ /* 0x000fea0003800000 */
[----:B------:R-:W-:Y:S01]  /*60f0*/  BPT.TRAP 0x1 ;  /* 0x000000040000795c */ /* 0x000fe20000300000 */
.L_x_1761:
[----:B--2---:R-:W-:Y:S05]  /*6100*/  @P0 BRA `(.L_x_1762) ;  /* 0x0000000000080947 */ /* 0x004fea0003800000 */
[----:B------:R-:W2:Y:S02]  /*6110*/  SYNCS.PHASECHK.TRANS64.TRYWAIT P0, [R7+URZ+0x28c50], R10 ;  /* 0x028c500a070075a7 */ /* 0x000ea4000800017f */
[----:B--2---:R-:W-:Y:S05]  /*6120*/  @!P0 BRA `(.L_x_1763) ;  /* 0x0000010000948947 */ /* 0x004fea0003800000 */
.L_x_1762:
[----:B------:R-:W-:Y:S01]  /*6130*/  ULEA UR15, UR36, UR48, 0xc ;  /* 0x00000030240f7291 */ /* 0x000fe2000f8e603f */
[----:B------:R-:W-:Y:S01]  /*6140*/  WARPGROUP.ARRIVE ;  /* 0x00000000000079c5 */ /* 0x000fe20000000000 */
[----:B------:R-:W-:Y:S01]  /*6150*/  UMOV UR7, 0x40000040 ;  /* 0x4000004000077882 */ /* 0x000fe20000000000 */
[----:B-12---:R-:W1:Y:S01]  /*6160*/  @P5 LDC R10, c[0x0][0x44c] ;  /* 0x00011300ff0a5b82 */ /* 0x006e620000000800 */
[----:B------:R-:W-:Y:S01]  /*6170*/  @!P4 VIADD R7, R7, 0x28c60 ;  /* 0x00028c600707c836 */ /* 0x000fe20000000000 */
[----:B------:R-:W-:Y:S02]  /*6180*/  UIADD3 UR50, UR50, -0x2, URZ ;  /* 0xfffffffe32327890 */ /* 0x000fe4000fffe03f */
[----:B------:R-:W-:Y:S02]  /*6190*/  UMOV UR6, UR15 ;  /* 0x0000000f00067c82 */ /* 0x000fe40008000000 */
[----:B------:R-:W-:Y:S01]  /*61a0*/  HGMMA.64x256x16.F32.BF16 R24, R152, gdesc[UR4].tnspB, RZ, !UPT, gsb0 ;  /* 0x43e0000498187df0 */ /* 0x000fe2000c0018ff */
[----:B------:R-:W-:Y:S01]  /*61b0*/  UIADD3 UR6, UR15, 0x80, URZ ;  /* 0x000000800f067890 */ /* 0x000fe2000fffe03f */
[----:B------:R-:W2:Y:S01]  /*61c0*/  @P5 LDC R11, c[0x0][0x450] ;  /* 0x00011400ff0b5b82 */ /* 0x000ea20000000800 */
[----:B------:R-:W-:Y:S01]  /*61d0*/  UMOV UR7, 0x40000040 ;  /* 0x4000004000077882 */ /* 0x000fe20000000000 */
[----:B------:R-:W-:Y:S01]  /*61e0*/  @!P4 PRMT R7, RZ, 0x654, R7 ;  /* 0x00000654ff07c816 */ /* 0x000fe20000000007 */
[----:B-1----:R-:W-:Y:S01]  /*61f0*/  @P5 IMAD.HI.U32 R10, R10, UR40, RZ ;  /* 0x000000280a0a5c27 */ /* 0x002fe2000f8e00ff */
[----:B------:R-:W-:-:S02]  /*6200*/  WARPGROUP.DEPBAR.LE gsb0, 0x0 ;  /* 0x00008000000079c5 */ /* 0x000fc40000010000 */
[----:B------:R-:W-:-:S15]  /*6210*/  WARPGROUP.ARRIVE ;  /* 0x00000000000079c5 */ /* 0x000fde0000000000 */
[----:B------:R-:W-:-:S05]  /*6220*/  NOP ;  /* 0x0000000000007918 */ /* 0x000fca0000000000 */
        /* <DEDUP_REMOVED lines=12> */
[----:B------:R-:W-:Y:S01]  /*62f0*/  HGMMA.64x256x16.F32.BF16 R24, R164, gdesc[UR4].tnspB, R24, gsb0 ;  /* 0x43e00004a4187df0 */ /* 0x000fe20008001818 */
[----:B------:R-:W-:Y:S02]  /*6300*/  UIMAD UR6, UR49, UR11, -UR14 ;  /* 0x0000000b310672a4 */ /* 0x000fe4000f8e0a0e */
        /* <DEDUP_REMOVED lines=10> */
[----:B-1----:R-:W-:Y:S01]  /*63b0*/  IMAD.U32 R7, RZ, RZ, UR40 ;  /* 0x00000028ff077e24 */ /* 0x002fe2000f8e00ff */
[----:B--2---:R-:W-:-:S05]  /*63c0*/  @P5 SHF.R.U32.HI R7, RZ, R11, R10 ;  /* 0x0000000bff075219 */ /* 0x004fca000001160a */
        /* <DEDUP_REMOVED lines=8> */
[----:B------:R-:W1:Y:S02]  /*6450*/  @P0 LDC.64 R12, c[0x0][0x9e8] ;  /* 0x00027a00ff0c0b82 */ /* 0x000e640000000a00 */
[----:B-1----:R-:W-:-:S05]  /*6460*/  @P0 IMAD.HI.U32 R10, R7, R12, RZ ;  /* 0x0000000c070a0227 */ /* 0x002fca00078e00ff */
[----:B------:R-:W-:-:S04]  /*6470*/  @P0 SHF.R.U32.HI R7, RZ, R13, R10 ;  /* 0x0000000dff070219 */ /* 0x000fc8000001160a */
[----:B------:R-:W-:Y:S01]  /*6480*/  LOP3.LUT R7, RZ, R7, RZ, 0x33, !PT ;  /* 0x00000007ff077212 */ /* 0x000fe200078e33ff */
[----:B------:R-:W-:Y:S06]  /*6490*/  BRA `(.L_x_1766) ;  /* 0x0000000000107947 */ /* 0x000fec0003800000 */
.L_x_1765:
[----:B------:R-:W-:-:S13]  /*64a0*/  ISETP.NE.AND P0, PT, R9, 0x1, PT ;  /* 0x000000010900780c */ /* 0x000fda0003f05270 */
[----:B------:R-:W1:Y:S02]  /*64b0*/  @P0 LDC.64 R10, c[0x0][0x9e8] ;  /* 0x00027a00ff0a0b82 */ /* 0x000e640000000a00 */
[----:B-1----:R-:W-:-:S05]  /*64c0*/  @P0 IMAD.HI.U32 R10, R7, R10, RZ ;  /* 0x0000000a070a0227 */ /* 0x002fca00078e00ff */
[----:B------:R-:W-:-:S07]  /*64d0*/  @P0 SHF.R.U32.HI R7, RZ, R11, R10 ;  /* 0x0000000bff070219 */ /* 0x000fce000001160a */
.L_x_1766:
[----:B------:R-:W-:-:S05]  /*64e0*/  IMAD R7, R7, R9, R9 ;  /* 0x0000000907077224 */ /* 0x000fca00078e0209 */
[----:B------:R-:W-:-:S07]  /*64f0*/  VIMNMX R8, R8, R7, PT ;  /* 0x0000000708087248 */ /* 0x000fce0003fe0100 */
.L_x_1764:
[----:B------:R-:W-:Y:S01]  /*6500*/  SHF.R.S32.HI R7, RZ, 0x1f, R8 ;  /* 0x0000001fff077819 */ /* 0x000fe20000011408 */
[----:B------:R-:W-:Y:S01]  /*6510*/  ULDC UR25, c[0x0][0x9e4] ;  /* 0x0002790000197ab9 */ /* 0x000fe20000000800 */
[----:B------:R-:W-:Y:S01]  /*6520*/  ULDC UR21, c[0x0][0x288] ;  /* 0x0000a20000157ab9 */ /* 0x000fe20000000800 */
[----:B------:R-:W-:Y:S01]  /*6530*/  ULDC UR22, c[0x0][0x2f0] ;  /* 0x0000bc0000167ab9 */ /* 0x000fe20000000800 */
[----:B------:R-:W-:Y:S01]  /*6540*/  LEA.HI R7, R7, R8, RZ, 0x6 ;  /* 0x0000000807077211 */ /* 0x000fe200078f30ff */
[----:B------:R-:W-:Y:S01]  /*6550*/  ULDC UR26, c[0x0][0x9d8] ;  /* 0x00027600001a7ab9 */ /* 0x000fe20000000800 */
[----:B------:R-:W-:Y:S01]  /*6560*/  ULDC UR23, c[0x0][0x988] ;  /* 0x0002620000177ab9 */ /* 0x000fe20000000800 */
[----:B------:R-:W-:Y:S01]  /*6570*/  ULDC UR27, c[0x0][0x9e0] ;  /* 0x00027800001b7ab9 */ /* 0x000fe20000000800 */
[----:B------:R-:W-:-:S04]  /*6580*/  SHF.R.S32.HI R7, RZ, 0x6, R7 ;  /* 0x00000006ff077819 */ /* 0x000fc80000011407 */
[----:B------:R-:W-:-:S04]  /*6590*/  VIMNMX R8, R186, R7, !PT ;  /* 0x00000007ba087248 */ /* 0x000fc80007fe0100 */
[----:B------:R-:W-:-:S13]  /*65a0*/  ISETP.LE.AND P0, PT, R8, UR50, PT ;  /* 0x0000003208007c0c */ /* 0x000fda000bf03270 */
[----:B------:R-:W-:Y:S05]  /*65b0*/  @!P0 BRA `(.L_x_1767) ;  /* 0x0000002400dc8947 */ /* 0x000fea0003800000 */
.L_x_1784:
[----:B------:R-:W-:-:S04]  /*65c0*/  UIADD3 UR24, UR36, 0x1, URZ ;  /* 0x0000000124187890 */ /* 0x000fc8000fffe03f */
[----:B------:R-:W-:-:S04]  /*65d0*/  UISETP.NE.AND UP0, UPT, UR24, 0x2, UPT ;  /* 0x000000021800788c */ /* 0x000fc8000bf05270 */
[----:B------:R-:W-:Y:S02]  /*65e0*/  USEL UR6, URZ, 0x1, UP0 ;  /* 0x000000013f067887 */ /* 0x000fe40008000000 */
[----:B------:R-:W-:Y:S02]  /*65f0*/  USEL UR24, UR24, URZ, UP0 ;  /* 0x0000003f18187287 */ /* 0x000fe40008000000 */
[----:B------:R-:W-:Y:S01]  /*6600*/  ULOP3.LUT UR37, UR37, UR6, URZ, 0x3c, !UPT ;  /* 0x0000000625257292 */ /* 0x000fe2000f8e3c3f */
[----:B01----:R-:W-:Y:S11]  /*6610*/  @!P3 BRA `(.L_x_1768) ;  /* 0x000000000004b947 */ /* 0x003ff60003800000 */
[----:B------:R-:W-:Y:S01]  /*6620*/  BPT.TRAP 0x1 ;  /* 0x000000040000795c */ /* 0x000fe20000300000 */
.L_x_1768:
[----:B------:R-:W-:Y:S01]  /*6630*/  ULEA UR28, UR24, UR43, 0x3 ;  /* 0x0000002b181c7291 */ /* 0x000fe2000f8e183f */
[----:B------:R-:W-:-:S05]  /*6640*/  IMAD.U32 R7, RZ, RZ, UR37 ;  /* 0x00000025ff077e24 */ /* 0x000fca000f8e00ff */
[----:B------:R-:W-:-:S04]  /*6650*/  SHF.L.U32 R7, R7, 0x1f, RZ ;  /* 0x0000001f07077819 */ /* 0x000fc800000006ff */
[----:B------:R1:W2:Y:S01]  /*6660*/  SYNCS.PHASECHK.TRANS64.TRYWAIT P0, [UR28+0x28c30], R7 ;  /* 0x028c3007ff0075a7 */ /* 0x0002a2000800015c */
[----:B------:R-:W-:Y:S05]  /*6670*/  @!P3 BRA `(.L_x_1769) ;  /* 0x000000000004b947 */ /* 0x000fea0003800000 */
[----:B------:R-:W-:Y:S01]  /*6680*/  BPT.TRAP 0x1 ;  /* 0x000000040000795c */ /* 0x000fe20000300000 */
.L_x_1769:
[----:B--2---:R-:W-:Y:S05]  /*6690*/  @P0 BRA `(.L_x_1770) ;  /* 0x0000000000080947 */ /* 0x004fea0003800000 */
[----:B------:R-:W2:Y:S02]  /*66a0*/  SYNCS.PHASECHK.TRANS64.TRYWAIT P0, [UR28+0x28c30], R7 ;  /* 0x028c3007ff0075a7 */ /* 0x000ea4000800015c */
[----:B--2---:R-:W-:Y:S05]  /*66b0*/  @!P0 BRA `(.L_x_1771) ;  /* 0x000000fc00448947 */ /* 0x004fea0003800000 */
.L_x_1770:
[----:B------:R-:W-:Y:S01]  /*66c0*/  R2UR UR18, R0 ;  /* 0x00000000001272ca */ /* 0x000fe200000e0000 */
[----:B0-----:R-:W-:Y:S01]  /*66d0*/  WARPGROUP.ARRIVE ;  /* 0x00000000000079c5 */ /* 0x001fe20000000000 */
[----:B------:R-:W-:Y:S01]  /*66e0*/  UMOV UR19, 0x40000040 ;  /* 0x4000004000137882 */ /* 0x000fe20000000000 */
[----:B------:R-:W-:Y:S01]  /*66f0*/  UMOV UR7, 0x40000040 ;  /* 0x4000004000077882 */ /* 0x000fe20000000000 */
[----:B------:R-:W-:Y:S01]  /*6700*/  UMOV UR11, 0x40000040 ;  /* 0x40000040000b7882 */ /* 0x000fe20000000000 */
[----:B------:R-:W-:Y:S01]  /*6710*/  UMOV UR15, 0x40000040 ;  /* 0x40000040000f7882 */ /* 0x000fe20000000000 */
[----:B------:R-:W0:Y:S07]  /*6720*/  @P5 LDC R11, c[0x0][0x44c] ;  /* 0x00011300ff0b5b82 */ /* 0x000e2e0000000800 */
[----:B------:R-:W-:Y:S01]  /*6730*/  ULEA UR18, UR24, UR18, 0x9 ;  /* 0x0000001218127291 */ /* 0x000fe2000f8e483f */
[----:B--2---:R-:W2:Y:S03]  /*6740*/  @P5 LDC R10, c[0x0][0x450] ;  /* 0x00011400ff0a5b82 */ /* 0x004ea60000000800 */
[----:B------:R-:W-:-:S02]  /*6750*/  UIADD3 UR6, UR18, 0x2, URZ ;  /* 0x0000000212067890 */ /* 0x000fc4000fffe03f */
[----:B------:R-:W-:Y:S02]  /*6760*/  UIADD3 UR10, UR18, 0x4, URZ ;  /* 0x00000004120a7890 */ /* 0x000fe4000fffe03f */
[----:B------:R-:W-:Y:S02]  /*6770*/  UIADD3 UR14, UR18, 0x6, URZ ;  /* 0x00000006120e7890 */ /* 0x000fe4000fffe03f */
[----:B------:R-:W-:Y:S03]  /*6780*/  HGMMA.64x64x16.F32.BF16 R152, gdesc[UR16], RZ, !UPT, gsb0 ;  /* 0x00e00000109879f0 */ /* 0x000fe6000c0018ff */
[----:B------:R-:W-:Y:S02]  /*6790*/  WARPGROUP.DEPBAR.LE gsb0, 0x0 ;  /* 0x00008000000079c5 */ /* 0x000fe40000010000 */
[----:B------:R-:W-:-:S06]  /*67a0*/  WARPGROUP.ARRIVE ;  /* 0x00000000000079c5 */ /* 0x000fcc0000000000 */
[----:B------:R-:W-:Y:S01]  /*67b0*/  HGMMA.64x64x16.F32.BF16 R152, gdesc[UR4], R152, gsb0 ;  /* 0x00e00000049879f0 */ /* 0x000fe20008001898 */
[----:B------:R-:W-:Y:S02]  /*67c0*/  USHF.L.U32 UR6, UR50, 0x6, URZ ;  /* 0x0000000632067899 */ /* 0x000fe4000800063f */
[----:B------:R-:W-:Y:S02]  /*67d0*/  WARPGROUP.DEPBAR.LE gsb0, 0x0 ;  /* 0x00008000000079c5 */ /* 0x000fe40000010000 */
[----:B------:R-:W-:-:S06]  /*67e0*/  WARPGROUP.ARRIVE ;  /* 0x00000000000079c5 */ /* 0x000fcc0000000000 */
[----:B------:R-:W-:Y:S01]  /*67f0*/  HGMMA.64x64x16.F32.BF16 R152, gdesc[UR8], R152, gsb0 ;  /* 0x00e00000089879f0 */ /* 0x000fe20008001898 */
[----:B------:R-:W-:Y:S02]  /*6800*/  UMOV UR11, UR22 ;  /* 0x00000016000b7c82 */ /* 0x000fe40008000000 */
[----:B------:R-:W-:Y:S02]  /*6810*/  WARPGROUP.DEPBAR.LE gsb0, 0x0 ;  /* 0x00008000000079c5 */ /* 0x000fe40000010000 */
[----:B------:R-:W-:-:S06]  /*6820*/  WARPGROUP.ARRIVE ;  /* 0x00000000000079c5 */ /* 0x000fcc0000000000 */
[----:B------:R-:W-:Y:S01]  /*6830*/  HGMMA.64x64x16.F32.BF16 R152, gdesc[UR12], R152, gsb0 ;  /* 0x00e000000c9879f0 */ /* 0x000fe20008001898 */
[----:B------:R-:W-:Y:S02]  /*6840*/  UMOV UR14, UR21 ;  /* 0x00000015000e7c82 */ /* 0x000fe40008000000 */
[----:B------:R-:W-:Y:S02]  /*6850*/  WARPGROUP.DEPBAR.LE gsb0, 0x0 ;  /* 0x00008000000079c5 */ /* 0x000fe40000010000 */
[----:B------:R-:W-:Y:S01]  /*6860*/  FMUL.FTZ R193, R153, UR26 ;  /* 0x0000001a99c17c20 */ /* 0x000fe20008410000 */
[----:B------:R-:W-:Y:S01]  /*6870*/  FMUL.FTZ R153, R170, UR26 ;  /* 0x0000001aaa997c20 */ /* 0x000fe20008410000 */
[----:B------:R-:W-:Y:S01]  /*6880*/  FMUL.FTZ R170, R176, UR26 ;  /* 0x0000001ab0aa7c20 */ /* 0x000fe20008410000 */
[----:B------:R-:W-:Y:S02]  /*6890*/  VIADD R176, R185, UR40 ;  /* 0x00000028b9b07c36 */ /* 0x000fe40008000000 */
[----:B------:R-:W-:Y:S01]  /*68a0*/  FMUL.FTZ R12, R155, UR26 ;  /* 0x0000001a9b0c7c20 */ /* 0x000fe20008410000 */
[----:B------:R-:W-:Y:S01]  /*68b0*/  FMUL.FTZ R155, R174, UR26 ;  /* 0x0000001aae9b7c20 */ /* 0x000fe20008410000 */
[----:B------:R-:W-:Y:S01]  /*68c0*/  FMUL.FTZ R192, R152, UR26 ;  /* 0x0000001a98c07c20 */ /* 0x000fe20008410000 */
[----:B0-----:R-:W-:-:S04]  /*68d0*/  @P5 IMAD.HI.U32 R11, R176, R11, RZ ;  /* 0x0000000bb00b5227 */ /* 0x001fc800078e00ff */
[----:B------:R-:W-:Y:S01]  /*68e0*/  FMUL.FTZ R20, R163, UR26 ;  /* 0x0000001aa3147c20 */ /* 0x000fe20008410000 */
[----:B------:R-:W-:Y:S01]  /*68f0*/  FMUL.FTZ R21, R166, UR26 ;  /* 0x0000001aa6157c20 */ /* 0x000fe20008410000 */
[----:B------:R-:W-:Y:S01]  /*6900*/  FMUL.FTZ R9, R154, UR26 ;  /* 0x0000001a9a097c20 */ /* 0x000fe20008410000 */
[----:B------:R-:W-:Y:S01]  /*6910*/  FMUL.FTZ R163, R164, UR26 ;  /* 0x0000001aa4a37c20 */ /* 0x000fe20008410000 */
[----:B--2---:R-:W-:Y:S01]  /*6920*/  @P5 SHF.R.U32.HI R176, RZ, R10, R11 ;  /* 0x0000000affb05219 */ /* 0x004fe2000001160b */
[----:B------:R-:W-:Y:S02]  /*6930*/  IMAD.U32 R11, RZ, RZ, UR6 ;  /* 0x00000006ff0b7e24 */ /* 0x000fe4000f8e00ff */
[----:B------:R-:W-:Y:S01]  /*6940*/  FMUL.FTZ R152, R167, UR26 ;  /* 0x0000001aa7987c20 */ /* 0x000fe20008410000 */
[----:B------:R-:W-:Y:S01]  /*6950*/  FMUL.FTZ R166, R169, UR26 ;  /* 0x0000001aa9a67c20 */ /* 0x000fe20008410000 */
[----:B------:R-:W-:Y:S01]  /*6960*/  FMUL.FTZ R194, R156, UR26 ;  /* 0x0000001a9cc27c20 */ /* 0x000fe20008410000 */
[----:B------:R-:W0:Y:S01]  /*6970*/  SHFL.IDX PT, R174, R176, RZ, 0x1c1f ;  /* 0x001c1fffb0ae7589 */ /* 0x000e2200000e0000 */
        /* <DEDUP_REMOVED lines=19> */
[----:B------:R-:W-:Y:S01]  /*6ab0*/  IADD3 R162, -R2, 0x1, -R11 ;  /* 0x0000000102a27810 */ /* 0x000fe20007ffe90b */
[----:B------:R-:W-:Y:S01]  /*6ac0*/  IMAD.U32 R168, RZ, RZ, UR28 ;  /* 0x0000001cffa87e24 */ /* 0x000fe2000f8e00ff */
[----:B------:R-:W2:Y:S01]  /*6ad0*/  MUFU.TANH R192, R192 ;  /* 0x000000c000c07308 */ /* 0x000ea20000002400 */
[----:B------:R-:W-:-:S02]  /*6ae0*/  IMAD.U32 R175, RZ, RZ, UR49 ;  /* 0x00000031ffaf7e24 */ /* 0x000fc4000f8e00ff */
[----:B------:R-:W-:Y:S02]  /*6af0*/  @!P4 VIADD R10, R168, 0x28c40 ;  /* 0x00028c40a80ac836 */ /* 0x000fe40000000000 */
[----:B------:R-:W-:-:S03]  /*6b00*/  IMAD R162, R175, UR11, R162 ;  /* 0x0000000bafa27c24 */ /* 0x000fc6000f8e02a2 */
[----:B------:R-:W3:Y:S01]  /*6b10*/  MUFU.TANH R193, R193 ;  /* 0x000000c100c17308 */ /* 0x000ee20000002400 */
[----:B------:R-:W-:Y:S01]  /*6b20*/  VIADD R162, R162, -UR14 ;  /* 0x8000000ea2a27c36 */ /* 0x000fe20008000000 */
[----:B------:R-:W-:-:S03]  /*6b30*/  @!P4 PRMT R10, RZ, 0x654, R10 ;  /* 0x00000654ff0ac816 */ /* 0x000fc6000000000a */
[C---:B------:R-:W-:Y:S01]  /*6b40*/  VIADD R179, R162.reuse, UR27 ;  /* 0x0000001ba2b37c36 */ /* 0x040fe20008000000 */
[----:B------:R4:W-:Y:S01]  /*6b50*/  @!P4 SYNCS.ARRIVE.TRANS64.RED.A1T0 RZ, [R10+URZ], RZ ;  /* 0x000000ff0affc9a7 */ /* 0x0009e2000810043f */
[----:B------:R-:W-:Y:S01]  /*6b60*/  VIADD R181, R162, UR20 ;  /* 0x00000014a2b57c36 */ /* 0x000fe20008000000 */
[----:B------:R-:W1:Y:S01]  /*6b70*/  MUFU.TANH R9, R9 ;  /* 0x0000000900097308 */ /* 0x000e620000002400 */
[C---:B0-----:R-:W-:Y:S02]  /*6b80*/  IMAD.IADD R177, R174.reuse, 0x1, R179 ;  /* 0x00000001aeb17824 */ /* 0x041fe400078e02b3 */
[----:B------:R-:W-:-:S05]  /*6b90*/  IMAD.IADD R178, R174, 0x1, R181 ;  /* 0x00000001aeb27824 */ /* 0x000fca00078e02b5 */
        /* <DEDUP_REMOVED lines=28> */
[----:B------:R-:W0:Y:S01]  /*6d60*/  MUFU.TANH R160, R160 ;  /* 0x000000a000a07308 */ /* 0x000e220000002400 */
[----:B-1234-:R-:W-:Y:S05]  /*6d70*/  @!P6 BRA `(.L_x_1772) ;  /* 0x00000000005ce947 */ /* 0x01efea0003800000 */
[----:B------:R-:W-:Y:S01]  /*6d80*/  IMAD R10, R175, UR11, R174 ;  /* 0x0000000baf0a7c24 */ /* 0x000fe2000f8e02ae */
[----:B------:R-:W-:Y:S03]  /*6d90*/  BSSY B0, `(.L_x_1773) ;  /* 0x0000011000007945 */ /* 0x000fe60003800000 */
[----:B------:R-:W-:-:S05]  /*6da0*/  VIADD R161, R10, -UR14 ;  /* 0x8000000e0aa17c36 */ /* 0x000fca0008000000 */
[----:B------:R-:W-:-:S13]  /*6db0*/  ISETP.GT.AND P0, PT, R161, -0x1, PT ;  /* 0xffffffffa100780c */ /* 0x000fda0003f04270 */
[----:B------:R-:W-:Y:S05]  /*6dc0*/  @P0 BRA `(.L_x_1774) ;  /* 0x0000000000200947 */ /* 0x000fea0003800000 */
[----:B------:R-:W-:Y:S01]  /*6dd0*/  IMAD.U32 R162, RZ, RZ, UR25 ;  /* 0x00000019ffa27e24 */ /* 0x000fe2000f8e00ff */
[----:B------:R-:W-:-:S04]  /*6de0*/  LOP3.LUT R161, RZ, R161, RZ, 0x33, !PT ;  /* 0x000000a1ffa17212 */ /* 0x000fc800078e33ff */
[----:B------:R-:W-:-:S13]  /*6df0*/  ISETP.NE.AND P0, PT, R162, 0x1, PT ;  /* 0x00000001a200780c */ /* 0x000fda0003f05270 */
[----:B------:R-:W1:Y:S02]  /*6e00*/  @P0 LDC.64 R10, c[0x0][0x9e8] ;  /* 0x00027a00ff0a0b82 */ /* 0x000e640000000a00 */
[----:B-1----:R-:W-:-:S05]  /*6e10*/  @P0 IMAD.HI.U32 R10, R161, R10, RZ ;  /* 0x0000000aa10a0227 */ /* 0x002fca00078e00ff */
[----:B------:R-:W-:-:S04]  /*6e20*/  @P0 SHF.R.U32.HI R161, RZ, R11, R10 ;  /* 0x0000000bffa10219 */ /* 0x000fc8000001160a */
[----:B------:R-:W-:Y:S01]  /*6e30*/  LOP3.LUT R161, RZ, R161, RZ, 0x33, !PT ;  /* 0x000000a1ffa17212 */ /* 0x000fe200078e33ff */
[----:B------:R-:W-:Y:S06]  /*6e40*/  BRA `(.L_x_1775) ;  /* 0x0000000000147947 */ /* 0x000fec0003800000 */
.L_x_1774:
[----:B------:R-:W-:-:S05]  /*6e50*/  IMAD.U32 R162, RZ, RZ, UR25 ;  /* 0x00000019ffa27e24 */ /* 0x000fca000f8e00ff */
[----:B------:R-:W-:-:S13]  /*6e60*/  ISETP.NE.AND P0, PT, R162, 0x1, PT ;  /* 0x00000001a200780c */ /* 0x000fda0003f05270 */
[----:B------:R-:W1:Y:S02]  /*6e70*/  @P0 LDC.64 R10, c[0x0][0x9e8] ;  /* 0x00027a00ff0a0b82 */ /* 0x000e640000000a00 */
[----:B-1----:R-:W-:-:S05]  /*6e80*/  @P0 IMAD.HI.U32 R10, R161, R10, RZ ;  /* 0x0000000aa10a0227 */ /* 0x002fca00078e00ff */
[----:B------:R-:W-:-:S07]  /*6e90*/  @P0 SHF.R.U32.HI R161, RZ, R11, R10 ;  /* 0x0000000bffa10219 */ /* 0x000fce000001160a */
.L_x_1775:
[----:B------:R-:W-:Y:S05]  /*6ea0*/  BSYNC B0 ;  /* 0x0000000000007941 */ /* 0x000fea0003800000 */
.L_x_1773:
[----:B------:R-:W-:-:S04]  /*6eb0*/  IMAD R161, R161, R162, -UR6 ;  /* 0x80000006a1a17e24 */ /* 0x000fc8000f8e02a2 */
[----:B------:R-:W-:-:S05]  /*6ec0*/  IMAD.IADD R161, R161, 0x1, -R2 ;  /* 0x00000001a1a17824 */ /* 0x000fca00078e0a02 */
[----:B------:R-:W-:Y:S02]  /*6ed0*/  VIADDMNMX R177, R161, R162, R177, PT ;  /* 0x000000a2a1b17246 */ /* 0x000fe400038001b1 */
[----:B------:R-:W-:-:S07]  /*6ee0*/  VIMNMX R178, R178, R161, !PT ;  /* 0x000000a1b2b27248 */ /* 0x000fce0007fe0100 */
.L_x_1772:
[----:B------:R-:W-:Y:S01]  /*6ef0*/  UISETP.GT.AND UP0, UPT, UR50, -0x1, UPT ;  /* 0xffffffff3200788c */ /* 0x000fe2000bf04270 */
[----:B------:R-:W1:Y:S05]  /*6f00*/  SHFL.IDX PT, R10, R176, 0x1, 0x1c1f ;  /* 0x003c1f00b00a7f89 */ /* 0x000e6a00000e0000 */
[----:B------:R-:W-:-:S04]  /*6f10*/  PLOP3.LUT P0, PT, PT, PT, UP0, 0x80, 0x0 ;  /* 0x000000000000781c */ /* 0x000fc80003f0f008 */
[C---:B------:R-:W-:Y:S02]  /*6f20*/  ISETP.GT.AND P2, PT, R178.reuse, RZ, P0 ;  /* 0x000000ffb200720c */ /* 0x040fe40000744270 */
[----:B------:R-:W-:Y:S02]  /*6f30*/  ISETP.GT.AND P1, PT, R178, 0x1, P0 ;  /* 0x00000001b200780c */ /* 0x000fe40000724270 */
[C---:B------:R-:W-:Y:S02]  /*6f40*/  ISETP.LT.OR P2, PT, R177.reuse, 0x1, P2 ;  /* 0x00000001b100780c */ /* 0x040fe40001741670 */
[----:B------:R-:W-:Y:S02]  /*6f50*/  ISETP.LT.OR P1, PT, R177, 0x2, P1 ;  /* 0x00000002b100780c */ /* 0x000fe40000f21670 */
[----:B------:R-:W-:Y:S02]  /*6f60*/  FSEL R192, R192, -INF , !P2 ;  /* 0xff800000c0c07808 */ /* 0x000fe40005000000 */
[----:B------:R-:W-:-:S02]  /*6f70*/  FSEL R193, R193, -INF , !P1 ;  /* 0xff800000c1c17808 */ /* 0x000fc40004800000 */
[C---:B------:R-:W-:Y:S02]  /*6f80*/  ISETP.GT.AND P2, PT, R178.reuse, 0x8, P0 ;  /* 0x00000008b200780c */ /* 0x040fe40000744270 */
[----:B------:R-:W-:Y:S01]  /*6f90*/  ISETP.GT.AND P1, PT, R178, 0x9, P0 ;  /* 0x00000009b200780c */ /* 0x000fe20000724270 */
[----:B-1----:R-:W-:Y:S01]  /*6fa0*/  IMAD.IADD R176, R179, 0x1, R10 ;  /* 0x00000001b3b07824 */ /* 0x002fe200078e020a */
[C---:B------:R-:W-:Y:S02]  /*6fb0*/  ISETP.LT.OR P2, PT, R177.reuse, 0x9, P2 ;  /* 0x00000009b100780c */ /* 0x040fe40001741670 */
[----:B------:R-:W-:Y:S02]  /*6fc0*/  ISETP.LT.OR P1, PT, R177, 0xa, P1 ;  /* 0x0000000ab100780c */ /* 0x000fe40000f21670 */
[----:B0-----:R-:W-:Y:S02]  /*6fd0*/  FSEL R194, R194, -INF , !P2 ;  /* 0xff800000c2c27808 */ /* 0x001fe40005000000 */
[----:B------:R-:W-:-:S02]  /*6fe0*/  FSEL R174, R195, -INF , !P1 ;  /* 0xff800000c3ae7808 */ /* 0x000fc40004800000 */
[C---:B------:R-:W-:Y:S02]  /*6ff0*/  ISETP.GT.AND P2, PT, R178.reuse, 0x10, P0 ;  /* 0x00000010b200780c */ /* 0x040fe40000744270 */
[----:B------:R-:W-:Y:S02]  /*7000*/  ISETP.GT.AND P1, PT, R178, 0x11, P0 ;  /* 0x00000011b200780c */ /* 0x000fe40000724270 */
[C---:B------:R-:W-:Y:S02]  /*7010*/  ISETP.LT.OR P2, PT, R177.reuse, 0x11, P2 ;  /* 0x00000011b100780c */ /* 0x040fe40001741670 */
[----:B------:R-:W-:Y:S02]  /*7020*/  ISETP.LT.OR P1, PT, R177, 0x12, P1 ;  /* 0x00000012b100780c */ /* 0x000fe40000f21670 */
[----:B------:R-:W-:Y:S02]  /*7030*/  FSEL R161, R196, -INF , !P2 ;  /* 0xff800000c4a17808 */ /* 0x000fe40005000000 */
        /* <DEDUP_REMOVED lines=28> */
[----:B------:R-:W-:Y:S01]  /*7200*/  ISETP.LT.OR P1, PT, R177, 0x3a, P1 ;  /* 0x0000003ab100780c */ /* 0x000fe20000f21670 */
[----:B------:R-:W-:Y:S01]  /*7210*/  IMAD.IADD R177, R181, 0x1, R10 ;  /* 0x00000001b5b17824 */ /* 0x000fe200078e020a */
[----:B------:R-:W-:Y:S02]  /*7220*/  FSEL R172, R172, -INF , !P2 ;  /* 0xff800000acac7808 */ /* 0x000fe40005000000 */
[----:B------:R-:W-:Y:S01]  /*7230*/  FSEL R173, R173, -INF , !P1 ;  /* 0xff800000adad7808 */ /* 0x000fe20004800000 */
[----:B------:R-:W-:Y:S08]  /*7240*/  @!P6 BRA `(.L_x_1776) ;  /* 0x00000000005ce947 */ /* 0x000ff00003800000 */
        /* <DEDUP_REMOVED lines=8> */
[----:B------:R-:W0:Y:S02]  /*72d0*/  @P1 LDC.64 R10, c[0x0][0x9e8] ;  /* 0x00027a00ff0a1b82 */ /* 0x000e240000000a00 */
[----:B0-----:R-:W-:-:S05]  /*72e0*/  @P1 IMAD.HI.U32 R10, R175, R10, RZ ;  /* 0x0000000aaf0a1227 */ /* 0x001fca00078e00ff */
[----:B------:R-:W-:-:S04]  /*72f0*/  @P1 SHF.R.U32.HI R175, RZ, R11, R10 ;  /* 0x0000000bffaf1219 */ /* 0x000fc8000001160a */
[----:B------:R-:W-:Y:S01]  /*7300*/  LOP3.LUT R175, RZ, R175, RZ, 0x33, !PT ;  /* 0x000000afffaf7212 */ /* 0x000fe200078e33ff */
[----:B------:R-:W-:Y:S06]  /*7310*/  BRA `(.L_x_1779) ;  /* 0x0000000000147947 */ /* 0x000fec0003800000 */
.L_x_1778:
[----:B------:R-:W-:-:S05]  /*7320*/  IMAD.U32 R178, RZ, RZ, UR25 ;  /* 0x00000019ffb27e24 */ /* 0x000fca000f8e00ff */
[----:B------:R-:W-:-:S13]  /*7330*/  ISETP.NE.AND P1, PT, R178, 0x1, PT ;  /* 0x00000001b200780c */ /* 0x000fda0003f25270 */
[----:B------:R-:W0:Y:S02]  /*7340*/  @P1 LDC.64 R10, c[0x0][0x9e8] ;  /* 0x00027a00ff0a1b82 */ /* 0x000e240000000a00 */
[----:B0-----:R-:W-:-:S05]  /*7350*/  @P1 IMAD.HI.U32 R10, R175, R10, RZ ;  /* 0x0000000aaf0a1227 */ /* 0x001fca00078e00ff */
[----:B------:R-:W-:-:S07]  /*7360*/  @P1 SHF.R.U32.HI R175, RZ, R11, R10 ;  /* 0x0000000bffaf1219 */ /* 0x000fce000001160a */
.L_x_1779:
[----:B------:R-:W-:Y:S05]  /*7370*/  BSYNC B0 ;  /* 0x0000000000007941 */ /* 0x000fea0003800000 */
.L_x_1777:
[----:B------:R-:W-:-:S04]  /*7380*/  IMAD R175, R175, R178, -UR6 ;  /* 0x80000006afaf7e24 */ /* 0x000fc8000f8e02b2 */
[----:B------:R-:W-:-:S05]  /*7390*/  IMAD.IADD R175, R175, 0x1, -R2 ;  /* 0x00000001afaf7824 */ /* 0x000fca00078e0a02 */
[----:B------:R-:W-:Y:S02]  /*73a0*/  VIADDMNMX R176, R175, R178, R176, PT ;  /* 0x000000b2afb07246 */ /* 0x000fe400038001b0 */
[----:B------:R-:W-:-:S07]  /*73b0*/  VIMNMX R177, R177, R175, !PT ;  /* 0x000000afb1b17248 */ /* 0x000fce0007fe0100 */
.L_x_1776:
[----:B------:R-:W-:Y:S01]  /*73c0*/  FMNMX.FTZ R10, R192, R5, !PT ;  /* 0x00000005c00a7209 */ /* 0x000fe20007810000 */
[----:B------:R-:W-:Y:S01]  /*73d0*/  UMOV UR10, UR23 ;  /* 0x00000017000a7c82 */ /* 0x000fe20008000000 */
[----:B------:R-:W-:Y:S01]  /*73e0*/  ISETP.GT.AND P2, PT, R177, 0x1, P0 ;  /* 0x00000001b100780c */ /* 0x000fe20000744270 */
[----:B------:R-:W-:Y:S01]  /*73f0*/  IMAD.MOV R183, RZ, RZ, -R17 ;  /* 0x000000ffffb77224 */ /* 0x000fe200078e0a11 */
[----:B------:R-:W-:Y:S02]  /*7400*/  FMNMX.FTZ R11, R193, R10, !PT ;  /* 0x0000000ac10b7209 */ /* 0x000fe40007810000 */
[----:B------:R-:W-:Y:S02]  /*7410*/  ISETP.LT.OR P2, PT, R176, 0x2, P2 ;  /* 0x00000002b000780c */ /* 0x000fe40001741670 */
[----:B------:R-:W-:Y:S02]  /*7420*/  FMNMX.FTZ R11, R194, R11, !PT ;  /* 0x0000000bc20b7209 */ /* 0x000fe40007810000 */
[----:B------:R-:W-:-:S02]  /*7430*/  FSEL R12, R12, -INF , !P2 ;  /* 0xff8000000c0c7808 */ /* 0x000fc40005000000 */
[----:B------:R-:W-:Y:S02]  /*7440*/  FMNMX.FTZ R10, R174, R11, !PT ;  /* 0x0000000bae0a7209 */ /* 0x000fe40007810000 */
[----:B------:R-:W-:Y:S02]  /*7450*/  ISETP.GT.AND P2, PT, R177, 0x9, P0 ;  /* 0x00000009b100780c */ /* 0x000fe40000744270 */
[----:B------:R-:W-:Y:S02]  /*7460*/  FMNMX.FTZ R11, R161, R10, !PT ;  /* 0x0000000aa10b7209 */ /* 0x000fe40007810000 */
[----:B------:R-:W-:Y:S02]  /*7470*/  ISETP.GT.AND P1, PT, R177, 0x8, P0 ;  /* 0x00000008b100780c */ /* 0x000fe40000724270 */
[----:B------:R-:W-:Y:S02]  /*7480*/  FMNMX.FTZ R10, R162, R11, !PT ;  /* 0x0000000ba20a7209 */ /* 0x000fe40007810000 */
[----:B------:R-:W-:-:S02]  /*7490*/  ISETP.LT.OR P2, PT, R176, 0xa, P2 ;  /* 0x0000000ab000780c */ /* 0x000fc40001741670 */
[----:B------:R-:W-:Y:S02]  /*74a0*/  FMNMX.FTZ R11, R163, R10, !PT ;  /* 0x0000000aa30b7209 */ /* 0x000fe40007810000 */
[----:B------:R-:W-:Y:S02]  /*74b0*/  ISETP.LT.OR P1, PT, R176, 0x9, P1 ;  /* 0x00000009b000780c */ /* 0x000fe40000f21670 */
[----:B------:R-:W-:Y:S02]  /*74c0*/  FMNMX.FTZ R10, R164, R11, !PT ;  /* 0x0000000ba40a7209 */ /* 0x000fe40007810000 */
[----:B------:R-:W-:Y:S02]  /*74d0*/  FSEL R14, R14, -INF , !P2 ;  /* 0xff8000000e0e7808 */ /* 0x000fe40005000000 */
[----:B------:R-:W-:Y:S02]  /*74e0*/  FMNMX.FTZ R11, R165, R10, !PT ;  /* 0x0000000aa50b7209 */ /* 0x000fe40007810000 */
[----:B------:R-:W-:-:S02]  /*74f0*/  ISETP.GT.AND P2, PT, R177, 0x11, P0 ;  /* 0x00000011b100780c */ /* 0x000fc40000744270 */
[----:B------:R-:W-:Y:S02]  /*7500*/  FMNMX.FTZ R10, R166, R11, !PT ;  /* 0x0000000ba60a7209 */ /* 0x000fe40007810000 */
[----:B------:R-:W-:Y:S02]  /*7510*/  FSEL R13, R13, -INF , !P1 ;  /* 0xff8000000d0d7808 */ /* 0x000fe40004800000 */
        /* <DEDUP_REMOVED lines=9> */
[----:B------:R-:W-:-:S02]  /*75b0*/  ISETP.GT.AND P2, PT, R177, RZ, P0 ;  /* 0x000000ffb100720c */ /* 0x000fc40000744270 */
[----:B------:R-:W-:Y:S02]  /*75c0*/  FMNMX.FTZ R10, R173, R10, !PT ;  /* 0x0000000aad0a7209 */ /* 0x000fe40007810000 */
[----:B------:R-:W-:Y:S02]  /*75d0*/  FSEL R15, R15, -INF , !P1 ;  /* 0xff8000000f0f7808 */ /* 0x000fe40004800000 */
[----:B------:R-:W-:Y:S01]  /*75e0*/  ISETP.GT.AND P1, PT, R177, 0x18, P0 ;  /* 0x00000018b100780c */ /* 0x000fe20000724270 */
[----:B------:R-:W0:Y:S01]  /*75f0*/  SHFL.BFLY PT, R11, R10, 0x2, 0x1f ;  /* 0x0c401f000a0b7f89 */ /* 0x000e2200000e0000 */
[C---:B------:R-:W-:Y:S02]  /*7600*/  ISETP.LT.OR P2, PT, R176.reuse, 0x1, P2 ;  /* 0x00000001b000780c */ /* 0x040fe40001741670 */
[----:B------:R-:W-:-:S04]  /*7610*/  ISETP.LT.OR P1, PT, R176, 0x19, P1 ;  /* 0x00000019b000780c */ /* 0x000fc80000f21670 */
[----:B------:R-:W-:Y:S02]  /*7620*/  FSEL R21, R21, -INF , !P1 ;  /* 0xff80000015157808 */ /* 0x000fe40004800000 */
[----:B------:R-:W-:-:S04]  /*7630*/  ISETP.GT.AND P1, PT, R177, 0x19, P0 ;  /* 0x00000019b100780c */ /* 0x000fc80000724270 */
[----:B------:R-:W-:-:S04]  /*7640*/  ISETP.LT.OR P1, PT, R176, 0x1a, P1 ;  /* 0x0000001ab000780c */ /* 0x000fc80000f21670 */
[----:B------:R-:W-:Y:S02]  /*7650*/  FSEL R152, R152, -INF , !P1 ;  /* 0xff80000098987808 */ /* 0x000fe40004800000 */
[----:B------:R-:W-:-:S04]  /*7660*/  ISETP.GT.AND P1, PT, R177, 0x21, P0 ;  /* 0x00000021b100780c */ /* 0x000fc80000724270 */
[----:B------:R-:W-:Y:S02]  /*7670*/  ISETP.LT.OR P1, PT, R176, 0x22, P1 ;  /* 0x00000022b000780c */ /* 0x000fe40000f21670 */
[----:B0-----:R-:W-:Y:S02]  /*7680*/  FMNMX.FTZ R178, R10, R11, !PT ;  /* 0x0000000b0ab27209 */ /* 0x001fe40007810000 */
[----:B------:R-:W-:Y:S02]  /*7690*/  FSEL R11, R9, -INF , !P2 ;  /* 0xff800000090b7808 */ /* 0x000fe40005000000 */
[----:B------:R-:W-:Y:S01]  /*76a0*/  ISETP.GT.AND P2, PT, R177, 0x20, P0 ;  /* 0x00000020b100780c */ /* 0x000fe20000744270 */
[----:B------:R-:W0:Y:S01]  /*76b0*/  SHFL.BFLY PT, R179, R178, 0x1, 0x1f ;  /* 0x0c201f00b2b37f89 */ /* 0x000e2200000e0000 */
[----:B------:R-:W-:Y:S02]  /*76c0*/  FMNMX.FTZ R175, R11, R6, !PT ;  /* 0x000000060baf7209 */ /* 0x000fe40007810000 */
[----:B------:R-:W-:-:S02]  /*76d0*/  ISETP.LT.OR P2, PT, R176, 0x21, P2 ;  /* 0x00000021b000780c */ /* 0x000fc40001741670 */
[----:B------:R-:W-:Y:S02]  /*76e0*/  FMNMX.FTZ R10, R12, R175, !PT ;  /* 0x000000af0c0a7209 */ /* 0x000fe40007810000 */
[----:B------:R-:W-:Y:S02]  /*76f0*/  FSEL R153, R153, -INF , !P2 ;  /* 0xff80000099997808 */ /* 0x000fe40005000000 */
[----:B------:R-:W-:Y:S02]  /*7700*/  FMNMX.FTZ R175, R13, R10, !PT ;  /* 0x0000000a0daf7209 */ /* 0x000fe40007810000 */
[----:B------:R-:W-:Y:S02]  /*7710*/  ISETP.GT.AND P2, PT, R177, 0x28, P0 ;  /* 0x00000028b100780c */ /* 0x000fe40000744270 */
[----:B------:R-:W-:Y:S02]  /*7720*/  FMNMX.FTZ R10, R14, R175, !PT ;  /* 0x000000af0e0a7209 */ /* 0x000fe40007810000 */
[----:B------:R-:W-:-:S02]  /*7730*/  FSEL R154, R154, -INF , !P1 ;  /* 0xff8000009a9a7808 */ /* 0x000fc40004800000 */
[----:B------:R-:W-:Y:S02]  /*7740*/  FMNMX.FTZ R175, R15, R10, !PT ;  /* 0x0000000a0faf7209 */ /* 0x000fe40007810000 */
[----:B------:R-:W-:Y:S02]  /*7750*/  ISETP.GT.AND P1, PT, R177, 0x29, P0 ;  /* 0x00000029b100780c */ /* 0x000fe40000724270 */
[----:B------:R-:W-:Y:S02]  /*7760*/  ISETP.LT.OR P2, PT, R176, 0x29, P2 ;  /* 0x00000029b000780c */ /* 0x000fe40001741670 */
[----:B------:R-:W-:Y:S02]  /*7770*/  FMNMX.FTZ R10, R20, R175, !PT ;  /* 0x000000af140a7209 */ /* 0x000fe40007810000 */
[----:B0-----:R-:W-:Y:S02]  /*7780*/  FMNMX.FTZ R9, R178, R179, !PT ;  /* 0x000000b3b2097209 */ /* 0x001fe40007810000 */
[----:B------:R-:W-:-:S02]  /*7790*/  ISETP.LT.OR P1, PT, R176, 0x2a, P1 ;  /* 0x0000002ab000780c */ /* 0x000fc40000f21670 */
[----:B------:R-:W-:Y:S01]  /*77a0*/  FSEL R155, R155, -INF , !P2 ;  /* 0xff8000009b9b7808 */ /* 0x000fe20005000000 */
[C---:B------:R-:W-:Y:S01]  /*77b0*/  FMUL.FTZ R178, R9.reuse, UR10 ;  /* 0x0000000a09b27c20 */ /* 0x040fe20008410000 */
[----:B------:R-:W-:Y:S02]  /*77c0*/  FSETP.NEU.FTZ.AND P2, PT, R9, -INF , PT ;  /* 0xff8000000900780b */ /* 0x000fe40003f5d000 */
[----:B------:R-:W-:Y:S02]  /*77d0*/  FMNMX.FTZ R179, R21, R10, !PT ;  /* 0x0000000a15b37209 */ /* 0x000fe40007810000 */
[----:B------:R-:W-:Y:S02]  /*77e0*/  FSEL R156, R156, -INF , !P1 ;  /* 0xff8000009c9c7808 */ /* 0x000fe40004800000 */
[----:B------:R-:W-:Y:S02]  /*77f0*/  ISETP.GT.AND P1, PT, R177, 0x30, P0 ;  /* 0x00000030b100780c */ /* 0x000fe40000724270 */
[----:B------:R-:W-:-:S02]  /*7800*/  FSEL R175, R178, RZ, P2 ;  /* 0x000000ffb2af7208 */ /* 0x000fc40001000000 */
[----:B------:R-:W-:Y:S02]  /*7810*/  FMNMX.FTZ R178, R152, R179, !PT ;  /* 0x000000b398b27209 */ /* 0x000fe40007810000 */
[----:B------:R-:W-:Y:S01]  /*7820*/  ISETP.LT.OR P1, PT, R176, 0x31, P1 ;  /* 0x00000031b000780c */ /* 0x000fe20000f21670 */
[--C-:B------:R-:W-:Y:S01]  /*7830*/  FFMA.FTZ R10, R192, UR10, -R175.reuse ;  /* 0x0000000ac00a7c23 */ /* 0x100fe200080108af */
[----:B------:R-:W-:Y:S01]  /*7840*/  FMNMX.FTZ R179, R153, R178, !PT ;  /* 0x000000b299b37209 */ /* 0x000fe20007810000 */
[--C-:B------:R-:W-:Y:S01]  /*7850*/  FFMA.FTZ R193, R193, UR10, -R175.reuse ;  /* 0x0000000ac1c17c23 */ /* 0x100fe200080108af */
[----:B------:R-:W-:Y:S01]  /*7860*/  FSEL R157, R157, -INF , !P1 ;  /* 0xff8000009d9d7808 */ /* 0x000fe20004800000 */
[--C-:B------:R-:W-:Y:S01]  /*7870*/  FFMA.FTZ R194, R194, UR10, -R175.reuse ;  /* 0x0000000ac2c27c23 */ /* 0x100fe200080108af */
[----:B------:R-:W-:Y:S01]  /*7880*/  ISETP.GT.AND P1, PT, R177, 0x31, P0 ;  /* 0x00000031b100780c */ /* 0x000fe20000724270 */
[----:B------:R-:W-:Y:S01]  /*7890*/  MUFU.EX2 R10, R10 ;  /* 0x0000000a000a7308 */ /* 0x000fe20000000800 */
[----:B------:R-:W-:Y:S01]  /*78a0*/  FMNMX.FTZ R178, R154, R179, !PT ;  /* 0x000000b39ab27209 */ /* 0x000fe20007810000 */
[--C-:B------:R-:W-:Y:S01]  /*78b0*/  FFMA.FTZ R161, R161, UR10, -R175.reuse ;  /* 0x0000000aa1a17c23 */ /* 0x100fe200080108af */
[----:B------:R-:W-:Y:S01]  /*78c0*/  ISETP.LT.OR P1, PT, R176, 0x32, P1 ;  /* 0x00000032b000780c */ /* 0x000fe20000f21670 */
[--C-:B------:R-:W-:Y:S01]  /*78d0*/  FFMA.FTZ R180, R169, UR10, -R175.reuse ;  /* 0x0000000aa9b47c23 */ /* 0x100fe200080108af */
[----:B------:R-:W-:Y:S01]  /*78e0*/  FMNMX.FTZ R181, R155, R178, !PT ;  /* 0x000000b29bb57209 */ /* 0x000fe20007810000 */
[--C-:B------:R-:W-:Y:S01]  /*78f0*/  FFMA.FTZ R162, R162, UR10, -R175.reuse ;  /* 0x0000000aa2a27c23 */ /* 0x100fe200080108af */
[----:B------:R-:W-:Y:S01]  /*7900*/  FSEL R158, R158, -INF , !P1 ;  /* 0xff8000009e9e7808 */ /* 0x000fe20004800000 */
[----:B------:R-:W-:Y:S01]  /*7910*/  MUFU.EX2 R179, R193 ;  /* 0x000000c100b37308 */ /* 0x000fe20000000800 */
[----:B------:R-:W-:Y:S01]  /*7920*/  ISETP.GT.AND P1, PT, R177, 0x38, P0 ;  /* 0x00000038b100780c */ /* 0x000fe20000724270 */
[--C-:B------:R-:W-:Y:S01]  /*7930*/  FFMA.FTZ R163, R163, UR10, -R175.reuse ;  /* 0x0000000aa3a37c23 */ /* 0x100fe200080108af */
[----:B------:R-:W-:Y:S01]  /*7940*/  FMNMX.FTZ R178, R156, R181, !PT ;  /* 0x000000b59cb27209 */ /* 0x000fe20007810000 */
[--C-:B------:R-:W-:Y:S01]  /*7950*/  FFMA.FTZ R164, R164, UR10, -R175.reuse ;  /* 0x0000000aa4a47c23 */ /* 0x100fe200080108af */
[----:B------:R-:W-:Y:S01]  /*7960*/  ISETP.GT.AND P0, PT, R177, 0x39, P0 ;  /* 0x00000039b100780c */ /* 0x000fe20000704270 */
[--C-:B------:R-:W-:Y:S01]  /*7970*/  FFMA.FTZ R165, R165, UR10, -R175.reuse ;  /* 0x0000000aa5a57c23 */ /* 0x100fe200080108af */
[----:B------:R-:W-:Y:S01]  /*7980*/  ISETP.LT.OR P1, PT, R176, 0x39, P1 ;  /* 0x00000039b000780c */ /* 0x000fe20000f21670 */
[----:B------:R-:W-:Y:S01]  /*7990*/  MUFU.EX2 R177, R194 ;  /* 0x000000c200b17308 */ /* 0x000fe20000000800 */
[----:B------:R-:W-:Y:S01]  /*79a0*/  FMNMX.FTZ R181, R157, R178, !PT ;  /* 0x000000b29db57209 */ /* 0x000fe20007810000 */
[--C-:B------:R-:W-:Y:S01]  /*79b0*/  FFMA.FTZ R178, R174, UR10, -R175.reuse ;  /* 0x0000000aaeb27c23 */ /* 0x100fe200080108af */
[----:B------:R-:W-:Y:S01]  /*79c0*/  ISETP.LT.OR P0, PT, R176, 0x3a, P0 ;  /* 0x0000003ab000780c */ /* 0x000fe20000701670 */
[--C-:B------:R-:W-:Y:S01]  /*79d0*/  FFMA.FTZ R166, R166, UR10, -R175.reuse ;  /* 0x0000000aa6a67c23 */ /* 0x100fe200080108af */
[----:B------:R-:W-:Y:S01]  /*79e0*/  FSEL R159, R159, -INF , !P1 ;  /* 0xff8000009f9f7808 */ /* 0x000fe20004800000 */
[--C-:B------:R-:W-:Y:S01]  /*79f0*/  FFMA.FTZ R167, R167, UR10, -R175.reuse ;  /* 0x0000000aa7a77c23 */ /* 0x100fe200080108af */
[----:B------:R-:W-:Y:S01]  /*7a00*/  FMNMX.FTZ R176, R158, R181, !PT ;  /* 0x000000b59eb07209 */ /* 0x000fe20007810000 */
[----:B------:R-:W-:Y:S01]  /*7a10*/  MUFU.EX2 R161, R161 ;  /* 0x000000a100a17308 */ /* 0x000fe20000000800 */
[----:B------:R-:W-:Y:S01]  /*7a20*/  FSEL R174, R160, -INF , !P0 ;  /* 0xff800000a0ae7808 */ /* 0x000fe20004000000 */
[--C-:B------:R-:W-:Y:S01]  /*7a30*/  FFMA.FTZ R170, R170, UR10, -R175.reuse ;  /* 0x0000000aaaaa7c23 */ /* 0x100fe200080108af */
[----:B------:R-:W-:Y:S01]  /*7a40*/  FMNMX.FTZ R181, R159, R176, !PT ;  /* 0x000000b09fb57209 */ /* 0x000fe20007810000 */
[--C-:B------:R-:W-:Y:S01]  /*7a50*/  FFMA.FTZ R171, R171, UR10, -R175.reuse ;  /* 0x0000000aabab7c23 */ /* 0x100fe200080108af */
[----:B------:R-:W-:Y:S01]  /*7a60*/  ISETP.NE.AND P0, PT, R2, R183, PT ;  /* 0x000000b70200720c */ /* 0x000fe20003f05270 */
[--C-:B------:R-:W-:Y:S01]  /*7a70*/  FFMA.FTZ R172, R172, UR10, -R175.reuse ;  /* 0x0000000aacac7c23 */ /* 0x100fe200080108af */
[----:B------:R-:W-:Y:S01]  /*7a80*/  FMNMX.FTZ R181, R174, R181, !PT ;  /* 0x000000b5aeb57209 */ /* 0x000fe20007810000 */
[----:B------:R0:W-:Y:S01]  /*7a90*/  MUFU.EX2 R160, R178 ;  /* 0x000000b200a07308 */ /* 0x0001e20000000800 */
[----:B------:R-:W-:Y:S01]  /*7aa0*/  FFMA.FTZ R173, R173, UR10, -R175 ;  /* 0x0000000aadad7c23 */ /* 0x000fe200080108af */
[----:B------:R-:W-:-:S02]  /*7ab0*/  IMAD.U32 R175, RZ, RZ, UR36 ;  /* 0x00000024ffaf7e24 */ /* 0x000fc4000f8e00ff */
[----:B------:R-:W0:Y:S04]  /*7ac0*/  SHFL.BFLY PT, R176, R181, 0x2, 0x1f ;  /* 0x0c401f00b5b07f89 */ /* 0x000e2800000e0000 */
[----:B------:R-:W-:Y:S02]  /*7ad0*/  MUFU.EX2 R162, R162 ;  /* 0x000000a200a27308 */ /* 0x000fe40000000800 */
[----:B------:R-:W-:-:S05]  /*7ae0*/  @!P0 IMAD R175, R175, 0x40, R16 ;  /* 0x00000040afaf8824 */ /* 0x000fca00078e0210 */
[----:B------:R-:W-:Y:S01]  /*7af0*/  @!P0 LEA R175, R175, UR43, 0x2 ;  /* 0x0000002bafaf8c11 */ /* 0x000fe2000f8e10ff */
[----:B------:R-:W-:Y:S08]  /*7b00*/  MUFU.EX2 R163, R163 ;  /* 0x000000a300a37308 */ /* 0x000ff00000000800 */
[----:B------:R-:W-:Y:S01]  /*7b10*/  MUFU.EX2 R164, R164 ;  /* 0x000000a400a47308 */ /* 0x000fe20000000800 */
[----:B0-----:R-:W-:-:S02]  /*7b20*/  FMNMX.FTZ R178, R181, R176, !PT ;  /* 0x000000b0b5b27209 */ /* 0x001fc40007810000 */
[----:B------:R-:W-:-:S05]  /*7b30*/  FSEL R176, R9, RZ, P2 ;  /* 0x000000ff09b07208 */ /* 0x000fca0001000000 */
[----:B------:R-:W-:Y:S01]  /*7b40*/  MUFU.EX2 R165, R165 ;  /* 0x000000a500a57308 */ /* 0x000fe20000000800 */
[----:B------:R-:W0:Y:S01]  /*7b50*/  SHFL.BFLY PT, R181, R178, 0x1, 0x1f ;  /* 0x0c201f00b2b57f89 */ /* 0x000e2200000e0000 */
[----:B------:R-:W-:-:S04]  /*7b60*/  FADD.FTZ R5, -R176, R5 ;  /* 0x00000005b0057221 */ /* 0x000fc80000010100 */
[----:B------:R-:W-:Y:S02]  /*7b70*/  FMUL.FTZ R5, R5, UR10 ;  /* 0x0000000a05057c20 */ /* 0x000fe40008410000 */
[----:B------:R-:W-:Y:S08]  /*7b80*/  MUFU.EX2 R176, R180 ;  /* 0x000000b400b07308 */ /* 0x000ff00000000800 */
[----:B------:R-:W1:Y:S08]  /*7b90*/  MUFU.EX2 R5, R5 ;  /* 0x0000000500057308 */ /* 0x000e700000000800 */
[----:B------:R-:W2:Y:S01]  /*7ba0*/  MUFU.EX2 R166, R166 ;  /* 0x000000a600a67308 */ /* 0x000ea20000000800 */
[----:B0-----:R-:W-:-:S04]  /*7bb0*/  FMNMX.FTZ R169, R178, R181, !PT ;  /* 0x000000b5b2a97209 */ /* 0x001fc80007810000 */
[----:B------:R-:W-:-:S03]  /*7bc0*/  FSETP.NEU.FTZ.AND P1, PT, R169, -INF , PT ;  /* 0xff800000a900780b */ /* 0x000fc60003f3d000 */
[----:B------:R-:W0:Y:S01]  /*7bd0*/  MUFU.EX2 R167, R167 ;  /* 0x000000a700a77308 */ /* 0x000e220000000800 */
[----:B-1----:R-:W-:Y:S01]  /*7be0*/  FFMA.FTZ R178, R5, R3, R10 ;  /* 0x0000000305b27223 */ /* 0x002fe2000001000a */
[----:B------:R-:W-:Y:S01]  /*7bf0*/  FMUL.FTZ R3, R169, UR10 ;  /* 0x0000000aa9037c20 */ /* 0x000fe20008410000 */
[----:B------:R1:W-:Y:S01]  /*7c00*/  @!P0 STS [R175+0x28800], R5 ;  /* 0x02880005af008388 */ /* 0x0003e20000000800 */
[-C--:B------:R-:W-:Y:S01]  /*7c10*/  FMUL.FTZ R24, R24, R5.reuse ;  /* 0x0000000518187220 */ /* 0x080fe20000410000 */
[----:B------:R-:W-:Y:S01]  /*7c20*/  FADD.FTZ R180, R179, R178 ;  /* 0x000000b2b3b47221 */ /* 0x000fe20000010000 */
[-C--:B------:R-:W-:Y:S01]  /*7c30*/  FMUL.FTZ R25, R25, R5.reuse ;  /* 0x0000000519197220 */ /* 0x080fe20000410000 */
[----:B------:R-:W-:Y:S01]  /*7c40*/  FSEL R178, R3, RZ, P1 ;  /* 0x000000ff03b27208 */ /* 0x000fe20000800000 */
[----:B------:R-:W3:Y:S01]  /*7c50*/  MUFU.EX2 R170, R170 ;  /* 0x000000aa00aa7308 */ /* 0x000ee20000000800 */
[----:B------:R-:W-:Y:S01]  /*7c60*/  FADD.FTZ R3, R177, R180 ;  /* 0x000000b4b1037221 */ /* 0x000fe20000010000 */
[-C--:B------:R-:W-:Y:S01]  /*7c70*/  FMUL.FTZ R28, R28, R5.reuse ;  /* 0x000000051c1c7220 */ /* 0x080fe20000410000 */
[----:B------:R-:W-:Y:S01]  /*7c80*/  FMUL.FTZ R29, R29, R5 ;  /* 0x000000051d1d7220 */ /* 0x000fe20000410000 */
[--C-:B------:R-:W-:Y:S01]  /*7c90*/  FFMA.FTZ R11, R11, UR10, -R178.reuse ;  /* 0x0000000a0b0b7c23 */ /* 0x100fe200080108b2 */
[----:B------:R-:W-:Y:S01]  /*7ca0*/  FADD.FTZ R180, R160, R3 ;  /* 0x00000003a0b47221 */ /* 0x000fe20000010000 */
[----:B------:R-:W-:Y:S01]  /*7cb0*/  FSEL R3, R169, RZ, P1 ;  /* 0x000000ffa9037208 */ /* 0x000fe20000800000 */
[--C-:B------:R-:W-:Y:S01]  /*7cc0*/  FFMA.FTZ R12, R12, UR10, -R178.reuse ;  /* 0x0000000a0c0c7c23 */ /* 0x100fe200080108b2 */
[----:B------:R-:W-:Y:S01]  /*7cd0*/  FFMA.FTZ R13, R13, UR10, -R178 ;  /* 0x0000000a0d0d7c23 */ /* 0x000fe200080108b2 */
[----:B------:R-:W-:Y:S01]  /*7ce0*/  FADD.FTZ R181, R161, R180 ;  /* 0x000000b4a1b57221 */ /* 0x000fe20000010000 */
[----:B------:R-:W-:Y:S01]  /*7cf0*/  MUFU.EX2 R11, R11 ;  /* 0x0000000b000b7308 */ /* 0x000fe20000000800 */
[----:B------:R-:W-:Y:S01]  /*7d00*/  FADD.FTZ R3, -R3, R6 ;  /* 0x0000000603037221 */ /* 0x000fe20000010100 */
[--C-:B------:R-:W-:Y:S01]  /*7d10*/  FFMA.FTZ R14, R14, UR10, -R178.reuse ;  /* 0x0000000a0e0e7c23 */ /* 0x100fe200080108b2 */
[----:B------:R-:W-:Y:S01]  /*7d20*/  FADD.FTZ R6, R162, R181 ;  /* 0x000000b5a2067221 */ /* 0x000fe20000010000 */
[--C-:B------:R-:W-:Y:S01]  /*7d30*/  FFMA.FTZ R182, R155, UR10, -R178.reuse ;  /* 0x0000000a9bb67c23 */ /* 0x100fe200080108b2 */
[----:B------:R-:W-:Y:S01]  /*7d40*/  FMUL.FTZ R3, R3, UR10 ;  /* 0x0000000a03037c20 */ /* 0x000fe20008410000 */
[----:B------:R-:W-:Y:S01]  /*7d50*/  FFMA.FTZ R15, R15, UR10, -R178 ;  /* 0x0000000a0f0f7c23 */ /* 0x000fe200080108b2 */
[----:B------:R-:W-:Y:S01]  /*7d60*/  FADD.FTZ R181, R163, R6 ;  /* 0x00000006a3b57221 */ /* 0x000fe20000010000 */
[----:B------:R-:W-:Y:S01]  /*7d70*/  MUFU.EX2 R12, R12 ;  /* 0x0000000c000c7308 */ /* 0x000fe20000000800 */
[--C-:B------:R-:W-:Y:S01]  /*7d80*/  FFMA.FTZ R20, R20, UR10, -R178.reuse ;  /* 0x0000000a14147c23 */ /* 0x100fe200080108b2 */
[--C-:B------:R-:W-:Y:S01]  /*7d90*/  FFMA.FTZ R21, R21, UR10, -R178.reuse ;  /* 0x0000000a15157c23 */ /* 0x100fe200080108b2 */
[----:B------:R-:W-:Y:S01]  /*7da0*/  FADD.FTZ R180, R164, R181 ;  /* 0x000000b5a4b47221 */ /* 0x000fe20000010000 */
[--C-:B------:R-:W-:Y:S01]  /*7db0*/  FFMA.FTZ R192, R158, UR10, -R178.reuse ;  /* 0x0000000a9ec07c23 */ /* 0x100fe200080108b2 */
[----:B------:R-:W-:Y:S01]  /*7dc0*/  F2FP.BF16.F32.PACK_AB R158, R164, R163 ;  /* 0x000000a3a49e723e */ /* 0x000fe200000010ff */
[----:B------:R-:W-:Y:S01]  /*7dd0*/  FFMA.FTZ R153, R153, UR10, -R178 ;  /* 0x0000000a99997c23 */ /* 0x000fe200080108b2 */
[----:B------:R-:W-:Y:S01]  /*7de0*/  FADD.FTZ R183, R165, R180 ;  /* 0x000000b4a5b77221 */ /* 0x000fe20000010000 */
[----:B------:R-:W4:Y:S01]  /*7df0*/  MUFU.EX2 R6, R3 ;  /* 0x0000000300067308 */ /* 0x000f220000000800 */
[--C-:B------:R-:W-:Y:S01]  /*7e00*/  FFMA.FTZ R180, R152, UR10, -R178.reuse ;  /* 0x0000000a98b47c23 */ /* 0x100fe200080108b2 */
[--C-:B------:R-:W-:Y:S01]  /*7e10*/  FFMA.FTZ R181, R154, UR10, -R178.reuse ;  /* 0x0000000a9ab57c23 */ /* 0x100fe200080108b2 */
[----:B--2---:R-:W-:Y:S01]  /*7e20*/  FADD.FTZ R152, R166, R183 ;  /* 0x000000b7a6987221 */ /* 0x004fe20000010000 */
[--C-:B------:R-:W-:Y:S01]  /*7e30*/  FFMA.FTZ R183, R156, UR10, -R178.reuse ;  /* 0x0000000a9cb77c23 */ /* 0x100fe200080108b2 */
[----:B------:R-:W-:Y:S01]  /*7e40*/  FFMA.FTZ R157, R157, UR10, -R178 ;  /* 0x0000000a9d9d7c23 */ /* 0x000fe200080108b2 */
[----:B------:R-:W-:Y:S01]  /*7e50*/  F2FP.BF16.F32.PACK_AB R154, R160, R177 ;  /* 0x000000b1a09a723e */ /* 0x000fe200000010ff */
[----:B0-----:R-:W-:Y:S01]  /*7e60*/  FADD.FTZ R193, R167, R152 ;  /* 0x00000098a7c17221 */ /* 0x001fe20000010000 */
[----:B------:R4:W0:Y:S01]  /*7e70*/  MUFU.EX2 R155, R13 ;  /* 0x0000000d009b7308 */ /* 0x0008220000000800 */
[----:B------:R-:W-:Y:S01]  /*7e80*/  F2FP.BF16.F32.PACK_AB R152, R179, R10 ;  /* 0x0000000ab398723e */ /* 0x000fe200000010ff */
[--C-:B------:R-:W-:Y:S01]  /*7e90*/  FFMA.FTZ R174, R174, UR10, -R178.reuse ;  /* 0x0000000aaeae7c23 */ /* 0x100fe200080108b2 */
[----:B------:R-:W-:Y:S01]  /*7ea0*/  FADD.FTZ R193, R176, R193 ;  /* 0x000000c1b0c17221 */ /* 0x000fe20000010000 */
[----:B------:R-:W-:Y:S01]  /*7eb0*/  F2FP.BF16.F32.PACK_AB R160, R166, R165 ;  /* 0x000000a5a6a0723e */ /* 0x000fe200000010ff */
[----:B------:R-:W-:Y:S01]  /*7ec0*/  FFMA.FTZ R159, R159, UR10, -R178 ;  /* 0x0000000a9f9f7c23 */ /* 0x000fe200080108b2 */
[-C--:B------:R-:W-:Y:S01]  /*7ed0*/  FMUL.FTZ R32, R32, R5.reuse ;  /* 0x0000000520207220 */ /* 0x080fe20000410000 */
[----:B---3--:R-:W-:Y:S01]  /*7ee0*/  FADD.FTZ R156, R170, R193 ;  /* 0x000000c1aa9c7221 */ /* 0x008fe20000010000 */
[----:B------:R-:W2:Y:S01]  /*7ef0*/  MUFU.EX2 R171, R171 ;  /* 0x000000ab00ab7308 */ /* 0x000ea20000000800 */
[----:B----4-:R-:W-:Y:S01]  /*7f00*/  FFMA.FTZ R13, R6, R4, R11 ;  /* 0x00000004060d7223 */ /* 0x010fe2000001000b */
[----:B------:R3:W-:Y:S01]  /*7f10*/  @!P0 STS [R175+0x28820], R6 ;  /* 0x02882006af008388 */ /* 0x0007e20000000800 */
[-C--:B------:R-:W-:Y:S01]  /*7f20*/  FMUL.FTZ R33, R33, R5.reuse ;  /* 0x0000000521217220 */ /* 0x080fe20000410000 */
[-C--:B------:R-:W-:Y:S01]  /*7f30*/  FMUL.FTZ R36, R36, R5.reuse ;  /* 0x0000000524247220 */ /* 0x080fe20000410000 */
[----:B------:R-:W-:Y:S01]  /*7f40*/  FADD.FTZ R4, R12, R13 ;  /* 0x0000000d0c047221 */ /* 0x000fe20000010000 */
[-C--:B------:R-:W-:Y:S01]  /*7f50*/  FMUL.FTZ R37, R37, R5.reuse ;  /* 0x0000000525257220 */ /* 0x080fe20000410000 */
[-C--:B------:R-:W-:Y:S01]  /*7f60*/  FMUL.FTZ R40, R40, R5.reuse ;  /* 0x0000000528287220 */ /* 0x080fe20000410000 */
[----:B------:R-:W4:Y:S01]  /*7f70*/  MUFU.EX2 R14, R14 ;  /* 0x0000000e000e7308 */ /* 0x000f220000000800 */
        /* <DEDUP_REMOVED lines=10> */
[----:B------:R-:W-:Y:S01]  /*8020*/  FMUL.FTZ R53, R53, R5 ;  /* 0x0000000535357220 */ /* 0x000fe20000410000 */
[----:B------:R-:W-:Y:S01]  /*8030*/  F2FP.BF16.F32.PACK_AB R156, R162, R161 ;  /* 0x000000a1a29c723e */ /* 0x000fe200000010ff */
[----:B------:R-:W-:Y:S01]  /*8040*/  FMUL.FTZ R56, R56, R5 ;  /* 0x0000000538387220 */ /* 0x000fe20000410000 */
[----:B------:R-:W-:Y:S01]  /*8050*/  F2FP.BF16.F32.PACK_AB R162, R176, R167 ;  /* 0x000000a7b0a2723e */ /* 0x000fe200000010ff */
[----:B------:R-:W-:Y:S01]  /*8060*/  FMUL.FTZ R57, R57, R5 ;  /* 0x0000000539397220 */ /* 0x000fe20000410000 */
[----:B------:R-:W2:Y:S01]  /*8070*/  MUFU.EX2 R15, R15 ;  /* 0x0000000f000f7308 */ /* 0x000ea20000000800 */
[C---:B----4-:R-:W-:Y:S01]  /*8080*/  FADD.FTZ R170, R14.reuse, R13 ;  /* 0x0000000d0eaa7221 */ /* 0x050fe20000010000 */
[----:B------:R-:W-:Y:S01]  /*8090*/  F2FP.BF16.F32.PACK_AB R155, R14, R155 ;  /* 0x0000009b0e9b723e */ /* 0x000fe200000010ff */
[-C--:B------:R-:W-:Y:S01]  /*80a0*/  FMUL.FTZ R60, R60, R5.reuse ;  /* 0x000000053c3c7220 */ /* 0x080fe20000410000 */
[-C--:B------:R-:W-:Y:S01]  /*80b0*/  FMUL.FTZ R61, R61, R5.reuse ;  /* 0x000000053d3d7220 */ /* 0x080fe20000410000 */
[-C--:B------:R-:W-:Y:S01]  /*80c0*/  FMUL.FTZ R64, R64, R5.reuse ;  /* 0x0000000540407220 */ /* 0x080fe20000410000 */
        /* <DEDUP_REMOVED lines=19> */
[----:B----4-:R-:W-:Y:S01]  /*8200*/  FADD.FTZ R3, R173, R10 ;  /* 0x0000000aad037221 */ /* 0x010fe20000010000 */
[-C--:B------:R-:W-:Y:S01]  /*8210*/  FMUL.FTZ R93, R93, R5.reuse ;  /* 0x000000055d5d7220 */ /* 0x080fe20000410000 */
        /* <DEDUP_REMOVED lines=22> */
[----:B----4-:R-:W-:Y:S01]  /*8380*/  FADD.FTZ R170, R180, R13 ;  /* 0x0000000db4aa7221 */ /* 0x010fe20000010000 */
[----:B0-----:R-:W-:Y:S01]  /*8390*/  F2FP.BF16.F32.PACK_AB R153, R12, R11 ;  /* 0x0000000b0c99723e */ /* 0x001fe200000010ff */
[----:B------:R-:W-:Y:S01]  /*83a0*/  BAR.SYNC.DEFER_BLOCKING 0xf, 0x100 ;  /* 0x03c4000000007b1d */ /* 0x000fe20000010000 */
[-C--:B------:R-:W-:Y:S01]  /*83b0*/  FMUL.FTZ R129, R129, R5.reuse ;  /* 0x0000000581817220 */ /* 0x080fe20000410000 */
[-C--:B------:R-:W-:Y:S01]  /*83c0*/  FMUL.FTZ R132, R132, R5.reuse ;  /* 0x0000000584847220 */ /* 0x080fe20000410000 */
[-C--:B------:R-:W-:Y:S01]  /*83d0*/  FMUL.FTZ R133, R133, R5.reuse ;  /* 0x0000000585857220 */ /* 0x080fe20000410000 */
[-C--:B------:R-:W-:Y:S01]  /*83e0*/  FMUL.FTZ R136, R136, R5.reuse ;  /* 0x0000000588887220 */ /* 0x080fe20000410000 */
[-C--:B------:R-:W-:Y:S01]  /*83f0*/  FMUL.FTZ R137, R137, R5.reuse ;  /* 0x0000000589897220 */ /* 0x080fe20000410000 */
[----:B------:R-:W0:Y:S01]  /*8400*/  MUFU.EX2 R163, R182 ;  /* 0x000000b600a37308 */ /* 0x000e220000000800 */
[----:B-----5:R-:W-:Y:S01]  /*8410*/  FADD.FTZ R13, R161, R170 ;  /* 0x000000aaa10d7221 */ /* 0x020fe20000010000 */
[-C--:B------:R-:W-:Y:S01]  /*8420*/  FMUL.FTZ R140, R140, R5.reuse ;  /* 0x000000058c8c7220 */ /* 0x080fe20000410000 */
[-C--:B------:R-:W-:Y:S01]  /*8430*/  FMUL.FTZ R141, R141, R5.reuse ;  /* 0x000000058d8d7220 */ /* 0x080fe20000410000 */
[-C--:B------:R-:W-:Y:S01]  /*8440*/  FMUL.FTZ R144, R144, R5.reuse ;  /* 0x0000000590907220 */ /* 0x080fe20000410000 */
[-C--:B------:R-:W-:Y:S01]  /*8450*/  FMUL.FTZ R145, R145, R5.reuse ;  /* 0x0000000591917220 */ /* 0x080fe20000410000 */
[-C--:B------:R-:W-:Y:S01]  /*8460*/  FMUL.FTZ R148, R148, R5.reuse ;  /* 0x0000000594947220 */ /* 0x080fe20000410000 */
[----:B------:R-:W-:Y:S01]  /*8470*/  FMUL.FTZ R149, R149, R5 ;  /* 0x0000000595957220 */ /* 0x000fe20000410000 */
[----:B------:R-:W4:Y:S01]  /*8480*/  MUFU.EX2 R4, R183 ;  /* 0x000000b700047308 */ /* 0x000f220000000800 */
[C---:B--2---:R-:W-:Y:S01]  /*8490*/  FADD.FTZ R170, R10.reuse, R13 ;  /* 0x0000000d0aaa7221 */ /* 0x044fe20000010000 */
[----:B------:R-:W-:Y:S01]  /*84a0*/  F2FP.BF16.F32.PACK_AB R161, R10, R161 ;  /* 0x000000a10aa1723e */ /* 0x000fe200000010ff */
[----:B------:R-:W-:Y:S01]  /*84b0*/  FMUL.FTZ R26, R26, R6 ;  /* 0x000000061a1a7220 */ /* 0x000fe20000410000 */
[----:B------:R-:W-:Y:S01]  /*84c0*/  F2FP.BF16.F32.PACK_AB R166, R173, R172 ;  /* 0x000000acada6723e */ /* 0x000fe200000010ff */
[-C--:B------:R-:W-:Y:S01]  /*84d0*/  FMUL.FTZ R27, R27, R6.reuse ;  /* 0x000000061b1b7220 */ /* 0x080fe20000410000 */
[-C--:B------:R-:W-:Y:S01]  /*84e0*/  FMUL.FTZ R30, R30, R6.reuse ;  /* 0x000000061e1e7220 */ /* 0x080fe20000410000 */
[-C--:B------:R-:W-:Y:S01]  /*84f0*/  FMUL.FTZ R31, R31, R6.reuse ;  /* 0x000000061f1f7220 */ /* 0x080fe20000410000 */
[----:B------:R2:W5:Y:S01]  /*8500*/  MUFU.EX2 R165, R157 ;  /* 0x0000009d00a57308 */ /* 0x0005620000000800 */
[----:B0-----:R-:W-:Y:S01]  /*8510*/  FADD.FTZ R13, R163, R170 ;  /* 0x000000aaa30d7221 */ /* 0x001fe20000010000 */
[----:B------:R3:W-:Y:S01]  /*8520*/  STSM.16.M88.4 [R18+0x26800], R152 ;  /* 0x0268009812007844 */ /* 0x0007e20000000200 */
[-C--:B------:R-:W-:Y:S01]  /*8530*/  FMUL.FTZ R34, R34, R6.reuse ;  /* 0x0000000622227220 */ /* 0x080fe20000410000 */
[-C--:B------:R-:W-:Y:S01]  /*8540*/  FMUL.FTZ R35, R35, R6.reuse ;  /* 0x0000000623237220 */ /* 0x080fe20000410000 */
[-C--:B------:R-:W-:Y:S01]  /*8550*/  FMUL.FTZ R38, R38, R6.reuse ;  /* 0x0000000626267220 */ /* 0x080fe20000410000 */
[-C--:B------:R-:W-:Y:S01]  /*8560*/  FMUL.FTZ R39, R39, R6.reuse ;  /* 0x0000000627277220 */ /* 0x080fe20000410000 */
[-C--:B------:R-:W-:Y:S01]  /*8570*/  FMUL.FTZ R42, R42, R6.reuse ;  /* 0x000000062a2a7220 */ /* 0x080fe20000410000 */
[----:B------:R-:W0:Y:S01]  /*8580*/  MUFU.EX2 R192, R192 ;  /* 0x000000c000c07308 */ /* 0x000e220000000800 */
[----:B----4-:R-:W-:Y:S01]  /*8590*/  FADD.FTZ R170, R4, R13 ;  /* 0x0000000d04aa7221 */ /* 0x010fe20000010000 */
[----:B--2---:R-:W-:Y:S01]  /*85a0*/  F2FP.BF16.F32.PACK_AB R157, R20, R15 ;  /* 0x0000000f149d723e */ /* 0x004fe200000010ff */
[-C--:B------:R-:W-:Y:S01]  /*85b0*/  FMUL.FTZ R43, R43, R6.reuse ;  /* 0x000000062b2b7220 */ /* 0x080fe20000410000 */
[----:B------:R-:W-:Y:S01]  /*85c0*/  F2FP.BF16.F32.PACK_AB R163, R4, R163 ;  /* 0x000000a304a3723e */ /* 0x000fe200000010ff */
[-C--:B------:R-:W-:Y:S01]  /*85d0*/  FMUL.FTZ R46, R46, R6.reuse ;  /* 0x000000062e2e7220 */ /* 0x080fe20000410000 */
[-C--:B------:R-:W-:Y:S01]  /*85e0*/  FMUL.FTZ R47, R47, R6.reuse ;  /* 0x000000062f2f7220 */ /* 0x080fe20000410000 */
[-C--:B------:R-:W-:Y:S01]  /*85f0*/  FMUL.FTZ R50, R50, R6.reuse ;  /* 0x0000000632327220 */ /* 0x080fe20000410000 */
[----:B------:R2:W1:Y:S01]  /*8600*/  MUFU.EX2 R167, R159 ;  /* 0x0000009f00a77308 */ /* 0x0004620000000800 */
[----:B-----5:R-:W-:Y:S01]  /*8610*/  FADD.FTZ R13, R165, R170 ;  /* 0x000000aaa50d7221 */ /* 0x020fe20000010000 */
        /* <DEDUP_REMOVED lines=8> */
[----:B--2---:R-:W-:Y:S01]  /*86a0*/  F2FP.BF16.F32.PACK_AB R159, R180, R21 ;  /* 0x00000015b49f723e */ /* 0x004fe200000010ff */
[-C--:B------:R-:W-:Y:S01]  /*86b0*/  FMUL.FTZ R63, R63, R6.reuse ;  /* 0x000000063f3f7220 */ /* 0x080fe20000410000 */
[----:B------:R-:W-:Y:S01]  /*86c0*/  F2FP.BF16.F32.PACK_AB R165, R192, R165 ;  /* 0x000000a5c0a5723e */ /* 0x000fe200000010ff */
[-C--:B------:R-:W-:Y:S01]  /*86d0*/  FMUL.FTZ R66, R66, R6.reuse ;  /* 0x0000000642427220 */ /* 0x080fe20000410000 */
[-C--:B------:R-:W-:Y:S01]  /*86e0*/  FMUL.FTZ R67, R67, R6.reuse ;  /* 0x0000000643437220 */ /* 0x080fe20000410000 */
[----:B------:R3:W-:Y:S01]  /*86f0*/  STSM.16.M88.4 [R19], R156 ;  /* 0x0000009c13007844 */ /* 0x0007e20000000200 */
[-C--:B------:R-:W-:Y:S01]  /*8700*/  FMUL.FTZ R70, R70, R6.reuse ;  /* 0x0000000646467220 */ /* 0x080fe20000410000 */
[----:B-1----:R-:W-:Y:S01]  /*8710*/  FADD.FTZ R5, R167, R12 ;  /* 0x0000000ca7057221 */ /* 0x002fe20000010000 */
[-C--:B------:R-:W-:Y:S01]  /*8720*/  FMUL.FTZ R71, R71, R6.reuse ;  /* 0x0000000647477220 */ /* 0x080fe20000410000 */
[----:B------:R3:W-:Y:S01]  /*8730*/  STSM.16.M88.4 [R23], R160 ;  /* 0x000000a017007844 */ /* 0x0007e20000000200 */
[-C--:B------:R-:W-:Y:S01]  /*8740*/  FMUL.FTZ R74, R74, R6.reuse ;  /* 0x000000064a4a7220 */ /* 0x080fe20000410000 */
[-C--:B------:R-:W-:Y:S01]  /*8750*/  FMUL.FTZ R75, R75, R6.reuse ;  /* 0x000000064b4b7220 */ /* 0x080fe20000410000 */
[-C--:B------:R-:W-:Y:S01]  /*8760*/  FMUL.FTZ R78, R78, R6.reuse ;  /* 0x000000064e4e7220 */ /* 0x080fe20000410000 */
[-C--:B------:R-:W-:Y:S01]  /*8770*/  FMUL.FTZ R79, R79, R6.reuse ;  /* 0x000000064f4f7220 */ /* 0x080fe20000410000 */
[-C--:B------:R-:W-:Y:S01]  /*8780*/  FMUL.FTZ R82, R82, R6.reuse ;  /* 0x0000000652527220 */ /* 0x080fe20000410000 */
[C---:B----4-:R-:W-:Y:S01]  /*8790*/  F2FP.BF16.F32.PACK_AB R167, R174.reuse, R167 ;  /* 0x000000a7aea7723e */ /* 0x050fe200000010ff */
[----:B------:R-:W-:Y:S01]  /*87a0*/  FADD.FTZ R4, R174, R5 ;  /* 0x00000005ae047221 */ /* 0x000fe20000010000 */
[-C--:B------:R-:W-:Y:S01]  /*87b0*/  FMUL.FTZ R83, R83, R6.reuse ;  /* 0x0000000653537220 */ /* 0x080fe20000410000 */
[-C--:B------:R-:W-:Y:S01]  /*87c0*/  FMUL.FTZ R86, R86, R6.reuse ;  /* 0x0000000656567220 */ /* 0x080fe20000410000 */
[-C--:B------:R-:W-:Y:S01]  /*87d0*/  FMUL.FTZ R87, R87, R6.reuse ;  /* 0x0000000657577220 */ /* 0x080fe20000410000 */
[----:B------:R3:W-:Y:S01]  /*87e0*/  STSM.16.M88.4 [R22], R164 ;  /* 0x000000a416007844 */ /* 0x0007e20000000200 */
        /* <DEDUP_REMOVED lines=32> */
[----:B---3--:R-:W-:Y:S06]  /*89f0*/  @!P3 BRA `(.L_x_1780) ;  /* 0x000000000004b947 */ /* 0x008fec0003800000 */
[----:B------:R-:W-:Y:S01]  /*8a00*/  BPT.TRAP 0x1 ;  /* 0x000000040000795c */ /* 0x000fe20000300000 */
.L_x_1780:
[----:B------:R0:W1:Y:S01]  /*8a10*/  SYNCS.PHASECHK.TRANS64.TRYWAIT P0, [UR28+0x28c50], R7 ;  /* 0x028c5007ff0075a7 */ /* 0x000062000800015c */
[----:B------:R-:W-:Y:S05]  /*8a20*/  @!P3 BRA `(.L_x_1781) ;  /* 0x000000000004b947 */ /* 0x000fea0003800000 */
[----:B------:R-:W-:Y:S01]  /*8a30*/  BPT.TRAP 0x1 ;  /* 0x000000040000795c */ /* 0x000fe20000300000 */
.L_x_1781:
[----:B-1----:R-:W-:Y:S05]  /*8a40*/  @P0 BRA `(.L_x_1782) ;  /* 0x0000000000080947 */ /* 0x002fea0003800000 */
[----:B------:R-:W1:Y:S02]  /*8a50*/  SYNCS.PHASECHK.TRANS64.TRYWAIT P0, [UR28+0x28c50], R7 ;  /* 0x028c5007ff0075a7 */ /* 0x000e64000800015c */
[----:B-1----:R-:W-:Y:S05]  /*8a60*/  @!P0 BRA `(.L_x_1783) ;  /* 0x000000d800708947 */ /* 0x002fea0003800000 */
.L_x_1782:
[----:B------:R-:W-:Y:S01]  /*8a70*/  ULEA UR15, UR24, UR48, 0xc ;  /* 0x00000030180f7291 */ /* 0x000fe2000f8e603f */
[----:B------:R-:W-:Y:S01]  /*8a80*/  WARPGROUP.ARRIVE ;  /* 0x00000000000079c5 */ /* 0x000fe20000000000 */
[----:B------:R-:W-:Y:S01]  /*8a90*/  UMOV UR7, 0x40000040 ;  /* 0x4000004000077882 */ /* 0x000fe20000000000 */
[----:B------:R-:W-:Y:S01]  /*8aa0*/  ISETP.LT.AND P0, PT, R8, UR50, PT ;  /* 0x0000003208007c0c */ /* 0x000fe2000bf01270 */
[----:B-1----:R-:W-:Y:S01]  /*8ab0*/  @!P4 VIADD R168, R168, 0x28c60 ;  /* 0x00028c60a8a8c836 */ /* 0x002fe20000000000 */
[----:B------:R-:W-:Y:S01]  /*8ac0*/  UIADD3 UR50, UR50, -0x1, URZ ;  /* 0xffffffff32327890 */ /* 0x000fe2000fffe03f */
[----:B------:R-:W-:Y:S01]  /*8ad0*/  IMAD.MOV.U32 R6, RZ, RZ, R169 ;  /* 0x000000ffff067224 */ /* 0x000fe200078e00a9 */
[----:B------:R-:W-:Y:S01]  /*8ae0*/  UMOV UR6, UR15 ;  /* 0x0000000f00067c82 */ /* 0x000fe20008000000 */
[----:B------:R-:W-:Y:S01]  /*8af0*/  UMOV UR36, UR24 ;  /* 0x0000001800247c82 */ /* 0x000fe20008000000 */
[----:B------:R-:W-:Y:S01]  /*8b00*/  HGMMA.64x256x16.F32.BF16 R24, R152, gdesc[UR4].tnspB, R24, gsb0 ;  /* 0x43e0000498187df0 */ /* 0x000fe20008001818 */
[----:B------:R-:W-:Y:S01]  /*8b10*/  UIADD3 UR6, UR15, 0x80, URZ ;  /* 0x000000800f067890 */ /* 0x000fe2000fffe03f */
[----:B------:R-:W-:Y:S01]  /*8b20*/  @!P4 PRMT R168, RZ, 0x654, R168 ;  /* 0x00000654ffa8c816 */ /* 0x000fe200000000a8 */
[----:B------:R-:W-:Y:S01]  /*8b30*/  UMOV UR7, 0x40000040 ;  /* 0x4000004000077882 */ /* 0x000fe20000000000 */
[----:B------:R-:W-:Y:S01]  /*8b40*/  IMAD.MOV.U32 R5, RZ, RZ, R9 ;  /* 0x000000ffff057224 */ /* 0x000fe200078e0009 */
[----:B------:R-:W-:-:S02]  /*8b50*/  WARPGROUP.DEPBAR.LE gsb0, 0x0 ;  /* 0x00008000000079c5 */ /* 0x000fc40000010000 */
        /* <DEDUP_REMOVED lines=26> */
[----:B------:R-:W-:Y:S01]  /*8d00*/  IMAD.MOV.U32 R6, RZ, RZ, R169 ;  /* 0x000000ffff067224 */ /* 0x000fe200078e00a9 */
[----:B------:R-:W-:Y:S01]  /*8d10*/  UMOV UR36, UR24 ;  /* 0x0000001800247c82 */ /* 0x000fe20008000000 */
[----:B------:R-:W-:-:S07]  /*8d20*/  IMAD.MOV.U32 R5, RZ, RZ, R9 ;  /* 0x000000ffff057224 */ /* 0x000fce00078e0009 */
.L_x_1767:
[----:B0-----:R-:W0:Y:S01]  /*8d30*/  LDC R7, c[0x0][0x448] ;  /* 0x00011200ff077b82 */ /* 0x001e220000000800 */
[----:B------:R-:W-:Y:S02]  /*8d40*/  UIADD3 UR6, UR40, 0x3f, URZ ;  /* 0x0000003f28067890 */ /* 0x000fe4000fffe03f */
[----:B------:R-:W-:-:S04]  /*8d50*/  UIADD3 UR14, -UR14, 0x1, URZ ;  /* 0x000000010e0e7890 */ /* 0x000fc8000fffe13f */
[----:B------:R-:W-:Y:S01]  /*8d60*/  UIMAD UR14, UR49, UR11, UR14 ;  /* 0x0000000b310e72a4 */ /* 0x000fe2000f8e020e */
[----:B------:R-:W2:Y:S01]  /*8d70*/  LDC R12, c[0x0][0x9e4] ;  /* 0x00027900ff0c7b82 */ /* 0x000ea20000000800 */
[----:B0-----:R-:W-:Y:S02]  /*8d80*/  ISETP.NE.AND P5, PT, R7, 0x1, PT ;  /* 0x000000010700780c */ /* 0x001fe40003fa5270 */
[----:B--2---:R-:W-:-:S11]  /*8d90*/  ISETP.GE.AND P6, PT, R12, 0x1, PT ;  /* 0x000000010c00780c */ /* 0x004fd60003fc6270 */
[----:B------:R-:W0:Y:S08]  /*8da0*/  @P5 LDC R7, c[0x0][0x44c] ;  /* 0x00011300ff075b82 */ /* 0x000e300000000800 */
[----:B------:R-:W2:Y:S01]  /*8db0*/  @P5 LDC R9, c[0x0][0x450] ;  /* 0x00011400ff095b82 */ /* 0x000ea20000000800 */
[----:B0-----:R-:W-:-:S04]  /*8dc0*/  @P5 IMAD.HI.U32 R8, R7, UR6, RZ ;  /* 0x0000000607085c27 */ /* 0x001fc8000f8e00ff */
[----:B------:R-:W-:Y:S01]  /*8dd0*/  IMAD.U32 R7, RZ, RZ, UR6 ;  /* 0x00000006ff077e24 */ /* 0x000fe2000f8e00ff */
[----:B------:R-:W-:Y:S01]  /*8de0*/  ULDC UR6, c[0x0][0x9dc] ;  /* 0x0002770000067ab9 */ /* 0x000fe20000000800 */
[----:B--2---:R-:W-:-:S05]  /*8df0*/  @P5 SHF.R.U32.HI R7, RZ, R9, R8 ;  /* 0x00000009ff075219 */ /* 0x004fca0000011608 */
[----:B------:R-:W-:-:S04]  /*8e00*/  VIADD R7, R7, UR14 ;  /* 0x0000000e07077c36 */ /* 0x000fc80008000000 */
        /* <DEDUP_REMOVED lines=11> */
.L_x_1786:
[----:B------:R-:W-:-:S13]  /*8ec0*/  ISETP.NE.AND P0, PT, R12, 0x1, PT ;  /* 0x000000010c00780c */ /* 0x000fda0003f05270 */
[----:B------:R-:W0:Y:S02]  /*8ed0*/  @P0 LDC.64 R10, c[0x0][0x9e8] ;  /* 0x00027a00ff0a0b82 */ /* 0x000e240000000a00 */
[----:B0-----:R-:W-:-:S05]  /*8ee0*/  @P0 IMAD.HI.U32 R10, R7, R10, RZ ;  /* 0x0000000a070a0227 */ /* 0x001fca00078e00ff */
[----:B------:R-:W-:-:S07]  /*8ef0*/  @P0 SHF.R.U32.HI R7, RZ, R11, R10 ;  /* 0x0000000bff070219 */ /* 0x000fce000001160a */
.L_x_1787:
[----:B------:R-:W-:-:S05]  /*8f00*/  IMAD R7, R7, R12, RZ ;  /* 0x0000000c07077224 */ /* 0x000fca00078e02ff */
[----:B------:R-:W-:-:S07]  /*8f10*/  VIMNMX R8, R8, R7, !PT ;  /* 0x0000000708087248 */ /* 0x000fce0007fe0100 */
.L_x_1785:
[----:B------:R-:W-:-:S05]  /*8f20*/  VIADD R8, R8, 0x3f ;  /* 0x0000003f08087836 */ /* 0x000fca0000000000 */
[----:B------:R-:W-:-:S04]  /*8f30*/  SHF.R.S32.HI R7, RZ, 0x1f, R8 ;  /* 0x0000001fff077819 */ /* 0x000fc80000011408 */
[----:B------:R-:W-:-:S04]  /*8f40*/  LEA.HI R7, R7, R8, RZ, 0x6 ;  /* 0x0000000807077211 */ /* 0x000fc800078f30ff */
[----:B------:R-:W-:-:S04]  /*8f50*/  SHF.R.S32.HI R7, RZ, 0x6, R7 ;  /* 0x00000006ff077819 */ /* 0x000fc80000011407 */
[----:B------:R-:W-:-:S04]  /*8f60*/  VIMNMX R7, R186, R7, !PT ;  /* 0x00000007ba077248 */ /* 0x000fc80007fe0100 */
[----:B------:R-:W-:-:S13]  /*8f70*/  ISETP.LE.AND P0, PT, R7, UR50, PT ;  /* 0x0000003207007c0c */ /* 0x000fda000bf03270 */
[----:B------:R-:W-:Y:S05]  /*8f80*/  @!P0 BRA `(.L_x_1788) ;  /* 0x0000001c003c8947 */ /* 0x000fea0003800000 */
[----:B------:R-:W-:Y:S01]  /*8f90*/  IMAD.MOV.U32 R9, RZ, RZ, R6 ;  /* 0x000000ffff097224 */ /* 0x000fe200078e0006 */
[----:B------:R-:W-:Y:S01]  /*8fa0*/  UMOV UR23, UR36 ;  /* 0x0000002400177c82 */ /* 0x000fe20008000000 */
[----:B------:R-:W-:Y:S01]  /*8fb0*/  IMAD.MOV.U32 R14, RZ, RZ, R5 ;  /* 0x000000ffff0e7224 */ /* 0x000fe200078e0005 */
[----:B------:R-:W-:Y:S01]  /*8fc0*/  ULDC UR24, c[0x0][0x9d8] ;  /* 0x0002760000187ab9 */ /* 0x000fe20000000800 */
[----:B------:R-:W-:-:S05]  /*8fd0*/  ULDC UR22, c[0x0][0x988] ;  /* 0x0002620000167ab9 */ /* 0x000fca0000000800 */
.L_x_1797:
[----:B------:R-:W-:Y:S01]  /*8fe0*/  UIADD3 UR36, UR23, 0x1, URZ ;  /* 0x0000000117247890 */ /* 0x000fe2000fffe03f */
[----:B------:R-:W-:Y:S01]  /*8ff0*/  IMAD.U32 R6, RZ, RZ, UR50 ;  /* 0x00000032ff067e24 */ /* 0x000fe2000f8e00ff */
[----:B------:R-:W-:Y:S02]  /*9000*/  UIADD3 UR21, UR50, -0x1, URZ ;  /* 0xffffffff32157890 */ /* 0x000fe4000fffe03f */
[----:B------:R-:W-:Y:S02]  /*9010*/  UISETP.NE.AND UP0, UPT, UR36, 0x2, UPT ;  /* 0x000000022400788c */ /* 0x000fe4000bf05270 */
[----:B------:R-:W-:Y:S02]  /*9020*/  ISETP.GT.AND P0, PT, R6, R7, PT ;  /* 0x000000070600720c */ /* 0x000fe40003f04270 */
[----:B------:R-:W-:Y:S02]  /*9030*/  USEL UR6, URZ, 0x1, UP0 ;  /* 0x000000013f067887 */ /* 0x000fe40008000000 */
[----:B------:R-:W-:-:S02]  /*9040*/  USEL UR36, UR36, URZ, UP0 ;  /* 0x0000003f24247287 */ /* 0x000fc40008000000 */
[----:B------:R-:W-:Y:S01]  /*9050*/  ULOP3.LUT UR37, UR37, UR6, URZ, 0x3c, !UPT ;  /* 0x0000000625257292 */ /* 0x000fe2000f8e3c3f */
[----:B------:R-:W-:Y:S01]  /*9060*/  UMOV UR50, UR21 ;  /* 0x0000001500327c82 */ /* 0x000fe20008000000 */
[----:B0123--:R-:W-:Y:S10]  /*9070*/  @!P3 BRA `(.L_x_1789) ;  /* 0x000000000004b947 */ /* 0x00fff40003800000 */
[----:B------:R-:W-:Y:S01]  /*9080*/  BPT.TRAP 0x1 ;  /* 0x000000040000795c */ /* 0x000fe20000300000 */
.L_x_1789:
[----:B------:R-:W-:Y:S01]  /*9090*/  ULEA UR25, UR36, UR43, 0x3 ;  /* 0x0000002b24197291 */ /* 0x000fe2000f8e183f */
[----:B------:R-:W-:-:S05]  /*90a0*/  IMAD.U32 R8, RZ, RZ, UR37 ;  /* 0x00000025ff087e24 */ /* 0x000fca000f8e00ff */
[----:B------:R-:W-:-:S04]  /*90b0*/  SHF.L.U32 R8, R8, 0x1f, RZ ;  /* 0x0000001f08087819 */ /* 0x000fc800000006ff */
[----:B------:R0:W2:Y:S01]  /*90c0*/  SYNCS.PHASECHK.TRANS64.TRYWAIT P1, [UR25+0x28c30], R8 ;  /* 0x028c3008ff0075a7 */ /* 0x0000a20008020159 */
[----:B------:R-:W-:Y:S05]  /*90d0*/  @!P3 BRA `(.L_x_1790) ;  /* 0x000000000004b947 */ /* 0x000fea0003800000 */
[----:B------:R-:W-:Y:S01]  /*90e0*/  BPT.TRAP 0x1 ;  /* 0x000000040000795c */ /* 0x000fe20000300000 */
.L_x_1790:
[----:B--2---:R-:W-:Y:S05]  /*90f0*/  @P1 BRA `(.L_x_1791) ;  /* 0x0000000000081947 */ /* 0x004fea0003800000 */
[----:B------:R-:W2:Y:S02]  /*9100*/  SYNCS.PHASECHK.TRANS64.TRYWAIT P1, [UR25+0x28c30], R8 ;  /* 0x028c3008ff0075a7 */ /* 0x000ea40008020159 */
[----:B--2---:R-:W-:Y:S05]  /*9110*/  @!P1 BRA `(.L_x_1792) ;  /* 0x000000d000d89947 */ /* 0x004fea0003800000 */
.L_x_1791:
[----:B------:R-:W-:Y:S01]  /*9120*/  R2UR UR18, R0 ;  /* 0x00000000001272ca */ /* 0x000fe200000e0000 */
[----:B-1----:R-:W-:Y:S01]  /*9130*/  WARPGROUP.ARRIVE ;  /* 0x00000000000079c5 */ /* 0x002fe20000000000 */
[----:B------:R-:W-:Y:S01]  /*9140*/  UMOV UR19, 0x40000040 ;  /* 0x4000004000137882 */ /* 0x000fe20000000000 */
[----:B------:R-:W-:Y:S01]  /*9150*/  UMOV UR7, 0x40000040 ;  /* 0x4000004000077882 */ /* 0x000fe20000000000 */
[----:B------:R-:W-:Y:S01]  /*9160*/  UMOV UR11, 0x40000040 ;  /* 0x40000040000b7882 */ /* 0x000fe20000000000 */
[----:B------:R-:W-:-:S08]  /*9170*/  UMOV UR15, 0x40000040 ;  /* 0x40000040000f7882 */ /* 0x000fd00000000000 */
[----:B------:R-:W-:-:S04]  /*9180*/  ULEA UR18, UR36, UR18, 0x9 ;  /* 0x0000001224127291 */ /* 0x000fc8000f8e483f */
[----:B------:R-:W-:Y:S02]  /*9190*/  UIADD3 UR6, UR18, 0x2, URZ ;  /* 0x0000000212067890 */ /* 0x000fe4000fffe03f */
[----:B------:R-:W-:Y:S02]  /*91a0*/  UIADD3 UR10, UR18, 0x4, URZ ;  /* 0x00000004120a7890 */ /* 0x000fe4000fffe03f */
[----:B------:R-:W-:Y:S02]  /*91b0*/  UIADD3 UR14, UR18, 0x6, URZ ;  /* 0x00000006120e7890 */ /* 0x000fe4000fffe03f */
[----:B------:R-:W-:Y:S03]  /*91c0*/  HGMMA.64x64x16.F32.BF16 R152, gdesc[UR16], RZ, !UPT, gsb0 ;  /* 0x00e00000109879f0 */ /* 0x000fe6000c0018ff */
[----:B------:R-:W-:Y:S02]  /*91d0*/  WARPGROUP.DEPBAR.LE gsb0, 0x0 ;  /* 0x00008000000079c5 */ /* 0x000fe40000010000 */
[----:B------:R-:W-:-:S06]  /*91e0*/  WARPGROUP.ARRIVE ;  /* 0x00000000000079c5 */ /* 0x000fcc0000000000 */
[----:B------:R-:W-:Y:S03]  /*91f0*/  HGMMA.64x64x16.F32.BF16 R152, gdesc[UR4], R152, gsb0 ;  /* 0x00e00000049879f0 */ /* 0x000fe60008001898 */
[----:B------:R-:W-:Y:S02]  /*9200*/  WARPGROUP.DEPBAR.LE gsb0, 0x0 ;  /* 0x00008000000079c5 */ /* 0x000fe40000010000 */
[----:B------:R-:W-:-:S06]  /*9210*/  WARPGROUP.ARRIVE ;  /* 0x00000000000079c5 */ /* 0x000fcc0000000000 */
[----:B------:R-:W-:Y:S01]  /*9220*/  HGMMA.64x64x16.F32.BF16 R152, gdesc[UR8], R152, gsb0 ;  /* 0x00e00000089879f0 */ /* 0x000fe20008001898 */
[----:B------:R-:W-:Y:S02]  /*9230*/  UMOV UR10, UR22 ;  /* 0x00000016000a7c82 */ /* 0x000fe40008000000 */
        /* <DEDUP_REMOVED lines=35> */
[----:B-1----:R-:W-:-:S07]  /*9470*/  FMNMX.FTZ R5, R6, R5, !PT ;  /* 0x0000000506057209 */ /* 0x002fce0007810000 */
[----:B------:R-:W1:Y:S01]  /*9480*/  MUFU.TANH R152, R152 ;  /* 0x0000009800987308 */ /* 0x000e620000002400 */
[----:B---3--:R-:W-:-:S07]  /*9490*/  FMNMX.FTZ R156, R20, R5, !PT ;  /* 0x00000005149c7209 */ /* 0x008fce0007810000 */
[----:B------:R-:W3:Y:S01]  /*94a0*/  MUFU.TANH R154, R154 ;  /* 0x0000009a009a7308 */ /* 0x000ee20000002400 */
[----:B--2---:R-:W-:-:S07]  /*94b0*/  FMNMX.FTZ R5, R21, R156, !PT ;  /* 0x0000009c15057209 */ /* 0x004fce0007810000 */
        /* <DEDUP_REMOVED lines=17> */
[----:B--2---:R-:W-:Y:S01]  /*95d0*/  FMNMX.FTZ R162, R165, R156, !PT ;  /* 0x0000009ca5a27209 */ /* 0x004fe20007810000 */
[----:B------:R-:W-:Y:S01]  /*95e0*/  FMUL.FTZ R156, R163, UR24 ;  /* 0x00000018a39c7c20 */ /* 0x000fe20008410000 */
[----:B------:R-:W-:Y:S01]  /*95f0*/  FMUL.FTZ R163, R170, UR24 ;  /* 0x00000018aaa37c20 */ /* 0x000fe20008410000 */
[----:B------:R-:W-:-:S04]  /*9600*/  FMUL.FTZ R170, R174, UR24 ;  /* 0x00000018aeaa7c20 */ /* 0x000fc80008410000 */
[----:B------:R-:W2:Y:S01]  /*9610*/  MUFU.TANH R168, R168 ;  /* 0x000000a800a87308 */ /* 0x000ea20000002400 */
[----:B-1----:R-:W-:Y:S01]  /*9620*/  FMNMX.FTZ R5, R169, R162, !PT ;  /* 0x000000a2a9057209 */ /* 0x002fe20007810000 */
[----:B------:R-:W-:Y:S01]  /*9630*/  FMUL.FTZ R162, R167, UR24 ;  /* 0x00000018a7a27c20 */ /* 0x000fe20008410000 */
[----:B------:R-:W-:-:S05]  /*9640*/  FMUL.FTZ R167, R179, UR24 ;  /* 0x00000018b3a77c20 */ /* 0x000fca0008410000 */
[----:B------:R-:W1:Y:S01]  /*9650*/  MUFU.TANH R10, R10 ;  /* 0x0000000a000a7308 */ /* 0x000e620000002400 */
[----:B---3--:R-:W-:-:S07]  /*9660*/  FMNMX.FTZ R5, R172, R5, !PT ;  /* 0x00000005ac057209 */ /* 0x008fce0007810000 */
[----:B------:R-:W3:Y:S01]  /*9670*/  MUFU.TANH R11, R11 ;  /* 0x0000000b000b7308 */ /* 0x000ee20000002400 */
[----:B--2---:R-:W-:-:S05]  /*9680*/  FMNMX.FTZ R5, R168, R5, !PT ;  /* 0x00000005a8057209 */ /* 0x004fca0007810000 */
[----:B------:R-:W2:Y:S02]  /*9690*/  SHFL.BFLY PT, R176, R5, 0x2, 0x1f ;  /* 0x0c401f0005b07f89 */ /* 0x000ea400000e0000 */
[----:B------:R-:W4:Y:S01]  /*96a0*/  MUFU.TANH R12, R12 ;  /* 0x0000000c000c7308 */ /* 0x000f220000002400 */
[----:B-1----:R-:W-:-:S07]  /*96b0*/  FMNMX.FTZ R174, R10, R9, !PT ;  /* 0x000000090aae7209 */ /* 0x002fce0007810000 */
[----:B------:R-:W1:Y:S08]  /*96c0*/  MUFU.TANH R13, R13 ;  /* 0x0000000d000d7308 */ /* 0x000e700000002400 */
        /* <DEDUP_REMOVED lines=8> */
[----:B-1----:R-:W-:-:S04]  /*9750*/  FMNMX.FTZ R176, R13, R176, !PT ;  /* 0x000000b00db07209 */ /* 0x002fc80007810000 */
[----:B-----5:R-:W-:-:S03]  /*9760*/  FMNMX.FTZ R177, R153, R176, !PT ;  /* 0x000000b099b17209 */ /* 0x020fc60007810000 */
[----:B------:R-:W1:Y:S01]  /*9770*/  MUFU.TANH R162, R162 ;  /* 0x000000a200a27308 */ /* 0x000e620000002400 */
[----:B--2---:R-:W-:-:S07]  /*9780*/  FMNMX.FTZ R176, R156, R177, !PT ;  /* 0x000000b19cb07209 */ /* 0x004fce0007810000 */
[----:B------:R-:W2:Y:S01]  /*9790*/  MUFU.TANH R163, R163 ;  /* 0x000000a300a37308 */ /* 0x000ea20000002400 */
[----:B----4-:R-:W-:Y:S02]  /*97a0*/  FMNMX.FTZ R177, R159, R176, !PT ;  /* 0x000000b09fb17209 */ /* 0x010fe40007810000 */
[----:B---3--:R-:W-:-:S05]  /*97b0*/  FMNMX.FTZ R5, R180, R181, !PT ;  /* 0x000000b5b4057209 */ /* 0x008fca0007810000 */
[----:B------:R-:W3:Y:S01]  /*97c0*/  MUFU.TANH R166, R166 ;  /* 0x000000a600a67308 */ /* 0x000ee20000002400 */
[----:B-1----:R-:W-:Y:S01]  /*97d0*/  FMNMX.FTZ R176, R162, R177, !PT ;  /* 0x000000b1a2b07209 */ /* 0x002fe20007810000 */
[C---:B------:R-:W-:Y:S01]  /*97e0*/  FMUL.FTZ R179, R5.reuse, UR10 ;  /* 0x0000000a05b37c20 */ /* 0x040fe20008410000 */
[----:B------:R-:W-:-:S03]  /*97f0*/  FADD.FTZ R14, -R5, R14 ;  /* 0x0000000e050e7221 */ /* 0x000fc60000010100 */
[--C-:B------:R-:W-:Y:S01]  /*9800*/  FFMA.FTZ R178, R6, UR10, -R179.reuse ;  /* 0x0000000a06b27c23 */ /* 0x100fe200080108b3 */
[----:B------:R-:W-:Y:S01]  /*9810*/  FMUL.FTZ R14, R14, UR10 ;  /* 0x0000000a0e0e7c20 */ /* 0x000fe20008410000 */
[----:B------:R-:W1:Y:S01]  /*9820*/  MUFU.TANH R170, R170 ;  /* 0x000000aa00aa7308 */ /* 0x000e620000002400 */
        /* <DEDUP_REMOVED lines=16> */
[----:B-1----:R-:W-:Y:S01]  /*9930*/  FMNMX.FTZ R176, R170, R177, !PT ;  /* 0x000000b1aab07209 */ /* 0x002fe20007810000 */
[----:B------:R-:W-:-:S06]  /*9940*/  FFMA.FTZ R168, R168, UR10, -R179 ;  /* 0x0000000aa8a87c23 */ /* 0x000fcc00080108b3 */
[----:B------:R-:W1:Y:S01]  /*9950*/  MUFU.TANH R167, R167 ;  /* 0x000000a700a77308 */ /* 0x000e620000002400 */
[----:B--2---:R-:W-:-:S07]  /*9960*/  FMNMX.FTZ R6, R173, R176, !PT ;  /* 0x000000b0ad067209 */ /* 0x004fce0007810000 */
[----:B------:R-:W2:Y:S01]  /*9970*/  MUFU.TANH R174, R174 ;  /* 0x000000ae00ae7308 */ /* 0x000ea20000002400 */
[----:B---3--:R-:W-:-:S07]  /*9980*/  FMNMX.FTZ R6, R171, R6, !PT ;  /* 0x00000006ab067209 */ /* 0x008fce0007810000 */
[----:B------:R-:W3:Y:S01]  /*9990*/  MUFU.TANH R175, R175 ;  /* 0x000000af00af7308 */ /* 0x000ee20000002400 */
[----:B-1----:R-:W-:-:S07]  /*99a0*/  FMNMX.FTZ R177, R167, R6, !PT ;  /* 0x00000006a7b17209 */ /* 0x002fce0007810000 */
[----:B------:R1:W-:Y:S01]  /*99b0*/  MUFU.EX2 R176, R178 ;  /* 0x000000b200b07308 */ /* 0x0003e20000000800 */
[----:B--2---:R-:W-:Y:S01]  /*99c0*/  FMNMX.FTZ R6, R174, R177, !PT ;  /* 0x000000b1ae067209 */ /* 0x004fe20007810000 */
[----:B------:R-:W-:-:S06]  /*99d0*/  FFMA.FTZ R177, R152, UR10, -R179 ;  /* 0x0000000a98b17c23 */ /* 0x000fcc00080108b3 */
[----:B------:R-:W2:Y:S01]  /*99e0*/  MUFU.EX2 R14, R14 ;  /* 0x0000000e000e7308 */ /* 0x000ea20000000800 */
[----:B---3--:R-:W-:Y:S01]  /*99f0*/  FMNMX.FTZ R6, R175, R6, !PT ;  /* 0x00000006af067209 */ /* 0x008fe20007810000 */
[----:B-1----:R-:W-:-:S04]  /*9a00*/  FFMA.FTZ R178, R154, UR10, -R179 ;  /* 0x0000000a9ab27c23 */ /* 0x002fc800080108b3 */
[----:B------:R-:W1:Y:S02]  /*9a10*/  SHFL.BFLY PT, R181, R6, 0x2, 0x1f ;  /* 0x0c401f0006b57f89 */ /* 0x000e6400000e0000 */
        /* <DEDUP_REMOVED lines=15> */
[----:B-1----:R-:W-:Y:S01]  /*9b10*/  FMNMX.FTZ R181, R6, R181, !PT ;  /* 0x000000b506b57209 */ /* 0x002fe20007810000 */
        /* <DEDUP_REMOVED lines=39> */
[----:B------:R-:W-:Y:S01]  /*9d90*/  FFMA.FTZ R172, R153, UR10, -R154 ;  /* 0x0000000a99ac7c23 */ /* 0x000fe2000801089a */
[----:B------:R-:W-:-:S02]  /*9da0*/  IMAD.MOV R153, RZ, RZ, -R17 ;  /* 0x000000ffff997224 */ /* 0x000fc400078e0a11 */
[--C-:B------:R-:W-:Y:S01]  /*9db0*/  FFMA.FTZ R11, R11, UR10, -R154.reuse ;  /* 0x0000000a0b0b7c23 */ /* 0x100fe2000801089a */
[--C-:B------:R-:W-:Y:S01]  /*9dc0*/  FFMA.FTZ R181, R173, UR10, -R154.reuse ;  /* 0x0000000aadb57c23 */ /* 0x100fe2000801089a */
[----:B------:R-:W-:Y:S01]  /*9dd0*/  MUFU.EX2 R9, R9 ;  /* 0x0000000900097308 */ /* 0x000fe20000000800 */
[--C-:B------:R-:W-:Y:S01]  /*9de0*/  FFMA.FTZ R12, R12, UR10, -R154.reuse ;  /* 0x0000000a0c0c7c23 */ /* 0x100fe2000801089a */
[----:B------:R-:W-:Y:S01]  /*9df0*/  ISETP.NE.AND P1, PT, R2, R153, PT ;  /* 0x000000990200720c */ /* 0x000fe20003f25270 */
[----:B------:R-:W-:Y:S02]  /*9e00*/  IMAD.U32 R173, RZ, RZ, UR25 ;  /* 0x00000019ffad7e24 */ /* 0x000fe4000f8e00ff */
[--C-:B------:R-:W-:Y:S01]  /*9e10*/  FFMA.FTZ R13, R13, UR10, -R154.reuse ;  /* 0x0000000a0d0d7c23 */ /* 0x100fe2000801089a */
[----:B------:R-:W-:Y:S02]  /*9e20*/  IMAD.U32 R153, RZ, RZ, UR23 ;  /* 0x00000017ff997e24 */ /* 0x000fe4000f8e00ff */
[--C-:B------:R-:W-:Y:S01]  /*9e30*/  FFMA.FTZ R179, R156, UR10, -R154.reuse ;  /* 0x0000000a9cb37c23 */ /* 0x100fe2000801089a */
[----:B------:R-:W-:Y:S01]  /*9e40*/  @!P4 VIADD R152, R173, 0x28c40 ;  /* 0x00028c40ad98c836 */ /* 0x000fe20000000000 */
[----:B------:R-:W1:Y:S01]  /*9e50*/  MUFU.EX2 R10, R10 ;  /* 0x0000000a000a7308 */ /* 0x000e620000000800 */
[--C-:B------:R-:W-:Y:S01]  /*9e60*/  FFMA.FTZ R159, R159, UR10, -R154.reuse ;  /* 0x0000000a9f9f7c23 */ /* 0x100fe2000801089a */
[--C-:B------:R-:W-:Y:S01]  /*9e70*/  FFMA.FTZ R192, R162, UR10, -R154.reuse ;  /* 0x0000000aa2c07c23 */ /* 0x100fe2000801089a */
[----:B------:R-:W-:Y:S01]  /*9e80*/  FFMA.FTZ R163, R163, UR10, -R154 ;  /* 0x0000000aa3a37c23 */ /* 0x000fe2000801089a */
[----:B------:R-:W-:Y:S01]  /*9e90*/  @!P4 PRMT R152, RZ, 0x654, R152 ;  /* 0x00000654ff98c816 */ /* 0x000fe20000000098 */
[--C-:B------:R-:W-:Y:S01]  /*9ea0*/  FFMA.FTZ R194, R166, UR10, -R154.reuse ;  /* 0x0000000aa6c27c23 */ /* 0x100fe2000801089a */
[----:B------:R-:W-:Y:S01]  /*9eb0*/  FFMA.FTZ R170, R170, UR10, -R154 ;  /* 0x0000000aaaaa7c23 */ /* 0x000fe2000801089a */
[----:B------:R-:W-:Y:S01]  /*9ec0*/  @!P1 IMAD R153, R153, 0x40, R16 ;  /* 0x0000004099999824 */ /* 0x000fe200078e0210 */
[----:B------:R-:W2:Y:S01]  /*9ed0*/  MUFU.EX2 R11, R11 ;  /* 0x0000000b000b7308 */ /* 0x000ea20000000800 */
[----:B------:R4:W-:Y:S01]  /*9ee0*/  @!P4 SYNCS.ARRIVE.TRANS64.RED.A1T0 RZ, [R152+URZ], RZ ;  /* 0x000000ff98ffc9a7 */ /* 0x0009e2000810043f */
[--C-:B------:R-:W-:Y:S01]  /*9ef0*/  FFMA.FTZ R171, R171, UR10, -R154.reuse ;  /* 0x0000000aabab7c23 */ /* 0x100fe2000801089a */
[--C-:B------:R-:W-:Y:S01]  /*9f00*/  FFMA.FTZ R167, R167, UR10, -R154.reuse ;  /* 0x0000000aa7a77c23 */ /* 0x100fe2000801089a */
[----:B------:R-:W-:Y:S01]  /*9f10*/  @!P1 LEA R153, R153, UR43, 0x2 ;  /* 0x0000002b99999c11 */ /* 0x000fe2000f8e10ff */
[--C-:B------:R-:W-:Y:S01]  /*9f20*/  FFMA.FTZ R162, R174, UR10, -R154.reuse ;  /* 0x0000000aaea27c23 */ /* 0x100fe2000801089a */
[----:B------:R-:W-:Y:S01]  /*9f30*/  FFMA.FTZ R175, R175, UR10, -R154 ;  /* 0x0000000aafaf7c23 */ /* 0x000fe2000801089a */
[----:B------:R-:W-:Y:S01]  /*9f40*/  FMUL.FTZ R100, R100, R14 ;  /* 0x0000000e64647220 */ /* 0x000fe20000410000 */
[----:B------:R-:W3:Y:S01]  /*9f50*/  MUFU.EX2 R12, R12 ;  /* 0x0000000c000c7308 */ /* 0x000ee20000000800 */
[----:B----4-:R-:W-:Y:S01]  /*9f60*/  FADD.FTZ R152, R20, R3 ;  /* 0x0000000314987221 */ /* 0x010fe20000010000 */
[----:B-1----:R-:W-:Y:S01]  /*9f70*/  FFMA.FTZ R4, R9, R4, R10 ;  /* 0x0000000409047223 */ /* 0x002fe2000001000a */
[----:B------:R-:W-:Y:S01]  /*9f80*/  @!P1 STS [R153+0x28800], R14 ;  /* 0x0288000e99009388 */ /* 0x000fe20000000800 */
[-C--:B------:R-:W-:Y:S01]  /*9f90*/  FMUL.FTZ R101, R101, R14.reuse ;  /* 0x0000000e65657220 */ /* 0x080fe20000410000 */
[----:B------:R-:W-:Y:S01]  /*9fa0*/  FADD.FTZ R152, R21, R152 ;  /* 0x0000009815987221 */ /* 0x000fe20000010000 */
[-C--:B------:R-:W-:Y:S01]  /*9fb0*/  FMUL.FTZ R104, R104, R14.reuse ;  /* 0x0000000e68687220 */ /* 0x080fe20000410000 */
[----:B------:R1:W-:Y:S01]  /*9fc0*/  @!P1 STS [R153+0x28820], R9 ;  /* 0x0288200999009388 */ /* 0x0003e20000000800 */
[----:B------:R-:W4:Y:S01]  /*9fd0*/  MUFU.EX2 R13, R13 ;  /* 0x0000000d000d7308 */ /* 0x000f220000000800 */
        /* <DEDUP_REMOVED lines=9> */
[----:B---3--:R-:W-:Y:S01]  /*a070*/  FADD.FTZ R4, R12, R3 ;  /* 0x000000030c047221 */ /* 0x008fe20000010000 */
[-C--:B------:R-:W-:Y:S01]  /*a080*/  FMUL.FTZ R117, R117, R14.reuse ;  /* 0x0000000e75757220 */ /* 0x080fe20000410000 */
[-C--:B------:R-:W-:Y:S01]  /*a090*/  FMUL.FTZ R120, R120, R14.reuse ;  /* 0x0000000e78787220 */ /* 0x080fe20000410000 */
[----:B------:R-:W-:Y:S01]  /*a0a0*/  FADD.FTZ R152, R178, R153 ;  /* 0x00000099b2987221 */ /* 0x000fe20000010000 */
[-C--:B------:R-:W-:Y:S01]  /*a0b0*/  FMUL.FTZ R121, R121, R14.reuse ;  /* 0x0000000e79797220 */ /* 0x080fe20000410000 */
[-C--:B------:R-:W-:Y:S01]  /*a0c0*/  FMUL.FTZ R124, R124, R14.reuse ;  /* 0x0000000e7c7c7220 */ /* 0x080fe20000410000 */
[----:B------:R-:W1:Y:S01]  /*a0d0*/  MUFU.EX2 R179, R179 ;  /* 0x000000b300b37308 */ /* 0x000e620000000800 */
        /* <DEDUP_REMOVED lines=8> */
[----:B--2---:R-:W-:Y:S01]  /*a160*/  FADD.FTZ R4, R172, R3 ;  /* 0x00000003ac047221 */ /* 0x004fe20000010000 */
[----:B------:R-:W-:Y:S01]  /*a170*/  FADD.FTZ R153, R157, R152 ;  /* 0x000000989d997221 */ /* 0x000fe20000010000 */
        /* <DEDUP_REMOVED lines=10> */
[----:B------:R-:W-:Y:S01]  /*a220*/  FMUL.FTZ R149, R149, R14 ;  /* 0x0000000e95957220 */ /* 0x000fe20000410000 */
[----:B------:R-:W-:Y:S01]  /*a230*/  F2FP.BF16.F32.PACK_AB R154, R21, R20 ;  /* 0x00000014159a723e */ /* 0x000fe200000010ff */
[----:B------:R-:W-:Y:S01]  /*a240*/  FMUL.FTZ R26, R26, R9 ;  /* 0x000000091a1a7220 */ /* 0x000fe20000410000 */
[----:B------:R-:W1:Y:S01]  /*a250*/  MUFU.EX2 R192, R192 ;  /* 0x000000c000c07308 */ /* 0x000e620000000800 */
[----:B---3--:R-:W-:Y:S01]  /*a260*/  FADD.FTZ R3, R159, R4 ;  /* 0x000000049f037221 */ /* 0x008fe20000010000 */
[----:B------:R-:W-:Y:S01]  /*a270*/  F2FP.BF16.F32.PACK_AB R158, R180, R155 ;  /* 0x0000009bb49e723e */ /* 0x000fe200000010ff */
[-C--:B------:R-:W-:Y:S01]  /*a280*/  FMUL.FTZ R27, R27, R9.reuse ;  /* 0x000000091b1b7220 */ /* 0x080fe20000410000 */
[----:B------:R-:W-:Y:S01]  /*a290*/  F2FP.BF16.F32.PACK_AB R155, R13, R12 ;  /* 0x0000000c0d9b723e */ /* 0x000fe200000010ff */
[----:B------:R-:W-:Y:S01]  /*a2a0*/  FMUL.FTZ R30, R30, R9 ;  /* 0x000000091e1e7220 */ /* 0x000fe20000410000 */
[----:B------:R-:W-:Y:S01]  /*a2b0*/  F2FP.BF16.F32.PACK_AB R156, R178, R177 ;  /* 0x000000b1b29c723e */ /* 0x000fe200000010ff */
[----:B------:R-:W-:Y:S01]  /*a2c0*/  FMUL.FTZ R31, R31, R9 ;  /* 0x000000091f1f7220 */ /* 0x000fe20000410000 */
[----:B------:R-:W3:Y:S01]  /*a2d0*/  MUFU.EX2 R161, R161 ;  /* 0x000000a100a17308 */ /* 0x000ee20000000800 */
[C---:B--2---:R-:W-:Y:S01]  /*a2e0*/  FADD.FTZ R152, R160.reuse, R153 ;  /* 0x00000099a0987221 */ /* 0x044fe20000010000 */
[----:B------:R-:W-:Y:S01]  /*a2f0*/  F2FP.BF16.F32.PACK_AB R160, R160, R157 ;  /* 0x0000009da0a0723e */ /* 0x000fe200000010ff */
[-C--:B------:R-:W-:Y:S01]  /*a300*/  FMUL.FTZ R34, R34, R9.reuse ;  /* 0x0000000922227220 */ /* 0x080fe20000410000 */
[----:B------:R-:W-:Y:S01]  /*a310*/  F2FP.BF16.F32.PACK_AB R157, R179, R172 ;  /* 0x000000acb39d723e */ /* 0x000fe200000010ff */
[-C--:B------:R-:W-:Y:S01]  /*a320*/  FMUL.FTZ R35, R35, R9.reuse ;  /* 0x0000000923237220 */ /* 0x080fe20000410000 */
[-C--:B------:R-:W-:Y:S01]  /*a330*/  FMUL.FTZ R38, R38, R9.reuse ;  /* 0x0000000926267220 */ /* 0x080fe20000410000 */
[----:B------:R-:W-:Y:S01]  /*a340*/  FMUL.FTZ R39, R39, R9 ;  /* 0x0000000927277220 */ /* 0x000fe20000410000 */
[----:B------:R-:W2:Y:S01]  /*a350*/  MUFU.EX2 R163, R163 ;  /* 0x000000a300a37308 */ /* 0x000ea20000000800 */
[C---:B-1----:R-:W-:Y:S01]  /*a360*/  FADD.FTZ R4, R192.reuse, R3 ;  /* 0x00000003c0047221 */ /* 0x042fe20000010000 */
[----:B------:R-:W-:Y:S01]  /*a370*/  F2FP.BF16.F32.PACK_AB R159, R192, R159 ;  /* 0x0000009fc09f723e */ /* 0x000fe200000010ff */
[-C--:B------:R-:W-:Y:S01]  /*a380*/  FMUL.FTZ R42, R42, R9.reuse ;  /* 0x000000092a2a7220 */ /* 0x080fe20000410000 */
[-C--:B------:R-:W-:Y:S01]  /*a390*/  FMUL.FTZ R43, R43, R9.reuse ;  /* 0x000000092b2b7220 */ /* 0x080fe20000410000 */
[-C--:B------:R-:W-:Y:S01]  /*a3a0*/  FMUL.FTZ R46, R46, R9.reuse ;  /* 0x000000092e2e7220 */ /* 0x080fe20000410000 */
[-C--:B------:R-:W-:Y:S01]  /*a3b0*/  FMUL.FTZ R47, R47, R9.reuse ;  /* 0x000000092f2f7220 */ /* 0x080fe20000410000 */
[----:B------:R-:W-:Y:S01]  /*a3c0*/  FMUL.FTZ R50, R50, R9 ;  /* 0x0000000932327220 */ /* 0x000fe20000410000 */
[----:B------:R-:W1:Y:S01]  /*a3d0*/  MUFU.EX2 R164, R164 ;  /* 0x000000a400a47308 */ /* 0x000e620000000800 */
        /* <DEDUP_REMOVED lines=70> */
[-C--:B------:R-:W-:Y:S01]  /*a840*/  FMUL.FTZ R147, R147, R9.reuse ;  /* 0x0000000993937220 */ /* 0x080fe20000410000 */
[----:B------:R-:W-:Y:S01]  /*a850*/  FMUL.FTZ R150, R150, R9 ;  /* 0x0000000996967220 */ /* 0x000fe20000410000 */
[----:B------:R-:W4:Y:S01]  /*a860*/  MUFU.EX2 R169, R169 ;  /* 0x000000a900a97308 */ /* 0x000f220000000800 */
[----:B---3--:R-:W-:Y:S01]  /*a870*/  FADD.FTZ R4, R174, R15 ;  /* 0x0000000fae047221 */ /* 0x008fe20000010000 */
[----:B--2---:R-:W-:Y:S01]  /*a880*/  F2FP.BF16.F32.PACK_AB R162, R164, R161 ;  /* 0x000000a1a4a2723e */ /* 0x004fe200000010ff */
[----:B------:R-:W-:Y:S01]  /*a890*/  FMUL.FTZ R151, R151, R9 ;  /* 0x0000000997977220 */ /* 0x000fe20000410000 */
[----:B------:R-:W-:-:S02]  /*a8a0*/  F2FP.BF16.F32.PACK_AB R161, R194, R163 ;  /* 0x000000a3c2a1723e */ /* 0x000fc400000010ff */
[----:B------:R-:W-:Y:S02]  /*a8b0*/  F2FP.BF16.F32.PACK_AB R164, R182, R165 ;  /* 0x000000a5b6a4723e */ /* 0x000fe400000010ff */
[----:B------:R-:W2:Y:S01]  /*a8c0*/  MUFU.EX2 R168, R168 ;  /* 0x000000a800a87308 */ /* 0x000ea20000000800 */
[----:B-----5:R-:W-:Y:S01]  /*a8d0*/  FADD.FTZ R11, R167, R4 ;  /* 0x00000004a70b7221 */ /* 0x020fe20000010000 */
[----:B------:R-:W-:Y:S02]  /*a8e0*/  F2FP.BF16.F32.PACK_AB R163, R181, R170 ;  /* 0x000000aab5a3723e */ /* 0x000fe400000010ff */
[----:B------:R-:W-:-:S03]  /*a8f0*/  F2FP.BF16.F32.PACK_AB R165, R174, R171 ;  /* 0x000000abaea5723e */ /* 0x000fc600000010ff */
[----:B------:R1:W-:Y:S01]  /*a900*/  STSM.16.M88.4 [R23], R160 ;  /* 0x000000a017007844 */ /* 0x0003e20000000200 */
[----:B------:R-:W3:Y:S01]  /*a910*/  MUFU.EX2 R14, R175 ;  /* 0x000000af000e7308 */ /* 0x000ee20000000800 */
[----:B----4-:R-:W-:Y:S01]  /*a920*/  FADD.FTZ R3, R169, R20 ;  /* 0x00000014a9037221 */ /* 0x010fe20000010000 */
[----:B--2---:R-:W-:-:S03]  /*a930*/  F2FP.BF16.F32.PACK_AB R166, R168, R169 ;  /* 0x000000a9a8a6723e */ /* 0x004fc600000010ff */
[----:B------:R-:W-:Y:S01]  /*a940*/  FADD.FTZ R3, R168, R3 ;  /* 0x00000003a8037221 */ /* 0x000fe20000010000 */
[C---:B---3--:R-:W-:Y:S01]  /*a950*/  F2FP.BF16.F32.PACK_AB R167, R14.reuse, R167 ;  /* 0x000000a70ea7723e */ /* 0x048fe200000010ff */
[----:B------:R-:W-:-:S04]  /*a960*/  FADD.FTZ R4, R14, R11 ;  /* 0x0000000b0e047221 */ /* 0x000fc80000010000 */
[----:B------:R1:W-:Y:S01]  /*a970*/  STSM.16.M88.4 [R22], R164 ;  /* 0x000000a416007844 */ /* 0x0003e20000000200 */
[----:B------:R-:W-:Y:S05]  /*a980*/  @!P3 BRA `(.L_x_1793) ;  /* 0x000000000004b947 */ /* 0x000fea0003800000 */
[----:B------:R-:W-:Y:S01]  /*a990*/  BPT.TRAP 0x1 ;  /* 0x000000040000795c */ /* 0x000fe20000300000 */
.L_x_1793:
[----:B------:R2:W3:Y:S01]  /*a9a0*/  SYNCS.PHASECHK.TRANS64.TRYWAIT P1, [UR25+0x28c50], R8 ;  /* 0x028c5008ff0075a7 */ /* 0x0004e20008020159 */
[----:B------:R-:W-:Y:S05]  /*a9b0*/  @!P3 BRA `(.L_x_1794) ;  /* 0x000000000004b947 */ /* 0x000fea0003800000 */
[----:B------:R-:W-:Y:S01]  /*a9c0*/  BPT.TRAP 0x1 ;  /* 0x000000040000795c */ /* 0x000fe20000300000 */
.L_x_1794:
[----:B---3--:R-:W-:Y:S05]  /*a9d0*/  @P1 BRA `(.L_x_1795) ;  /* 0x0000000000081947 */ /* 0x008fea0003800000 */
[----:B------:R-:W3:Y:S02]  /*a9e0*/  SYNCS.PHASECHK.TRANS64.TRYWAIT P1, [UR25+0x28c50], R8 ;  /* 0x028c5008ff0075a7 */ /* 0x000ee40008020159 */
[----:B---3--:R-:W-:Y:S05]  /*a9f0*/  @!P1 BRA `(.L_x_1796) ;  /* 0x000000b800b89947 */ /* 0x008fea0003800000 */
.L_x_1795:
        /* <DEDUP_REMOVED lines=39> */
[----:B------:R-:W-:-:S05]  /*ac70*/  UMOV UR50, UR21 ;  /* 0x0000001500327c82 */ /* 0x000fca0008000000 */
.L_x_1788:
[----:B------:R-:W-:-:S13]  /*ac80*/  ISETP.LE.AND P0, PT, R186, UR50, PT ;  /* 0x00000032ba007c0c */ /* 0x000fda000bf03270 */
[----:B------:R-:W-:Y:S05]  /*ac90*/  @!P0 BRA `(.L_x_1798) ;  /* 0x0000002400e88947 */ /* 0x000fea0003800000 */
[----:B------:R-:W-:Y:S01]  /*aca0*/  IMAD.MOV.U32 R11, RZ, RZ, R6 ;  /* 0x000000ffff0b7224 */ /* 0x000fe200078e0006 */
[----:B------:R-:W-:Y:S01]  /*acb0*/  UMOV UR22, UR36 ;  /* 0x0000002400167c82 */ /* 0x000fe20008000000 */
[----:B------:R-:W-:Y:S01]  /*acc0*/  IMAD.MOV.U32 R10, RZ, RZ, R5 ;  /* 0x000000ffff0a7224 */ /* 0x000fe200078e0005 */
[----:B------:R-:W-:Y:S01]  /*acd0*/  ULDC UR23, c[0x0][0x9e4] ;  /* 0x0002790000177ab9 */ /* 0x000fe20000000800 */
[----:B------:R-:W-:Y:S01]  /*ace0*/  ULDC UR24, c[0x0][0x288] ;  /* 0x0000a20000187ab9 */ /* 0x000fe20000000800 */
[----:B------:R-:W-:Y:S01]  /*acf0*/  ULDC UR25, c[0x0][0x9d8] ;  /* 0x0002760000197ab9 */ /* 0x000fe20000000800 */
[----:B------:R-:W-:Y:S01]  /*ad00*/  ULDC UR21, c[0x0][0x988] ;  /* 0x0002620000157ab9 */ /* 0x000fe20000000800 */
[----:B------:R-:W-:-:S05]  /*ad10*/  ULDC UR26, c[0x0][0x9e0] ;  /* 0x00027800001a7ab9 */ /* 0x000fca0000000800 */
.L_x_1815:
[----:B------:R-:W-:-:S04]  /*ad20*/  UIADD3 UR36, UR22, 0x1, URZ ;  /* 0x0000000116247890 */ /* 0x000fc8000fffe03f */
[----:B------:R-:W-:-:S04]  /*ad30*/  UISETP.NE.AND UP0, UPT, UR36, 0x2, UPT ;  /* 0x000000022400788c */ /* 0x000fc8000bf05270 */
[----:B------:R-:W-:Y:S02]  /*ad40*/  USEL UR6, URZ, 0x1, UP0 ;  /* 0x000000013f067887 */ /* 0x000fe40008000000 */
[----:B------:R-:W-:Y:S02]  /*ad50*/  USEL UR36, UR36, URZ, UP0 ;  /* 0x0000003f24247287 */ /* 0x000fe40008000000 */
[----:B------:R-:W-:Y:S01]  /*ad60*/  ULOP3.LUT UR37, UR37, UR6, URZ, 0x3c, !UPT ;  /* 0x0000000625257292 */ /* 0x000fe2000f8e3c3f */
[----:B012-4-:R-:W-:Y:S11]  /*ad70*/  @!P3 BRA `(.L_x_1799) ;  /* 0x000000000004b947 */ /* 0x017ff60003800000 */
[----:B------:R-:W-:Y:S01]  /*ad80*/  BPT.TRAP 0x1 ;  /* 0x000000040000795c */ /* 0x000fe20000300000 */
.L_x_1799:
[----:B------:R-:W-:Y:S01]  /*ad90*/  ULEA UR27, UR36, UR43, 0x3 ;  /* 0x0000002b241b7291 */ /* 0x000fe2000f8e183f */
[----:B------:R-:W-:-:S05]  /*ada0*/  IMAD.U32 R7, RZ, RZ, UR37 ;  /* 0x00000025ff077e24 */ /* 0x000fca000f8e00ff */
[----:B------:R-:W-:-:S04]  /*adb0*/  SHF.L.U32 R7, R7, 0x1f, RZ ;  /* 0x0000001f07077819 */ /* 0x000fc800000006ff */
[----:B------:R4:W0:Y:S01]  /*adc0*/  SYNCS.PHASECHK.TRANS64.TRYWAIT P0, [UR27+0x28c30], R7 ;  /* 0x028c3007ff0075a7 */ /* 0x000822000800015b */
[----:B------:R-:W-:Y:S05]  /*add0*/  @!P3 BRA `(.L_x_1800) ;  /* 0x000000000004b947 */ /* 0x000fea0003800000 */
[----:B------:R-:W-:Y:S01]  /*ade0*/  BPT.TRAP 0x1 ;  /* 0x000000040000795c */ /* 0x000fe20000300000 */
.L_x_1800:
[----:B0-----:R-:W-:Y:S05]  /*adf0*/  @P0 BRA `(.L_x_1801) ;  /* 0x0000000000080947 */ /* 0x001fea0003800000 */
[----:B------:R-:W0:Y:S02]  /*ae00*/  SYNCS.PHASECHK.TRANS64.TRYWAIT P0, [UR27+0x28c30], R7 ;  /* 0x028c3007ff0075a7 */ /* 0x000e24000800015b */
[----:B0-----:R-:W-:Y:S05]  /*ae10*/  @!P0 BRA `(.L_x_1802) ;  /* 0x000000b400c48947 */ /* 0x001fea0003800000 */
.L_x_1801:
[----:B------:R-:W-:Y:S01]  /*ae20*/  R2UR UR18, R0 ;  /* 0x00000000001272ca */ /* 0x000fe200000e0000 */
[----:B-1-3--:R-:W-:Y:S01]  /*ae30*/  WARPGROUP.ARRIVE ;  /* 0x00000000000079c5 */ /* 0x00afe20000000000 */
[----:B------:R-:W-:Y:S01]  /*ae40*/  UMOV UR19, 0x40000040 ;  /* 0x4000004000137882 */ /* 0x000fe20000000000 */
[----:B------:R-:W-:Y:S01]  /*ae50*/  UMOV UR7, 0x40000040 ;  /* 0x4000004000077882 */ /* 0x000fe20000000000 */
[----:B------:R-:W-:Y:S01]  /*ae60*/  UMOV UR11, 0x40000040 ;  /* 0x40000040000b7882 */ /* 0x000fe20000000000 */
[----:B------:R-:W-:Y:S01]  /*ae70*/  UMOV UR15, 0x40000040 ;  /* 0x40000040000f7882 */ /* 0x000fe20000000000 */
[----:B------:R-:W0:Y:S01]  /*ae80*/  @P5 LDC R9, c[0x0][0x44c] ;  /* 0x00011300ff095b82 */ /* 0x000e220000000800 */
[----:B------:R-:W-:-:S06]  /*ae90*/  IMAD.U32 R20, RZ, RZ, UR27 ;  /* 0x0000001bff147e24 */ /* 0x000fcc000f8e00ff */
[----:B------:R-:W-:Y:S01]  /*aea0*/  ULEA UR18, UR36, UR18, 0x9 ;  /* 0x0000001224127291 */ /* 0x000fe2000f8e483f */
[----:B--2---:R-:W1:Y:S03]  /*aeb0*/  @P5 LDC R8, c[0x0][0x450] ;  /* 0x00011400ff085b82 */ /* 0x004e660000000800 */
[----:B------:R-:W-:Y:S02]  /*aec0*/  UIADD3 UR6, UR18, 0x2, URZ ;  /* 0x0000000212067890 */ /* 0x000fe4000fffe03f */
[----:B------:R-:W-:Y:S02]  /*aed0*/  UIADD3 UR10, UR18, 0x4, URZ ;  /* 0x00000004120a7890 */ /* 0x000fe4000fffe03f */
[----:B------:R-:W-:Y:S02]  /*aee0*/  UIADD3 UR14, UR18, 0x6, URZ ;  /* 0x00000006120e7890 */ /* 0x000fe4000fffe03f */
[----:B------:R-:W-:Y:S03]  /*aef0*/  HGMMA.64x64x16.F32.BF16 R152, gdesc[UR16], RZ, !UPT, gsb0 ;  /* 0x00e00000109879f0 */ /* 0x000fe6000c0018ff */
[----:B------:R-:W-:-:S02]  /*af00*/  WARPGROUP.DEPBAR.LE gsb0, 0x0 ;  /* 0x00008000000079c5 */ /* 0x000fc40000010000 */
[----:B------:R-:W-:-:S06]  /*af10*/  WARPGROUP.ARRIVE ;  /* 0x00000000000079c5 */ /* 0x000fcc0000000000 */
[----:B------:R-:W-:Y:S01]  /*af20*/  HGMMA.64x64x16.F32.BF16 R152, gdesc[UR4], R152, gsb0 ;  /* 0x00e00000049879f0 */ /* 0x000fe20008001898 */
[----:B------:R-:W-:Y:S02]  /*af30*/  USHF.L.U32 UR6, UR50, 0x6, URZ ;  /* 0x0000000632067899 */ /* 0x000fe4000800063f */
        /* <DEDUP_REMOVED lines=12> */
[----:B------:R-:W-:-:S02]  /*b000*/  VIADD R178, R185, UR40 ;  /* 0x00000028b9b27c36 */ /* 0x000fc40008000000 */
[----:B------:R-:W-:Y:S01]  /*b010*/  FMUL.FTZ R172, R173, UR25 ;  /* 0x00000019adac7c20 */ /* 0x000fe20008410000 */
[----:B------:R-:W-:Y:S01]  /*b020*/  FMUL.FTZ R14, R162, UR25 ;  /* 0x00000019a20e7c20 */ /* 0x000fe20008410000 */
[----:B------:R-:W2:Y:S01]  /*b030*/  LDC R173, c[0x0][0x2f0] ;  /* 0x0000bc00ffad7b82 */ /* 0x000ea20000000800 */
[----:B0-----:R-:W-:-:S04]  /*b040*/  @P5 IMAD.HI.U32 R9, R178, R9, RZ ;  /* 0x00000009b2095227 */ /* 0x001fc800078e00ff */
[----:B------:R-:W-:Y:S01]  /*b050*/  FMUL.FTZ R162, R164, UR25 ;  /* 0x00000019a4a27c20 */ /* 0x000fe20008410000 */
[----:B------:R-:W-:Y:S01]  /*b060*/  FMUL.FTZ R164, R168, UR25 ;  /* 0x00000019a8a47c20 */ /* 0x000fe20008410000 */
[----:B------:R-:W-:Y:S01]  /*b070*/  FMUL.FTZ R6, R155, UR25 ;  /* 0x000000199b067c20 */ /* 0x000fe20008410000 */
[----:B------:R-:W-:Y:S01]  /*b080*/  FMUL.FTZ R194, R156, UR25 ;  /* 0x000000199cc27c20 */ /* 0x000fe20008410000 */
[----:B-1----:R-:W-:Y:S01]  /*b090*/  @P5 SHF.R.U32.HI R178, RZ, R8, R9 ;  /* 0x00000008ffb25219 */ /* 0x002fe20000011609 */
        /* <DEDUP_REMOVED lines=24> */
[----:B------:R-:W1:Y:S01]  /*b220*/  MUFU.TANH R192, R192 ;  /* 0x000000c000c07308 */ /* 0x000e620000002400 */
[----:B------:R-:W-:-:S03]  /*b230*/  @!P4 VIADD R8, R20, 0x28c40 ;  /* 0x00028c401408c836 */ /* 0x000fc60000000000 */
[----:B--2---:R-:W-:Y:S02]  /*b240*/  IMAD R166, R173, UR49, R166 ;  /* 0x00000031ada67c24 */ /* 0x004fe4000f8e02a6 */
[----:B------:R-:W-:Y:S02]  /*b250*/  @!P4 PRMT R8, RZ, 0x654, R8 ;  /* 0x00000654ff08c816 */ /* 0x000fe40000000008 */
[----:B------:R-:W2:Y:S01]  /*b260*/  MUFU.TANH R193, R193 ;  /* 0x000000c100c17308 */ /* 0x000ea20000002400 */
[----:B------:R-:W-:Y:S01]  /*b270*/  VIADD R166, R166, -UR24 ;  /* 0x80000018a6a67c36 */ /* 0x000fe20008000000 */
[----:B------:R3:W-:Y:S03]  /*b280*/  @!P4 SYNCS.ARRIVE.TRANS64.RED.A1T0 RZ, [R8+URZ], RZ ;  /* 0x000000ff08ffc9a7 */ /* 0x0007e6000810043f */
[C---:B------:R-:W-:Y:S02]  /*b290*/  VIADD R182, R166.reuse, UR26 ;  /* 0x0000001aa6b67c36 */ /* 0x040fe40008000000 */
[----:B------:R-:W-:Y:S01]  /*b2a0*/  VIADD R183, R166, UR20 ;  /* 0x00000014a6b77c36 */ /* 0x000fe20008000000 */
[----:B------:R-:W1:Y:S01]  /*b2b0*/  MUFU.TANH R5, R5 ;  /* 0x0000000500057308 */ /* 0x000e620000002400 */
[----:B0-----:R-:W-:-:S02]  /*b2c0*/  IMAD.IADD R180, R182, 0x1, R168 ;  /* 0x00000001b6b47824 */ /* 0x001fc400078e02a8 */
        /* <DEDUP_REMOVED lines=30> */
[----:B-123--:R-:W-:Y:S05]  /*b4b0*/  @!P6 BRA `(.L_x_1803) ;  /* 0x00000000005ce947 */ /* 0x00efea0003800000 */
        /* <DEDUP_REMOVED lines=13> */
.L_x_1805:
[----:B------:R-:W-:-:S05]  /*b590*/  IMAD.U32 R166, RZ, RZ, UR23 ;  /* 0x00000017ffa67e24 */ /* 0x000fca000f8e00ff */
[----:B------:R-:W-:-:S13]  /*b5a0*/  ISETP.NE.AND P0, PT, R166, 0x1, PT ;  /* 0x00000001a600780c */ /* 0x000fda0003f05270 */
[----:B------:R-:W1:Y:S02]  /*b5b0*/  @P0 LDC.64 R8, c[0x0][0x9e8] ;  /* 0x00027a00ff080b82 */ /* 0x000e640000000a00 */
[----:B-1----:R-:W-:-:S05]  /*b5c0*/  @P0 IMAD.HI.U32 R8, R165, R8, RZ ;  /* 0x00000008a5080227 */ /* 0x002fca00078e00ff */
[----:B------:R-:W-:-:S07]  /*b5d0*/  @P0 SHF.R.U32.HI R165, RZ, R9, R8 ;  /* 0x00000009ffa50219 */ /* 0x000fce0000011608 */
.L_x_1806:
[----:B------:R-:W-:Y:S05]  /*b5e0*/  BSYNC B0 ;  /* 0x0000000000007941 */ /* 0x000fea0003800000 */
.L_x_1804:
[----:B------:R-:W-:-:S04]  /*b5f0*/  IMAD R165, R165, R166, -UR6 ;  /* 0x80000006a5a57e24 */ /* 0x000fc8000f8e02a6 */
[----:B------:R-:W-:-:S05]  /*b600*/  IMAD.IADD R165, R165, 0x1, -R2 ;  /* 0x00000001a5a57824 */ /* 0x000fca00078e0a02 */
[----:B------:R-:W-:Y:S02]  /*b610*/  VIADDMNMX R180, R165, R166, R180, PT ;  /* 0x000000a6a5b47246 */ /* 0x000fe400038001b4 */
[----:B------:R-:W-:-:S07]  /*b620*/  VIMNMX R181, R181, R165, !PT ;  /* 0x000000a5b5b57248 */ /* 0x000fce0007fe0100 */
.L_x_1803:
        /* <DEDUP_REMOVED lines=43> */
[----:B------:R-:W-:Y:S01]  /*b8e0*/  FSEL R161, R174, -INF , !P2 ;  /* 0xff800000aea17808 */ /* 0x000fe20005000000 */
[--C-:B-1----:R-:W-:Y:S01]  /*b8f0*/  IMAD.IADD R174, R182, 0x1, R178.reuse ;  /* 0x00000001b6ae7824 */ /* 0x102fe200078e02b2 */
[----:B------:R-:W-:Y:S01]  /*b900*/  FSEL R162, R175, -INF , !P1 ;  /* 0xff800000afa27808 */ /* 0x000fe20004800000 */
[----:B------:R-:W-:Y:S01]  /*b910*/  IMAD.IADD R175, R183, 0x1, R178 ;  /* 0x00000001b7af7824 */ /* 0x000fe200078e02b2 */
[----:B------:R-:W-:-:S02]  /*b920*/  ISETP.GT.AND P2, PT, R181, 0x38, P0 ;  /* 0x00000038b500780c */ /* 0x000fc40000744270 */
[----:B------:R-:W-:Y:S02]  /*b930*/  ISETP.GT.AND P1, PT, R181, 0x39, P0 ;  /* 0x00000039b500780c */ /* 0x000fe40000724270 */
[C---:B------:R-:W-:Y:S02]  /*b940*/  ISETP.LT.OR P2, PT, R180.reuse, 0x39, P2 ;  /* 0x00000039b400780c */ /* 0x040fe40001741670 */
[----:B------:R-:W-:Y:S02]  /*b950*/  ISETP.LT.OR P1, PT, R180, 0x3a, P1 ;  /* 0x0000003ab400780c */ /* 0x000fe40000f21670 */
        /* <DEDUP_REMOVED lines=16> */
.L_x_1809:
[----:B------:R-:W-:-:S05]  /*ba60*/  IMAD.U32 R176, RZ, RZ, UR23 ;  /* 0x00000017ffb07e24 */ /* 0x000fca000f8e00ff */
[----:B------:R-:W-:-:S13]  /*ba70*/  ISETP.NE.AND P1, PT, R176, 0x1, PT ;  /* 0x00000001b000780c */ /* 0x000fda0003f25270 */
[----:B------:R-:W0:Y:S02]  /*ba80*/  @P1 LDC.64 R8, c[0x0][0x9e8] ;  /* 0x00027a00ff081b82 */ /* 0x000e240000000a00 */
[----:B0-----:R-:W-:-:S05]  /*ba90*/  @P1 IMAD.HI.U32 R8, R173, R8, RZ ;  /* 0x00000008ad081227 */ /* 0x001fca00078e00ff */
[----:B------:R-:W-:-:S07]  /*baa0*/  @P1 SHF.R.U32.HI R173, RZ, R9, R8 ;  /* 0x00000009ffad1219 */ /* 0x000fce0000011608 */
.L_x_1810:
[----:B------:R-:W-:Y:S05]  /*bab0*/  BSYNC B0 ;  /* 0x0000000000007941 */ /* 0x000fea0003800000 */
.L_x_1808:
[----:B------:R-:W-:-:S04]  /*bac0*/  IMAD R173, R173, R176, -UR6 ;  /* 0x80000006adad7e24 */ /* 0x000fc8000f8e02b0 */
[----:B------:R-:W-:-:S05]  /*bad0*/  IMAD.IADD R173, R173, 0x1, -R2 ;  /* 0x00000001adad7824 */ /* 0x000fca00078e0a02 */
[----:B------:R-:W-:Y:S02]  /*bae0*/  VIADDMNMX R174, R173, R176, R174, PT ;  /* 0x000000b0adae7246 */ /* 0x000fe400038001ae */
[----:B------:R-:W-:-:S07]  /*baf0*/  VIMNMX R175, R175, R173, !PT ;  /* 0x000000adafaf7248 */ /* 0x000fce0007fe0100 */
.L_x_1807:
[----:B------:R-:W-:Y:S01]  /*bb00*/  FMNMX.FTZ R8, R179, R10, !PT ;  /* 0x0000000ab3087209 */ /* 0x000fe20007810000 */
[----:B------:R-:W-:Y:S01]  /*bb10*/  UMOV UR10, UR21 ;  /* 0x00000015000a7c82 */ /* 0x000fe20008000000 */
[----:B------:R-:W-:Y:S01]  /*bb20*/  ISETP.GT.AND P2, PT, R175, 0x1, P0 ;  /* 0x00000001af00780c */ /* 0x000fe20000744270 */
[----:B------:R-:W-:Y:S01]  /*bb30*/  IMAD.MOV R181, RZ, RZ, -R17 ;  /* 0x000000ffffb57224 */ /* 0x000fe200078e0a11 */
[----:B------:R-:W-:Y:S02]  /*bb40*/  FMNMX.FTZ R9, R193, R8, !PT ;  /* 0x00000008c1097209 */ /* 0x000fe40007810000 */
[----:B------:R-:W-:Y:S02]  /*bb50*/  ISETP.LT.OR P2, PT, R174, 0x2, P2 ;  /* 0x00000002ae00780c */ /* 0x000fe40001741670 */
[----:B------:R-:W-:Y:S02]  /*bb60*/  FMNMX.FTZ R8, R194, R9, !PT ;  /* 0x00000009c2087209 */ /* 0x000fe40007810000 */
[----:B------:R-:W-:-:S02]  /*bb70*/  ISETP.GT.AND P1, PT, R175, 0x8, P0 ;  /* 0x00000008af00780c */ /* 0x000fc40000724270 */
[----:B------:R-:W-:Y:S02]  /*bb80*/  FMNMX.FTZ R8, R195, R8, !PT ;  /* 0x00000008c3087209 */ /* 0x000fe40007810000 */
[----:B------:R-:W-:Y:S02]  /*bb90*/  ISETP.LT.OR P1, PT, R174, 0x9, P1 ;  /* 0x00000009ae00780c */ /* 0x000fe40000f21670 */
[----:B------:R-:W-:Y:S02]  /*bba0*/  FMNMX.FTZ R9, R165, R8, !PT ;  /* 0x00000008a5097209 */ /* 0x000fe40007810000 */
[----:B------:R-:W-:Y:S02]  /*bbb0*/  FSEL R12, R12, -INF , !P1 ;  /* 0xff8000000c0c7808 */ /* 0x000fe40004800000 */
        /* <DEDUP_REMOVED lines=19> */
[----:B------:R-:W-:-:S02]  /*bcf0*/  FSEL R8, R6, -INF , !P2 ;  /* 0xff80000006087808 */ /* 0x000fc40005000000 */
[----:B------:R-:W-:Y:S02]  /*bd00*/  FMNMX.FTZ R9, R164, R9, !PT ;  /* 0x00000009a4097209 */ /* 0x000fe40007810000 */
[C---:B------:R-:W-:Y:S02]  /*bd10*/  ISETP.GT.AND P2, PT, R175.reuse, 0x9, P0 ;  /* 0x00000009af00780c */ /* 0x040fe40000744270 */
[----:B------:R-:W-:Y:S01]  /*bd20*/  ISETP.GT.AND P1, PT, R175, 0x21, P0 ;  /* 0x00000021af00780c */ /* 0x000fe20000724270 */
[----:B------:R-:W0:Y:S01]  /*bd30*/  SHFL.BFLY PT, R176, R9, 0x2, 0x1f ;  /* 0x0c401f0009b07f89 */ /* 0x000e2200000e0000 */
[C---:B------:R-:W-:Y:S02]  /*bd40*/  ISETP.LT.OR P2, PT, R174.reuse, 0xa, P2 ;  /* 0x0000000aae00780c */ /* 0x040fe40001741670 */
[----:B------:R-:W-:Y:S02]  /*bd50*/  ISETP.LT.OR P1, PT, R174, 0x22, P1 ;  /* 0x00000022ae00780c */ /* 0x000fe40000f21670 */
[----:B------:R-:W-:-:S02]  /*bd60*/  FSEL R13, R13, -INF , !P2 ;  /* 0xff8000000d0d7808 */ /* 0x000fc40005000000 */
[C---:B------:R-:W-:Y:S02]  /*bd70*/  ISETP.GT.AND P2, PT, R175.reuse, 0x11, P0 ;  /* 0x00000011af00780c */ /* 0x040fe40000744270 */
[----:B------:R-:W-:Y:S02]  /*bd80*/  FSEL R154, R154, -INF , !P1 ;  /* 0xff8000009a9a7808 */ /* 0x000fe40004800000 */
[----:B------:R-:W-:Y:S02]  /*bd90*/  ISETP.LT.OR P2, PT, R174, 0x12, P2 ;  /* 0x00000012ae00780c */ /* 0x000fe40001741670 */
[----:B------:R-:W-:Y:S02]  /*bda0*/  ISETP.GT.AND P1, PT, R175, 0x29, P0 ;  /* 0x00000029af00780c */ /* 0x000fe40000724270 */
[----:B------:R-:W-:Y:S02]  /*bdb0*/  FSEL R15, R15, -INF , !P2 ;  /* 0xff8000000f0f7808 */ /* 0x000fe40005000000 */
[----:B------:R-:W-:-:S02]  /*bdc0*/  ISETP.GT.AND P2, PT, R175, RZ, P0 ;  /* 0x000000ffaf00720c */ /* 0x000fc40000744270 */
[C---:B------:R-:W-:Y:S02]  /*bdd0*/  ISETP.LT.OR P1, PT, R174.reuse, 0x2a, P1 ;  /* 0x0000002aae00780c */ /* 0x040fe40000f21670 */
[----:B------:R-:W-:Y:S02]  /*bde0*/  ISETP.LT.OR P2, PT, R174, 0x1, P2 ;  /* 0x00000001ae00780c */ /* 0x000fe40001741670 */
[----:B------:R-:W-:Y:S02]  /*bdf0*/  FSEL R156, R156, -INF , !P1 ;  /* 0xff8000009c9c7808 */ /* 0x000fe40004800000 */
[----:B0-----:R-:W-:Y:S02]  /*be00*/  FMNMX.FTZ R6, R9, R176, !PT ;  /* 0x000000b009067209 */ /* 0x001fe40007810000 */
[----:B------:R-:W-:Y:S02]  /*be10*/  FSEL R176, R5, -INF , !P2 ;  /* 0xff80000005b07808 */ /* 0x000fe40005000000 */
[----:B------:R-:W-:Y:S01]  /*be20*/  ISETP.GT.AND P2, PT, R175, 0x20, P0 ;  /* 0x00000020af00780c */ /* 0x000fe20000744270 */
[----:B------:R-:W0:Y:S01]  /*be30*/  SHFL.BFLY PT, R173, R6, 0x1, 0x1f ;  /* 0x0c201f0006ad7f89 */ /* 0x000e2200000e0000 */
[----:B------:R-:W-:-:S02]  /*be40*/  FMNMX.FTZ R9, R176, R11, !PT ;  /* 0x0000000bb0097209 */ /* 0x000fc40007810000 */
[----:B------:R-:W-:Y:S02]  /*be50*/  ISETP.LT.OR P2, PT, R174, 0x21, P2 ;  /* 0x00000021ae00780c */ /* 0x000fe40001741670 */
[----:B------:R-:W-:Y:S02]  /*be60*/  FMNMX.FTZ R9, R8, R9, !PT ;  /* 0x0000000908097209 */ /* 0x000fe40007810000 */
[----:B------:R-:W-:Y:S02]  /*be70*/  ISETP.GT.AND P1, PT, R175, 0x30, P0 ;  /* 0x00000030af00780c */ /* 0x000fe40000724270 */
[----:B------:R-:W-:Y:S02]  /*be80*/  FSEL R153, R153, -INF , !P2 ;  /* 0xff80000099997808 */ /* 0x000fe40005000000 */
[----:B------:R-:W-:Y:S02]  /*be90*/  ISETP.GT.AND P2, PT, R175, 0x28, P0 ;  /* 0x00000028af00780c */ /* 0x000fe40000744270 */
[----:B------:R-:W-:-:S02]  /*bea0*/  ISETP.LT.OR P1, PT, R174, 0x31, P1 ;  /* 0x00000031ae00780c */ /* 0x000fc40000f21670 */
[C---:B------:R-:W-:Y:S02]  /*beb0*/  ISETP.LT.OR P2, PT, R174.reuse, 0x29, P2 ;  /* 0x00000029ae00780c */ /* 0x040fe40001741670 */
[----:B------:R-:W-:Y:S02]  /*bec0*/  FSEL R157, R157, -INF , !P1 ;  /* 0xff8000009d9d7808 */ /* 0x000fe40004800000 */
[----:B------:R-:W-:Y:S02]  /*bed0*/  ISETP.GT.AND P1, PT, R175, 0x31, P0 ;  /* 0x00000031af00780c */ /* 0x000fe40000724270 */
[----:B------:R-:W-:Y:S02]  /*bee0*/  FSEL R155, R155, -INF , !P2 ;  /* 0xff8000009b9b7808 */ /* 0x000fe40005000000 */
[----:B------:R-:W-:Y:S02]  /*bef0*/  ISETP.LT.OR P1, PT, R174, 0x32, P1 ;  /* 0x00000032ae00780c */ /* 0x000fe40000f21670 */
[----:B0-----:R-:W-:-:S02]  /*bf00*/  FMNMX.FTZ R5, R6, R173, !PT ;  /* 0x000000ad06057209 */ /* 0x001fc40007810000 */
[----:B------:R-:W-:Y:S02]  /*bf10*/  FMNMX.FTZ R6, R12, R9, !PT ;  /* 0x000000090c067209 */ /* 0x000fe40007810000 */
[----:B------:R-:W-:Y:S01]  /*bf20*/  FSEL R158, R158, -INF , !P1 ;  /* 0xff8000009e9e7808 */ /* 0x000fe20004800000 */
[----:B------:R-:W-:Y:S01]  /*bf30*/  FMUL.FTZ R180, R5, UR10 ;  /* 0x0000000a05b47c20 */ /* 0x000fe20008410000 */
[----:B------:R-:W-:Y:S02]  /*bf40*/  FMNMX.FTZ R9, R13, R6, !PT ;  /* 0x000000060d097209 */ /* 0x000fe40007810000 */
[C---:B------:R-:W-:Y:S02]  /*bf50*/  ISETP.GT.AND P1, PT, R175.reuse, 0x38, P0 ;  /* 0x00000038af00780c */ /* 0x040fe40000724270 */
[----:B------:R-:W-:Y:S02]  /*bf60*/  FMNMX.FTZ R6, R14, R9, !PT ;  /* 0x000000090e067209 */ /* 0x000fe40007810000 */
[----:B------:R-:W-:-:S02]  /*bf70*/  ISETP.GT.AND P0, PT, R175, 0x39, P0 ;  /* 0x00000039af00780c */ /* 0x000fc40000704270 */
[----:B------:R-:W-:Y:S02]  /*bf80*/  FMNMX.FTZ R6, R15, R6, !PT ;  /* 0x000000060f067209 */ /* 0x000fe40007810000 */
[C---:B------:R-:W-:Y:S02]  /*bf90*/  ISETP.LT.OR P1, PT, R174.reuse, 0x39, P1 ;  /* 0x00000039ae00780c */ /* 0x040fe40000f21670 */
[----:B------:R-:W-:Y:S02]  /*bfa0*/  FMNMX.FTZ R9, R21, R6, !PT ;  /* 0x0000000615097209 */ /* 0x000fe40007810000 */
[----:B------:R-:W-:Y:S02]  /*bfb0*/  ISETP.LT.OR P0, PT, R174, 0x3a, P0 ;  /* 0x0000003aae00780c */ /* 0x000fe40000701670 */
[----:B------:R-:W-:Y:S02]  /*bfc0*/  FMNMX.FTZ R6, R152, R9, !PT ;  /* 0x0000000998067209 */ /* 0x000fe40007810000 */
[----:B------:R-:W-:-:S02]  /*bfd0*/  FSEL R159, R159, -INF , !P1 ;  /* 0xff8000009f9f7808 */ /* 0x000fc40004800000 */
[----:B------:R-:W-:Y:S02]  /*bfe0*/  FMNMX.FTZ R9, R153, R6, !PT ;  /* 0x0000000699097209 */ /* 0x000fe40007810000 */
[----:B------:R-:W-:Y:S02]  /*bff0*/  FSEL R174, R160, -INF , !P0 ;  /* 0xff800000a0ae7808 */ /* 0x000fe40004000000 */
[----:B------:R-:W-:Y:S02]  /*c000*/  FMNMX.FTZ R6, R154, R9, !PT ;  /* 0x000000099a067209 */ /* 0x000fe40007810000 */
[----:B------:R-:W-:Y:S02]  /*c010*/  FSETP.NEU.FTZ.AND P2, PT, R5, -INF , PT ;  /* 0xff8000000500780b */ /* 0x000fe40003f5d000 */
[----:B------:R-:W-:Y:S02]  /*c020*/  FMNMX.FTZ R173, R155, R6, !PT ;  /* 0x000000069bad7209 */ /* 0x000fe40007810000 */
[----:B------:R-:W-:-:S02]  /*c030*/  FSEL R180, R180, RZ, P2 ;  /* 0x000000ffb4b47208 */ /* 0x000fc40001000000 */
[----:B------:R-:W-:Y:S02]  /*c040*/  FMNMX.FTZ R6, R156, R173, !PT ;  /* 0x000000ad9c067209 */ /* 0x000fe40007810000 */
[----:B------:R-:W-:Y:S01]  /*c050*/  ISETP.NE.AND P1, PT, R2, R181, PT ;  /* 0x000000b50200720c */ /* 0x000fe20003f25270 */
        /* <DEDUP_REMOVED lines=17> */
[--C-:B------:R-:W-:Y:S01]  /*c170*/  FFMA.FTZ R170, R170, UR10, -R180.reuse ;  /* 0x0000000aaaaa7c23 */ /* 0x100fe200080108b4 */
[----:B------:R-:W0:Y:S01]  /*c180*/  SHFL.BFLY PT, R6, R175, 0x2, 0x1f ;  /* 0x0c401f00af067f89 */ /* 0x000e2200000e0000 */
[--C-:B------:R-:W-:Y:S01]  /*c190*/  FFMA.FTZ R171, R171, UR10, -R180.reuse ;  /* 0x0000000aabab7c23 */ /* 0x100fe200080108b4 */
[--C-:B------:R-:W-:Y:S01]  /*c1a0*/  FFMA.FTZ R161, R161, UR10, -R180.reuse ;  /* 0x0000000aa1a17c23 */ /* 0x100fe200080108b4 */
[--C-:B------:R-:W-:Y:S01]  /*c1b0*/  FFMA.FTZ R163, R163, UR10, -R180.reuse ;  /* 0x0000000aa3a37c23 */ /* 0x100fe200080108b4 */
[----:B------:R-:W-:Y:S01]  /*c1c0*/  MUFU.EX2 R173, R194 ;  /* 0x000000c200ad7308 */ /* 0x000fe20000000800 */
[----:B------:R-:W-:-:S07]  /*c1d0*/  FFMA.FTZ R180, R164, UR10, -R180 ;  /* 0x0000000aa4b47c23 */ /* 0x000fce00080108b4 */
[----:B------:R-:W-:Y:S08]  /*c1e0*/  MUFU.EX2 R160, R195 ;  /* 0x000000c300a07308 */ /* 0x000ff00000000800 */
[----:B------:R-:W-:Y:S01]  /*c1f0*/  MUFU.EX2 R165, R165 ;  /* 0x000000a500a57308 */ /* 0x000fe20000000800 */
[----:B0-----:R-:W-:Y:S02]  /*c200*/  FMNMX.FTZ R6, R175, R6, !PT ;  /* 0x00000006af067209 */ /* 0x001fe40007810000 */
[----:B------:R-:W-:-:S05]  /*c210*/  FSEL R175, R5, RZ, P2 ;  /* 0x000000ff05af7208 */ /* 0x000fca0001000000 */
[----:B------:R-:W-:Y:S01]  /*c220*/  MUFU.EX2 R166, R166 ;  /* 0x000000a600a67308 */ /* 0x000fe20000000800 */
[----:B------:R-:W0:Y:S01]  /*c230*/  SHFL.BFLY PT, R177, R6, 0x1, 0x1f ;  /* 0x0c201f0006b17f89 */ /* 0x000e2200000e0000 */
[----:B------:R-:W-:-:S04]  /*c240*/  FADD.FTZ R175, -R175, R10 ;  /* 0x0000000aafaf7221 */ /* 0x000fc80000010100 */
[----:B------:R-:W-:Y:S02]  /*c250*/  FMUL.FTZ R175, R175, UR10 ;  /* 0x0000000aafaf7c20 */ /* 0x000fe40008410000 */
[----:B------:R1:W-:Y:S08]  /*c260*/  MUFU.EX2 R10, R179 ;  /* 0x000000b3000a7308 */ /* 0x0003f00000000800 */
[----:B------:R-:W2:Y:S08]  /*c270*/  MUFU.EX2 R175, R175 ;  /* 0x000000af00af7308 */ /* 0x000eb00000000800 */
[----:B------:R-:W3:Y:S01]  /*c280*/  MUFU.EX2 R167, R167 ;  /* 0x000000a700a77308 */ /* 0x000ee20000000800 */
[----:B0-----:R-:W-:-:S04]  /*c290*/  FMNMX.FTZ R6, R6, R177, !PT ;  /* 0x000000b106067209 */ /* 0x001fc80007810000 */
[C---:B------:R-:W-:Y:S01]  /*c2a0*/  FSETP.NEU.FTZ.AND P0, PT, R6.reuse, -INF , PT ;  /* 0xff8000000600780b */ /* 0x040fe20003f1d000 */
[----:B-1----:R-:W-:Y:S02]  /*c2b0*/  FMUL.FTZ R179, R6, UR10 ;  /* 0x0000000a06b37c20 */ /* 0x002fe40008410000 */
[----:B------:R-:W0:Y:S01]  /*c2c0*/  MUFU.EX2 R168, R168 ;  /* 0x000000a800a87308 */ /* 0x000e220000000800 */
[----:B--2---:R-:W-:Y:S01]  /*c2d0*/  FFMA.FTZ R162, R175, R3, R178 ;  /* 0x00000003afa27223 */ /* 0x004fe200000100b2 */
[-C--:B------:R-:W-:Y:S01]  /*c2e0*/  FMUL.FTZ R24, R24, R175.reuse ;  /* 0x000000af18187220 */ /* 0x080fe20000410000 */
[----:B------:R-:W-:Y:S01]  /*c2f0*/  FSEL R179, R179, RZ, P0 ;  /* 0x000000ffb3b37208 */ /* 0x000fe20000000000 */
[-C--:B------:R-:W-:Y:S01]  /*c300*/  FMUL.FTZ R25, R25, R175.reuse ;  /* 0x000000af19197220 */ /* 0x080fe20000410000 */
[----:B------:R-:W-:Y:S01]  /*c310*/  FADD.FTZ R162, R9, R162 ;  /* 0x000000a209a27221 */ /* 0x000fe20000010000 */
[-C--:B------:R-:W-:Y:S01]  /*c320*/  FMUL.FTZ R28, R28, R175.reuse ;  /* 0x000000af1c1c7220 */ /* 0x080fe20000410000 */
[----:B------:R-:W-:Y:S01]  /*c330*/  FMUL.FTZ R29, R29, R175 ;  /* 0x000000af1d1d7220 */ /* 0x000fe20000410000 */
[--C-:B------:R-:W-:Y:S01]  /*c340*/  FFMA.FTZ R164, R176, UR10, -R179.reuse ;  /* 0x0000000ab0a47c23 */ /* 0x100fe200080108b3 */
[----:B------:R-:W-:Y:S01]  /*c350*/  FADD.FTZ R3, R173, R162 ;  /* 0x000000a2ad037221 */ /* 0x000fe20000010000 */
[----:B------:R-:W1:Y:S01]  /*c360*/  MUFU.EX2 R169, R169 ;  /* 0x000000a900a97308 */ /* 0x000e620000000800 */
[----:B------:R-:W-:Y:S01]  /*c370*/  FSEL R162, R6, RZ, P0 ;  /* 0x000000ff06a27208 */ /* 0x000fe20000000000 */
[----:B------:R-:W-:Y:S01]  /*c380*/  FFMA.FTZ R14, R14, UR10, -R179 ;  /* 0x0000000a0e0e7c23 */ /* 0x000fe200080108b3 */
[----:B------:R-:W-:Y:S01]  /*c390*/  FADD.FTZ R176, R160, R3 ;  /* 0x00000003a0b07221 */ /* 0x000fe20000010000 */
[----:B------:R-:W-:-:S02]  /*c3a0*/  IMAD.U32 R3, RZ, RZ, UR22 ;  /* 0x00000016ff037e24 */ /* 0x000fc4000f8e00ff */
[----:B------:R-:W-:Y:S01]  /*c3b0*/  FFMA.FTZ R15, R15, UR10, -R179 ;  /* 0x0000000a0f0f7c23 */ /* 0x000fe200080108b3 */
[----:B------:R-:W-:Y:S01]  /*c3c0*/  FADD.FTZ R162, -R162, R11 ;  /* 0x0000000ba2a27221 */ /* 0x000fe20000010100 */
[----:B------:R-:W-:Y:S01]  /*c3d0*/  FADD.FTZ R181, R165, R176 ;  /* 0x000000b0a5b57221 */ /* 0x000fe20000010000 */
[----:B------:R-:W2:Y:S01]  /*c3e0*/  MUFU.EX2 R170, R170 ;  /* 0x000000aa00aa7308 */ /* 0x000ea20000000800 */
[--C-:B------:R-:W-:Y:S01]  /*c3f0*/  FFMA.FTZ R176, R8, UR10, -R179.reuse ;  /* 0x0000000a08b07c23 */ /* 0x100fe200080108b3 */
[----:B------:R-:W-:Y:S01]  /*c400*/  FFMA.FTZ R11, R12, UR10, -R179 ;  /* 0x0000000a0c0b7c23 */ /* 0x000fe200080108b3 */
[----:B------:R-:W-:Y:S01]  /*c410*/  FADD.FTZ R8, R166, R181 ;  /* 0x000000b5a6087221 */ /* 0x000fe20000010000 */
[--C-:B------:R-:W-:Y:S01]  /*c420*/  FFMA.FTZ R12, R13, UR10, -R179.reuse ;  /* 0x0000000a0d0c7c23 */ /* 0x100fe200080108b3 */
[--C-:B------:R-:W-:Y:S01]  /*c430*/  FFMA.FTZ R13, R152, UR10, -R179.reuse ;  /* 0x0000000a980d7c23 */ /* 0x100fe200080108b3 */
[--C-:B------:R-:W-:Y:S01]  /*c440*/  FFMA.FTZ R21, R21, UR10, -R179.reuse ;  /* 0x0000000a15157c23 */ /* 0x100fe200080108b3 */
[----:B---3--:R-:W-:Y:S01]  /*c450*/  FADD.FTZ R181, R167, R8 ;  /* 0x00000008a7b57221 */ /* 0x008fe20000010000 */
[----:B------:R-:W3:Y:S01]  /*c460*/  MUFU.EX2 R171, R171 ;  /* 0x000000ab00ab7308 */ /* 0x000ee20000000800 */
[----:B------:R-:W-:Y:S01]  /*c470*/  FMUL.FTZ R8, R162, UR10 ;  /* 0x0000000aa2087c20 */ /* 0x000fe20008410000 */
[----:B------:R-:W-:Y:S01]  /*c480*/  FFMA.FTZ R153, R153, UR10, -R179 ;  /* 0x0000000a99997c23 */ /* 0x000fe200080108b3 */
[----:B0-----:R-:W-:Y:S01]  /*c490*/  FADD.FTZ R162, R168, R181 ;  /* 0x000000b5a8a27221 */ /* 0x001fe20000010000 */
[--C-:B------:R-:W-:Y:S01]  /*c4a0*/  FFMA.FTZ R181, R154, UR10, -R179.reuse ;  /* 0x0000000a9ab57c23 */ /* 0x100fe200080108b3 */
[--C-:B------:R-:W-:Y:S01]  /*c4b0*/  FFMA.FTZ R182, R155, UR10, -R179.reuse ;  /* 0x0000000a9bb67c23 */ /* 0x100fe200080108b3 */
[--C-:B------:R-:W-:Y:S01]  /*c4c0*/  FFMA.FTZ R157, R157, UR10, -R179.reuse ;  /* 0x0000000a9d9d7c23 */ /* 0x100fe200080108b3 */
[----:B-1----:R-:W-:Y:S01]  /*c4d0*/  FADD.FTZ R183, R169, R162 ;  /* 0x000000a2a9b77221 */ /* 0x002fe20000010000 */
[----:B------:R-:W0:Y:S01]  /*c4e0*/  MUFU.EX2 R161, R161 ;  /* 0x000000a100a17308 */ /* 0x000e220000000800 */
[--C-:B------:R-:W-:Y:S01]  /*c4f0*/  FFMA.FTZ R192, R158, UR10, -R179.reuse ;  /* 0x0000000a9ec07c23 */ /* 0x100fe200080108b3 */
[----:B------:R-:W-:Y:S01]  /*c500*/  FFMA.FTZ R159, R159, UR10, -R179 ;  /* 0x0000000a9f9f7c23 */ /* 0x000fe200080108b3 */
[----:B--2---:R-:W-:Y:S01]  /*c510*/  FADD.FTZ R152, R170, R183 ;  /* 0x000000b7aa987221 */ /* 0x004fe20000010000 */
[--C-:B------:R-:W-:Y:S01]  /*c520*/  FFMA.FTZ R183, R156, UR10, -R179.reuse ;  /* 0x0000000a9cb77c23 */ /* 0x100fe200080108b3 */
[----:B------:R-:W-:Y:S01]  /*c530*/  FFMA.FTZ R174, R174, UR10, -R179 ;  /* 0x0000000aaeae7c23 */ /* 0x000fe200080108b3 */
[----:B------:R-:W-:Y:S01]  /*c540*/  @!P1 IMAD R3, R3, 0x40, R16 ;  /* 0x0000004003039824 */ /* 0x000fe200078e0210 */
[----:B------:R-:W-:Y:S01]  /*c550*/  F2FP.BF16.F32.PACK_AB R154, R160, R173 ;  /* 0x000000ada09a723e */ /* 0x000fe200000010ff */
[----:B------:R-:W1:Y:S01]  /*c560*/  MUFU.EX2 R172, R172 ;  /* 0x000000ac00ac7308 */ /* 0x000e620000000800 */
[----:B---3--:R-:W-:Y:S01]  /*c570*/  FADD.FTZ R193, R171, R152 ;  /* 0x00000098abc17221 */ /* 0x008fe20000010000 */
[----:B------:R-:W-:Y:S01]  /*c580*/  F2FP.BF16.F32.PACK_AB R162, R10, R171 ;  /* 0x000000ab0aa2723e */ /* 0x000fe200000010ff */
[----:B------:R-:W-:Y:S01]  /*c590*/  FMUL.FTZ R32, R32, R175 ;  /* 0x000000af20207220 */ /* 0x000fe20000410000 */
[----:B------:R-:W-:Y:S01]  /*c5a0*/  @!P1 LEA R3, R3, UR43, 0x2 ;  /* 0x0000002b03039c11 */ /* 0x000fe2000f8e10ff */
[----:B------:R-:W-:Y:S01]  /*c5b0*/  FADD.FTZ R152, R10, R193 ;  /* 0x000000c10a987221 */ /* 0x000fe20000010000 */
[----:B------:R-:W-:Y:S01]  /*c5c0*/  F2FP.BF16.F32.PACK_AB R158, R168, R167 ;  /* 0x000000a7a89e723e */ /* 0x000fe200000010ff */
[----:B------:R-:W-:Y:S01]  /*c5d0*/  FMUL.FTZ R33, R33, R175 ;  /* 0x000000af21217220 */ /* 0x000fe20000410000 */
[----:B------:R-:W2:Y:S01]  /*c5e0*/  MUFU.EX2 R177, R163 ;  /* 0x000000a300b17308 */ /* 0x000ea20000000800 */
[----:B0-----:R-:W-:Y:S01]  /*c5f0*/  FADD.FTZ R179, R161, R152 ;  /* 0x00000098a1b37221 */ /* 0x001fe20000010000 */
[----:B------:R-:W-:Y:S01]  /*c600*/  F2FP.BF16.F32.PACK_AB R152, R9, R178 ;  /* 0x000000b20998723e */ /* 0x000fe200000010ff */
[----:B------:R-:W-:Y:S01]  /*c610*/  @!P1 STS [R3+0x28800], R175 ;  /* 0x028800af03009388 */ /* 0x000fe20000000800 */
[----:B------:R-:W-:Y:S01]  /*c620*/  F2FP.BF16.F32.PACK_AB R156, R166, R165 ;  /* 0x000000a5a69c723e */ /* 0x000fe200000010ff */
[-C--:B------:R-:W-:Y:S01]  /*c630*/  FMUL.FTZ R36, R36, R175.reuse ;  /* 0x000000af24247220 */ /* 0x080fe20000410000 */
[-C--:B------:R-:W-:Y:S01]  /*c640*/  FMUL.FTZ R37, R37, R175.reuse ;  /* 0x000000af25257220 */ /* 0x080fe20000410000 */
[-C--:B------:R-:W-:Y:S01]  /*c650*/  FMUL.FTZ R40, R40, R175.reuse ;  /* 0x000000af28287220 */ /* 0x080fe20000410000 */
[----:B------:R-:W0:Y:S01]  /*c660*/  MUFU.EX2 R8, R8 ;  /* 0x0000000800087308 */ /* 0x000e220000000800 */
[----:B-1----:R-:W-:Y:S01]  /*c670*/  FADD.FTZ R160, R172, R179 ;  /* 0x000000b3aca07221 */ /* 0x002fe20000010000 */
[-C--:B------:R-:W-:Y:S01]  /*c680*/  FMUL.FTZ R41, R41, R175.reuse ;  /* 0x000000af29297220 */ /* 0x080fe20000410000 */
[-C--:B------:R-:W-:Y:S01]  /*c690*/  FMUL.FTZ R44, R44, R175.reuse ;  /* 0x000000af2c2c7220 */ /* 0x080fe20000410000 */
[-C--:B------:R-:W-:Y:S01]  /*c6a0*/  FMUL.FTZ R45, R45, R175.reuse ;  /* 0x000000af2d2d7220 */ /* 0x080fe20000410000 */
[-C--:B------:R-:W-:Y:S01]  /*c6b0*/  FMUL.FTZ R48, R48, R175.reuse ;  /* 0x000000af30307220 */ /* 0x080fe20000410000 */
[-C--:B------:R-:W-:Y:S01]  /*c6c0*/  FMUL.FTZ R49, R49, R175.reuse ;  /* 0x000000af31317220 */ /* 0x080fe20000410000 */
[----:B------:R-:W-:Y:S01]  /*c6d0*/  FMUL.FTZ R52, R52, R175 ;  /* 0x000000af34347220 */ /* 0x000fe20000410000 */
[----:B------:R-:W1:Y:S01]  /*c6e0*/  MUFU.EX2 R180, R180 ;  /* 0x000000b400b47308 */ /* 0x000e620000000800 */
[----:B--2---:R-:W-:Y:S01]  /*c6f0*/  FADD.FTZ R9, R177, R160 ;  /* 0x000000a0b1097221 */ /* 0x004fe20000010000 */
[----:B------:R-:W-:Y:S01]  /*c700*/  F2FP.BF16.F32.PACK_AB R160, R170, R169 ;  /* 0x000000a9aaa0723e */ /* 0x000fe200000010ff */
[-C--:B------:R-:W-:Y:S01]  /*c710*/  FMUL.FTZ R53, R53, R175.reuse ;  /* 0x000000af35357220 */ /* 0x080fe20000410000 */
[-C--:B------:R-:W-:Y:S01]  /*c720*/  FMUL.FTZ R56, R56, R175.reuse ;  /* 0x000000af38387220 */ /* 0x080fe20000410000 */
[-C--:B------:R-:W-:Y:S01]  /*c730*/  FMUL.FTZ R57, R57, R175.reuse ;  /* 0x000000af39397220 */ /* 0x080fe20000410000 */
[-C--:B------:R-:W-:Y:S01]  /*c740*/  FMUL.FTZ R60, R60, R175.reuse ;  /* 0x000000af3c3c7220 */ /* 0x080fe20000410000 */
[-C--:B------:R-:W-:Y:S01]  /*c750*/  FMUL.FTZ R61, R61, R175.reuse ;  /* 0x000000af3d3d7220 */ /* 0x080fe20000410000 */
[----:B------:R2:W3:Y:S01]  /*c760*/  MUFU.EX2 R163, R164 ;  /* 0x000000a400a37308 */ /* 0x0004e20000000800 */
[----:B0-----:R1:W-:Y:S01]  /*c770*/  @!P1 STS [R3+0x28820], R8 ;  /* 0x0288200803009388 */ /* 0x0013e20000000800 */
[-C--:B------:R-:W-:Y:S01]  /*c780*/  FMUL.FTZ R64, R64, R175.reuse ;  /* 0x000000af40407220 */ /* 0x080fe20000410000 */
[-C--:B------:R-:W-:Y:S01]  /*c790*/  FMUL.FTZ R65, R65, R175.reuse ;  /* 0x000000af41417220 */ /* 0x080fe20000410000 */
[-C--:B------:R-:W-:Y:S01]  /*c7a0*/  FMUL.FTZ R68, R68, R175.reuse ;  /* 0x000000af44447220 */ /* 0x080fe20000410000 */
[-C--:B------:R-:W-:Y:S01]  /*c7b0*/  FMUL.FTZ R69, R69, R175.reuse ;  /* 0x000000af45457220 */ /* 0x080fe20000410000 */
[-C--:B------:R-:W-:Y:S01]  /*c7c0*/  FMUL.FTZ R72, R72, R175.reuse ;  /* 0x000000af48487220 */ /* 0x080fe20000410000 */
[----:B------:R-:W-:Y:S01]  /*c7d0*/  FMUL.FTZ R73, R73, R175 ;  /* 0x000000af49497220 */ /* 0x000fe20000410000 */
[----:B------:R-:W0:Y:S01]  /*c7e0*/  MUFU.EX2 R176, R176 ;  /* 0x000000b000b07308 */ /* 0x000e220000000800 */
[----:B--2---:R-:W-:Y:S01]  /*c7f0*/  F2FP.BF16.F32.PACK_AB R164, R172, R161 ;  /* 0x000000a1aca4723e */ /* 0x004fe200000010ff */
[----:B------:R-:W-:Y:S01]  /*c800*/  FMUL.FTZ R76, R76, R175 ;  /* 0x000000af4c4c7220 */ /* 0x000fe20000410000 */
[C---:B-1----:R-:W-:Y:S01]  /*c810*/  FADD.FTZ R3, R180.reuse, R9 ;  /* 0x00000009b4037221 */ /* 0x042fe20000010000 */
[----:B------:R-:W-:Y:S01]  /*c820*/  F2FP.BF16.F32.PACK_AB R166, R180, R177 ;  /* 0x000000b1b4a6723e */ /* 0x000fe200000010ff */
[-C--:B------:R-:W-:Y:S01]  /*c830*/  FMUL.FTZ R77, R77, R175.reuse ;  /* 0x000000af4d4d7220 */ /* 0x080fe20000410000 */
[-C--:B------:R-:W-:Y:S01]  /*c840*/  FMUL.FTZ R80, R80, R175.reuse ;  /* 0x000000af50507220 */ /* 0x080fe20000410000 */
[-C--:B------:R-:W-:Y:S01]  /*c850*/  FMUL.FTZ R81, R81, R175.reuse ;  /* 0x000000af51517220 */ /* 0x080fe20000410000 */
[----:B------:R-:W1:Y:S01]  /*c860*/  MUFU.EX2 R155, R11 ;  /* 0x0000000b009b7308 */ /* 0x000e620000000800 */
[----:B---3--:R-:W-:Y:S01]  /*c870*/  FFMA.FTZ R9, R8, R4, R163 ;  /* 0x0000000408097223 */ /* 0x008fe200000100a3 */
[-C--:B------:R-:W-:Y:S01]  /*c880*/  FMUL.FTZ R84, R84, R175.reuse ;  /* 0x000000af54547220 */ /* 0x080fe20000410000 */
[-C--:B------:R-:W-:Y:S01]  /*c890*/  FMUL.FTZ R85, R85, R175.reuse ;  /* 0x000000af55557220 */ /* 0x080fe20000410000 */
[-C--:B------:R-:W-:Y:S01]  /*c8a0*/  FMUL.FTZ R88, R88, R175.reuse ;  /* 0x000000af58587220 */ /* 0x080fe20000410000 */
[-C--:B------:R-:W-:Y:S01]  /*c8b0*/  FMUL.FTZ R89, R89, R175.reuse ;  /* 0x000000af59597220 */ /* 0x080fe20000410000 */
[-C--:B------:R-:W-:Y:S01]  /*c8c0*/  FMUL.FTZ R92, R92, R175.reuse ;  /* 0x000000af5c5c7220 */ /* 0x080fe20000410000 */
[-C--:B------:R-:W-:Y:S01]  /*c8d0*/  FMUL.FTZ R93, R93, R175.reuse ;  /* 0x000000af5d5d7220 */ /* 0x080fe20000410000 */
[----:B------:R-:W2:Y:S01]  /*c8e0*/  MUFU.EX2 R12, R12 ;  /* 0x0000000c000c7308 */ /* 0x000ea20000000800 */
        /* <DEDUP_REMOVED lines=16> */
[C---:B--2---:R-:W-:Y:S01]  /*c9f0*/  FADD.FTZ R9, R12.reuse, R9 ;  /* 0x000000090c097221 */ /* 0x044fe20000010000 */
[----:B------:R-:W-:Y:S01]  /*ca00*/  F2FP.BF16.F32.PACK_AB R155, R12, R155 ;  /* 0x0000009b0c9b723e */ /* 0x000fe200000010ff */
        /* <DEDUP_REMOVED lines=19> */
[----:B------:R-:W-:Y:S01]  /*cb40*/  FMUL.FTZ R149, R149, R175 ;  /* 0x000000af95957220 */ /* 0x000fe20000410000 */
[-C--:B------:R-:W-:Y:S01]  /*cb50*/  FMUL.FTZ R26, R26, R8.reuse ;  /* 0x000000081a1a7220 */ /* 0x080fe20000410000 */
[----:B------:R1:W3:Y:S01]  /*cb60*/  MUFU.EX2 R161, R153 ;  /* 0x0000009900a17308 */ /* 0x0002e20000000800 */
        /* <DEDUP_REMOVED lines=9> */
[----:B-1----:R-:W-:Y:S01]  /*cc00*/  F2FP.BF16.F32.PACK_AB R153, R176, R163 ;  /* 0x000000a3b099723e */ /* 0x002fe200000010ff */
[----:B------:R-:W-:Y:S01]  /*cc10*/  BAR.SYNC.DEFER_BLOCKING 0xf, 0x100 ;  /* 0x03c4000000007b1d */ /* 0x000fe20000010000 */
        /* <DEDUP_REMOVED lines=21> */
[----:B------:R2:W3:Y:S01]  /*cd70*/  MUFU.EX2 R165, R157 ;  /* 0x0000009d00a57308 */ /* 0x0004e20000000800 */
[----:B0-----:R-:W-:Y:S01]  /*cd80*/  FADD.FTZ R4, R182, R9 ;  /* 0x00000009b6047221 */ /* 0x001fe20000010000 */
[----:B------:R0:W-:Y:S01]  /*cd90*/  STSM.16.M88.4 [R18+0x26800], R152 ;  /* 0x0268009812007844 */ /* 0x0001e20000000200 */
[-C--:B------:R-:W-:Y:S01]  /*cda0*/  FMUL.FTZ R71, R71, R8.reuse ;  /* 0x0000000847477220 */ /* 0x080fe20000410000 */
[-C--:B------:R-:W-:Y:S01]  /*cdb0*/  FMUL.FTZ R74, R74, R8.reuse ;  /* 0x000000084a4a7220 */ /* 0x080fe20000410000 */
[-C--:B------:R-:W-:Y:S01]  /*cdc0*/  FMUL.FTZ R75, R75, R8.reuse ;  /* 0x000000084b4b7220 */ /* 0x080fe20000410000 */
[-C--:B------:R-:W-:Y:S01]  /*cdd0*/  FMUL.FTZ R78, R78, R8.reuse ;  /* 0x000000084e4e7220 */ /* 0x080fe20000410000 */
[----:B------:R-:W-:Y:S01]  /*cde0*/  FMUL.FTZ R79, R79, R8 ;  /* 0x000000084f4f7220 */ /* 0x000fe20000410000 */
[----:B------:R-:W5:Y:S01]  /*cdf0*/  MUFU.EX2 R192, R192 ;  /* 0x000000c000c07308 */ /* 0x000f620000000800 */
[----:B-1----:R-:W-:Y:S01]  /*ce00*/  FADD.FTZ R4, R183, R4 ;  /* 0x00000004b7047221 */ /* 0x002fe20000010000 */
[----:B--2---:R-:W-:Y:S01]  /*ce10*/  F2FP.BF16.F32.PACK_AB R157, R15, R14 ;  /* 0x0000000e0f9d723e */ /* 0x004fe200000010ff */
[----:B------:R-:W-:Y:S01]  /*ce20*/  FMUL.FTZ R82, R82, R8 ;  /* 0x0000000852527220 */ /* 0x000fe20000410000 */
        /* <DEDUP_REMOVED lines=13> */
[----:B-----5:R-:W-:Y:S01]  /*cf00*/  FADD.FTZ R4, R192, R9 ;  /* 0x00000009c0047221 */ /* 0x020fe20000010000 */
[----:B-1----:R-:W-:Y:S01]  /*cf10*/  F2FP.BF16.F32.PACK_AB R159, R10, R21 ;  /* 0x000000150a9f723e */ /* 0x002fe200000010ff */
[-C--:B------:R-:W-:Y:S01]  /*cf20*/  FMUL.FTZ R102, R102, R8.reuse ;  /* 0x0000000866667220 */ /* 0x080fe20000410000 */
[----:B------:R-:W-:Y:S01]  /*cf30*/  F2FP.BF16.F32.PACK_AB R165, R192, R165 ;  /* 0x000000a5c0a5723e */ /* 0x000fe200000010ff */
[-C--:B------:R-:W-:Y:S01]  /*cf40*/  FMUL.FTZ R103, R103, R8.reuse ;  /* 0x0000000867677220 */ /* 0x080fe20000410000 */
[-C--:B------:R-:W-:Y:S01]  /*cf50*/  FMUL.FTZ R106, R106, R8.reuse ;  /* 0x000000086a6a7220 */ /* 0x080fe20000410000 */
[----:B------:R0:W-:Y:S01]  /*cf60*/  STSM.16.M88.4 [R19], R156 ;  /* 0x0000009c13007844 */ /* 0x0001e20000000200 */
[-C--:B------:R-:W-:Y:S01]  /*cf70*/  FMUL.FTZ R107, R107, R8.reuse ;  /* 0x000000086b6b7220 */ /* 0x080fe20000410000 */
[----:B--2---:R-:W-:Y:S01]  /*cf80*/  FADD.FTZ R9, R167, R4 ;  /* 0x00000004a7097221 */ /* 0x004fe20000010000 */
[-C--:B------:R-:W-:Y:S01]  /*cf90*/  FMUL.FTZ R110, R110, R8.reuse ;  /* 0x000000086e6e7220 */ /* 0x080fe20000410000 */
[----:B------:R0:W-:Y:S01]  /*cfa0*/  STSM.16.M88.4 [R23], R160 ;  /* 0x000000a017007844 */ /* 0x0001e20000000200 */
[-C--:B------:R-:W-:Y:S01]  /*cfb0*/  FMUL.FTZ R111, R111, R8.reuse ;  /* 0x000000086f6f7220 */ /* 0x080fe20000410000 */
[-C--:B------:R-:W-:Y:S01]  /*cfc0*/  FMUL.FTZ R114, R114, R8.reuse ;  /* 0x0000000872727220 */ /* 0x080fe20000410000 */
[-C--:B------:R-:W-:Y:S01]  /*cfd0*/  FMUL.FTZ R115, R115, R8.reuse ;  /* 0x0000000873737220 */ /* 0x080fe20000410000 */
[-C--:B------:R-:W-:Y:S01]  /*cfe0*/  FMUL.FTZ R118, R118, R8.reuse ;  /* 0x0000000876767220 */ /* 0x080fe20000410000 */
[-C--:B------:R-:W-:Y:S01]  /*cff0*/  FMUL.FTZ R119, R119, R8.reuse ;  /* 0x0000000877777220 */ /* 0x080fe20000410000 */
[C---:B---3--:R-:W-:Y:S01]  /*d000*/  F2FP.BF16.F32.PACK_AB R167, R174.reuse, R167 ;  /* 0x000000a7aea7723e */ /* 0x048fe200000010ff */
        /* <DEDUP_REMOVED lines=20> */
.L_x_1811:
[----:B------:R1:W2:Y:S01]  /*d150*/  SYNCS.PHASECHK.TRANS64.TRYWAIT P0, [UR27+0x28c50], R7 ;  /* 0x028c5007ff0075a7 */ /* 0x0002a2000800015b */
[----:B------:R-:W-:Y:S05]  /*d160*/  @!P3 BRA `(.L_x_1812) ;  /* 0x000000000004b947 */ /* 0x000fea0003800000 */
[----:B------:R-:W-:Y:S01]  /*d170*/  BPT.TRAP 0x1 ;  /* 0x000000040000795c */ /* 0x000fe20000300000 */
.L_x_1812:
[----:B--2---:R-:W-:Y:S05]  /*d180*/  @P0 BRA `(.L_x_1813) ;  /* 0x0000000000080947 */ /* 0x004fea0003800000 */
[----:B------:R-:W2:Y:S02]  /*d190*/  SYNCS.PHASECHK.TRANS64.TRYWAIT P0, [UR27+0x28c50], R7 ;  /* 0x028c5007ff0075a7 */ /* 0x000ea4000800015b */
[----:B--2---:R-:W-:Y:S05]  /*d1a0*/  @!P0 BRA `(.L_x_1814) ;  /* 0x0000009000f88947 */ /* 0x004fea0003800000 */
.L_x_1813:
[----:B------:R-:W-:Y:S01]  /*d1b0*/  ULEA UR11, UR36, UR48, 0xc ;  /* 0x00000030240b7291 */ /* 0x000fe2000f8e603f */
[----:B------:R-:W-:Y:S01]  /*d1c0*/  WARPGROUP.ARRIVE ;  /* 0x00000000000079c5 */ /* 0x000fe20000000000 */
[----:B------:R-:W-:Y:S01]  /*d1d0*/  UMOV UR7, 0x40000040 ;  /* 0x4000004000077882 */ /* 0x000fe20000000000 */
[----:B------:R-:W-:Y:S01]  /*d1e0*/  ISETP.LT.AND P0, PT, R186, UR50, PT ;  /* 0x00000032ba007c0c */ /* 0x000fe2000bf01270 */
[----:B--2---:R-:W-:Y:S01]  /*d1f0*/  @!P4 VIADD R20, R20, 0x28c60 ;  /* 0x00028c601414c836 */ /* 0x004fe20000000000 */
        /* <DEDUP_REMOVED lines=36> */
.L_x_1798:
[----:B------:R-:W5:Y:S01]  /*d440*/  SHFL.BFLY PT, R0, R3, 0x2, 0x1f ;  /* 0x0c401f0003007f89 */ /* 0x000f6200000e0000 */
[----:B------:R-:W-:Y:S01]  /*d450*/  IMAD.MOV.U32 R10, RZ, RZ, RZ ;  /* 0x000000ffff0a7224 */ /* 0x000fe200078e00ff */
[----:B------:R-:W-:Y:S01]  /*d460*/  UIADD3 UR38, UR38, 0x1, URZ ;  /* 0x0000000126267890 */ /* 0x000fe2000fffe03f */
[----:B------:R-:W-:Y:S01]  /*d470*/  IMAD.U32 R14, RZ, RZ, UR10 ;  /* 0x0000000aff0e7e24 */ /* 0x000fe2000f8e00ff */
[----:B------:R-:W0:Y:S01]  /*d480*/  SHFL.BFLY PT, R9, R4, 0x2, 0x1f ;  /* 0x0c401f0004097f89 */ /* 0x000e2200000e0000 */
[----:B------:R-:W-:Y:S08]  /*d490*/  BAR.ARV 0x8, 0x100 ;  /* 0x0204000000007b1d */ /* 0x000ff00000002000 */
[----:B------:R-:W-:Y:S01]  /*d4a0*/  BAR.SYNC.DEFER_BLOCKING 0xf, 0x100 ;  /* 0x03c4000000007b1d */ /* 0x000fe20000010000 */
[----:B-----5:R-:W-:Y:S01]  /*d4b0*/  FADD.FTZ R0, R0, R3 ;  /* 0x0000000300007221 */ /* 0x020fe20000010000 */
[----:B------:R-:W-:Y:S01]  /*d4c0*/  IMAD.U32 R3, RZ, RZ, UR36 ;  /* 0x00000024ff037e24 */ /* 0x000fe2000f8e00ff */
[----:B------:R-:W-:Y:S01]  /*d4d0*/  UIADD3 UR36, UR36, 0x1, URZ ;  /* 0x0000000124247890 */ /* 0x000fe2000fffe03f */
[----:B0-----:R-:W-:-:S02]  /*d4e0*/  FADD.FTZ R9, R9, R4 ;  /* 0x0000000409097221 */ /* 0x001fc40000010000 */
[----:B-1--4-:R-:W0:Y:S01]  /*d4f0*/  SHFL.BFLY PT, R7, R0, 0x1, 0x1f ;  /* 0x0c201f0000077f89 */ /* 0x012e2200000e0000 */
[----:B------:R-:W-:Y:S01]  /*d500*/  IMAD.MOV.U32 R4, RZ, RZ, RZ ;  /* 0x000000ffff047224 */ /* 0x000fe200078e00ff */
[----:B------:R-:W-:Y:S02]  /*d510*/  UISETP.NE.AND UP0, UPT, UR36, 0x2, UPT ;  /* 0x000000022400788c */ /* 0x000fe4000bf05270 */
[----:B--2---:R-:W1:Y:S02]  /*d520*/  SHFL.BFLY PT, R8, R9, 0x1, 0x1f ;  /* 0x0c201f0009087f89 */ /* 0x004e6400000e0000 */
[----:B------:R-:W-:Y:S02]  /*d530*/  USEL UR4, URZ, 0x1, UP0 ;  /* 0x000000013f047887 */ /* 0x000fe40008000000 */
[----:B------:R-:W-:Y:S02]  /*d540*/  USEL UR36, UR36, URZ, UP0 ;  /* 0x0000003f24247287 */ /* 0x000fe40008000000 */
[----:B------:R-:W-:Y:S01]  /*d550*/  ULOP3.LUT UR37, UR37, UR4, URZ, 0x3c, !UPT ;  /* 0x0000000425257292 */ /* 0x000fe2000f8e3c3f */
[----:B0-----:R-:W-:Y:S01]  /*d560*/  FADD.FTZ R12, R0, R7 ;  /* 0x00000007000c7221 */ /* 0x001fe20000010000 */
[----:B------:R-:W-:-:S02]  /*d570*/  IMAD.MOV R7, RZ, RZ, -R17 ;  /* 0x000000ffff077224 */ /* 0x000fc400078e0a11 */
[----:B-1----:R-:W-:Y:S02]  /*d580*/  FADD.FTZ R13, R9, R8 ;  /* 0x00000008090d7221 */ /* 0x002fe40000010000 */
[----:B------:R-:W-:Y:S01]  /*d590*/  FSETP.NE.FTZ.AND P1, PT, R12, RZ, PT ;  /* 0x000000ff0c00720b */ /* 0x000fe20003f35000 */
[----:B------:R-:W-:Y:S01]  /*d5a0*/  IMAD.U32 R8, RZ, RZ, UR10 ;  /* 0x0000000aff087e24 */ /* 0x000fe2000f8e00ff */
[----:B------:R-:W-:Y:S02]  /*d5b0*/  ISETP.NE.AND P0, PT, R2, R7, PT ;  /* 0x000000070200720c */ /* 0x000fe40003f05270 */
[----:B------:R-:W-:-:S09]  /*d5c0*/  FSETP.NE.FTZ.AND P2, PT, R13, RZ, PT ;  /* 0x000000ff0d00720b */ /* 0x000fd20003f55000 */
[----:B------:R-:W0:Y:S01]  /*d5d0*/  @P1 MUFU.RCP R10, R12 ;  /* 0x0000000c000a1308 */ /* 0x000e220000001000 */
[----:B------:R-:W-:Y:S01]  /*d5e0*/  @P1 FMUL.FTZ R8, R8, 0.69314718246459960938 ;  /* 0x3f31721808081820 */ /* 0x000fe20000410000 */
[----:B------:R-:W-:Y:S02]  /*d5f0*/  @!P0 IMAD R0, R3, 0x40, R16 ;  /* 0x0000004003008824 */ /* 0x000fe400078e0210 */
[----:B------:R-:W-:Y:S01]  /*d600*/  @P2 FMUL.FTZ R14, R14, 0.69314718246459960938 ;  /* 0x3f3172180e0e2820 */ /* 0x000fe20000410000 */
[----:B------:R-:W-:Y:S02]  /*d610*/  IMAD.MOV.U32 R3, RZ, RZ, -0x800000 ;  /* 0xff800000ff037424 */ /* 0x000fe400078e00ff */
        /* <DEDUP_REMOVED lines=73> */
[----:B------:R-:W-:Y:S01]  /*dab0*/  PLOP3.LUT P0, PT, PT, PT, PT, 0x8, 0x0 ;  /* 0x000000000000781c */ /* 0x000fe20003f0e170 */
[-C--:B------:R-:W-:Y:S01]  /*dac0*/  FMUL.FTZ R30, R30, R4.reuse ;  /* 0x000000041e1e7220 */ /* 0x080fe20000410000 */
[-C--:B------:R-:W-:Y:S01]  /*dad0*/  FMUL.FTZ R31, R31, R4.reuse ;  /* 0x000000041f1f7220 */ /* 0x080fe20000410000 */
[-C--:B------:R-:W-:Y:S01]  /*dae0*/  FMUL.FTZ R34, R34, R4.reuse ;  /* 0x0000000422227220 */ /* 0x080fe20000410000 */
[-C--:B------:R-:W-:Y:S01]  /*daf0*/  FMUL.FTZ R35, R35, R4.reuse ;  /* 0x0000000423237220 */ /* 0x080fe20000410000 */
[----:B0-----:R-:W1:Y:S01]  /*db00*/  @P2 MUFU.LG2 R10, R13 ;  /* 0x0000000d000a2308 */ /* 0x001e620000000c00 */
        /* <DEDUP_REMOVED lines=62> */
.L_x_1731:
[----:B------:R-:W0:Y:S08]  /*def0*/  S2UR UR4, SR_CgaCtaId ;  /* 0x00000000000479c3 */ /* 0x000e300000008800 */
[----:B------:R-:W-:Y:S06]  /*df00*/  BAR.SYNC.DEFER_BLOCKING 0x5, 0x180 ;  /* 0x0146000000007b1d */ /* 0x000fec0000010000 */
[----:B------:R-:W-:Y:S01]  /*df10*/  UMOV UR43, 0x400 ;  /* 0x00000400002b7882 */ /* 0x000fe20000000000 */
[----:B------:R-:W-:Y:S01]  /*df20*/  BSSY B0, `(.L_x_1816) ;  /* 0x00002a8000007945 */ /* 0x000fe20003800000 */
[----:B0-----:R-:W-:-:S09]  /*df30*/  ULEA UR43, UR4, UR43, 0x18 ;  /* 0x0000002b042b7291 */ /* 0x001fd2000f8ec03f */
[----:B------:R-:W0:Y:S02]  /*df40*/  LDS R4, [UR43+0x28cd0] ;  /* 0x028cd02bff047984 */ /* 0x000e240008000800 */
[----:B0-----:R-:W-:Y:S01]  /*df50*/  R2UR UR4, R4 ;  /* 0x00000000040472ca */ /* 0x001fe200000e0000 */
[----:B------:R-:W-:Y:S06]  /*df60*/  BAR.ARV 0x4, 0x180 ;  /* 0x0106000000007b1d */ /* 0x000fec0000002000 */
[----:B------:R-:W-:Y:S08]  /*df70*/  @P0 BRA `(.L_x_1817) ;  /* 0x0000001c00900947 */ /* 0x000ff00003800000 */
[----:B------:R-:W0:Y:S01]  /*df80*/  S2UR UR5, SR_SWINHI ;  /* 0x00000000000579c3 */ /* 0x000e220000002f00 */
[----:B------:R-:W-:Y:S01]  /*df90*/  IMAD R9, R211, 0x40, R184 ;  /* 0x00000040d3097824 */ /* 0x000fe200078e02b8 */
[----:B------:R-:W1:Y:S01]  /*dfa0*/  SHFL.IDX PT, R6, R212, RZ, 0x1f ;  /* 0x00001fffd4067589 */ /* 0x000e6200000e0000 */
[----:B------:R-:W-:Y:S01]  /*dfb0*/  F2FP.BF16.F32.PACK_AB R104, R105, R104 ;  /* 0x000000686968723e */ /* 0x000fe200000010ff */
[----:B------:R-:W-:Y:S01]  /*dfc0*/  USHF.R.S32.HI UR12, URZ, 0x1f, UR39 ;  /* 0x0000001f3f0c7899 */ /* 0x000fe20008011427 */
[----:B------:R-:W-:-:S03]  /*dfd0*/  F2FP.BF16.F32.PACK_AB R105, R107, R106 ;  /* 0x0000006a6b69723e */ /* 0x000fc600000010ff */
[----:B------:R-:W-:Y:S01]  /*dfe0*/  BAR.SYNC.DEFER_BLOCKING 0x1, 0x100 ;  /* 0x0044000000007b1d */ /* 0x000fe20000010000 */
[----:B------:R-:W-:Y:S01]  /*dff0*/  F2FP.BF16.F32.PACK_AB R106, R109, R108 ;  /* 0x0000006c6d6a723e */ /* 0x000fe200000010ff */
[----:B------:R-:W-:Y:S01]  /*e000*/  USHF.R.S32.HI UR13, URZ, 0x1f, UR42 ;  /* 0x0000001f3f0d7899 */ /* 0x000fe2000801142a */
        /* <DEDUP_REMOVED lines=9> */
[----:B------:R-:W-:Y:S01]  /*e0a0*/  IMAD.U32 R114, RZ, RZ, UR6 ;  /* 0x00000006ff727e24 */ /* 0x000fe2000f8e00ff */
[----:B-1----:R-:W-:Y:S01]  /*e0b0*/  ISETP.NE.AND P0, PT, R6, RZ, PT ;  /* 0x000000ff0600720c */ /* 0x002fe20003f05270 */
[----:B------:R-:W-:Y:S02]  /*e0c0*/  IMAD.U32 R115, RZ, RZ, UR7 ;  /* 0x00000007ff737e24 */ /* 0x000fe4000f8e00ff */
[----:B------:R-:W-:-:S04]  /*e0d0*/  IMAD.WIDE R4, R215, 0x2, R114 ;  /* 0x00000002d7047825 */ /* 0x000fc800078e0272 */
[----:B------:R-:W-:Y:S01]  /*e0e0*/  IMAD.WIDE R114, R9, 0x2, R114 ;  /* 0x0000000209727825 */ /* 0x000fe200078e0272 */
[C---:B------:R-:W-:Y:S02]  /*e0f0*/  IADD3 R41, P2, R4.reuse, 0x20, RZ ;  /* 0x0000002004297810 */ /* 0x040fe40007f5e0ff */
[C---:B------:R-:W-:Y:S02]  /*e100*/  IADD3 R53, P4, R4.reuse, 0x60, RZ ;  /* 0x0000006004357810 */ /* 0x040fe40007f9e0ff */
[----:B------:R-:W-:Y:S01]  /*e110*/  LOP3.LUT R12, R41, 0x380, RZ, 0xc0, !PT ;  /* 0x00000380290c7812 */ /* 0x000fe200078ec0ff */
[--C-:B------:R-:W-:Y:S01]  /*e120*/  IMAD.X R13, RZ, RZ, R5.reuse, P2 ;  /* 0x000000ffff0d7224 */ /* 0x100fe200010e0605 */
[C---:B------:R-:W-:Y:S01]  /*e130*/  IADD3 R44, P2, R4.reuse, 0x2060, RZ ;  /* 0x00002060042c7810 */ /* 0x040fe20007f5e0ff */
[--C-:B------:R-:W-:Y:S01]  /*e140*/  IMAD.X R25, RZ, RZ, R5.reuse, P4 ;  /* 0x000000ffff197224 */ /* 0x100fe200020e0605 */
[----:B------:R-:W-:Y:S02]  /*e150*/  LOP3.LUT R24, R53, 0x380, RZ, 0xc0, !PT ;  /* 0x0000038035187812 */ /* 0x000fe400078ec0ff */
[C---:B------:R-:W-:Y:S01]  /*e160*/  IADD3 R57, P5, R4.reuse, 0x2000, RZ ;  /* 0x0000200004397810 */ /* 0x040fe20007fbe0ff */
[----:B------:R-:W-:Y:S01]  /*e170*/  IMAD.X R123, RZ, RZ, R5, P2 ;  /* 0x000000ffff7b7224 */ /* 0x000fe200010e0605 */
[----:B------:R-:W-:-:S02]  /*e180*/  IADD3 R20, P2, R4, 0x6020, RZ ;  /* 0x0000602004147810 */ /* 0x000fc40007f5e0ff */
[----:B------:R-:W-:Y:S01]  /*e190*/  SHF.R.U64 R12, R12, 0x3, RZ ;  /* 0x000000030c0c7819 */ /* 0x000fe200000012ff */
[--C-:B------:R-:W-:Y:S01]  /*e1a0*/  IMAD.X R29, RZ, RZ, R5.reuse, P5 ;  /* 0x000000ffff1d7224 */ /* 0x100fe200028e0605 */
[----:B------:R-:W-:Y:S01]  /*e1b0*/  SHF.R.U64 R24, R24, 0x3, RZ ;  /* 0x0000000318187819 */ /* 0x000fe200000012ff */
[--C-:B------:R-:W-:Y:S01]  /*e1c0*/  IMAD.X R147, RZ, RZ, R5.reuse, P2 ;  /* 0x000000ffff937224 */ /* 0x100fe200010e0605 */
[----:B------:R-:W-:Y:S02]  /*e1d0*/  IADD3 R81, P2, R114, 0x3000, RZ ;  /* 0x0000300072517810 */ /* 0x000fe40007f5e0ff */
[----:B------:R-:W-:Y:S02]  /*e1e0*/  IADD3 R56, P4, R4, 0x4020, RZ ;  /* 0x0000402004387810 */ /* 0x000fe40007f9e0ff */
[----:B------:R-:W-:Y:S02]  /*e1f0*/  LOP3.LUT R80, R81, 0x380, RZ, 0xc0, !PT ;  /* 0x0000038051507812 */ /* 0x000fe400078ec0ff */
[----:B------:R-:W-:Y:S01]  /*e200*/  LOP3.LUT R28, R57, 0x380, RZ, 0xc0, !PT ;  /* 0x00000380391c7812 */ /* 0x000fe200078ec0ff */
[----:B------:R-:W-:Y:S01]  /*e210*/  IMAD.X R131, RZ, RZ, R5, P4 ;  /* 0x000000ffff837224 */ /* 0x000fe200020e0605 */
[----:B------:R-:W-:-:S02]  /*e220*/  LOP3.LUT R12, R12, R41, RZ, 0x3c, !PT ;  /* 0x000000290c0c7212 */ /* 0x000fc400078e3cff */
[----:B------:R-:W-:Y:S02]  /*e230*/  LOP3.LUT R41, R44, 0x380, RZ, 0xc0, !PT ;  /* 0x000003802c297812 */ /* 0x000fe400078ec0ff */
[----:B------:R-:W-:Y:S02]  /*e240*/  LOP3.LUT R24, R24, R53, RZ, 0x3c, !PT ;  /* 0x0000003518187212 */ /* 0x000fe400078e3cff */
[----:B------:R-:W-:Y:S02]  /*e250*/  SHF.R.U64 R80, R80, 0x3, RZ ;  /* 0x0000000350507819 */ /* 0x000fe400000012ff */
[----:B------:R-:W-:Y:S02]  /*e260*/  IADD3 R45, P3, R4, 0x40, RZ ;  /* 0x00000040042d7810 */ /* 0x000fe40007f7e0ff */
[----:B------:R-:W-:Y:S02]  /*e270*/  SHF.R.U64 R28, R28, 0x3, RZ ;  /* 0x000000031c1c7819 */ /* 0x000fe400000012ff */
[----:B------:R-:W-:Y:S01]  /*e280*/  LOP3.LUT R53, R56, 0x380, RZ, 0xc0, !PT ;  /* 0x0000038038357812 */ /* 0x000fe200078ec0ff */
[----:B------:R-:W-:Y:S01]  /*e290*/  IMAD.X R15, RZ, RZ, R5, P3 ;  /* 0x000000ffff0f7224 */ /* 0x000fe200018e0605 */
[----:B------:R-:W-:-:S02]  /*e2a0*/  IADD3 R65, P1, R4, 0x2040, RZ ;  /* 0x0000204004417810 */ /* 0x000fc40007f3e0ff */
[----:B------:R-:W-:Y:S02]  /*e2b0*/  SHF.R.U64 R41, R41, 0x3, RZ ;  /* 0x0000000329297819 */ /* 0x000fe400000012ff */
[----:B------:R-:W-:Y:S01]  /*e2c0*/  IADD3 R10, P5, R4, 0x4040, RZ ;  /* 0x00004040040a7810 */ /* 0x000fe20007fbe0ff */
[----:B------:R-:W-:Y:S01]  /*e2d0*/  IMAD.X R49, RZ, RZ, R5, P1 ;  /* 0x000000ffff317224 */ /* 0x000fe200008e0605 */
[----:B------:R-:W-:Y:S01]  /*e2e0*/  LOP3.LUT R80, R80, R81, RZ, 0x3c, !PT ;  /* 0x0000005150507212 */ /* 0x000fe200078e3cff */
[----:B------:R-:W-:Y:S01]  /*e2f0*/  IMAD.X R81, RZ, RZ, R115, P2 ;  /* 0x000000ffff517224 */ /* 0x000fe200010e0673 */
[----:B------:R-:W-:Y:S01]  /*e300*/  IADD3 R61, P6, R4, 0x2020, RZ ;  /* 0x00002020043d7810 */ /* 0x000fe20007fde0ff */
[--C-:B------:R-:W-:Y:S01]  /*e310*/  IMAD.X R135, RZ, RZ, R5.reuse, P5 ;  /* 0x000000ffff877224 */ /* 0x100fe200028e0605 */
[----:B------:R-:W-:Y:S02]  /*e320*/  LOP3.LUT R28, R28, R57, RZ, 0x3c, !PT ;  /* 0x000000391c1c7212 */ /* 0x000fe400078e3cff */
[----:B------:R-:W-:Y:S01]  /*e330*/  SHF.R.U64 R53, R53, 0x3, RZ ;  /* 0x0000000335357819 */ /* 0x000fe200000012ff */
[----:B------:R-:W-:Y:S01]  /*e340*/  IMAD.X R33, RZ, RZ, R5, P6 ;  /* 0x000000ffff217224 */ /* 0x000fe200030e0605 */
[----:B------:R-:W-:-:S02]  /*e350*/  LOP3.LUT R9, R4, 0x380, RZ, 0xc0, !PT ;  /* 0x0000038004097812 */ /* 0x000fc400078ec0ff */
[----:B------:R-:W-:Y:S02]  /*e360*/  LOP3.LUT R40, R65, 0x380, RZ, 0xc0, !PT ;  /* 0x0000038041287812 */ /* 0x000fe400078ec0ff */
[----:B------:R-:W-:Y:S02]  /*e370*/  IADD3 R57, P2, R114, 0x9000, RZ ;  /* 0x0000900072397810 */ /* 0x000fe40007f5e0ff */
[----:B------:R-:W-:Y:S02]  /*e380*/  IADD3 R52, P3, R4, 0x4000, RZ ;  /* 0x0000400004347810 */ /* 0x000fe40007f7e0ff */
[----:B------:R-:W-:Y:S02]  /*e390*/  LOP3.LUT R122, R41, R44, RZ, 0x3c, !PT ;  /* 0x0000002c297a7212 */ /* 0x000fe400078e3cff */
[----:B------:R-:W-:Y:S01]  /*e3a0*/  LOP3.LUT R41, R10, 0x380, RZ, 0xc0, !PT ;  /* 0x000003800a297812 */ /* 0x000fe200078ec0ff */
[----:B------:R-:W-:Y:S01]  /*e3b0*/  IMAD.X R127, RZ, RZ, R5, P3 ;  /* 0x000000ffff7f7224 */ /* 0x000fe200018e0605 */
[----:B------:R-:W-:-:S02]  /*e3c0*/  LOP3.LUT R130, R53, R56, RZ, 0x3c, !PT ;  /* 0x0000003835827212 */ /* 0x000fc400078e3cff */
[----:B------:R-:W-:Y:S02]  /*e3d0*/  SHF.R.U64 R9, R9, 0x3, RZ ;  /* 0x0000000309097819 */ /* 0x000fe400000012ff */
[----:B------:R-:W-:Y:S02]  /*e3e0*/  SHF.R.U64 R40, R40, 0x3, RZ ;  /* 0x0000000328287819 */ /* 0x000fe400000012ff */
[----:B------:R-:W-:Y:S02]  /*e3f0*/  LOP3.LUT R56, R57, 0x380, RZ, 0xc0, !PT ;  /* 0x0000038039387812 */ /* 0x000fe400078ec0ff */
[C---:B------:R-:W-:Y:S02]  /*e400*/  IADD3 R37, P6, R4.reuse, 0x4060, RZ ;  /* 0x0000406004257810 */ /* 0x040fe40007fde0ff */
[----:B------:R-:W-:Y:S02]  /*e410*/  SHF.R.U64 R41, R41, 0x3, RZ ;  /* 0x0000000329297819 */ /* 0x000fe400000012ff */
[C---:B------:R-:W-:Y:S01]  /*e420*/  IADD3 R36, P1, R4.reuse, 0x6000, RZ ;  /* 0x0000600004247810 */ /* 0x040fe20007f3e0ff */
[----:B------:R-:W-:Y:S01]  /*e430*/  IMAD.X R139, RZ, RZ, R5, P6 ;  /* 0x000000ffff8b7224 */ /* 0x000fe200030e0605 */
[----:B------:R-:W-:-:S02]  /*e440*/  IADD3 R8, P3, R4, 0x6040, RZ ;  /* 0x0000604004087810 */ /* 0x000fc40007f7e0ff */
[----:B------:R-:W-:Y:S01]  /*e450*/  IADD3 R6, P4, R4, 0x6060, RZ ;  /* 0x0000606004067810 */ /* 0x000fe20007f9e0ff */
[--C-:B------:R-:W-:Y:S01]  /*e460*/  IMAD.X R143, RZ, RZ, R5.reuse, P1 ;  /* 0x000000ffff8f7224 */ /* 0x100fe200008e0605 */
[----:B------:R-:W-:Y:S01]  /*e470*/  LOP3.LUT R4, R9, R4, RZ, 0x3c, !PT ;  /* 0x0000000409047212 */ /* 0x000fe200078e3cff */
[--C-:B------:R-:W-:Y:S01]  /*e480*/  IMAD.X R9, RZ, RZ, R5.reuse, P3 ;  /* 0x000000ffff097224 */ /* 0x100fe200018e0605 */
[----:B------:R-:W-:Y:S01]  /*e490*/  LOP3.LUT R48, R40, R65, RZ, 0x3c, !PT ;  /* 0x0000004128307212 */ /* 0x000fe200078e3cff */
[----:B------:R-:W-:Y:S01]  /*e4a0*/  IMAD.X R11, RZ, RZ, R5, P4 ;  /* 0x000000ffff0b7224 */ /* 0x000fe200020e0605 */
[----:B------:R-:W-:Y:S02]  /*e4b0*/  SHF.R.U64 R56, R56, 0x3, RZ ;  /* 0x0000000338387819 */ /* 0x000fe400000012ff */
[----:B------:R-:W-:Y:S02]  /*e4c0*/  LOP3.LUT R40, R37, 0x380, RZ, 0xc0, !PT ;  /* 0x0000038025287812 */ /* 0x000fe400078ec0ff */
[----:B------:R-:W-:-:S02]  /*e4d0*/  LOP3.LUT R134, R41, R10, RZ, 0x3c, !PT ;  /* 0x0000000a29867212 */ /* 0x000fc400078e3cff */
[----:B------:R-:W-:Y:S02]  /*e4e0*/  LOP3.LUT R41, R6, 0x380, RZ, 0xc0, !PT ;  /* 0x0000038006297812 */ /* 0x000fe400078ec0ff */
[----:B------:R-:W-:Y:S01]  /*e4f0*/  LOP3.LUT R56, R56, R57, RZ, 0x3c, !PT ;  /* 0x0000003938387212 */ /* 0x000fe200078e3cff */
[----:B------:R-:W-:Y:S01]  /*e500*/  IMAD.X R57, RZ, RZ, R115, P2 ;  /* 0x000000ffff397224 */ /* 0x000fe200010e0673 */
[----:B------:R-:W-:Y:S02]  /*e510*/  MOV R224, R4 ;  /* 0x0000000400e07202 */ /* 0x000fe40000000f00 */
[----:B------:R-:W-:Y:S02]  /*e520*/  SHF.R.U64 R40, R40, 0x3, RZ ;  /* 0x0000000328287819 */ /* 0x000fe400000012ff */
[----:B------:R-:W-:Y:S02]  /*e530*/  F2FP.BF16.F32.PACK_AB R5, R27, R26 ;  /* 0x0000001a1b05723e */ /* 0x000fe400000010ff */
[----:B------:R-:W-:-:S02]  /*e540*/  IADD3 R27, P2, R114, 0xf000, RZ ;  /* 0x0000f000721b7810 */ /* 0x000fc40007f5e0ff */
[----:B------:R-:W-:Y:S02]  /*e550*/  SHF.R.U64 R41, R41, 0x3, RZ ;  /* 0x0000000329297819 */ /* 0x000fe400000012ff */
[----:B------:R-:W-:Y:S01]  /*e560*/  LOP3.LUT R138, R40, R37, RZ, 0x3c, !PT ;  /* 0x00000025288a7212 */ /* 0x000fe200078e3cff */
[----:B------:R-:W-:Y:S01]  /*e570*/  IMAD.X R119, RZ, RZ, R115, P2 ;  /* 0x000000ffff777224 */ /* 0x000fe200010e0673 */
[----:B------:R-:W-:Y:S02]  /*e580*/  LOP3.LUT R14, R45, 0x380, RZ, 0xc0, !PT ;  /* 0x000003802d0e7812 */ /* 0x000fe400078ec0ff */
[----:B------:R-:W-:Y:S02]  /*e590*/  LOP3.LUT R37, R8, 0x380, RZ, 0xc0, !PT ;  /* 0x0000038008257812 */ /* 0x000fe400078ec0ff */
[----:B------:R-:W-:Y:S02]  /*e5a0*/  LOP3.LUT R26, R27, 0x380, RZ, 0xc0, !PT ;  /* 0x000003801b1a7812 */ /* 0x000fe400078ec0ff */
[----:B------:R-:W-:-:S02]  /*e5b0*/  IADD3 R89, P4, R114, 0x1000, RZ ;  /* 0x0000100072597810 */ /* 0x000fc40007f9e0ff */
[C---:B------:R-:W-:Y:S02]  /*e5c0*/  IADD3 R85, P3, R114.reuse, 0x2000, RZ ;  /* 0x0000200072557810 */ /* 0x040fe40007f7e0ff */
[----:B------:R-:W-:Y:S02]  /*e5d0*/  LOP3.LUT R10, R41, R6, RZ, 0x3c, !PT ;  /* 0x00000006290a7212 */ /* 0x000fe400078e3cff */
[----:B------:R-:W-:Y:S02]  /*e5e0*/  IADD3 R77, P1, R114, 0x4000, RZ ;  /* 0x00004000724d7810 */ /* 0x000fe40007f3e0ff */
[----:B------:R-:W-:Y:S02]  /*e5f0*/  F2FP.BF16.F32.PACK_AB R6, R7, R205 ;  /* 0x000000cd0706723e */ /* 0x000fe400000010ff */
[----:B------:R-:W-:Y:S02]  /*e600*/  F2FP.BF16.F32.PACK_AB R4, R21, R208 ;  /* 0x000000d01504723e */ /* 0x000fe400000010ff */
[----:B------:R-:W-:-:S02]  /*e610*/  F2FP.BF16.F32.PACK_AB R7, R31, R30 ;  /* 0x0000001e1f07723e */ /* 0x000fc400000010ff */
[----:B------:R-:W-:Y:S02]  /*e620*/  LOP3.LUT R32, R61, 0x380, RZ, 0xc0, !PT ;  /* 0x000003803d207812 */ /* 0x000fe400078ec0ff */
[----:B------:R-:W-:Y:S01]  /*e630*/  SHF.R.U64 R14, R14, 0x3, RZ ;  /* 0x000000030e0e7819 */ /* 0x000fe200000012ff */
[----:B------:R0:W-:Y:S01]  /*e640*/  STSM.16.M88.4 [R224], R4 ;  /* 0x00000004e0007844 */ /* 0x0001e20000000200 */
[----:B------:R-:W-:Y:S02]  /*e650*/  SHF.R.U64 R37, R37, 0x3, RZ ;  /* 0x0000000325257819 */ /* 0x000fe400000012ff */
[----:B------:R-:W-:Y:S02]  /*e660*/  SHF.R.U64 R26, R26, 0x3, RZ ;  /* 0x000000031a1a7819 */ /* 0x000fe400000012ff */
[----:B------:R-:W-:Y:S02]  /*e670*/  LOP3.LUT R88, R89, 0x380, RZ, 0xc0, !PT ;  /* 0x0000038059587812 */ /* 0x000fe400078ec0ff */
[----:B------:R-:W-:-:S02]  /*e680*/  LOP3.LUT R84, R85, 0x380, RZ, 0xc0, !PT ;  /* 0x0000038055547812 */ /* 0x000fc400078ec0ff */
[----:B------:R-:W-:Y:S02]  /*e690*/  LOP3.LUT R76, R77, 0x380, RZ, 0xc0, !PT ;  /* 0x000003804d4c7812 */ /* 0x000fe400078ec0ff */
[----:B------:R-:W-:Y:S02]  /*e6a0*/  LOP3.LUT R53, R20, 0x380, RZ, 0xc0, !PT ;  /* 0x0000038014357812 */ /* 0x000fe400078ec0ff */
[----:B------:R-:W-:Y:S02]  /*e6b0*/  SHF.R.U64 R32, R32, 0x3, RZ ;  /* 0x0000000320207819 */ /* 0x000fe400000012ff */
[----:B------:R-:W-:Y:S02]  /*e6c0*/  LOP3.LUT R14, R14, R45, RZ, 0x3c, !PT ;  /* 0x0000002d0e0e7212 */ /* 0x000fe400078e3cff */
[----:B------:R-:W-:Y:S02]  /*e6d0*/  LOP3.LUT R8, R37, R8, RZ, 0x3c, !PT ;  /* 0x0000000825087212 */ /* 0x000fe400078e3cff */
[----:B------:R-:W-:-:S02]  /*e6e0*/  LOP3.LUT R118, R26, R27, RZ, 0x3c, !PT ;  /* 0x0000001b1a767212 */ /* 0x000fc400078e3cff */
[----:B------:R-:W-:Y:S02]  /*e6f0*/  LOP3.LUT R45, R52, 0x380, RZ, 0xc0, !PT ;  /* 0x00000380342d7812 */ /* 0x000fe400078ec0ff */
[----:B------:R-:W-:Y:S02]  /*e700*/  SHF.R.U64 R88, R88, 0x3, RZ ;  /* 0x0000000358587819 */ /* 0x000fe400000012ff */
[----:B------:R-:W-:Y:S02]  /*e710*/  SHF.R.U64 R84, R84, 0x3, RZ ;  /* 0x0000000354547819 */ /* 0x000fe400000012ff */
[----:B------:R-:W-:Y:S02]  /*e720*/  MOV R26, R12 ;  /* 0x0000000c001a7202 */ /* 0x000fe40000000f00 */
[----:B0-----:R-:W-:Y:S02]  /*e730*/  F2FP.BF16.F32.PACK_AB R4, R206, R209 ;  /* 0x000000d1ce04723e */ /* 0x001fe400000010ff */
[----:B------:R-:W-:-:S02]  /*e740*/  F2FP.BF16.F32.PACK_AB R5, R35, R34 ;  /* 0x000000222305723e */ /* 0x000fc400000010ff */
[----:B------:R-:W-:Y:S02]  /*e750*/  F2FP.BF16.F32.PACK_AB R6, R203, R207 ;  /* 0x000000cfcb06723e */ /* 0x000fe400000010ff */
[----:B------:R-:W-:Y:S02]  /*e760*/  F2FP.BF16.F32.PACK_AB R7, R39, R38 ;  /* 0x000000262707723e */ /* 0x000fe400000010ff */
[----:B------:R-:W-:Y:S02]  /*e770*/  SHF.R.U64 R76, R76, 0x3, RZ ;  /* 0x000000034c4c7819 */ /* 0x000fe400000012ff */
[----:B------:R-:W-:Y:S01]  /*e780*/  SHF.R.U64 R53, R53, 0x3, RZ ;  /* 0x0000000335357819 */ /* 0x000fe200000012ff */
[----:B------:R0:W-:Y:S01]  /*e790*/  STSM.16.M88.4 [R26], R4 ;  /* 0x000000041a007844 */ /* 0x0001e20000000200 */
[----:B------:R-:W-:Y:S02]  /*e7a0*/  LOP3.LUT R32, R32, R61, RZ, 0x3c, !PT ;  /* 0x0000003d20207212 */ /* 0x000fe400078e3cff */
[----:B------:R-:W-:-:S02]  /*e7b0*/  MOV R38, R8 ;  /* 0x0000000800267202 */ /* 0x000fc40000000f00 */
[----:B------:R-:W-:Y:S02]  /*e7c0*/  MOV R39, R10 ;  /* 0x0000000a00277202 */ /* 0x000fe40000000f00 */
[----:B------:R-:W-:Y:S02]  /*e7d0*/  SHF.R.U64 R45, R45, 0x3, RZ ;  /* 0x000000032d2d7819 */ /* 0x000fe400000012ff */
[----:B------:R-:W-:Y:S01]  /*e7e0*/  LOP3.LUT R88, R88, R89, RZ, 0x3c, !PT ;  /* 0x0000005958587212 */ /* 0x000fe200078e3cff */
[--C-:B------:R-:W-:Y:S01]  /*e7f0*/  IMAD.X R89, RZ, RZ, R115.reuse, P4 ;  /* 0x000000ffff597224 */ /* 0x100fe200020e0673 */
[----:B------:R-:W-:Y:S01]  /*e800*/  LOP3.LUT R84, R84, R85, RZ, 0x3c, !PT ;  /* 0x0000005554547212 */ /* 0x000fe200078e3cff */
[----:B------:R-:W-:Y:S01]  /*e810*/  IMAD.X R85, RZ, RZ, R115, P3 ;  /* 0x000000ffff557224 */ /* 0x000fe200018e0673 */
[----:B------:R-:W-:Y:S02]  /*e820*/  MOV R186, R14 ;  /* 0x0000000e00ba7202 */ /* 0x000fe40000000f00 */
[----:B------:R-:W-:-:S02]  /*e830*/  F2FP.BF16.F32.PACK_AB R8, R201, R204 ;  /* 0x000000ccc908723e */ /* 0x000fc400000010ff */
[----:B------:R-:W-:Y:S02]  /*e840*/  F2FP.BF16.F32.PACK_AB R9, R43, R42 ;  /* 0x0000002a2b09723e */ /* 0x000fe400000010ff */
[----:B------:R-:W-:Y:S02]  /*e850*/  F2FP.BF16.F32.PACK_AB R10, R199, R202 ;  /* 0x000000cac70a723e */ /* 0x000fe400000010ff */
[----:B------:R-:W-:Y:S02]  /*e860*/  F2FP.BF16.F32.PACK_AB R11, R47, R46 ;  /* 0x0000002e2f0b723e */ /* 0x000fe400000010ff */
[----:B------:R-:W-:Y:S01]  /*e870*/  LOP3.LUT R76, R76, R77, RZ, 0x3c, !PT ;  /* 0x0000004d4c4c7212 */ /* 0x000fe200078e3cff */
[----:B------:R-:W-:Y:S01]  /*e880*/  IMAD.X R77, RZ, RZ, R115, P1 ;  /* 0x000000ffff4d7224 */ /* 0x000fe200008e0673 */
[----:B------:R-:W-:Y:S01]  /*e890*/  MOV R205, R24 ;  /* 0x0000001800cd7202 */ /* 0x000fe20000000f00 */
[----:B------:R-:W-:Y:S01]  /*e8a0*/  STSM.16.M88.4 [R186], R8 ;  /* 0x00000008ba007844 */ /* 0x000fe20000000200 */
[----:B------:R-:W-:-:S02]  /*e8b0*/  F2FP.BF16.F32.PACK_AB R12, R197, R200 ;  /* 0x000000c8c50c723e */ /* 0x000fc400000010ff */
[----:B------:R-:W-:Y:S02]  /*e8c0*/  F2FP.BF16.F32.PACK_AB R13, R51, R50 ;  /* 0x00000032330d723e */ /* 0x000fe400000010ff */
[----:B------:R-:W-:Y:S02]  /*e8d0*/  F2FP.BF16.F32.PACK_AB R14, R195, R198 ;  /* 0x000000c6c30e723e */ /* 0x000fe400000010ff */
[----:B------:R-:W-:Y:S02]  /*e8e0*/  F2FP.BF16.F32.PACK_AB R15, R55, R54 ;  /* 0x00000036370f723e */ /* 0x000fe400000010ff */
[----:B------:R-:W-:Y:S02]  /*e8f0*/  LOP3.LUT R146, R53, R20, RZ, 0x3c, !PT ;  /* 0x0000001435927212 */ /* 0x000fe400078e3cff */
[C---:B------:R-:W-:Y:S01]  /*e900*/  IADD3 R73, P6, R114.reuse, 0x5000, RZ ;  /* 0x0000500072497810 */ /* 0x040fe20007fde0ff */
[----:B------:R-:W-:Y:S01]  /*e910*/  STSM.16.M88.4 [R205], R12 ;  /* 0x0000000ccd007844 */ /* 0x000fe20000000200 */
[----:B------:R-:W-:-:S02]  /*e920*/  IADD3 R69, P5, R114, 0x6000, RZ ;  /* 0x0000600072457810 */ /* 0x000fc40007fbe0ff */
[C---:B------:R-:W-:Y:S02]  /*e930*/  IADD3 R65, P4, R114.reuse, 0x7000, RZ ;  /* 0x0000700072417810 */ /* 0x040fe40007f9e0ff */
[----:B------:R-:W-:Y:S02]  /*e940*/  IADD3 R61, P3, R114, 0x8000, RZ ;  /* 0x00008000723d7810 */ /* 0x000fe40007f7e0ff */
[----:B------:R-:W-:Y:S02]  /*e950*/  MOV R208, R28 ;  /* 0x0000001c00d07202 */ /* 0x000fe40000000f00 */
[----:B0-----:R-:W-:Y:S02]  /*e960*/  F2FP.BF16.F32.PACK_AB R4, R193, R196 ;  /* 0x000000c4c104723e */ /* 0x001fe400000010ff */
[----:B------:R-:W-:Y:S02]  /*e970*/  F2FP.BF16.F32.PACK_AB R5, R59, R58 ;  /* 0x0000003a3b05723e */ /* 0x000fe400000010ff */
[----:B------:R-:W-:-:S02]  /*e980*/  F2FP.BF16.F32.PACK_AB R6, R183, R194 ;  /* 0x000000c2b706723e */ /* 0x000fc400000010ff */
[----:B------:R-:W-:Y:S02]  /*e990*/  F2FP.BF16.F32.PACK_AB R7, R63, R62 ;  /* 0x0000003e3f07723e */ /* 0x000fe400000010ff */
[----:B------:R-:W-:Y:S02]  /*e9a0*/  IADD3 R53, P1, R114, 0xa000, RZ ;  /* 0x0000a00072357810 */ /* 0x000fe40007f3e0ff */
[----:B------:R-:W-:Y:S01]  /*e9b0*/  MOV R32, R32 ;  /* 0x0000002000207202 */ /* 0x000fe20000000f00 */
[----:B------:R-:W-:Y:S01]  /*e9c0*/  STSM.16.M88.4 [R208], R4 ;  /* 0x00000004d0007844 */ /* 0x000fe20000000200 */
[----:B------:R-:W-:Y:S02]  /*e9d0*/  F2FP.BF16.F32.PACK_AB R24, R181, R192 ;  /* 0x000000c0b518723e */ /* 0x000fe400000010ff */
[----:B------:R-:W-:Y:S02]  /*e9e0*/  F2FP.BF16.F32.PACK_AB R25, R67, R66 ;  /* 0x000000424319723e */ /* 0x000fe400000010ff */
[----:B------:R-:W-:-:S02]  /*e9f0*/  F2FP.BF16.F32.PACK_AB R26, R179, R182 ;  /* 0x000000b6b31a723e */ /* 0x000fc400000010ff */
[----:B------:R-:W-:Y:S02]  /*ea00*/  F2FP.BF16.F32.PACK_AB R27, R71, R70 ;  /* 0x00000046471b723e */ /* 0x000fe400000010ff */
[----:B------:R-:W-:Y:S02]  /*ea10*/  LOP3.LUT R126, R45, R52, RZ, 0x3c, !PT ;  /* 0x000000342d7e7212 */ /* 0x000fe400078e3cff */
[----:B------:R-:W-:Y:S01]  /*ea20*/  MOV R48, R48 ;  /* 0x0000003000307202 */ /* 0x000fe20000000f00 */
[----:B------:R0:W-:Y:S01]  /*ea30*/  STSM.16.M88.4 [R32], R24 ;  /* 0x0000001820007844 */ /* 0x0001e20000000200 */
[----:B------:R-:W-:Y:S02]  /*ea40*/  F2FP.BF16.F32.PACK_AB R28, R177, R180 ;  /* 0x000000b4b11c723e */ /* 0x000fe400000010ff */
[----:B------:R-:W-:Y:S02]  /*ea50*/  F2FP.BF16.F32.PACK_AB R29, R75, R74 ;  /* 0x0000004a4b1d723e */ /* 0x000fe400000010ff */
[----:B------:R-:W-:-:S02]  /*ea60*/  F2FP.BF16.F32.PACK_AB R30, R175, R178 ;  /* 0x000000b2af1e723e */ /* 0x000fc400000010ff */
[----:B------:R-:W-:Y:S02]  /*ea70*/  F2FP.BF16.F32.PACK_AB R31, R79, R78 ;  /* 0x0000004e4f1f723e */ /* 0x000fe400000010ff */
[----:B------:R-:W-:Y:S02]  /*ea80*/  LOP3.LUT R45, R36, 0x380, RZ, 0xc0, !PT ;  /* 0x00000380242d7812 */ /* 0x000fe400078ec0ff */
[----:B------:R-:W-:Y:S01]  /*ea90*/  LOP3.LUT R72, R73, 0x380, RZ, 0xc0, !PT ;  /* 0x0000038049487812 */ /* 0x000fe200078ec0ff */
[----:B------:R1:W-:Y:S01]  /*eaa0*/  STSM.16.M88.4 [R48], R28 ;  /* 0x0000001c30007844 */ /* 0x0003e20000000200 */
[----:B------:R-:W-:Y:S02]  /*eab0*/  LOP3.LUT R68, R69, 0x380, RZ, 0xc0, !PT ;  /* 0x0000038045447812 */ /* 0x000fe400078ec0ff */
[----:B------:R-:W-:Y:S02]  /*eac0*/  LOP3.LUT R64, R65, 0x380, RZ, 0xc0, !PT ;  /* 0x0000038041407812 */ /* 0x000fe400078ec0ff */
[----:B------:R-:W-:-:S02]  /*ead0*/  LOP3.LUT R60, R61, 0x380, RZ, 0xc0, !PT ;  /* 0x000003803d3c7812 */ /* 0x000fc400078ec0ff */
[----:B------:R-:W-:Y:S02]  /*eae0*/  LOP3.LUT R52, R53, 0x380, RZ, 0xc0, !PT ;  /* 0x0000038035347812 */ /* 0x000fe400078ec0ff */
[----:B------:R-:W-:Y:S02]  /*eaf0*/  SHF.R.U64 R45, R45, 0x3, RZ ;  /* 0x000000032d2d7819 */ /* 0x000fe400000012ff */
[----:B------:R-:W-:Y:S02]  /*eb00*/  MOV R122, R122 ;  /* 0x0000007a007a7202 */ /* 0x000fe40000000f00 */
[----:B0-----:R-:W-:Y:S02]  /*eb10*/  F2FP.BF16.F32.PACK_AB R32, R173, R176 ;  /* 0x000000b0ad20723e */ /* 0x001fe400000010ff */
[----:B------:R-:W-:Y:S02]  /*eb20*/  F2FP.BF16.F32.PACK_AB R33, R83, R82 ;  /* 0x000000525321723e */ /* 0x000fe400000010ff */
[----:B------:R-:W-:-:S02]  /*eb30*/  F2FP.BF16.F32.PACK_AB R34, R171, R174 ;  /* 0x000000aeab22723e */ /* 0x000fc400000010ff */
[----:B------:R-:W-:Y:S02]  /*eb40*/  F2FP.BF16.F32.PACK_AB R35, R87, R86 ;  /* 0x000000565723723e */ /* 0x000fe400000010ff */
[----:B------:R-:W-:Y:S02]  /*eb50*/  SHF.R.U64 R72, R72, 0x3, RZ ;  /* 0x0000000348487819 */ /* 0x000fe400000012ff */
[----:B------:R-:W-:Y:S01]  /*eb60*/  SHF.R.U64 R68, R68, 0x3, RZ ;  /* 0x0000000344447819 */ /* 0x000fe200000012ff */
[----:B------:R0:W-:Y:S01]  /*eb70*/  STSM.16.M88.4 [R122], R32 ;  /* 0x000000207a007844 */ /* 0x0001e20000000200 */
[----:B------:R-:W-:Y:S02]  /*eb80*/  SHF.R.U64 R64, R64, 0x3, RZ ;  /* 0x0000000340407819 */ /* 0x000fe400000012ff */
[----:B------:R-:W-:Y:S02]  /*eb90*/  SHF.R.U64 R60, R60, 0x3, RZ ;  /* 0x000000033c3c7819 */ /* 0x000fe400000012ff */
[----:B------:R-:W-:-:S02]  /*eba0*/  MOV R126, R126 ;  /* 0x0000007e007e7202 */ /* 0x000fc40000000f00 */
[----:B-1----:R-:W-:Y:S02]  /*ebb0*/  F2FP.BF16.F32.PACK_AB R48, R169, R172 ;  /* 0x000000aca930723e */ /* 0x002fe400000010ff */
[----:B------:R-:W-:Y:S02]  /*ebc0*/  F2FP.BF16.F32.PACK_AB R49, R91, R90 ;  /* 0x0000005a5b31723e */ /* 0x000fe400000010ff */
[----:B------:R-:W-:Y:S02]  /*ebd0*/  F2FP.BF16.F32.PACK_AB R50, R93, R170 ;  /* 0x000000aa5d32723e */ /* 0x000fe400000010ff */
[----:B------:R-:W-:Y:S02]  /*ebe0*/  F2FP.BF16.F32.PACK_AB R51, R95, R94 ;  /* 0x0000005e5f33723e */ /* 0x000fe400000010ff */
[----:B------:R-:W-:Y:S02]  /*ebf0*/  SHF.R.U64 R52, R52, 0x3, RZ ;  /* 0x0000000334347819 */ /* 0x000fe400000012ff */
[----:B------:R-:W-:Y:S01]  /*ec00*/  MOV R130, R130 ;  /* 0x0000008200827202 */ /* 0x000fe20000000f00 */
[----:B------:R-:W-:Y:S01]  /*ec10*/  STSM.16.M88.4 [R126], R48 ;  /* 0x000000307e007844 */ /* 0x000fe20000000200 */
[----:B------:R-:W-:-:S02]  /*ec20*/  F2FP.BF16.F32.PACK_AB R4, R97, R156 ;  /* 0x0000009c6104723e */ /* 0x000fc400000010ff */
[----:B------:R-:W-:Y:S02]  /*ec30*/  F2FP.BF16.F32.PACK_AB R5, R99, R98 ;  /* 0x000000626305723e */ /* 0x000fe400000010ff */
[----:B------:R-:W-:Y:S02]  /*ec40*/  F2FP.BF16.F32.PACK_AB R6, R101, R100 ;  /* 0x000000646506723e */ /* 0x000fe400000010ff */
[----:B------:R-:W-:Y:S02]  /*ec50*/  F2FP.BF16.F32.PACK_AB R7, R103, R102 ;  /* 0x000000666707723e */ /* 0x000fe400000010ff */
[----:B------:R-:W-:Y:S02]  /*ec60*/  MOV R134, R134 ;  /* 0x0000008600867202 */ /* 0x000fe40000000f00 */
[----:B------:R-:W-:Y:S01]  /*ec70*/  LOP3.LUT R142, R45, R36, RZ, 0x3c, !PT ;  /* 0x000000242d8e7212 */ /* 0x000fe200078e3cff */
[----:B------:R1:W-:Y:S01]  /*ec80*/  STSM.16.M88.4 [R130], R4 ;  /* 0x0000000482007844 */ /* 0x0003e20000000200 */
[----:B------:R-:W-:-:S02]  /*ec90*/  MOV R138, R138 ;  /* 0x0000008a008a7202 */ /* 0x000fc40000000f00 */
[----:B------:R-:W-:Y:S01]  /*eca0*/  F2FP.BF16.F32.PACK_AB R8, R113, R112 ;  /* 0x000000707108723e */ /* 0x000fe200000010ff */
[----:B------:R-:W-:Y:S01]  /*ecb0*/  STSM.16.M88.4 [R134], R104 ;  /* 0x0000006886007844 */ /* 0x000fe20000000200 */
[----:B------:R-:W-:Y:S02]  /*ecc0*/  F2FP.BF16.F32.PACK_AB R9, R96, R92 ;  /* 0x0000005c6009723e */ /* 0x000fe400000010ff */
[----:B------:R-:W-:Y:S02]  /*ecd0*/  F2FP.BF16.F32.PACK_AB R10, R117, R116 ;  /* 0x00000074750a723e */ /* 0x000fe400000010ff */
[----:B------:R-:W-:Y:S02]  /*ece0*/  F2FP.BF16.F32.PACK_AB R11, R153, R152 ;  /* 0x00000098990b723e */ /* 0x000fe400000010ff */
        /* <DEDUP_REMOVED lines=8> */
[----:B------:R-:W-:Y:S01]  /*ed70*/  LOP3.LUT R52, R52, R53, RZ, 0x3c, !PT ;  /* 0x0000003534347212 */ /* 0x000fe200078e3cff */
[----:B------:R2:W-:Y:S01]  /*ed80*/  STSM.16.M88.4 [R138], R8 ;  /* 0x000000088a007844 */ /* 0x0005e20000000200 */
[----:B------:R-:W-:-:S02]  /*ed90*/  IADD3 R53, P6, R114, 0xb000, RZ ;  /* 0x0000b00072357810 */ /* 0x000fc40007fde0ff */
[C---:B------:R-:W-:Y:S02]  /*eda0*/  IADD3 R45, P5, R114.reuse, 0xc000, RZ ;  /* 0x0000c000722d7810 */ /* 0x040fe40007fbe0ff */
[C---:B------:R-:W-:Y:S02]  /*edb0*/  IADD3 R41, P4, R114.reuse, 0xd000, RZ ;  /* 0x0000d00072297810 */ /* 0x040fe40007f9e0ff */
[----:B------:R-:W-:Y:S02]  /*edc0*/  IADD3 R37, P3, R114, 0xe000, RZ ;  /* 0x0000e00072257810 */ /* 0x000fe40007f7e0ff */
[----:B------:R-:W-:Y:S02]  /*edd0*/  MOV R142, R142 ;  /* 0x0000008e008e7202 */ /* 0x000fe40000000f00 */
[----:B0-----:R-:W-:Y:S02]  /*ede0*/  F2FP.BF16.F32.PACK_AB R122, R125, R124 ;  /* 0x0000007c7d7a723e */ /* 0x001fe400000010ff */
[----:B------:R-:W-:-:S02]  /*edf0*/  F2FP.BF16.F32.PACK_AB R123, R158, R157 ;  /* 0x0000009d9e7b723e */ /* 0x000fc400000010ff */
[----:B------:R-:W-:Y:S02]  /*ee00*/  MOV R146, R146 ;  /* 0x0000009200927202 */ /* 0x000fe40000000f00 */
[----:B-1----:R-:W-:Y:S01]  /*ee10*/  F2FP.BF16.F32.PACK_AB R130, R133, R132 ;  /* 0x000000848582723e */ /* 0x002fe200000010ff */
[----:B------:R0:W-:Y:S01]  /*ee20*/  STSM.16.M88.4 [R142], R120 ;  /* 0x000000788e007844 */ /* 0x0001e20000000200 */
[----:B------:R-:W-:Y:S02]  /*ee30*/  F2FP.BF16.F32.PACK_AB R131, R162, R161 ;  /* 0x000000a1a283723e */ /* 0x000fe400000010ff */
[----:B--2---:R-:W-:Y:S02]  /*ee40*/  F2FP.BF16.F32.PACK_AB R138, R141, R140 ;  /* 0x0000008c8d8a723e */ /* 0x004fe400000010ff */
[----:B------:R-:W-:Y:S01]  /*ee50*/  F2FP.BF16.F32.PACK_AB R139, R166, R165 ;  /* 0x000000a5a68b723e */ /* 0x000fe200000010ff */
[----:B------:R0:W-:Y:S01]  /*ee60*/  STSM.16.M88.4 [R146], R128 ;  /* 0x0000008092007844 */ /* 0x0001e20000000200 */
[----:B------:R-:W-:-:S02]  /*ee70*/  LOP3.LUT R44, R53, 0x380, RZ, 0xc0, !PT ;  /* 0x00000380352c7812 */ /* 0x000fc400078ec0ff */
[----:B------:R-:W-:Y:S01]  /*ee80*/  LOP3.LUT R40, R45, 0x380, RZ, 0xc0, !PT ;  /* 0x000003802d287812 */ /* 0x000fe200078ec0ff */
[----:B------:R0:W-:Y:S01]  /*ee90*/  STSM.16.M88.4 [R38], R136 ;  /* 0x0000008826007844 */ /* 0x0001e20000000200 */
[----:B------:R-:W-:Y:S02]  /*eea0*/  LOP3.LUT R36, R41, 0x380, RZ, 0xc0, !PT ;  /* 0x0000038029247812 */ /* 0x000fe400078ec0ff */
[----:B------:R-:W-:Y:S02]  /*eeb0*/  LOP3.LUT R20, R37, 0x380, RZ, 0xc0, !PT ;  /* 0x0000038025147812 */ /* 0x000fe400078ec0ff */
[----:B------:R-:W-:Y:S02]  /*eec0*/  LOP3.LUT R21, R114, 0x380, RZ, 0xc0, !PT ;  /* 0x0000038072157812 */ /* 0x000fe400078ec0ff */
[----:B------:R-:W-:Y:S02]  /*eed0*/  F2FP.BF16.F32.PACK_AB R4, R145, R144 ;  /* 0x000000909104723e */ /* 0x000fe400000010ff */
[----:B------:R-:W-:-:S02]  /*eee0*/  F2FP.BF16.F32.PACK_AB R5, R168, R167 ;  /* 0x000000a7a805723e */ /* 0x000fc400000010ff */
[----:B------:R-:W-:Y:S02]  /*eef0*/  F2FP.BF16.F32.PACK_AB R6, R149, R148 ;  /* 0x000000949506723e */ /* 0x000fe400000010ff */
[----:B------:R-:W-:Y:S02]  /*ef00*/  F2FP.BF16.F32.PACK_AB R7, R151, R150 ;  /* 0x000000969707723e */ /* 0x000fe400000010ff */
[----:B------:R-:W-:Y:S02]  /*ef10*/  SHF.R.U64 R44, R44, 0x3, RZ ;  /* 0x000000032c2c7819 */ /* 0x000fe400000012ff */
[----:B------:R-:W-:Y:S01]  /*ef20*/  SHF.R.U64 R40, R40, 0x3, RZ ;  /* 0x0000000328287819 */ /* 0x000fe200000012ff */
[----:B------:R0:W-:Y:S01]  /*ef30*/  STSM.16.M88.4 [R39], R4 ;  /* 0x0000000427007844 */ /* 0x0001e20000000200 */
[----:B------:R-:W-:Y:S02]  /*ef40*/  SHF.R.U64 R36, R36, 0x3, RZ ;  /* 0x0000000324247819 */ /* 0x000fe400000012ff */
[----:B------:R-:W-:-:S02]  /*ef50*/  SHF.R.U64 R20, R20, 0x3, RZ ;  /* 0x0000000314147819 */ /* 0x000fc400000012ff */
        /* <DEDUP_REMOVED lines=11> */
[----:B------:R-:W-:Y:S06]  /*f010*/  BAR.SYNC.DEFER_BLOCKING 0x1, 0x100 ;  /* 0x0044000000007b1d */ /* 0x000fec0000010000 */
[----:B0-----:R-:W-:Y:S05]  /*f020*/  @P0 BRA `(.L_x_1818) ;  /* 0x0000000000b80947 */ /* 0x001fea0003800000 */
[----:B------:R-:W0:Y:S01]  /*f030*/  LDC R8, c[0x0][0xbe8] ;  /* 0x0002fa00ff087b82 */ /* 0x000e220000000800 */
[----:B------:R-:W-:Y:S01]  /*f040*/  VIADD R10, R185, UR40 ;  /* 0x00000028b90a7c36 */ /* 0x000fe20008000000 */
[----:B------:R-:W-:Y:S01]  /*f050*/  ULDC.64 UR8, c[0x0][0xb90] ;  /* 0x0002e40000087ab9 */ /* 0x000fe20000000a00 */
[----:B------:R-:W-:Y:S01]  /*f060*/  ULDC.64 UR10, c[0x0][0xb98] ;  /* 0x0002e600000a7ab9 */ /* 0x000fe20000000a00 */
[----:B------:R-:W-:Y:S01]  /*f070*/  UIMAD UR5, UR12, UR8, URZ ;  /* 0x000000080c0572a4 */ /* 0x000fe2000f8e023f */
[----:B------:R-:W-:Y:S01]  /*f080*/  IMAD.MOV.U32 R4, RZ, RZ, R10 ;  /* 0x000000ffff047224 */ /* 0x000fe200078e000a */
[----:B------:R-:W-:Y:S01]  /*f090*/  UIMAD.WIDE.U32 UR6, UR39, UR8, URZ ;  /* 0x00000008270672a5 */ /* 0x000fe2000f8e003f */
[----:B------:R-:W-:Y:S01]  /*f0a0*/  IMAD.MOV R9, RZ, RZ, -R17 ;  /* 0x000000ffff097224 */ /* 0x000fe200078e0a11 */
[----:B------:R-:W-:Y:S01]  /*f0b0*/  UIMAD UR5, UR39, UR9, UR5 ;  /* 0x00000009270572a4 */ /* 0x000fe2000f8e0205 */
[----:B------:R-:W-:Y:S01]  /*f0c0*/  VIADD R13, R16, UR40 ;  /* 0x00000028100d7c36 */ /* 0x000fe20008000000 */
[----:B------:R-:W-:-:S02]  /*f0d0*/  UIMAD UR8, UR13, UR10, URZ ;  /* 0x0000000a0d0872a4 */ /* 0x000fc4000f8e023f */
[----:B------:R-:W-:Y:S02]  /*f0e0*/  UIADD3 UR7, UR7, UR5, URZ ;  /* 0x0000000507077290 */ /* 0x000fe4000fffe03f */
[----:B------:R-:W-:Y:S02]  /*f0f0*/  UIMAD UR8, UR42, UR11, UR8 ;  /* 0x0000000b2a0872a4 */ /* 0x000fe4000f8e0208 */
[----:B------:R-:W-:Y:S01]  /*f100*/  UIMAD.WIDE.U32 UR6, UR42, UR10, UR6 ;  /* 0x0000000a2a0672a5 */ /* 0x000fe2000f8e0006 */
[----:B------:R-:W-:Y:S01]  /*f110*/  ULDC UR5, c[0x0][0xa88] ;  /* 0x0002a20000057ab9 */ /* 0x000fe20000000800 */
[----:B0-----:R-:W-:-:S13]  /*f120*/  ISETP.NE.AND P0, PT, R8, 0x1, PT ;  /* 0x000000010800780c */ /* 0x001fda0003f05270 */
[----:B------:R-:W0:Y:S08]  /*f130*/  @P0 LDC R5, c[0x0][0xbec] ;  /* 0x0002fb00ff050b82 */ /* 0x000e300000000800 */
[----:B------:R-:W1:Y:S01]  /*f140*/  @P0 LDC R6, c[0x0][0xbf0] ;  /* 0x0002fc00ff060b82 */ /* 0x000e620000000800 */
[----:B0-----:R-:W-:-:S05]  /*f150*/  @P0 IMAD.HI.U32 R5, R10, R5, RZ ;  /* 0x000000050a050227 */ /* 0x001fca00078e00ff */
[----:B-1----:R-:W-:-:S04]  /*f160*/  @P0 SHF.R.U32.HI R4, RZ, R6, R5 ;  /* 0x00000006ff040219 */ /* 0x002fc80000011605 */
[--C-:B------:R-:W-:Y:S01]  /*f170*/  SHF.R.S32.HI R5, RZ, 0x1f, R4.reuse ;  /* 0x0000001fff057819 */ /* 0x100fe20000011404 */
[----:B------:R-:W-:Y:S01]  /*f180*/  IMAD.MOV R7, RZ, RZ, -R4 ;  /* 0x000000ffff077224 */ /* 0x000fe200078e0a04 */
[----:B------:R-:W-:-:S03]  /*f190*/  IADD3 R4, P0, R4, UR6, RZ ;  /* 0x0000000604047c10 */ /* 0x000fc6000ff1e0ff */
[C---:B------:R-:W-:Y:S02]  /*f1a0*/  IMAD R7, R8.reuse, R7, R10 ;  /* 0x0000000708077224 */ /* 0x040fe400078e020a */
[----:B------:R-:W-:Y:S02]  /*f1b0*/  IMAD.U32 R10, RZ, RZ, UR8 ;  /* 0x00000008ff0a7e24 */ /* 0x000fe4000f8e00ff */
[----:B------:R-:W-:Y:S01]  /*f1c0*/  IMAD R8, R8, UR5, RZ ;  /* 0x0000000508087c24 */ /* 0x000fe2000f8e02ff */
[----:B------:R-:W-:Y:S02]  /*f1d0*/  SHF.R.S32.HI R6, RZ, 0x1f, R7 ;  /* 0x0000001fff067819 */ /* 0x000fe40000011407 */
[----:B------:R-:W-:Y:S01]  /*f1e0*/  IADD3.X R5, R5, UR7, R10, P0, !PT ;  /* 0x0000000705057c10 */ /* 0x000fe200087fe40a */
[----:B------:R-:W-:Y:S02]  /*f1f0*/  ULDC.64 UR6, c[0x0][0xb88] ;  /* 0x0002e20000067ab9 */ /* 0x000fe40000000a00 */
[----:B------:R-:W-:-:S02]  /*f200*/  IMAD R6, R6, UR6, RZ ;  /* 0x0000000606067c24 */ /* 0x000fc4000f8e02ff */
[----:B------:R-:W-:-:S04]  /*f210*/  IMAD.WIDE.U32 R4, R7, UR6, R4 ;  /* 0x0000000607047c25 */ /* 0x000fc8000f8e0004 */
[----:B------:R-:W-:Y:S01]  /*f220*/  IMAD R7, R7, UR7, R6 ;  /* 0x0000000707077c24 */ /* 0x000fe2000f8e0206 */
[----:B------:R-:W-:Y:S02]  /*f230*/  ULDC.64 UR6, c[0x0][0xb50] ;  /* 0x0002d40000067ab9 */ /* 0x000fe40000000a00 */
        /* <DEDUP_REMOVED lines=13> */
.L_x_1818:
[----:B------:R-:W1:Y:S01]  /*f310*/  LDC R15, c[0x0][0xbe8] ;  /* 0x0002fa00ff0f7b82 */ /* 0x000e620000000800 */
[----:B------:R-:W-:Y:S01]  /*f320*/  ULDC UR10, c[0x0][0xac8] ;  /* 0x0002b200000a7ab9 */ /* 0x000fe20000000800 */
[----:B------:R-:W-:Y:S01]  /*f330*/  ULDC.64 UR8, c[0x0][0xae8] ;  /* 0x0002ba0000087ab9 */ /* 0x000fe20000000a00 */
[----:B------:R-:W-:Y:S01]  /*f340*/  ISETP.GE.AND P0, PT, R191, UR10, PT ;  /* 0x0000000abf007c0c */ /* 0x000fe2000bf06270 */
[----:B------:R-:W5:Y:S01]  /*f350*/  LD.E.128 R112, desc[UR46][R114.64] ;  /* 0x0000002e72707980 */ /* 0x000f62000c101d00 */
[----:B------:R-:W-:Y:S02]  /*f360*/  ISETP.GE.AND P1, PT, R184, UR10, PT ;  /* 0x0000000ab8007c0c */ /* 0x000fe4000bf26270 */
[----:B0-----:R-:W-:Y:S01]  /*f370*/  SEL R3, RZ, 0xffffffff, P0 ;  /* 0xffffffffff037807 */ /* 0x001fe20000000000 */
[----:B------:R-:W5:Y:S01]  /*f380*/  LD.E.128 R88, desc[UR46][R88.64] ;  /* 0x0000002e58587980 */ /* 0x000f62000c101d00 */
[----:B------:R-:W-:Y:S02]  /*f390*/  ISETP.GE.AND P0, PT, R190, UR10, PT ;  /* 0x0000000abe007c0c */ /* 0x000fe4000bf06270 */
[----:B------:R-:W-:Y:S01]  /*f3a0*/  SEL R0, RZ, 0x1, P1 ;  /* 0x00000001ff007807 */ /* 0x000fe20000800000 */
[----:B------:R-:W-:Y:S01]  /*f3b0*/  IMAD.SHL.U32 R11, R3, 0x2, RZ ;  /* 0x00000002030b7824 */ /* 0x000fe200078e00ff */
[----:B------:R-:W5:Y:S04]  /*f3c0*/  LD.E.128 R84, desc[UR46][R84.64] ;  /* 0x0000002e54547980 */ /* 0x000f68000c101d00 */
[----:B------:R-:W5:Y:S04]  /*f3d0*/  LD.E.128 R80, desc[UR46][R80.64] ;  /* 0x0000002e50507980 */ /* 0x000f68000c101d00 */
[----:B------:R-:W5:Y:S01]  /*f3e0*/  LD.E.128 R76, desc[UR46][R76.64] ;  /* 0x0000002e4c4c7980 */ /* 0x000f62000c101d00 */
[----:B-1----:R-:W-:-:S03]  /*f3f0*/  ISETP.NE.AND P2, PT, R15, 0x1, PT ;  /* 0x000000010f00780c */ /* 0x002fc60003f45270 */
[----:B------:R-:W5:Y:S01]  /*f400*/  LD.E.128 R72, desc[UR46][R72.64] ;  /* 0x0000002e48487980 */ /* 0x000f62000c101d00 */
[----:B------:R-:W-:Y:S02]  /*f410*/  SEL R3, RZ, 0xffffffff, P0 ;  /* 0xffffffffff037807 */ /* 0x000fe40000000000 */
[----:B------:R-:W-:Y:S01]  /*f420*/  LOP3.LUT R0, R11, 0x2, R0, 0xe2, !PT ;  /* 0x000000020b007812 */ /* 0x000fe200078ee200 */
[----:B------:R-:W5:Y:S04]  /*f430*/  LD.E.128 R68, desc[UR46][R68.64] ;  /* 0x0000002e44447980 */ /* 0x000f68000c101d00 */
[----:B------:R-:W5:Y:S02]  /*f440*/  LD.E.128 R64, desc[UR46][R64.64] ;  /* 0x0000002e40407980 */ /* 0x000f64000c101d00 */
[----:B------:R-:W0:Y:S01]  /*f450*/  @P2 LDC R9, c[0x0][0xbec] ;  /* 0x0002fb00ff092b82 */ /* 0x000e220000000800 */
[----:B------:R-:W-:Y:S01]  /*f460*/  IMAD.SHL.U32 R3, R3, 0x4, RZ ;  /* 0x0000000403037824 */ /* 0x000fe200078e00ff */
[----:B------:R-:W-:Y:S01]  /*f470*/  ISETP.GE.AND P0, PT, R189, UR10, PT ;  /* 0x0000000abd007c0c */ /* 0x000fe2000bf06270 */
[----:B------:R-:W5:Y:S04]  /*f480*/  LD.E.128 R60, desc[UR46][R60.64] ;  /* 0x0000002e3c3c7980 */ /* 0x000f68000c101d00 */
[----:B------:R-:W5:Y:S01]  /*f490*/  LD.E.128 R56, desc[UR46][R56.64] ;  /* 0x0000002e38387980 */ /* 0x000f62000c101d00 */
[----:B------:R-:W1:Y:S01]  /*f4a0*/  @P2 LDC R11, c[0x0][0xbf0] ;  /* 0x0002fc00ff0b2b82 */ /* 0x000e620000000800 */
[----:B------:R-:W-:Y:S01]  /*f4b0*/  LOP3.LUT R3, R3, 0x4, R0, 0xe2, !PT ;  /* 0x0000000403037812 */ /* 0x000fe200078ee200 */
[----:B------:R-:W-:Y:S01]  /*f4c0*/  IMAD R0, R210, 0x20, R211 ;  /* 0x00000020d2007824 */ /* 0x000fe200078e02d3 */
[----:B------:R-:W-:Y:S01]  /*f4d0*/  SEL R8, RZ, 0xffffffff, P0 ;  /* 0xffffffffff087807 */ /* 0x000fe20000000000 */
[----:B------:R-:W5:Y:S01]  /*f4e0*/  LD.E.128 R52, desc[UR46][R52.64] ;  /* 0x0000002e34347980 */ /* 0x000f62000c101d00 */
[----:B------:R-:W-:Y:S01]  /*f4f0*/  ISETP.GE.AND P0, PT, R188, UR10, PT ;  /* 0x0000000abc007c0c */ /* 0x000fe2000bf06270 */
[----:B------:R-:W-:Y:S01]  /*f500*/  UIMAD UR5, UR12, UR8, URZ ;  /* 0x000000080c0572a4 */ /* 0x000fe2000f8e023f */
[----:B------:R-:W-:Y:S01]  /*f510*/  VIADD R14, R0, UR40 ;  /* 0x00000028000e7c36 */ /* 0x000fe20008000000 */
[----:B------:R-:W5:Y:S01]  /*f520*/  LD.E.128 R44, desc[UR46][R44.64] ;  /* 0x0000002e2c2c7980 */ /* 0x000f62000c101d00 */
[----:B------:R-:W-:Y:S01]  /*f530*/  SEL R0, RZ, 0xffffffff, P0 ;  /* 0xffffffffff007807 */ /* 0x000fe20000000000 */
[----:B------:R-:W-:Y:S01]  /*f540*/  UIMAD.WIDE.U32 UR6, UR39, UR8, URZ ;  /* 0x00000008270672a5 */ /* 0x000fe2000f8e003f */
[----:B------:R-:W-:Y:S01]  /*f550*/  IMAD.SHL.U32 R8, R8, 0x8, RZ ;  /* 0x0000000808087824 */ /* 0x000fe200078e00ff */
[----:B------:R-:W-:Y:S01]  /*f560*/  UIMAD UR5, UR39, UR9, UR5 ;  /* 0x00000009270572a4 */ /* 0x000fe2000f8e0205 */
[----:B------:R-:W5:Y:S01]  /*f570*/  LD.E.128 R40, desc[UR46][R40.64] ;  /* 0x0000002e28287980 */ /* 0x000f62000c101d00 */
[----:B------:R-:W-:Y:S01]  /*f580*/  IMAD.SHL.U32 R13, R0, 0x10, RZ ;  /* 0x00000010000d7824 */ /* 0x000fe200078e00ff */
[----:B------:R-:W-:Y:S01]  /*f590*/  ULDC.64 UR8, c[0x0][0xaf0] ;  /* 0x0002bc0000087ab9 */ /* 0x000fe20000000a00 */
[----:B0-----:R-:W-:Y:S01]  /*f5a0*/  @P2 IMAD.HI.U32 R0, R14, R9, RZ ;  /* 0x000000090e002227 */ /* 0x001fe200078e00ff */
[----:B------:R-:W-:Y:S01]  /*f5b0*/  UIADD3 UR7, UR7, UR5, URZ ;  /* 0x0000000507077290 */ /* 0x000fe2000fffe03f */
[----:B------:R-:W-:Y:S01]  /*f5c0*/  LOP3.LUT R8, R8, 0x8, R3, 0xe2, !PT ;  /* 0x0000000808087812 */ /* 0x000fe200078ee203 */
[----:B------:R-:W-:Y:S01]  /*f5d0*/  UIMAD UR5, UR13, UR8, URZ ;  /* 0x000000080d0572a4 */ /* 0x000fe2000f8e023f */
[----:B------:R-:W-:Y:S01]  /*f5e0*/  IMAD.MOV.U32 R3, RZ, RZ, R14 ;  /* 0x000000ffff037224 */ /* 0x000fe200078e000e */
[----:B------:R-:W-:Y:S01]  /*f5f0*/  UIMAD.WIDE.U32 UR6, UR42, UR8, UR6 ;  /* 0x000000082a0672a5 */ /* 0x000fe2000f8e0006 */
[----:B------:R-:W5:Y:S01]  /*f600*/  LD.E.128 R36, desc[UR46][R36.64] ;  /* 0x0000002e24247980 */ /* 0x000f62000c101d00 */
[----:B-1----:R-:W-:Y:S01]  /*f610*/  @P2 SHF.R.U32.HI R3, RZ, R11, R0 ;  /* 0x0000000bff032219 */ /* 0x002fe20000011600 */
[----:B------:R-:W-:Y:S01]  /*f620*/  UIMAD UR5, UR42, UR9, UR5 ;  /* 0x000000092a0572a4 */ /* 0x000fe2000f8e0205 */
[----:B------:R-:W-:Y:S01]  /*f630*/  LOP3.LUT R10, R13, 0x10, R8, 0xe2, !PT ;  /* 0x000000100d0a7812 */ /* 0x000fe200078ee208 */
[----:B------:R0:W5:Y:S01]  /*f640*/  LD.E.128 R4, desc[UR46][R20.64] ;  /* 0x0000002e14047980 */ /* 0x000162000c101d00 */
        /* <DEDUP_REMOVED lines=10> */
[----:B------:R-:W-:Y:S01]  /*f6f0*/  @!PT LDS RZ, [RZ] ;  /* 0x00000000fffff984 */ /* 0x000fe20000000800 */
[----:B------:R-:W-:Y:S01]  /*f700*/  @!PT LDS RZ, [RZ] ;  /* 0x00000000fffff984 */ /* 0x000fe20000000800 */
[----:B------:R-:W-:Y:S01]  /*f710*/  @!PT LDS RZ, [RZ] ;  /* 0x00000000fffff984 */ /* 0x000fe20000000800 */
[----:B------:R-:W-:Y:S01]  /*f720*/  @!PT LDS RZ, [RZ] ;  /* 0x00000000fffff984 */ /* 0x000fe20000000800 */
[----:B------:R1:W-:Y:S06]  /*f730*/  MEMBAR.ALL.CTA ;  /* 0x0000000000007992 */ /* 0x0003ec0000008000 */
[----:B-1----:R-:W1:Y:S01]  /*f740*/  FENCE.VIEW.ASYNC.S ;  /* 0x00000000000073c6 */ /* 0x002e620000000000 */
[----:B------:R-:W-:Y:S01]  /*f750*/  IMAD R11, R15, R13, R14 ;  /* 0x0000000d0f0b7224 */ /* 0x000fe200078e020e */
[----:B------:R-:W-:Y:S01]  /*f760*/  ISETP.GE.AND P0, PT, R214, UR10, PT ;  /* 0x0000000ad6007c0c */ /* 0x000fe2000bf06270 */
[----:B------:R-:W-:Y:S01]  /*f770*/  IMAD.U32 R9, RZ, RZ, UR5 ;  /* 0x00000005ff097e24 */ /* 0x000fe2000f8e00ff */
[----:B------:R-:W-:Y:S01]  /*f780*/  ULDC UR8, c[0x0][0xa88] ;  /* 0x0002a20000087ab9 */ /* 0x000fe20000000800 */
[----:B0-----:R-:W-:Y:S01]  /*f790*/  IMAD.SHL.U32 R21, R0, 0x20, RZ ;  /* 0x0000002000157824 */ /* 0x001fe200078e00ff */
[----:B------:R-:W-:Y:S01]  /*f7a0*/  SHF.R.S32.HI R0, RZ, 0x1f, R11 ;  /* 0x0000001fff007819 */ /* 0x000fe2000001140b */
[C---:B------:R-:W-:Y:S01]  /*f7b0*/  IMAD R13, R3.reuse, UR7, R12 ;  /* 0x00000007030d7c24 */ /* 0x040fe2000f8e020c */
[----:B------:R-:W-:Y:S01]  /*f7c0*/  UIADD3 UR5, UR43, 0x28c20, URZ ;  /* 0x00028c202b057890 */ /* 0x000fe2000fffe03f */
[----:B------:R-:W-:Y:S01]  /*f7d0*/  IMAD.WIDE.U32 R8, R3, UR6, R8 ;  /* 0x0000000603087c25 */ /* 0x000fe2000f8e0008 */
[----:B------:R-:W-:Y:S01]  /*f7e0*/  ULDC.64 UR6, c[0x0][0xad8] ;  /* 0x0002b60000067ab9 */ /* 0x000fe20000000a00 */
[----:B------:R-:W-:Y:S01]  /*f7f0*/  SEL R3, RZ, 0x40, P0 ;  /* 0x00000040ff037807 */ /* 0x000fe20000000000 */
[----:B------:R-:W-:Y:S01]  /*f800*/  UPRMT UR5, URZ, 0x654, UR5 ;  /* 0x000006543f057896 */ /* 0x000fe20008000005 */
[----:B------:R-:W-:Y:S01]  /*f810*/  IMAD.IADD R9, R9, 0x1, R13 ;  /* 0x0000000109097824 */ /* 0x000fe200078e020d */
[----:B------:R-:W-:Y:S01]  /*f820*/  ISETP.GE.AND P0, PT, R213, UR10, PT ;  /* 0x0000000ad5007c0c */ /* 0x000fe2000bf06270 */
[----:B------:R-:W-:Y:S01]  /*f830*/  IMAD R0, R0, UR6, RZ ;  /* 0x0000000600007c24 */ /* 0x000fe2000f8e02ff */
[----:B------:R-:W-:Y:S01]  /*f840*/  LOP3.LUT R10, R21, 0x20, R10, 0xe2, !PT ;  /* 0x00000020150a7812 */ /* 0x000fe200078ee20a */
[----:B------:R-:W-:Y:S01]  /*f850*/  VIADD R28, R211, UR40 ;  /* 0x00000028d31c7c36 */ /* 0x000fe20008000000 */
[----:B------:R-:W-:Y:S01]  /*f860*/  BSSY B1, `(.L_x_1819) ;  /* 0x000002f000017945 */ /* 0x000fe20003800000 */
[----:B------:R-:W-:Y:S01]  /*f870*/  IMAD R29, R15, UR8, RZ ;  /* 0x000000080f1d7c24 */ /* 0x000fe2000f8e02ff */
[----:B------:R-:W-:Y:S01]  /*f880*/  LOP3.LUT R3, R10, R3, RZ, 0xfc, !PT ;  /* 0x000000030a037212 */ /* 0x000fe200078efcff */
[C---:B------:R-:W-:Y:S01]  /*f890*/  IMAD R13, R11.reuse, UR7, R0 ;  /* 0x000000070b0d7c24 */ /* 0x040fe2000f8e0200 */
[----:B------:R-:W-:Y:S01]  /*f8a0*/  SEL R0, RZ, 0x80, P0 ;  /* 0x00000080ff007807 */ /* 0x000fe20000000000 */
[----:B------:R-:W-:Y:S01]  /*f8b0*/  IMAD.WIDE.U32 R8, R11, UR6, R8 ;  /* 0x000000060b087c25 */ /* 0x000fe2000f8e0008 */
[----:B------:R-:W-:Y:S01]  /*f8c0*/  ISETP.GE.AND P0, PT, R28, R29, PT ;  /* 0x0000001d1c00720c */ /* 0x000fe20003f06270 */
[----:B------:R-:W-:Y:S01]  /*f8d0*/  ULDC.64 UR6, c[0x0][0xa80] ;  /* 0x0002a00000067ab9 */ /* 0x000fe20000000a00 */
[----:B-1----:R-:W-:Y:S01]  /*f8e0*/  SYNCS.ARRIVE.TRANS64.RED.A1T0 RZ, [UR5], RZ ;  /* 0x000000ffffff79a7 */ /* 0x002fe20008100405 */
[----:B------:R-:W-:Y:S01]  /*f8f0*/  IMAD.IADD R9, R9, 0x1, R13 ;  /* 0x0000000109097824 */ /* 0x000fe200078e020d */
[----:B------:R-:W-:-:S02]  /*f900*/  LEA R26, P1, R8, UR6, 0x1 ;  /* 0x00000006081a7c11 */ /* 0x000fc4000f8208ff */
[----:B------:R-:W-:Y:S02]  /*f910*/  LOP3.LUT R0, R3, R0, RZ, 0xfc, !PT ;  /* 0x0000000003007212 */ /* 0x000fe400078efcff */
        /* <DEDUP_REMOVED lines=35> */
.L_x_1820:
[----:B------:R-:W-:Y:S05]  /*fb50*/  BSYNC B1 ;  /* 0x0000000000017941 */ /* 0x000fea0003800000 */
.L_x_1819:
[----:B---3-5:R-:W-:Y:S01]  /*fb60*/  VIADD R4, R28, 0x20 ;  /* 0x000000201c047836 */ /* 0x028fe20000000000 */
        /* <DEDUP_REMOVED lines=20> */
[-C--:B------:R-:W-:Y:S02]  /*fcb0*/  @!P2 LEA.HI.X R13, R189, R7.reuse, R221, 0x1, P5 ;  /* 0x00000007bd0da211 */ /* 0x080fe400028f0cdd */
[CC--:B------:R-:W-:Y:S02]  /*fcc0*/  @!P0 LEA R14, P3, R187.reuse, R6.reuse, 0x1 ;  /* 0x00000006bb0e8211 */ /* 0x0c0fe400078608ff */
[-C--:B0-----:R-:W-:Y:S01]  /*fcd0*/  @!P1 LEA R4, P6, R188, R6.reuse, 0x1 ;  /* 0x00000006bc049211 */ /* 0x081fe200078c08ff */
[----:B------:R4:W-:Y:S01]  /*fce0*/  @!P2 ST.E.128 desc[UR46][R12.64], R64 ;  /* 0x000000400c00a985 */ /* 0x0009e2000c101d2e */
[----:B------:R-:W-:Y:S02]  /*fcf0*/  @P4 LEA R20, P5, R214, R6, 0x1 ;  /* 0x00000006d6144211 */ /* 0x000fe400078a08ff */
[-C--:B------:R-:W-:Y:S02]  /*fd00*/  @!P1 LEA.HI.X R5, R188, R7.reuse, R220, 0x1, P6 ;  /* 0x00000007bc059211 */ /* 0x080fe400030f0cdc */
[----:B------:R-:W-:-:S02]  /*fd10*/  @!P0 LEA.HI.X R15, R187, R7, R219, 0x1, P3 ;  /* 0x00000007bb0f8211 */ /* 0x000fc400018f0cdb */
        /* <DEDUP_REMOVED lines=10> */
.L_x_1817:
[----:B------:R-:W0:Y:S01]  /*fdc0*/  LDC R10, c[0x0][0xbe8] ;  /* 0x0002fa00ff0a7b82 */ /* 0x000e220000000800 */
[----:B------:R-:W-:Y:S01]  /*fdd0*/  ISETP.GE.AND P2, PT, R216, 0x40, PT ;  /* 0x00000040d800780c */ /* 0x000fe20003f46270 */
[----:B------:R-:W-:Y:S01]  /*fde0*/  ULDC UR12, c[0x0][0xac8] ;  /* 0x0002b200000c7ab9 */ /* 0x000fe20000000800 */
[----:B------:R-:W-:Y:S01]  /*fdf0*/  IMAD R0, R210, 0x20, R211 ;  /* 0x00000020d2007824 */ /* 0x000fe200078e02d3 */
[----:B------:R-:W-:Y:S01]  /*fe00*/  ISETP.GE.AND P4, PT, R184, UR12, PT ;  /* 0x0000000cb8007c0c */ /* 0x000fe2000bf86270 */
[----:B------:R-:W-:Y:S01]  /*fe10*/  USHF.R.S32.HI UR8, URZ, 0x1f, UR39 ;  /* 0x0000001f3f087899 */ /* 0x000fe20008011427 */
[----:B------:R-:W-:Y:S01]  /*fe20*/  ISETP.GE.AND P3, PT, R191, UR12, PT ;  /* 0x0000000cbf007c0c */ /* 0x000fe2000bf66270 */
[----:B------:R-:W-:Y:S01]  /*fe30*/  USHF.R.S32.HI UR9, URZ, 0x1f, UR42 ;  /* 0x0000001f3f097899 */ /* 0x000fe2000801142a */
[----:B------:R-:W-:Y:S01]  /*fe40*/  BSSY B1, `(.L_x_1822) ;  /* 0x0000031000017945 */ /* 0x000fe20003800000 */
[----:B------:R-:W-:Y:S01]  /*fe50*/  ISETP.GE.AND P1, PT, R190, UR12, PT ;  /* 0x0000000cbe007c0c */ /* 0x000fe2000bf26270 */
[----:B------:R-:W-:Y:S01]  /*fe60*/  VIADD R8, R0, UR40 ;  /* 0x0000002800087c36 */ /* 0x000fe20008000000 */
[----:B------:R-:W-:-:S02]  /*fe70*/  SEL R12, RZ, 0x1, P4 ;  /* 0x00000001ff0c7807 */ /* 0x000fc40002000000 */
[----:B------:R-:W-:Y:S02]  /*fe80*/  SEL R13, RZ, 0xffffffff, P3 ;  /* 0xffffffffff0d7807 */ /* 0x000fe40001800000 */
[----:B0-----:R-:W-:-:S13]  /*fe90*/  ISETP.NE.AND P0, PT, R10, 0x1, PT ;  /* 0x000000010a00780c */ /* 0x001fda0003f05270 */
[----:B------:R-:W0:Y:S08]  /*fea0*/  @P0 LDC R9, c[0x0][0xbec] ;  /* 0x0002fb00ff090b82 */ /* 0x000e300000000800 */
[----:B------:R-:W1:Y:S01]  /*feb0*/  @P0 LDC R11, c[0x0][0xbf0] ;  /* 0x0002fc00ff0b0b82 */ /* 0x000e620000000800 */
[----:B------:R-:W-:Y:S05]  /*fec0*/  @P2 BRA `(.L_x_1823) ;  /* 0x0000000000a02947 */ /* 0x000fea0003800000 */
[----:B------:R-:W2:Y:S01]  /*fed0*/  S2R R6, SR_TID.X ;  /* 0x0000000000067919 */ /* 0x000ea20000002100 */
[----:B------:R-:W3:Y:S01]  /*fee0*/  LDC R5, c[0x0][0xbe8] ;  /* 0x0002fa00ff057b82 */ /* 0x000ee20000000800 */
[----:B------:R-:W-:Y:S01]  /*fef0*/  IMAD.U32 R7, RZ, RZ, UR40 ;  /* 0x00000028ff077e24 */ /* 0x000fe2000f8e00ff */
[----:B------:R-:W-:Y:S02]  /*ff00*/  ULDC UR5, c[0x0][0xa88] ;  /* 0x0002a20000057ab9 */ /* 0x000fe40000000800 */
[----:B---3--:R-:W-:Y:S02]  /*ff10*/  IMAD R3, R5, UR5, RZ ;  /* 0x0000000505037c24 */ /* 0x008fe4000f8e02ff */
[----:B--2---:R-:W-:-:S04]  /*ff20*/  IADD3 R6, R7, -0x80, R6 ;  /* 0xffffff8007067810 */ /* 0x004fc80007ffe006 */
[----:B------:R-:W-:-:S13]  /*ff30*/  ISETP.GE.AND P2, PT, R6, R3, PT ;  /* 0x000000030600720c */ /* 0x000fda0003f46270 */
[----:B------:R-:W-:Y:S05]  /*ff40*/  @P2 BRA `(.L_x_1823) ;  /* 0x0000000000802947 */ /* 0x000fea0003800000 */
[----:B------:R-:W-:Y:S01]  /*ff50*/  ISETP.NE.AND P2, PT, R5, 0x1, PT ;  /* 0x000000010500780c */ /* 0x000fe20003f45270 */
[----:B------:R-:W-:Y:S01]  /*ff60*/  ULDC.64 UR10, c[0x0][0xb90] ;  /* 0x0002e400000a7ab9 */ /* 0x000fe20000000a00 */
[----:B------:R-:W-:Y:S01]  /*ff70*/  IMAD.MOV.U32 R4, RZ, RZ, R6 ;  /* 0x000000ffff047224 */ /* 0x000fe200078e0006 */
[----:B------:R-:W-:Y:S02]  /*ff80*/  UIMAD UR5, UR8, UR10, URZ ;  /* 0x0000000a080572a4 */ /* 0x000fe4000f8e023f */
[----:B------:R-:W-:Y:S02]  /*ff90*/  UIMAD.WIDE.U32 UR6, UR39, UR10, URZ ;  /* 0x0000000a270672a5 */ /* 0x000fe4000f8e003f */
[----:B------:R-:W-:-:S03]  /*ffa0*/  UIMAD UR5, UR39, UR11, UR5 ;  /* 0x0000000b270572a4 */ /* 0x000fc6000f8e0205 */
[----:B------:R-:W-:Y:S01]  /*ffb0*/  ULDC.64 UR10, c[0x0][0xb98] ;  /* 0x0002e600000a7ab9 */ /* 0x000fe20000000a00 */
[----:B------:R-:W-:Y:S02]  /*ffc0*/  UIADD3 UR7, UR7, UR5, URZ ;  /* 0x0000000507077290 */ /* 0x000fe4000fffe03f */
[----:B------:R-:W2:Y:S01]  /*ffd0*/  @P2 LDC R3, c[0x0][0xbec] ;  /* 0x0002fb00ff032b82 */ /* 0x000ea20000000800 */
[----:B------:R-:W-:Y:S02]  /*ffe0*/  UIMAD UR5, UR9, UR10, URZ ;  /* 0x0000000a090572a4 */ /* 0x000fe4000f8e023f */
[----:B------:R-:W-:Y:S02]  /*fff0*/  UIMAD.WIDE.U32 UR6, UR42, UR10, UR6 ;  /* 0x0000000a2a0672a5 */ /* 0x000fe4000f8e0006 */
[----:B------:R-:W-:-:S03]  /*10000*/  UIMAD UR5, UR42, UR11, UR5 ;  /* 0x0000000b2a0572a4 */ /* 0x000fc6000f8e0205 */
[----:B------:R-:W3:Y:S01]  /*10010*/  @P2 LDC R7, c[0x0][0xbf0] ;  /* 0x0002fc00ff072b82 */ /* 0x000ee20000000800 */
[----:B------:R-:W-:Y:S01]  /*10020*/  ULDC.64 UR10, c[0x0][0xb88] ;  /* 0x0002e200000a7ab9 */ /* 0x000fe20000000a00 */
[----:B--2---:R-:W-:-:S05]  /*10030*/  @P2 IMAD.HI.U32 R0, R6, R3, RZ ;  /* 0x0000000306002227 */ /* 0x004fca00078e00ff */
[----:B---3--:R-:W-:-:S05]  /*10040*/  @P2 SHF.R.U32.HI R4, RZ, R7, R0 ;  /* 0x00000007ff042219 */ /* 0x008fca0000011600 */
[----:B------:R-:W-:-:S04]  /*10050*/  IMAD.MOV R3, RZ, RZ, -R4 ;  /* 0x000000ffff037224 */ /* 0x000fc800078e0a04 */
[----:B------:R-:W-:Y:S01]  /*10060*/  IMAD R3, R5, R3, R6 ;  /* 0x0000000305037224 */ /* 0x000fe200078e0206 */
[----:B------:R-:W-:Y:S01]  /*10070*/  SHF.R.S32.HI R5, RZ, 0x1f, R4 ;  /* 0x0000001fff057819 */ /* 0x000fe20000011404 */
[----:B------:R-:W-:Y:S01]  /*10080*/  IMAD.U32 R6, RZ, RZ, UR5 ;  /* 0x00000005ff067e24 */ /* 0x000fe2000f8e00ff */
        /* <DEDUP_REMOVED lines=12> */
.L_x_1823:
[----:B------:R-:W-:Y:S05]  /*10150*/  BSYNC B1 ;  /* 0x0000000000017941 */ /* 0x000fea0003800000 */
.L_x_1822:
[----:B------:R-:W-:Y:S01]  /*10160*/  SEL R0, RZ, 0xffffffff, P1 ;  /* 0xffffffffff007807 */ /* 0x000fe20000800000 */
[----:B------:R-:W-:Y:S01]  /*10170*/  ULDC.64 UR10, c[0x0][0xae8] ;  /* 0x0002ba00000a7ab9 */ /* 0x000fe20000000a00 */
[----:B------:R-:W-:Y:S01]  /*10180*/  IMAD.SHL.U32 R13, R13, 0x2, RZ ;  /* 0x000000020d0d7824 */ /* 0x000fe200078e00ff */
[----:B------:R-:W-:Y:S01]  /*10190*/  UIMAD UR5, UR8, UR10, URZ ;  /* 0x0000000a080572a4 */ /* 0x000fe2000f8e023f */
[----:B------:R-:W-:Y:S01]  /*101a0*/  ISETP.GE.AND P1, PT, R189, UR12, PT ;  /* 0x0000000cbd007c0c */ /* 0x000fe2000bf26270 */
[----:B------:R-:W-:Y:S01]  /*101b0*/  IMAD.SHL.U32 R5, R0, 0x4, RZ ;  /* 0x0000000400057824 */ /* 0x000fe200078e00ff */
[----:B------:R-:W-:Y:S01]  /*101c0*/  UIMAD.WIDE.U32 UR6, UR39, UR10, URZ ;  /* 0x0000000a270672a5 */ /* 0x000fe2000f8e003f */
[----:B0-----:R-:W-:Y:S01]  /*101d0*/  @P0 IMAD.HI.U32 R0, R8, R9, RZ ;  /* 0x0000000908000227 */ /* 0x001fe200078e00ff */
[----:B------:R-:W-:Y:S01]  /*101e0*/  UIMAD UR5, UR39, UR11, UR5 ;  /* 0x0000000b270572a4 */ /* 0x000fe2000f8e0205 */
[----:B------:R-:W-:Y:S01]  /*101f0*/  LOP3.LUT R12, R13, 0x2, R12, 0xe2, !PT ;  /* 0x000000020d0c7812 */ /* 0x000fe200078ee20c */
[----:B------:R-:W-:Y:S01]  /*10200*/  BSSY B1, `(.L_x_1824) ;  /* 0x0000055000017945 */ /* 0x000fe20003800000 */
[----:B--2---:R-:W-:Y:S01]  /*10210*/  IMAD.MOV.U32 R3, RZ, RZ, R8 ;  /* 0x000000ffff037224 */ /* 0x004fe200078e0008 */
[----:B-1----:R-:W-:Y:S01]  /*10220*/  @P0 SHF.R.U32.HI R3, RZ, R11, R0 ;  /* 0x0000000bff030219 */ /* 0x002fe20000011600 */
[----:B------:R-:W-:Y:S01]  /*10230*/  ULDC.64 UR10, c[0x0][0xaf0] ;  /* 0x0002bc00000a7ab9 */ /* 0x000fe20000000a00 */
[----:B------:R-:W-:Y:S01]  /*10240*/  SEL R0, RZ, 0xffffffff, P1 ;  /* 0xffffffffff007807 */ /* 0x000fe20000800000 */
[----:B------:R-:W-:Y:S01]  /*10250*/  UIADD3 UR7, UR7, UR5, URZ ;  /* 0x0000000507077290 */ /* 0x000fe2000fffe03f */
[----:B------:R-:W-:Y:S01]  /*10260*/  LOP3.LUT R12, R5, 0x4, R12, 0xe2, !PT ;  /* 0x00000004050c7812 */ /* 0x000fe200078ee20c */
[----:B------:R-:W-:Y:S01]  /*10270*/  UIMAD UR5, UR9, UR10, URZ ;  /* 0x0000000a090572a4 */ /* 0x000fe2000f8e023f */
[----:B------:R-:W-:Y:S01]  /*10280*/  ISETP.GE.AND P1, PT, R188, UR12, PT ;  /* 0x0000000cbc007c0c */ /* 0x000fe2000bf26270 */
[----:B------:R-:W-:Y:S01]  /*10290*/  UIMAD.WIDE.U32 UR6, UR42, UR10, UR6 ;  /* 0x0000000a2a0672a5 */ /* 0x000fe2000f8e0006 */
[----:B------:R-:W-:Y:S01]  /*102a0*/  IMAD.SHL.U32 R5, R0, 0x8, RZ ;  /* 0x0000000800057824 */ /* 0x000fe200078e00ff */
[----:B------:R-:W-:Y:S01]  /*102b0*/  UIMAD UR5, UR42, UR11, UR5 ;  /* 0x0000000b2a0572a4 */ /* 0x000fe2000f8e0205 */
[--C-:B------:R-:W-:Y:S01]  /*102c0*/  SHF.R.S32.HI R0, RZ, 0x1f, R3.reuse ;  /* 0x0000001fff007819 */ /* 0x100fe20000011403 */
[----:B------:R-:W-:Y:S01]  /*102d0*/  IMAD.MOV R7, RZ, RZ, -R3 ;  /* 0x000000ffff077224 */ /* 0x000fe200078e0a03 */
[----:B------:R-:W-:Y:S01]  /*102e0*/  ISETP.GE.AND P0, PT, R187, UR12, PT ;  /* 0x0000000cbb007c0c */ /* 0x000fe2000bf06270 */
[----:B------:R-:W-:Y:S01]  /*102f0*/  UIADD3 UR5, UR7, UR5, URZ ;  /* 0x0000000507057290 */ /* 0x000fe2000fffe03f */
[----:B------:R-:W-:Y:S01]  /*10300*/  LOP3.LUT R12, R5, 0x8, R12, 0xe2, !PT ;  /* 0x00000008050c7812 */ /* 0x000fe200078ee20c */
[----:B------:R-:W-:Y:S01]  /*10310*/  IMAD.U32 R4, RZ, RZ, UR6 ;  /* 0x00000006ff047e24 */ /* 0x000fe2000f8e00ff */
[----:B------:R-:W-:Y:S01]  /*10320*/  SEL R6, RZ, 0xffffffff, P1 ;  /* 0xffffffffff067807 */ /* 0x000fe20000800000 */
[----:B------:R-:W-:Y:S01]  /*10330*/  IMAD.U32 R5, RZ, RZ, UR7 ;  /* 0x00000007ff057e24 */ /* 0x000fe2000f8e00ff */
[----:B------:R-:W-:Y:S01]  /*10340*/  ULDC.64 UR6, c[0x0][0xae0] ;  /* 0x0002b80000067ab9 */ /* 0x000fe20000000a00 */
[----:B------:R-:W-:Y:S01]  /*10350*/  IMAD R7, R10, R7, R8 ;  /* 0x000000070a077224 */ /* 0x000fe200078e0208 */
[----:B------:R-:W-:Y:S01]  /*10360*/  SEL R8, RZ, 0xffffffff, P0 ;  /* 0xffffffffff087807 */ /* 0x000fe20000000000 */
[----:B------:R-:W-:Y:S01]  /*10370*/  IMAD R0, R0, UR6, RZ ;  /* 0x0000000600007c24 */ /* 0x000fe2000f8e02ff */
[----:B------:R-:W-:Y:S01]  /*10380*/  ISETP.GE.AND P0, PT, R214, UR12, PT ;  /* 0x0000000cd6007c0c */ /* 0x000fe2000bf06270 */
[----:B------:R-:W-:Y:S01]  /*10390*/  IMAD.U32 R5, RZ, RZ, UR5 ;  /* 0x00000005ff057e24 */ /* 0x000fe2000f8e00ff */
[----:B------:R-:W-:Y:S01]  /*103a0*/  ULDC UR5, c[0x0][0xa88] ;  /* 0x0002a20000057ab9 */ /* 0x000fe20000000800 */
[----:B------:R-:W-:Y:S01]  /*103b0*/  IMAD.SHL.U32 R11, R6, 0x10, RZ ;  /* 0x00000010060b7824 */ /* 0x000fe200078e00ff */
[----:B------:R-:W-:Y:S01]  /*103c0*/  ISETP.GE.AND P2, PT, R213, UR12, PT ;  /* 0x0000000cd5007c0c */ /* 0x000fe2000bf46270 */
[C---:B------:R-:W-:Y:S01]  /*103d0*/  IMAD R9, R3.reuse, UR7, R0 ;  /* 0x0000000703097c24 */ /* 0x040fe2000f8e0200 */
[----:B------:R-:W-:Y:S01]  /*103e0*/  SHF.R.S32.HI R0, RZ, 0x1f, R7 ;  /* 0x0000001fff007819 */ /* 0x000fe20000011407 */
[----:B------:R-:W-:Y:S01]  /*103f0*/  IMAD.WIDE.U32 R4, R3, UR6, R4 ;  /* 0x0000000603047c25 */ /* 0x000fe2000f8e0004 */
[----:B------:R-:W-:Y:S01]  /*10400*/  ULDC.64 UR6, c[0x0][0xad8] ;  /* 0x0002b60000067ab9 */ /* 0x000fe20000000a00 */
[----:B------:R-:W-:-:S02]  /*10410*/  LOP3.LUT R12, R11, 0x10, R12, 0xe2, !PT ;  /* 0x000000100b0c7812 */ /* 0x000fc400078ee20c */
[----:B------:R-:W-:Y:S02]  /*10420*/  IMAD.SHL.U32 R3, R8, 0x20, RZ ;  /* 0x0000002008037824 */ /* 0x000fe400078e00ff */
[----:B------:R-:W-:Y:S02]  /*10430*/  IMAD R0, R0, UR6, RZ ;  /* 0x0000000600007c24 */ /* 0x000fe4000f8e02ff */
[----:B------:R-:W-:Y:S01]  /*10440*/  IMAD.IADD R5, R5, 0x1, R9 ;  /* 0x0000000105057824 */ /* 0x000fe200078e0209 */
[----:B------:R-:W-:Y:S01]  /*10450*/  LOP3.LUT R12, R3, 0x20, R12, 0xe2, !PT ;  /* 0x00000020030c7812 */ /* 0x000fe200078ee20c */
[----:B------:R-:W-:Y:S02]  /*10460*/  VIADD R26, R211, UR40 ;  /* 0x00000028d31a7c36 */ /* 0x000fe40008000000 */
[----:B------:R-:W-:Y:S02]  /*10470*/  IMAD R25, R10, UR5, RZ ;  /* 0x000000050a197c24 */ /* 0x000fe4000f8e02ff */
[C---:B------:R-:W-:Y:S01]  /*10480*/  IMAD R3, R7.reuse, UR7, R0 ;  /* 0x0000000707037c24 */ /* 0x040fe2000f8e0200 */
[----:B------:R-:W-:Y:S01]  /*10490*/  SEL R0, RZ, 0x80, P2 ;  /* 0x00000080ff007807 */ /* 0x000fe20001000000 */
[----:B------:R-:W-:Y:S01]  /*104a0*/  IMAD.WIDE.U32 R4, R7, UR6, R4 ;  /* 0x0000000607047c25 */ /* 0x000fe2000f8e0004 */
[----:B------:R-:W-:Y:S01]  /*104b0*/  SEL R7, RZ, 0x40, P0 ;  /* 0x00000040ff077807 */ /* 0x000fe20000000000 */
[----:B------:R-:W-:Y:S01]  /*104c0*/  ULDC.64 UR6, c[0x0][0xa80] ;  /* 0x0002a00000067ab9 */ /* 0x000fe20000000a00 */
[----:B------:R-:W-:Y:S01]  /*104d0*/  ISETP.GE.AND P0, PT, R26, R25, PT ;  /* 0x000000191a00720c */ /* 0x000fe20003f06270 */
[----:B------:R-:W-:Y:S01]  /*104e0*/  IMAD.IADD R3, R5, 0x1, R3 ;  /* 0x0000000105037824 */ /* 0x000fe200078e0203 */
[----:B------:R-:W-:-:S02]  /*104f0*/  LEA R20, P1, R4, UR6, 0x1 ;  /* 0x0000000604147c11 */ /* 0x000fc4000f8208ff */
[----:B------:R-:W-:Y:S02]  /*10500*/  LOP3.LUT R21, R12, R7, RZ, 0xfc, !PT ;  /* 0x000000070c157212 */ /* 0x000fe400078efcff */
[----:B------:R-:W-:Y:S01]  /*10510*/  LEA.HI.X R3, R4, UR7, R3, 0x1, P1 ;  /* 0x0000000704037c11 */ /* 0x000fe200088f0c03 */
[----:B------:R0:W1:Y:S01]  /*10520*/  SHFL.IDX PT, R6, R20, RZ, 0x181f ;  /* 0x00181fff14067589 */ /* 0x00006200000e0000 */
[----:B------:R-:W-:-:S03]  /*10530*/  LOP3.LUT R24, R21, R0, RZ, 0xfc, !PT ;  /* 0x0000000015187212 */ /* 0x000fc600078efcff */
        /* <DEDUP_REMOVED lines=33> */
.L_x_1825:
[----:B------:R-:W-:Y:S05]  /*10750*/  BSYNC B1 ;  /* 0x0000000000017941 */ /* 0x000fea0003800000 */
.L_x_1824:
        /* <DEDUP_REMOVED lines=26> */
[-C--:B0-----:R-:W-:Y:S02]  /*10900*/  @P1 LEA R20, P4, R214, R6.reuse, 0x1 ;  /* 0x00000006d6141211 */ /* 0x081fe400078808ff */
        /* <DEDUP_REMOVED lines=9> */
.L_x_1821:
[----:B------:R-:W-:Y:S05]  /*109a0*/  BSYNC B0 ;  /* 0x0000000000007941 */ /* 0x000fea0003800000 */
.L_x_1816:
[----:B------:R-:W-:Y:S02]  /*109b0*/  ULDC UR5, c[0x0][0xc38] ;  /* 0x00030e0000057ab9 */ /* 0x000fe40000000800 */
[----:B------:R-:W-:-:S06]  /*109c0*/  UISETP.GE.AND UP0, UPT, UR4, UR5, UPT ;  /* 0x000000050400728c */ /* 0x000fcc000bf06270 */
[----:B------:R-:W-:-:S13]  /*109d0*/  PLOP3.LUT P0, PT, PT, PT, UP0, 0x80, 0x0 ;  /* 0x000000000000781c */ /* 0x000fda0003f0f008 */
[----:B------:R-:W-:Y:S05]  /*109e0*/  @!P0 BRA `(.L_x_1826) ;  /* 0xffffff0400848947 */ /* 0x000fea000383ffff */
[----:B------:R-:W-:Y:S05]  /*109f0*/  EXIT ;  /* 0x000000000000794d */ /* 0x000fea0003800000 */
.L_x_1720:
[----:B------:R-:W-:-:S08]  /*10a00*/  NOP ;  /* 0x0000000000007918 */ /* 0x000fd00000000000 */
[----:B------:R-:W0:-:S00]  /*10a10*/  USETMAXREG.DEALLOC.CTAPOOL 0x18 ;  /* 0x00000018000079c8 */ /* 0x000e0000080e0500 */
[----:B0-----:R-:W-:-:S06]  /*10a20*/  LOP3.LUT R2, R2, 0x3, RZ, 0xc0, !PT ;  /* 0x0000000302027812 */ /* 0x001fcc00078ec0ff */
[----:B------:R-:W0:Y:S01]  /*10a30*/  S2UR UR6, SR_CTAID.X ;  /* 0x00000000000679c3 */ /* 0x000e220000002500 */
[----:B------:R-:W-:Y:S01]  /*10a40*/  IMAD.MOV.U32 R18, RZ, RZ, RZ ;  /* 0x000000ffff127224 */ /* 0x000fe200078e00ff */
[----:B------:R-:W1:Y:S02]  /*10a50*/  SHFL.IDX PT, R2, R2, RZ, 0x1f ;  /* 0x00001fff02027589 */ /* 0x000e6400000e0000 */
[----:B-1----:R-:W-:-:S04]  /*10a60*/  ISETP.NE.AND P0, PT, R2, RZ, PT ;  /* 0x000000ff0200720c */ /* 0x002fc80003f05270 */
[----:B------:R-:W0:Y:S01]  /*10a70*/  LDC R2, c[0x0][0xc38] ;  /* 0x00030e00ff027b82 */ /* 0x000e220000000800 */
[----:B------:R-:W-:-:S05]  /*10a80*/  P2R R3, PR, RZ, 0x1 ;  /* 0x00000001ff037803 */ /* 0x000fca0000000000 */
[----:B------:R1:W-:Y:S03]  /*10a90*/  STL [R1+0x20], R3 ;  /* 0x0000200301007387 */ /* 0x0003e60000100800 */
[----:B------:R-:W-:Y:S06]  /*10aa0*/  @P0 BAR.ARV 0x4, 0x180 ;  /* 0x0106000000000b1d */ /* 0x000fec0000002000 */
[----:B------:R1:W-:Y:S01]  /*10ab0*/  STL [R1+0x18], RZ ;  /* 0x000018ff01007387 */ /* 0x0003e20000100800 */
[----:B0-----:R-:W-:Y:S01]  /*10ac0*/  ISETP.LE.AND P0, PT, R2, UR6, PT ;  /* 0x0000000602007c0c */ /* 0x001fe2000bf03270 */
[----:B------:R-:W-:-:S05]  /*10ad0*/  IMAD.MOV.U32 R2, RZ, RZ, 0x1 ;  /* 0x00000001ff027424 */ /* 0x000fca00078e00ff */
[----:B------:R1:W-:Y:S07]  /*10ae0*/  STL [R1], R2 ;  /* 0x0000000201007387 */ /* 0x0003ee0000100800 */
[----:B------:R-:W-:Y:S05]  /*10af0*/  @P0 BRA `(.L_x_1827) ;  /* 0x0000005000d80947 */ /* 0x000fea0003800000 */
[----:B------:R-:W0:Y:S01]  /*10b00*/  S2UR UR5, SR_CgaCtaId ;  /* 0x00000000000579c3 */ /* 0x000e220000008800 */
[C---:B-1----:R-:W-:Y:S01]  /*10b10*/  IMAD.SHL.U32 R2, R0.reuse, 0x8, RZ ;  /* 0x0000000800027824 */ /* 0x042fe200078e00ff */
[----:B------:R-:W-:Y:S01]  /*10b20*/  LOP3.LUT R5, R0, 0x7f, RZ, 0xc0, !PT ;  /* 0x0000007f00057812 */ /* 0x000fe200078ec0ff */
[----:B------:R-:W-:Y:S01]  /*10b30*/  UMOV UR4, 0x400 ;  /* 0x0000040000047882 */ /* 0x000fe20000000000 */
[----:B------:R-:W-:Y:S01]  /*10b40*/  IMAD.MOV.U32 R18, RZ, RZ, RZ ;  /* 0x000000ffff127224 */ /* 0x000fe200078e00ff */
[----:B------:R-:W-:Y:S01]  /*10b50*/  ULDC UR42, c[0x0][0xc] ;  /* 0x00000300002a7ab9 */ /* 0x000fe20000000800 */
[----:B------:R-:W-:Y:S01]  /*10b60*/  LOP3.LUT R3, R2, 0x1f8, RZ, 0xc0, !PT ;  /* 0x000001f802037812 */ /* 0x000fe200078ec0ff */
[----:B------:R-:W-:Y:S01]  /*10b70*/  IMAD.U32 R2, RZ, RZ, UR6 ;  /* 0x00000006ff027e24 */ /* 0x000fe2000f8e00ff */
[----:B------:R-:W-:Y:S02]  /*10b80*/  ULDC.64 UR44, c[0x0][0x198] ;  /* 0x00006600002c7ab9 */ /* 0x000fe40000000a00 */
[----:B------:R-:W-:Y:S01]  /*10b90*/  LOP3.LUT R4, R3, 0x38, R0, 0x78, !PT ;  /* 0x0000003803047812 */ /* 0x000fe200078e7800 */
[----:B------:R-:W-:Y:S01]  /*10ba0*/  IMAD.SHL.U32 R3, R5, 0x8, RZ ;  /* 0x0000000805037824 */ /* 0x000fe200078e00ff */
[----:B------:R-:W-:-:S04]  /*10bb0*/  SHF.R.U32.HI R5, RZ, 0x3, R5 ;  /* 0x00000003ff057819 */ /* 0x000fc80000011605 */
[----:B------:R-:W-:Y:S01]  /*10bc0*/  LOP3.LUT R4, R4, 0x200, R3, 0xf8, !PT ;  /* 0x0000020004047812 */ /* 0x000fe200078ef803 */
[----:B------:R-:W-:-:S05]  /*10bd0*/  IMAD.SHL.U32 R3, R0, 0x10, RZ ;  /* 0x0000001000037824 */ /* 0x000fca00078e00ff */
[----:B------:R-:W-:Y:S01]  /*10be0*/  LOP3.LUT R0, R5, 0x70, R3, 0xf8, !PT ;  /* 0x0000007005007812 */ /* 0x000fe200078ef803 */
[----:B------:R-:W-:Y:S01]  /*10bf0*/  IMAD.MOV.U32 R0, RZ, RZ, 0x1 ;  /* 0x00000001ff007424 */ /* 0x000fe200078e00ff */
[----:B0-----:R-:W-:-:S06]  /*10c00*/  ULEA UR4, UR5, UR4, 0x18 ;  /* 0x0000000405047291 */ /* 0x001fcc000f8ec03f */
[----:B------:R-:W-:-:S04]  /*10c10*/  IMAD.U32 R17, RZ, RZ, UR4 ;  /* 0x00000004ff117e24 */ /* 0x000fc8000f8e00ff */
[----:B------:R-:W-:-:S05]  /*10c20*/  IMAD R3, R4, 0x2, R17 ;  /* 0x0000000204037824 */ /* 0x000fca00078e0211 */
[----:B------:R0:W-:Y:S04]  /*10c30*/  STL [R1+0x1c], R3 ;  /* 0x00001c0301007387 */ /* 0x0001e80000100800 */
[----:B------:R0:W-:Y:S04]  /*10c40*/  STL [R1+0x10], R2 ;  /* 0x0000100201007387 */ /* 0x0001e80000100800 */
[----:B------:R0:W-:Y:S04]  /*10c50*/  STL [R1+0x18], RZ ;  /* 0x000018ff01007387 */ /* 0x0001e80000100800 */
[----:B------:R0:W-:Y:S02]  /*10c60*/  STL [R1], R0 ;  /* 0x0000000001007387 */ /* 0x0001e40000100800 */
.L_x_1939:
[----:B0-2---:R-:W2:Y:S01]  /*10c70*/  LDL R0, [R1+0x10] ;  /* 0x0000100001007983 */ /* 0x005ea20000100800 */
[----:B------:R-:W-:Y:S02]  /*10c80*/  ULDC UR8, c[0x0][0xc60] ;  /* 0x0003180000087ab9 */ /* 0x000fe40000000800 */
[----:B------:R-:W-:-:S11]  /*10c90*/  UISETP.NE.AND UP0, UPT, UR8, 0x1, UPT ;  /* 0x000000010800788c */ /* 0x000fd6000bf05270 */
[----:B------:R-:W-:Y:S01]  /*10ca0*/  @UP0 ULDC UR4, c[0x0][0xc64] ;  /* 0x0003190000040ab9 */ /* 0x000fe20000000800 */
[----:B------:R-:W-:Y:S01]  /*10cb0*/  @UP0 ULDC UR9, c[0x0][0xc68] ;  /* 0x00031a0000090ab9 */ /* 0x000fe20000000800 */
[C---:B--2---:R-:W-:Y:S02]  /*10cc0*/  R2UR UR7, R0.reuse ;  /* 0x00000000000772ca */ /* 0x044fe400000e0000 */
[----:B------:R-:W-:-:S11]  /*10cd0*/  R2UR UR6, R0 ;  /* 0x00000000000672ca */ /* 0x000fd600000e0000 */
[----:B------:R-:W-:-:S04]  /*10ce0*/  UIMAD.WIDE.U32 UR4, UR7, UR4, URZ ;  /* 0x00000004070472a5 */ /* 0x000fc8000f8e003f */
[----:B------:R-:W-:-:S03]  /*10cf0*/  @UP0 USHF.R.U32.HI UR7, URZ, UR9, UR5 ;  /* 0x000000093f070299 */ /* 0x000fc60008011605 */
[----:B------:R-:W-:Y:S02]  /*10d00*/  ULDC UR4, c[0x0][0xc78] ;  /* 0x00031e0000047ab9 */ /* 0x000fe40000000800 */
[----:B------:R-:W-:Y:S02]  /*10d10*/  UISETP.GE.AND UP0, UPT, UR7, UR4, UPT ;  /* 0x000000040700728c */ /* 0x000fe4000bf06270 */
[----:B------:R-:W-:-:S04]  /*10d20*/  UIADD3 UR4, -UR7, URZ, URZ ;  /* 0x0000003f07047290 */ /* 0x000fc8000fffe13f */
[----:B------:R-:W-:Y:S01]  /*10d30*/  PLOP3.LUT P0, PT, PT, PT, UP0, 0x80, 0x0 ;  /* 0x000000000000781c */ /* 0x000fe20003f0f008 */
[----:B------:R-:W-:-:S12]  /*10d40*/  UIMAD UR8, UR8, UR4, UR6 ;  /* 0x00000004080872a4 */ /* 0x000fd8000f8e0206 */
[----:B-1----:R-:W-:Y:S05]  /*10d50*/  @!P0 BRA `(.L_x_1828) ;  /* 0x0000000000208947 */ /* 0x002fea0003800000 */
        /* <DEDUP_REMOVED lines=8> */
.L_x_1828:
[----:B------:R-:W-:Y:S01]  /*10de0*/  ULDC UR9, c[0x0][0xc54] ;  /* 0x0003150000097ab9 */ /* 0x000fe20000000800 */
[----:B------:R-:W-:Y:S01]  /*10df0*/  UMOV UR6, UR8 ;  /* 0x0000000800067c82 */ /* 0x000fe20008000000 */
[----:B------:R-:W-:-:S11]  /*10e00*/  UISETP.NE.AND UP0, UPT, UR9, 0x1, UPT ;  /* 0x000000010900788c */ /* 0x000fd6000bf05270 */
[----:B------:R-:W-:Y:S02]  /*10e10*/  @UP0 ULDC.64 UR10, c[0x0][0xc58] ;  /* 0x00031600000a0ab9 */ /* 0x000fe40000000a00 */
[----:B------:R-:W-:-:S04]  /*10e20*/  UIMAD.WIDE.U32 UR4, UR8, UR10, URZ ;  /* 0x0000000a080472a5 */ /* 0x000fc8000f8e003f */
[----:B------:R-:W-:-:S04]  /*10e30*/  @UP0 USHF.R.U32.HI UR6, URZ, UR11, UR5 ;  /* 0x0000000b3f060299 */ /* 0x000fc80008011605 */
[----:B------:R-:W-:-:S12]  /*10e40*/  UIMAD UR4, UR6, UR9, URZ ;  /* 0x00000009060472a4 */ /* 0x000fd8000f8e023f */
.L_x_1829:
[----:B------:R-:W-:Y:S02]  /*10e50*/  UIADD3 UR4, UR8, -UR4, URZ ;  /* 0x8000000408047290 */ /* 0x000fe4000fffe03f */
[----:B------:R-:W-:Y:S01]  /*10e60*/  ULOP3.LUT UR5, URZ, UR6, URZ, 0x33, !UPT ;  /* 0x000000063f057292 */ /* 0x000fe2000f8e333f */
[----:B------:R-:W-:Y:S01]  /*10e70*/  ULDC UR14, c[0x0][0xc48] ;  /* 0x00031200000e7ab9 */ /* 0x000fe20000000800 */
[----:B------:R-:W-:Y:S01]  /*10e80*/  ULDC UR8, c[0x0][0x448] ;  /* 0x0001120000087ab9 */ /* 0x000fe20000000800 */
[----:B------:R-:W-:Y:S01]  /*10e90*/  ULDC UR40, c[0x0][0xc3c] ;  /* 0x00030f0000287ab9 */ /* 0x000fe20000000800 */
[----:B------:R-:W-:Y:S02]  /*10ea0*/  UISETP.NE.AND UP1, UPT, UR14, 0x1, UPT ;  /* 0x000000010e00788c */ /* 0x000fe4000bf25270 */
[----:B------:R-:W-:Y:S02]  /*10eb0*/  UISETP.NE.AND UP2, UPT, UR8, 0x1, UPT ;  /* 0x000000010800788c */ /* 0x000fe4000bf45270 */
[----:B------:R-:W-:Y:S01]  /*10ec0*/  UIADD3 UR40, UR5, UR40, URZ ;  /* 0x0000002805287290 */ /* 0x000fe2000fffe03f */
[----:B------:R-:W-:Y:S01]  /*10ed0*/  ULDC.64 UR10, c[0x0][0x418] ;  /* 0x00010600000a7ab9 */ /* 0x000fe20000000a00 */
[----:B------:R-:W-:Y:S01]  /*10ee0*/  ULDC UR13, c[0x0][0xc54] ;  /* 0x00031500000d7ab9 */ /* 0x000fe20000000800 */
[----:B------:R-:W-:-:S02]  /*10ef0*/  UISETP.NE.U32.AND UP0, UPT, UR10, URZ, UPT ;  /* 0x0000003f0a00728c */ /* 0x000fc4000bf05070 */
[----:B------:R-:W-:Y:S02]  /*10f00*/  UIMAD UR13, UR7, UR13, UR4 ;  /* 0x0000000d070d72a4 */ /* 0x000fe4000f8e0204 */
[----:B------:R-:W-:Y:S01]  /*10f10*/  USHF.L.U32 UR40, UR40, 0x6, URZ ;  /* 0x0000000628287899 */ /* 0x000fe2000800063f */
[----:B------:R-:W-:Y:S01]  /*10f20*/  ULDC.64 UR4, c[0x0][0x9e0] ;  /* 0x0002780000047ab9 */ /* 0x000fe20000000a00 */
[----:B------:R-:W-:Y:S02]  /*10f30*/  UISETP.NE.AND.EX UP0, UPT, UR11, URZ, UPT, UP0 ;  /* 0x0000003f0b00728c */ /* 0x000fe4000bf05300 */
[----:B------:R-:W-:Y:S02]  /*10f40*/  UISETP.GE.AND UP3, UPT, UR5, 0x1, UPT ;  /* 0x000000010500788c */ /* 0x000fe4000bf66270 */
[----:B------:R-:W-:Y:S01]  /*10f50*/  UIADD3 UR12, UR40, 0x3f, URZ ;  /* 0x0000003f280c7890 */ /* 0x000fe2000fffe03f */
[----:B------:R-:W-:Y:S01]  /*10f60*/  ULDC UR10, c[0x0][0x424] ;  /* 0x00010900000a7ab9 */ /* 0x000fe20000000800 */
[----:B------:R-:W-:Y:S01]  /*10f70*/  ULDC UR6, c[0x0][0x288] ;  /* 0x0000a20000067ab9 */ /* 0x000fe20000000800 */
[----:B------:R-:W-:Y:S01]  /*10f80*/  @UP1 ULDC UR8, c[0x0][0xc4c] ;  /* 0x0003130000081ab9 */ /* 0x000fe20000000800 */
[----:B------:R-:W-:Y:S01]  /*10f90*/  @UP2 ULDC UR11, c[0x0][0x44c] ;  /* 0x00011300000b2ab9 */ /* 0x000fe20000000800 */
[----:B------:R-:W-:Y:S01]  /*10fa0*/  USEL UR15, UR10, 0x1, UP0 ;  /* 0x000000010a0f7887 */ /* 0x000fe20008000000 */
[----:B------:R-:W-:Y:S01]  /*10fb0*/  PLOP3.LUT P1, PT, PT, PT, UP3, 0x80, 0x0 ;  /* 0x000000000000781c */ /* 0x000fe20003f2f038 */
[----:B------:R-:W-:-:S02]  /*10fc0*/  UIADD3 UR16, -UR6, 0x1, URZ ;  /* 0x0000000106107890 */ /* 0x000fc4000fffe13f */
[----:B------:R-:W-:Y:S02]  /*10fd0*/  UIMAD.WIDE.U32 UR8, UR13, UR8, URZ ;  /* 0x000000080d0872a5 */ /* 0x000fe4000f8e003f */
[----:B------:R-:W-:Y:S01]  /*10fe0*/  UIMAD.WIDE.U32 UR10, UR12, UR11, URZ ;  /* 0x0000000b0c0a72a5 */ /* 0x000fe2000f8e003f */
[----:B------:R-:W-:Y:S01]  /*10ff0*/  ULDC UR7, c[0x0][0x2f0] ;  /* 0x0000bc0000077ab9 */ /* 0x000fe20000000800 */
[----:B------:R-:W-:Y:S01]  /*11000*/  @UP1 ULDC UR17, c[0x0][0xc50] ;  /* 0x0003140000111ab9 */ /* 0x000fe20000000800 */
[----:B------:R-:W-:Y:S01]  /*11010*/  @UP2 ULDC UR18, c[0x0][0x450] ;  /* 0x0001140000122ab9 */ /* 0x000fe20000000800 */
[----:B------:R-:W-:Y:S01]  /*11020*/  UMOV UR43, UR13 ;  /* 0x0000000d002b7c82 */ /* 0x000fe20008000000 */
[----:B------:R-:W-:Y:S02]  /*11030*/  UIMAD UR16, UR15, UR7, UR16 ;  /* 0x000000070f1072a4 */ /* 0x000fe4000f8e0210 */
[----:B------:R-:W-:Y:S02]  /*11040*/  @UP1 USHF.R.U32.HI UR43, URZ, UR17, UR9 ;  /* 0x000000113f2b1299 */ /* 0x000fe40008011609 */
[----:B------:R-:W-:-:S02]  /*11050*/  @UP2 USHF.R.U32.HI UR12, URZ, UR18, UR11 ;  /* 0x000000123f0c2299 */ /* 0x000fc4000801160b */
[----:B------:R-:W-:Y:S02]  /*11060*/  UIADD3 UR36, -UR43, URZ, URZ ;  /* 0x0000003f2b247290 */ /* 0x000fe4000fffe13f */
[----:B------:R-:W-:Y:S02]  /*11070*/  UIADD3 UR12, UR16, UR12, URZ ;  /* 0x0000000c100c7290 */ /* 0x000fe4000fffe03f */
[----:B------:R-:W-:Y:S02]  /*11080*/  UIMAD UR36, UR14, UR36, UR13 ;  /* 0x000000240e2472a4 */ /* 0x000fe4000f8e020d */
        /* <DEDUP_REMOVED lines=12> */
.L_x_1831:
[----:B------:R-:W-:-:S11]  /*11150*/  UISETP.NE.AND UP0, UPT, UR5, 0x1, UPT ;  /* 0x000000010500788c */ /* 0x000fd6000bf05270 */
[----:B------:R-:W-:Y:S02]  /*11160*/  @UP0 ULDC.64 UR12, c[0x0][0x9e8] ;  /* 0x00027a00000c0ab9 */ /* 0x000fe40000000a00 */
[----:B------:R-:W-:-:S04]  /*11170*/  UIMAD.WIDE.U32 UR8, UR10, UR12, URZ ;  /* 0x0000000c0a0872a5 */ /* 0x000fc8000f8e003f */
[----:B------:R-:W-:-:S12]  /*11180*/  @UP0 USHF.R.U32.HI UR10, URZ, UR13, UR9 ;  /* 0x0000000d3f0a0299 */ /* 0x000fd80008011609 */
.L_x_1832:
[----:B------:R-:W-:-:S04]  /*11190*/  UIMAD UR10, UR10, UR5, UR5 ;  /* 0x000000050a0a72a4 */ /* 0x000fc8000f8e0205 */
[----:B------:R-:W-:-:S04]  /*111a0*/  UISETP.LT.AND UP0, UPT, UR4, UR10, UPT ;  /* 0x0000000a0400728c */ /* 0x000fc8000bf01270 */
[----:B------:R-:W-:-:S12]  /*111b0*/  USEL UR4, UR4, UR10, UP0 ;  /* 0x0000000a04047287 */ /* 0x000fd80008000000 */
.L_x_1830:
[----:B------:R-:W-:Y:S02]  /*111c0*/  UIMAD UR12, UR15, UR7, 0x3f ;  /* 0x0000003f0f0c74a4 */ /* 0x000fe4000f8e0207 */
[----:B------:R-:W-:Y:S02]  /*111d0*/  UIADD3 UR4, UR4, 0x3f, URZ ;  /* 0x0000003f04047890 */ /* 0x000fe4000fffe03f */
[----:B------:R-:W-:Y:S02]  /*111e0*/  USHF.R.S32.HI UR13, URZ, 0x1f, UR12 ;  /* 0x0000001f3f0d7899 */ /* 0x000fe4000801140c */
[----:B------:R-:W-:Y:S01]  /*111f0*/  USHF.R.S32.HI UR10, URZ, 0x1f, UR4 ;  /* 0x0000001f3f0a7899 */ /* 0x000fe20008011404 */
[----:B------:R-:W-:Y:S01]  /*11200*/  @UP2 ULDC UR8, c[0x0][0x44c] ;  /* 0x0001130000082ab9 */ /* 0x000fe20000000800 */
[----:B------:R-:W-:Y:S02]  /*11210*/  ULEA.HI UR13, UR13, UR12, URZ, 0x6 ;  /* 0x0000000c0d0d7291 */ /* 0x000fe4000f8f303f */
[----:B------:R-:W-:-:S02]  /*11220*/  UIMAD.WIDE.U32 UR8, UR40, UR8, URZ ;  /* 0x00000008280872a5 */ /* 0x000fc4000f8e003f */
[----:B------:R-:W-:Y:S01]  /*11230*/  ULEA.HI UR10, UR10, UR4, URZ, 0x6 ;  /* 0x000000040a0a7291 */ /* 0x000fe2000f8f303f */
[----:B------:R-:W-:Y:S01]  /*11240*/  @UP2 ULDC UR14, c[0x0][0x450] ;  /* 0x00011400000e2ab9 */ /* 0x000fe20000000800 */
[----:B------:R-:W-:Y:S01]  /*11250*/  UMOV UR11, UR40 ;  /* 0x00000028000b7c82 */ /* 0x000fe20008000000 */
[----:B------:R-:W-:Y:S02]  /*11260*/  UIMAD UR4, UR15, UR7, -UR6 ;  /* 0x000000070f0472a4 */ /* 0x000fe4000f8e0a06 */
[----:B------:R-:W-:Y:S02]  /*11270*/  USHF.R.S32.HI UR13, URZ, 0x6, UR13 ;  /* 0x000000063f0d7899 */ /* 0x000fe4000801140d */
[----:B------:R-:W-:Y:S02]  /*11280*/  USHF.R.S32.HI UR10, URZ, 0x6, UR10 ;  /* 0x000000063f0a7899 */ /* 0x000fe4000801140a */
[----:B------:R-:W-:Y:S02]  /*11290*/  @UP2 USHF.R.U32.HI UR11, URZ, UR14, UR9 ;  /* 0x0000000e3f0b2299 */ /* 0x000fe40008011609 */
[----:B------:R-:W-:-:S02]  /*112a0*/  UISETP.LT.AND UP0, UPT, UR13, UR10, UPT ;  /* 0x0000000a0d00728c */ /* 0x000fc4000bf01270 */
[----:B------:R-:W-:Y:S01]  /*112b0*/  UIADD3 UR4, UR4, UR11, URZ ;  /* 0x0000000b04047290 */ /* 0x000fe2000fffe03f */
[----:B------:R-:W-:Y:S01]  /*112c0*/  ULDC UR8, c[0x0][0x9dc] ;  /* 0x0002770000087ab9 */ /* 0x000fe20000000800 */
[----:B------:R-:W-:Y:S02]  /*112d0*/  USEL UR39, UR13, UR10, UP0 ;  /* 0x0000000a0d277287 */ /* 0x000fe40008000000 */
[----:B------:R-:W-:Y:S01]  /*112e0*/  UIADD3 UR8, UR4, -UR8, URZ ;  /* 0x8000000804087290 */ /* 0x000fe2000fffe03f */
[----:B------:R-:W-:Y:S11]  /*112f0*/  @!P1 BRA `(.L_x_1833) ;  /* 0x0000000000449947 */ /* 0x000ff60003800000 */
        /* <DEDUP_REMOVED lines=10> */
.L_x_1834:
[----:B------:R-:W-:-:S11]  /*113a0*/  UISETP.NE.AND UP0, UPT, UR5, 0x1, UPT ;  /* 0x000000010500788c */ /* 0x000fd6000bf05270 */
[----:B------:R-:W-:Y:S02]  /*113b0*/  @UP0 ULDC.64 UR10, c[0x0][0x9e8] ;  /* 0x00027a00000a0ab9 */ /* 0x000fe40000000a00 */
[----:B------:R-:W-:-:S04]  /*113c0*/  UIMAD.WIDE.U32 UR6, UR4, UR10, URZ ;  /* 0x0000000a040672a5 */ /* 0x000fc8000f8e003f */
[----:B------:R-:W-:-:S12]  /*113d0*/  @UP0 USHF.R.U32.HI UR4, URZ, UR11, UR7 ;  /* 0x0000000b3f040299 */ /* 0x000fd80008011607 */
.L_x_1835:
[----:B------:R-:W-:-:S04]  /*113e0*/  UIMAD UR4, UR4, UR5, URZ ;  /* 0x00000005040472a4 */ /* 0x000fc8000f8e023f */
[----:B------:R-:W-:-:S04]  /*113f0*/  UISETP.LT.AND UP0, UPT, UR8, UR4, UPT ;  /* 0x000000040800728c */ /* 0x000fc8000bf01270 */
[----:B------:R-:W-:-:S12]  /*11400*/  USEL UR8, UR8, UR4, !UP0 ;  /* 0x0000000408087287 */ /* 0x000fd8000c000000 */
.L_x_1833:
[----:B------:R-:W-:Y:S01]  /*11410*/  USHF.R.S32.HI UR4, URZ, 0x1f, UR8 ;  /* 0x0000001f3f047899 */ /* 0x000fe20008011408 */
[----:B------:R-:W-:Y:S03]  /*11420*/  BSSY B7, `(.L_x_1836) ;  /* 0x0000486000077945 */ /* 0x000fe60003800000 */
[----:B------:R-:W-:-:S04]  /*11430*/  ULEA.HI UR4, UR4, UR8, URZ, 0x6 ;  /* 0x0000000804047291 */ /* 0x000fc8000f8f303f */
[----:B------:R-:W-:-:S04]  /*11440*/  USHF.R.S32.HI UR4, URZ, 0x6, UR4 ;  /* 0x000000063f047899 */ /* 0x000fc80008011404 */
[----:B------:R-:W-:-:S04]  /*11450*/  UISETP.LT.AND UP0, UPT, URZ, UR4, UPT ;  /* 0x000000043f00728c */ /* 0x000fc8000bf01270 */
[----:B------:R-:W-:-:S04]  /*11460*/  USEL UR38, URZ, UR4, !UP0 ;  /* 0x000000043f267287 */ /* 0x000fc8000c000000 */
[----:B------:R-:W-:-:S06]  /*11470*/  UISETP.GT.AND UP0, UPT, UR39, UR38, UPT ;  /* 0x000000262700728c */ /* 0x000fcc000bf04270 */
[----:B------:R-:W-:-:S13]  /*11480*/  PLOP3.LUT P0, PT, PT, PT, UP0, 0x80, 0x0 ;  /* 0x000000000000781c */ /* 0x000fda0003f0f008 */
        /* <DEDUP_REMOVED lines=11> */
[----:B-1----:R-:W2:Y:S01]  /*11540*/  @P0 ATOMG.E.ADD.STRONG.GPU PT, R3, desc[UR46][R2.64], R5 ;  /* 0x00000005020309a8 */ /* 0x002ea200081ee1ee */
[----:B------:R-:W0:Y:S02]  /*11550*/  S2R R4, SR_LTMASK ;  /* 0x0000000000047919 */ /* 0x000e240000003900 */
[----:B0-----:R-:W-:-:S04]  /*11560*/  LOP3.LUT R4, R4, UR4, RZ, 0xc0, !PT ;  /* 0x0000000404047c12 */ /* 0x001fc8000f8ec0ff */
[----:B------:R-:W0:Y:S01]  /*11570*/  POPC R7, R4 ;  /* 0x0000000400077309 */ /* 0x000e220000000000 */
[----:B--2---:R-:W0:Y:S02]  /*11580*/  SHFL.IDX PT, R0, R3, R0, 0x1f ;  /* 0x00001f0003007589 */ /* 0x004e2400000e0000 */
[----:B0-----:R-:W-:-:S05]  /*11590*/  IADD3 R0, R0, UR42, R7 ;  /* 0x0000002a00007c10 */ /* 0x001fca000fffe007 */
[----:B------:R0:W-:Y:S01]  /*115a0*/  STL [R1+0x10], R0 ;  /* 0x0000100001007387 */ /* 0x0001e20000100800 */
[----:B------:R-:W-:Y:S05]  /*115b0*/  BRA `(.L_x_1838) ;  /* 0x0000004400b07947 */ /* 0x000fea0003800000 */
.L_x_1837:
[----:B------:R-:W-:Y:S01]  /*115c0*/  VIADD R0, R17, 0x22400 ;  /* 0x0002240011007836 */ /* 0x000fe20000000000 */
[----:B------:R-:W-:Y:S04]  /*115d0*/  BSSY B6, `(.L_x_1839) ;  /* 0x0000013000067945 */ /* 0x000fe80003800000 */
        /* <DEDUP_REMOVED lines=18> */
.L_x_1840:
[----:B------:R-:W-:Y:S05]  /*11700*/  BSYNC B6 ;  /* 0x0000000000067941 */ /* 0x000fea0003800000 */
.L_x_1839:
        /* <DEDUP_REMOVED lines=20> */
.L_x_1843:
        /* <DEDUP_REMOVED lines=15> */
.L_x_1842:
[----:B------:R-:W-:Y:S05]  /*11940*/  BSYNC B6 ;  /* 0x0000000000067941 */ /* 0x000fea0003800000 */
.L_x_1841:
[----:B------:R-:W-:Y:S01]  /*11950*/  ULDC.64 UR4, c[0x0][0x9f8] ;  /* 0x00027e0000047ab9 */ /* 0x000fe20000000a00 */
[----:B------:R-:W-:Y:S01]  /*11960*/  IMAD.U32 R19, RZ, RZ, UR43 ;  /* 0x0000002bff137e24 */ /* 0x000fe2000f8e00ff */
[----:B------:R-:W-:-:S04]  /*11970*/  UISETP.NE.U32.AND UP0, UPT, UR4, URZ, UPT ;  /* 0x0000003f0400728c */ /* 0x000fc8000bf05070 */
[----:B------:R-:W-:-:S06]  /*11980*/  UISETP.NE.AND.EX UP0, UPT, UR5, URZ, UPT, UP0 ;  /* 0x0000003f0500728c */ /* 0x000fcc000bf05300 */
[----:B------:R-:W-:-:S05]  /*11990*/  PLOP3.LUT P0, PT, PT, PT, UP0, 0x80, 0x0 ;  /* 0x000000000000781c */ /* 0x000fca0003f0f008 */
[----:B------:R-:W-:Y:S02]  /*119a0*/  @UP0 ULDC.64 UR4, c[0x0][0x9f8] ;  /* 0x00027e0000040ab9 */ /* 0x000fe40000000a00 */
[----:B------:R-:W-:-:S06]  /*119b0*/  @UP0 UIMAD.WIDE UR4, UR43, 0x4, UR4 ;  /* 0x000000042b0408a5 */ /* 0x000fcc000f8e0204 */
[----:B------:R-:W-:Y:S02]  /*119c0*/  IMAD.U32 R2, RZ, RZ, UR4 ;  /* 0x00000004ff027e24 */ /* 0x000fe4000f8e00ff */
[----:B------:R-:W-:-:S05]  /*119d0*/  IMAD.U32 R3, RZ, RZ, UR5 ;  /* 0x00000005ff037e24 */ /* 0x000fca000f8e00ff */
[----:B------:R0:W2:Y:S01]  /*119e0*/  @P0 LDG.E R19, desc[UR46][R2.64] ;  /* 0x0000002e02130981 */ /* 0x0000a2000c1e1900 */
[----:B------:R-:W-:Y:S01]  /*119f0*/  UMOV UR4, 0xffffffff ;  /* 0xffffffff00047882 */ /* 0x000fe20000000000 */
[----:B------:R-:W-:Y:S01]  /*11a00*/  IMAD.U32 R0, RZ, RZ, UR39 ;  /* 0x00000027ff007e24 */ /* 0x000fe2000f8e00ff */
[----:B------:R-:W1:Y:S03]  /*11a10*/  S2R R4, SR_TID.X ;  /* 0x0000000000047919 */ /* 0x000e660000002100 */
[----:B------:R-:W-:Y:S01]  /*11a20*/  VIADD R0, R0, 0xffffffff ;  /* 0xffffffff00007836 */ /* 0x000fe20000000000 */
[----:B0-----:R-:W0:Y:S02]  /*11a30*/  LDC.64 R2, c[0x0][0x418] ;  /* 0x00010600ff027b82 */ /* 0x001e240000000a00 */
[----:B0-----:R-:W-:Y:S02]  /*11a40*/  ISETP.NE.U32.AND P0, PT, R2, RZ, PT ;  /* 0x000000ff0200720c */ /* 0x001fe40003f05070 */
[----:B-1----:R-:W-:-:S02]  /*11a50*/  SHF.R.U32.HI R4, RZ, 0x5, R4 ;  /* 0x00000005ff047819 */ /* 0x002fc40000011604 */
[----:B------:R-:W-:Y:S02]  /*11a60*/  ISETP.NE.AND.EX P1, PT, R3, RZ, PT, P0 ;  /* 0x000000ff0300720c */ /* 0x000fe40003f25300 */
[----:B------:R-:W-:Y:S02]  /*11a70*/  LOP3.LUT R4, R4, 0x3, RZ, 0xc0, !PT ;  /* 0x0000000304047812 */ /* 0x000fe400078ec0ff */
[----:B------:R-:W-:-:S05]  /*11a80*/  P2R R5, PR, RZ, 0x2 ;  /* 0x00000002ff057803 */ /* 0x000fca0000000000 */
[----:B------:R0:W-:Y:S01]  /*11a90*/  STL [R1+0xc], R5 ;  /* 0x00000c0501007387 */ /* 0x0001e20000100800 */
[----:B--2---:R-:W-:Y:S02]  /*11aa0*/  SHF.R.S32.HI R7, RZ, 0x1f, R19 ;  /* 0x0000001fff077819 */ /* 0x004fe40000011413 */
[----:B------:R-:W-:-:S03]  /*11ab0*/  SEL R16, R19, RZ, !P1 ;  /* 0x000000ff13107207 */ /* 0x000fc60004800000 */
[----:B------:R0:W-:Y:S01]  /*11ac0*/  STL [R1+0x4], R7 ;  /* 0x0000040701007387 */ /* 0x0001e20000100800 */
[----:B------:R-:W-:Y:S05]  /*11ad0*/  BRA.DIV UR4, `(.L_x_1844) ;  /* 0x0000004a04c07947 */ /* 0x000fea000b800000 */
[----:B------:R1:W2:Y:S02]  /*11ae0*/  SHFL.IDX PT, R14, R4, RZ, 0x1f ;  /* 0x00001fff040e7589 */ /* 0x0002a400000e0000 */
.L_x_1955:
[----:B------:R-:W-:Y:S01]  /*11af0*/  PLOP3.LUT P2, PT, PT, PT, PT, 0x8, 0x0 ;  /* 0x000000000000781c */ /* 0x000fe20003f4e170 */
[----:B------:R3:W-:Y:S01]  /*11b00*/  STL [R1+0x14], R0 ;  /* 0x0000140001007387 */ /* 0x0007e20000100800 */
[----:B--2---:R-:W-:Y:S02]  /*11b10*/  ISETP.NE.AND P0, PT, R14, RZ, PT ;  /* 0x000000ff0e00720c */ /* 0x004fe40003f05270 */
[----:B-1----:R-:W-:-:S05]  /*11b20*/  P2R R4, PR, RZ, 0x4 ;  /* 0x00000004ff047803 */ /* 0x002fca0000000000 */
[----:B------:R3:W-:Y:S06]  /*11b30*/  STL [R1+0x8], R4 ;  /* 0x0000080401007387 */ /* 0x0007ec0000100800 */
[----:B------:R-:W-:Y:S05]  /*11b40*/  @P0 BRA `(.L_x_1845) ;  /* 0x0000000000f00947 */ /* 0x000fea0003800000 */
[----:B------:R-:W-:-:S03]  /*11b50*/  UMOV UR4, 0xffffffff ;  /* 0xffffffff00047882 */ /* 0x000fc60000000000 */
[----:B------:R-:W-:Y:S05]  /*11b60*/  BRA.DIV UR4, `(.L_x_1846) ;  /* 0x0000004a04bc7947 */ /* 0x000fea000b800000 */
[----:B------:R-:W-:-:S13]  /*11b70*/  ELECT P6, URZ, PT ;  /* 0x00000000003f782f */ /* 0x000fda00038c0000 */
.L_x_1958:
[----:B------:R-:W-:Y:S05]  /*11b80*/  @!P6 BRA `(.L_x_1845) ;  /* 0x0000000000e0e947 */ /* 0x000fea0003800000 */
[----:B------:R-:W-:Y:S01]  /*11b90*/  IMAD.MOV.U32 R16, RZ, RZ, R19 ;  /* 0x000000ffff107224 */ /* 0x000fe200078e0013 */
[----:B------:R-:W-:Y:S06]  /*11ba0*/  @!P1 BRA `(.L_x_1847) ;  /* 0x00000000004c9947 */ /* 0x000fec0003800000 */
[----:B------:R-:W1:Y:S01]  /*11bb0*/  LDC R6, c[0x0][0x43c] ;  /* 0x00010f00ff067b82 */ /* 0x000e620000000800 */
[----:B------:R-:W-:Y:S01]  /*11bc0*/  IMAD.MOV.U32 R8, RZ, RZ, R0 ;  /* 0x000000ffff087224 */ /* 0x000fe200078e0000 */
[----:B------:R-:W-:Y:S01]  /*11bd0*/  ULDC.64 UR4, c[0x0][0x428] ;  /* 0x00010a0000047ab9 */ /* 0x000fe20000000a00 */
[----:B-1----:R-:W-:-:S13]  /*11be0*/  ISETP.NE.AND P0, PT, R6, 0x1, PT ;  /* 0x000000010600780c */ /* 0x002fda0003f05270 */
[----:B0--3--:R-:W0:Y:S02]  /*11bf0*/  @P0 LDC.64 R4, c[0x0][0x440] ;  /* 0x00011000ff040b82 */ /* 0x009e240000000a00 */
[----:B0-----:R-:W-:-:S04]  /*11c00*/  @P0 IMAD.HI.U32 R0, R8, R4, RZ ;  /* 0x0000000408000227 */ /* 0x001fc800078e00ff */
[----:B------:R-:W-:Y:S01]  /*11c10*/  IMAD.MOV.U32 R4, RZ, RZ, R8 ;  /* 0x000000ffff047224 */ /* 0x000fe200078e0008 */
[----:B------:R-:W-:-:S04]  /*11c20*/  @P0 SHF.R.U32.HI R4, RZ, R5, R0 ;  /* 0x00000005ff040219 */ /* 0x000fc80000011600 */
[--C-:B------:R-:W-:Y:S01]  /*11c30*/  SHF.R.S32.HI R5, RZ, 0x1f, R4.reuse ;  /* 0x0000001fff057819 */ /* 0x100fe20000011404 */
[----:B------:R-:W-:-:S04]  /*11c40*/  IMAD.MOV R0, RZ, RZ, -R4 ;  /* 0x000000ffff007224 */ /* 0x000fc800078e0a04 */
[----:B------:R-:W-:Y:S02]  /*11c50*/  IMAD R8, R6, R0, R8 ;  /* 0x0000000006087224 */ /* 0x000fe400078e0208 */
[----:B------:R-:W-:Y:S02]  /*11c60*/  IMAD R0, R7, UR4, RZ ;  /* 0x0000000407007c24 */ /* 0x000fe4000f8e02ff */
[C---:B------:R-:W-:Y:S01]  /*11c70*/  IMAD.WIDE.U32 R4, R19.reuse, UR4, R4 ;  /* 0x0000000413047c25 */ /* 0x040fe2000f8e0004 */
[----:B------:R1:W-:Y:S03]  /*11c80*/  STL [R1+0x14], R8 ;  /* 0x0000140801007387 */ /* 0x0003e60000100800 */
[----:B------:R-:W-:Y:S01]  /*11c90*/  IMAD R0, R19, UR5, R0 ;  /* 0x0000000513007c24 */ /* 0x000fe2000f8e0200 */
[----:B------:R-:W-:-:S03]  /*11ca0*/  LEA R2, P0, R4, R2, 0x2 ;  /* 0x0000000204027211 */ /* 0x000fc600078010ff */
[----:B------:R-:W-:-:S05]  /*11cb0*/  IMAD.IADD R0, R5, 0x1, R0 ;  /* 0x0000000105007824 */ /* 0x000fca00078e0200 */
[----:B------:R-:W-:-:S05]  /*11cc0*/  LEA.HI.X R3, R4, R3, R0, 0x2, P0 ;  /* 0x0000000304037211 */ /* 0x000fca00000f1400 */
[----:B------:R1:W5:Y:S02]  /*11cd0*/  LDG.E R16, desc[UR46][R2.64] ;  /* 0x0000002e02107981 */ /* 0x000364000c1e1900 */
.L_x_1847:
[----:B---3--:R-:W2:Y:S01]  /*11ce0*/  LDL R0, [R1] ;  /* 0x0000000001007983 */ /* 0x008ea20000100800 */
[----:B-1----:R-:W-:Y:S01]  /*11cf0*/  IMAD R3, R18, 0x8, R17 ;  /* 0x0000000812037824 */ /* 0x002fe200078e0211 */
[----:B0-----:R-:W0:Y:S02]  /*11d00*/  S2R R7, SR_TID.X ;  /* 0x0000000000077919 */ /* 0x001e240000002100 */
[----:B0-----:R-:W-:-:S04]  /*11d10*/  LOP3.LUT R7, R7, 0x7f, RZ, 0xc0, !PT ;  /* 0x0000007f07077812 */ /* 0x001fc800078ec0ff */
[----:B------:R-:W-:Y:S02]  /*11d20*/  ISETP.NE.AND P1, PT, R7, RZ, PT ;  /* 0x000000ff0700720c */ /* 0x000fe40003f25270 */
[----:B--2---:R-:W-:-:S04]  /*11d30*/  SHF.L.U32 R0, R0, 0x1f, RZ ;  /* 0x0000001f00007819 */ /* 0x004fc800000006ff */
[----:B------:R-:W0:Y:S02]  /*11d40*/  SYNCS.PHASECHK.TRANS64.TRYWAIT P0, [R3+URZ+0x28c40], R0 ;  /* 0x028c4000030075a7 */ /* 0x000e24000800017f */
[----:B0-----:R-:W-:Y:S05]  /*11d50*/  @!P0 BRA `(.L_x_1848) ;  /* 0x0000004800608947 */ /* 0x001fea0003800000 */
.L_x_1959:
        /* <DEDUP_REMOVED lines=8> */
.L_x_1849:
[----:B------:R-:W2:Y:S01]  /*11de0*/  LDL R2, [R1+0x14] ;  /* 0x0000140001027983 */ /* 0x000ea20000100800 */
[----:B0-----:R-:W-:Y:S01]  /*11df0*/  IMAD R0, R18, 0x2000, R17 ;  /* 0x0000200012007824 */ /* 0x001fe200078e0211 */
[----:B------:R-:W-:Y:S01]  /*11e00*/  R2UR UR33, R3 ;  /* 0x00000000032172ca */ /* 0x000fe200000e0000 */
[----:B------:R-:W-:Y:S01]  /*11e10*/  UIADD3 UR4, UP0, UR44, 0x370, URZ ;  /* 0x000003702c047890 */ /* 0x000fe2000ff1e03f */
[----:B-----5:R-:W-:Y:S01]  /*11e20*/  R2UR UR37, R16 ;  /* 0x00000000102572ca */ /* 0x020fe200000e0000 */
[----:B------:R-:W-:Y:S01]  /*11e30*/  UMOV UR6, 0x0 ;  /* 0x0000000000067882 */ /* 0x000fe20000000000 */
[----:B------:R-:W-:Y:S01]  /*11e40*/  R2UR UR32, R0 ;  /* 0x00000000002072ca */ /* 0x000fe200000e0000 */
[----:B------:R-:W-:Y:S01]  /*11e50*/  UIADD3.X UR5, URZ, UR45, URZ, UP0, !UPT ;  /* 0x0000002d3f057290 */ /* 0x000fe200087fe43f */
[----:B------:R-:W-:Y:S01]  /*11e60*/  PLOP3.LUT P0, PT, PT, PT, PT, 0x80, 0x0 ;  /* 0x000000000000781c */ /* 0x000fe20003f0f070 */
[----:B------:R-:W-:Y:S01]  /*11e70*/  UMOV UR7, 0x14f00000 ;  /* 0x14f0000000077882 */ /* 0x000fe20000000000 */
[----:B------:R-:W-:-:S02]  /*11e80*/  UMOV UR34, URZ ;  /* 0x0000003f00227c82 */ /* 0x000fc40008000000 */
[----:B------:R-:W-:-:S03]  /*11e90*/  P2R R0, PR, RZ, 0x1 ;  /* 0x00000001ff007803 */ /* 0x000fc60000000000 */
[----:B------:R-:W-:Y:S02]  /*11ea0*/  UIADD3 UR33, UR33, 0x28c30, URZ ;  /* 0x00028c3021217890 */ /* 0x000fe4000fffe03f */
[----:B------:R1:W-:Y:S02]  /*11eb0*/  STL [R1+0x8], R0 ;  /* 0x0000080001007387 */ /* 0x0003e40000100800 */
[----:B------:R-:W-:Y:S01]  /*11ec0*/  UIADD3 UR32, UR32, 0x22400, URZ ;  /* 0x0002240020207890 */ /* 0x000fe2000fffe03f */
[----:B--2---:R-:W-:-:S13]  /*11ed0*/  R2UR UR35, R2 ;  /* 0x00000000022372ca */ /* 0x004fda00000e0000 */
[----:B------:R-:W-:-:S09]  /*11ee0*/  USHF.L.U32 UR35, UR35, 0x6, URZ ;  /* 0x0000000623237899 */ /* 0x000fd2000800063f */
[----:B------:R1:W-:Y:S02]  /*11ef0*/  UTMALDG.4D [UR32], [UR4], desc[UR6] ;  /* 0x00000620040075b4 */ /* 0x0003e40008019000 */
[----:B-1----:R-:W-:Y:S01]  /*11f00*/  NOP ;  /* 0x0000000000007918 */ /* 0x002fe20000000000 */
.L_x_1845:
[----:B---3--:R-:W-:Y:S01]  /*11f10*/  VIADD R0, R17, 0x20400 ;  /* 0x0002040011007836 */ /* 0x008fe20000000000 */
[----:B------:R-:W-:Y:S05]  /*11f20*/  WARPSYNC.ALL ;  /* 0x0000000000007948 */ /* 0x000fea0003800000 */
[----:B------:R-:W-:Y:S01]  /*11f30*/  BAR.SYNC.DEFER_BLOCKING 0x8, 0x100 ;  /* 0x0204000000007b1d */ /* 0x000fe20000010000 */
[----:B------:R-:W-:-:S05]  /*11f40*/  LOP3.LUT P0, RZ, R0, 0x3ff, RZ, 0xc0, !PT ;  /* 0x000003ff00ff7812 */ /* 0x000fca000780c0ff */
[----:B------:R-:W-:Y:S08]  /*11f50*/  BSSY B6, `(.L_x_1850) ;  /* 0x0000012000067945 */ /* 0x000ff00003800000 */
[----:B------:R-:W-:Y:S05]  /*11f60*/  @!P0 BRA `(.L_x_1851) ;  /* 0x0000000000408947 */ /* 0x000fea0003800000 */
[----:B------:R-:W-:Y:S01]  /*11f70*/  MOV R2, 0x0 ;  /* 0x0000000000027802 */ /* 0x000fe20000000f00 */
[----:B------:R-:W-:Y:S01]  /*11f80*/  ULDC.64 UR4, c[0x4][0x90] ;  /* 0x0100240000047ab9 */ /* 0x000fe20000000a00 */
[----:B------:R-:W-:Y:S01]  /*11f90*/  ULDC.64 UR6, c[0x4][0x98] ;  /* 0x0100260000067ab9 */ /* 0x000fe20000000a00 */
[----:B------:R-:W-:Y:S01]  /*11fa0*/  ULDC.64 UR8, c[0x4][0x20] ;  /* 0x0100080000087ab9 */ /* 0x000fe20000000a00 */
[----:B------:R-:W-:Y:S02]  /*11fb0*/  IMAD.U32 R4, RZ, RZ, UR4 ;  /* 0x00000004ff047e24 */ /* 0x000fe4000f8e00ff */
[----:B------:R-:W1:Y:S01]  /*11fc0*/  LDC.64 R2, c[0x4][R2] ;  /* 0x0100000002027b82 */ /* 0x000e620000000a00 */
[----:B0-----:R-:W-:Y:S02]  /*11fd0*/  IMAD.U32 R5, RZ, RZ, UR5 ;  /* 0x00000005ff057e24 */ /* 0x001fe4000f8e00ff */
        /* <DEDUP_REMOVED lines=8> */
[----:B-1----:R-:W-:Y:S05]  /*12060*/  CALL.ABS.NOINC R2 ;  /* 0x0000000002007343 */ /* 0x002fea0003c00000 */
.L_x_1851:
[----:B------:R-:W-:Y:S05]  /*12070*/  BSYNC B6 ;  /* 0x0000000000067941 */ /* 0x000fea0003800000 */
.L_x_1850:
[----:B------:R1:W5:Y:S01]  /*12080*/  LDL R9, [R1+0x1c] ;  /* 0x00001c0001097983 */ /* 0x0003620000100800 */
[----:B0-----:R-:W0:Y:S01]  /*12090*/  LDC R7, c[0x0][0x448] ;  /* 0x00011200ff077b82 */ /* 0x001e220000000800 */
[----:B------:R-:W2:Y:S01]  /*120a0*/  S2R R2, SR_TID.X ;  /* 0x0000000000027919 */ /* 0x000ea20000002100 */
[----:B------:R-:W-:Y:S01]  /*120b0*/  USHF.R.S32.HI UR4, URZ, 0x1f, UR36 ;  /* 0x0000001f3f047899 */ /* 0x000fe20008011424 */
[----:B------:R-:W-:Y:S01]  /*120c0*/  ULDC.64 UR8, c[0x0][0x2d8] ;  /* 0x0000b60000087ab9 */ /* 0x000fe20000000a00 */
[----:B0-----:R-:W-:Y:S02]  /*120d0*/  ISETP.NE.AND P0, PT, R7, 0x1, PT ;  /* 0x000000010700780c */ /* 0x001fe40003f05270 */
[----:B--2---:R-:W-:-:S11]  /*120e0*/  LOP3.LUT R2, R2, 0x7f, RZ, 0xc0, !PT ;  /* 0x0000007f02027812 */ /* 0x004fd600078ec0ff */
[----:B------:R-:W0:Y:S01]  /*120f0*/  @P0 LDC R3, c[0x0][0x44c] ;  /* 0x00011300ff030b82 */ /* 0x000e220000000800 */
[----:B------:R-:W-:Y:S02]  /*12100*/  SHF.R.U32.HI R0, RZ, 0x3, R2 ;  /* 0x00000003ff007819 */ /* 0x000fe40000011602 */
[----:B------:R-:W2:Y:S01]  /*12110*/  S2R R2, SR_TID.X ;  /* 0x0000000000027919 */ /* 0x000ea20000002100 */
[----:B------:R-:W-:Y:S02]  /*12120*/  UIMAD UR6, UR4, UR8, URZ ;  /* 0x00000008040672a4 */ /* 0x000fe4000f8e023f */
[----:B------:R-:W-:Y:S02]  /*12130*/  UIMAD.WIDE.U32 UR4, UR36, UR8, URZ ;  /* 0x00000008240472a5 */ /* 0x000fe4000f8e003f */
[----:B------:R-:W-:Y:S02]  /*12140*/  UIMAD UR6, UR36, UR9, UR6 ;  /* 0x00000009240672a4 */ /* 0x000fe4000f8e0206 */
[----:B------:R-:W-:Y:S01]  /*12150*/  USHF.R.S32.HI UR7, URZ, 0x1f, UR43 ;  /* 0x0000001f3f077899 */ /* 0x000fe2000801142b */
[----:B--2---:R-:W-:Y:S01]  /*12160*/  IMAD.SHL.U32 R2, R2, 0x10, RZ ;  /* 0x0000001002027824 */ /* 0x004fe200078e00ff */
[----:B------:R-:W-:-:S04]  /*12170*/  ULDC.64 UR8, c[0x0][0x2e0] ;  /* 0x0000b80000087ab9 */ /* 0x000fc80000000a00 */
[----:B------:R-:W-:Y:S02]  /*12180*/  LOP3.LUT R2, R0, 0x70, R2, 0xf8, !PT ;  /* 0x0000007000027812 */ /* 0x000fe400078ef802 */
[----:B------:R-:W2:Y:S03]  /*12190*/  @P0 LDC R0, c[0x0][0x450] ;  /* 0x00011400ff000b82 */ /* 0x000ea60000000800 */
[----:B------:R-:W-:Y:S01]  /*121a0*/  VIADD R2, R2, UR40 ;  /* 0x0000002802027c36 */ /* 0x000fe20008000000 */
[----:B------:R-:W-:-:S03]  /*121b0*/  UIADD3 UR5, UR5, UR6, URZ ;  /* 0x0000000605057290 */ /* 0x000fc6000fffe03f */
[----:B0-----:R-:W-:Y:S01]  /*121c0*/  @P0 IMAD.HI.U32 R3, R2, R3, RZ ;  /* 0x0000000302030227 */ /* 0x001fe200078e00ff */
[----:B------:R-:W-:-:S03]  /*121d0*/  UIMAD.WIDE.U32 UR4, UR43, UR8, UR4 ;  /* 0x000000082b0472a5 */ /* 0x000fc6000f8e0004 */
[----:B------:R-:W-:Y:S01]  /*121e0*/  IMAD.MOV.U32 R6, RZ, RZ, R2 ;  /* 0x000000ffff067224 */ /* 0x000fe200078e0002 */
[----:B------:R-:W-:Y:S01]  /*121f0*/  UIMAD UR6, UR7, UR8, URZ ;  /* 0x00000008070672a4 */ /* 0x000fe2000f8e023f */
[----:B------:R-:W0:Y:S01]  /*12200*/  S2R R10, SR_TID.X ;  /* 0x00000000000a7919 */ /* 0x000e220000002100 */
[----:B------:R-:W-:Y:S02]  /*12210*/  IMAD.U32 R4, RZ, RZ, UR4 ;  /* 0x00000004ff047e24 */ /* 0x000fe4000f8e00ff */
[----:B------:R-:W-:Y:S01]  /*12220*/  UIMAD UR6, UR43, UR9, UR6 ;  /* 0x000000092b0672a4 */ /* 0x000fe2000f8e0206 */
[----:B--2---:R-:W-:-:S05]  /*12230*/  @P0 SHF.R.U32.HI R6, RZ, R0, R3 ;  /* 0x00000000ff060219 */ /* 0x004fca0000011603 */
[----:B------:R-:W-:Y:S01]  /*12240*/  IMAD.MOV R0, RZ, RZ, -R6 ;  /* 0x000000ffff007224 */ /* 0x000fe200078e0a06 */
[----:B------:R-:W-:-:S03]  /*12250*/  UIADD3 UR6, UR5, UR6, URZ ;  /* 0x0000000605067290 */ /* 0x000fc6000fffe03f */
[----:B------:R-:W-:Y:S02]  /*12260*/  IMAD R0, R7, R0, R2 ;  /* 0x0000000007007224 */ /* 0x000fe400078e0202 */
[----:B------:R-:W-:Y:S01]  /*12270*/  IMAD.MOV.U32 R2, RZ, RZ, R4 ;  /* 0x000000ffff027224 */ /* 0x000fe200078e0004 */
[----:B------:R-:W-:Y:S01]  /*12280*/  SHF.R.S32.HI R4, RZ, 0x1f, R6 ;  /* 0x0000001fff047819 */ /* 0x000fe20000011406 */
[----:B------:R-:W-:Y:S01]  /*12290*/  IMAD.U32 R5, RZ, RZ, UR5 ;  /* 0x00000005ff057e24 */ /* 0x000fe2000f8e00ff */
[----:B------:R-:W-:Y:S01]  /*122a0*/  ULDC.64 UR4, c[0x0][0x2d0] ;  /* 0x0000b40000047ab9 */ /* 0x000fe20000000a00 */
[----:B------:R-:W-:Y:S01]  /*122b0*/  IMAD.U32 R3, RZ, RZ, UR6 ;  /* 0x00000006ff037e24 */ /* 0x000fe2000f8e00ff */
[----:B------:R-:W-:Y:S01]  /*122c0*/  ULDC UR6, c[0x0][0x2b8] ;  /* 0x0000ae0000067ab9 */ /* 0x000fe20000000800 */
[----:B------:R-:W-:Y:S02]  /*122d0*/  IMAD R4, R4, UR4, RZ ;  /* 0x0000000404047c24 */ /* 0x000fe4000f8e02ff */
[----:B------:R-:W-:-:S04]  /*122e0*/  IMAD.WIDE.U32 R2, R6, UR4, R2 ;  /* 0x0000000406027c25 */ /* 0x000fc8000f8e0002 */
[----:B------:R-:W-:Y:S01]  /*122f0*/  IMAD R4, R6, UR5, R4 ;  /* 0x0000000506047c24 */ /* 0x000fe2000f8e0204 */
[----:B------:R-:W-:-:S03]  /*12300*/  ULDC.64 UR4, c[0x0][0x2c8] ;  /* 0x0000b20000047ab9 */ /* 0x000fc60000000a00 */
[----:B------:R-:W-:Y:S01]  /*12310*/  IMAD.IADD R3, R3, 0x1, R4 ;  /* 0x0000000103037824 */ /* 0x000fe200078e0204 */
[----:B------:R-:W-:Y:S01]  /*12320*/  SHF.R.S32.HI R4, RZ, 0x1f, R0 ;  /* 0x0000001fff047819 */ /* 0x000fe20000011400 */
[----:B0-----:R-:W-:-:S04]  /*12330*/  IMAD.SHL.U32 R10, R10, 0x8, RZ ;  /* 0x000000080a0a7824 */ /* 0x001fc800078e00ff */
[----:B------:R-:W-:Y:S02]  /*12340*/  IMAD R4, R4, UR4, RZ ;  /* 0x0000000404047c24 */ /* 0x000fe4000f8e02ff */
[----:B------:R-:W-:-:S04]  /*12350*/  IMAD.WIDE.U32 R2, R0, UR4, R2 ;  /* 0x0000000400027c25 */ /* 0x000fc8000f8e0002 */
[----:B------:R-:W-:Y:S01]  /*12360*/  IMAD R4, R0, UR5, R4 ;  /* 0x0000000500047c24 */ /* 0x000fe2000f8e0204 */
[----:B------:R-:W-:Y:S01]  /*12370*/  ULDC.64 UR4, c[0x0][0x280] ;  /* 0x0000a00000047ab9 */ /* 0x000fe20000000a00 */
[----:B------:R-:W-:Y:S02]  /*12380*/  LOP3.LUT R10, R10, 0x38, RZ, 0xc0, !PT ;  /* 0x000000380a0a7812 */ /* 0x000fe400078ec0ff */
[----:B------:R-:W-:Y:S01]  /*12390*/  IMAD.IADD R3, R3, 0x1, R4 ;  /* 0x0000000103037824 */ /* 0x000fe200078e0204 */
[----:B------:R-:W-:Y:S01]  /*123a0*/  LEA R0, P1, R2, UR4, 0x1 ;  /* 0x0000000402007c11 */ /* 0x000fe2000f8208ff */
[----:B------:R-:W-:Y:S01]  /*123b0*/  UMOV UR4, 0xffffffff ;  /* 0xffffffff00047882 */ /* 0x000fe20000000000 */
[----:B------:R-:W-:Y:S02]  /*123c0*/  ISETP.GE.AND P0, PT, R10, UR6, PT ;  /* 0x000000060a007c0c */ /* 0x000fe4000bf06270 */
[----:B------:R-:W-:Y:S01]  /*123d0*/  LEA.HI.X R2, R2, UR5, R3, 0x1, P1 ;  /* 0x0000000502027c11 */ /* 0x000fe200088f0c03 */
[----:B-1----:R-:W-:Y:S10]  /*123e0*/  BRA.DIV UR4, `(.L_x_1852) ;  /* 0x0000004204d07947 */ /* 0x002ff4000b800000 */
[----:B------:R-:W0:Y:S01]  /*123f0*/  S2R R8, SR_TID.X ;  /* 0x0000000000087919 */ /* 0x000e220000002100 */
[----:B------:R-:W-:Y:S02]  /*12400*/  ULDC UR4, c[0x0][0x288] ;  /* 0x0000a20000047ab9 */ /* 0x000fe40000000800 */
[----:B------:R-:W-:Y:S01]  /*12410*/  IMAD R3, R7, UR4, RZ ;  /* 0x0000000407037c24 */ /* 0x000fe2000f8e02ff */
[----:B------:R-:W1:Y:S04]  /*12420*/  SHFL.IDX PT, R6, R0, RZ, 0x181f ;  /* 0x00181fff00067589 */ /* 0x000e6800000e0000 */
[----:B------:R-:W2:Y:S01]  /*12430*/  SHFL.IDX PT, R5, R2, RZ, 0x181f ;  /* 0x00181fff02057589 */ /* 0x000ea200000e0000 */
[----:B0-----:R-:W-:-:S04]  /*12440*/  LOP3.LUT R8, R8, 0x7f, RZ, 0xc0, !PT ;  /* 0x0000007f08087812 */ /* 0x001fc800078ec0ff */
[----:B------:R-:W-:-:S05]  /*12450*/  SHF.R.U32.HI R8, RZ, 0x3, R8 ;  /* 0x00000003ff087819 */ /* 0x000fca0000011608 */
[----:B------:R-:W-:-:S05]  /*12460*/  VIADD R4, R8, UR40 ;  /* 0x0000002808047c36 */ /* 0x000fca0008000000 */
[----:B------:R-:W-:-:S13]  /*12470*/  ISETP.GE.AND P1, PT, R4, R3, PT ;  /* 0x000000030400720c */ /* 0x000fda0003f26270 */
[----:B-1----:R-:W-:-:S05]  /*12480*/  @!P1 LEA R6, P2, R10, R6, 0x1 ;  /* 0x000000060a069211 */ /* 0x002fca00078408ff */
[----:B--2---:R-:W-:-:S04]  /*12490*/  @!P1 IMAD.X R5, RZ, RZ, R5, P2 ;  /* 0x000000ffff059224 */ /* 0x004fc800010e0605 */
[----:B------:R-:W-:Y:S02]  /*124a0*/  @!P1 IMAD.MOV.U32 R7, RZ, RZ, R5 ;  /* 0x000000ffff079224 */ /* 0x000fe400078e0005 */
[----:B------:R-:W-:-:S03]  /*124b0*/  VIADD R5, R4, 0x10 ;  /* 0x0000001004057836 */ /* 0x000fc60000000000 */
[----:B------:R-:W-:Y:S01]  /*124c0*/  @!PT LDS RZ, [RZ] ;  /* 0x00000000fffff984 */ /* 0x000fe20000000800 */
[----:B-----5:R0:W-:Y:S02]  /*124d0*/  @!P1 LDGSTS.E.BYPASS.LTC128B.128 [R9+0x20400], desc[UR46][R6.64], !P0 ;  /* 0x2040000006099fae */ /* 0x0201e4000c101d6e */
[----:B------:R-:W-:Y:S02]  /*124e0*/  ISETP.GE.AND P1, PT, R5, R3, PT ;  /* 0x000000030500720c */ /* 0x000fe40003f26270 */
[----:B------:R-:W-:Y:S04]  /*124f0*/  SHFL.IDX PT, R5, R2, 0x1, 0x181f ;  /* 0x00381f0002057f89 */ /* 0x000fe800000e0000 */
[----:B0-----:R-:W0:Y:S07]  /*12500*/  SHFL.IDX PT, R6, R0, 0x1, 0x181f ;  /* 0x00381f0000067f89 */ /* 0x001e2e00000e0000 */
[----:B0-----:R-:W-:-:S05]  /*12510*/  @!P1 LEA R6, P2, R10, R6, 0x1 ;  /* 0x000000060a069211 */ /* 0x001fca00078408ff */
[----:B------:R-:W-:-:S04]  /*12520*/  @!P1 IMAD.X R5, RZ, RZ, R5, P2 ;  /* 0x000000ffff059224 */ /* 0x000fc800010e0605 */
[----:B------:R-:W-:Y:S02]  /*12530*/  @!P1 IMAD.MOV.U32 R7, RZ, RZ, R5 ;  /* 0x000000ffff079224 */ /* 0x000fe400078e0005 */
[----:B------:R-:W-:-:S03]  /*12540*/  VIADD R5, R4, 0x20 ;  /* 0x0000002004057836 */ /* 0x000fc60000000000 */
[----:B------:R0:W-:Y:S02]  /*12550*/  @!P1 LDGSTS.E.BYPASS.LTC128B.128 [R9+0x20c00], desc[UR46][R6.64], !P0 ;  /* 0x20c0000006099fae */ /* 0x0001e4000c101d6e */
[----:B------:R-:W-:Y:S02]  /*12560*/  ISETP.GE.AND P1, PT, R5, R3, PT ;  /* 0x000000030500720c */ /* 0x000fe40003f26270 */
[----:B------:R-:W-:Y:S04]  /*12570*/  SHFL.IDX PT, R5, R2, 0x2, 0x181f ;  /* 0x00581f0002057f89 */ /* 0x000fe800000e0000 */
[----:B0-----:R-:W0:Y:S04]  /*12580*/  SHFL.IDX PT, R6, R0, 0x2, 0x181f ;  /* 0x00581f0000067f89 */ /* 0x001e2800000e0000 */
[----:B------:R-:W1:Y:S03]  /*12590*/  SHFL.IDX PT, R0, R0, 0x3, 0x181f ;  /* 0x00781f0000007f89 */ /* 0x000e6600000e0000 */
[----:B0-----:R-:W-:-:S05]  /*125a0*/  @!P1 LEA R6, P2, R10, R6, 0x1 ;  /* 0x000000060a069211 */ /* 0x001fca00078408ff */
[----:B------:R-:W-:-:S04]  /*125b0*/  @!P1 IMAD.X R5, RZ, RZ, R5, P2 ;  /* 0x000000ffff059224 */ /* 0x000fc800010e0605 */
[----:B------:R-:W-:Y:S02]  /*125c0*/  @!P1 IMAD.MOV.U32 R7, RZ, RZ, R5 ;  /* 0x000000ffff079224 */ /* 0x000fe400078e0005 */
[----:B------:R0:W2:Y:S04]  /*125d0*/  SHFL.IDX PT, R5, R2, 0x3, 0x181f ;  /* 0x00781f0002057f89 */ /* 0x0000a800000e0000 */
[----:B-1----:R0:W-:Y:S02]  /*125e0*/  @!P1 LDGSTS.E.BYPASS.LTC128B.128 [R9+0x21400], desc[UR46][R6.64], !P0 ;  /* 0x2140000006099fae */ /* 0x0021e4000c101d6e */
.L_x_1968:
        /* <DEDUP_REMOVED lines=10> */
.L_x_1853:
[----:B------:R-:W-:Y:S02]  /*12690*/  PLOP3.LUT P1, PT, P1, P0, PT, 0xa2, 0x0 ;  /* 0x000000000000781c */ /* 0x000fe40000f21472 */
[----:B------:R-:W-:-:S08]  /*126a0*/  @P0 R2UR P1, UR4, R17 ;  /* 0x00000000110402ca */ /* 0x000fd00000020000 */
[----:B------:R-:W-:-:S05]  /*126b0*/  @P0 PLOP3.LUT P0, PT, P1, PT, PT, 0x80, 0x0 ;  /* 0x000000000000081c */ /* 0x000fca0000f0f070 */
[----:B------:R-:W-:Y:S01]  /*126c0*/  @!P1 SYNCS.ARRIVE.TRANS64.RED.A0T1 RZ, [UR4+0x28c00], RZ ;  /* 0x028c00ffffff99a7 */ /* 0x000fe20008200404 */
[----:B------:R-:W-:Y:S07]  /*126d0*/  @!P1 ARRIVES.LDGSTSBAR.64.TRANSCNT [UR4+0x28c00] ;  /* 0x028c0000ff0099b0 */ /* 0x000fee0008000a84 */
[----:B------:R-:W-:Y:S05]  /*126e0*/  @P0 BRA.U.ANY `(.L_x_1853) ;  /* 0xfffffffd00e80947 */ /* 0x000fea000393ffff */
[----:B0-----:R-:W2:Y:S02]  /*126f0*/  LDL.LU R2, [R1+0x18] ;  /* 0x0000180001027983 */ /* 0x001ea40000300800 */
        /* <DEDUP_REMOVED lines=11> */
.L_x_1969:
[----:B------:R-:W-:Y:S05]  /*127b0*/  BSYNC B0 ;  /* 0x0000000000007941 */ /* 0x000fea0003800000 */
.L_x_1854:
[----:B------:R-:W2:Y:S01]  /*127c0*/  LDL R2, [R1+0x8] ;  /* 0x0000080001027983 */ /* 0x000ea20000100800 */
[----:B------:R-:W-:Y:S01]  /*127d0*/  BSSY B0, `(.L_x_1856) ;  /* 0x0000095000007945 */ /* 0x000fe20003800000 */
[----:B--2---:R-:W-:-:S13]  /*127e0*/  ISETP.NE.AND P0, PT, R2, RZ, PT ;  /* 0x000000ff0200720c */ /* 0x004fda0003f05270 */
[----:B------:R-:W-:Y:S05]  /*127f0*/  @!P0 BRA `(.L_x_1857) ;  /* 0x0000000800488947 */ /* 0x000fea0003800000 */
[----:B------:R-:W2:Y:S01]  /*12800*/  LDL R3, [R1] ;  /* 0x0000000001037983 */ /* 0x000ea20000100800 */
[----:B0-----:R-:W-:Y:S01]  /*12810*/  IMAD R0, R18, 0x8, R17 ;  /* 0x0000000812007824 */ /* 0x001fe200078e0211 */
[----:B------:R-:W-:Y:S01]  /*12820*/  BSSY B1, `(.L_x_1858) ;  /* 0x0000007000017945 */ /* 0x000fe20003800000 */
[----:B------:R-:W0:Y:S02]  /*12830*/  S2R R2, SR_TID.X ;  /* 0x0000000000027919 */ /* 0x000e240000002100 */
[----:B0-----:R-:W-:-:S04]  /*12840*/  LOP3.LUT R2, R2, 0x7f, RZ, 0xc0, !PT ;  /* 0x0000007f02027812 */ /* 0x001fc800078ec0ff */
[----:B------:R-:W-:Y:S02]  /*12850*/  ISETP.NE.AND P1, PT, R2, RZ, PT ;  /* 0x000000ff0200720c */ /* 0x000fe40003f25270 */
[----:B--2---:R-:W-:-:S04]  /*12860*/  SHF.L.U32 R3, R3, 0x1f, RZ ;  /* 0x0000001f03037819 */ /* 0x004fc800000006ff */
[----:B------:R-:W0:Y:S02]  /*12870*/  SYNCS.PHASECHK.TRANS64.TRYWAIT P0, [R0+URZ+0x28c60], R3 ;  /* 0x028c6003000075a7 */ /* 0x000e24000800017f */
[----:B0-----:R-:W-:Y:S05]  /*12880*/  @!P0 BRA `(.L_x_1859) ;  /* 0x0000004000f88947 */ /* 0x001fea0003800000 */
.L_x_1970:
[----:B------:R-:W-:Y:S05]  /*12890*/  BSYNC B1 ;  /* 0x0000000000017941 */ /* 0x000fea0003800000 */
.L_x_1858:
        /* <DEDUP_REMOVED lines=9> */
.L_x_1861:
[----:B------:R-:W-:Y:S05]  /*12930*/  BSYNC B1 ;  /* 0x0000000000017941 */ /* 0x000fea0003800000 */
.L_x_1860:
[----:B------:R-:W2:Y:S01]  /*12940*/  LDL.LU R2, [R1+0x14] ;  /* 0x0000140001027983 */ /* 0x000ea20000300800 */
[----:B------:R-:W-:Y:S01]  /*12950*/  UIADD3 UR4, UP0, UR44, 0x470, URZ ;  /* 0x000004702c047890 */ /* 0x000fe2000ff1e03f */
[----:B------:R-:W-:Y:S01]  /*12960*/  PLOP3.LUT P0, PT, PT, PT, PT, 0x80, 0x0 ;  /* 0x000000000000781c */ /* 0x000fe20003f0f070 */
[----:B0-----:R-:W-:Y:S01]  /*12970*/  VIADD R0, R0, 0x28c50 ;  /* 0x00028c5000007836 */ /* 0x001fe20000000000 */
[----:B------:R-:W-:Y:S01]  /*12980*/  UMOV UR6, 0x0 ;  /* 0x0000000000067882 */ /* 0x000fe20000000000 */
[----:B------:R-:W-:Y:S01]  /*12990*/  UIADD3.X UR5, URZ, UR45, URZ, UP0, !UPT ;  /* 0x0000002d3f057290 */ /* 0x000fe200087fe43f */
[----:B------:R-:W-:Y:S01]  /*129a0*/  UMOV UR7, 0x14f00000 ;  /* 0x14f0000000077882 */ /* 0x000fe20000000000 */
[----:B------:R-:W-:Y:S01]  /*129b0*/  UMOV UR10, URZ ;  /* 0x0000003f000a7c82 */ /* 0x000fe20008000000 */
[----:B--2---:R-:W-:Y:S02]  /*129c0*/  IMAD.SHL.U32 R3, R2, 0x40, RZ ;  /* 0x0000004002037824 */ /* 0x004fe400078e00ff */
[----:B------:R-:W-:-:S04]  /*129d0*/  IMAD R2, R18, 0x10000, R17 ;  /* 0x0001000012027824 */ /* 0x000fc800078e0211 */
[----:B------:R-:W-:-:S07]  /*129e0*/  VIADD R4, R2, 0x400 ;  /* 0x0000040002047836 */ /* 0x000fce0000000000 */
.L_x_1862:
[----:B------:R-:W-:-:S13]  /*129f0*/  @P0 ELECT P1, URZ, PT ;  /* 0x00000000003f082f */ /* 0x000fda0003820000 */
[----:B------:R-:W-:Y:S01]  /*12a00*/  @P1 R2UR UR13, R16 ;  /* 0x00000000100d12ca */ /* 0x000fe200000e0000 */
[----:B------:R-:W-:Y:S01]  /*12a10*/  UMOV UR12, UR36 ;  /* 0x00000024000c7c82 */ /* 0x000fe20008000000 */
[----:B------:R-:W-:Y:S02]  /*12a20*/  @P1 R2UR UR11, R3 ;  /* 0x00000000030b12ca */ /* 0x000fe400000e0000 */
[----:B------:R-:W-:Y:S02]  /*12a30*/  @P1 R2UR UR9, R0 ;  /* 0x00000000000912ca */ /* 0x000fe400000e0000 */
[----:B------:R-:W-:Y:S02]  /*12a40*/  @P1 R2UR UR8, R4 ;  /* 0x00000000040812ca */ /* 0x000fe400000e0000 */
[----:B------:R-:W-:Y:S02]  /*12a50*/  @P1 PLOP3.LUT P0, PT, P1, PT, PT, 0x8, 0x0 ;  /* 0x000000000000181c */ /* 0x000fe40000f0e170 */
        /* <DEDUP_REMOVED lines=8> */
.L_x_1863:
        /* <DEDUP_REMOVED lines=15> */
.L_x_1864:
        /* <DEDUP_REMOVED lines=15> */
.L_x_1865:
        /* <DEDUP_REMOVED lines=15> */
.L_x_1866:
        /* <DEDUP_REMOVED lines=15> */
.L_x_1867:
        /* <DEDUP_REMOVED lines=15> */
.L_x_1868:
        /* <DEDUP_REMOVED lines=15> */
.L_x_1869:
        /* <DEDUP_REMOVED lines=9> */
[----:B-1----:R-:W-:Y:S05]  /*13110*/  @P0 BRA.U.ANY `(.L_x_1869) ;  /* 0xfffffffd00d80947 */ /* 0x002fea000393ffff */
.L_x_1857:
[----:B------:R-:W-:Y:S05]  /*13120*/  BSYNC B0 ;  /* 0x0000000000007941 */ /* 0x000fea0003800000 */
.L_x_1856:
[----:B------:R-:W-:-:S04]  /*13130*/  UIADD3 UR4, UR39, -0x2, URZ ;  /* 0xfffffffe27047890 */ /* 0x000fc8000fffe03f */
[----:B------:R-:W-:-:S06]  /*13140*/  UISETP.GE.AND UP0, UPT, UR4, UR38, UPT ;  /* 0x000000260400728c */ /* 0x000fcc000bf06270 */
[----:B------:R-:W-:-:S13]  /*13150*/  PLOP3.LUT P0, PT, PT, PT, UP0, 0x80, 0x0 ;  /* 0x000000000000781c */ /* 0x000fda0003f0f008 */
[----:B------:R-:W-:Y:S05]  /*13160*/  @!P0 BRA `(.L_x_1870) ;  /* 0x00000028005c8947 */ /* 0x000fea0003800000 */
[----:B------:R-:W-:Y:S01]  /*13170*/  IMAD R3, RZ, RZ, -UR39 ;  /* 0x80000027ff037e24 */ /* 0x000fe2000f8e02ff */
[----:B------:R-:W-:-:S04]  /*13180*/  LOP3.LUT R6, RZ, UR38, RZ, 0x33, !PT ;  /* 0x00000026ff067c12 */ /* 0x000fc8000f8e33ff */
[----:B------:R-:W-:-:S05]  /*13190*/  VIADDMNMX R6, R3, 0x1, R6, !PT ;  /* 0x0000000103067846 */ /* 0x000fca0007800106 */
[----:B0-----:R-:W-:-:S05]  /*131a0*/  VIADD R0, R6, UR39 ;  /* 0x0000002706007c36 */ /* 0x001fca0008000000 */
[----:B------:R-:W-:-:S04]  /*131b0*/  LOP3.LUT R0, R0, 0x1, RZ, 0xc0, !PT ;  /* 0x0000000100007812 */ /* 0x000fc800078ec0ff */
[----:B------:R-:W-:Y:S01]  /*131c0*/  ISETP.NE.U32.AND P0, PT, R0, 0x1, PT ;  /* 0x000000010000780c */ /* 0x000fe20003f05070 */
[----:B------:R-:W-:-:S12]  /*131d0*/  IMAD.U32 R0, RZ, RZ, UR4 ;  /* 0x00000004ff007e24 */ /* 0x000fd8000f8e00ff */
[----:B------:R-:W-:Y:S05]  /*131e0*/  @P0 BRA `(.L_x_1871) ;  /* 0x0000000c00600947 */ /* 0x000fea0003800000 */
[----:B------:R-:W2:Y:S04]  /*131f0*/  LDL R4, [R1+0x8] ;  /* 0x0000080001047983 */ /* 0x000ea80000100800 */
[----:B------:R-:W3:Y:S01]  /*13200*/  LDL.LU R8, [R1] ;  /* 0x0000000001087983 */ /* 0x000ee20000300800 */
[----:B------:R-:W-:Y:S01]  /*13210*/  VIADD R18, R18, 0x1 ;  /* 0x0000000112127836 */ /* 0x000fe20000000000 */
[----:B------:R-:W-:Y:S04]  /*13220*/  BSSY B0, `(.L_x_1872) ;  /* 0x00000d2000007945 */ /* 0x000fe80003800000 */
[----:B------:R-:W-:-:S04]  /*13230*/  ISETP.NE.AND P0, PT, R18, 0x2, PT ;  /* 0x000000021200780c */ /* 0x000fc80003f05270 */
[----:B------:R-:W-:Y:S02]  /*13240*/  SEL R2, RZ, 0x1, P0 ;  /* 0x00000001ff027807 */ /* 0x000fe40000000000 */
[----:B------:R-:W-:Y:S02]  /*13250*/  SEL R18, R18, RZ, P0 ;  /* 0x000000ff12127207 */ /* 0x000fe40000000000 */
[----:B--2---:R-:W-:Y:S02]  /*13260*/  ISETP.NE.AND P2, PT, R4, RZ, PT ;  /* 0x000000ff0400720c */ /* 0x004fe40003f45270 */
[----:B---3--:R-:W-:-:S05]  /*13270*/  LOP3.LUT R8, R8, R2, RZ, 0x3c, !PT ;  /* 0x0000000208087212 */ /* 0x008fca00078e3cff */
[----:B------:R0:W-:Y:S06]  /*13280*/  STL [R1], R8 ;  /* 0x0000000801007387 */ /* 0x0001ec0000100800 */
[----:B------:R-:W-:Y:S05]  /*13290*/  @!P2 BRA `(.L_x_1873) ;  /* 0x0000000c0028a947 */ /* 0x000fea0003800000 */
[----:B------:R-:W2:Y:S02]  /*132a0*/  LDL R4, [R1+0xc] ;  /* 0x00000c0001047983 */ /* 0x000ea40000100800 */
[----:B--2---:R-:W-:-:S13]  /*132b0*/  ISETP.NE.AND P2, PT, R4, RZ, PT ;  /* 0x000000ff0400720c */ /* 0x004fda0003f45270 */
[----:B------:R-:W-:Y:S05]  /*132c0*/  @!P2 BRA `(.L_x_1874) ;  /* 0x00000000004ca947 */ /* 0x000fea0003800000 */
[----:B------:R-:W2:Y:S01]  /*132d0*/  LDL R7, [R1+0x4] ;  /* 0x0000040001077983 */ /* 0x000ea20000100800 */
[----:B------:R-:W1:Y:S01]  /*132e0*/  LDC R5, c[0x0][0x43c] ;  /* 0x00010f00ff057b82 */ /* 0x000e620000000800 */
[----:B------:R-:W-:Y:S01]  /*132f0*/  IMAD.MOV.U32 R4, RZ, RZ, R0 ;  /* 0x000000ffff047224 */ /* 0x000fe200078e0000 */
[----:B------:R-:W-:Y:S01]  /*13300*/  ULDC.64 UR4, c[0x0][0x428] ;  /* 0x00010a0000047ab9 */ /* 0x000fe20000000a00 */
[----:B-1----:R-:W-:-:S13]  /*13310*/  ISETP.NE.AND P0, PT, R5, 0x1, PT ;  /* 0x000000010500780c */ /* 0x002fda0003f05270 */
[----:B------:R-:W1:Y:S02]  /*13320*/  @P0 LDC.64 R2, c[0x0][0x440] ;  /* 0x00011000ff020b82 */ /* 0x000e640000000a00 */
[----:B-1----:R-:W-:-:S05]  /*13330*/  @P0 IMAD.HI.U32 R2, R0, R2, RZ ;  /* 0x0000000200020227 */ /* 0x002fca00078e00ff */
[----:B------:R-:W-:-:S05]  /*13340*/  @P0 SHF.R.U32.HI R4, RZ, R3, R2 ;  /* 0x00000003ff040219 */ /* 0x000fca0000011602 */
[----:B------:R-:W-:-:S04]  /*13350*/  IMAD.MOV R2, RZ, RZ, -R4 ;  /* 0x000000ffff027224 */ /* 0x000fc800078e0a04 */
[----:B------:R-:W-:Y:S01]  /*13360*/  IMAD R0, R5, R2, R0 ;  /* 0x0000000205007224 */ /* 0x000fe200078e0200 */
[--C-:B------:R-:W-:Y:S01]  /*13370*/  SHF.R.S32.HI R5, RZ, 0x1f, R4.reuse ;  /* 0x0000001fff057819 */ /* 0x100fe20000011404 */
[----:B------:R-:W1:Y:S02]  /*13380*/  LDC.64 R2, c[0x0][0x418] ;  /* 0x00010600ff027b82 */ /* 0x000e640000000a00 */
[----:B------:R-:W-:-:S03]  /*13390*/  IMAD.WIDE.U32 R4, R19, UR4, R4 ;  /* 0x0000000413047c25 */ /* 0x000fc6000f8e0004 */
[----:B-1----:R-:W-:Y:S01]  /*133a0*/  LEA R2, P0, R4, R2, 0x2 ;  /* 0x0000000204027211 */ /* 0x002fe200078010ff */
[----:B--2---:R-:W-:-:S04]  /*133b0*/  IMAD R7, R7, UR4, RZ ;  /* 0x0000000407077c24 */ /* 0x004fc8000f8e02ff */
[----:B------:R-:W-:-:S04]  /*133c0*/  IMAD R7, R19, UR5, R7 ;  /* 0x0000000513077c24 */ /* 0x000fc8000f8e0207 */
[----:B------:R-:W-:-:S05]  /*133d0*/  IMAD.IADD R7, R7, 0x1, R5 ;  /* 0x0000000107077824 */ /* 0x000fca00078e0205 */
[----:B------:R-:W-:-:S05]  /*133e0*/  LEA.HI.X R3, R4, R3, R7, 0x2, P0 ;  /* 0x0000000304037211 */ /* 0x000fca00000f1407 */
[----:B------:R1:W5:Y:S02]  /*133f0*/  LDG.E R16, desc[UR46][R2.64] ;  /* 0x0000002e02107981 */ /* 0x000364000c1e1900 */
.L_x_1874:
[----:B-1----:R-:W-:Y:S01]  /*13400*/  IMAD R2, R18, 0x8, R17 ;  /* 0x0000000812027824 */ /* 0x002fe200078e0211 */
[----:B------:R-:W-:Y:S01]  /*13410*/  SHF.L.U32 R4, R8, 0x1f, RZ ;  /* 0x0000001f08047819 */ /* 0x000fe200000006ff */
[----:B------:R-:W1:Y:S01]  /*13420*/  S2R R3, SR_TID.X ;  /* 0x0000000000037919 */ /* 0x000e620000002100 */
[----:B------:R-:W-:Y:S02]  /*13430*/  BSSY B1, `(.L_x_1875) ;  /* 0x0000005000017945 */ /* 0x000fe40003800000 */
[----:B------:R-:W2:Y:S01]  /*13440*/  SYNCS.PHASECHK.TRANS64.TRYWAIT P0, [R2+URZ+0x28c40], R4 ;  /* 0x028c4004020075a7 */ /* 0x000ea2000800017f */
[----:B-1----:R-:W-:-:S04]  /*13450*/  LOP3.LUT R3, R3, 0x7f, RZ, 0xc0, !PT ;  /* 0x0000007f03037812 */ /* 0x002fc800078ec0ff */
[----:B------:R-:W-:Y:S01]  /*13460*/  ISETP.NE.AND P1, PT, R3, RZ, PT ;  /* 0x000000ff0300720c */ /* 0x000fe20003f25270 */
[----:B--2---:R-:W-:-:S12]  /*13470*/  @!P0 BRA `(.L_x_1876) ;  /* 0x0000003800108947 */ /* 0x004fd80003800000 */
.L_x_1971:
[----:B------:R-:W-:Y:S05]  /*13480*/  BSYNC B1 ;  /* 0x0000000000017941 */ /* 0x000fea0003800000 */
.L_x_1875:
        /* <DEDUP_REMOVED lines=9> */
.L_x_1878:
[----:B------:R-:W-:Y:S05]  /*13520*/  BSYNC B1 ;  /* 0x0000000000017941 */ /* 0x000fea0003800000 */
.L_x_1877:
[----:B------:R-:W-:Y:S01]  /*13530*/  IMAD.MOV.U32 R7, RZ, RZ, RZ ;  /* 0x000000ffff077224 */ /* 0x000fe200078e00ff */
[----:B------:R-:W-:Y:S01]  /*13540*/  UIADD3 UR4, UP0, UR44, 0x370, URZ ;  /* 0x000003702c047890 */ /* 0x000fe2000ff1e03f */
[----:B------:R-:W-:Y:S01]  /*13550*/  IMAD R5, R18, 0x2000, R17 ;  /* 0x0000200012057824 */ /* 0x000fe200078e0211 */
        /* <DEDUP_REMOVED lines=8> */
.L_x_1879:
[----:B------:R-:W-:-:S13]  /*135e0*/  @P0 ELECT P2, URZ, PT ;  /* 0x00000000003f082f */ /* 0x000fda0003840000 */
[----:B-----5:R-:W-:Y:S01]  /*135f0*/  @P2 R2UR UR13, R16 ;  /* 0x00000000100d22ca */ /* 0x020fe200000e0000 */
[----:B------:R-:W-:Y:S01]  /*13600*/  UMOV UR12, UR36 ;  /* 0x00000024000c7c82 */ /* 0x000fe20008000000 */
[----:B------:R-:W-:Y:S02]  /*13610*/  @P2 R2UR UR11, R3 ;  /* 0x00000000030b22ca */ /* 0x000fe400000e0000 */
[----:B------:R-:W-:Y:S02]  /*13620*/  @P2 R2UR UR9, R5 ;  /* 0x00000000050922ca */ /* 0x000fe400000e0000 */
[----:B------:R-:W-:Y:S02]  /*13630*/  @P2 R2UR UR8, R0 ;  /* 0x00000000000822ca */ /* 0x000fe400000e0000 */
[----:B------:R-:W-:Y:S02]  /*13640*/  @P2 PLOP3.LUT P0, PT, P2, PT, PT, 0x8, 0x0 ;  /* 0x000000000000281c */ /* 0x000fe4000170e170 */
[----:B------:R-:W-:-:S09]  /*13650*/  PLOP3.LUT P2, PT, PT, PT, PT, 0x8, 0x0 ;  /* 0x000000000000781c */ /* 0x000fd20003f4e170 */
[----:B------:R2:W-:Y:S02]  /*13660*/  UTMALDG.4D [UR8], [UR4], desc[UR6] ;  /* 0x00000608040075b4 */ /* 0x0005e40008019000 */
[----:B--2---:R-:W-:Y:S05]  /*13670*/  @P0 BRA.U.ANY `(.L_x_1879) ;  /* 0xfffffffd00d80947 */ /* 0x004fea000393ffff */
[----:B------:R-:W2:Y:S01]  /*13680*/  SYNCS.PHASECHK.TRANS64.TRYWAIT P0, [R2+URZ+0x28c60], R4 ;  /* 0x028c6004020075a7 */ /* 0x000ea2000800017f */
[----:B------:R-:W-:Y:S04]  /*13690*/  BSSY B1, `(.L_x_1880) ;  /* 0x0000002000017945 */ /* 0x000fe80003800000 */
[----:B--2---:R-:W-:Y:S05]  /*136a0*/  @!P0 BRA `(.L_x_1881) ;  /* 0x0000003400988947 */ /* 0x004fea0003800000 */
.L_x_1972:
[----:B------:R-:W-:Y:S05]  /*136b0*/  BSYNC B1 ;  /* 0x0000000000017941 */ /* 0x000fea0003800000 */
.L_x_1880:
[----:B------:R-:W-:Y:S01]  /*136c0*/  BSSY B1, `(.L_x_1882) ;  /* 0x000000b000017945 */ /* 0x000fe20003800000 */
[----:B0-----:R-:W-:Y:S02]  /*136d0*/  IMAD.MOV.U32 R8, RZ, RZ, 0x0 ;  /* 0x00000000ff087424 */ /* 0x001fe400078e00ff */
[----:B------:R-:W-:Y:S01]  /*136e0*/  IMAD.MOV.U32 R9, RZ, RZ, 0x14f00000 ;  /* 0x14f00000ff097424 */ /* 0x000fe200078e00ff */
[----:B------:R-:W-:Y:S06]  /*136f0*/  @P1 BRA `(.L_x_1883) ;  /* 0x00000000001c1947 */ /* 0x000fec0003800000 */
[----:B------:R-:W0:Y:S01]  /*13700*/  S2R R5, SR_TID.X ;  /* 0x0000000000057919 */ /* 0x000e220000002100 */
[----:B------:R-:W-:-:S04]  /*13710*/  IMAD.MOV.U32 R0, RZ, RZ, 0x10000 ;  /* 0x00010000ff007424 */ /* 0x000fc800078e00ff */
[----:B------:R3:W-:Y:S01]  /*13720*/  SYNCS.ARRIVE.TRANS64 RZ, [R2+URZ+0x28c50], R0 ;  /* 0x028c500002ff79a7 */ /* 0x0007e2000800003f */
[----:B0-----:R-:W-:-:S04]  /*13730*/  LOP3.LUT R5, R5, 0x1f, RZ, 0xc0, !PT ;  /* 0x0000001f05057812 */ /* 0x001fc800078ec0ff */
[----:B------:R-:W-:-:S13]  /*13740*/  ISETP.NE.AND P0, PT, R5, RZ, PT ;  /* 0x000000ff0500720c */ /* 0x000fda0003f05270 */
[----:B---3--:R-:W-:Y:S05]  /*13750*/  @!P0 BRA `(.L_x_1883) ;  /* 0x0000000000048947 */ /* 0x008fea0003800000 */
[----:B------:R-:W-:Y:S01]  /*13760*/  BPT.TRAP 0x1 ;  /* 0x000000040000795c */ /* 0x000fe20000300000 */
.L_x_1883:
[----:B------:R-:W-:Y:S05]  /*13770*/  BSYNC B1 ;  /* 0x0000000000017941 */ /* 0x000fea0003800000 */
.L_x_1882:
[----:B------:R-:W-:Y:S01]  /*13780*/  R2UR UR10, R7 ;  /* 0x00000000070a72ca */ /* 0x000fe200000e0000 */
[----:B------:R-:W-:Y:S01]  /*13790*/  IMAD R0, R18, 0x10000, R17 ;  /* 0x0001000012007824 */ /* 0x000fe200078e0211 */
[----:B------:R-:W-:Y:S01]  /*137a0*/  R2UR UR6, R8 ;  /* 0x00000000080672ca */ /* 0x000fe200000e0000 */
[----:B------:R-:W-:Y:S01]  /*137b0*/  UIADD3 UR4, UP0, UR44, 0x470, URZ ;  /* 0x000004702c047890 */ /* 0x000fe2000ff1e03f */
[----:B------:R-:W-:Y:S01]  /*137c0*/  R2UR UR7, R9 ;  /* 0x00000000090772ca */ /* 0x000fe200000e0000 */
[----:B-12---:R-:W-:Y:S01]  /*137d0*/  VIADD R2, R2, 0x28c50 ;  /* 0x00028c5002027836 */ /* 0x006fe20000000000 */
[----:B------:R-:W-:Y:S01]  /*137e0*/  PLOP3.LUT P0, PT, PT, PT, PT, 0x80, 0x0 ;  /* 0x000000000000781c */ /* 0x000fe20003f0f070 */
[----:B------:R-:W-:Y:S01]  /*137f0*/  VIADD R4, R0, 0x400 ;  /* 0x0000040000047836 */ /* 0x000fe20000000000 */
[----:B------:R-:W-:-:S12]  /*13800*/  UIADD3.X UR5, URZ, UR45, URZ, UP0, !UPT ;  /* 0x0000002d3f057290 */ /* 0x000fd800087fe43f */
.L_x_1884:
        /* <DEDUP_REMOVED lines=15> */
.L_x_1885:
        /* <DEDUP_REMOVED lines=15> */
.L_x_1886:
        /* <DEDUP_REMOVED lines=15> */
.L_x_1887:
        /* <DEDUP_REMOVED lines=15> */
.L_x_1888:
        /* <DEDUP_REMOVED lines=15> */
.L_x_1889:
        /* <DEDUP_REMOVED lines=15> */
.L_x_1890:
        /* <DEDUP_REMOVED lines=15> */
.L_x_1891:
        /* <DEDUP_REMOVED lines=10> */
.L_x_1873:
[----:B------:R-:W-:Y:S05]  /*13f40*/  BSYNC B0 ;  /* 0x0000000000007941 */ /* 0x000fea0003800000 */
.L_x_1872:
[----:B------:R-:W-:-:S06]  /*13f50*/  UIADD3 UR4, UR39, -0x3, URZ ;  /* 0xfffffffd27047890 */ /* 0x000fcc000fffe03f */
[----:B------:R-:W-:-:S07]  /*13f60*/  IMAD.U32 R0, RZ, RZ, UR4 ;  /* 0x00000004ff007e24 */ /* 0x000fce000f8e00ff */
.L_x_1871:
[----:B------:R-:W-:Y:S01]  /*13f70*/  ULOP3.LUT UR4, URZ, UR39, URZ, 0x33, !UPT ;  /* 0x000000273f047292 */ /* 0x000fe2000f8e333f */
[----:B------:R-:W-:Y:S01]  /*13f80*/  VIADD R6, R6, 0xfffffffe ;  /* 0xfffffffe06067836 */ /* 0x000fe20000000000 */
[----:B------:R-:W-:Y:S04]  /*13f90*/  BSSY B0, `(.L_x_1870) ;  /* 0x00001b4000007945 */ /* 0x000fe80003800000 */
[----:B------:R-:W-:-:S13]  /*13fa0*/  ISETP.NE.AND P0, PT, R6, UR4, PT ;  /* 0x0000000406007c0c */ /* 0x000fda000bf05270 */
[----:B------:R-:W-:Y:S05]  /*13fb0*/  @!P0 BRA `(.L_x_1892) ;  /* 0x0000001800c48947 */ /* 0x000fea0003800000 */
.L_x_1933:
[----:B------:R-:W2:Y:S04]  /*13fc0*/  LDL R3, [R1+0x8] ;  /* 0x0000080001037983 */ /* 0x000ea80000100800 */
[----:B------:R-:W3:Y:S01]  /*13fd0*/  LDL.LU R2, [R1] ;  /* 0x0000000001027983 */ /* 0x000ee20000300800 */
[----:B------:R-:W-:Y:S01]  /*13fe0*/  VIADD R7, R18, 0x1 ;  /* 0x0000000112077836 */ /* 0x000fe20000000000 */
[----:B------:R-:W-:Y:S05]  /*13ff0*/  YIELD ;  /* 0x0000000000007946 */ /* 0x000fea0003800000 */
[----:B------:R-:W-:Y:S01]  /*14000*/  ISETP.NE.AND P0, PT, R7, 0x2, PT ;  /* 0x000000020700780c */ /* 0x000fe20003f05270 */
[----:B------:R-:W-:Y:S03]  /*14010*/  BSSY B1, `(.L_x_1893) ;  /* 0x00000d1000017945 */ /* 0x000fe60003800000 */
[----:B------:R-:W-:-:S02]  /*14020*/  SEL R6, RZ, 0x1, P0 ;  /* 0x00000001ff067807 */ /* 0x000fc40000000000 */
[----:B------:R-:W-:Y:S02]  /*14030*/  SEL R7, R7, RZ, P0 ;  /* 0x000000ff07077207 */ /* 0x000fe40000000000 */
[----:B--2---:R-:W-:Y:S02]  /*14040*/  ISETP.NE.AND P1, PT, R3, RZ, PT ;  /* 0x000000ff0300720c */ /* 0x004fe40003f25270 */
[----:B---3--:R-:W-:-:S11]  /*14050*/  LOP3.LUT R6, R2, R6, RZ, 0x3c, !PT ;  /* 0x0000000602067212 */ /* 0x008fd600078e3cff */
[----:B------:R-:W-:Y:S05]  /*14060*/  @!P1 BRA `(.L_x_1894) ;  /* 0x0000000c002c9947 */ /* 0x000fea0003800000 */
[----:B------:R-:W2:Y:S01]  /*14070*/  LDL R2, [R1+0xc] ;  /* 0x00000c0001027983 */ /* 0x000ea20000100800 */
[----:B0-----:R-:W-:Y:S01]  /*14080*/  IMAD.MOV.U32 R8, RZ, RZ, R0 ;  /* 0x000000ffff087224 */ /* 0x001fe200078e0000 */
[----:B--2---:R-:W-:-:S13]  /*14090*/  ISETP.NE.AND P1, PT, R2, RZ, PT ;  /* 0x000000ff0200720c */ /* 0x004fda0003f25270 */
[----:B------:R-:W-:Y:S05]  /*140a0*/  @!P1 BRA `(.L_x_1895) ;  /* 0x00000000004c9947 */ /* 0x000fea0003800000 */
[----:B------:R-:W2:Y:S01]  /*140b0*/  LDL R5, [R1+0x4] ;  /* 0x0000040001057983 */ /* 0x000ea20000100800 */
[----:B------:R-:W0:Y:S01]  /*140c0*/  LDC R8, c[0x0][0x43c] ;  /* 0x00010f00ff087b82 */ /* 0x000e220000000800 */
[----:B------:R-:W-:Y:S01]  /*140d0*/  ULDC.64 UR4, c[0x0][0x428] ;  /* 0x00010a0000047ab9 */ /* 0x000fe20000000a00 */
[----:B0-----:R-:W-:-:S13]  /*140e0*/  ISETP.NE.AND P0, PT, R8, 0x1, PT ;  /* 0x000000010800780c */ /* 0x001fda0003f05270 */
[----:B------:R-:W0:Y:S02]  /*140f0*/  @P0 LDC.64 R2, c[0x0][0x440] ;  /* 0x00011000ff020b82 */ /* 0x000e240000000a00 */
[----:B0-----:R-:W-:-:S04]  /*14100*/  @P0 IMAD.HI.U32 R4, R0, R2, RZ ;  /* 0x0000000200040227 */ /* 0x001fc800078e00ff */
        /* <DEDUP_REMOVED lines=13> */
.L_x_1895:
[----:B0-----:R-:W-:Y:S01]  /*141e0*/  IMAD R4, R7, 0x8, R17 ;  /* 0x0000000807047824 */ /* 0x001fe200078e0211 */
[----:B------:R-:W-:Y:S01]  /*141f0*/  SHF.L.U32 R2, R6, 0x1f, RZ ;  /* 0x0000001f06027819 */ /* 0x000fe200000006ff */
[----:B------:R-:W0:Y:S01]  /*14200*/  S2R R3, SR_TID.X ;  /* 0x0000000000037919 */ /* 0x000e220000002100 */
[----:B------:R-:W-:Y:S02]  /*14210*/  BSSY B2, `(.L_x_1896) ;  /* 0x0000005000027945 */ /* 0x000fe40003800000 */
[----:B------:R-:W1:Y:S01]  /*14220*/  SYNCS.PHASECHK.TRANS64.TRYWAIT P0, [R4+URZ+0x28c40], R2 ;  /* 0x028c4002040075a7 */ /* 0x000e62000800017f */
[----:B0-----:R-:W-:-:S04]  /*14230*/  LOP3.LUT R3, R3, 0x7f, RZ, 0xc0, !PT ;  /* 0x0000007f03037812 */ /* 0x001fc800078ec0ff */
[----:B------:R-:W-:Y:S01]  /*14240*/  ISETP.NE.AND P1, PT, R3, RZ, PT ;  /* 0x000000ff0300720c */ /* 0x000fe20003f25270 */
[----:B-1----:R-:W-:-:S12]  /*14250*/  @!P0 BRA `(.L_x_1897) ;  /* 0x0000002800c08947 */ /* 0x002fd80003800000 */
.L_x_1973:
[----:B------:R-:W-:Y:S05]  /*14260*/  BSYNC B2 ;  /* 0x0000000000027941 */ /* 0x000fea0003800000 */
.L_x_1896:
[----:B------:R-:W-:Y:S04]  /*14270*/  BSSY B2, `(.L_x_1898) ;  /* 0x0000009000027945 */ /* 0x000fe80003800000 */
[----:B------:R-:W-:Y:S05]  /*14280*/  @P1 BRA `(.L_x_1899) ;  /* 0x00000000001c1947 */ /* 0x000fea0003800000 */
[----:B------:R-:W1:Y:S01]  /*14290*/  S2R R5, SR_TID.X ;  /* 0x0000000000057919 */ /* 0x000e620000002100 */
[----:B------:R-:W-:-:S04]  /*142a0*/  IMAD.MOV.U32 R3, RZ, RZ, 0x2000 ;  /* 0x00002000ff037424 */ /* 0x000fc800078e00ff */
[----:B------:R2:W-:Y:S01]  /*142b0*/  SYNCS.ARRIVE.TRANS64 RZ, [R4+URZ+0x28c30], R3 ;  /* 0x028c300304ff79a7 */ /* 0x0005e2000800003f */
[----:B-1----:R-:W-:-:S04]  /*142c0*/  LOP3.LUT R5, R5, 0x1f, RZ, 0xc0, !PT ;  /* 0x0000001f05057812 */ /* 0x002fc800078ec0ff */
[----:B------:R-:W-:-:S13]  /*142d0*/  ISETP.NE.AND P0, PT, R5, RZ, PT ;  /* 0x000000ff0500720c */ /* 0x000fda0003f05270 */
[----:B--2---:R-:W-:Y:S05]  /*142e0*/  @!P0 BRA `(.L_x_1899) ;  /* 0x0000000000048947 */ /* 0x004fea0003800000 */
[----:B------:R-:W-:Y:S01]  /*142f0*/  BPT.TRAP 0x1 ;  /* 0x000000040000795c */ /* 0x000fe20000300000 */
.L_x_1899:
[----:B------:R-:W-:Y:S05]  /*14300*/  BSYNC B2 ;  /* 0x0000000000027941 */ /* 0x000fea0003800000 */
.L_x_1898:
        /* <DEDUP_REMOVED lines=11> */
.L_x_1900:
        /* <DEDUP_REMOVED lines=10> */
[----:B------:R-:W1:Y:S01]  /*14460*/  SYNCS.PHASECHK.TRANS64.TRYWAIT P0, [R4+URZ+0x28c60], R2 ;  /* 0x028c6002040075a7 */ /* 0x000e62000800017f */
[----:B------:R-:W-:Y:S04]  /*14470*/  BSSY B2, `(.L_x_1901) ;  /* 0x0000002000027945 */ /* 0x000fe80003800000 */
[----:B-1----:R-:W-:Y:S05]  /*14480*/  @!P0 BRA `(.L_x_1902) ;  /* 0x0000002800488947 */ /* 0x002fea0003800000 */
.L_x_1974:
[----:B------:R-:W-:Y:S05]  /*14490*/  BSYNC B2 ;  /* 0x0000000000027941 */ /* 0x000fea0003800000 */
.L_x_1901:
        /* <DEDUP_REMOVED lines=11> */
.L_x_1904:
[----:B------:R-:W-:Y:S05]  /*14550*/  BSYNC B2 ;  /* 0x0000000000027941 */ /* 0x000fea0003800000 */
.L_x_1903:
[----:B------:R-:W-:Y:S01]  /*14560*/  R2UR UR6, R2 ;  /* 0x00000000020672ca */ /* 0x000fe200000e0000 */
[----:B------:R-:W-:Y:S01]  /*14570*/  UIADD3 UR4, UP0, UR44, 0x470, URZ ;  /* 0x000004702c047890 */ /* 0x000fe2000ff1e03f */
[----:B------:R-:W-:Y:S01]  /*14580*/  R2UR UR7, R3 ;  /* 0x00000000030772ca */ /* 0x000fe200000e0000 */
[----:B------:R-:W-:Y:S01]  /*14590*/  VIADD R4, R4, 0x28c50 ;  /* 0x00028c5004047836 */ /* 0x000fe20000000000 */
[----:B------:R-:W-:Y:S01]  /*145a0*/  R2UR UR10, R5 ;  /* 0x00000000050a72ca */ /* 0x000fe200000e0000 */
[----:B------:R-:W-:Y:S01]  /*145b0*/  IMAD R5, R7, 0x10000, R17 ;  /* 0x0001000007057824 */ /* 0x000fe200078e0211 */
[----:B------:R-:W-:Y:S01]  /*145c0*/  PLOP3.LUT P0, PT, PT, PT, PT, 0x80, 0x0 ;  /* 0x000000000000781c */ /* 0x000fe20003f0f070 */
[----:B------:R-:W-:Y:S02]  /*145d0*/  UIADD3.X UR5, URZ, UR45, URZ, UP0, !UPT ;  /* 0x0000002d3f057290 */ /* 0x000fe400087fe43f */
[----:B------:R-:W-:-:S10]  /*145e0*/  VIADD R9, R5, 0x400 ;  /* 0x0000040005097836 */ /* 0x000fd40000000000 */
.L_x_1905:
        /* <DEDUP_REMOVED lines=15> */
.L_x_1906:
        /* <DEDUP_REMOVED lines=15> */
.L_x_1907:
        /* <DEDUP_REMOVED lines=15> */
.L_x_1908:
        /* <DEDUP_REMOVED lines=15> */
.L_x_1909:
        /* <DEDUP_REMOVED lines=15> */
.L_x_1910:
        /* <DEDUP_REMOVED lines=15> */
.L_x_1911:
        /* <DEDUP_REMOVED lines=15> */
.L_x_1912:
        /* <DEDUP_REMOVED lines=10> */
.L_x_1894:
[----:B------:R-:W-:Y:S05]  /*14d20*/  BSYNC B1 ;  /* 0x0000000000017941 */ /* 0x000fea0003800000 */
.L_x_1893:
[----:B------:R-:W2:Y:S01]  /*14d30*/  LDL R2, [R1+0x8] ;  /* 0x0000080001027983 */ /* 0x000ea20000100800 */
[----:B------:R-:W-:Y:S01]  /*14d40*/  VIADD R7, R7, 0x1 ;  /* 0x0000000107077836 */ /* 0x000fe20000000000 */
[----:B------:R-:W-:Y:S04]  /*14d50*/  BSSY B1, `(.L_x_1913) ;  /* 0x00000d4000017945 */ /* 0x000fe80003800000 */
[----:B------:R-:W-:-:S04]  /*14d60*/  ISETP.NE.AND P0, PT, R7, 0x2, PT ;  /* 0x000000020700780c */ /* 0x000fc80003f05270 */
[----:B------:R-:W-:Y:S02]  /*14d70*/  SEL R3, RZ, 0x1, P0 ;  /* 0x00000001ff037807 */ /* 0x000fe40000000000 */
[----:B------:R-:W-:Y:S02]  /*14d80*/  SEL R18, R7, RZ, P0 ;  /* 0x000000ff07127207 */ /* 0x000fe40000000000 */
[----:B0-----:R-:W-:Y:S01]  /*14d90*/  LOP3.LUT R8, R6, R3, RZ, 0x3c, !PT ;  /* 0x0000000306087212 */ /* 0x001fe200078e3cff */
[----:B------:R-:W-:-:S04]  /*14da0*/  VIADD R6, R0, 0xffffffff ;  /* 0xffffffff00067836 */ /* 0x000fc80000000000 */
[----:B------:R0:W-:Y:S01]  /*14db0*/  STL [R1], R8 ;  /* 0x0000000801007387 */ /* 0x0001e20000100800 */
[----:B--2---:R-:W-:-:S13]  /*14dc0*/  ISETP.NE.AND P2, PT, R2, RZ, PT ;  /* 0x000000ff0200720c */ /* 0x004fda0003f45270 */
[----:B0-----:R-:W-:Y:S05]  /*14dd0*/  @!P2 BRA `(.L_x_1914) ;  /* 0x0000000c002ca947 */ /* 0x001fea0003800000 */
[----:B------:R-:W2:Y:S01]  /*14de0*/  LDL R2, [R1+0xc] ;  /* 0x00000c0001027983 */ /* 0x000ea20000100800 */
[----:B------:R-:W-:Y:S01]  /*14df0*/  IMAD.MOV.U32 R7, RZ, RZ, R6 ;  /* 0x000000ffff077224 */ /* 0x000fe200078e0006 */
        /* <DEDUP_REMOVED lines=21> */
.L_x_1915:
        /* <DEDUP_REMOVED lines=8> */
.L_x_1975:
[----:B------:R-:W-:Y:S05]  /*14fd0*/  BSYNC B2 ;  /* 0x0000000000027941 */ /* 0x000fea0003800000 */
.L_x_1916:
        /* <DEDUP_REMOVED lines=9> */
.L_x_1919:
[----:B------:R-:W-:Y:S05]  /*15070*/  BSYNC B2 ;  /* 0x0000000000027941 */ /* 0x000fea0003800000 */
.L_x_1918:
        /* <DEDUP_REMOVED lines=11> */
.L_x_1920:
        /* <DEDUP_REMOVED lines=13> */
.L_x_1976:
[----:B------:R-:W-:Y:S05]  /*15200*/  BSYNC B2 ;  /* 0x0000000000027941 */ /* 0x000fea0003800000 */
.L_x_1921:
        /* <DEDUP_REMOVED lines=11> */
.L_x_1924:
[----:B------:R-:W-:Y:S05]  /*152c0*/  BSYNC B2 ;  /* 0x0000000000027941 */ /* 0x000fea0003800000 */
.L_x_1923:
        /* <DEDUP_REMOVED lines=9> */
.L_x_1925:
        /* <DEDUP_REMOVED lines=15> */
.L_x_1926:
        /* <DEDUP_REMOVED lines=15> */
.L_x_1927:
        /* <DEDUP_REMOVED lines=15> */
.L_x_1928:
        /* <DEDUP_REMOVED lines=15> */
.L_x_1929:
        /* <DEDUP_REMOVED lines=15> */
.L_x_1930:
        /* <DEDUP_REMOVED lines=15> */
.L_x_1931:
        /* <DEDUP_REMOVED lines=15> */
.L_x_1932:
        /* <DEDUP_REMOVED lines=10> */
.L_x_1914:
[----:B------:R-:W-:Y:S05]  /*15a90*/  BSYNC B1 ;  /* 0x0000000000017941 */ /* 0x000fea0003800000 */
.L_x_1913:
[----:B------:R-:W-:Y:S01]  /*15aa0*/  ISETP.GT.AND P0, PT, R6, UR38, PT ;  /* 0x0000002606007c0c */ /* 0x000fe2000bf04270 */
[----:B------:R-:W-:-:S12]  /*15ab0*/  VIADD R0, R0, 0xfffffffe ;  /* 0xfffffffe00007836 */ /* 0x000fd80000000000 */
[----:B------:R-:W-:Y:S05]  /*15ac0*/  @P0 BRA `(.L_x_1933) ;  /* 0xffffffe4003c0947 */ /* 0x000fea000383ffff */
.L_x_1892:
[----:B------:R-:W-:Y:S05]  /*15ad0*/  BSYNC B0 ;  /* 0x0000000000007941 */ /* 0x000fea0003800000 */
.L_x_1870:
[----:B------:R-:W2:Y:S01]  /*15ae0*/  LDL.LU R2, [R1] ;  /* 0x0000000001027983 */ /* 0x000ea20000300800 */
[----:B0-----:R-:W0:Y:S01]  /*15af0*/  S2R R0, SR_TID.X ;  /* 0x0000000000007919 */ /* 0x001e220000002100 */
[----:B------:R-:W-:-:S05]  /*15b00*/  VIADD R18, R18, 0x1 ;  /* 0x0000000112127836 */ /* 0x000fca0000000000 */
[----:B------:R-:W-:Y:S02]  /*15b10*/  ISETP.NE.AND P0, PT, R18, 0x2, PT ;  /* 0x000000021200780c */ /* 0x000fe40003f05270 */
[----:B0-----:R-:W-:-:S04]  /*15b20*/  LOP3.LUT R0, R0, 0x7f, RZ, 0xc0, !PT ;  /* 0x0000007f00007812 */ /* 0x001fc800078ec0ff */
[----:B------:R-:W-:Y:S02]  /*15b30*/  ISETP.NE.AND P2, PT, R0, RZ, PT ;  /* 0x000000ff0000720c */ /* 0x000fe40003f45270 */
[----:B------:R-:W-:Y:S01]  /*15b40*/  SEL R0, RZ, 0x1, P0 ;  /* 0x00000001ff007807 */ /* 0x000fe20000000000 */
[----:B------:R-:W-:Y:S03]  /*15b50*/  BSSY B0, `(.L_x_1934) ;  /* 0x0000011000007945 */ /* 0x000fe60003800000 */
[----:B--2---:R-:W-:-:S05]  /*15b60*/  LOP3.LUT R2, R2, R0, RZ, 0x3c, !PT ;  /* 0x0000000002027212 */ /* 0x004fca00078e3cff */
[----:B------:R0:W-:Y:S02]  /*15b70*/  STL [R1], R2 ;  /* 0x0000000201007387 */ /* 0x0001e40000100800 */
[----:B------:R-:W-:Y:S05]  /*15b80*/  @P2 BRA `(.L_x_1935) ;  /* 0x0000000000342947 */ /* 0x000fea0003800000 */
[----:B------:R-:W1:Y:S01]  /*15b90*/  S2R R5, SR_LANEID ;  /* 0x0000000000057919 */ /* 0x000e620000000000 */
[----:B------:R-:W-:Y:S01]  /*15ba0*/  VOTEU.ANY UR4, UPT, PT ;  /* 0x0000000000047886 */ /* 0x000fe200038e0100 */
[----:B0-----:R-:W0:Y:S01]  /*15bb0*/  LDC.64 R2, c[0x0][0xc80] ;  /* 0x00032000ff027b82 */ /* 0x001e220000000a00 */
[----:B------:R-:W1:Y:S02]  /*15bc0*/  FLO.U32 R0, UR4 ;  /* 0x0000000400007d00 */ /* 0x000e6400080e0000 */
[----:B-1----:R-:W-:-:S06]  /*15bd0*/  ISETP.EQ.U32.AND P1, PT, R0, R5, PT ;  /* 0x000000050000720c */ /* 0x002fcc0003f22070 */
[----:B------:R-:W0:Y:S07]  /*15be0*/  POPC R5, UR4 ;  /* 0x0000000400057d09 */ /* 0x000e2e0008000000 */
[----:B0-----:R-:W2:Y:S01]  /*15bf0*/  @P1 ATOMG.E.ADD.STRONG.GPU PT, R3, desc[UR46][R2.64], R5 ;  /* 0x00000005020319a8 */ /* 0x001ea200081ee1ee */
[----:B------:R-:W0:Y:S02]  /*15c00*/  S2R R4, SR_LTMASK ;  /* 0x0000000000047919 */ /* 0x000e240000003900 */
[----:B0-----:R-:W-:-:S04]  /*15c10*/  LOP3.LUT R4, R4, UR4, RZ, 0xc0, !PT ;  /* 0x0000000404047c12 */ /* 0x001fc8000f8ec0ff */
[----:B------:R-:W0:Y:S01]  /*15c20*/  POPC R7, R4 ;  /* 0x0000000400077309 */ /* 0x000e220000000000 */
[----:B--2---:R-:W0:Y:S02]  /*15c30*/  SHFL.IDX PT, R0, R3, R0, 0x1f ;  /* 0x00001f0003007589 */ /* 0x004e2400000e0000 */
[----:B0-----:R-:W-:-:S05]  /*15c40*/  IADD3 R0, R0, UR42, R7 ;  /* 0x0000002a00007c10 */ /* 0x001fca000fffe007 */
[----:B------:R1:W-:Y:S02]  /*15c50*/  STL [R1+0x10], R0 ;  /* 0x0000100001007387 */ /* 0x0003e40000100800 */
.L_x_1935:
[----:B------:R-:W-:Y:S05]  /*15c60*/  BSYNC B0 ;  /* 0x0000000000007941 */ /* 0x000fea0003800000 */
.L_x_1934:
[----:B------:R-:W-:-:S07]  /*15c70*/  SEL R18, R18, RZ, P0 ;  /* 0x000000ff12127207 */ /* 0x000fce0000000000 */
.L_x_1838:
[----:B------:R-:W-:Y:S05]  /*15c80*/  BSYNC B7 ;  /* 0x0000000000077941 */ /* 0x000fea0003800000 */
.L_x_1836:
[----:B01----:R-:W2:Y:S04]  /*15c90*/  LDL R0, [R1+0x20] ;  /* 0x0000200001007983 */ /* 0x003ea80000100800 */
[----:B------:R0:W5:Y:S01]  /*15ca0*/  LDL R2, [R1+0x10] ;  /* 0x0000100001027983 */ /* 0x0001620000100800 */
[----:B--2---:R-:W-:-:S13]  /*15cb0*/  ISETP.NE.AND P0, PT, R0, RZ, PT ;  /* 0x000000ff0000720c */ /* 0x004fda0003f05270 */
[----:B0-----:R-:W-:Y:S05]  /*15cc0*/  @!P0 BRA `(.L_x_1936) ;  /* 0x0000000000288947 */ /* 0x001fea0003800000 */
[----:B------:R-:W-:Y:S05]  /*15cd0*/  WARPSYNC.ALL ;  /* 0x0000000000007948 */ /* 0x000fea0003800000 */
[----:B------:R-:W0:Y:S08]  /*15ce0*/  S2UR UR5, SR_CgaCtaId ;  /* 0x00000000000579c3 */ /* 0x000e300000008800 */
[----:B------:R-:W-:Y:S06]  /*15cf0*/  BAR.SYNC.DEFER_BLOCKING 0x5, 0x180 ;  /* 0x0146000000007b1d */ /* 0x000fec0000010000 */
[----:B------:R-:W-:-:S02]  /*15d00*/  UMOV UR4, 0x400 ;  /* 0x0000040000047882 */ /* 0x000fc40000000000 */
[----:B0-----:R-:W-:-:S06]  /*15d10*/  ULEA UR4, UR5, UR4, 0x18 ;  /* 0x0000000405047291 */ /* 0x001fcc000f8ec03f */
[----:B------:R-:W-:-:S05]  /*15d20*/  IMAD.U32 R17, RZ, RZ, UR4 ;  /* 0x00000004ff117e24 */ /* 0x000fca000f8e00ff */
[----:B-----5:R-:W0:Y:S04]  /*15d30*/  LDS R2, [R17+0x28cd0] ;  /* 0x028cd00011027984 */ /* 0x020e280000000800 */
[----:B0-----:R2:W-:Y:S01]  /*15d40*/  STL [R1+0x10], R2 ;  /* 0x0000100201007387 */ /* 0x0015e20000100800 */
[----:B------:R-:W-:Y:S06]  /*15d50*/  BAR.ARV 0x4, 0x180 ;  /* 0x0106000000007b1d */ /* 0x000fec0000002000 */
[----:B------:R-:W-:Y:S05]  /*15d60*/  BRA `(.L_x_1937) ;  /* 0x00000000002c7947 */ /* 0x000fea0003800000 */
.L_x_1936:
[----:B------:R-:W-:-:S03]  /*15d70*/  UMOV UR4, 0xffffffff ;  /* 0xffffffff00047882 */ /* 0x000fc60000000000 */
[----:B------:R-:W-:Y:S05]  /*15d80*/  BRA.DIV UR4, `(.L_x_1938) ;  /* 0x0000001204447947 */ /* 0x000fea000b800000 */
[----:B-----5:R0:W1:Y:S02]  /*15d90*/  SHFL.IDX PT, R14, R2, RZ, 0x1f ;  /* 0x00001fff020e7589 */ /* 0x02006400000e0000 */
.L_x_1979:
[----:B------:R-:W2:Y:S01]  /*15da0*/  @!P2 S2R R3, SR_CgaCtaId ;  /* 0x000000000003a919 */ /* 0x000ea20000008800 */
[----:B------:R-:W-:Y:S05]  /*15db0*/  WARPSYNC.ALL ;  /* 0x0000000000007948 */ /* 0x000fea0003800000 */
[----:B------:R-:W-:Y:S01]  /*15dc0*/  BAR.SYNC.DEFER_BLOCKING 0x4, 0x180 ;  /* 0x0106000000007b1d */ /* 0x000fe20000010000 */
[----:B------:R-:W-:-:S05]  /*15dd0*/  @!P2 MOV R0, 0x400 ;  /* 0x000004000000a802 */ /* 0x000fca0000000f00 */
[----:B-1----:R1:W-:Y:S01]  /*15de0*/  STL [R1+0x10], R14 ;  /* 0x0000100e01007387 */ /* 0x0023e20000100800 */
[----:B--2---:R-:W-:-:S05]  /*15df0*/  @!P2 LEA R17, R3, R0, 0x18 ;  /* 0x000000000311a211 */ /* 0x004fca00078ec0ff */
[----:B------:R1:W-:Y:S01]  /*15e00*/  @!P2 STS [R17+0x28cd0], R2 ;  /* 0x028cd0021100a388 */ /* 0x0003e20000000800 */
[----:B------:R-:W-:Y:S06]  /*15e10*/  BAR.ARV 0x5, 0x180 ;  /* 0x0146000000007b1d */ /* 0x000fec0000002000 */
.L_x_1937:
[----:B------:R-:W3:Y:S01]  /*15e20*/  LDL R0, [R1+0x10] ;  /* 0x0000100001007983 */ /* 0x000ee20000100800 */
[----:B------:R-:W-:Y:S02]  /*15e30*/  ULDC UR4, c[0x0][0xc38] ;  /* 0x00030e0000047ab9 */ /* 0x000fe40000000800 */
[----:B---3--:R-:W-:-:S13]  /*15e40*/  ISETP.GE.AND P0, PT, R0, UR4, PT ;  /* 0x0000000400007c0c */ /* 0x008fda000bf06270 */
[----:B------:R-:W-:Y:S05]  /*15e50*/  @!P0 BRA `(.L_x_1939) ;  /* 0xffffffac00848947 */ /* 0x000fea000383ffff */
.L_x_1827:
[----:B------:R-:W3:Y:S01]  /*15e60*/  LDL.LU R0, [R1+0x18] ;  /* 0x0000180001007983 */ /* 0x000ee20000300800 */
[----:B------:R-:W-:Y:S01]  /*15e70*/  BSSY B0, `(.L_x_1940) ;  /* 0x000000b000007945 */ /* 0x000fe20003800000 */
[----:B------:R-:W4:Y:S01]  /*15e80*/  S2R R5, SR_CgaCtaId ;  /* 0x0000000000057919 */ /* 0x000f220000008800 */
[----:B---3--:R-:W-:-:S05]  /*15e90*/  VIADD R0, R0, 0x1 ;  /* 0x0000000100007836 */ /* 0x008fca0000000000 */
[----:B012---:R-:W-:-:S04]  /*15ea0*/  LEA.HI R2, R0, R0, RZ, 0x1 ;  /* 0x0000000000027211 */ /* 0x007fc800078f08ff */
[----:B------:R-:W-:-:S05]  /*15eb0*/  LOP3.LUT R3, R2, 0xfffffffe, RZ, 0xc0, !PT ;  /* 0xfffffffe02037812 */ /* 0x000fca00078ec0ff */
[----:B------:R-:W-:Y:S01]  /*15ec0*/  IMAD.IADD R3, R0, 0x1, -R3 ;  /* 0x0000000100037824 */ /* 0x000fe200078e0a03 */
[----:B------:R-:W-:-:S04]  /*15ed0*/  MOV R0, 0x400 ;  /* 0x0000040000007802 */ /* 0x000fc80000000f00 */
[----:B----4-:R-:W-:Y:S02]  /*15ee0*/  LEA R0, R5, R0, 0x18 ;  /* 0x0000000005007211 */ /* 0x010fe400078ec0ff */
[----:B------:R-:W-:-:S04]  /*15ef0*/  SHF.L.U32 R3, R3, 0x1f, RZ ;  /* 0x0000001f03037819 */ /* 0x000fc800000006ff */
[----:B------:R-:W0:Y:S02]  /*15f00*/  SYNCS.PHASECHK.TRANS64.TRYWAIT P0, [R0+URZ+0x28c20], R3 ;  /* 0x028c2003000075a7 */ /* 0x000e24000800017f */
[----:B0-----:R-:W-:Y:S05]  /*15f10*/  @!P0 BRA `(.L_x_1941) ;  /* 0x0000001000088947 */ /* 0x001fea0003800000 */
.L_x_1980:
[----:B------:R-:W-:Y:S05]  /*15f20*/  BSYNC B0 ;  /* 0x0000000000007941 */ /* 0x000fea0003800000 */
.L_x_1940:
[----:B------:R-:W-:-:S03]  /*15f30*/  UMOV UR4, 0xffffffff ;  /* 0xffffffff00047882 */ /* 0x000fc60000000000 */
[----:B------:R-:W-:Y:S05]  /*15f40*/  BRA.DIV UR4, `(.L_x_1942) ;  /* 0x0000001204107947 */ /* 0x000fea000b800000 */
[----:B------:R-:W1:Y:S02]  /*15f50*/  S2R R2, SR_TID.X ;  /* 0x0000000000027919 */ /* 0x000e640000002100 */
[----:B-1----:R-:W-:-:S04]  /*15f60*/  SHF.R.U32.HI R2, RZ, 0x5, R2 ;  /* 0x00000005ff027819 */ /* 0x002fc80000011602 */
[----:B------:R-:W-:-:S05]  /*15f70*/  LOP3.LUT R2, R2, 0x3, RZ, 0xc0, !PT ;  /* 0x0000000302027812 */ /* 0x000fca00078ec0ff */
[----:B------:R1:W2:Y:S02]  /*15f80*/  SHFL.IDX PT, R14, R2, RZ, 0x1f ;  /* 0x00001fff020e7589 */ /* 0x0002a400000e0000 */
.L_x_1983:
[----:B--2---:R-:W-:Y:S01]  /*15f90*/  ISETP.NE.AND P0, PT, R14, RZ, PT ;  /* 0x000000ff0e00720c */ /* 0x004fe20003f05270 */
[----:B------:R-:W-:-:S12]  /*15fa0*/  BSSY B0, `(.L_x_1943) ;  /* 0x0000025000007945 */ /* 0x000fd80003800000 */
[----:B------:R-:W-:Y:S05]  /*15fb0*/  @P0 BRA `(.L_x_1944) ;  /* 0x00000000008c0947 */ /* 0x000fea0003800000 */
[----:B------:R-:W-:-:S03]  /*15fc0*/  UMOV UR4, 0xffffffff ;  /* 0xffffffff00047882 */ /* 0x000fc60000000000 */
[----:B------:R-:W-:Y:S05]  /*15fd0*/  BRA.DIV UR4, `(.L_x_1945) ;  /* 0x0000001204207947 */ /* 0x000fea000b800000 */
[----:B------:R-:W-:-:S13]  /*15fe0*/  ELECT P6, URZ, PT ;  /* 0x00000000003f782f */ /* 0x000fda00038c0000 */
.L_x_1986:
[----:B------:R-:W-:Y:S05]  /*15ff0*/  @!P6 BRA `(.L_x_1944) ;  /* 0x00000000007ce947 */ /* 0x000fea0003800000 */
[----:B------:R-:W-:-:S06]  /*16000*/  ULOP3.LUT UR4, UR41, 0x2, URZ, 0xfc, !UPT ;  /* 0x0000000229047892 */ /* 0x000fcc000f8efc3f */
[----:B-1----:R-:W-:-:S05]  /*16010*/  IMAD.U32 R2, RZ, RZ, UR4 ;  /* 0x00000004ff027e24 */ /* 0x002fca000f8e00ff */
[----:B------:R-:W-:-:S13]  /*16020*/  ISETP.NE.AND P2, PT, R2, 0x3, PT ;  /* 0x000000030200780c */ /* 0x000fda0003f45270 */
[----:B------:R-:W-:Y:S05]  /*16030*/  @!P2 BRA `(.L_x_1946) ;  /* 0x000000000004a947 */ /* 0x000fea0003800000 */
[----:B------:R-:W-:Y:S01]  /*16040*/  BPT.TRAP 0x1 ;  /* 0x000000040000795c */ /* 0x000fe20000300000 */
.L_x_1946:
[----:B------:R-:W2:Y:S01]  /*16050*/  LDL.LU R7, [R1] ;  /* 0x0000000001077983 */ /* 0x000ea20000300800 */
[----:B0-----:R-:W-:Y:S02]  /*16060*/  VIADD R3, R0, 0x28c40 ;  /* 0x00028c4000037836 */ /* 0x001fe40000000000 */
[C---:B------:R-:W-:Y:S02]  /*16070*/  VIADD R2, R18.reuse, 0x1 ;  /* 0x0000000112027836 */ /* 0x040fe40000000000 */
[----:B------:R-:W-:-:S03]  /*16080*/  IMAD R6, R18, 0x8, R3 ;  /* 0x0000000812067824 */ /* 0x000fc600078e0203 */
[----:B------:R-:W-:-:S04]  /*16090*/  ISETP.NE.AND P1, PT, R2, 0x2, PT ;  /* 0x000000020200780c */ /* 0x000fc80003f25270 */
[----:B------:R-:W-:Y:S02]  /*160a0*/  SEL R4, RZ, 0x1, P1 ;  /* 0x00000001ff047807 */ /* 0x000fe40000800000 */
[C---:B--2---:R-:W-:Y:S02]  /*160b0*/  SHF.L.U32 R5, R7.reuse, 0x1f, RZ ;  /* 0x0000001f07057819 */ /* 0x044fe400000006ff */
[----:B------:R-:W-:Y:S02]  /*160c0*/  LOP3.LUT R7, R7, R4, RZ, 0x3c, !PT ;  /* 0x0000000407077212 */ /* 0x000fe400078e3cff */
[----:B------:R-:W0:Y:S01]  /*160d0*/  SYNCS.PHASECHK.TRANS64.TRYWAIT P0, [R6+URZ], R5 ;  /* 0x00000005060075a7 */ /* 0x000e22000800017f */
[----:B------:R-:W-:Y:S02]  /*160e0*/  SEL R4, R2, RZ, P1 ;  /* 0x000000ff02047207 */ /* 0x000fe40000800000 */
[----:B------:R-:W-:-:S03]  /*160f0*/  SHF.L.U32 R2, R7, 0x1f, RZ ;  /* 0x0000001f07027819 */ /* 0x000fc600000006ff */
[----:B------:R-:W-:Y:S01]  /*16100*/  IMAD R3, R4, 0x8, R3 ;  /* 0x0000000804037824 */ /* 0x000fe200078e0203 */
[----:B0-----:R-:W-:Y:S06]  /*16110*/  @!P0 BRA `(.L_x_1947) ;  /* 0x0000000c00f08947 */ /* 0x001fec0003800000 */
.L_x_1987:
[----:B------:R-:W1:Y:S02]  /*16120*/  SYNCS.PHASECHK.TRANS64.TRYWAIT P0, [R3+URZ], R2 ;  /* 0x00000002030075a7 */ /* 0x000e64000800017f */
[----:B-1----:R-:W-:Y:S05]  /*16130*/  @!P0 BRA `(.L_x_1948) ;  /* 0x0000000c00fc8947 */ /* 0x002fea0003800000 */
.L_x_1988:
[----:B------:R-:W-:Y:S05]  /*16140*/  @!P2 BRA `(.L_x_1949) ;  /* 0x000000000004a947 */ /* 0x000fea0003800000 */
[----:B------:R-:W-:Y:S01]  /*16150*/  BPT.TRAP 0x1 ;  /* 0x000000040000795c */ /* 0x000fe20000300000 */
.L_x_1949:
[----:B-1----:R-:W-:-:S04]  /*16160*/  VIADD R3, R0, 0x28c60 ;  /* 0x00028c6000037836 */ /* 0x002fc80000000000 */
[----:B------:R-:W-:-:S04]  /*16170*/  IMAD R18, R18, 0x8, R3 ;  /* 0x0000000812127824 */ /* 0x000fc800078e0203 */
[----:B------:R-:W1:Y:S02]  /*16180*/  SYNCS.PHASECHK.TRANS64.TRYWAIT P0, [R18+URZ], R5 ;  /* 0x00000005120075a7 */ /* 0x000e64000800017f */
[----:B-1----:R-:W-:Y:S05]  /*16190*/  @!P0 BRA `(.L_x_1950) ;  /* 0x0000000c00f88947 */ /* 0x002fea0003800000 */
.L_x_1989:
[----:B------:R-:W-:-:S07]  /*161a0*/  IMAD R3, R4, 0x8, R3 ;  /* 0x0000000804037824 */ /* 0x000fce00078e0203 */
.L_x_1951:
[----:B--2---:R2:W3:Y:S02]  /*161b0*/  SYNCS.PHASECHK.TRANS64.TRYWAIT P0, [R3+URZ], R2 ;  /* 0x00000002030075a7 */ /* 0x0044e4000800017f */
[----:B---3--:R-:W-:Y:S05]  /*161c0*/  @!P0 NANOSLEEP.SYNCS 0x989680 ;  /* 0x009896800000895d */ /* 0x008fea0003900000 */
[----:B------:R-:W3:Y:S02]  /*161d0*/  @!P0 SYNCS.PHASECHK.TRANS64 P0, [R3+URZ], R2 ;  /* 0x00000002030085a7 */ /* 0x000ee4000800007f */
[----:B---3--:R-:W-:Y:S05]  /*161e0*/  @!P0 BRA `(.L_x_1951) ;  /* 0xfffffffc00f08947 */ /* 0x008fea000383ffff */
.L_x_1944:
[----:B------:R-:W-:Y:S05]  /*161f0*/  BSYNC B0 ;  /* 0x0000000000007941 */ /* 0x000fea0003800000 */
.L_x_1943:
[----:B------:R-:W-:Y:S05]  /*16200*/  EXIT ;  /* 0x000000000000794d */ /* 0x000fea0003800000 */
.L_x_1733:
[----:B0-----:R-:W-:-:S04]  /*16210*/  IMAD.U32 R3, RZ, RZ, UR21 ;  /* 0x00000015ff037e24 */ /* 0x001fc8000f8e00ff */
[----:B------:R0:W1:Y:S03]  /*16220*/  SYNCS.PHASECHK.TRANS64.TRYWAIT P1, [R3+URZ+0x28c50], R0 ;  /* 0x028c5000030075a7 */ /* 0x000066000802017f */
[----:B-1----:R-:W-:Y:S05]  /*16230*/  @!P1 NANOSLEEP.SYNCS 0x989680 ;  /* 0x009896800000995d */ /* 0x002fea0003900000 */
[----:B------:R-:W1:Y:S02]  /*16240*/  @!P1 SYNCS.PHASECHK.TRANS64 P1, [R3+URZ+0x28c50], R0 ;  /* 0x028c5000030095a7 */ /* 0x000e64000802007f */
[----:B-1----:R-:W-:Y:S05]  /*16250*/  @!P1 BRA `(.L_x_1733) ;  /* 0xfffffffc00ec9947 */ /* 0x002fea000383ffff */
[----:B------:R-:W-:Y:S05]  /*16260*/  BRA `(.L_x_1952) ;  /* 0xfffffeb800b47947 */ /* 0x000fea000383ffff */
.L_x_1738:
[----:B-1----:R-:W-:-:S04]  /*16270*/  IMAD.U32 R3, RZ, RZ, UR21 ;  /* 0x00000015ff037e24 */ /* 0x002fc8000f8e00ff */
[----:B------:R1:W2:Y:S03]  /*16280*/  SYNCS.PHASECHK.TRANS64.TRYWAIT P1, [R3+URZ+0x28c50], R0 ;  /* 0x028c5000030075a7 */ /* 0x0002a6000802017f */
[----:B--2---:R-:W-:Y:S05]  /*16290*/  @!P1 NANOSLEEP.SYNCS 0x989680 ;  /* 0x009896800000995d */ /* 0x004fea0003900000 */
[----:B------:R-:W2:Y:S02]  /*162a0*/  @!P1 SYNCS.PHASECHK.TRANS64 P1, [R3+URZ+0x28c50], R0 ;  /* 0x028c5000030095a7 */ /* 0x000ea4000802007f */
[----:B--2---:R-:W-:Y:S05]  /*162b0*/  @!P1 BRA `(.L_x_1738) ;  /* 0xfffffffc00ec9947 */ /* 0x004fea000383ffff */
[----:B------:R-:W-:Y:S05]  /*162c0*/  BRA `(.L_x_1737) ;  /* 0xfffffec400b07947 */ /* 0x000fea000383ffff */
.L_x_1747:
[----:B0-----:R-:W-:-:S04]  /*162d0*/  IMAD.U32 R3, RZ, RZ, UR43 ;  /* 0x0000002bff037e24 */ /* 0x001fc8000f8e00ff */
[----:B------:R0:W1:Y:S03]  /*162e0*/  SYNCS.PHASECHK.TRANS64.TRYWAIT P0, [R3+URZ+0x28c00], R0 ;  /* 0x028c0000030075a7 */ /* 0x000066000800017f */
[----:B-1----:R-:W-:Y:S05]  /*162f0*/  @!P0 NANOSLEEP.SYNCS 0x989680 ;  /* 0x009896800000895d */ /* 0x002fea0003900000 */
[----:B------:R-:W1:Y:S02]  /*16300*/  @!P0 SYNCS.PHASECHK.TRANS64 P0, [R3+URZ+0x28c00], R0 ;  /* 0x028c0000030085a7 */ /* 0x000e64000800007f */
[----:B-1----:R-:W-:Y:S05]  /*16310*/  @!P0 BRA `(.L_x_1747) ;  /* 0xfffffffc00ec8947 */ /* 0x002fea000383ffff */
[----:B------:R-:W-:Y:S05]  /*16320*/  BRA `(.L_x_1953) ;  /* 0xfffffedc00187947 */ /* 0x000fea000383ffff */
.L_x_1751:
[----:B--2---:R2:W3:Y:S02]  /*16330*/  SYNCS.PHASECHK.TRANS64.TRYWAIT P0, [R7+URZ+0x28c30], R10 ;  /* 0x028c300a070075a7 */ /* 0x0044e4000800017f */
[----:B---3--:R-:W-:Y:S05]  /*16340*/  @!P0 NANOSLEEP.SYNCS 0x989680 ;  /* 0x009896800000895d */ /* 0x008fea0003900000 */
[----:B------:R-:W3:Y:S02]  /*16350*/  @!P0 SYNCS.PHASECHK.TRANS64 P0, [R7+URZ+0x28c30], R10 ;  /* 0x028c300a070085a7 */ /* 0x000ee4000800007f */
[----:B---3--:R-:W-:Y:S05]  /*16360*/  @!P0 BRA `(.L_x_1751) ;  /* 0xfffffffc00f08947 */ /* 0x008fea000383ffff */
[----:B------:R-:W-:Y:S05]  /*16370*/  BRA `(.L_x_1750) ;  /* 0xfffffedc00347947 */ /* 0x000fea000383ffff */
.L_x_1763:
[----:B--2---:R2:W3:Y:S02]  /*16380*/  SYNCS.PHASECHK.TRANS64.TRYWAIT P0, [R7+URZ+0x28c50], R10 ;  /* 0x028c500a070075a7 */ /* 0x0044e4000800017f */
[----:B---3--:R-:W-:Y:S05]  /*16390*/  @!P0 NANOSLEEP.SYNCS 0x989680 ;  /* 0x009896800000895d */ /* 0x008fea0003900000 */
[----:B------:R-:W3:Y:S02]  /*163a0*/  @!P0 SYNCS.PHASECHK.TRANS64 P0, [R7+URZ+0x28c50], R10 ;  /* 0x028c500a070085a7 */ /* 0x000ee4000800007f */
[----:B---3--:R-:W-:Y:S05]  /*163b0*/  @!P0 BRA `(.L_x_1763) ;  /* 0xfffffffc00f08947 */ /* 0x008fea000383ffff */
[----:B------:R-:W-:Y:S05]  /*163c0*/  BRA `(.L_x_1762) ;  /* 0xfffffefc00587947 */ /* 0x000fea000383ffff */
.L_x_1771:
[----:B--2---:R-:W-:-:S04]  /*163d0*/  IMAD.U32 R10, RZ, RZ, UR28 ;  /* 0x0000001cff0a7e24 */ /* 0x004fc8000f8e00ff */
[----:B------:R2:W3:Y:S03]  /*163e0*/  SYNCS.PHASECHK.TRANS64.TRYWAIT P0, [R10+URZ+0x28c30], R7 ;  /* 0x028c30070a0075a7 */ /* 0x0004e6000800017f */
[----:B---3--:R-:W-:Y:S05]  /*163f0*/  @!P0 NANOSLEEP.SYNCS 0x989680 ;  /* 0x009896800000895d */ /* 0x008fea0003900000 */
[----:B------:R-:W3:Y:S02]  /*16400*/  @!P0 SYNCS.PHASECHK.TRANS64 P0, [R10+URZ+0x28c30], R7 ;  /* 0x028c30070a0085a7 */ /* 0x000ee4000800007f */
[----:B---3--:R-:W-:Y:S05]  /*16410*/  @!P0 BRA `(.L_x_1771) ;  /* 0xfffffffc00ec8947 */ /* 0x008fea000383ffff */
[----:B------:R-:W-:Y:S05]  /*16420*/  BRA `(.L_x_1770) ;  /* 0xffffff0000a47947 */ /* 0x000fea000383ffff */
.L_x_1783:
[----:B-1----:R1:W2:Y:S02]  /*16430*/  SYNCS.PHASECHK.TRANS64.TRYWAIT P0, [R168+URZ+0x28c50], R7 ;  /* 0x028c5007a80075a7 */ /* 0x0022a4000800017f */
[----:B--2---:R-:W-:Y:S05]  /*16440*/  @!P0 NANOSLEEP.SYNCS 0x989680 ;  /* 0x009896800000895d */ /* 0x004fea0003900000 */
[----:B------:R-:W2:Y:S02]  /*16450*/  @!P0 SYNCS.PHASECHK.TRANS64 P0, [R168+URZ+0x28c50], R7 ;  /* 0x028c5007a80085a7 */ /* 0x000ea4000800007f */
[----:B--2---:R-:W-:Y:S05]  /*16460*/  @!P0 BRA `(.L_x_1783) ;  /* 0xfffffffc00f08947 */ /* 0x004fea000383ffff */
[----:B------:R-:W-:Y:S05]  /*16470*/  BRA `(.L_x_1782) ;  /* 0xffffff24007c7947 */ /* 0x000fea000383ffff */
.L_x_1792:
[----:B--2---:R-:W-:-:S04]  /*16480*/  IMAD.U32 R5, RZ, RZ, UR25 ;  /* 0x00000019ff057e24 */ /* 0x004fc8000f8e00ff */
[----:B------:R2:W3:Y:S03]  /*16490*/  SYNCS.PHASECHK.TRANS64.TRYWAIT P1, [R5+URZ+0x28c30], R8 ;  /* 0x028c3008050075a7 */ /* 0x0004e6000802017f */
[----:B---3--:R-:W-:Y:S05]  /*164a0*/  @!P1 NANOSLEEP.SYNCS 0x989680 ;  /* 0x009896800000995d */ /* 0x008fea0003900000 */
[----:B------:R-:W3:Y:S02]  /*164b0*/  @!P1 SYNCS.PHASECHK.TRANS64 P1, [R5+URZ+0x28c30], R8 ;  /* 0x028c3008050095a7 */ /* 0x000ee4000802007f */
[----:B---3--:R-:W-:Y:S05]  /*164c0*/  @!P1 BRA `(.L_x_1792) ;  /* 0xfffffffc00ec9947 */ /* 0x008fea000383ffff */
[----:B------:R-:W-:Y:S05]  /*164d0*/  BRA `(.L_x_1791) ;  /* 0xffffff2c00107947 */ /* 0x000fea000383ffff */
.L_x_1796:
[----:B---3--:R3:W4:Y:S02]  /*164e0*/  SYNCS.PHASECHK.TRANS64.TRYWAIT P1, [R173+URZ+0x28c50], R8 ;  /* 0x028c5008ad0075a7 */ /* 0x008724000802017f */
[----:B----4-:R-:W-:Y:S05]  /*164f0*/  @!P1 NANOSLEEP.SYNCS 0x989680 ;  /* 0x009896800000995d */ /* 0x010fea0003900000 */
[----:B------:R-:W4:Y:S02]  /*16500*/  @!P1 SYNCS.PHASECHK.TRANS64 P1, [R173+URZ+0x28c50], R8 ;  /* 0x028c5008ad0095a7 */ /* 0x000f24000802007f */
[----:B----4-:R-:W-:Y:S05]  /*16510*/  @!P1 BRA `(.L_x_1796) ;  /* 0xfffffffc00f09947 */ /* 0x010fea000383ffff */
[----:B------:R-:W-:Y:S05]  /*16520*/  BRA `(.L_x_1795) ;  /* 0xffffff4400347947 */ /* 0x000fea000383ffff */
.L_x_1802:
[----:B------:R-:W-:-:S04]  /*16530*/  IMAD.U32 R6, RZ, RZ, UR27 ;  /* 0x0000001bff067e24 */ /* 0x000fc8000f8e00ff */
[----:B------:R0:W0:Y:S03]  /*16540*/  SYNCS.PHASECHK.TRANS64.TRYWAIT P0, [R6+URZ+0x28c30], R7 ;  /* 0x028c3007060075a7 */ /* 0x000026000800017f */
[----:B0-----:R-:W-:Y:S05]  /*16550*/  @!P0 NANOSLEEP.SYNCS 0x989680 ;  /* 0x009896800000895d */ /* 0x001fea0003900000 */
[----:B------:R-:W0:Y:S02]  /*16560*/  @!P0 SYNCS.PHASECHK.TRANS64 P0, [R6+URZ+0x28c30], R7 ;  /* 0x028c3007060085a7 */ /* 0x000e24000800007f */
[----:B0-----:R-:W-:Y:S05]  /*16570*/  @!P0 BRA `(.L_x_1802) ;  /* 0xfffffffc00ec8947 */ /* 0x001fea000383ffff */
[----:B------:R-:W-:Y:S05]  /*16580*/  BRA `(.L_x_1801) ;  /* 0xffffff4800247947 */ /* 0x000fea000383ffff */
.L_x_1814:
[----:B--2---:R2:W3:Y:S02]  /*16590*/  SYNCS.PHASECHK.TRANS64.TRYWAIT P0, [R20+URZ+0x28c50], R7 ;  /* 0x028c5007140075a7 */ /* 0x0044e4000800017f */
[----:B---3--:R-:W-:Y:S05]  /*165a0*/  @!P0 NANOSLEEP.SYNCS 0x989680 ;  /* 0x009896800000895d */ /* 0x008fea0003900000 */
[----:B------:R-:W3:Y:S02]  /*165b0*/  @!P0 SYNCS.PHASECHK.TRANS64 P0, [R20+URZ+0x28c50], R7 ;  /* 0x028c5007140085a7 */ /* 0x000ee4000800007f */
[----:B---3--:R-:W-:Y:S05]  /*165c0*/  @!P0 BRA `(.L_x_1814) ;  /* 0xfffffffc00f08947 */ /* 0x008fea000383ffff */
[----:B------:R-:W-:Y:S05]  /*165d0*/  BRA `(.L_x_1813) ;  /* 0xffffff6800f47947 */ /* 0x000fea000383ffff */
.L_x_1844:
[----:B------:R-:W-:Y:S02]  /*165e0*/  IMAD.MOV.U32 R13, RZ, RZ, R4 ;  /* 0x000000ffff0d7224 */ /* 0x000fe400078e0004 */
[----:B------:R-:W-:Y:S02]  /*165f0*/  IMAD.MOV.U32 R12, RZ, RZ, RZ ;  /* 0x000000ffff0c7224 */ /* 0x000fe400078e00ff */
[----:B------:R-:W-:Y:S02]  /*16600*/  IMAD.MOV.U32 R11, RZ, RZ, 0x1f ;  /* 0x0000001fff0b7424 */ /* 0x000fe400078e00ff */
[----:B------:R-:W-:-:S07]  /*16610*/  IMAD.MOV.U32 R15, RZ, RZ, -0x1 ;  /* 0xffffffffff0f7424 */ /* 0x000fce00078e00ff */
[----:B0-----:R-:W-:Y:S05]  /*16620*/  WARPSYNC.COLLECTIVE R15, `(.L_x_1954) ;  /* 0x000000000f087348 */ /* 0x001fea0003c00000 */
[----:B------:R1:W2:Y:S02]  /*16630*/  SHFL.IDX P6, R14, R13, R12, R11 ;  /* 0x0000000c0d0e7389 */ /* 0x0002a400000c000b */
[----:B012---:R-:W-:Y:S01]  /*16640*/  ENDCOLLECTIVE ;  /* 0x000000000000791b */ /* 0x007fe20003800000 */
.L_x_1954:
[----:B------:R-:W-:Y:S05]  /*16650*/  BRA `(.L_x_1955) ;  /* 0xffffffb400247947 */ /* 0x000fea000383ffff */
.L_x_1846:
[----:B------:R-:W-:Y:S01]  /*16660*/  BSSY B0, `(.L_x_1956) ;  /* 0x0000006000007945 */ /* 0x000fe20003800000 */
[----:B------:R-:W-:-:S07]  /*16670*/  IMAD.MOV.U32 R15, RZ, RZ, -0x1 ;  /* 0xffffffffff0f7424 */ /* 0x000fce00078e00ff */
[----:B0--3--:R-:W-:Y:S05]  /*16680*/  WARPSYNC.COLLECTIVE R15, `(.L_x_1957) ;  /* 0x000000000f0c7348 */ /* 0x009fea0003c00000 */
[----:B------:R-:W-:Y:S02]  /*16690*/  ELECT P6, UR62, PT ;  /* 0x00000000003e782f */ /* 0x000fe400038c0000 */
[----:B------:R-:W-:Y:S01]  /*166a0*/  MOV R14, UR62 ;  /* 0x0000003e000e7c02 */ /* 0x000fe20008000f00 */
[----:B0--3--:R-:W-:Y:S10]  /*166b0*/  ENDCOLLECTIVE ;  /* 0x000000000000791b */ /* 0x009ff40003800000 */
.L_x_1957:
[----:B------:R-:W-:Y:S05]  /*166c0*/  BSYNC B0 ;  /* 0x0000000000007941 */ /* 0x000fea0003800000 */
.L_x_1956:
[----:B------:R-:W-:Y:S05]  /*166d0*/  BRA `(.L_x_1958) ;  /* 0xffffffb400287947 */ /* 0x000fea000383ffff */
.L_x_1848:
[----:B0-----:R0:W1:Y:S02]  /*166e0*/  SYNCS.PHASECHK.TRANS64.TRYWAIT P0, [R3+URZ+0x28c40], R0 ;  /* 0x028c4000030075a7 */ /* 0x001064000800017f */
[----:B-1----:R-:W-:Y:S05]  /*166f0*/  @!P0 NANOSLEEP.SYNCS 0x989680 ;  /* 0x009896800000895d */ /* 0x002fea0003900000 */
[----:B------:R-:W1:Y:S02]  /*16700*/  @!P0 SYNCS.PHASECHK.TRANS64 P0, [R3+URZ+0x28c40], R0 ;  /* 0x028c4000030085a7 */ /* 0x000e64000800007f */
[----:B-1----:R-:W-:Y:S05]  /*16710*/  @!P0 BRA `(.L_x_1848) ;  /* 0xfffffffc00f08947 */ /* 0x002fea000383ffff */
[----:B------:R-:W-:Y:S05]  /*16720*/  BRA `(.L_x_1959) ;  /* 0xffffffb4008c7947 */ /* 0x000fea000383ffff */
.L_x_1852:
        /* <DEDUP_REMOVED lines=8> */
.L_x_1960:
[----:B------:R-:W-:Y:S01]  /*167b0*/  IMAD.MOV.U32 R13, RZ, RZ, R0 ;  /* 0x000000ffff0d7224 */ /* 0x000fe200078e0000 */
[----:B------:R-:W-:Y:S01]  /*167c0*/  LOP3.LUT R8, R8, 0x7f, RZ, 0xc0, !PT ;  /* 0x0000007f08087812 */ /* 0x000fe200078ec0ff */
[----:B------:R-:W-:-:S07]  /*167d0*/  IMAD.MOV.U32 R5, RZ, RZ, R14 ;  /* 0x000000ffff057224 */ /* 0x000fce00078e000e */
[----:B------:R-:W-:Y:S05]  /*167e0*/  WARPSYNC.COLLECTIVE R15, `(.L_x_1961) ;  /* 0x000000000f087348 */ /* 0x000fea0003c00000 */
[----:B------:R0:W1:Y:S02]  /*167f0*/  SHFL.IDX P6, R14, R13, R12, R11 ;  /* 0x0000000c0d0e7389 */ /* 0x00006400000c000b */
[----:B01----:R-:W-:Y:S01]  /*16800*/  ENDCOLLECTIVE ;  /* 0x000000000000791b */ /* 0x003fe20003800000 */
.L_x_1961:
[----:B------:R-:W-:Y:S01]  /*16810*/  SHF.R.U32.HI R8, RZ, 0x3, R8 ;  /* 0x00000003ff087819 */ /* 0x000fe20000011608 */
[----:B------:R-:W-:Y:S02]  /*16820*/  ULDC UR4, c[0x0][0x288] ;  /* 0x0000a20000047ab9 */ /* 0x000fe40000000800 */
[----:B------:R-:W-:Y:S02]  /*16830*/  IMAD R3, R7, UR4, RZ ;  /* 0x0000000407037c24 */ /* 0x000fe4000f8e02ff */
[----:B------:R-:W-:-:S04]  /*16840*/  VIADD R4, R8, UR40 ;  /* 0x0000002808047c36 */ /* 0x000fc80008000000 */
        /* <DEDUP_REMOVED lines=8> */
.L_x_1962:
[----:B------:R-:W-:-:S05]  /*168d0*/  @!P1 LEA R6, P2, R10, R6, 0x1 ;  /* 0x000000060a069211 */ /* 0x000fca00078408ff */
[----:B------:R-:W-:-:S04]  /*168e0*/  @!P1 IMAD.X R5, RZ, RZ, R5, P2 ;  /* 0x000000ffff059224 */ /* 0x000fc800010e0605 */
[----:B------:R-:W-:Y:S02]  /*168f0*/  @!P1 IMAD.MOV.U32 R7, RZ, RZ, R5 ;  /* 0x000000ffff079224 */ /* 0x000fe400078e0005 */
[----:B------:R-:W-:-:S03]  /*16900*/  IMAD.MOV.U32 R13, RZ, RZ, R0 ;  /* 0x000000ffff0d7224 */ /* 0x000fc600078e0000 */
[----:B------:R-:W-:Y:S01]  /*16910*/  @!PT LDS RZ, [RZ] ;  /* 0x00000000fffff984 */ /* 0x000fe20000000800 */
[----:B------:R-:W-:Y:S01]  /*16920*/  @!PT LDS RZ, [RZ] ;  /* 0x00000000fffff984 */ /* 0x000fe20000000800 */
[----:B------:R-:W-:Y:S01]  /*16930*/  @!PT LDS RZ, [RZ] ;  /* 0x00000000fffff984 */ /* 0x000fe20000000800 */
[----:B------:R0:W-:Y:S01]  /*16940*/  @!P1 LDGSTS.E.BYPASS.LTC128B.128 [R9+0x20400], desc[UR46][R6.64], !P0 ;  /* 0x2040000006099fae */ /* 0x0001e2000c101d6e */
[----:B------:R-:W-:Y:S01]  /*16950*/  ISETP.GE.AND P1, PT, R8, R3, PT ;  /* 0x000000030800720c */ /* 0x000fe20003f26270 */
[----:B------:R-:W-:-:S12]  /*16960*/  IMAD.MOV.U32 R5, RZ, RZ, R14 ;  /* 0x000000ffff057224 */ /* 0x000fd800078e000e */
[----:B0-----:R-:W-:Y:S05]  /*16970*/  WARPSYNC.COLLECTIVE R15, `(.L_x_1963) ;  /* 0x000000000f087348 */ /* 0x001fea0003c00000 */
[----:B------:R1:W2:Y:S02]  /*16980*/  SHFL.IDX P6, R14, R13, R12, R11 ;  /* 0x0000000c0d0e7389 */ /* 0x0002a400000c000b */
[----:B012---:R-:W-:Y:S01]  /*16990*/  ENDCOLLECTIVE ;  /* 0x000000000000791b */ /* 0x007fe20003800000 */
.L_x_1963:
[----:B------:R-:W-:Y:S02]  /*169a0*/  IMAD.MOV.U32 R13, RZ, RZ, R2 ;  /* 0x000000ffff0d7224 */ /* 0x000fe400078e0002 */
[----:B------:R-:W-:Y:S02]  /*169b0*/  IMAD.MOV.U32 R12, RZ, RZ, 0x2 ;  /* 0x00000002ff0c7424 */ /* 0x000fe400078e00ff */
[----:B------:R-:W-:-:S07]  /*169c0*/  IMAD.MOV.U32 R6, RZ, RZ, R14 ;  /* 0x000000ffff067224 */ /* 0x000fce00078e000e */
[----:B------:R-:W-:Y:S05]  /*169d0*/  WARPSYNC.COLLECTIVE R15, `(.L_x_1964) ;  /* 0x000000000f087348 */ /* 0x000fea0003c00000 */
[----:B------:R0:W1:Y:S02]  /*169e0*/  SHFL.IDX P6, R14, R13, R12, R11 ;  /* 0x0000000c0d0e7389 */ /* 0x00006400000c000b */
[----:B01----:R-:W-:Y:S01]  /*169f0*/  ENDCOLLECTIVE ;  /* 0x000000000000791b */ /* 0x003fe20003800000 */
.L_x_1964:
[----:B------:R-:W-:-:S05]  /*16a00*/  @!P1 LEA R6, P2, R10, R6, 0x1 ;  /* 0x000000060a069211 */ /* 0x000fca00078408ff */
[----:B------:R-:W-:-:S04]  /*16a10*/  @!P1 IMAD.X R5, RZ, RZ, R5, P2 ;  /* 0x000000ffff059224 */ /* 0x000fc800010e0605 */
[----:B------:R-:W-:Y:S02]  /*16a20*/  @!P1 IMAD.MOV.U32 R7, RZ, RZ, R5 ;  /* 0x000000ffff079224 */ /* 0x000fe400078e0005 */
[----:B------:R-:W-:Y:S02]  /*16a30*/  VIADD R5, R4, 0x20 ;  /* 0x0000002004057836 */ /* 0x000fe40000000000 */
[----:B------:R-:W-:Y:S01]  /*16a40*/  IMAD.MOV.U32 R13, RZ, RZ, R0 ;  /* 0x000000ffff0d7224 */ /* 0x000fe200078e0000 */
[----:B------:R-:W-:Y:S01]  /*16a50*/  @!PT LDS RZ, [RZ] ;  /* 0x00000000fffff984 */ /* 0x000fe20000000800 */
[----:B------:R-:W-:Y:S01]  /*16a60*/  @!PT LDS RZ, [RZ] ;  /* 0x00000000fffff984 */ /* 0x000fe20000000800 */
[----:B------:R-:W-:Y:S01]  /*16a70*/  @!PT LDS RZ, [RZ] ;  /* 0x00000000fffff984 */ /* 0x000fe20000000800 */
[----:B------:R0:W-:Y:S02]  /*16a80*/  @!P1 LDGSTS.E.BYPASS.LTC128B.128 [R9+0x20c00], desc[UR46][R6.64], !P0 ;  /* 0x20c0000006099fae */ /* 0x0001e4000c101d6e */
[----:B------:R-:W-:Y:S01]  /*16a90*/  ISETP.GE.AND P1, PT, R5, R3, PT ;  /* 0x000000030500720c */ /* 0x000fe20003f26270 */
[----:B------:R-:W-:-:S12]  /*16aa0*/  IMAD.MOV.U32 R5, RZ, RZ, R14 ;  /* 0x000000ffff057224 */ /* 0x000fd800078e000e */
[----:B0-----:R-:W-:Y:S05]  /*16ab0*/  WARPSYNC.COLLECTIVE R15, `(.L_x_1965) ;  /* 0x000000000f087348 */ /* 0x001fea0003c00000 */
[----:B------:R1:W2:Y:S02]  /*16ac0*/  SHFL.IDX P6, R14, R13, R12, R11 ;  /* 0x0000000c0d0e7389 */ /* 0x0002a400000c000b */
[----:B012---:R-:W-:Y:S01]  /*16ad0*/  ENDCOLLECTIVE ;  /* 0x000000000000791b */ /* 0x007fe20003800000 */
.L_x_1965:
[----:B------:R-:W-:Y:S02]  /*16ae0*/  IMAD.MOV.U32 R13, RZ, RZ, R2 ;  /* 0x000000ffff0d7224 */ /* 0x000fe400078e0002 */
[----:B------:R-:W-:Y:S02]  /*16af0*/  IMAD.MOV.U32 R12, RZ, RZ, 0x3 ;  /* 0x00000003ff0c7424 */ /* 0x000fe400078e00ff */
[----:B------:R-:W-:-:S07]  /*16b00*/  IMAD.MOV.U32 R6, RZ, RZ, R14 ;  /* 0x000000ffff067224 */ /* 0x000fce00078e000e */
[----:B------:R-:W-:Y:S05]  /*16b10*/  WARPSYNC.COLLECTIVE R15, `(.L_x_1966) ;  /* 0x000000000f087348 */ /* 0x000fea0003c00000 */
[----:B------:R0:W1:Y:S02]  /*16b20*/  SHFL.IDX P6, R14, R13, R12, R11 ;  /* 0x0000000c0d0e7389 */ /* 0x00006400000c000b */
[----:B01----:R-:W-:Y:S01]  /*16b30*/  ENDCOLLECTIVE ;  /* 0x000000000000791b */ /* 0x003fe20003800000 */
.L_x_1966:
        /* <DEDUP_REMOVED lines=8> */
[----:B------:R-:W-:-:S07]  /*16bc0*/  IMAD.MOV.U32 R5, RZ, RZ, R14 ;  /* 0x000000ffff057224 */ /* 0x000fce00078e000e */
[----:B0-----:R-:W-:Y:S05]  /*16bd0*/  WARPSYNC.COLLECTIVE R15, `(.L_x_1967) ;  /* 0x000000000f087348 */ /* 0x001fea0003c00000 */
[----:B------:R1:W2:Y:S02]  /*16be0*/  SHFL.IDX P6, R14, R13, R12, R11 ;  /* 0x0000000c0d0e7389 */ /* 0x0002a400000c000b */
[----:B012---:R-:W-:Y:S01]  /*16bf0*/  ENDCOLLECTIVE ;  /* 0x000000000000791b */ /* 0x007fe20003800000 */
.L_x_1967:
[----:B------:R-:W-:Y:S01]  /*16c00*/  IMAD.MOV.U32 R0, RZ, RZ, R14 ;  /* 0x000000ffff007224 */ /* 0x000fe200078e000e */
[----:B------:R-:W-:Y:S06]  /*16c10*/  BRA `(.L_x_1968) ;  /* 0xffffffb800747947 */ /* 0x000fec000383ffff */
.L_x_1855:
[----:B0-----:R0:W1:Y:S02]  /*16c20*/  SYNCS.PHASECHK.TRANS64.TRYWAIT P0, [R17+URZ+0x28c20], R0 ;  /* 0x028c2000110075a7 */ /* 0x001064000800017f */
[----:B-1----:R-:W-:Y:S05]  /*16c30*/  @!P0 NANOSLEEP.SYNCS 0x989680 ;  /* 0x009896800000895d */ /* 0x002fea0003900000 */
[----:B------:R-:W1:Y:S02]  /*16c40*/  @!P0 SYNCS.PHASECHK.TRANS64 P0, [R17+URZ+0x28c20], R0 ;  /* 0x028c2000110085a7 */ /* 0x000e64000800007f */
[----:B-1----:R-:W-:Y:S05]  /*16c50*/  @!P0 BRA `(.L_x_1855) ;  /* 0xfffffffc00f08947 */ /* 0x002fea000383ffff */
[----:B------:R-:W-:Y:S05]  /*16c60*/  BRA `(.L_x_1969) ;  /* 0xffffffb800d07947 */ /* 0x000fea000383ffff */
.L_x_1859:
[----:B0-----:R0:W1:Y:S02]  /*16c70*/  SYNCS.PHASECHK.TRANS64.TRYWAIT P0, [R0+URZ+0x28c60], R3 ;  /* 0x028c6003000075a7 */ /* 0x001064000800017f */
[----:B-1----:R-:W-:Y:S05]  /*16c80*/  @!P0 NANOSLEEP.SYNCS 0x989680 ;  /* 0x009896800000895d */ /* 0x002fea0003900000 */
[----:B------:R-:W1:Y:S02]  /*16c90*/  @!P0 SYNCS.PHASECHK.TRANS64 P0, [R0+URZ+0x28c60], R3 ;  /* 0x028c6003000085a7 */ /* 0x000e64000800007f */
[----:B-1----:R-:W-:Y:S05]  /*16ca0*/  @!P0 BRA `(.L_x_1859) ;  /* 0xfffffffc00f08947 */ /* 0x002fea000383ffff */
[----:B------:R-:W-:Y:S05]  /*16cb0*/  BRA `(.L_x_1970) ;  /* 0xffffffb800f47947 */ /* 0x000fea000383ffff */
.L_x_1876:
[----:B-1----:R1:W2:Y:S02]  /*16cc0*/  SYNCS.PHASECHK.TRANS64.TRYWAIT P0, [R2+URZ+0x28c40], R4 ;  /* 0x028c4004020075a7 */ /* 0x0022a4000800017f */
[----:B--2---:R-:W-:Y:S05]  /*16cd0*/  @!P0 NANOSLEEP.SYNCS 0x989680 ;  /* 0x009896800000895d */ /* 0x004fea0003900000 */
[----:B------:R-:W2:Y:S02]  /*16ce0*/  @!P0 SYNCS.PHASECHK.TRANS64 P0, [R2+URZ+0x28c40], R4 ;  /* 0x028c4004020085a7 */ /* 0x000ea4000800007f */
[----:B--2---:R-:W-:Y:S05]  /*16cf0*/  @!P0 BRA `(.L_x_1876) ;  /* 0xfffffffc00f08947 */ /* 0x004fea000383ffff */
[----:B------:R-:W-:Y:S05]  /*16d00*/  BRA `(.L_x_1971) ;  /* 0xffffffc400dc7947 */ /* 0x000fea000383ffff */
.L_x_1881:
[----:B--2---:R2:W3:Y:S02]  /*16d10*/  SYNCS.PHASECHK.TRANS64.TRYWAIT P0, [R2+URZ+0x28c60], R4 ;  /* 0x028c6004020075a7 */ /* 0x0044e4000800017f */
[----:B---3--:R-:W-:Y:S05]  /*16d20*/  @!P0 NANOSLEEP.SYNCS 0x989680 ;  /* 0x009896800000895d */ /* 0x008fea0003900000 */
[----:B------:R-:W3:Y:S02]  /*16d30*/  @!P0 SYNCS.PHASECHK.TRANS64 P0, [R2+URZ+0x28c60], R4 ;  /* 0x028c6004020085a7 */ /* 0x000ee4000800007f */
[----:B---3--:R-:W-:Y:S05]  /*16d40*/  @!P0 BRA `(.L_x_1881) ;  /* 0xfffffffc00f08947 */ /* 0x008fea000383ffff */
[----:B------:R-:W-:Y:S05]  /*16d50*/  BRA `(.L_x_1972) ;  /* 0xffffffc800547947 */ /* 0x000fea000383ffff */
.L_x_1897:
[----:B0-----:R0:W1:Y:S02]  /*16d60*/  SYNCS.PHASECHK.TRANS64.TRYWAIT P0, [R4+URZ+0x28c40], R2 ;  /* 0x028c4002040075a7 */ /* 0x001064000800017f */
[----:B-1----:R-:W-:Y:S05]  /*16d70*/  @!P0 NANOSLEEP.SYNCS 0x989680 ;  /* 0x009896800000895d */ /* 0x002fea0003900000 */
[----:B------:R-:W1:Y:S02]  /*16d80*/  @!P0 SYNCS.PHASECHK.TRANS64 P0, [R4+URZ+0x28c40], R2 ;  /* 0x028c4002040085a7 */ /* 0x000e64000800007f */
[----:B-1----:R-:W-:Y:S05]  /*16d90*/  @!P0 BRA `(.L_x_1897) ;  /* 0xfffffffc00f08947 */ /* 0x002fea000383ffff */
[----:B------:R-:W-:Y:S05]  /*16da0*/  BRA `(.L_x_1973) ;  /* 0xffffffd4002c7947 */ /* 0x000fea000383ffff */
.L_x_1902:
[----:B-1----:R1:W2:Y:S02]  /*16db0*/  SYNCS.PHASECHK.TRANS64.TRYWAIT P0, [R4+URZ+0x28c60], R2 ;  /* 0x028c6002040075a7 */ /* 0x0022a4000800017f */
[----:B--2---:R-:W-:Y:S05]  /*16dc0*/  @!P0 NANOSLEEP.SYNCS 0x989680 ;  /* 0x009896800000895d */ /* 0x004fea0003900000 */
[----:B------:R-:W2:Y:S02]  /*16dd0*/  @!P0 SYNCS.PHASECHK.TRANS64 P0, [R4+URZ+0x28c60], R2 ;  /* 0x028c6002040085a7 */ /* 0x000ea4000800007f */
[----:B--2---:R-:W-:Y:S05]  /*16de0*/  @!P0 BRA `(.L_x_1902) ;  /* 0xfffffffc00f08947 */ /* 0x004fea000383ffff */
[----:B------:R-:W-:Y:S05]  /*16df0*/  BRA `(.L_x_1974) ;  /* 0xffffffd400a47947 */ /* 0x000fea000383ffff */
.L_x_1917:
[----:B0-----:R0:W1:Y:S02]  /*16e00*/  SYNCS.PHASECHK.TRANS64.TRYWAIT P0, [R4+URZ+0x28c40], R2 ;  /* 0x028c4002040075a7 */ /* 0x001064000800017f */
[----:B-1----:R-:W-:Y:S05]  /*16e10*/  @!P0 NANOSLEEP.SYNCS 0x989680 ;  /* 0x009896800000895d */ /* 0x002fea0003900000 */
[----:B------:R-:W1:Y:S02]  /*16e20*/  @!P0 SYNCS.PHASECHK.TRANS64 P0, [R4+URZ+0x28c40], R2 ;  /* 0x028c4002040085a7 */ /* 0x000e64000800007f */
[----:B-1----:R-:W-:Y:S05]  /*16e30*/  @!P0 BRA `(.L_x_1917) ;  /* 0xfffffffc00f08947 */ /* 0x002fea000383ffff */
[----:B------:R-:W-:Y:S05]  /*16e40*/  BRA `(.L_x_1975) ;  /* 0xffffffe000607947 */ /* 0x000fea000383ffff */
.L_x_1922:
[----:B-1----:R1:W2:Y:S02]  /*16e50*/  SYNCS.PHASECHK.TRANS64.TRYWAIT P0, [R4+URZ+0x28c60], R2 ;  /* 0x028c6002040075a7 */ /* 0x0022a4000800017f */
[----:B--2---:R-:W-:Y:S05]  /*16e60*/  @!P0 NANOSLEEP.SYNCS 0x989680 ;  /* 0x009896800000895d */ /* 0x004fea0003900000 */
[----:B------:R-:W2:Y:S02]  /*16e70*/  @!P0 SYNCS.PHASECHK.TRANS64 P0, [R4+URZ+0x28c60], R2 ;  /* 0x028c6002040085a7 */ /* 0x000ea4000800007f */
[----:B--2---:R-:W-:Y:S05]  /*16e80*/  @!P0 BRA `(.L_x_1922) ;  /* 0xfffffffc00f08947 */ /* 0x004fea000383ffff */
[----:B------:R-:W-:Y:S05]  /*16e90*/  BRA `(.L_x_1976) ;  /* 0xffffffe000d87947 */ /* 0x000fea000383ffff */
.L_x_1938:
[----:B------:R-:W-:Y:S01]  /*16ea0*/  BSSY B0, `(.L_x_1977) ;  /* 0x0000008000007945 */ /* 0x000fe20003800000 */
[----:B-----5:R-:W-:Y:S02]  /*16eb0*/  IMAD.MOV.U32 R13, RZ, RZ, R2 ;  /* 0x000000ffff0d7224 */ /* 0x020fe400078e0002 */
[----:B------:R-:W-:Y:S02]  /*16ec0*/  IMAD.MOV.U32 R12, RZ, RZ, RZ ;  /* 0x000000ffff0c7224 */ /* 0x000fe400078e00ff */
[----:B------:R-:W-:Y:S02]  /*16ed0*/  IMAD.MOV.U32 R11, RZ, RZ, 0x1f ;  /* 0x0000001fff0b7424 */ /* 0x000fe400078e00ff */
[----:B------:R-:W-:-:S07]  /*16ee0*/  IMAD.MOV.U32 R15, RZ, RZ, -0x1 ;  /* 0xffffffffff0f7424 */ /* 0x000fce00078e00ff */
[----:B------:R-:W-:Y:S05]  /*16ef0*/  WARPSYNC.COLLECTIVE R15, `(.L_x_1978) ;  /* 0x000000000f087348 */ /* 0x000fea0003c00000 */
[----:B------:R0:W1:Y:S02]  /*16f00*/  SHFL.IDX P6, R14, R13, R12, R11 ;  /* 0x0000000c0d0e7389 */ /* 0x00006400000c000b */
[----:B01----:R-:W-:Y:S01]  /*16f10*/  ENDCOLLECTIVE ;  /* 0x000000000000791b */ /* 0x003fe20003800000 */
.L_x_1978:
[----:B------:R-:W-:Y:S05]  /*16f20*/  BSYNC B0 ;  /* 0x0000000000007941 */ /* 0x000fea0003800000 */
.L_x_1977:
[----:B------:R-:W-:Y:S05]  /*16f30*/  BRA `(.L_x_1979) ;  /* 0xffffffec00987947 */ /* 0x000fea000383ffff */
.L_x_1941:
[----:B0-----:R0:W1:Y:S02]  /*16f40*/  SYNCS.PHASECHK.TRANS64.TRYWAIT P0, [R0+URZ+0x28c20], R3 ;  /* 0x028c2003000075a7 */ /* 0x001064000800017f */
[----:B-1----:R-:W-:Y:S05]  /*16f50*/  @!P0 NANOSLEEP.SYNCS 0x989680 ;  /* 0x009896800000895d */ /* 0x002fea0003900000 */
[----:B------:R-:W1:Y:S02]  /*16f60*/  @!P0 SYNCS.PHASECHK.TRANS64 P0, [R0+URZ+0x28c20], R3 ;  /* 0x028c2003000085a7 */ /* 0x000e64000800007f */
[----:B-1----:R-:W-:Y:S05]  /*16f70*/  @!P0 BRA `(.L_x_1941) ;  /* 0xfffffffc00f08947 */ /* 0x002fea000383ffff */
[----:B------:R-:W-:Y:S05]  /*16f80*/  BRA `(.L_x_1980) ;  /* 0xffffffec00e47947 */ /* 0x000fea000383ffff */
.L_x_1942:
        /* <DEDUP_REMOVED lines=11> */
.L_x_1982:
[----:B------:R-:W-:Y:S05]  /*17040*/  BSYNC B0 ;  /* 0x0000000000007941 */ /* 0x000fea0003800000 */
.L_x_1981:
[----:B------:R-:W-:Y:S05]  /*17050*/  BRA `(.L_x_1983) ;  /* 0xffffffec00cc7947 */ /* 0x000fea000383ffff */
.L_x_1945:
[----:B------:R-:W-:Y:S01]  /*17060*/  BSSY B1, `(.L_x_1984) ;  /* 0x0000006000017945 */ /* 0x000fe20003800000 */
[----:B------:R-:W-:-:S07]  /*17070*/  IMAD.MOV.U32 R15, RZ, RZ, -0x1 ;  /* 0xffffffffff0f7424 */ /* 0x000fce00078e00ff */
[----:B01----:R-:W-:Y:S05]  /*17080*/  WARPSYNC.COLLECTIVE R15, `(.L_x_1985) ;  /* 0x000000000f0c7348 */ /* 0x003fea0003c00000 */
[----:B------:R-:W-:Y:S02]  /*17090*/  ELECT P6, UR62, PT ;  /* 0x00000000003e782f */ /* 0x000fe400038c0000 */
[----:B------:R-:W-:Y:S01]  /*170a0*/  MOV R14, UR62 ;  /* 0x0000003e000e7c02 */ /* 0x000fe20008000f00 */
[----:B01----:R-:W-:Y:S10]  /*170b0*/  ENDCOLLECTIVE ;  /* 0x000000000000791b */ /* 0x003ff40003800000 */
.L_x_1985:
[----:B------:R-:W-:Y:S05]  /*170c0*/  BSYNC B1 ;  /* 0x0000000000017941 */ /* 0x000fea0003800000 */
.L_x_1984:
[----:B------:R-:W-:Y:S05]  /*170d0*/  BRA `(.L_x_1986) ;  /* 0xffffffec00c47947 */ /* 0x000fea000383ffff */
.L_x_1947:
[----:B0-----:R0:W1:Y:S02]  /*170e0*/  SYNCS.PHASECHK.TRANS64.TRYWAIT P0, [R6+URZ], R5 ;  /* 0x00000005060075a7 */ /* 0x001064000800017f */
[----:B-1----:R-:W-:Y:S05]  /*170f0*/  @!P0 NANOSLEEP.SYNCS 0x989680 ;  /* 0x009896800000895d */ /* 0x002fea0003900000 */
[----:B------:R-:W1:Y:S02]  /*17100*/  @!P0 SYNCS.PHASECHK.TRANS64 P0, [R6+URZ], R5 ;  /* 0x00000005060085a7 */ /* 0x000e64000800007f */
[----:B-1----:R-:W-:Y:S05]  /*17110*/  @!P0 BRA `(.L_x_1947) ;  /* 0xfffffffc00f08947 */ /* 0x002fea000383ffff */
[----:B------:R-:W-:Y:S05]  /*17120*/  BRA `(.L_x_1987) ;  /* 0xffffffec00fc7947 */ /* 0x000fea000383ffff */
.L_x_1948:
[----:B-1----:R1:W2:Y:S02]  /*17130*/  SYNCS.PHASECHK.TRANS64.TRYWAIT P0, [R3+URZ], R2 ;  /* 0x00000002030075a7 */ /* 0x0022a4000800017f */
[----:B--2---:R-:W-:Y:S05]  /*17140*/  @!P0 NANOSLEEP.SYNCS 0x989680 ;  /* 0x009896800000895d */ /* 0x004fea0003900000 */
[----:B------:R-:W2:Y:S02]  /*17150*/  @!P0 SYNCS.PHASECHK.TRANS64 P0, [R3+URZ], R2 ;  /* 0x00000002030085a7 */ /* 0x000ea4000800007f */
[----:B--2---:R-:W-:Y:S05]  /*17160*/  @!P0 BRA `(.L_x_1948) ;  /* 0xfffffffc00f08947 */ /* 0x004fea000383ffff */
[----:B------:R-:W-:Y:S05]  /*17170*/  BRA `(.L_x_1988) ;  /* 0xffffffec00f07947 */ /* 0x000fea000383ffff */
.L_x_1950:
[----:B-1----:R1:W2:Y:S02]  /*17180*/  SYNCS.PHASECHK.TRANS64.TRYWAIT P0, [R18+URZ], R5 ;  /* 0x00000005120075a7 */ /* 0x0022a4000800017f */
[----:B--2---:R-:W-:Y:S05]  /*17190*/  @!P0 NANOSLEEP.SYNCS 0x989680 ;  /* 0x009896800000895d */ /* 0x004fea0003900000 */
[----:B------:R-:W2:Y:S02]  /*171a0*/  @!P0 SYNCS.PHASECHK.TRANS64 P0, [R18+URZ], R5 ;  /* 0x00000005120085a7 */ /* 0x000ea4000800007f */
[----:B--2---:R-:W-:Y:S05]  /*171b0*/  @!P0 BRA `(.L_x_1950) ;  /* 0xfffffffc00f08947 */ /* 0x004fea000383ffff */
[----:B------:R-:W-:Y:S05]  /*171c0*/  BRA `(.L_x_1989) ;  /* 0xffffffec00f47947 */ /* 0x000fea000383ffff */
.L_x_1990:
        /* <DEDUP_REMOVED lines=11> */
.L_x_6025:


//--------------------- .text._ZN7cutlass13device_kernelIN5flash11enable_sm90INS1_16FlashAttnFwdSm90INS1_25CollectiveMainloopFwdSm90ILi2EN4cute5tupleIJNS5_1CILi1EEES8_S8_EEENS6_IJNS7_ILi64EEESA_SA_EEELi512ENS_10bfloat16_tEfNS_4arch4Sm90ELb0ELb1ELb1ELb0ELb0ELb0ELb1ELb0ELb0ELb1ELb0ELb0EEENS1_21CollectiveEpilogueFwdINS6_IJSA_NS7_ILi512EEESA_EEES9_SC_SE_Li256ELb0ELb1ELb0ELb0EEENS1_30DynamicPersistentTileSchedulerILi256ELi128ELb0ELb1ELb1EEEEEEEEEvNT_6ParamsE --------------------------
	.section	.text._ZN7cutlass13device_kernelIN5flash11enable_sm90INS1_16FlashAttnFwdSm90INS1_25CollectiveMainloopFwdSm90ILi2EN4cute5tupleIJNS5_1CILi1EEES8_S8_EEENS6_IJNS7_ILi64EEESA_SA_EEELi512ENS_10bfloat16_tEfNS_4arch4Sm90ELb0ELb1ELb1ELb0ELb0ELb0ELb1ELb0ELb0ELb1ELb0ELb0EEENS1_21CollectiveEpilogueFwdINS6_IJSA_NS7_ILi512EEESA_EEES9_SC_SE_Li256ELb0ELb1ELb0ELb0EEENS1_30DynamicPersistentTileSchedulerILi256ELi128ELb0ELb1ELb1EEEEEEEEEvNT_6ParamsE,"ax",@progbits
	.align	128
.text._ZN7cutlass13device_kernelIN5flash11enable_sm90INS1_16FlashAttnFwdSm90INS1_25CollectiveMainloopFwdSm90ILi2EN4cute5tupleIJNS5_1CILi1EEES8_S8_EEENS6_IJNS7_ILi64EEESA_SA_EEELi512ENS_10bfloat16_tEfNS_4arch4Sm90ELb0ELb1ELb1ELb0ELb0ELb0ELb1ELb0ELb0ELb1ELb0ELb0EEENS1_21CollectiveEpilogueFwdINS6_IJSA_NS7_ILi512EEESA_EEES9_SC_SE_Li256ELb0ELb1ELb0ELb0EEENS1_30DynamicPersistentTileSchedulerILi256ELi128ELb0ELb1ELb1EEEEEEEEEvNT_6ParamsE:
        .type           _ZN7cutlass13device_kernelIN5flash11enable_sm90INS1_16FlashAttnFwdSm90INS1_25CollectiveMainloopFwdSm90ILi2EN4cute5tupleIJNS5_1CILi1EEES8_S8_EEENS6_IJNS7_ILi64EEESA_SA_EEELi512ENS_10bfloat16_tEfNS_4arch4Sm90ELb0ELb1ELb1ELb0ELb0ELb0ELb1ELb0ELb0ELb1ELb0ELb0EEENS1_21CollectiveEpilogueFwdINS6_IJSA_NS7_ILi512EEESA_EEES9_SC_SE_Li256ELb0ELb1ELb0ELb0EEENS1_30DynamicPersistentTileSchedulerILi256ELi128ELb0ELb1ELb1EEEEEEEEEvNT_6ParamsE,@function
        .size           _ZN7cutlass13device_kernelIN5flash11enable_sm90INS1_16FlashAttnFwdSm90INS1_25CollectiveMainloopFwdSm90ILi2EN4cute5tupleIJNS5_1CILi1EEES8_S8_EEENS6_IJNS7_ILi64EEESA_SA_EEELi512ENS_10bfloat16_tEfNS_4arch4Sm90ELb0ELb1ELb1ELb0ELb0ELb0ELb1ELb0ELb0ELb1ELb0ELb0EEENS1_21CollectiveEpilogueFwdINS6_IJSA_NS7_ILi512EEESA_EEES9_SC_SE_Li256ELb0ELb1ELb0ELb0EEENS1_30DynamicPersistentTileSchedulerILi256ELi128ELb0ELb1ELb1EEEEEEEEEvNT_6ParamsE,(.L_x_6026 - _ZN7cutlass13device_kernelIN5flash11enable_sm90INS1_16FlashAttnFwdSm90INS1_25CollectiveMainloopFwdSm90ILi2EN4cute5tupleIJNS5_1CILi1EEES8_S8_EEENS6_IJNS7_ILi64EEESA_SA_EEELi512ENS_10bfloat16_tEfNS_4arch4Sm90ELb0ELb1ELb1ELb0ELb0ELb0ELb1ELb0ELb0ELb1ELb0ELb0EEENS1_21CollectiveEpilogueFwdINS6_IJSA_NS7_ILi512EEESA_EEES9_SC_SE_Li256ELb0ELb1ELb0ELb0EEENS1_30DynamicPersistentTileSchedulerILi256ELi128ELb0ELb1ELb1EEEEEEEEEvNT_6ParamsE)
        .other          _ZN7cutlass13device_kernelIN5flash11enable_sm90INS1_16FlashAttnFwdSm90INS1_25CollectiveMainloopFwdSm90ILi2EN4cute5tupleIJNS5_1CILi1EEES8_S8_EEENS6_IJNS7_ILi64EEESA_SA_EEELi512ENS_10bfloat16_tEfNS_4arch4Sm90ELb0ELb1ELb1ELb0ELb0ELb0ELb1ELb0ELb0ELb1ELb0ELb0EEENS1_21CollectiveEpilogueFwdINS6_IJSA_NS7_ILi512EEESA_EEES9_SC_SE_Li256ELb0ELb1ELb0ELb0EEENS1_30DynamicPersistentTileSchedulerILi256ELi128ELb0ELb1ELb1EEEEEEEEEvNT_6ParamsE,@"STO_CUDA_ENTRY STV_DEFAULT"
_ZN7cutlass13device_kernelIN5flash11enable_sm90INS1_16FlashAttnFwdSm90INS1_25CollectiveMainloopFwdSm90ILi2EN4cute5tupleIJNS5_1CILi1EEES8_S8_EEENS6_IJNS7_ILi64EEESA_SA_EEELi512ENS_10bfloat16_tEfNS_4arch4Sm90ELb0ELb1ELb1ELb0ELb0ELb0ELb1ELb0ELb0ELb1ELb0ELb0EEENS1_21CollectiveEpilogueFwdINS6_IJSA_NS7_ILi512EEESA_EEES9_SC_SE_Li256ELb0ELb1ELb0ELb0EEENS1_30DynamicPersistentTileSchedulerILi256ELi128ELb0ELb1ELb1EEEEEEEEEvNT_6ParamsE:
[----:B------:R-:W0:Y:S02]  /*0000*/  LDC R1, c[0x0][0x28] ;  /* 0x00000a00ff017b82 */ /* 0x000e240000000800 */
[----:B0-----:R-:W-:Y:S01]  /*0010*/  VIADD R1, R1, 0xfffffb70 ;  /* 0xfffffb7001017836 */ /* 0x001fe20000000000 */
[----:B------:R-:W0:Y:S01]  /*0020*/  S2R R4, SR_TID.X ;  /* 0x0000000000047919 */ /* 0x000e220000002100 */
[----:B------:R-:W-:Y:S01]  /*0030*/  ELECT P0, URZ, PT ;  /* 0x00000000003f782f */ /* 0x000fe20003800000 */
[----:B------:R-:W-:Y:S01]  /*0040*/  BSSY B0, `(.L_x_1991) ;  /* 0x0000011000007945 */ /* 0x000fe20003800000 */
[----:B------:R-:W-:Y:S01]  /*0050*/  ULDC UR4, c[0x0][0x20] ;  /* 0x0000080000047ab9 */ /* 0x000fe20000000800 */
[----:B0-----:R-:W-:-:S05]  /*0060*/  SHF.R.U32.HI R0, RZ, 0x5, R4 ;  /* 0x00000005ff007819 */ /* 0x001fca0000011604 */
[----:B------:R-:W0:Y:S02]  /*0070*/  SHFL.IDX PT, R2, R0, RZ, 0x1f ;  /* 0x00001fff00027589 */ /* 0x000e2400000e0000 */
[----:B0-----:R-:W-:Y:S02]  /*0080*/  ISETP.EQ.AND P0, PT, R2, RZ, P0 ;  /* 0x000000ff0200720c */ /* 0x001fe40000702270 */
[----:B------:R-:W-:Y:S01]  /*0090*/  IADD3 R2, P1, R1, UR4, RZ ;  /* 0x0000000401027c10 */ /* 0x000fe2000ff3e0ff */
[----:B------:R-:W-:-:S04]  /*00a0*/  ULDC UR4, c[0x0][0x24] ;  /* 0x0000090000047ab9 */ /* 0x000fc80000000800 */
[----:B------:R-:W-:-:S06]  /*00b0*/  IMAD.X R16, RZ, RZ, UR4, P1 ;  /* 0x00000004ff107e24 */ /* 0x000fcc00088e06ff */
        /* <DEDUP_REMOVED lines=9> */
.L_x_1992:
[----:B------:R-:W-:Y:S05]  /*0150*/  BSYNC B0 ;  /* 0x0000000000007941 */ /* 0x000fea0003800000 */
.L_x_1991:
[----:B------:R-:W-:Y:S01]  /*0160*/  VOTEU.ANY UP0, P0 ;  /* 0x00000000003f7886 */ /* 0x000fe20000000100 */
[----:B------:R-:W0:Y:S01]  /*0170*/  SHFL.IDX PT, R3, R0, RZ, 0x1f ;  /* 0x00001fff00037589 */ /* 0x000e2200000e0000 */
[----:B------:R-:W-:Y:S01]  /*0180*/  UMOV UR4, 0x80 ;  /* 0x0000008000047882 */ /* 0x000fe20000000000 */
[----:B------:R-:W-:Y:S01]  /*0190*/  UMOV UR7, 0x100 ;  /* 0x0000010000077882 */ /* 0x000fe20000000000 */
[----:B------:R-:W-:Y:S01]  /*01a0*/  SHF.R.U32.HI R4, RZ, 0x7, R4 ;  /* 0x00000007ff047819 */ /* 0x000fe20000011604 */
[----:B------:R-:W1:Y:S01]  /*01b0*/  @UP0 S2UR UR8, SR_CgaCtaId ;  /* 0x00000000000809c3 */ /* 0x000e620000008800 */
[----:B------:R-:W-:Y:S01]  /*01c0*/  @UP0 UMOV UR6, 0x400 ;  /* 0x0000040000060882 */ /* 0x000fe20000000000 */
[----:B------:R-:W-:-:S04]  /*01d0*/  @UP0 UIADD3 UR4, -UR4, 0x100000, URZ ;  /* 0x0010000004040890 */ /* 0x000fc8000fffe13f */
[----:B------:R-:W-:Y:S02]  /*01e0*/  @UP0 USHF.L.U32 UR5, UR4, 0xb, URZ ;  /* 0x0000000b04050899 */ /* 0x000fe4000800063f */
[----:B------:R-:W-:Y:S01]  /*01f0*/  @UP0 USHF.L.U32 UR4, UR4, 0x1, URZ ;  /* 0x0000000104040899 */ /* 0x000fe2000800063f */
[----:B------:R-:W-:Y:S01]  /*0200*/  VOTEU.ANY UP1, P0 ;  /* 0x00000000003f7886 */ /* 0x000fe20000020100 */
[----:B------:R-:W-:Y:S01]  /*0210*/  VOTEU.ANY UP2, P0 ;  /* 0x00000000003f7886 */ /* 0x000fe20000040100 */
[----:B------:R-:W2:Y:S01]  /*0220*/  SHFL.IDX PT, R4, R4, RZ, 0x1f ;  /* 0x00001fff04047589 */ /* 0x000ea200000e0000 */
[----:B0-----:R-:W-:Y:S01]  /*0230*/  ISETP.NE.AND P1, PT, R3, RZ, PT ;  /* 0x000000ff0300720c */ /* 0x001fe20003f25270 */
[----:B-1----:R-:W-:Y:S02]  /*0240*/  @UP0 ULEA UR8, UR8, UR6, 0x18 ;  /* 0x0000000608080291 */ /* 0x002fe4000f8ec03f */
[----:B------:R-:W-:-:S04]  /*0250*/  @UP0 UIADD3 UR6, -UR7, 0x100000, URZ ;  /* 0x0010000007060890 */ /* 0x000fc8000fffe13f */
[----:B------:R-:W-:Y:S02]  /*0260*/  @UP0 USHF.L.U32 UR7, UR6, 0xb, URZ ;  /* 0x0000000b06070899 */ /* 0x000fe4000800063f */
[----:B------:R-:W-:Y:S01]  /*0270*/  @UP0 USHF.L.U32 UR6, UR6, 0x1, URZ ;  /* 0x0000000106060899 */ /* 0x000fe2000800063f */
[----:B------:R-:W-:Y:S01]  /*0280*/  VOTEU.ANY UP0, P0 ;  /* 0x00000000003f7886 */ /* 0x000fe20000000100 */
[----:B------:R-:W0:Y:S04]  /*0290*/  FENCE.VIEW.ASYNC.S ;  /* 0x00000000000073c6 */ /* 0x000e280000000000 */
[----:B0-----:R0:W1:Y:S01]  /*02a0*/  @UP0 SYNCS.EXCH.64 URZ, [UR8+0x38800], UR4 ;  /* 0x03880004083f05b2 */ /* 0x0010620008000100 */
[----:B------:R0:W3:Y:S05]  /*02b0*/  @UP1 SYNCS.EXCH.64 URZ, [UR8+0x38810], UR4 ;  /* 0x03881004083f15b2 */ /* 0x0000ea0008000100 */
[----:B------:R0:W4:Y:S01]  /*02c0*/  @UP2 SYNCS.EXCH.64 URZ, [UR8+0x38820], UR6 ;  /* 0x03882006083f25b2 */ /* 0x0001220008000100 */
[----:B--2---:R-:W-:Y:S05]  /*02d0*/  @P1 BRA `(.L_x_1993) ;  /* 0x0000000000381947 */ /* 0x004fea0003800000 */
        /* <DEDUP_REMOVED lines=13> */
[----:B--2---:R-:W-:Y:S01]  /*03b0*/  NOP ;  /* 0x0000000000007918 */ /* 0x004fe20000000000 */
.L_x_1993:
[----:B------:R-:W2:Y:S01]  /*03c0*/  SHFL.IDX PT, R3, R0, RZ, 0x1f ;  /* 0x00001fff00037589 */ /* 0x000ea200000e0000 */
[----:B------:R-:W-:Y:S01]  /*03d0*/  NOP ;  /* 0x0000000000007918 */ /* 0x000fe20000000000 */
[----:B--2---:R-:W-:-:S13]  /*03e0*/  ISETP.NE.AND P0, PT, R3, RZ, PT ;  /* 0x000000ff0300720c */ /* 0x004fda0003f05270 */
        /* <DEDUP_REMOVED lines=18> */
[----:B--2---:R-:W-:Y:S01]  /*0510*/  NOP ;  /* 0x0000000000007918 */ /* 0x004fe20000000000 */
.L_x_1994:
[----:B------:R-:W2:Y:S01]  /*0520*/  SHFL.IDX PT, R3, R0, RZ, 0x1f ;  /* 0x00001fff00037589 */ /* 0x000ea200000e0000 */
[----:B------:R-:W-:Y:S01]  /*0530*/  NOP ;  /* 0x0000000000007918 */ /* 0x000fe20000000000 */
[----:B--2---:R-:W-:-:S13]  /*0540*/  ISETP.NE.AND P0, PT, R3, RZ, PT ;  /* 0x000000ff0300720c */ /* 0x004fda0003f05270 */
        /* <DEDUP_REMOVED lines=15> */
.L_x_1995:
        /* <DEDUP_REMOVED lines=22> */
.L_x_1996:
[----:B------:R-:W2:Y:S01]  /*07a0*/  SHFL.IDX PT, R3, R0, RZ, 0x1f ;  /* 0x00001fff00037589 */ /* 0x000ea200000e0000 */
[----:B------:R-:W-:Y:S01]  /*07b0*/  R2UR UR38, R4 ;  /* 0x00000000042672ca */ /* 0x000fe200000e0000 */
        /* <DEDUP_REMOVED lines=21> */
.L_x_1997:
[----:B------:R-:W-:Y:S01]  /*0910*/  UISETP.NE.AND UP0, UPT, UR38, URZ, UPT ;  /* 0x0000003f2600728c */ /* 0x000fe2000bf05270 */
[----:B------:R-:W-:Y:S01]  /*0920*/  IADD3 R17, P0, R2, 0x200, RZ ;  /* 0x0000020002117810 */ /* 0x000fe20007f1e0ff */
[----:B------:R-:W-:Y:S01]  /*0930*/  NOP ;  /* 0x0000000000007918 */ /* 0x000fe20000000000 */
[----:B------:R-:W-:Y:S01]  /*0940*/  ULDC.64 UR46, c[0x0][0x208] ;  /* 0x00008200002e7ab9 */ /* 0x000fe20000000a00 */
[----:B0-----:R-:W-:Y:S01]  /*0950*/  UP2UR UR4, UPR, URZ, 0x1 ;  /* 0x000000013f047883 */ /* 0x001fe20008000000 */
[----:B------:R-:W-:Y:S01]  /*0960*/  IMAD.MOV.U32 R152, RZ, RZ, R2 ;  /* 0x000000ffff987224 */ /* 0x000fe200078e0002 */
[----:B-1-34-:R-:W-:Y:S01]  /*0970*/  BAR.SYNC.DEFER_BLOCKING 0x0 ;  /* 0x0000000000007b1d */ /* 0x01afe20000010000 */
[----:B------:R-:W-:Y:S01]  /*0980*/  PLOP3.LUT P1, PT, PT, PT, UP0, 0x40, 0x0 ;  /* 0x000000000000781c */ /* 0x000fe20003f2e808 */
[--C-:B------:R-:W-:Y:S02]  /*0990*/  IMAD.X R19, RZ, RZ, R16.reuse, P0 ;  /* 0x000000ffff137224 */ /* 0x100fe400000e0610 */
[----:B------:R-:W-:-:S10]  /*09a0*/  IMAD.MOV.U32 R153, RZ, RZ, R16 ;  /* 0x000000ffff997224 */ /* 0x000fd400078e0010 */
[----:B------:R-:W-:Y:S05]  /*09b0*/  @P1 BRA `(.L_x_1998) ;  /* 0x000002d4008c1947 */ /* 0x000fea0003800000 */
.L_x_1999:
[----:B------:R-:W-:-:S08]  /*09c0*/  NOP ;  /* 0x0000000000007918 */ /* 0x000fd00000000000 */
[----:B------:R-:W0:Y:S02]  /*09d0*/  USETMAXREG.TRY_ALLOC.CTAPOOL UP0, 0xf0 ;  /* 0x000000f0000079c8 */ /* 0x000e240008000600 */
[----:B0-----:R-:W-:-:S13]  /*09e0*/  PLOP3.LUT P0, PT, PT, PT, UP0, 0x80, 0x0 ;  /* 0x000000000000781c */ /* 0x001fda0003f0f008 */
[----:B------:R-:W-:Y:S05]  /*09f0*/  @!P0 BRA `(.L_x_1999) ;  /* 0xfffffffc00f08947 */ /* 0x000fea000383ffff */
[----:B------:R-:W0:Y:S01]  /*0a00*/  S2R R3, SR_TID.X ;  /* 0x0000000000037919 */ /* 0x000e220000002100 */
[----:B------:R-:W1:Y:S08]  /*0a10*/  S2UR UR5, SR_CTAID.X ;  /* 0x00000000000579c3 */ /* 0x000e700000002500 */
[----:B------:R-:W-:Y:S06]  /*0a20*/  BAR.ARV 0x4, 0x180 ;  /* 0x0106000000007b1d */ /* 0x000fec0000002000 */
[----:B------:R-:W-:-:S02]  /*0a30*/  IADD3 R224, P1, R2, 0x1e8, RZ ;  /* 0x000001e802e07810 */ /* 0x000fc40007f3e0ff */
[----:B------:R-:W-:Y:S01]  /*0a40*/  IADD3 R227, P2, R2, 0x1f4, RZ ;  /* 0x000001f402e37810 */ /* 0x000fe20007f5e0ff */
[----:B------:R2:W-:Y:S02]  /*0a50*/  STL.64 [R1+0x1e8], RZ ;  /* 0x0001e8ff01007387 */ /* 0x0005e40000100a00 */
[--C-:B------:R-:W-:Y:S02]  /*0a60*/  IMAD.X R225, RZ, RZ, R16.reuse, P1 ;  /* 0x000000ffffe17224 */ /* 0x100fe400008e0610 */
[----:B------:R2:W-:Y:S01]  /*0a70*/  STL [R1+0x1f0], RZ ;  /* 0x0001f0ff01007387 */ /* 0x0005e20000100800 */
[----:B------:R-:W-:-:S03]  /*0a80*/  IMAD.X R226, RZ, RZ, R16, P2 ;  /* 0x000000ffffe27224 */ /* 0x000fc600010e0610 */
[----:B------:R2:W-:Y:S01]  /*0a90*/  STL [R1+0x1f4], RZ ;  /* 0x0001f4ff01007387 */ /* 0x0005e20000100800 */
[----:B0-----:R-:W-:-:S04]  /*0aa0*/  LOP3.LUT R0, R3, 0xffffff80, RZ, 0xc0, !PT ;  /* 0xffffff8003007812 */ /* 0x001fc800078ec0ff */
[----:B------:R-:W-:Y:S02]  /*0ab0*/  ISETP.NE.AND P0, PT, R0, 0x80, PT ;  /* 0x000000800000780c */ /* 0x000fe40003f05270 */
[----:B------:R-:W1:Y:S11]  /*0ac0*/  LDC R0, c[0x0][0xd38] ;  /* 0x00034e00ff007b82 */ /* 0x000e760000000800 */
[----:B------:R-:W-:Y:S06]  /*0ad0*/  @!P0 BAR.ARV 0x8, 0x100 ;  /* 0x0204000000008b1d */ /* 0x000fec0000002000 */
[----:B------:R-:W-:-:S13]  /*0ae0*/  ISETP.GE.U32.AND P0, PT, R3, 0x100, PT ;  /* 0x000001000300780c */ /* 0x000fda0003f06070 */
[----:B------:R-:W-:Y:S06]  /*0af0*/  @P0 BAR.ARV 0xf, 0x100 ;  /* 0x03c4000000000b1d */ /* 0x000fec0000002000 */
[----:B-1----:R-:W-:-:S13]  /*0b00*/  ISETP.LE.AND P0, PT, R0, UR5, PT ;  /* 0x0000000500007c0c */ /* 0x002fda000bf03270 */
[----:B--2---:R-:W-:Y:S05]  /*0b10*/  @P0 EXIT ;  /* 0x000000000000094d */ /* 0x004fea0003800000 */
[----:B------:R-:W-:Y:S01]  /*0b20*/  VIADD R3, R3, 0xffffff80 ;  /* 0xffffff8003037836 */ /* 0x000fe20000000000 */
[----:B------:R-:W0:Y:S01]  /*0b30*/  S2UR UR6, SR_CgaCtaId ;  /* 0x00000000000679c3 */ /* 0x000e220000008800 */
[----:B------:R-:W-:-:S03]  /*0b40*/  UMOV UR39, 0x400 ;  /* 0x0000040000277882 */ /* 0x000fc60000000000 */
[----:B------:R-:W-:-:S04]  /*0b50*/  SHF.R.S32.HI R0, RZ, 0x1f, R3 ;  /* 0x0000001fff007819 */ /* 0x000fc80000011403 */
[CC--:B------:R-:W-:Y:S01]  /*0b60*/  LEA.HI R4, R0.reuse, R3.reuse, RZ, 0x4 ;  /* 0x0000000300047211 */ /* 0x0c0fe200078f20ff */
[----:B------:R-:W1:Y:S01]  /*0b70*/  S2UR UR4, SR_SWINHI ;  /* 0x00000000000479c3 */ /* 0x000e620000002f00 */
[----:B------:R-:W-:Y:S02]  /*0b80*/  LEA.HI R8, R0, R3, RZ, 0x7 ;  /* 0x0000000300087211 */ /* 0x000fe400078f38ff */
[----:B------:R-:W-:Y:S02]  /*0b90*/  SHF.R.S32.HI R7, RZ, 0x4, R4 ;  /* 0x00000004ff077819 */ /* 0x000fe40000011404 */
[C---:B------:R-:W-:Y:S02]  /*0ba0*/  LOP3.LUT R230, R4.reuse, 0xfffffff0, RZ, 0xc0, !PT ;  /* 0xfffffff004e67812 */ /* 0x040fe400078ec0ff */
[----:B------:R-:W-:Y:S02]  /*0bb0*/  LEA.HI R5, R4, R7, RZ, 0x1 ;  /* 0x0000000704057211 */ /* 0x000fe400078f08ff */
[----:B------:R-:W-:Y:S01]  /*0bc0*/  LEA.HI R4, R0, R3, RZ, 0x2 ;  /* 0x0000000300047211 */ /* 0x000fe200078f10ff */
[----:B------:R-:W-:Y:S01]  /*0bd0*/  IMAD.IADD R230, R3, 0x1, -R230 ;  /* 0x0000000103e67824 */ /* 0x000fe200078e0ae6 */
[----:B------:R-:W-:-:S02]  /*0be0*/  LOP3.LUT R6, R5, 0x1ffffffe, RZ, 0xc0, !PT ;  /* 0x1ffffffe05067812 */ /* 0x000fc400078ec0ff */
[CC--:B------:R-:W-:Y:S02]  /*0bf0*/  LEA.HI R5, R0.reuse, R3.reuse, RZ, 0x5 ;  /* 0x0000000300057211 */ /* 0x0c0fe400078f28ff */
[----:B------:R-:W-:Y:S01]  /*0c00*/  LEA.HI R0, R0, R3, RZ, 0x3 ;  /* 0x0000000300007211 */ /* 0x000fe200078f18ff */
[----:B0-----:R-:W-:Y:S01]  /*0c10*/  ULEA UR39, UR6, UR39, 0x18 ;  /* 0x0000002706277291 */ /* 0x001fe2000f8ec03f */
[----:B------:R-:W-:Y:S01]  /*0c20*/  LOP3.LUT R12, R4, 0xfffffffc, RZ, 0xc0, !PT ;  /* 0xfffffffc040c7812 */ /* 0x000fe200078ec0ff */
[----:B------:R-:W-:Y:S01]  /*0c30*/  IMAD.IADD R6, R7, 0x1, -R6 ;  /* 0x0000000107067824 */ /* 0x000fe200078e0a06 */
[----:B------:R-:W-:Y:S02]  /*0c40*/  LOP3.LUT R194, R0, 0xfffffff8, RZ, 0xc0, !PT ;  /* 0xfffffff800c27812 */ /* 0x000fe400078ec0ff */
[----:B------:R-:W-:Y:S01]  /*0c50*/  SHF.R.S32.HI R184, RZ, 0x3, R0 ;  /* 0x00000003ffb87819 */ /* 0x000fe20000011400 */
[C---:B------:R-:W-:Y:S01]  /*0c60*/  IMAD.IADD R12, R3.reuse, 0x1, -R12 ;  /* 0x00000001030c7824 */ /* 0x040fe200078e0a0c */
[--C-:B------:R-:W-:Y:S01]  /*0c70*/  SHF.R.S32.HI R229, RZ, 0x5, R5.reuse ;  /* 0x00000005ffe57819 */ /* 0x100fe20000011405 */
[C---:B------:R-:W-:Y:S01]  /*0c80*/  IMAD.IADD R194, R3.reuse, 0x1, -R194 ;  /* 0x0000000103c27824 */ /* 0x040fe200078e0ac2 */
[----:B------:R-:W-:Y:S01]  /*0c90*/  SHF.R.S32.HI R10, RZ, 0x1f, R5 ;  /* 0x0000001fff0a7819 */ /* 0x000fe20000011405 */
[----:B------:R-:W-:Y:S01]  /*0ca0*/  UMOV UR36, UR39 ;  /* 0x0000002700247c82 */ /* 0x000fe20008000000 */
[----:B-1----:R-:W-:Y:S01]  /*0cb0*/  UMOV UR37, UR4 ;  /* 0x0000000400257c82 */ /* 0x002fe20008000000 */
[----:B------:R-:W-:Y:S01]  /*0cc0*/  LOP3.LUT R4, R8, 0xffffff80, RZ, 0xc0, !PT ;  /* 0xffffff8008047812 */ /* 0x000fe200078ec0ff */
[----:B------:R-:W-:Y:S01]  /*0cd0*/  IMAD.SHL.U32 R160, R194, 0x8, RZ ;  /* 0x00000008c2a07824 */ /* 0x000fe200078e00ff */
[----:B------:R-:W-:Y:S01]  /*0ce0*/  LEA.HI R10, R10, R229, RZ, 0x2 ;  /* 0x000000e50a0a7211 */ /* 0x000fe200078f10ff */
[----:B------:R-:W-:Y:S01]  /*0cf0*/  IMAD.U32 R22, RZ, RZ, UR36 ;  /* 0x00000024ff167e24 */ /* 0x000fe2000f8e00ff */
[----:B------:R-:W-:Y:S01]  /*0d00*/  SHF.R.S32.HI R193, RZ, 0x7, R8 ;  /* 0x00000007ffc17819 */ /* 0x000fe20000011408 */
[----:B------:R-:W-:Y:S01]  /*0d10*/  IMAD.U32 R23, RZ, RZ, UR37 ;  /* 0x00000025ff177e24 */ /* 0x000fe2000f8e00ff */
[----:B------:R-:W-:Y:S01]  /*0d20*/  LOP3.LUT R10, R10, 0x3ffffc, RZ, 0xc0, !PT ;  /* 0x003ffffc0a0a7812 */ /* 0x000fe200078ec0ff */
[----:B------:R-:W-:Y:S01]  /*0d30*/  IMAD R157, R184, 0x40, R160 ;  /* 0x00000040b89d7824 */ /* 0x000fe200078e02a0 */
[----:B------:R-:W-:Y:S01]  /*0d40*/  LEA.HI R8, R8, R193, RZ, 0x1 ;  /* 0x000000c108087211 */ /* 0x000fe200078f08ff */
[----:B------:R-:W-:Y:S01]  /*0d50*/  IMAD.IADD R4, R3, 0x1, -R4 ;  /* 0x0000000103047824 */ /* 0x000fe200078e0a04 */
[----:B------:R-:W-:Y:S01]  /*0d60*/  SHF.R.S32.HI R192, RZ, 0x1f, R160 ;  /* 0x0000001fffc07819 */ /* 0x000fe200000114a0 */
[----:B------:R-:W-:Y:S01]  /*0d70*/  IMAD.WIDE R156, R157, 0x2, R22 ;  /* 0x000000029d9c7825 */ /* 0x000fe200078e0216 */
[----:B------:R-:W-:Y:S01]  /*0d80*/  LOP3.LUT R8, R8, 0xfffffe, RZ, 0xc0, !PT ;  /* 0x00fffffe08087812 */ /* 0x000fe200078ec0ff */
[----:B------:R-:W-:Y:S01]  /*0d90*/  UMOV UR4, UR5 ;  /* 0x0000000500047c82 */ /* 0x000fe20008000000 */
[----:B------:R-:W-:Y:S01]  /*0da0*/  SHF.R.S32.HI R7, RZ, 0x1f, R4 ;  /* 0x0000001fff077819 */ /* 0x000fe20000011404 */
[----:B------:R-:W-:Y:S01]  /*0db0*/  IMAD R5, R193, 0x100, R230 ;  /* 0x00000100c1057824 */ /* 0x000fe200078e02e6 */
[----:B------:R-:W-:Y:S01]  /*0dc0*/  IADD3 R223, P6, R156, 0x8000, RZ ;  /* 0x000080009cdf7810 */ /* 0x000fe20007fde0ff */
[----:B------:R-:W-:Y:S01]  /*0dd0*/  IMAD.IADD R10, R229, 0x1, -R10 ;  /* 0x00000001e50a7824 */ /* 0x000fe200078e0a0a */
[----:B------:R-:W-:Y:S01]  /*0de0*/  LEA.HI R0, R7, R4, RZ, 0x2 ;  /* 0x0000000407007211 */ /* 0x000fe200078f10ff */
[----:B------:R-:W-:Y:S01]  /*0df0*/  IMAD.SHL.U32 R232, R6, 0x8, RZ ;  /* 0x0000000806e87824 */ /* 0x000fe200078e00ff */
[----:B------:R-:W-:Y:S01]  /*0e00*/  LOP3.LUT R222, R223, 0x380, RZ, 0xc0, !PT ;  /* 0x00000380dfde7812 */ /* 0x000fe200078ec0ff */
[----:B------:R-:W-:Y:S01]  /*0e10*/  IMAD R13, R10, 0x10, R5 ;  /* 0x000000100a0d7824 */ /* 0x000fe200078e0205 */
[----:B------:R-:W-:Y:S01]  /*0e20*/  SHF.R.S32.HI R9, RZ, 0x2, R0 ;  /* 0x00000002ff097819 */ /* 0x000fe20000011400 */
[----:B------:R-:W-:Y:S01]  /*0e30*/  IMAD.IADD R8, R193, 0x1, -R8 ;  /* 0x00000001c1087824 */ /* 0x000fe200078e0a08 */
[----:B------:R-:W-:Y:S01]  /*0e40*/  SHF.R.S32.HI R10, RZ, 0x1f, R0 ;  /* 0x0000001fff0a7819 */ /* 0x000fe20000011400 */
[----:B------:R-:W-:Y:S01]  /*0e50*/  VIADD R164, R160, 0x40 ;  /* 0x00000040a0a47836 */ /* 0x000fe20000000000 */
[----:B------:R-:W-:Y:S01]  /*0e60*/  SHF.R.U64 R222, R222, 0x3, RZ ;  /* 0x00000003dede7819 */ /* 0x000fe200000012ff */
[----:B------:R-:W-:Y:S01]  /*0e70*/  VIADD R165, R160, 0x80 ;  /* 0x00000080a0a57836 */ /* 0x000fe20000000000 */
[----:B------:R-:W-:Y:S01]  /*0e80*/  LEA.HI R10, R10, R9, RZ, 0x3 ;  /* 0x000000090a0a7211 */ /* 0x000fe200078f18ff */
[----:B------:R-:W-:Y:S01]  /*0e90*/  VIADD R163, R160, 0xc0 ;  /* 0x000000c0a0a37836 */ /* 0x000fe20000000000 */
[----:B------:R-:W-:Y:S01]  /*0ea0*/  LOP3.LUT R222, R222, R223, RZ, 0x3c, !PT ;  /* 0x000000dfdede7212 */ /* 0x000fe200078e3cff */
[----:B------:R-:W-:Y:S01]  /*0eb0*/  IMAD.X R223, RZ, RZ, R157, P6 ;  /* 0x000000ffffdf7224 */ /* 0x000fe200030e069d */
[----:B------:R-:W-:Y:S01]  /*0ec0*/  LEA.HI R5, R12, R12, RZ, 0x1 ;  /* 0x0000000c0c057211 */ /* 0x000fe200078f08ff */
[----:B------:R-:W-:Y:S01]  /*0ed0*/  VIADD R162, R160, 0x100 ;  /* 0x00000100a0a27836 */ /* 0x000fe20000000000 */
[----:B------:R-:W-:Y:S01]  /*0ee0*/  LOP3.LUT R11, R0, 0x7ffffffc, RZ, 0xc0, !PT ;  /* 0x7ffffffc000b7812 */ /* 0x000fe200078ec0ff */
[C---:B------:R-:W-:Y:S01]  /*0ef0*/  VIADD R161, R160.reuse, 0x140 ;  /* 0x00000140a0a17836 */ /* 0x040fe20000000000 */
[----:B------:R-:W-:Y:S01]  /*0f00*/  LEA.HI R7, R7, R4, RZ, 0x5 ;  /* 0x0000000407077211 */ /* 0x000fe200078f28ff */
[----:B------:R-:W-:Y:S01]  /*0f10*/  VIADD R167, R160, 0x180 ;  /* 0x00000180a0a77836 */ /* 0x000fe20000000000 */
[----:B------:R-:W-:Y:S01]  /*0f20*/  LOP3.LUT R10, R10, 0xfffffff8, RZ, 0xc0, !PT ;  /* 0xfffffff80a0a7812 */ /* 0x000fe200078ec0ff */
[----:B------:R-:W-:Y:S01]  /*0f30*/  IMAD.IADD R11, R4, 0x1, -R11 ;  /* 0x00000001040b7824 */ /* 0x000fe200078e0a0b */
[----:B------:R-:W-:Y:S01]  /*0f40*/  IADD3 R221, P5, R156, 0x9000, RZ ;  /* 0x000090009cdd7810 */ /* 0x000fe20007fbe0ff */
[----:B------:R-:W-:Y:S01]  /*0f50*/  VIADD R166, R160, 0x1c0 ;  /* 0x000001c0a0a67836 */ /* 0x000fe20000000000 */
[C---:B------:R-:W-:Y:S01]  /*0f60*/  IADD3 R219, P4, R156.reuse, 0xa000, RZ ;  /* 0x0000a0009cdb7810 */ /* 0x040fe20007f9e0ff */
[----:B------:R-:W-:Y:S01]  /*0f70*/  IMAD.IADD R10, R9, 0x1, -R10 ;  /* 0x00000001090a7824 */ /* 0x000fe200078e0a0a */
[----:B------:R-:W-:Y:S01]  /*0f80*/  IADD3 R217, P3, R156, 0xb000, RZ ;  /* 0x0000b0009cd97810 */ /* 0x000fe20007f7e0ff */
[----:B------:R-:W-:Y:S01]  /*0f90*/  IMAD.SHL.U32 R228, R8, 0x100, RZ ;  /* 0x0000010008e47824 */ /* 0x000fe200078e00ff */
[C---:B------:R-:W-:Y:S01]  /*0fa0*/  IADD3 R215, P2, R156.reuse, 0xc000, RZ ;  /* 0x0000c0009cd77810 */ /* 0x040fe20007f5e0ff */
[----:B------:R-:W-:Y:S01]  /*0fb0*/  IMAD.SHL.U32 R231, R11, 0x2, RZ ;  /* 0x000000020be77824 */ /* 0x000fe200078e00ff */
[----:B------:R-:W-:-:S02]  /*0fc0*/  IADD3 R213, P1, R156, 0xd000, RZ ;  /* 0x0000d0009cd57810 */ /* 0x000fc40007f3e0ff */
[C---:B------:R-:W-:Y:S01]  /*0fd0*/  IADD3 R199, P0, R156.reuse, 0xe000, RZ ;  /* 0x0000e0009cc77810 */ /* 0x040fe20007f1e0ff */
[----:B------:R-:W-:Y:S01]  /*0fe0*/  IMAD.IADD R159, R231, 0x1, R228 ;  /* 0x00000001e79f7824 */ /* 0x000fe200078e02e4 */
[----:B------:R-:W-:Y:S02]  /*0ff0*/  IADD3 R197, P6, R156, 0xf000, RZ ;  /* 0x0000f0009cc57810 */ /* 0x000fe40007fde0ff */
[----:B------:R-:W-:Y:S02]  /*1000*/  LOP3.LUT R5, R5, 0x1ffffffe, RZ, 0xc0, !PT ;  /* 0x1ffffffe05057812 */ /* 0x000fe400078ec0ff */
[----:B------:R-:W-:Y:S02]  /*1010*/  LOP3.LUT R220, R221, 0x380, RZ, 0xc0, !PT ;  /* 0x00000380dddc7812 */ /* 0x000fe400078ec0ff */
[----:B------:R-:W-:Y:S01]  /*1020*/  LOP3.LUT R218, R219, 0x380, RZ, 0xc0, !PT ;  /* 0x00000380dbda7812 */ /* 0x000fe200078ec0ff */
[----:B------:R-:W-:Y:S01]  /*1030*/  IMAD.IADD R233, R12, 0x1, -R5 ;  /* 0x000000010ce97824 */ /* 0x000fe200078e0a05 */
[----:B------:R-:W-:Y:S01]  /*1040*/  LOP3.LUT R216, R217, 0x380, RZ, 0xc0, !PT ;  /* 0x00000380d9d87812 */ /* 0x000fe200078ec0ff */
[----:B------:R-:W-:Y:S01]  /*1050*/  IMAD.U32 R5, R13, 0x40, R232 ;  /* 0x000000400d057824 */ /* 0x000fe200078e00e8 */
[----:B------:R-:W-:-:S02]  /*1060*/  LOP3.LUT R214, R215, 0x380, RZ, 0xc0, !PT ;  /* 0x00000380d7d67812 */ /* 0x000fc400078ec0ff */
[----:B------:R-:W-:Y:S01]  /*1070*/  LOP3.LUT R212, R213, 0x380, RZ, 0xc0, !PT ;  /* 0x00000380d5d47812 */ /* 0x000fe200078ec0ff */
[----:B------:R-:W-:Y:S01]  /*1080*/  IMAD.WIDE R22, R5, 0x2, R22 ;  /* 0x0000000205167825 */ /* 0x000fe200078e0216 */
[----:B------:R-:W-:Y:S02]  /*1090*/  LOP3.LUT R198, R199, 0x380, RZ, 0xc0, !PT ;  /* 0x00000380c7c67812 */ /* 0x000fe400078ec0ff */
[----:B------:R-:W-:Y:S02]  /*10a0*/  LOP3.LUT R196, R197, 0x380, RZ, 0xc0, !PT ;  /* 0x00000380c5c47812 */ /* 0x000fe400078ec0ff */
[----:B------:R-:W-:Y:S02]  /*10b0*/  SHF.R.S32.HI R7, RZ, 0x5, R7 ;  /* 0x00000005ff077819 */ /* 0x000fe40000011407 */
[----:B------:R-:W-:Y:S02]  /*10c0*/  SHF.R.U64 R220, R220, 0x3, RZ ;  /* 0x00000003dcdc7819 */ /* 0x000fe400000012ff */
[----:B------:R-:W-:Y:S01]  /*10d0*/  SHF.R.U64 R218, R218, 0x3, RZ ;  /* 0x00000003dada7819 */ /* 0x000fe200000012ff */
[----:B------:R-:W-:Y:S01]  /*10e0*/  IMAD R158, R7, 0x10, R10 ;  /* 0x00000010079e7824 */ /* 0x000fe200078e020a */
[----:B------:R-:W-:-:S02]  /*10f0*/  SHF.R.U64 R216, R216, 0x3, RZ ;  /* 0x00000003d8d87819 */ /* 0x000fc400000012ff */
[----:B------:R-:W-:Y:S01]  /*1100*/  SHF.R.U64 R214, R214, 0x3, RZ ;  /* 0x00000003d6d67819 */ /* 0x000fe200000012ff */
[----:B------:R-:W-:Y:S01]  /*1110*/  IMAD R233, R233, 0x8, R158 ;  /* 0x00000008e9e97824 */ /* 0x000fe200078e029e */
        /* <DEDUP_REMOVED lines=17> */
[----:B------:R-:W-:-:S02]  /*1230*/  SHF.R.S32.HI R191, RZ, 0x1f, R164 ;  /* 0x0000001fffbf7819 */ /* 0x000fc400000114a4 */
[----:B------:R-:W-:Y:S02]  /*1240*/  SHF.R.S32.HI R190, RZ, 0x1f, R165 ;  /* 0x0000001fffbe7819 */ /* 0x000fe400000114a5 */
[----:B------:R-:W-:Y:S02]  /*1250*/  SHF.R.S32.HI R189, RZ, 0x1f, R163 ;  /* 0x0000001fffbd7819 */ /* 0x000fe400000114a3 */
[----:B------:R-:W-:Y:S02]  /*1260*/  SHF.R.S32.HI R188, RZ, 0x1f, R162 ;  /* 0x0000001fffbc7819 */ /* 0x000fe400000114a2 */
[----:B------:R-:W-:Y:S02]  /*1270*/  SHF.R.S32.HI R187, RZ, 0x1f, R161 ;  /* 0x0000001fffbb7819 */ /* 0x000fe400000114a1 */
[----:B------:R-:W-:Y:S02]  /*1280*/  SHF.R.S32.HI R186, RZ, 0x1f, R167 ;  /* 0x0000001fffba7819 */ /* 0x000fe400000114a7 */
[----:B------:R-:W-:-:S07]  /*1290*/  SHF.R.S32.HI R185, RZ, 0x1f, R166 ;  /* 0x0000001fffb97819 */ /* 0x000fce00000114a6 */
.L_x_2127:
        /* <DEDUP_REMOVED lines=21> */
.L_x_2000:
[----:B------:R-:W-:Y:S01]  /*13f0*/  ULDC UR7, c[0x0][0xd54] ;  /* 0x0003550000077ab9 */ /* 0x000fe20000000800 */
[----:B------:R-:W-:Y:S01]  /*1400*/  UMOV UR6, UR9 ;  /* 0x0000000900067c82 */ /* 0x000fe20008000000 */
[----:B------:R-:W-:-:S11]  /*1410*/  UISETP.NE.AND UP0, UPT, UR7, 0x1, UPT ;  /* 0x000000010700788c */ /* 0x000fd6000bf05270 */
[----:B------:R-:W-:Y:S02]  /*1420*/  @UP0 ULDC.64 UR10, c[0x0][0xd58] ;  /* 0x00035600000a0ab9 */ /* 0x000fe40000000a00 */
[----:B------:R-:W-:-:S04]  /*1430*/  UIMAD.WIDE.U32 UR4, UR9, UR10, URZ ;  /* 0x0000000a090472a5 */ /* 0x000fc8000f8e003f */
[----:B------:R-:W-:-:S04]  /*1440*/  @UP0 USHF.R.U32.HI UR6, URZ, UR11, UR5 ;  /* 0x0000000b3f060299 */ /* 0x000fc80008011605 */
[----:B------:R-:W-:-:S12]  /*1450*/  UIMAD UR4, UR6, UR7, URZ ;  /* 0x00000007060472a4 */ /* 0x000fd8000f8e023f */
.L_x_2001:
[----:B------:R-:W0:Y:S01]  /*1460*/  LDC R0, c[0x0][0xa80] ;  /* 0x0002a000ff007b82 */ /* 0x000e220000000800 */
[----:B------:R-:W-:Y:S01]  /*1470*/  ULDC UR43, c[0x0][0xd48] ;  /* 0x00035200002b7ab9 */ /* 0x000fe20000000800 */
[----:B------:R-:W-:Y:S01]  /*1480*/  UIADD3 UR4, UR9, -UR4, URZ ;  /* 0x8000000409047290 */ /* 0x000fe2000fffe03f */
[----:B------:R1:W-:Y:S01]  /*1490*/  STL.128 [R1+0x410], RZ ;  /* 0x000410ff01007387 */ /* 0x0003e20000100c00 */
[----:B------:R-:W-:Y:S01]  /*14a0*/  UISETP.NE.AND UP1, UPT, UR43, 0x1, UPT ;  /* 0x000000012b00788c */ /* 0x000fe2000bf25270 */
[----:B------:R-:W-:Y:S01]  /*14b0*/  ULDC UR5, c[0x0][0xd54] ;  /* 0x0003550000057ab9 */ /* 0x000fe20000000800 */
[----:B------:R-:W-:Y:S01]  /*14c0*/  UISETP.NE.AND UP2, UPT, UR38, 0x1, UPT ;  /* 0x000000012600788c */ /* 0x000fe2000bf45270 */
[----:B------:R1:W-:Y:S01]  /*14d0*/  STL.128 [R1+0x420], RZ ;  /* 0x000420ff01007387 */ /* 0x0003e20000100c00 */
[----:B------:R-:W-:Y:S02]  /*14e0*/  UIMAD UR8, UR8, UR5, UR4 ;  /* 0x00000005080872a4 */ /* 0x000fe4000f8e0204 */
[----:B------:R-:W-:Y:S01]  /*14f0*/  ULOP3.LUT UR40, URZ, UR6, URZ, 0x33, !UPT ;  /* 0x000000063f287292 */ /* 0x000fe2000f8e333f */
[----:B------:R1:W-:Y:S01]  /*1500*/  STL.128 [R1+0x200], RZ ;  /* 0x000200ff01007387 */ /* 0x0003e20000100c00 */
[----:B------:R-:W-:Y:S01]  /*1510*/  ULDC.64 UR10, c[0x0][0x418] ;  /* 0x00010600000a7ab9 */ /* 0x000fe20000000a00 */
[----:B------:R-:W-:-:S02]  /*1520*/  ULDC UR6, c[0x0][0xd3c] ;  /* 0x00034f0000067ab9 */ /* 0x000fc40000000800 */
[----:B------:R-:W-:Y:S01]  /*1530*/  @UP1 ULDC UR4, c[0x0][0xd4c] ;  /* 0x0003530000041ab9 */ /* 0x000fe20000000800 */
[----:B------:R1:W-:Y:S01]  /*1540*/  STL.128 [R1+0x210], RZ ;  /* 0x000210ff01007387 */ /* 0x0003e20000100c00 */
[----:B------:R-:W-:Y:S01]  /*1550*/  UISETP.NE.U32.AND UP0, UPT, UR10, URZ, UPT ;  /* 0x0000003f0a00728c */ /* 0x000fe2000bf05070 */
[----:B------:R-:W-:Y:S01]  /*1560*/  PLOP3.LUT P0, PT, PT, PT, UP2, 0x80, 0x0 ;  /* 0x000000000000781c */ /* 0x000fe20003f0f028 */
[----:B------:R-:W-:Y:S01]  /*1570*/  UIMAD.WIDE.U32 UR4, UR8, UR4, URZ ;  /* 0x00000004080472a5 */ /* 0x000fe2000f8e003f */
[----:B------:R1:W-:Y:S01]  /*1580*/  STL.128 [R1+0x220], RZ ;  /* 0x000220ff01007387 */ /* 0x0003e20000100c00 */
[----:B------:R-:W-:Y:S01]  /*1590*/  UIADD3 UR40, UR40, UR6, URZ ;  /* 0x0000000628287290 */ /* 0x000fe2000fffe03f */
[----:B------:R-:W-:Y:S02]  /*15a0*/  UMOV UR41, UR8 ;  /* 0x0000000800297c82 */ /* 0x000fe40008000000 */
[----:B0-----:R1:W-:Y:S01]  /*15b0*/  STL [R1+0x430], R0 ;  /* 0x0004300001007387 */ /* 0x0013e20000100800 */
[----:B------:R-:W-:Y:S01]  /*15c0*/  @UP1 ULDC UR6, c[0x0][0xd50] ;  /* 0x0003540000061ab9 */ /* 0x000fe20000000800 */
[----:B------:R-:W-:-:S02]  /*15d0*/  UISETP.NE.AND.EX UP0, UPT, UR11, URZ, UPT, UP0 ;  /* 0x0000003f0b00728c */ /* 0x000fc4000bf05300 */
[----:B------:R1:W-:Y:S01]  /*15e0*/  STL.128 [R1+0x230], RZ ;  /* 0x000230ff01007387 */ /* 0x0003e20000100c00 */
[----:B------:R-:W-:Y:S01]  /*15f0*/  @UP1 USHF.R.U32.HI UR41, URZ, UR6, UR5 ;  /* 0x000000063f291299 */ /* 0x000fe20008011605 */
[----:B------:R-:W-:Y:S02]  /*1600*/  ULDC UR42, c[0x0][0x424] ;  /* 0x00010900002a7ab9 */ /* 0x000fe40000000800 */
[----:B------:R1:W-:Y:S01]  /*1610*/  STL.128 [R1+0x240], RZ ;  /* 0x000240ff01007387 */ /* 0x0003e20000100c00 */
[----:B------:R-:W-:Y:S02]  /*1620*/  USEL UR42, UR42, 0x1, UP0 ;  /* 0x000000012a2a7887 */ /* 0x000fe40008000000 */
[----:B------:R-:W-:Y:S01]  /*1630*/  UIADD3 UR4, -UR41, URZ, URZ ;  /* 0x0000003f29047290 */ /* 0x000fe2000fffe13f */
[----:B------:R1:W-:Y:S01]  /*1640*/  STL.128 [R1+0x250], RZ ;  /* 0x000250ff01007387 */ /* 0x0003e20000100c00 */
[----:B------:R-:W-:Y:S02]  /*1650*/  ULDC UR7, c[0x0][0x2f0] ;  /* 0x0000bc0000077ab9 */ /* 0x000fe40000000800 */
[----:B------:R-:W-:Y:S01]  /*1660*/  UIMAD UR42, UR42, UR7, URZ ;  /* 0x000000072a2a72a4 */ /* 0x000fe2000f8e023f */
[----:B------:R1:W-:Y:S01]  /*1670*/  STL.128 [R1+0x260], RZ ;  /* 0x000260ff01007387 */ /* 0x0003e20000100c00 */
[----:B------:R-:W-:-:S03]  /*1680*/  UIMAD UR43, UR43, UR4, UR8 ;  /* 0x000000042b2b72a4 */ /* 0x000fc6000f8e0208 */
[----:B------:R1:W-:Y:S04]  /*1690*/  STL.128 [R1+0x270], RZ ;  /* 0x000270ff01007387 */ /* 0x0003e80000100c00 */
        /* <DEDUP_REMOVED lines=23> */
[----:B------:R1:W-:Y:S01]  /*1810*/  STL.128 [R1+0x3f0], RZ ;  /* 0x0003f0ff01007387 */ /* 0x0003e20000100c00 */
[----:B------:R-:W-:Y:S05]  /*1820*/  @!P0 BRA `(.L_x_2002) ;  /* 0x0000008000048947 */ /* 0x000fea0003800000 */
[----:B------:R-:W-:Y:S01]  /*1830*/  ULDC UR4, c[0x0][0x448] ;  /* 0x0001120000047ab9 */ /* 0x000fe20000000800 */
[----:B------:R-:W-:Y:S02]  /*1840*/  USHF.L.U32 UR8, UR40, 0x6, URZ ;  /* 0x0000000628087899 */ /* 0x000fe4000800063f */
[----:B------:R-:W-:Y:S01]  /*1850*/  UISETP.NE.AND UP0, UPT, UR4, 0x1, UPT ;  /* 0x000000010400788c */ /* 0x000fe2000bf05270 */
[----:B------:R-:W-:Y:S02]  /*1860*/  ULDC UR12, c[0x0][0x288] ;  /* 0x0000a200000c7ab9 */ /* 0x000fe40000000800 */
[----:B------:R-:W-:Y:S01]  /*1870*/  ULDC.64 UR4, c[0x0][0xad8] ;  /* 0x0002b60000047ab9 */ /* 0x000fe20000000a00 */
[----:B------:R-:W-:Y:S02]  /*1880*/  UIADD3 UR9, UR8, 0x3f, URZ ;  /* 0x0000003f08097890 */ /* 0x000fe4000fffe03f */
[----:B------:R-:W-:Y:S02]  /*1890*/  UISETP.GE.AND UP1, UPT, UR5, 0x1, UPT ;  /* 0x000000010500788c */ /* 0x000fe4000bf26270 */
[----:B------:R-:W-:-:S03]  /*18a0*/  UIADD3 UR10, UR42, 0x1, -UR12 ;  /* 0x000000012a0a7890 */ /* 0x000fc6000fffe80c */
[----:B------:R-:W-:Y:S01]  /*18b0*/  @UP0 UIADD3 UR6, UR8, 0x3f, URZ ;  /* 0x0000003f08060890 */ /* 0x000fe2000fffe03f */
[----:B------:R-:W-:Y:S01]  /*18c0*/  PLOP3.LUT P1, PT, PT, PT, UP1, 0x80, 0x0 ;  /* 0x000000000000781c */ /* 0x000fe20003f2f018 */
[----:B------:R-:W-:Y:S01]  /*18d0*/  @UP0 ULDC UR7, c[0x0][0x44c] ;  /* 0x0001130000070ab9 */ /* 0x000fe20000000800 */
[----:B------:R-:W-:Y:S01]  /*18e0*/  @UP0 ULDC UR11, c[0x0][0x450] ;  /* 0x00011400000b0ab9 */ /* 0x000fe20000000800 */
[----:B------:R-:W-:-:S04]  /*18f0*/  UIMAD.WIDE.U32 UR6, UR6, UR7, URZ ;  /* 0x00000007060672a5 */ /* 0x000fc8000f8e003f */
        /* <DEDUP_REMOVED lines=14> */
.L_x_2004:
[----:B------:R-:W-:-:S11]  /*19e0*/  UISETP.NE.AND UP1, UPT, UR5, 0x1, UPT ;  /* 0x000000010500788c */ /* 0x000fd6000bf25270 */
[----:B------:R-:W-:Y:S02]  /*19f0*/  @UP1 ULDC.64 UR10, c[0x0][0xae0] ;  /* 0x0002b800000a1ab9 */ /* 0x000fe40000000a00 */
[----:B------:R-:W-:-:S04]  /*1a00*/  UIMAD.WIDE.U32 UR6, UR9, UR10, URZ ;  /* 0x0000000a090672a5 */ /* 0x000fc8000f8e003f */
[----:B------:R-:W-:-:S12]  /*1a10*/  @UP1 USHF.R.U32.HI UR9, URZ, UR11, UR7 ;  /* 0x0000000b3f091299 */ /* 0x000fd80008011607 */
.L_x_2005:
[----:B------:R-:W-:-:S04]  /*1a20*/  UIMAD UR9, UR9, UR5, UR5 ;  /* 0x00000005090972a4 */ /* 0x000fc8000f8e0205 */
[----:B------:R-:W-:-:S04]  /*1a30*/  UISETP.LT.AND UP1, UPT, UR4, UR9, UPT ;  /* 0x000000090400728c */ /* 0x000fc8000bf21270 */
[----:B------:R-:W-:-:S12]  /*1a40*/  USEL UR4, UR4, UR9, UP1 ;  /* 0x0000000904047287 */ /* 0x000fd80008800000 */
.L_x_2003:
[----:B------:R-:W-:Y:S02]  /*1a50*/  UIADD3 UR9, UR42, 0x3f, URZ ;  /* 0x0000003f2a097890 */ /* 0x000fe4000fffe03f */
[----:B------:R-:W-:Y:S02]  /*1a60*/  UIADD3 UR10, UR4, 0x3f, URZ ;  /* 0x0000003f040a7890 */ /* 0x000fe4000fffe03f */
[----:B------:R-:W-:Y:S02]  /*1a70*/  USHF.R.S32.HI UR4, URZ, 0x1f, UR9 ;  /* 0x0000001f3f047899 */ /* 0x000fe40008011409 */
[----:B------:R-:W-:Y:S01]  /*1a80*/  USHF.R.S32.HI UR11, URZ, 0x1f, UR10 ;  /* 0x0000001f3f0b7899 */ /* 0x000fe2000801140a */
[----:B------:R-:W-:Y:S01]  /*1a90*/  @UP0 ULDC UR6, c[0x0][0x44c] ;  /* 0x0001130000060ab9 */ /* 0x000fe20000000800 */
[----:B------:R-:W-:Y:S02]  /*1aa0*/  ULEA.HI UR4, UR4, UR9, URZ, 0x6 ;  /* 0x0000000904047291 */ /* 0x000fe4000f8f303f */
[----:B------:R-:W-:-:S02]  /*1ab0*/  ULEA.HI UR11, UR11, UR10, URZ, 0x6 ;  /* 0x0000000a0b0b7291 */ /* 0x000fc4000f8f303f */
[----:B------:R-:W-:Y:S01]  /*1ac0*/  UIMAD.WIDE.U32 UR6, UR8, UR6, URZ ;  /* 0x00000006080672a5 */ /* 0x000fe2000f8e003f */
[----:B------:R-:W-:Y:S01]  /*1ad0*/  @UP0 ULDC UR9, c[0x0][0x450] ;  /* 0x0001140000090ab9 */ /* 0x000fe20000000800 */
[----:B------:R-:W-:Y:S02]  /*1ae0*/  USHF.R.S32.HI UR4, URZ, 0x6, UR4 ;  /* 0x000000063f047899 */ /* 0x000fe40008011404 */
[----:B------:R-:W-:Y:S02]  /*1af0*/  USHF.R.S32.HI UR11, URZ, 0x6, UR11 ;  /* 0x000000063f0b7899 */ /* 0x000fe4000801140b */
[----:B------:R-:W-:Y:S02]  /*1b00*/  @UP0 USHF.R.U32.HI UR8, URZ, UR9, UR7 ;  /* 0x000000093f080299 */ /* 0x000fe40008011607 */
[----:B------:R-:W-:Y:S02]  /*1b10*/  UISETP.LT.AND UP0, UPT, UR4, UR11, UPT ;  /* 0x0000000b0400728c */ /* 0x000fe4000bf01270 */
[----:B------:R-:W-:Y:S01]  /*1b20*/  UIADD3 UR8, UR8, -UR12, UR42 ;  /* 0x8000000c08087290 */ /* 0x000fe2000fffe02a */
[----:B------:R-:W-:Y:S01]  /*1b30*/  ULDC UR6, c[0x0][0xad4] ;  /* 0x0002b50000067ab9 */ /* 0x000fe20000000800 */
[----:B------:R-:W-:-:S02]  /*1b40*/  USEL UR21, UR4, UR11, UP0 ;  /* 0x0000000b04157287 */ /* 0x000fc40008000000 */
        /* <DEDUP_REMOVED lines=12> */
.L_x_2007:
[----:B------:R-:W-:-:S11]  /*1c10*/  UISETP.NE.AND UP0, UPT, UR5, 0x1, UPT ;  /* 0x000000010500788c */ /* 0x000fd6000bf05270 */
[----:B------:R-:W-:Y:S02]  /*1c20*/  @UP0 ULDC.64 UR10, c[0x0][0xae0] ;  /* 0x0002b800000a0ab9 */ /* 0x000fe40000000a00 */
[----:B------:R-:W-:-:S04]  /*1c30*/  UIMAD.WIDE.U32 UR6, UR8, UR10, URZ ;  /* 0x0000000a080672a5 */ /* 0x000fc8000f8e003f */
[----:B------:R-:W-:-:S12]  /*1c40*/  @UP0 USHF.R.U32.HI UR8, URZ, UR11, UR7 ;  /* 0x0000000b3f080299 */ /* 0x000fd80008011607 */
.L_x_2008:
[----:B------:R-:W-:-:S04]  /*1c50*/  UIMAD UR5, UR8, UR5, URZ ;  /* 0x00000005080572a4 */ /* 0x000fc8000f8e023f */
[----:B------:R-:W-:-:S04]  /*1c60*/  UISETP.LT.AND UP0, UPT, UR4, UR5, UPT ;  /* 0x000000050400728c */ /* 0x000fc8000bf01270 */
[----:B------:R-:W-:-:S12]  /*1c70*/  USEL UR4, UR4, UR5, !UP0 ;  /* 0x0000000504047287 */ /* 0x000fd8000c000000 */
.L_x_2006:
[----:B------:R-:W-:Y:S01]  /*1c80*/  USHF.R.S32.HI UR5, URZ, 0x1f, UR4 ;  /* 0x0000001f3f057899 */ /* 0x000fe20008011404 */
[----:B-1----:R-:W-:-:S03]  /*1c90*/  PRMT R0, RZ, 0x7610, R0 ;  /* 0x00007610ff007816 */ /* 0x002fc60000000000 */
[----:B------:R-:W-:-:S04]  /*1ca0*/  ULEA.HI UR5, UR5, UR4, URZ, 0x6 ;  /* 0x0000000405057291 */ /* 0x000fc8000f8f303f */
[----:B------:R-:W-:-:S04]  /*1cb0*/  USHF.R.S32.HI UR5, URZ, 0x6, UR5 ;  /* 0x000000063f057899 */ /* 0x000fc80008011405 */
[----:B------:R-:W-:-:S04]  /*1cc0*/  UISETP.LT.AND UP0, UPT, URZ, UR5, UPT ;  /* 0x000000053f00728c */ /* 0x000fc8000bf01270 */
[----:B------:R-:W-:-:S04]  /*1cd0*/  USEL UR20, URZ, UR5, !UP0 ;  /* 0x000000053f147287 */ /* 0x000fc8000c000000 */
[----:B------:R-:W-:-:S06]  /*1ce0*/  UISETP.GT.AND UP0, UPT, UR21, UR20, UPT ;  /* 0x000000141500728c */ /* 0x000fcc000bf04270 */
[----:B------:R-:W-:-:S13]  /*1cf0*/  PLOP3.LUT P0, PT, PT, PT, UP0, 0x80, 0x0 ;  /* 0x000000000000781c */ /* 0x000fda0003f0f008 */
[----:B------:R-:W-:Y:S05]  /*1d00*/  @!P0 BRA `(.L_x_2009) ;  /* 0x0000029400f08947 */ /* 0x000fea0003800000 */
[----:B------:R-:W2:Y:S04]  /*1d10*/  LDL R5, [R1+0x2ec] ;  /* 0x0002ec0001057983 */ /* 0x000ea80000100800 */
[----:B------:R-:W3:Y:S04]  /*1d20*/  LDL R4, [R1+0x1e8] ;  /* 0x0001e80001047983 */ /* 0x000ee80000100800 */
[----:B------:R-:W4:Y:S04]  /*1d30*/  LDL R24, [R1+0x200] ;  /* 0x0002000001187983 */ /* 0x000f280000100800 */
[----:B------:R-:W5:Y:S04]  /*1d40*/  LDL R64, [R1+0x204] ;  /* 0x0002040001407983 */ /* 0x000f680000100800 */
        /* <DEDUP_REMOVED lines=125> */
[----:B------:R-:W0:Y:S02]  /*2520*/  SHFL.IDX PT, R55, R193, RZ, 0x1f ;  /* 0x00001fffc1377589 */ /* 0x000e2400000e0000 */
[----:B0-----:R-:W-:-:S13]  /*2530*/  R2UR UR4, R55 ;  /* 0x00000000370472ca */ /* 0x001fda00000e0000 */
[----:B------:R-:W-:-:S04]  /*2540*/  ULEA.HI UR5, UR4, UR4, URZ, 0x1 ;  /* 0x0000000404057291 */ /* 0x000fc8000f8f083f */
[----:B------:R-:W-:-:S04]  /*2550*/  ULOP3.LUT UR5, UR5, 0x1fffe, URZ, 0xc0, !UPT ;  /* 0x0001fffe05057892 */ /* 0x000fc8000f8ec03f */
[----:B------:R-:W-:-:S04]  /*2560*/  UIADD3 UR5, UR4, -UR5, URZ ;  /* 0x8000000504057290 */ /* 0x000fc8000fffe03f */
[----:B------:R-:W-:-:S04]  /*2570*/  ULEA UR5, UR5, UR39, 0xf ;  /* 0x0000002705057291 */ /* 0x000fc8000f8e783f */
[----:B------:R-:W-:-:S04]  /*2580*/  UIADD3 UR5, UR5, 0x400, URZ ;  /* 0x0000040005057890 */ /* 0x000fc8000fffe03f */
[----:B------:R-:W-:-:S04]  /*2590*/  USHF.R.U32.HI UR5, URZ, 0x4, UR5 ;  /* 0x000000043f057899 */ /* 0x000fc80008011605 */
[----:B------:R-:W-:Y:S02]  /*25a0*/  ULOP3.LUT UR5, UR5, 0x3fff, URZ, 0xc0, !UPT ;  /* 0x00003fff05057892 */ /* 0x000fe4000f8ec03f */
[----:B------:R-:W-:Y:S02]  /*25b0*/  UIADD3 UR4, UR39, 0x36400, URZ ;  /* 0x0003640027047890 */ /* 0x000fe4000fffe03f */
[----:B------:R-:W-:Y:S01]  /*25c0*/  ULOP3.LUT UR22, UR5, 0x2000000, URZ, 0xfc, !UPT ;  /* 0x0200000005167892 */ /* 0x000fe2000f8efc3f */
[----:B--2---:R0:W-:Y:S01]  /*25d0*/  STL [R1+0x2ec], R5 ;  /* 0x0002ec0501007387 */ /* 0x0041e20000100800 */
[----:B------:R-:W-:-:S04]  /*25e0*/  USHF.R.U32.HI UR4, URZ, 0x4, UR4 ;  /* 0x000000043f047899 */ /* 0x000fc80008011604 */
[----:B---3--:R-:W-:Y:S01]  /*25f0*/  LEA R4, R4, UR22, 0xc ;  /* 0x0000001604047c11 */ /* 0x008fe2000f8e60ff */
[----:B0-----:R-:W-:-:S03]  /*2600*/  IMAD.MOV.U32 R5, RZ, RZ, 0x40000040 ;  /* 0x40000040ff057424 */ /* 0x001fc600078e00ff */
[----:B------:R-:W-:Y:S01]  /*2610*/  R2UR UR14, R4 ;  /* 0x00000000040e72ca */ /* 0x000fe200000e0000 */
[----:B------:R-:W-:Y:S01]  /*2620*/  ULOP3.LUT UR4, UR4, 0x3fff, URZ, 0xc0, !UPT ;  /* 0x00003fff04047892 */ /* 0x000fe2000f8ec03f */
[----:B------:R-:W-:-:S03]  /*2630*/  R2UR UR15, R5 ;  /* 0x00000000050f72ca */ /* 0x000fc600000e0000 */
[----:B------:R-:W-:Y:S01]  /*2640*/  ULOP3.LUT UR12, UR4, 0x10000, URZ, 0xfc, !UPT ;  /* 0x00010000040c7892 */ /* 0x000fe2000f8efc3f */
[----:B----4-:R-:W-:Y:S04]  /*2650*/  STL [R1+0x200], R24 ;  /* 0x0002001801007387 */ /* 0x010fe80000100800 */
[----:B-----5:R-:W-:Y:S04]  /*2660*/  STL [R1+0x204], R64 ;  /* 0x0002044001007387 */ /* 0x020fe80000100800 */
[----:B------:R-:W-:Y:S04]  /*2670*/  STL [R1+0x208], R66 ;  /* 0x0002084201007387 */ /* 0x000fe80000100800 */
        /* <DEDUP_REMOVED lines=75> */
[----:B------:R0:W-:Y:S01]  /*2b30*/  STL [R1+0x34c], R53 ;  /* 0x00034c3501007387 */ /* 0x0001e20000100800 */
[----:B------:R-:W-:Y:S06]  /*2b40*/  BAR.SYNC.DEFER_BLOCKING 0xe, 0x100 ;  /* 0x0384000000007b1d */ /* 0x000fec0000010000 */
[----:B------:R-:W-:Y:S01]  /*2b50*/  UMOV UR13, 0x40000040 ;  /* 0x40000040000d7882 */ /* 0x000fe20000000000 */
[----:B0-----:R-:W-:-:S06]  /*2b60*/  WARPGROUP.ARRIVE ;  /* 0x00000000000079c5 */ /* 0x001fcc0000000000 */
[----:B------:R-:W-:Y:S01]  /*2b70*/  HGMMA.64x256x16.F32.BF16 R24, gdesc[UR12].tnspB, RZ, !UPT, gsb0 ;  /* 0x43e000000c1879f0 */ /* 0x000fe2000c0018ff */
[----:B------:R0:W-:Y:S04]  /*2b80*/  STL [R1+0x354], R6 ;  /* 0x0003540601007387 */ /* 0x0001e80000100800 */
[----:B------:R1:W-:Y:S01]  /*2b90*/  STL [R1+0x3b0], R7 ;  /* 0x0003b00701007387 */ /* 0x0003e20000100800 */
[----:B0-----:R-:W-:Y:S02]  /*2ba0*/  VIADD R6, R4, 0x80 ;  /* 0x0000008004067836 */ /* 0x001fe40000000000 */
[----:B-1----:R-:W-:-:S03]  /*2bb0*/  IMAD.MOV.U32 R7, RZ, RZ, 0x40000040 ;  /* 0x40000040ff077424 */ /* 0x002fc600078e00ff */
[----:B------:R-:W-:Y:S02]  /*2bc0*/  R2UR UR18, R6 ;  /* 0x00000000061272ca */ /* 0x000fe400000e0000 */
[----:B------:R-:W-:Y:S01]  /*2bd0*/  R2UR UR19, R7 ;  /* 0x00000000071372ca */ /* 0x000fe200000e0000 */
[----:B------:R-:W-:Y:S01]  /*2be0*/  UIADD3 UR16, UR12, 0x2, URZ ;  /* 0x000000020c107890 */ /* 0x000fe2000fffe03f */
        /* <DEDUP_REMOVED lines=45> */
[----:B------:R-:W-:Y:S01]  /*2ec0*/  STL [R1+0x3fc], R207 ;  /* 0x0003fccf01007387 */ /* 0x000fe20000100800 */
[----:B------:R-:W-:Y:S01]  /*2ed0*/  UMOV UR17, 0x40000040 ;  /* 0x4000004000117882 */ /* 0x000fe20000000000 */
[----:B------:R-:W-:-:S02]  /*2ee0*/  WARPGROUP.DEPBAR.LE gsb0, 0x0 ;  /* 0x00008000000079c5 */ /* 0x000fc40000010000 */
[----:B------:R-:W-:Y:S04]  /*2ef0*/  STL.128 [R1+0x200], R24 ;  /* 0x0002001801007387 */ /* 0x000fe80000100c00 */
        /* <DEDUP_REMOVED lines=30> */
[----:B------:R0:W-:Y:S02]  /*30e0*/  STL.128 [R1+0x3f0], R148 ;  /* 0x0003f09401007387 */ /* 0x0001e40000100c00 */
[----:B0-----:R-:W-:-:S06]  /*30f0*/  WARPGROUP.ARRIVE ;  /* 0x00000000000079c5 */ /* 0x001fcc0000000000 */
[----:B------:R-:W-:Y:S01]  /*3100*/  HGMMA.64x256x16.F32.BF16 R24, gdesc[UR16].tnspB, R24, gsb0 ;  /* 0x43e00000101879f0 */ /* 0x000fe20008001818 */
[----:B------:R-:W-:Y:S02]  /*3110*/  VIADD R6, R4, 0x100 ;  /* 0x0000010004067836 */ /* 0x000fe40000000000 */
[----:B------:R-:W-:-:S03]  /*3120*/  IMAD.MOV.U32 R7, RZ, RZ, 0x40000040 ;  /* 0x40000040ff077424 */ /* 0x000fc600078e00ff */
[----:B------:R-:W-:Y:S02]  /*3130*/  R2UR UR6, R6 ;  /* 0x00000000060672ca */ /* 0x000fe400000e0000 */
[----:B------:R-:W-:Y:S01]  /*3140*/  R2UR UR7, R7 ;  /* 0x00000000070772ca */ /* 0x000fe200000e0000 */
[----:B------:R-:W-:Y:S01]  /*3150*/  UIADD3 UR4, UR12, 0x4, URZ ;  /* 0x000000040c047890 */ /* 0x000fe2000fffe03f */
[----:B------:R-:W-:Y:S01]  /*3160*/  UMOV UR5, 0x40000040 ;  /* 0x4000004000057882 */ /* 0x000fe20000000000 */
[----:B------:R-:W-:Y:S02]  /*3170*/  VIADD R4, R4, 0x180 ;  /* 0x0000018004047836 */ /* 0x000fe40000000000 */
[----:B------:R-:W-:-:S03]  /*3180*/  IMAD.MOV.U32 R5, RZ, RZ, 0x40000040 ;  /* 0x40000040ff057424 */ /* 0x000fc600078e00ff */
[----:B------:R-:W-:Y:S02]  /*3190*/  R2UR UR10, R4 ;  /* 0x00000000040a72ca */ /* 0x000fe400000e0000 */
[----:B------:R-:W-:Y:S01]  /*31a0*/  R2UR UR11, R5 ;  /* 0x00000000050b72ca */ /* 0x000fe200000e0000 */
[----:B------:R-:W-:Y:S01]  /*31b0*/  UIADD3 UR8, UR12, 0x6, URZ ;  /* 0x000000060c087890 */ /* 0x000fe2000fffe03f */
[----:B------:R-:W-:Y:S01]  /*31c0*/  UMOV UR9, 0x40000040 ;  /* 0x4000004000097882 */ /* 0x000fe20000000000 */
[----:B------:R-:W-:Y:S02]  /*31d0*/  WARPGROUP.DEPBAR.LE gsb0, 0x0 ;  /* 0x00008000000079c5 */ /* 0x000fe40000010000 */
        /* <DEDUP_REMOVED lines=33> */
[----:B------:R-:W-:Y:S03]  /*33f0*/  HGMMA.64x256x16.F32.BF16 R24, gdesc[UR4].tnspB, R24, gsb0 ;  /* 0x43e00000041879f0 */ /* 0x000fe60008001818 */
        /* <DEDUP_REMOVED lines=48> */
[----:B------:R0:W-:Y:S04]  /*3700*/  STL.128 [R1+0x2c0], R72 ;  /* 0x0002c04801007387 */ /* 0x0001e80000100c00 */
        /* <DEDUP_REMOVED lines=19> */
[----:B------:R-:W5:Y:S04]  /*3840*/  LDL R0, [R1+0x200] ;  /* 0x0002000001007983 */ /* 0x000f680000100800 */
[----:B0-----:R-:W5:Y:S04]  /*3850*/  LDL R72, [R1+0x204] ;  /* 0x0002040001487983 */ /* 0x001f680000100800 */
[----:B------:R-:W5:Y:S04]  /*3860*/  LDL R74, [R1+0x208] ;  /* 0x00020800014a7983 */ /* 0x000f680000100800 */
[----:B-1----:R-:W5:Y:S04]  /*3870*/  LDL R76, [R1+0x20c] ;  /* 0x00020c00014c7983 */ /* 0x002f680000100800 */
[----:B------:R-:W5:Y:S04]  /*3880*/  LDL R4, [R1+0x210] ;  /* 0x0002100001047983 */ /* 0x000f680000100800 */
[----:B------:R-:W5:Y:S04]  /*3890*/  LDL R78, [R1+0x214] ;  /* 0x00021400014e7983 */ /* 0x000f680000100800 */
[----:B--2---:R-:W2:Y:S04]  /*38a0*/  LDL R80, [R1+0x218] ;  /* 0x0002180001507983 */ /* 0x004ea80000100800 */
[----:B------:R-:W2:Y:S04]  /*38b0*/  LDL R82, [R1+0x21c] ;  /* 0x00021c0001527983 */ /* 0x000ea80000100800 */
[----:B------:R-:W2:Y:S04]  /*38c0*/  LDL R6, [R1+0x220] ;  /* 0x0002200001067983 */ /* 0x000ea80000100800 */
[----:B---3--:R-:W3:Y:S04]  /*38d0*/  LDL R84, [R1+0x224] ;  /* 0x0002240001547983 */ /* 0x008ee80000100800 */
[----:B------:R-:W3:Y:S04]  /*38e0*/  LDL R86, [R1+0x228] ;  /* 0x0002280001567983 */ /* 0x000ee80000100800 */
[----:B----4-:R-:W4:Y:S04]  /*38f0*/  LDL R88, [R1+0x22c] ;  /* 0x00022c0001587983 */ /* 0x010f280000100800 */
[----:B------:R-:W4:Y:S04]  /*3900*/  LDL R8, [R1+0x230] ;  /* 0x0002300001087983 */ /* 0x000f280000100800 */
[----:B------:R-:W4:Y:S04]  /*3910*/  LDL R90, [R1+0x234] ;  /* 0x00023400015a7983 */ /* 0x000f280000100800 */
[----:B-----5:R-:W5:Y:S04]  /*3920*/  LDL R92, [R1+0x238] ;  /* 0x00023800015c7983 */ /* 0x020f680000100800 */
        /* <DEDUP_REMOVED lines=112> */
[----:B------:R-:W5:Y:S01]  /*4030*/  LDL R87, [R1+0x3fc] ;  /* 0x0003fc0001577983 */ /* 0x000f620000100800 */
[----:B------:R-:W0:Y:S03]  /*4040*/  S2R R211, SR_TID.X ;  /* 0x0000000000d37919 */ /* 0x000e260000002100 */
[----:B------:R1:W-:Y:S04]  /*4050*/  STL [R1+0x200], R0 ;  /* 0x0002000001007387 */ /* 0x0003e80000100800 */
[----:B------:R1:W-:Y:S04]  /*4060*/  STL [R1+0x204], R72 ;  /* 0x0002044801007387 */ /* 0x0003e80000100800 */
[----:B------:R1:W-:Y:S04]  /*4070*/  STL [R1+0x208], R74 ;  /* 0x0002084a01007387 */ /* 0x0003e80000100800 */
[----:B------:R1:W-:Y:S04]  /*4080*/  STL [R1+0x20c], R76 ;  /* 0x00020c4c01007387 */ /* 0x0003e80000100800 */
[----:B------:R1:W-:Y:S04]  /*4090*/  STL [R1+0x210], R4 ;  /* 0x0002100401007387 */ /* 0x0003e80000100800 */
[----:B------:R1:W-:Y:S04]  /*40a0*/  STL [R1+0x214], R78 ;  /* 0x0002144e01007387 */ /* 0x0003e80000100800 */
[----:B--2---:R1:W-:Y:S04]  /*40b0*/  STL [R1+0x218], R80 ;  /* 0x0002185001007387 */ /* 0x0043e80000100800 */
[----:B------:R1:W-:Y:S01]  /*40c0*/  STL [R1+0x21c], R82 ;  /* 0x00021c5201007387 */ /* 0x0003e20000100800 */
[----:B0-----:R-:W-:-:S03]  /*40d0*/  LOP3.LUT R211, R211, 0x7f, RZ, 0xc0, !PT ;  /* 0x0000007fd3d37812 */ /* 0x001fc600078ec0ff */
[----:B------:R1:W-:Y:S04]  /*40e0*/  STL [R1+0x220], R6 ;  /* 0x0002200601007387 */ /* 0x0003e80000100800 */
[----:B---3--:R1:W-:Y:S04]  /*40f0*/  STL [R1+0x224], R84 ;  /* 0x0002245401007387 */ /* 0x0083e80000100800 */
[----:B------:R1:W-:Y:S04]  /*4100*/  STL [R1+0x228], R86 ;  /* 0x0002285601007387 */ /* 0x0003e80000100800 */
[----:B----4-:R1:W-:Y:S04]  /*4110*/  STL [R1+0x22c], R88 ;  /* 0x00022c5801007387 */ /* 0x0103e80000100800 */
[----:B------:R1:W-:Y:S04]  /*4120*/  STL [R1+0x230], R8 ;  /* 0x0002300801007387 */ /* 0x0003e80000100800 */
[----:B------:R1:W-:Y:S04]  /*4130*/  STL [R1+0x234], R90 ;  /* 0x0002345a01007387 */ /* 0x0003e80000100800 */
[----:B-----5:R1:W-:Y:S04]  /*4140*/  STL [R1+0x238], R92 ;  /* 0x0002385c01007387 */ /* 0x0203e80000100800 */
[----:B------:R1:W-:Y:S04]  /*4150*/  STL [R1+0x23c], R94 ;  /* 0x00023c5e01007387 */ /* 0x0003e80000100800 */
        /* <DEDUP_REMOVED lines=111> */
[----:B------:R1:W-:Y:S01]  /*4850*/  STL [R1+0x3fc], R87 ;  /* 0x0003fc5701007387 */ /* 0x0003e20000100800 */
[----:B------:R-:W-:Y:S06]  /*4860*/  BAR.ARV 0xf, 0x100 ;  /* 0x03c4000000007b1d */ /* 0x000fec0000002000 */
[----:B------:R-:W-:Y:S01]  /*4870*/  ISETP.NE.AND P1, PT, R211, RZ, PT ;  /* 0x000000ffd300720c */ /* 0x000fe20003f25270 */
[----:B------:R-:W-:-:S12]  /*4880*/  BSSY B0, `(.L_x_2010) ;  /* 0x0000007000007945 */ /* 0x000fd80003800000 */
[----:B-1----:R-:W-:Y:S05]  /*4890*/  @P1 BRA `(.L_x_2011) ;  /* 0x0000000000141947 */ /* 0x002fea0003800000 */
[----:B------:R-:W2:Y:S02]  /*48a0*/  LDL R0, [R1+0x1e8] ;  /* 0x0001e80001007983 */ /* 0x000ea40000100800 */
[----:B--2---:R-:W-:-:S05]  /*48b0*/  LEA R0, R0, UR39, 0x3 ;  /* 0x0000002700007c11 */ /* 0x004fca000f8e18ff */
[----:B------:R-:W-:-:S05]  /*48c0*/  VIADD R0, R0, 0x38860 ;  /* 0x0003886000007836 */ /* 0x000fca0000000000 */
[----:B------:R-:W-:-:S04]  /*48d0*/  PRMT R0, RZ, 0x654, R0 ;  /* 0x00000654ff007816 */ /* 0x000fc80000000000 */
[----:B------:R0:W-:Y:S03]  /*48e0*/  SYNCS.ARRIVE.TRANS64.RED.A1T0 RZ, [R0+URZ], RZ ;  /* 0x000000ff00ff79a7 */ /* 0x0001e6000810043f */
.L_x_2011:
[----:B------:R-:W-:Y:S05]  /*48f0*/  BSYNC B0 ;  /* 0x0000000000007941 */ /* 0x000fea0003800000 */
.L_x_2010:
[----:B------:R-:W-:-:S04]  /*4900*/  UIADD3 UR21, UR21, -0x2, URZ ;  /* 0xfffffffe15157890 */ /* 0x000fc8000fffe03f */
[----:B------:R-:W-:-:S06]  /*4910*/  UISETP.GE.AND UP0, UPT, UR21, UR20, UPT ;  /* 0x000000141500728c */ /* 0x000fcc000bf06270 */
[----:B------:R-:W-:-:S13]  /*4920*/  PLOP3.LUT P0, PT, PT, PT, UP0, 0x80, 0x0 ;  /* 0x000000000000781c */ /* 0x000fda0003f0f008 */
[----:B------:R-:W-:Y:S05]  /*4930*/  @!P0 BRA `(.L_x_2012) ;  /* 0x0000003c00648947 */ /* 0x000fea0003800000 */
.L_x_2015:
[----:B0-----:R-:W0:Y:S04]  /*4940*/  LDL R155, [R1+0x1e8] ;  /* 0x0001e800019b7983 */ /* 0x001e280000100800 */
[----:B------:R-:W2:Y:S04]  /*4950*/  LDL.64 R118, [R1+0x260] ;  /* 0x0002600001767983 */ /* 0x000ea80000100a00 */
[----:B------:R-:W3:Y:S04]  /*4960*/  LDL.64 R100, [R1+0x310] ;  /* 0x0003100001647983 */ /* 0x000ee80000100a00 */
[----:B------:R-:W4:Y:S04]  /*4970*/  LDL.64 R132, [R1+0x210] ;  /* 0x0002100001847983 */ /* 0x000f280000100a00 */
[----:B------:R-:W5:Y:S04]  /*4980*/  LDL.64 R136, [R1+0x220] ;  /* 0x0002200001887983 */ /* 0x000f680000100a00 */
        /* <DEDUP_REMOVED lines=55> */
[----:B-1----:R-:W5:Y:S04]  /*4d00*/  LDL.64 R4, [R1+0x3b8] ;  /* 0x0003b80001047983 */ /* 0x002f680000100a00 */
[----:B------:R-:W5:Y:S04]  /*4d10*/  LDL.64 R12, [R1+0x3c8] ;  /* 0x0003c800010c7983 */ /* 0x000f680000100a00 */
[----:B------:R-:W5:Y:S04]  /*4d20*/  LDL.64 R10, [R1+0x3d8] ;  /* 0x0003d800010a7983 */ /* 0x000f680000100a00 */
[----:B------:R-:W5:Y:S04]  /*4d30*/  LDL.64 R8, [R1+0x3e8] ;  /* 0x0003e80001087983 */ /* 0x000f680000100a00 */
[----:B------:R-:W5:Y:S01]  /*4d40*/  LDL.64 R6, [R1+0x3f8] ;  /* 0x0003f80001067983 */ /* 0x000f620000100a00 */
[----:B0-----:R-:W-:-:S05]  /*4d50*/  IMAD R0, R155, 0x40, R158 ;  /* 0x000000409b007824 */ /* 0x001fca00078e029e */
[----:B------:R-:W-:Y:S01]  /*4d60*/  LEA R134, R0, UR39, 0x2 ;  /* 0x0000002700867c11 */ /* 0x000fe2000f8e10ff */
[----:B------:R-:W-:Y:S06]  /*4d70*/  BAR.SYNC.DEFER_BLOCKING 0xe, 0x100 ;  /* 0x0384000000007b1d */ /* 0x000fec0000010000 */
[----:B------:R-:W2:Y:S02]  /*4d80*/  LDS R0, [R134+0x38400] ;  /* 0x0384000086007984 */ /* 0x000ea40000000800 */
[C---:B--2---:R-:W-:Y:S01]  /*4d90*/  FMUL.FTZ R119, R0.reuse, R119 ;  /* 0x0000007700777220 */ /* 0x044fe20000410000 */
[----:B------:R-:W-:-:S05]  /*4da0*/  FMUL.FTZ R118, R0, R118 ;  /* 0x0000007600767220 */ /* 0x000fca0000410000 */
[----:B------:R3:W-:Y:S02]  /*4db0*/  STL.64 [R1+0x260], R118 ;  /* 0x0002607601007387 */ /* 0x0007e40000100a00 */
[C---:B---3--:R-:W-:Y:S02]  /*4dc0*/  FMUL.FTZ R118, R0.reuse, R100 ;  /* 0x0000006400767220 */ /* 0x048fe40000410000 */
[----:B------:R-:W0:Y:S01]  /*4dd0*/  LDS R100, [R134+0x38420] ;  /* 0x0384200086647984 */ /* 0x000e220000000800 */
[C---:B----4-:R-:W-:Y:S01]  /*4de0*/  FMUL.FTZ R133, R0.reuse, R133 ;  /* 0x0000008500857220 */ /* 0x050fe20000410000 */
[C---:B------:R-:W-:Y:S01]  /*4df0*/  FMUL.FTZ R132, R0.reuse, R132 ;  /* 0x0000008400847220 */ /* 0x040fe20000410000 */
[C---:B-----5:R-:W-:Y:S01]  /*4e00*/  FMUL.FTZ R137, R0.reuse, R137 ;  /* 0x0000008900897220 */ /* 0x060fe20000410000 */
[C---:B------:R-:W-:Y:S01]  /*4e10*/  FMUL.FTZ R136, R0.reuse, R136 ;  /* 0x0000008800887220 */ /* 0x040fe20000410000 */
        /* <DEDUP_REMOVED lines=52> */
[----:B------:R-:W-:Y:S01]  /*5160*/  FMUL.FTZ R96, R0, R96 ;  /* 0x0000006000607220 */ /* 0x000fe20000410000 */
[-C--:B------:R-:W-:Y:S01]  /*5170*/  FMUL.FTZ R98, R98, R0.reuse ;  /* 0x0000000062627220 */ /* 0x080fe20000410000 */
[----:B------:R-:W-:Y:S01]  /*5180*/  FMUL.FTZ R99, R99, R0 ;  /* 0x0000000063637220 */ /* 0x000fe20000410000 */
[C---:B------:R-:W-:Y:S01]  /*5190*/  FMUL.FTZ R75, R0.reuse, R75 ;  /* 0x0000004b004b7220 */ /* 0x040fe20000410000 */
[----:B------:R-:W-:Y:S01]  /*51a0*/  FMUL.FTZ R74, R0, R74 ;  /* 0x0000004a004a7220 */ /* 0x000fe20000410000 */
[C---:B0-----:R-:W-:Y:S01]  /*51b0*/  FMUL.FTZ R73, R100.reuse, R73 ;  /* 0x0000004964497220 */ /* 0x041fe20000410000 */
        /* <DEDUP_REMOVED lines=63> */
[----:B------:R-:W-:Y:S04]  /*55b0*/  STL.64 [R1+0x210], R132 ;  /* 0x0002108401007387 */ /* 0x000fe80000100a00 */
        /* <DEDUP_REMOVED lines=31> */
[----:B------:R0:W-:Y:S04]  /*57b0*/  STL.64 [R1+0x218], R70 ;  /* 0x0002184601007387 */ /* 0x0001e80000100a00 */
        /* <DEDUP_REMOVED lines=29> */
[----:B------:R2:W-:Y:S04]  /*5990*/  STL.64 [R1+0x3f8], R6 ;  /* 0x0003f80601007387 */ /* 0x0005e80000100a00 */
[----:B0-----:R-:W3:Y:S04]  /*59a0*/  LDL R70, [R1+0x204] ;  /* 0x0002040001467983 */ /* 0x001ee80000100800 */
[----:B------:R-:W4:Y:S04]  /*59b0*/  LDL R72, [R1+0x208] ;  /* 0x0002080001487983 */ /* 0x000f280000100800 */
[----:B------:R-:W5:Y:S04]  /*59c0*/  LDL R74, [R1+0x20c] ;  /* 0x00020c00014a7983 */ /* 0x000f680000100800 */
[----:B------:R-:W5:Y:S04]  /*59d0*/  LDL R0, [R1+0x210] ;  /* 0x0002100001007983 */ /* 0x000f680000100800 */
[----:B------:R-:W5:Y:S04]  /*59e0*/  LDL R76, [R1+0x214] ;  /* 0x00021400014c7983 */ /* 0x000f680000100800 */
[----:B------:R-:W5:Y:S04]  /*59f0*/  LDL R78, [R1+0x218] ;  /* 0x00021800014e7983 */ /* 0x000f680000100800 */
[----:B------:R-:W5:Y:S04]  /*5a00*/  LDL R80, [R1+0x21c] ;  /* 0x00021c0001507983 */ /* 0x000f680000100800 */
[----:B-1----:R-:W5:Y:S04]  /*5a10*/  LDL R4, [R1+0x220] ;  /* 0x0002200001047983 */ /* 0x002f680000100800 */
[----:B------:R-:W5:Y:S04]  /*5a20*/  LDL R82, [R1+0x224] ;  /* 0x0002240001527983 */ /* 0x000f680000100800 */
[----:B------:R-:W5:Y:S04]  /*5a30*/  LDL R84, [R1+0x228] ;  /* 0x0002280001547983 */ /* 0x000f680000100800 */
[----:B------:R-:W5:Y:S04]  /*5a40*/  LDL R86, [R1+0x22c] ;  /* 0x00022c0001567983 */ /* 0x000f680000100800 */
[----:B--2---:R-:W2:Y:S04]  /*5a50*/  LDL R6, [R1+0x230] ;  /* 0x0002300001067983 */ /* 0x004ea80000100800 */
[----:B------:R-:W2:Y:S04]  /*5a60*/  LDL R88, [R1+0x234] ;  /* 0x0002340001587983 */ /* 0x000ea80000100800 */
        /* <DEDUP_REMOVED lines=114> */
[----:B------:R-:W-:Y:S04]  /*6190*/  STL [R1+0x200], R98 ;  /* 0x0002006201007387 */ /* 0x000fe80000100800 */
[----:B---3--:R-:W-:Y:S04]  /*61a0*/  STL [R1+0x204], R70 ;  /* 0x0002044601007387 */ /* 0x008fe80000100800 */
        /* <DEDUP_REMOVED lines=10> */
[----:B--2---:R-:W-:Y:S04]  /*6250*/  STL [R1+0x230], R6 ;  /* 0x0002300601007387 */ /* 0x004fe80000100800 */
        /* <DEDUP_REMOVED lines=74> */
[----:B------:R0:W-:Y:S04]  /*6700*/  STL [R1+0x35c], R27 ;  /* 0x00035c1b01007387 */ /* 0x0001e80000100800 */
[----:B------:R-:W-:Y:S04]  /*6710*/  STL [R1+0x360], R50 ;  /* 0x0003603201007387 */ /* 0x000fe80000100800 */
[----:B------:R-:W-:Y:S04]  /*6720*/  STL [R1+0x364], R29 ;  /* 0x0003641d01007387 */ /* 0x000fe80000100800 */
[----:B------:R1:W-:Y:S04]  /*6730*/  STL [R1+0x368], R31 ;  /* 0x0003681f01007387 */ /* 0x0003e80000100800 */
[----:B------:R-:W-:Y:S04]  /*6740*/  STL [R1+0x36c], R33 ;  /* 0x00036c2101007387 */ /* 0x000fe80000100800 */
[----:B------:R-:W-:Y:S04]  /*6750*/  STL [R1+0x370], R52 ;  /* 0x0003703401007387 */ /* 0x000fe80000100800 */
[----:B------:R2:W-:Y:S04]  /*6760*/  STL [R1+0x374], R35 ;  /* 0x0003742301007387 */ /* 0x0005e80000100800 */
        /* <DEDUP_REMOVED lines=29> */
[----:B------:R-:W-:Y:S04]  /*6940*/  STL [R1+0x3ec], R81 ;  /* 0x0003ec5101007387 */ /* 0x000fe80000100800 */
[----:B------:R5:W-:Y:S04]  /*6950*/  STL [R1+0x3f0], R68 ;  /* 0x0003f04401007387 */ /* 0x000be80000100800 */
[----:B------:R5:W-:Y:S04]  /*6960*/  STL [R1+0x3f4], R83 ;  /* 0x0003f45301007387 */ /* 0x000be80000100800 */
[----:B------:R-:W-:Y:S04]  /*6970*/  STL [R1+0x3f8], R85 ;  /* 0x0003f85501007387 */ /* 0x000fe80000100800 */
[----:B------:R5:W-:Y:S04]  /*6980*/  STL [R1+0x3fc], R87 ;  /* 0x0003fc5701007387 */ /* 0x000be80000100800 */
[----:B0-----:R-:W5:Y:S04]  /*6990*/  LDL.128 R24, [R1+0x200] ;  /* 0x0002000001187983 */ /* 0x001f680000100c00 */
[----:B-1----:R-:W5:Y:S04]  /*69a0*/  LDL.128 R28, [R1+0x210] ;  /* 0x00021000011c7983 */ /* 0x002f680000100c00 */
[----:B--2---:R-:W2:Y:S04]  /*69b0*/  LDL.128 R32, [R1+0x220] ;  /* 0x0002200001207983 */ /* 0x004ea80000100c00 */
[----:B---3--:R-:W2:Y:S04]  /*69c0*/  LDL.128 R36, [R1+0x230] ;  /* 0x0002300001247983 */ /* 0x008ea80000100c00 */
[----:B----4-:R-:W2:Y:S04]  /*69d0*/  LDL.128 R40, [R1+0x240] ;  /* 0x0002400001287983 */ /* 0x010ea80000100c00 */
[----:B-----5:R-:W2:Y:S04]  /*69e0*/  LDL.128 R44, [R1+0x250] ;  /* 0x00025000012c7983 */ /* 0x020ea80000100c00 */
[----:B------:R-:W2:Y:S04]  /*69f0*/  LDL.128 R48, [R1+0x260] ;  /* 0x0002600001307983 */ /* 0x000ea80000100c00 */
        /* <DEDUP_REMOVED lines=24> */
[----:B------:R-:W2:Y:S01]  /*6b80*/  LDL.128 R148, [R1+0x3f0] ;  /* 0x0003f00001947983 */ /* 0x000ea20000100c00 */
[----:B------:R-:W-:-:S05]  /*6b90*/  VIADD R0, R155, 0x1 ;  /* 0x000000019b007836 */ /* 0x000fca0000000000 */
[----:B------:R-:W-:Y:S01]  /*6ba0*/  ISETP.NE.AND P0, PT, R0, 0x2, PT ;  /* 0x000000020000780c */ /* 0x000fe20003f05270 */
[----:B------:R0:W-:Y:S01]  /*6bb0*/  STL [R1+0x1e8], R0 ;  /* 0x0001e80001007387 */ /* 0x0001e20000100800 */
[----:B------:R-:W-:-:S11]  /*6bc0*/  IMAD.MOV.U32 R5, RZ, RZ, 0x40000040 ;  /* 0x40000040ff057424 */ /* 0x000fd600078e00ff */
[----:B0-----:R-:W-:Y:S01]  /*6bd0*/  @!P0 IMAD.MOV.U32 R0, RZ, RZ, RZ ;  /* 0x000000ffff008224 */ /* 0x001fe200078e00ff */
[----:B------:R-:W-:-:S04]  /*6be0*/  R2UR UR15, R5 ;  /* 0x00000000050f72ca */ /* 0x000fc800000e0000 */
[----:B------:R-:W-:Y:S01]  /*6bf0*/  LEA R4, R0, UR22, 0xc ;  /* 0x0000001600047c11 */ /* 0x000fe2000f8e60ff */
[----:B------:R-:W-:Y:S01]  /*6c00*/  IMAD.MOV.U32 R7, RZ, RZ, 0x40000040 ;  /* 0x40000040ff077424 */ /* 0x000fe200078e00ff */
[----:B------:R-:W3:Y:S02]  /*6c10*/  LDL R0, [R1+0x1f0] ;  /* 0x0001f00001007983 */ /* 0x000ee40000100800 */
[C---:B------:R-:W-:Y:S01]  /*6c20*/  R2UR UR14, R4.reuse ;  /* 0x00000000040e72ca */ /* 0x040fe200000e0000 */
[----:B------:R-:W-:Y:S01]  /*6c30*/  VIADD R6, R4, 0x80 ;  /* 0x0000008004067836 */ /* 0x000fe20000000000 */
[----:B------:R-:W-:-:S04]  /*6c40*/  R2UR UR19, R7 ;  /* 0x00000000071372ca */ /* 0x000fc800000e0000 */
[----:B------:R-:W-:Y:S01]  /*6c50*/  R2UR UR18, R6 ;  /* 0x00000000061272ca */ /* 0x000fe200000e0000 */
[----:B--2---:R-:W-:-:S06]  /*6c60*/  WARPGROUP.ARRIVE ;  /* 0x00000000000079c5 */ /* 0x004fcc0000000000 */
[----:B------:R-:W-:Y:S01]  /*6c70*/  HGMMA.64x256x16.F32.BF16 R24, gdesc[UR12].tnspB, R24, gsb0 ;  /* 0x43e000000c1879f0 */ /* 0x000fe20008001818 */
[----:B------:R-:W-:Y:S02]  /*6c80*/  VIADD R6, R4, 0x100 ;  /* 0x0000010004067836 */ /* 0x000fe40000000000 */
[----:B------:R-:W-:-:S03]  /*6c90*/  IMAD.MOV.U32 R7, RZ, RZ, 0x40000040 ;  /* 0x40000040ff077424 */ /* 0x000fc600078e00ff */
[----:B------:R-:W-:Y:S02]  /*6ca0*/  R2UR UR6, R6 ;  /* 0x00000000060672ca */ /* 0x000fe400000e0000 */
[----:B------:R-:W-:Y:S01]  /*6cb0*/  R2UR UR7, R7 ;  /* 0x00000000070772ca */ /* 0x000fe200000e0000 */
        /* <DEDUP_REMOVED lines=39> */
[----:B------:R-:W2:Y:S01]  /*6f30*/  @!P0 LDL R4, [R1+0x1ec] ;  /* 0x0001ec0001048983 */ /* 0x000ea20000100800 */
[----:B------:R-:W-:-:S03]  /*6f40*/  WARPGROUP.DEPBAR.LE gsb0, 0x0 ;  /* 0x00008000000079c5 */ /* 0x000fc60000010000 */
        /* <DEDUP_REMOVED lines=102> */
[----:B------:R-:W2:Y:S04]  /*75b0*/  LDL R6, [R1+0x200] ;  /* 0x0002000001067983 */ /* 0x000ea80000100800 */
[----:B0-----:R-:W2:Y:S04]  /*75c0*/  LDL R76, [R1+0x204] ;  /* 0x00020400014c7983 */ /* 0x001ea80000100800 */
[----:B------:R-:W2:Y:S04]  /*75d0*/  LDL R78, [R1+0x208] ;  /* 0x00020800014e7983 */ /* 0x000ea80000100800 */
[----:B-1----:R-:W2:Y:S04]  /*75e0*/  LDL R80, [R1+0x20c] ;  /* 0x00020c0001507983 */ /* 0x002ea80000100800 */
[----:B------:R-:W2:Y:S04]  /*75f0*/  LDL R8, [R1+0x210] ;  /* 0x0002100001087983 */ /* 0x000ea80000100800 */
[----:B------:R-:W2:Y:S04]  /*7600*/  LDL R82, [R1+0x214] ;  /* 0x0002140001527983 */ /* 0x000ea80000100800 */
[----:B----4-:R-:W4:Y:S04]  /*7610*/  LDL R84, [R1+0x218] ;  /* 0x0002180001547983 */ /* 0x010f280000100800 */
[----:B------:R-:W4:Y:S04]  /*7620*/  LDL R86, [R1+0x21c] ;  /* 0x00021c0001567983 */ /* 0x000f280000100800 */
[----:B------:R-:W4:Y:S04]  /*7630*/  LDL R10, [R1+0x220] ;  /* 0x00022000010a7983 */ /* 0x000f280000100800 */
[----:B-----5:R-:W5:Y:S04]  /*7640*/  LDL R88, [R1+0x224] ;  /* 0x0002240001587983 */ /* 0x020f680000100800 */
[----:B------:R-:W5:Y:S04]  /*7650*/  LDL R90, [R1+0x228] ;  /* 0x00022800015a7983 */ /* 0x000f680000100800 */
[----:B---3--:R-:W3:Y:S04]  /*7660*/  LDL R92, [R1+0x22c] ;  /* 0x00022c00015c7983 */ /* 0x008ee80000100800 */
[----:B------:R-:W3:Y:S04]  /*7670*/  LDL R12, [R1+0x230] ;  /* 0x00023000010c7983 */ /* 0x000ee80000100800 */
[----:B------:R-:W3:Y:S04]  /*7680*/  LDL R94, [R1+0x234] ;  /* 0x00023400015e7983 */ /* 0x000ee80000100800 */
        /* <DEDUP_REMOVED lines=115> */
[----:B------:R-:W-:Y:S04]  /*7dc0*/  STL [R1+0x204], R76 ;  /* 0x0002044c01007387 */ /* 0x000fe80000100800 */
[----:B------:R-:W-:Y:S04]  /*7dd0*/  STL [R1+0x208], R78 ;  /* 0x0002084e01007387 */ /* 0x000fe80000100800 */
[----:B------:R-:W-:Y:S04]  /*7de0*/  STL [R1+0x20c], R80 ;  /* 0x00020c5001007387 */ /* 0x000fe80000100800 */
[----:B------:R-:W-:Y:S04]  /*7df0*/  STL [R1+0x210], R8 ;  /* 0x0002100801007387 */ /* 0x000fe80000100800 */
[----:B------:R-:W-:Y:S04]  /*7e00*/  STL [R1+0x214], R82 ;  /* 0x0002145201007387 */ /* 0x000fe80000100800 */
[----:B----4-:R-:W-:Y:S04]  /*7e10*/  STL [R1+0x218], R84 ;  /* 0x0002185401007387 */ /* 0x010fe80000100800 */
[----:B------:R-:W-:Y:S04]  /*7e20*/  STL [R1+0x21c], R86 ;  /* 0x00021c5601007387 */ /* 0x000fe80000100800 */
[----:B------:R-:W-:Y:S04]  /*7e30*/  STL [R1+0x220], R10 ;  /* 0x0002200a01007387 */ /* 0x000fe80000100800 */
[----:B-----5:R-:W-:Y:S04]  /*7e40*/  STL [R1+0x224], R88 ;  /* 0x0002245801007387 */ /* 0x020fe80000100800 */
[----:B------:R-:W-:Y:S04]  /*7e50*/  STL [R1+0x228], R90 ;  /* 0x0002285a01007387 */ /* 0x000fe80000100800 */
[----:B---3--:R-:W-:Y:S04]  /*7e60*/  STL [R1+0x22c], R92 ;  /* 0x00022c5c01007387 */ /* 0x008fe80000100800 */
        /* <DEDUP_REMOVED lines=116> */
[----:B------:R-:W-:Y:S01]  /*85b0*/  VIADD R0, R0, 0x1 ;  /* 0x0000000100007836 */ /* 0x000fe20000000000 */
[----:B------:R-:W-:Y:S01]  /*85c0*/  @!P0 LOP3.LUT R4, R4, 0x1, RZ, 0x3c, !PT ;  /* 0x0000000104048812 */ /* 0x000fe200078e3cff */
[----:B------:R-:W-:Y:S03]  /*85d0*/  BSSY B0, `(.L_x_2013) ;  /* 0x000000e000007945 */ /* 0x000fe60003800000 */
[----:B------:R0:W-:Y:S04]  /*85e0*/  STL [R1+0x1f0], R0 ;  /* 0x0001f00001007387 */ /* 0x0001e80000100800 */
[----:B------:R1:W-:Y:S01]  /*85f0*/  @!P0 STL [R1+0x1ec], R4 ;  /* 0x0001ec0401008387 */ /* 0x0003e20000100800 */
[----:B0-----:R-:W-:Y:S01]  /*8600*/  IMAD.U32 R0, RZ, RZ, UR21 ;  /* 0x00000015ff007e24 */ /* 0x001fe2000f8e00ff */
[----:B------:R-:W-:-:S02]  /*8610*/  UIADD3 UR21, UR21, -0x1, URZ ;  /* 0xffffffff15157890 */ /* 0x000fc4000fffe03f */
[----:B------:R1:W-:Y:S01]  /*8620*/  @!P0 STL [R1+0x1e8], RZ ;  /* 0x0001e8ff01008387 */ /* 0x0003e20000100800 */
[----:B------:R-:W-:Y:S06]  /*8630*/  BAR.ARV 0xf, 0x100 ;  /* 0x03c4000000007b1d */ /* 0x000fec0000002000 */
[----:B------:R-:W-:Y:S01]  /*8640*/  ISETP.GT.AND P0, PT, R0, UR20, PT ;  /* 0x0000001400007c0c */ /* 0x000fe2000bf04270 */
[----:B------:R-:W-:-:S12]  /*8650*/  @P1 BRA `(.L_x_2014) ;  /* 0x0000000000141947 */ /* 0x000fd80003800000 */
[----:B------:R-:W2:Y:S02]  /*8660*/  LDL R0, [R1+0x1e8] ;  /* 0x0001e80001007983 */ /* 0x000ea40000100800 */
[----:B--2---:R-:W-:-:S05]  /*8670*/  LEA R0, R0, UR39, 0x3 ;  /* 0x0000002700007c11 */ /* 0x004fca000f8e18ff */
[----:B------:R-:W-:-:S05]  /*8680*/  VIADD R0, R0, 0x38860 ;  /* 0x0003886000007836 */ /* 0x000fca0000000000 */
[----:B------:R-:W-:-:S04]  /*8690*/  PRMT R0, RZ, 0x654, R0 ;  /* 0x00000654ff007816 */ /* 0x000fc80000000000 */
[----:B------:R0:W-:Y:S03]  /*86a0*/  SYNCS.ARRIVE.TRANS64.RED.A1T0 RZ, [R0+URZ], RZ ;  /* 0x000000ff00ff79a7 */ /* 0x0001e6000810043f */
.L_x_2014:
[----:B------:R-:W-:Y:S05]  /*86b0*/  BSYNC B0 ;  /* 0x0000000000007941 */ /* 0x000fea0003800000 */
.L_x_2013:
[----:B------:R-:W-:Y:S05]  /*86c0*/  @P0 BRA `(.L_x_2015) ;  /* 0xffffffc0009c0947 */ /* 0x000fea000383ffff */
.L_x_2012:
[----:B------:R-:W2:Y:S04]  /*86d0*/  LDL R137, [R1+0x1e8] ;  /* 0x0001e80001897983 */ /* 0x000ea80000100800 */
[----:B------:R-:W3:Y:S04]  /*86e0*/  LDL.64 R126, [R1+0x250] ;  /* 0x00025000017e7983 */ /* 0x000ee80000100a00 */
[----:B------:R-:W4:Y:S04]  /*86f0*/  LDL.64 R106, [R1+0x2b0] ;  /* 0x0002b000016a7983 */ /* 0x000f280000100a00 */
[----:B-1----:R-:W5:Y:S04]  /*8700*/  LDL.64 R4, [R1+0x300] ;  /* 0x0003000001047983 */ /* 0x002f680000100a00 */
        /* <DEDUP_REMOVED lines=61> */
[----:B------:R-:W5:Y:S04]  /*8ae0*/  LDL R136, [R1+0x1f0] ;  /* 0x0001f00001887983 */ /* 0x000f680000100800 */
[----:B0-----:R-:W5:Y:S01]  /*8af0*/  LDL R0, [R1+0x1e8] ;  /* 0x0001e80001007983 */ /* 0x001f620000100800 */
[----:B--2---:R-:W-:-:S05]  /*8b00*/  IMAD R137, R137, 0x40, R158 ;  /* 0x0000004089897824 */ /* 0x004fca00078e029e */
[----:B------:R-:W-:Y:S01]  /*8b10*/  LEA R138, R137, UR39, 0x2 ;  /* 0x00000027898a7c11 */ /* 0x000fe2000f8e10ff */
[----:B------:R-:W-:Y:S06]  /*8b20*/  BAR.SYNC.DEFER_BLOCKING 0xe, 0x100 ;  /* 0x0384000000007b1d */ /* 0x000fec0000010000 */
[----:B------:R-:W3:Y:S02]  /*8b30*/  LDS R137, [R138+0x38400] ;  /* 0x038400008a897984 */ /* 0x000ee40000000800 */
[C---:B---3--:R-:W-:Y:S01]  /*8b40*/  FMUL.FTZ R127, R137.reuse, R127 ;  /* 0x0000007f897f7220 */ /* 0x048fe20000410000 */
[----:B------:R-:W-:-:S05]  /*8b50*/  FMUL.FTZ R126, R137, R126 ;  /* 0x0000007e897e7220 */ /* 0x000fca0000410000 */
[----:B------:R4:W-:Y:S02]  /*8b60*/  STL.64 [R1+0x250], R126 ;  /* 0x0002507e01007387 */ /* 0x0009e40000100a00 */
[C---:B----4-:R-:W-:Y:S02]  /*8b70*/  FMUL.FTZ R126, R137.reuse, R106 ;  /* 0x0000006a897e7220 */ /* 0x050fe40000410000 */
[----:B------:R-:W0:Y:S01]  /*8b80*/  LDS R106, [R138+0x38420] ;  /* 0x038420008a6a7984 */ /* 0x000e220000000800 */
[C---:B-----5:R-:W-:Y:S01]  /*8b90*/  FMUL.FTZ R5, R137.reuse, R5 ;  /* 0x0000000589057220 */ /* 0x060fe20000410000 */
[C---:B------:R-:W-:Y:S01]  /*8ba0*/  FMUL.FTZ R4, R137.reuse, R4 ;  /* 0x0000000489047220 */ /* 0x040fe20000410000 */
[C---:B------:R-:W-:Y:S01]  /*8bb0*/  FMUL.FTZ R141, R137.reuse, R141 ;  /* 0x0000008d898d7220 */ /* 0x040fe20000410000 */
[C---:B------:R-:W-:Y:S01]  /*8bc0*/  FMUL.FTZ R140, R137.reuse, R140 ;  /* 0x0000008c898c7220 */ /* 0x040fe20000410000 */
[C---:B------:R-:W-:Y:S01]  /*8bd0*/  FMUL.FTZ R135, R137.reuse, R135 ;  /* 0x0000008789877220 */ /* 0x040fe20000410000 */
[C---:B------:R-:W-:Y:S01]  /*8be0*/  FMUL.FTZ R134, R137.reuse, R134 ;  /* 0x0000008689867220 */ /* 0x040fe20000410000 */
[----:B------:R1:W-:Y:S01]  /*8bf0*/  STL.64 [R1+0x300], R4 ;  /* 0x0003000401007387 */ /* 0x0003e20000100a00 */
        /* <DEDUP_REMOVED lines=119> */
[----:B------:R-:W-:-:S02]  /*9370*/  VIADD R136, R136, 0x1 ;  /* 0x0000000188887836 */ /* 0x000fc40000000000 */
[----:B-1----:R-:W-:Y:S01]  /*9380*/  VIADD R4, R0, 0x1 ;  /* 0x0000000100047836 */ /* 0x002fe20000000000 */
[----:B------:R0:W-:Y:S04]  /*9390*/  STL.64 [R1+0x200], R140 ;  /* 0x0002008c01007387 */ /* 0x0001e80000100a00 */
        /* <DEDUP_REMOVED lines=61> */
[----:B------:R0:W-:Y:S04]  /*9770*/  STL [R1+0x1f0], R136 ;  /* 0x0001f08801007387 */ /* 0x0001e80000100800 */
[----:B------:R0:W-:Y:S01]  /*9780*/  STL [R1+0x1e8], R4 ;  /* 0x0001e80401007387 */ /* 0x0001e20000100800 */
[----:B------:R-:W-:Y:S06]  /*9790*/  BAR.ARV 0xf, 0x100 ;  /* 0x03c4000000007b1d */ /* 0x000fec0000002000 */
[----:B------:R-:W-:Y:S01]  /*97a0*/  ISETP.NE.AND P0, PT, R4, 0x2, PT ;  /* 0x000000020400780c */ /* 0x000fe20003f05270 */
[----:B------:R-:W-:Y:S01]  /*97b0*/  BSSY B0, `(.L_x_2016) ;  /* 0x0000007000007945 */ /* 0x000fe20003800000 */
[----:B------:R-:W-:-:S11]  /*97c0*/  IMAD.MOV.U32 R0, RZ, RZ, 0x1 ;  /* 0x00000001ff007424 */ /* 0x000fd600078e00ff */
[----:B0-----:R-:W-:Y:S05]  /*97d0*/  @P0 BRA `(.L_x_2017) ;  /* 0x0000000000100947 */ /* 0x001fea0003800000 */
[----:B------:R-:W2:Y:S04]  /*97e0*/  LDL R4, [R1+0x1ec] ;  /* 0x0001ec0001047983 */ /* 0x000ea80000100800 */
[----:B------:R0:W-:Y:S01]  /*97f0*/  STL [R1+0x1e8], RZ ;  /* 0x0001e8ff01007387 */ /* 0x0001e20000100800 */
[----:B--2---:R-:W-:-:S05]  /*9800*/  LOP3.LUT R4, R4, 0x1, RZ, 0x3c, !PT ;  /* 0x0000000104047812 */ /* 0x004fca00078e3cff */
[----:B------:R0:W-:Y:S02]  /*9810*/  STL [R1+0x1ec], R4 ;  /* 0x0001ec0401007387 */ /* 0x0001e40000100800 */
.L_x_2017:
[----:B------:R-:W-:Y:S05]  /*9820*/  BSYNC B0 ;  /* 0x0000000000007941 */ /* 0x000fea0003800000 */
.L_x_2016:
[----:B------:R-:W-:Y:S05]  /*9830*/  BRA `(.L_x_2009) ;  /* 0x0000021c00247947 */ /* 0x000fea0003800000 */
.L_x_2002:
[----:B------:R-:W0:Y:S01]  /*9840*/  S2R R4, SR_TID.X ;  /* 0x0000000000047919 */ /* 0x000e220000002100 */
[----:B------:R-:W-:Y:S01]  /*9850*/  UISETP.NE.AND UP0, UPT, UR38, URZ, UPT ;  /* 0x0000003f2600728c */ /* 0x000fe2000bf05270 */
[----:B------:R-:W-:Y:S01]  /*9860*/  IMAD.MOV.U32 R10, RZ, RZ, 0x1 ;  /* 0x00000001ff0a7424 */ /* 0x000fe200078e00ff */
[----:B------:R-:W-:Y:S01]  /*9870*/  UMOV UR4, 0x1 ;  /* 0x0000000100047882 */ /* 0x000fe20000000000 */
[----:B------:R-:W-:Y:S01]  /*9880*/  UIADD3 UR8, UP3, UR36, 0x38860, URZ ;  /* 0x0003886024087890 */ /* 0x000fe2000ff7e03f */
[----:B------:R-:W-:Y:S01]  /*9890*/  IMAD.MOV.U32 R11, RZ, RZ, RZ ;  /* 0x000000ffff0b7224 */ /* 0x000fe200078e00ff */
[----:B------:R-:W-:Y:S01]  /*98a0*/  USEL UR4, UR4, 0x2, !UP0 ;  /* 0x0000000204047887 */ /* 0x000fe2000c000000 */
[----:B-1----:R-:W-:Y:S01]  /*98b0*/  IMAD.U32 R0, RZ, RZ, UR40 ;  /* 0x00000028ff007e24 */ /* 0x002fe2000f8e00ff */
[----:B------:R-:W-:Y:S01]  /*98c0*/  UIADD3.X UR9, URZ, UR37, URZ, UP3, !UPT ;  /* 0x000000253f097290 */ /* 0x000fe20009ffe43f */
[----:B------:R-:W-:Y:S01]  /*98d0*/  IMAD.MOV.U32 R5, RZ, RZ, 0x80 ;  /* 0x00000080ff057424 */ /* 0x000fe200078e00ff */
[----:B------:R-:W-:Y:S01]  /*98e0*/  UIADD3 UR6, UP1, UR36, 0x38830, URZ ;  /* 0x0003883024067890 */ /* 0x000fe2000ff3e03f */
[----:B------:R1:W-:Y:S01]  /*98f0*/  STL.64 [R1+0x60], R10 ;  /* 0x0000600a01007387 */ /* 0x0003e20000100a00 */
[----:B------:R-:W-:Y:S01]  /*9900*/  IMAD.U32 R9, RZ, RZ, UR4 ;  /* 0x00000004ff097e24 */ /* 0x000fe2000f8e00ff */
[----:B------:R-:W-:Y:S01]  /*9910*/  UIADD3 UR4, UP2, UR36, 0x38850, URZ ;  /* 0x0003885024047890 */ /* 0x000fe2000ff5e03f */
[----:B------:R-:W-:Y:S01]  /*9920*/  IMAD.MOV.U32 R6, RZ, RZ, 0x1 ;  /* 0x00000001ff067424 */ /* 0x000fe200078e00ff */
[----:B------:R-:W-:Y:S01]  /*9930*/  UIADD3 UR7, UP0, UR36, 0x38840, URZ ;  /* 0x0003884024077890 */ /* 0x000fe2000ff1e03f */
[----:B------:R2:W-:Y:S01]  /*9940*/  STL [R1+0x70], R0 ;  /* 0x0000700001007387 */ /* 0x0005e20000100800 */
[----:B------:R-:W-:Y:S01]  /*9950*/  ULDC UR10, c[0x0][0x448] ;  /* 0x00011200000a7ab9 */ /* 0x000fe20000000800 */
[----:B------:R-:W-:Y:S01]  /*9960*/  IMAD.MOV.U32 R7, RZ, RZ, RZ ;  /* 0x000000ffff077224 */ /* 0x000fe200078e00ff */
[----:B------:R-:W-:Y:S01]  /*9970*/  UIADD3.X UR5, URZ, UR37, URZ, UP2, !UPT ;  /* 0x000000253f057290 */ /* 0x000fe200097fe43f */
[----:B------:R-:W-:Y:S01]  /*9980*/  IMAD.MOV.U32 R8, RZ, RZ, 0x2000 ;  /* 0x00002000ff087424 */ /* 0x000fe200078e00ff */
[----:B------:R-:W-:Y:S01]  /*9990*/  STL.64 [R1], RZ ;  /* 0x000000ff01007387 */ /* 0x000fe20000100a00 */
[----:B------:R-:W-:Y:S01]  /*99a0*/  IMAD.MOV.U32 R13, RZ, RZ, R9 ;  /* 0x000000ffff0d7224 */ /* 0x000fe200078e0009 */
[----:B------:R-:W-:Y:S01]  /*99b0*/  ULDC UR45, c[0x0][0x288] ;  /* 0x0000a200002d7ab9 */ /* 0x000fe20000000800 */
[----:B-1----:R-:W-:Y:S01]  /*99c0*/  IMAD.U32 R11, RZ, RZ, UR9 ;  /* 0x00000009ff0b7e24 */ /* 0x002fe2000f8e00ff */
[----:B------:R-:W-:Y:S01]  /*99d0*/  UIADD3.X UR9, URZ, UR37, URZ, UP0, !UPT ;  /* 0x000000253f097290 */ /* 0x000fe200087fe43f */
[----:B--2---:R-:W-:Y:S01]  /*99e0*/  IMAD.U32 R0, RZ, RZ, UR4 ;  /* 0x00000004ff007e24 */ /* 0x004fe2000f8e00ff */
[----:B------:R-:W-:Y:S01]  /*99f0*/  UIADD3.X UR4, URZ, UR37, URZ, UP1, !UPT ;  /* 0x000000253f047290 */ /* 0x000fe20008ffe43f */
[----:B------:R1:W-:Y:S01]  /*9a00*/  STL.64 [R1+0x18], R8 ;  /* 0x0000180801007387 */ /* 0x0003e20000100a00 */
[----:B------:R-:W-:Y:S01]  /*9a10*/  UISETP.NE.AND UP1, UPT, UR10, 0x1, UPT ;  /* 0x000000010a00788c */ /* 0x000fe2000bf25270 */
[----:B------:R-:W-:Y:S01]  /*9a20*/  IMAD.MOV.U32 R12, RZ, RZ, 0x10000 ;  /* 0x00010000ff0c7424 */ /* 0x000fe200078e00ff */
[----:B------:R-:W-:Y:S01]  /*9a30*/  UIADD3 UR44, UR42, 0x1, -UR45 ;  /* 0x000000012a2c7890 */ /* 0x000fe2000fffe82d */
[----:B0-----:R-:W-:Y:S01]  /*9a40*/  LOP3.LUT R4, R4, 0x7f, RZ, 0xc0, !PT ;  /* 0x0000007f04047812 */ /* 0x001fe200078ec0ff */
[----:B------:R-:W-:Y:S01]  /*9a50*/  IMAD.MOV.U32 R15, RZ, RZ, 0x100 ;  /* 0x00000100ff0f7424 */ /* 0x000fe200078e00ff */
[----:B------:R-:W-:Y:S01]  /*9a60*/  STL.64 [R1+0x38], RZ ;  /* 0x000038ff01007387 */ /* 0x000fe20000100a00 */
[----:B------:R-:W-:Y:S01]  /*9a70*/  IMAD.U32 R10, RZ, RZ, UR8 ;  /* 0x00000008ff0a7e24 */ /* 0x000fe2000f8e00ff */
[----:B------:R-:W-:Y:S01]  /*9a80*/  ISETP.NE.AND P0, PT, R4, RZ, PT ;  /* 0x000000ff0400720c */ /* 0x000fe20003f05270 */
[----:B------:R-:W-:-:S03]  /*9a90*/  USHF.L.U32 UR8, UR40, 0x6, URZ ;  /* 0x0000000628087899 */ /* 0x000fc6000800063f */
[----:B------:R-:W-:Y:S01]  /*9aa0*/  SEL R4, RZ, 0x1, P0 ;  /* 0x00000001ff047807 */ /* 0x000fe20000000000 */
[----:B-1----:R-:W-:Y:S01]  /*9ab0*/  IMAD.U32 R9, RZ, RZ, UR5 ;  /* 0x00000005ff097e24 */ /* 0x002fe2000f8e00ff */
[----:B------:R-:W-:Y:S01]  /*9ac0*/  STL.64 [R1+0x68], R10 ;  /* 0x0000680a01007387 */ /* 0x000fe20000100a00 */
[----:B------:R-:W-:Y:S01]  /*9ad0*/  IMAD.MOV.U32 R8, RZ, RZ, R0 ;  /* 0x000000ffff087224 */ /* 0x000fe200078e0000 */
[----:B------:R-:W-:Y:S01]  /*9ae0*/  @UP1 ULDC UR10, c[0x0][0x450] ;  /* 0x00011400000a1ab9 */ /* 0x000fe20000000800 */
[----:B------:R-:W-:Y:S01]  /*9af0*/  IMAD.MOV.U32 R14, RZ, RZ, R4 ;  /* 0x000000ffff0e7224 */ /* 0x000fe200078e0004 */
[----:B------:R0:W-:Y:S01]  /*9b00*/  STL.128 [R1+0x20], R4 ;  /* 0x0000200401007387 */ /* 0x0001e20000100c00 */
[----:B------:R-:W-:-:S03]  /*9b10*/  IADD3 R36, P0, R2, 0x38, RZ ;  /* 0x0000003802247810 */ /* 0x000fc60007f1e0ff */
[----:B------:R1:W-:Y:S02]  /*9b20*/  STL.128 [R1+0x50], R12 ;  /* 0x0000500c01007387 */ /* 0x0003e40000100c00 */
[----:B------:R-:W-:Y:S02]  /*9b30*/  IMAD.X R37, RZ, RZ, R16, P0 ;  /* 0x000000ffff257224 */ /* 0x000fe400000e0610 */
[----:B------:R1:W-:Y:S01]  /*9b40*/  STL.128 [R1+0x40], R8 ;  /* 0x0000400801007387 */ /* 0x0003e20000100c00 */
[----:B0-----:R-:W-:Y:S01]  /*9b50*/  IMAD.U32 R6, RZ, RZ, UR6 ;  /* 0x00000006ff067e24 */ /* 0x001fe2000f8e00ff */
[----:B------:R-:W-:Y:S01]  /*9b60*/  @UP1 UIADD3 UR6, UR8, 0x3f, URZ ;  /* 0x0000003f08061890 */ /* 0x000fe2000fffe03f */
[----:B------:R-:W-:Y:S01]  /*9b70*/  IMAD.U32 R7, RZ, RZ, UR4 ;  /* 0x00000004ff077e24 */ /* 0x000fe2000f8e00ff */
[----:B------:R-:W-:Y:S01]  /*9b80*/  ULDC.64 UR4, c[0x0][0xad8] ;  /* 0x0002b60000047ab9 */ /* 0x000fe20000000a00 */
[----:B------:R-:W-:Y:S01]  /*9b90*/  IMAD.U32 R4, RZ, RZ, UR7 ;  /* 0x00000007ff047e24 */ /* 0x000fe2000f8e00ff */
[----:B------:R-:W-:Y:S01]  /*9ba0*/  UISETP.GE.AND UP0, UPT, UR5, 0x1, UPT ;  /* 0x000000010500788c */ /* 0x000fe2000bf06270 */
[----:B------:R-:W-:Y:S01]  /*9bb0*/  IMAD.U32 R5, RZ, RZ, UR9 ;  /* 0x00000009ff057e24 */ /* 0x000fe2000f8e00ff */
[----:B------:R1:W-:Y:S01]  /*9bc0*/  STL.64 [R1+0x8], R6 ;  /* 0x0000080601007387 */ /* 0x0003e20000100a00 */
[----:B------:R-:W-:Y:S01]  /*9bd0*/  @UP1 ULDC UR7, c[0x0][0x44c] ;  /* 0x0001130000071ab9 */ /* 0x000fe20000000800 */
[----:B------:R-:W-:-:S02]  /*9be0*/  UIADD3 UR9, UR8, 0x3f, URZ ;  /* 0x0000003f08097890 */ /* 0x000fc4000fffe03f */
[----:B------:R1:W-:Y:S01]  /*9bf0*/  STL.64 [R1+0x10], R4 ;  /* 0x0000100401007387 */ /* 0x0003e20000100a00 */
[----:B------:R-:W-:Y:S01]  /*9c00*/  UIMAD.WIDE.U32 UR6, UR6, UR7, URZ ;  /* 0x00000007060672a5 */ /* 0x000fe2000f8e003f */
[----:B------:R-:W-:Y:S02]  /*9c10*/  PLOP3.LUT P1, PT, PT, PT, UP0, 0x80, 0x0 ;  /* 0x000000000000781c */ /* 0x000fe40003f2f008 */
[----:B------:R1:W-:Y:S01]  /*9c20*/  STL.64 [R1+0x30], R4 ;  /* 0x0000300401007387 */ /* 0x0003e20000100a00 */
[----:B------:R-:W-:-:S04]  /*9c30*/  @UP1 USHF.R.U32.HI UR9, URZ, UR10, UR7 ;  /* 0x0000000a3f091299 */ /* 0x000fc80008011607 */
[----:B------:R-:W-:-:S04]  /*9c40*/  UIADD3 UR6, UR44, UR9, URZ ;  /* 0x000000092c067290 */ /* 0x000fc8000fffe03f */
[----:B------:R-:W-:Y:S02]  /*9c50*/  UIADD3 UR4, UR6, UR4, URZ ;  /* 0x0000000406047290 */ /* 0x000fe4000fffe03f */
[----:B------:R-:W-:Y:S10]  /*9c60*/  @!P1 BRA `(.L_x_2018) ;  /* 0x0000000000449947 */ /* 0x000ff40003800000 */
        /* <DEDUP_REMOVED lines=10> */
.L_x_2019:
[----:B------:R-:W-:-:S11]  /*9d10*/  UISETP.NE.AND UP0, UPT, UR5, 0x1, UPT ;  /* 0x000000010500788c */ /* 0x000fd6000bf05270 */
[----:B------:R-:W-:Y:S02]  /*9d20*/  @UP0 ULDC.64 UR10, c[0x0][0xae0] ;  /* 0x0002b800000a0ab9 */ /* 0x000fe40000000a00 */
[----:B------:R-:W-:-:S04]  /*9d30*/  UIMAD.WIDE.U32 UR6, UR9, UR10, URZ ;  /* 0x0000000a090672a5 */ /* 0x000fc8000f8e003f */
[----:B------:R-:W-:-:S12]  /*9d40*/  @UP0 USHF.R.U32.HI UR9, URZ, UR11, UR7 ;  /* 0x0000000b3f090299 */ /* 0x000fd80008011607 */
.L_x_2020:
[----:B------:R-:W-:-:S04]  /*9d50*/  UIMAD UR9, UR9, UR5, UR5 ;  /* 0x00000005090972a4 */ /* 0x000fc8000f8e0205 */
[----:B------:R-:W-:-:S04]  /*9d60*/  UISETP.LT.AND UP0, UPT, UR4, UR9, UPT ;  /* 0x000000090400728c */ /* 0x000fc8000bf01270 */
[----:B------:R-:W-:-:S12]  /*9d70*/  USEL UR4, UR4, UR9, UP0 ;  /* 0x0000000904047287 */ /* 0x000fd80008000000 */
.L_x_2018:
[----:B------:R-:W-:Y:S02]  /*9d80*/  UIADD3 UR10, UR42, 0x3f, URZ ;  /* 0x0000003f2a0a7890 */ /* 0x000fe4000fffe03f */
        /* <DEDUP_REMOVED lines=8> */
[----:B------:R-:W-:Y:S02]  /*9e10*/  UIADD3 UR45, UR42, -UR45, URZ ;  /* 0x8000002d2a2d7290 */ /* 0x000fe4000fffe03f */
        /* <DEDUP_REMOVED lines=19> */
.L_x_2022:
[----:B------:R-:W-:-:S11]  /*9f50*/  UISETP.NE.AND UP0, UPT, UR5, 0x1, UPT ;  /* 0x000000010500788c */ /* 0x000fd6000bf05270 */
[----:B------:R-:W-:Y:S02]  /*9f60*/  @UP0 ULDC.64 UR10, c[0x0][0xae0] ;  /* 0x0002b800000a0ab9 */ /* 0x000fe40000000a00 */
[----:B------:R-:W-:-:S04]  /*9f70*/  UIMAD.WIDE.U32 UR6, UR8, UR10, URZ ;  /* 0x0000000a080672a5 */ /* 0x000fc8000f8e003f */
[----:B------:R-:W-:-:S12]  /*9f80*/  @UP0 USHF.R.U32.HI UR8, URZ, UR11, UR7 ;  /* 0x0000000b3f080299 */ /* 0x000fd80008011607 */
.L_x_2023:
[----:B------:R-:W-:-:S04]  /*9f90*/  UIMAD UR5, UR8, UR5, URZ ;  /* 0x00000005080572a4 */ /* 0x000fc8000f8e023f */
[----:B------:R-:W-:-:S04]  /*9fa0*/  UISETP.LT.AND UP0, UPT, UR4, UR5, UPT ;  /* 0x000000050400728c */ /* 0x000fc8000bf01270 */
[----:B------:R-:W-:-:S12]  /*9fb0*/  USEL UR4, UR4, UR5, !UP0 ;  /* 0x0000000504047287 */ /* 0x000fd8000c000000 */
.L_x_2021:
[----:B------:R-:W-:Y:S01]  /*9fc0*/  USHF.R.S32.HI UR5, URZ, 0x1f, UR4 ;  /* 0x0000001f3f057899 */ /* 0x000fe20008011404 */
[----:B------:R-:W-:-:S03]  /*9fd0*/  PRMT R0, RZ, 0x7610, R0 ;  /* 0x00007610ff007816 */ /* 0x000fc60000000000 */
[----:B------:R-:W-:-:S04]  /*9fe0*/  ULEA.HI UR5, UR5, UR4, URZ, 0x6 ;  /* 0x0000000405057291 */ /* 0x000fc8000f8f303f */
[----:B------:R-:W-:-:S04]  /*9ff0*/  USHF.R.S32.HI UR5, URZ, 0x6, UR5 ;  /* 0x000000063f057899 */ /* 0x000fc80008011405 */
[----:B------:R-:W-:-:S04]  /*a000*/  UISETP.LT.AND UP0, UPT, URZ, UR5, UPT ;  /* 0x000000053f00728c */ /* 0x000fc8000bf01270 */
[----:B------:R-:W-:-:S04]  /*a010*/  USEL UR49, URZ, UR5, !UP0 ;  /* 0x000000053f317287 */ /* 0x000fc8000c000000 */
[----:B------:R-:W-:-:S06]  /*a020*/  UISETP.GT.AND UP0, UPT, UR48, UR49, UPT ;  /* 0x000000313000728c */ /* 0x000fcc000bf04270 */
[----:B------:R-:W-:-:S13]  /*a030*/  PLOP3.LUT P0, PT, PT, PT, UP0, 0x80, 0x0 ;  /* 0x000000000000781c */ /* 0x000fda0003f0f008 */
[----:B------:R-:W-:Y:S05]  /*a040*/  @!P0 BRA `(.L_x_2009) ;  /* 0x0000021400208947 */ /* 0x000fea0003800000 */
[----:B------:R-:W0:Y:S01]  /*a050*/  SHFL.IDX PT, R0, R193, RZ, 0x1f ;  /* 0x00001fffc1007589 */ /* 0x000e2200000e0000 */
[----:B------:R-:W-:Y:S01]  /*a060*/  UIADD3 UR8, UR39, 0x400, URZ ;  /* 0x0000040027087890 */ /* 0x000fe2000fffe03f */
[----:B-1----:R-:W-:Y:S01]  /*a070*/  IMAD.MOV.U32 R12, RZ, RZ, 0x1 ;  /* 0x00000001ff0c7424 */ /* 0x002fe200078e00ff */
[----:B------:R-:W-:Y:S01]  /*a080*/  UIADD3 UR5, UR39, 0x22400, URZ ;  /* 0x0002240027057890 */ /* 0x000fe2000fffe03f */
[----:B------:R-:W1:Y:S01]  /*a090*/  S2R R44, SR_TID.X ;  /* 0x00000000002c7919 */ /* 0x000e620000002100 */
[----:B------:R-:W-:Y:S01]  /*a0a0*/  UIADD3 UR4, UR39, 0x20400, URZ ;  /* 0x0002040027047890 */ /* 0x000fe2000fffe03f */
[----:B------:R-:W-:Y:S01]  /*a0b0*/  IMAD.MOV.U32 R13, RZ, RZ, RZ ;  /* 0x000000ffff0d7224 */ /* 0x000fe200078e00ff */
[----:B------:R-:W-:Y:S01]  /*a0c0*/  UIADD3 UR6, UR39, 0x26400, URZ ;  /* 0x0002640027067890 */ /* 0x000fe2000fffe03f */
[----:B------:R-:W-:Y:S01]  /*a0d0*/  IMAD.MOV.U32 R14, RZ, RZ, 0x1 ;  /* 0x00000001ff0e7424 */ /* 0x000fe200078e00ff */
[----:B------:R-:W-:Y:S01]  /*a0e0*/  USHF.R.U32.HI UR5, URZ, 0x4, UR5 ;  /* 0x000000043f057899 */ /* 0x000fe20008011605 */
[----:B------:R-:W-:Y:S01]  /*a0f0*/  IMAD.MOV.U32 R15, RZ, RZ, RZ ;  /* 0x000000ffff0f7224 */ /* 0x000fe200078e00ff */
[----:B------:R-:W-:Y:S01]  /*a100*/  USHF.R.U32.HI UR4, URZ, 0x4, UR4 ;  /* 0x000000043f047899 */ /* 0x000fe20008011604 */
[----:B------:R-:W-:Y:S01]  /*a110*/  IMAD.MOV.U32 R7, RZ, RZ, 0x40000040 ;  /* 0x40000040ff077424 */ /* 0x000fe200078e00ff */
[----:B------:R-:W-:Y:S01]  /*a120*/  USHF.R.U32.HI UR6, URZ, 0x4, UR6 ;  /* 0x000000043f067899 */ /* 0x000fe20008011606 */
[----:B------:R-:W-:Y:S01]  /*a130*/  IMAD.MOV.U32 R9, RZ, RZ, 0x40000040 ;  /* 0x40000040ff097424 */ /* 0x000fe200078e00ff */
[----:B------:R-:W-:Y:S01]  /*a140*/  USHF.R.U32.HI UR7, URZ, 0x4, UR8 ;  /* 0x000000043f077899 */ /* 0x000fe20008011608 */
[----:B------:R2:W-:Y:S01]  /*a150*/  STL.128 [R1+0x80], R12 ;  /* 0x0000800c01007387 */ /* 0x0005e20000100c00 */
[----:B------:R-:W-:Y:S01]  /*a160*/  ULOP3.LUT UR5, UR5, 0x3fff, URZ, 0xc0, !UPT ;  /* 0x00003fff05057892 */ /* 0x000fe2000f8ec03f */
[----:B------:R-:W-:Y:S01]  /*a170*/  IMAD.MOV.U32 R11, RZ, RZ, 0x40000040 ;  /* 0x40000040ff0b7424 */ /* 0x000fe200078e00ff */
[----:B------:R-:W-:Y:S01]  /*a180*/  ULOP3.LUT UR4, UR4, 0x3fff, URZ, 0xc0, !UPT ;  /* 0x00003fff04047892 */ /* 0x000fe2000f8ec03f */
[C---:B------:R-:W-:Y:S01]  /*a190*/  IADD3 R34, P0, R2.reuse, 0xa8, RZ ;  /* 0x000000a802227810 */ /* 0x040fe20007f1e0ff */
[----:B------:R-:W-:Y:S01]  /*a1a0*/  ULOP3.LUT UR6, UR6, 0x3fff, URZ, 0xc0, !UPT ;  /* 0x00003fff06067892 */ /* 0x000fe2000f8ec03f */
[----:B------:R-:W-:Y:S01]  /*a1b0*/  IADD3 R33, P1, R2, 0xa0, RZ ;  /* 0x000000a002217810 */ /* 0x000fe20007f3e0ff */
[----:B------:R-:W-:Y:S01]  /*a1c0*/  ULOP3.LUT UR7, UR7, 0x3fff, URZ, 0xc0, !UPT ;  /* 0x00003fff07077892 */ /* 0x000fe2000f8ec03f */
[----:B0-----:R-:W-:Y:S01]  /*a1d0*/  LEA.HI R3, R0, R0, RZ, 0x1 ;  /* 0x0000000000037211 */ /* 0x001fe200078f08ff */
[----:B------:R-:W-:Y:S01]  /*a1e0*/  ULOP3.LUT UR5, UR5, 0x10000, URZ, 0xfc, !UPT ;  /* 0x0001000005057892 */ /* 0x000fe2000f8efc3f */
[C---:B------:R-:W-:Y:S01]  /*a1f0*/  IADD3 R154, P2, R2.reuse, 0x98, RZ ;  /* 0x00000098029a7810 */ /* 0x040fe20007f5e0ff */
[----:B------:R-:W-:Y:S01]  /*a200*/  ULOP3.LUT UR4, UR4, 0x10000, URZ, 0xfc, !UPT ;  /* 0x0001000004047892 */ /* 0x000fe2000f8efc3f */
[----:B------:R-:W-:Y:S01]  /*a210*/  LOP3.LUT R3, R3, 0x6, RZ, 0xc0, !PT ;  /* 0x0000000603037812 */ /* 0x000fe200078ec0ff */
[----:B------:R-:W-:Y:S01]  /*a220*/  ULOP3.LUT UR6, UR6, 0x10000, URZ, 0xfc, !UPT ;  /* 0x0001000006067892 */ /* 0x000fe2000f8efc3f */
[----:B------:R-:W-:Y:S01]  /*a230*/  IADD3 R24, P3, R2, 0x94, RZ ;  /* 0x0000009402187810 */ /* 0x000fe20007f7e0ff */
[----:B------:R-:W-:Y:S01]  /*a240*/  ULOP3.LUT UR7, UR7, 0x10000, URZ, 0xfc, !UPT ;  /* 0x0001000007077892 */ /* 0x000fe2000f8efc3f */
[----:B--2---:R-:W-:Y:S01]  /*a250*/  IMAD.MOV.U32 R13, RZ, RZ, 0x40000040 ;  /* 0x40000040ff0d7424 */ /* 0x004fe200078e00ff */
[----:B------:R-:W-:Y:S01]  /*a260*/  UIADD3 UR9, UP0, UR36, 0x38400, URZ ;  /* 0x0003840024097890 */ /* 0x000fe2000ff1e03f */
[----:B------:R-:W-:Y:S01]  /*a270*/  IMAD.IADD R0, R0, 0x1, -R3 ;  /* 0x0000000100007824 */ /* 0x000fe200078e0a03 */
[----:B------:R-:W-:Y:S01]  /*a280*/  IADD3 R32, P4, R2, 0x88, RZ ;  /* 0x0000008802207810 */ /* 0x000fe20007f9e0ff */
[----:B-1----:R-:W-:Y:S01]  /*a290*/  VIADD R8, R44, 0xffffff80 ;  /* 0xffffff802c087836 */ /* 0x002fe20000000000 */
[----:B------:R-:W-:Y:S01]  /*a2a0*/  UIADD3.X UR10, URZ, UR37, URZ, UP0, !UPT ;  /* 0x000000253f0a7290 */ /* 0x000fe200087fe43f */
[----:B------:R-:W-:Y:S01]  /*a2b0*/  IMAD.U32 R3, RZ, RZ, UR5 ;  /* 0x00000005ff037e24 */ /* 0x000fe2000f8e00ff */
[----:B------:R-:W-:Y:S01]  /*a2c0*/  LEA R0, R0, UR8, 0xf ;  /* 0x0000000800007c11 */ /* 0x000fe2000f8e78ff */
[----:B------:R-:W-:Y:S01]  /*a2d0*/  IMAD.U32 R6, RZ, RZ, UR4 ;  /* 0x00000004ff067e24 */ /* 0x000fe2000f8e00ff */
[----:B------:R0:W-:Y:S01]  /*a2e0*/  STL [R1+0x94], R8 ;  /* 0x0000940801007387 */ /* 0x0001e20000100800 */
[----:B------:R-:W-:Y:S01]  /*a2f0*/  IMAD.U32 R12, RZ, RZ, UR6 ;  /* 0x00000006ff0c7e24 */ /* 0x000fe2000f8e00ff */
[----:B------:R-:W-:Y:S01]  /*a300*/  SHF.R.U32.HI R0, RZ, 0x4, R0 ;  /* 0x00000004ff007819 */ /* 0x000fe20000011600 */
[----:B------:R-:W-:Y:S01]  /*a310*/  IMAD.U32 R14, RZ, RZ, UR7 ;  /* 0x00000007ff0e7e24 */ /* 0x000fe2000f8e00ff */
[----:B------:R-:W-:Y:S01]  /*a320*/  UIADD3 UR4, UR39, 0x36400, URZ ;  /* 0x0003640027047890 */ /* 0x000fe2000fffe03f */
[----:B------:R-:W-:Y:S01]  /*a330*/  IMAD.MOV.U32 R15, RZ, RZ, 0x40000040 ;  /* 0x40000040ff0f7424 */ /* 0x000fe200078e00ff */
[----:B------:R-:W-:Y:S01]  /*a340*/  LOP3.LUT R0, R0, 0x3fff, RZ, 0xc0, !PT ;  /* 0x00003fff00007812 */ /* 0x000fe200078ec0ff */
[----:B------:R-:W-:Y:S01]  /*a350*/  STL.64 [R1+0x98], R6 ;  /* 0x0000980601007387 */ /* 0x000fe20000100a00 */
[----:B------:R-:W-:Y:S01]  /*a360*/  ULOP3.LUT UP0, URZ, UR4, 0x3ff, URZ, 0xc0, !UPT ;  /* 0x000003ff043f7892 */ /* 0x000fe2000f80c03f */
[----:B------:R-:W-:Y:S01]  /*a370*/  IMAD.U32 R4, RZ, RZ, UR9 ;  /* 0x00000009ff047e24 */ /* 0x000fe2000f8e00ff */
[----:B------:R-:W-:Y:S01]  /*a380*/  LOP3.LUT R0, R0, 0x2000000, RZ, 0xfc, !PT ;  /* 0x0200000000007812 */ /* 0x000fe200078efcff */
[----:B0-----:R-:W-:Y:S01]  /*a390*/  IMAD.MOV.U32 R8, RZ, RZ, R3 ;  /* 0x000000ffff087224 */ /* 0x001fe200078e0003 */
[----:B------:R-:W-:Y:S01]  /*a3a0*/  STL.128 [R1+0xb0], R12 ;  /* 0x0000b00c01007387 */ /* 0x000fe20000100c00 */
[----:B------:R-:W-:Y:S01]  /*a3b0*/  IMAD.U32 R5, RZ, RZ, UR10 ;  /* 0x0000000aff057e24 */ /* 0x000fe2000f8e00ff */
[----:B------:R-:W-:Y:S01]  /*a3c0*/  PLOP3.LUT P6, PT, PT, PT, UP0, 0x80, 0x0 ;  /* 0x000000000000781c */ /* 0x000fe20003fcf008 */
[----:B------:R-:W-:Y:S01]  /*a3d0*/  IMAD.MOV.U32 R10, RZ, RZ, R0 ;  /* 0x000000ffff0a7224 */ /* 0x000fe200078e0000 */
[----:B------:R-:W-:Y:S01]  /*a3e0*/  IADD3 R26, P5, R2, 0x78, RZ ;  /* 0x00000078021a7810 */ /* 0x000fe20007fbe0ff */
[----:B------:R-:W-:Y:S01]  /*a3f0*/  IMAD.MOV.U32 R0, RZ, RZ, R229 ;  /* 0x000000ffff007224 */ /* 0x000fe200078e00e5 */
[----:B------:R0:W-:Y:S01]  /*a400*/  STL.64 [R1+0x78], R4 ;  /* 0x0000780401007387 */ /* 0x0001e20000100a00 */
[----:B------:R-:W-:-:S02]  /*a410*/  IMAD.MOV.U32 R3, RZ, RZ, R232 ;  /* 0x000000ffff037224 */ /* 0x000fc400078e00e8 */
[--C-:B------:R-:W-:Y:S01]  /*a420*/  IMAD.X R45, RZ, RZ, R16.reuse, P0 ;  /* 0x000000ffff2d7224 */ /* 0x100fe200000e0610 */
[----:B------:R1:W-:Y:S01]  /*a430*/  STL.128 [R1+0xa0], R8 ;  /* 0x0000a00801007387 */ /* 0x0003e20000100c00 */
[--C-:B------:R-:W-:Y:S02]  /*a440*/  IMAD.X R42, RZ, RZ, R16.reuse, P1 ;  /* 0x000000ffff2a7224 */ /* 0x100fe400008e0610 */
[--C-:B------:R-:W-:Y:S02]  /*a450*/  IMAD.X R155, RZ, RZ, R16.reuse, P2 ;  /* 0x000000ffff9b7224 */ /* 0x100fe400010e0610 */
[--C-:B------:R-:W-:Y:S02]  /*a460*/  IMAD.X R25, RZ, RZ, R16.reuse, P3 ;  /* 0x000000ffff197224 */ /* 0x100fe400018e0610 */
[----:B------:R-:W-:Y:S02]  /*a470*/  IMAD.X R43, RZ, RZ, R16, P4 ;  /* 0x000000ffff2b7224 */ /* 0x000fe400020e0610 */
[----:B0-----:R-:W-:-:S02]  /*a480*/  IMAD.MOV.U32 R4, RZ, RZ, R230 ;  /* 0x000000ffff047224 */ /* 0x001fc400078e00e6 */
[----:B------:R-:W-:Y:S01]  /*a490*/  IMAD.X R27, RZ, RZ, R16, P5 ;  /* 0x000000ffff1b7224 */ /* 0x000fe200028e0610 */
[----:B------:R-:W-:Y:S06]  /*a4a0*/  @!P6 BRA `(.L_x_2024) ;  /* 0x000000000070e947 */ /* 0x000fec0003800000 */
[----:B------:R-:W-:Y:S01]  /*a4b0*/  MOV R0, 0x0 ;  /* 0x0000000000007802 */ /* 0x000fe20000000f00 */
[----:B------:R-:W-:Y:S01]  /*a4c0*/  ULDC.64 UR4, c[0x4][0x90] ;  /* 0x0100240000047ab9 */ /* 0x000fe20000000a00 */
[----:B------:R-:W-:Y:S01]  /*a4d0*/  ULDC.64 UR6, c[0x4][0x20] ;  /* 0x0100080000067ab9 */ /* 0x000fe20000000a00 */
[----:B------:R-:W-:Y:S01]  /*a4e0*/  IMAD.U32 R4, RZ, RZ, UR4 ;  /* 0x00000004ff047e24 */ /* 0x000fe2000f8e00ff */
[----:B------:R0:W2:Y:S01]  /*a4f0*/  LDC.64 R14, c[0x4][R0] ;  /* 0x01000000000e7b82 */ /* 0x0000a20000000a00 */
[----:B------:R-:W-:Y:S01]  /*a500*/  IMAD.U32 R5, RZ, RZ, UR5 ;  /* 0x00000005ff057e24 */ /* 0x000fe2000f8e00ff */
[----:B------:R-:W-:Y:S01]  /*a510*/  ULDC.64 UR4, c[0x4][0x98] ;  /* 0x0100260000047ab9 */ /* 0x000fe20000000a00 */
[----:B-1----:R-:W-:Y:S02]  /*a520*/  IMAD.U32 R10, RZ, RZ, UR6 ;  /* 0x00000006ff0a7e24 */ /* 0x002fe4000f8e00ff */
[----:B------:R-:W-:Y:S02]  /*a530*/  IMAD.U32 R6, RZ, RZ, UR4 ;  /* 0x00000004ff067e24 */ /* 0x000fe4000f8e00ff */
[----:B------:R-:W-:-:S02]  /*a540*/  IMAD.U32 R7, RZ, RZ, UR5 ;  /* 0x00000005ff077e24 */ /* 0x000fc4000f8e00ff */
[----:B------:R-:W-:Y:S02]  /*a550*/  IMAD.U32 R11, RZ, RZ, UR7 ;  /* 0x00000007ff0b7e24 */ /* 0x000fe4000f8e00ff */
[----:B------:R-:W-:Y:S02]  /*a560*/  IMAD.MOV.U32 R8, RZ, RZ, 0x70 ;  /* 0x00000070ff087424 */ /* 0x000fe400078e00ff */
[----:B------:R-:W-:Y:S02]  /*a570*/  IMAD.MOV.U32 R12, RZ, RZ, 0x1 ;  /* 0x00000001ff0c7424 */ /* 0x000fe400078e00ff */
[----:B0-----:R-:W-:-:S07]  /*a580*/  IMAD.MOV.U32 R13, RZ, RZ, RZ ;  /* 0x000000ffff0d7224 */ /* 0x001fce00078e00ff */
[----:B------:R-:W-:-:S07]  /*a590*/  LEPC R20, `(.L_x_2025) ;  /* 0x000000001014794e */ /* 0x000fce0000000000 */
[----:B--2---:R-:W-:Y:S05]  /*a5a0*/  CALL.ABS.NOINC R14 ;  /* 0x000000000e007343 */ /* 0x004fea0003c00000 */
.L_x_2025:
[----:B------:R-:W2:Y:S02]  /*a5b0*/  LDL R7, [R1+0x94] ;  /* 0x0000940001077983 */ /* 0x000ea40000100800 */
[----:B--2---:R-:W-:-:S04]  /*a5c0*/  SHF.R.S32.HI R0, RZ, 0x1f, R7 ;  /* 0x0000001fff007819 */ /* 0x004fc80000011407 */
[CC--:B------:R-:W-:Y:S02]  /*a5d0*/  LEA.HI R3, R0.reuse, R7.reuse, RZ, 0x4 ;  /* 0x0000000700037211 */ /* 0x0c0fe400078f20ff */
[----:B------:R-:W-:Y:S02]  /*a5e0*/  LEA.HI R0, R0, R7, RZ, 0x5 ;  /* 0x0000000700007211 */ /* 0x000fe400078f28ff */
[----:B------:R-:W-:Y:S02]  /*a5f0*/  SHF.R.S32.HI R4, RZ, 0x4, R3 ;  /* 0x00000004ff047819 */ /* 0x000fe40000011403 */
[----:B------:R-:W-:Y:S02]  /*a600*/  SHF.R.S32.HI R0, RZ, 0x5, R0 ;  /* 0x00000005ff007819 */ /* 0x000fe40000011400 */
[C---:B------:R-:W-:Y:S02]  /*a610*/  LEA.HI R5, R3.reuse, R4, RZ, 0x1 ;  /* 0x0000000403057211 */ /* 0x040fe400078f08ff */
[----:B------:R-:W-:-:S02]  /*a620*/  LOP3.LUT R3, R3, 0xfffffff0, RZ, 0xc0, !PT ;  /* 0xfffffff003037812 */ /* 0x000fc400078ec0ff */
[----:B------:R-:W-:-:S05]  /*a630*/  LOP3.LUT R5, R5, 0x1ffffffe, RZ, 0xc0, !PT ;  /* 0x1ffffffe05057812 */ /* 0x000fca00078ec0ff */
[----:B------:R-:W-:Y:S02]  /*a640*/  IMAD.IADD R5, R4, 0x1, -R5 ;  /* 0x0000000104057824 */ /* 0x000fe400078e0a05 */
[----:B------:R-:W-:Y:S02]  /*a650*/  IMAD.IADD R4, R7, 0x1, -R3 ;  /* 0x0000000107047824 */ /* 0x000fe400078e0a03 */
[----:B------:R-:W-:-:S07]  /*a660*/  IMAD.SHL.U32 R3, R5, 0x8, RZ ;  /* 0x0000000805037824 */ /* 0x000fce00078e00ff */
.L_x_2024:
[----:B------:R-:W2:Y:S01]  /*a670*/  LDL R35, [R1+0x1f4] ;  /* 0x0001f40001237983 */ /* 0x000ea20000100800 */
[----:B------:R-:W-:Y:S01]  /*a680*/  SHF.R.S32.HI R5, RZ, 0x1f, R4 ;  /* 0x0000001fff057819 */ /* 0x000fe20000011404 */
[----:B------:R-:W0:Y:S01]  /*a690*/  LDC.64 R30, c[0x0][0xad0] ;  /* 0x0002b400ff1e7b82 */ /* 0x000e220000000a00 */
[C---:B------:R-:W-:Y:S01]  /*a6a0*/  IADD3 R6, P1, R2.reuse, 0x90, RZ ;  /* 0x0000009002067810 */ /* 0x040fe20007f3e0ff */
[----:B-1----:R-:W-:Y:S01]  /*a6b0*/  IMAD.MOV.U32 R11, RZ, RZ, 0x10 ;  /* 0x00000010ff0b7424 */ /* 0x002fe200078e00ff */
[----:B------:R-:W-:Y:S01]  /*a6c0*/  LEA.HI R5, R5, R4, RZ, 0x3 ;  /* 0x0000000405057211 */ /* 0x000fe200078f18ff */
[----:B------:R1:W-:Y:S01]  /*a6d0*/  STL.64 [R1+0xe0], R26 ;  /* 0x0000e01a01007387 */ /* 0x0003e20000100a00 */
[----:B------:R-:W-:Y:S01]  /*a6e0*/  IADD3 R38, P2, R2, 0xd0, RZ ;  /* 0x000000d002267810 */ /* 0x000fe20007f5e0ff */
[--C-:B------:R-:W-:Y:S01]  /*a6f0*/  IMAD.X R9, RZ, RZ, R16.reuse, P1 ;  /* 0x000000ffff097224 */ /* 0x100fe200008e0610 */
[C---:B------:R-:W-:Y:S01]  /*a700*/  LOP3.LUT R7, R5.reuse, 0xfffffff8, RZ, 0xc0, !PT ;  /* 0xfffffff805077812 */ /* 0x040fe200078ec0ff */
[----:B------:R-:W-:Y:S01]  /*a710*/  IMAD.SHL.U32 R5, R5, 0x40, RZ ;  /* 0x0000004005057824 */ /* 0x000fe200078e00ff */
[----:B------:R-:W3:Y:S01]  /*a720*/  LDC.64 R40, c[0x0][0xad8] ;  /* 0x0002b600ff287b82 */ /* 0x000ee20000000a00 */
[--C-:B------:R-:W-:Y:S01]  /*a730*/  IMAD.X R39, RZ, RZ, R16.reuse, P2 ;  /* 0x000000ffff277224 */ /* 0x100fe200010e0610 */
[----:B------:R-:W-:Y:S01]  /*a740*/  STL.64 [R1+0xd0], R158 ;  /* 0x0000d09e01007387 */ /* 0x000fe20000100a00 */
[----:B------:R-:W-:Y:S01]  /*a750*/  IMAD.IADD R8, R4, 0x1, -R7 ;  /* 0x0000000104087824 */ /* 0x000fe200078e0a07 */
[----:B------:R-:W-:Y:S01]  /*a760*/  IADD3 R7, P0, R2, 0x11c, RZ ;  /* 0x0000011c02077810 */ /* 0x000fe20007f1e0ff */
[----:B------:R-:W-:Y:S01]  /*a770*/  IMAD.U32 R13, RZ, RZ, UR42 ;  /* 0x0000002aff0d7e24 */ /* 0x000fe2000f8e00ff */
[----:B------:R-:W-:Y:S01]  /*a780*/  LOP3.LUT R5, R5, 0xfffffe00, RZ, 0xc0, !PT ;  /* 0xfffffe0005057812 */ /* 0x000fe200078ec0ff */
[C---:B------:R-:W-:Y:S01]  /*a790*/  IMAD.SHL.U32 R4, R8.reuse, 0x40, RZ ;  /* 0x0000004008047824 */ /* 0x040fe200078e00ff */
[----:B------:R-:W4:Y:S01]  /*a7a0*/  LDC.64 R46, c[0x0][0xae0] ;  /* 0x0002b800ff2e7b82 */ /* 0x000f220000000a00 */
[----:B------:R-:W-:Y:S01]  /*a7b0*/  IMAD.X R10, RZ, RZ, R16, P0 ;  /* 0x000000ffff0a7224 */ /* 0x000fe200000e0610 */
[----:B------:R-:W-:Y:S01]  /*a7c0*/  LOP3.LUT P0, RZ, R8, 0x2, RZ, 0xc0, !PT ;  /* 0x0000000208ff7812 */ /* 0x000fe2000780c0ff */
[----:B------:R-:W-:Y:S01]  /*a7d0*/  IMAD R0, R0, 0x400, R5 ;  /* 0x0000040000007824 */ /* 0x000fe200078e0205 */
[----:B------:R-:W-:Y:S01]  /*a7e0*/  LOP3.LUT R4, R4, 0x1c0, RZ, 0xc0, !PT ;  /* 0x000001c004047812 */ /* 0x000fe200078ec0ff */
[----:B------:R-:W-:Y:S01]  /*a7f0*/  IMAD.MOV.U32 R5, RZ, RZ, R10 ;  /* 0x000000ffff057224 */ /* 0x000fe200078e000a */
[----:B------:R-:W-:Y:S01]  /*a800*/  LOP3.LUT P1, RZ, R8, 0x4, RZ, 0xc0, !PT ;  /* 0x0000000408ff7812 */ /* 0x000fe2000782c0ff */
[----:B------:R-:W-:Y:S01]  /*a810*/  IMAD.MOV.U32 R28, RZ, RZ, RZ ;  /* 0x000000ffff1c7224 */ /* 0x000fe200078e00ff */
[----:B------:R-:W-:Y:S01]  /*a820*/  LOP3.LUT R3, R4, 0x8, R3, 0xf8, !PT ;  /* 0x0000000804037812 */ /* 0x000fe200078ef803 */
[----:B------:R-:W5:Y:S01]  /*a830*/  LDC R12, c[0x0][0x288] ;  /* 0x0000a200ff0c7b82 */ /* 0x000f620000000800 */
[----:B------:R-:W-:Y:S01]  /*a840*/  SHF.R.U32.HI R4, RZ, 0x3, R4 ;  /* 0x00000003ff047819 */ /* 0x000fe20000011604 */
[----:B------:R-:W-:Y:S01]  /*a850*/  STL.64 [R1+0xd8], R38 ;  /* 0x0000d82601007387 */ /* 0x000fe20000100a00 */
[----:B-1----:R-:W-:Y:S01]  /*a860*/  IADD3 R26, P3, R2, 0xc0, RZ ;  /* 0x000000c0021a7810 */ /* 0x002fe20007f7e0ff */
[----:B------:R-:W-:Y:S01]  /*a870*/  BSSY B0, `(.L_x_2026) ;  /* 0x000002c000007945 */ /* 0x000fe20003800000 */
[----:B------:R-:W-:Y:S01]  /*a880*/  LOP3.LUT R3, R3, R4, RZ, 0x3c, !PT ;  /* 0x0000000403037212 */ /* 0x000fe200078e3cff */
[----:B------:R-:W-:Y:S01]  /*a890*/  IMAD.MOV.U32 R4, RZ, RZ, R7 ;  /* 0x000000ffff047224 */ /* 0x000fe200078e0007 */
[----:B------:R-:W-:Y:S01]  /*a8a0*/  STL.U8 [R1+0xe8], RZ ;  /* 0x0000e8ff01007387 */ /* 0x000fe20000100000 */
[----:B------:R-:W-:Y:S01]  /*a8b0*/  IMAD.MOV.U32 R7, RZ, RZ, R9 ;  /* 0x000000ffff077224 */ /* 0x000fe200078e0009 */
[----:B------:R-:W1:Y:S01]  /*a8c0*/  LDC R10, c[0x0][0x450] ;  /* 0x00011400ff0a7b82 */ /* 0x000e620000000800 */
[----:B------:R-:W-:Y:S01]  /*a8d0*/  IMAD.IADD R3, R0, 0x1, R3 ;  /* 0x0000000100037824 */ /* 0x000fe200078e0203 */
[----:B------:R-:W-:Y:S01]  /*a8e0*/  STL.U8 [R1+0x140], RZ ;  /* 0x000140ff01007387 */ /* 0x000fe20000100000 */
[----:B------:R-:W-:-:S02]  /*a8f0*/  IMAD.MOV.U32 R0, RZ, RZ, 0x20 ;  /* 0x00000020ff007424 */ /* 0x000fc400078e00ff */
[----:B------:R-:W-:Y:S01]  /*a900*/  IMAD.X R27, RZ, RZ, R16, P3 ;  /* 0x000000ffff1b7224 */ /* 0x000fe200018e0610 */
[----:B------:R0:W-:Y:S01]  /*a910*/  STL.128 [R1+0x120], R4 ;  /* 0x0001200401007387 */ /* 0x0001e20000100c00 */
[----:B---3--:R-:W-:Y:S01]  /*a920*/  IMAD.MOV.U32 R29, RZ, RZ, R41 ;  /* 0x000000ffff1d7224 */ /* 0x008fe200078e0029 */
[----:B------:R-:W1:Y:S02]  /*a930*/  LDC.64 R8, c[0x0][0x448] ;  /* 0x00011200ff087b82 */ /* 0x000e640000000a00 */
[----:B------:R-:W-:Y:S01]  /*a940*/  STL.128 [R1+0x130], R24 ;  /* 0x0001301801007387 */ /* 0x000fe20000100c00 */
[----:B0-----:R-:W-:Y:S01]  /*a950*/  IMAD.U32 R6, RZ, RZ, UR36 ;  /* 0x00000024ff067e24 */ /* 0x001fe2000f8e00ff */
[----:B------:R-:W-:Y:S01]  /*a960*/  SEL R5, R0, 0xffffffe0, !P1 ;  /* 0xffffffe000057807 */ /* 0x000fe20004800000 */
[----:B------:R-:W-:Y:S01]  /*a970*/  IMAD.U32 R7, RZ, RZ, UR37 ;  /* 0x00000025ff077e24 */ /* 0x000fe2000f8e00ff */
[----:B------:R-:W-:Y:S01]  /*a980*/  SEL R4, R11, 0xfffffff0, !P0 ;  /* 0xfffffff00b047807 */ /* 0x000fe20004000000 */
[----:B------:R-:W-:-:S02]  /*a990*/  IMAD.MOV.U32 R11, RZ, RZ, R30 ;  /* 0x000000ffff0b7224 */ /* 0x000fc400078e001e */
[----:B------:R-:W-:Y:S02]  /*a9a0*/  IMAD.WIDE.U32 R14, R3, 0x2, R6 ;  /* 0x00000002030e7825 */ /* 0x000fe400078e0006 */
[----:B------:R-:W-:Y:S02]  /*a9b0*/  STL.64 [R1+0xc0], R4 ;  /* 0x0000c00401007387 */ /* 0x000fe40000100a00 */
[----:B----4-:R-:W-:Y:S01]  /*a9c0*/  IMAD.MOV.U32 R30, RZ, RZ, R46 ;  /* 0x000000ffff1e7224 */ /* 0x010fe200078e002e */
[----:B------:R-:W-:Y:S01]  /*a9d0*/  IADD3 R20, P0, R14, 0x36400, RZ ;  /* 0x000364000e147810 */ /* 0x000fe20007f1e0ff */
[----:B------:R-:W-:Y:S01]  /*a9e0*/  IMAD.MOV.U32 R14, RZ, RZ, R31 ;  /* 0x000000ffff0e7224 */ /* 0x000fe200078e001f */
[----:B-1----:R-:W-:Y:S01]  /*a9f0*/  STL.128 [R1+0x110], R8 ;  /* 0x0001100801007387 */ /* 0x002fe20000100c00 */
[----:B------:R-:W-:Y:S02]  /*aa00*/  IMAD.MOV.U32 R31, RZ, RZ, R47 ;  /* 0x000000ffff1f7224 */ /* 0x000fe400078e002f */
[----:B------:R-:W-:-:S02]  /*aa10*/  IMAD.X R21, RZ, RZ, R15, P0 ;  /* 0x000000ffff157224 */ /* 0x000fc400000e060f */
[----:B------:R-:W-:Y:S01]  /*aa20*/  IMAD.MOV.U32 R15, RZ, RZ, R40 ;  /* 0x000000ffff0f7224 */ /* 0x000fe200078e0028 */
[----:B------:R-:W-:Y:S01]  /*aa30*/  STL.128 [R1+0x100], R28 ;  /* 0x0001001c01007387 */ /* 0x000fe20000100c00 */
[----:B------:R-:W-:-:S03]  /*aa40*/  VIADD R3, R44, 0xffffff80 ;  /* 0xffffff802c037836 */ /* 0x000fc60000000000 */
[----:B------:R-:W-:Y:S04]  /*aa50*/  STL.64 [R1+0xc8], R20 ;  /* 0x0000c81401007387 */ /* 0x000fe80000100a00 */
[----:B-----5:R0:W-:Y:S04]  /*aa60*/  STL.128 [R1+0xf0], R12 ;  /* 0x0000f00c01007387 */ /* 0x0201e80000100c00 */
[----:B------:R1:W-:Y:S01]  /*aa70*/  STL [R1+0xec], R3 ;  /* 0x0000ec0301007387 */ /* 0x0003e20000100800 */
[C---:B0-----:R-:W-:Y:S02]  /*aa80*/  IADD3 R13, P2, R2.reuse, 0x80, RZ ;  /* 0x00000080020d7810 */ /* 0x041fe40007f5e0ff */
[----:B------:R-:W-:-:S02]  /*aa90*/  IADD3 R12, P3, R2, 0xe8, RZ ;  /* 0x000000e8020c7810 */ /* 0x000fc40007f7e0ff */
[----:B------:R-:W-:Y:S01]  /*aaa0*/  IADD3 R14, P1, R2, 0xb0, RZ ;  /* 0x000000b0020e7810 */ /* 0x000fe20007f3e0ff */
[--C-:B------:R-:W-:Y:S02]  /*aab0*/  IMAD.X R9, RZ, RZ, R16.reuse, P2 ;  /* 0x000000ffff097224 */ /* 0x100fe400010e0610 */
[----:B------:R-:W-:Y:S01]  /*aac0*/  IMAD.X R11, RZ, RZ, R16, P3 ;  /* 0x000000ffff0b7224 */ /* 0x000fe200018e0610 */
[----:B--2---:R-:W-:-:S04]  /*aad0*/  LEA.HI R0, R35, R35, RZ, 0x1 ;  /* 0x0000002323007211 */ /* 0x004fc800078f08ff */
[----:B------:R-:W-:-:S05]  /*aae0*/  LOP3.LUT R0, R0, 0xfffffffe, RZ, 0xc0, !PT ;  /* 0xfffffffe00007812 */ /* 0x000fca00078ec0ff */
[----:B------:R-:W-:-:S05]  /*aaf0*/  IMAD.IADD R0, R35, 0x1, -R0 ;  /* 0x0000000123007824 */ /* 0x000fca00078e0a00 */
[----:B------:R-:W-:-:S04]  /*ab00*/  SHF.L.U32 R0, R0, 0x1f, RZ ;  /* 0x0000001f00007819 */ /* 0x000fc800000006ff */
[----:B------:R-:W0:Y:S02]  /*ab10*/  SYNCS.PHASECHK.TRANS64.TRYWAIT P0, [UR39+0x38800], R0 ;  /* 0x03880000ff0075a7 */ /* 0x000e240008000167 */
[----:B01----:R-:W-:Y:S05]  /*ab20*/  @!P0 BRA `(.L_x_2027) ;  /* 0x0000029c00508947 */ /* 0x003fea0003800000 */
.L_x_2257:
[----:B------:R-:W-:Y:S05]  /*ab30*/  BSYNC B0 ;  /* 0x0000000000007941 */ /* 0x000fea0003800000 */
.L_x_2026:
[----:B------:R-:W-:Y:S01]  /*ab40*/  IMAD.MOV.U32 R4, RZ, RZ, R33 ;  /* 0x000000ffff047224 */ /* 0x000fe200078e0021 */
[C---:B0-----:R-:W-:Y:S01]  /*ab50*/  IADD3 R0, P4, R2.reuse, 0x400, RZ ;  /* 0x0000040002007810 */ /* 0x041fe20007f9e0ff */
[----:B------:R-:W-:Y:S01]  /*ab60*/  IMAD.MOV.U32 R5, RZ, RZ, R42 ;  /* 0x000000ffff057224 */ /* 0x000fe200078e002a */
[----:B------:R-:W-:Y:S01]  /*ab70*/  STL.128 [R1+0x160], R152 ;  /* 0x0001609801007387 */ /* 0x000fe20000100c00 */
[----:B------:R-:W-:Y:S01]  /*ab80*/  IMAD.X R15, RZ, RZ, R16, P1 ;  /* 0x000000ffff0f7224 */ /* 0x000fe200008e0610 */
[----:B------:R-:W-:Y:S01]  /*ab90*/  BSSY B0, `(.L_x_2028) ;  /* 0x0000038000007945 */ /* 0x000fe20003800000 */
[----:B------:R-:W-:Y:S01]  /*aba0*/  IMAD.MOV.U32 R8, RZ, RZ, R13 ;  /* 0x000000ffff087224 */ /* 0x000fe200078e000d */
[----:B------:R-:W-:Y:S01]  /*abb0*/  IADD3 R13, P1, R2, 0xb8, RZ ;  /* 0x000000b8020d7810 */ /* 0x000fe20007f3e0ff */
[----:B------:R-:W-:Y:S01]  /*abc0*/  IMAD.MOV.U32 R26, RZ, RZ, R36 ;  /* 0x000000ffff1a7224 */ /* 0x000fe200078e0024 */
[----:B------:R0:W-:Y:S01]  /*abd0*/  STL.128 [R1+0x170], R4 ;  /* 0x0001700401007387 */ /* 0x0001e20000100c00 */
[----:B------:R-:W-:-:S02]  /*abe0*/  IMAD.MOV.U32 R27, RZ, RZ, R37 ;  /* 0x000000ffff1b7224 */ /* 0x000fc400078e0025 */
[----:B------:R-:W-:Y:S01]  /*abf0*/  IMAD.MOV.U32 R24, RZ, RZ, R227 ;  /* 0x000000ffff187224 */ /* 0x000fe200078e00e3 */
[----:B------:R-:W-:Y:S01]  /*ac00*/  STL.64 [R1+0x148], R224 ;  /* 0x000148e001007387 */ /* 0x000fe20000100a00 */
[----:B------:R-:W-:Y:S02]  /*ac10*/  IMAD.MOV.U32 R25, RZ, RZ, R226 ;  /* 0x000000ffff197224 */ /* 0x000fe400078e00e2 */
[----:B------:R-:W-:Y:S01]  /*ac20*/  IMAD.MOV.U32 R10, RZ, RZ, R12 ;  /* 0x000000ffff0a7224 */ /* 0x000fe200078e000c */
[----:B------:R-:W-:Y:S01]  /*ac30*/  IADD3 R12, P2, R2, 0x128, RZ ;  /* 0x00000128020c7810 */ /* 0x000fe20007f5e0ff */
[----:B------:R-:W-:Y:S01]  /*ac40*/  IMAD.MOV.U32 R35, RZ, RZ, R45 ;  /* 0x000000ffff237224 */ /* 0x000fe200078e002d */
[----:B------:R1:W-:Y:S01]  /*ac50*/  STL.128 [R1+0x180], R24 ;  /* 0x0001801801007387 */ /* 0x0003e20000100c00 */
[----:B------:R-:W-:-:S03]  /*ac60*/  IMAD.MOV.U32 R33, RZ, RZ, R19 ;  /* 0x000000ffff217224 */ /* 0x000fc600078e0013 */
[----:B------:R2:W-:Y:S01]  /*ac70*/  STL.128 [R1+0x150], R8 ;  /* 0x0001500801007387 */ /* 0x0005e20000100c00 */
[--C-:B0-----:R-:W-:Y:S02]  /*ac80*/  IMAD.X R5, RZ, RZ, R16.reuse, P1 ;  /* 0x000000ffff057224 */ /* 0x101fe400008e0610 */
[----:B------:R-:W-:Y:S02]  /*ac90*/  IMAD.X R7, RZ, RZ, R16, P4 ;  /* 0x000000ffff077224 */ /* 0x000fe400020e0610 */
[----:B------:R-:W-:Y:S02]  /*aca0*/  IMAD.MOV.U32 R4, RZ, RZ, R13 ;  /* 0x000000ffff047224 */ /* 0x000fe400078e000d */
[----:B------:R-:W-:Y:S02]  /*acb0*/  IMAD.MOV.U32 R6, RZ, RZ, R0 ;  /* 0x000000ffff067224 */ /* 0x000fe400078e0000 */
[----:B------:R-:W-:Y:S02]  /*acc0*/  IMAD.X R13, RZ, RZ, R16, P2 ;  /* 0x000000ffff0d7224 */ /* 0x000fe400010e0610 */
[----:B-1----:R-:W-:Y:S01]  /*acd0*/  IMAD.MOV.U32 R26, RZ, RZ, R14 ;  /* 0x000000ffff1a7224 */ /* 0x002fe200078e000e */
[C---:B------:R-:W-:Y:S01]  /*ace0*/  IADD3 R14, P0, R2.reuse, 0x410, RZ ;  /* 0x00000410020e7810 */ /* 0x040fe20007f1e0ff */
[----:B------:R-:W-:Y:S01]  /*acf0*/  IMAD.MOV.U32 R27, RZ, RZ, R15 ;  /* 0x000000ffff1b7224 */ /* 0x000fe200078e000f */
[----:B------:R0:W-:Y:S01]  /*ad00*/  STL.128 [R1+0x1a0], R4 ;  /* 0x0001a00401007387 */ /* 0x0001e20000100c00 */
[----:B------:R-:W-:Y:S01]  /*ad10*/  IMAD.MOV.U32 R24, RZ, RZ, R32 ;  /* 0x000000ffff187224 */ /* 0x000fe200078e0020 */
[C---:B--2---:R-:W-:Y:S01]  /*ad20*/  IADD3 R10, P3, R2.reuse, 0x120, RZ ;  /* 0x00000120020a7810 */ /* 0x044fe20007f7e0ff */
[----:B------:R-:W-:Y:S01]  /*ad30*/  IMAD.X R15, RZ, RZ, R16, P0 ;  /* 0x000000ffff0f7224 */ /* 0x000fe200000e0610 */
[----:B------:R-:W-:Y:S01]  /*ad40*/  IADD3 R8, P1, R2, 0xd8, RZ ;  /* 0x000000d802087810 */ /* 0x000fe20007f3e0ff */
[----:B------:R-:W-:-:S02]  /*ad50*/  IMAD.MOV.U32 R25, RZ, RZ, R43 ;  /* 0x000000ffff197224 */ /* 0x000fc400078e002b */
[----:B------:R-:W-:Y:S02]  /*ad60*/  IMAD.MOV.U32 R32, RZ, RZ, R17 ;  /* 0x000000ffff207224 */ /* 0x000fe400078e0011 */
[--C-:B------:R-:W-:Y:S01]  /*ad70*/  IMAD.X R11, RZ, RZ, R16.reuse, P3 ;  /* 0x000000ffff0b7224 */ /* 0x100fe200018e0610 */
[----:B------:R-:W-:Y:S01]  /*ad80*/  STL.128 [R1+0x190], R24 ;  /* 0x0001901801007387 */ /* 0x000fe20000100c00 */
[----:B------:R-:W-:Y:S02]  /*ad90*/  IMAD.X R9, RZ, RZ, R16, P1 ;  /* 0x000000ffff097224 */ /* 0x000fe400008e0610 */
[C---:B------:R-:W-:Y:S01]  /*ada0*/  VIADD R0, R2.reuse, 0x148 ;  /* 0x0000014802007836 */ /* 0x040fe20000000000 */
[----:B------:R-:W-:Y:S01]  /*adb0*/  STL.128 [R1+0x1d0], R32 ;  /* 0x0001d02001007387 */ /* 0x000fe20000100c00 */
[----:B0-----:R-:W-:Y:S01]  /*adc0*/  IMAD.MOV.U32 R6, RZ, RZ, R14 ;  /* 0x000000ffff067224 */ /* 0x001fe200078e000e */
[----:B------:R-:W-:Y:S01]  /*add0*/  IADD3 R14, P0, R2, 0x140, RZ ;  /* 0x00000140020e7810 */ /* 0x000fe20007f1e0ff */
[----:B------:R-:W-:-:S02]  /*ade0*/  IMAD.MOV.U32 R7, RZ, RZ, R15 ;  /* 0x000000ffff077224 */ /* 0x000fc400078e000f */
[----:B------:R-:W-:Y:S01]  /*adf0*/  IMAD.MOV.U32 R4, RZ, RZ, R10 ;  /* 0x000000ffff047224 */ /* 0x000fe200078e000a */
[C---:B------:R-:W-:Y:S01]  /*ae00*/  IADD3 R10, P1, R2.reuse, 0xec, RZ ;  /* 0x000000ec020a7810 */ /* 0x040fe20007f3e0ff */
[--C-:B------:R-:W-:Y:S02]  /*ae10*/  IMAD.X R15, RZ, RZ, R16.reuse, P0 ;  /* 0x000000ffff0f7224 */ /* 0x100fe400000e0610 */
[----:B------:R-:W-:Y:S02]  /*ae20*/  IMAD.MOV.U32 R5, RZ, RZ, R11 ;  /* 0x000000ffff057224 */ /* 0x000fe400078e000b */
[----:B------:R-:W-:Y:S01]  /*ae30*/  IMAD.X R11, RZ, RZ, R16, P1 ;  /* 0x000000ffff0b7224 */ /* 0x000fe200008e0610 */
[----:B------:R-:W-:Y:S04]  /*ae40*/  STL.64 [R1+0x1e0], R14 ;  /* 0x0001e00e01007387 */ /* 0x000fe80000100a00 */
[----:B------:R0:W-:Y:S02]  /*ae50*/  STL.128 [R1+0x1b0], R4 ;  /* 0x0001b00401007387 */ /* 0x0001e40000100c00 */
[----:B0-----:R-:W-:Y:S01]  /*ae60*/  IMAD.MOV.U32 R4, RZ, RZ, R8 ;  /* 0x000000ffff047224 */ /* 0x001fe200078e0008 */
[----:B------:R-:W-:Y:S01]  /*ae70*/  IADD3 R8, P0, R2, 0x70, RZ ;  /* 0x0000007002087810 */ /* 0x000fe20007f1e0ff */
[----:B------:R-:W-:-:S02]  /*ae80*/  IMAD.MOV.U32 R5, RZ, RZ, R9 ;  /* 0x000000ffff057224 */ /* 0x000fc400078e0009 */
[----:B------:R-:W-:Y:S01]  /*ae90*/  IMAD.MOV.U32 R6, RZ, RZ, R12 ;  /* 0x000000ffff067224 */ /* 0x000fe200078e000c */
[----:B------:R-:W-:Y:S01]  /*aea0*/  MOV R12, 0xaf10 ;  /* 0x0000af10000c7802 */ /* 0x000fe20000000f00 */
[----:B------:R-:W-:-:S05]  /*aeb0*/  IMAD.MOV.U32 R7, RZ, RZ, R13 ;  /* 0x000000ffff077224 */ /* 0x000fca00078e000d */
[----:B------:R0:W-:Y:S02]  /*aec0*/  STL.128 [R1+0x1c0], R4 ;  /* 0x0001c00401007387 */ /* 0x0001e40000100c00 */
[----:B0-----:R-:W-:Y:S02]  /*aed0*/  IMAD.U32 R6, RZ, RZ, UR48 ;  /* 0x00000030ff067e24 */ /* 0x001fe4000f8e00ff */
[----:B------:R-:W-:Y:S02]  /*aee0*/  IMAD.X R7, RZ, RZ, R16, P0 ;  /* 0x000000ffff077224 */ /* 0x000fe400000e0610 */
[----:B------:R-:W-:-:S07]  /*aef0*/  VIADD R6, R6, 0xffffffff ;  /* 0xffffffff06067836 */ /* 0x000fce0000000000 */
[----:B------:R-:W-:Y:S05]  /*af00*/  CALL.REL.NOINC `($_ZN7cutlass13device_kernelIN5flash11enable_sm90INS1_16FlashAttnFwdSm90INS1_25CollectiveMainloopFwdSm90ILi2EN4cute5tupleIJNS5_1CILi1EEES8_S8_EEENS6_IJNS7_ILi64EEESA_SA_EEELi512ENS_10bfloat16_tEfNS_4arch4Sm90ELb0ELb1ELb1ELb0ELb0ELb0ELb1ELb0ELb0ELb1ELb0ELb0EEENS1_21CollectiveEpilogueFwdINS6_IJSA_NS7_ILi512EEESA_EEES9_SC_SE_Li256ELb0ELb1ELb0ELb0EEENS1_30DynamicPersistentTileSchedulerILi256ELi128ELb0ELb1ELb1EEEEEEEEEvNT_6ParamsE$_ZZN5flash25CollectiveMainloopFwdSm90ILi2EN4cute5tupleIJNS1_1CILi1EEES4_S4_EEENS2_IJNS3_ILi64EEES6_S6_EEELi512EN7cutlass10bfloat16_tEfNS8_4arch4Sm90ELb0ELb1ELb1ELb0ELb0ELb0ELb1ELb0ELb0ELb1ELb0ELb0EE3mmaINS_16FlashAttnFwdSm90ISC_NS_21CollectiveEpilogueFwdINS2_IJS6_NS3_ILi512EEES6_EEES5_S9_SB_Li256ELb0ELb1ELb0ELb0EEENS_30DynamicPersistentTileSchedulerILi256ELi128ELb0ELb1ELb1EEEE13SharedStorageENS1_6TensorINS1_11ArrayEngineIfLm128EEENS1_6LayoutINS2_IJNS2_IJNS3_ILi2EEESR_NS3_ILi32EEEEEES4_S4_EEENS2_IJNS2_IJS4_SR_NS3_ILi4EEEEEENS3_ILi0EEESX_EEEEEEENS_7SoftmaxILi2ELi0EEEEEbRKNSC_6ParamsENS8_25PipelineTmaAsyncNoClusterILi2ENS8_16PipelineTmaAsyncILi2EEEEES19_RNS8_13PipelineStateILj2EEERT0_RT1_iRiRKNS_16SeqlenInfoQKNewKILb0ELb0EEENS2_IJiiiiEEERT_ENKUliT_T0_T1_E_clIZSD_ISM_S10_S12_EbS15_S19_S19_S1C_S1E_S1G_iS1H_S1L_S1M_S1O_EUlRS1P_iE0_NS3_ILb1EEES1W_EEDaiS1P_S1Q_S1R_) ;  /* 0x000002b000507944 */ /* 0x000fea0003c00000 */
[----:B------:R-:W-:Y:S05]  /*af10*/  BSYNC B0 ;  /* 0x0000000000007941 */ /* 0x000fea0003800000 */
.L_x_2028:
[----:B------:R-:W2:Y:S01]  /*af20*/  LDL R5, [R1+0x70] ;  /* 0x0000700001057983 */ /* 0x000ea20000100800 */
[----:B------:R-:W0:Y:S01]  /*af30*/  LDC R0, c[0x0][0x448] ;  /* 0x00011200ff007b82 */ /* 0x000e220000000800 */
[----:B------:R-:W-:-:S07]  /*af40*/  UIADD3 UR4, UR48, -0x2, URZ ;  /* 0xfffffffe30047890 */ /* 0x000fce000fffe03f */
[----:B------:R-:W1:Y:S01]  /*af50*/  LDC.64 R8, c[0x0][0xad8] ;  /* 0x0002b600ff087b82 */ /* 0x000e620000000a00 */
[----:B0-----:R-:W-:-:S13]  /*af60*/  ISETP.NE.AND P0, PT, R0, 0x1, PT ;  /* 0x000000010000780c */ /* 0x001fda0003f05270 */
[----:B------:R-:W0:Y:S08]  /*af70*/  @P0 LDC R4, c[0x0][0x44c] ;  /* 0x00011300ff040b82 */ /* 0x000e300000000800 */
[----:B------:R-:W3:Y:S01]  /*af80*/  @P0 LDC R7, c[0x0][0x450] ;  /* 0x00011400ff070b82 */ /* 0x000ee20000000800 */
[----:B--2---:R-:W-:-:S04]  /*af90*/  IMAD.SHL.U32 R5, R5, 0x40, RZ ;  /* 0x0000004005057824 */ /* 0x004fc800078e00ff */
[----:B0-----:R-:W-:-:S04]  /*afa0*/  @P0 IMAD.HI.U32 R4, R5, R4, RZ ;  /* 0x0000000405040227 */ /* 0x001fc800078e00ff */
[----:B------:R-:W-:Y:S01]  /*afb0*/  IMAD.MOV.U32 R0, RZ, RZ, R5 ;  /* 0x000000ffff007224 */ /* 0x000fe200078e0005 */
[----:B---3--:R-:W-:Y:S02]  /*afc0*/  @P0 SHF.R.U32.HI R0, RZ, R7, R4 ;  /* 0x00000007ff000219 */ /* 0x008fe40000011604 */
[----:B-1----:R-:W-:-:S03]  /*afd0*/  ISETP.GE.AND P0, PT, R9, 0x1, PT ;  /* 0x000000010900780c */ /* 0x002fc60003f06270 */
[----:B------:R-:W-:Y:S02]  /*afe0*/  VIADD R7, R0, UR45 ;  /* 0x0000002d00077c36 */ /* 0x000fe40008000000 */
[----:B------:R-:W-:Y:S02]  /*aff0*/  IMAD.U32 R0, RZ, RZ, UR4 ;  /* 0x00000004ff007e24 */ /* 0x000fe4000f8e00ff */
[----:B------:R-:W-:-:S06]  /*b000*/  IMAD.IADD R8, R7, 0x1, R8 ;  /* 0x0000000107087824 */ /* 0x000fcc00078e0208 */
[----:B------:R-:W-:Y:S05]  /*b010*/  @!P0 BRA `(.L_x_2029) ;  /* 0x0000000000488947 */ /* 0x000fea0003800000 */
[C---:B------:R-:W-:Y:S01]  /*b020*/  ISETP.GT.AND P0, PT, R7.reuse, RZ, PT ;  /* 0x000000ff0700720c */ /* 0x040fe20003f04270 */
[----:B------:R-:W-:Y:S01]  /*b030*/  BSSY B0, `(.L_x_2030) ;  /* 0x000000e000007945 */ /* 0x000fe20003800000 */
[----:B------:R-:W-:-:S11]  /*b040*/  VIADD R4, R7, 0xffffffff ;  /* 0xffffffff07047836 */ /* 0x000fd60000000000 */
        /* <DEDUP_REMOVED lines=8> */
.L_x_2031:
[----:B------:R-:W-:-:S13]  /*b0d0*/  ISETP.NE.AND P0, PT, R9, 0x1, PT ;  /* 0x000000010900780c */ /* 0x000fda0003f05270 */
[----:B------:R-:W0:Y:S02]  /*b0e0*/  @P0 LDC.64 R6, c[0x0][0xae0] ;  /* 0x0002b800ff060b82 */ /* 0x000e240000000a00 */
[----:B0-----:R-:W-:-:S05]  /*b0f0*/  @P0 IMAD.HI.U32 R6, R4, R6, RZ ;  /* 0x0000000604060227 */ /* 0x001fca00078e00ff */
[----:B------:R-:W-:-:S07]  /*b100*/  @P0 SHF.R.U32.HI R4, RZ, R7, R6 ;  /* 0x00000007ff040219 */ /* 0x000fce0000011606 */
.L_x_2032:
[----:B------:R-:W-:Y:S05]  /*b110*/  BSYNC B0 ;  /* 0x0000000000007941 */ /* 0x000fea0003800000 */
.L_x_2030:
[----:B------:R-:W-:-:S05]  /*b120*/  IMAD R9, R4, R9, R9 ;  /* 0x0000000904097224 */ /* 0x000fca00078e0209 */
[----:B------:R-:W-:-:S07]  /*b130*/  VIMNMX R8, R8, R9, PT ;  /* 0x0000000908087248 */ /* 0x000fce0003fe0100 */
.L_x_2029:
[----:B------:R-:W-:-:S04]  /*b140*/  SHF.R.S32.HI R7, RZ, 0x1f, R8 ;  /* 0x0000001fff077819 */ /* 0x000fc80000011408 */
[----:B------:R-:W-:-:S04]  /*b150*/  LEA.HI R7, R7, R8, RZ, 0x6 ;  /* 0x0000000807077211 */ /* 0x000fc800078f30ff */
[----:B------:R-:W-:-:S04]  /*b160*/  SHF.R.S32.HI R4, RZ, 0x6, R7 ;  /* 0x00000006ff047819 */ /* 0x000fc80000011407 */
[----:B------:R-:W-:-:S04]  /*b170*/  VIMNMX R4, R4, UR49, !PT ;  /* 0x0000003104047c48 */ /* 0x000fc8000ffe0100 */
[----:B------:R-:W-:-:S13]  /*b180*/  ISETP.GE.AND P0, PT, R0, R4, PT ;  /* 0x000000040000720c */ /* 0x000fda0003f06270 */
[----:B------:R-:W-:Y:S05]  /*b190*/  @!P0 BRA `(.L_x_2033) ;  /* 0x000000a800388947 */ /* 0x000fea0003800000 */
.L_x_2062:
[----:B0-----:R-:W2:Y:S04]  /*b1a0*/  LD.E R58, desc[UR46][R152.64+0x1e8] ;  /* 0x0001e82e983a7980 */ /* 0x001ea8000c101900 */
[----:B-1----:R-:W3:Y:S04]  /*b1b0*/  LD.E R5, desc[UR46][R152.64+0x1f0] ;  /* 0x0001f02e98057980 */ /* 0x002ee8000c101900 */
[----:B------:R-:W4:Y:S01]  /*b1c0*/  LD.E R7, desc[UR46][R152.64+0x1c] ;  /* 0x00001c2e98077980 */ /* 0x000f22000c101900 */
[----:B--2---:R-:W-:-:S05]  /*b1d0*/  VIADD R9, R58, 0x1 ;  /* 0x000000013a097836 */ /* 0x004fca0000000000 */
[----:B------:R-:W-:-:S13]  /*b1e0*/  ISETP.NE.AND P0, PT, R9, 0x2, PT ;  /* 0x000000020900780c */ /* 0x000fda0003f05270 */
[----:B------:R0:W5:Y:S04]  /*b1f0*/  @P0 LD.E R11, desc[UR46][R152.64+0x1ec] ;  /* 0x0001ec2e980b0980 */ /* 0x000168000c101900 */
[----:B------:R-:W2:Y:S01]  /*b200*/  @!P0 LD.E R6, desc[UR46][R152.64+0x1ec] ;  /* 0x0001ec2e98068980 */ /* 0x000ea2000c101900 */
[----:B---3--:R-:W-:Y:S01]  /*b210*/  VIADD R5, R5, 0x1 ;  /* 0x0000000105057836 */ /* 0x008fe20000000000 */
[----:B----4-:R-:W-:Y:S02]  /*b220*/  LOP3.LUT R7, R7, 0x1, RZ, 0xfc, !PT ;  /* 0x0000000107077812 */ /* 0x010fe400078efcff */
[----:B------:R1:W-:Y:S04]  /*b230*/  ST.E desc[UR46][R152.64+0x1e8], R9 ;  /* 0x0001e80998007985 */ /* 0x0003e8000c10192e */
[----:B------:R0:W-:Y:S04]  /*b240*/  ST.E desc[UR46][R152.64+0x1f0], R5 ;  /* 0x0001f00598007985 */ /* 0x0001e8000c10192e */
[----:B------:R0:W-:Y:S01]  /*b250*/  @!P0 ST.E desc[UR46][R152.64+0x1e8], RZ ;  /* 0x0001e8ff98008985 */ /* 0x0001e2000c10192e */
[----:B------:R-:W-:Y:S01]  /*b260*/  ISETP.NE.AND P1, PT, R7, 0x3, PT ;  /* 0x000000030700780c */ /* 0x000fe20003f25270 */
[----:B------:R-:W-:Y:S05]  /*b270*/  YIELD ;  /* 0x0000000000007946 */ /* 0x000fea0003800000 */
[----:B------:R-:W-:Y:S01]  /*b280*/  BSSY B0, `(.L_x_2034) ;  /* 0x0000006000007945 */ /* 0x000fe20003800000 */
[----:B-1----:R-:W-:Y:S01]  /*b290*/  @!P0 IMAD.MOV.U32 R9, RZ, RZ, RZ ;  /* 0x000000ffff098224 */ /* 0x002fe200078e00ff */
[----:B--2---:R-:W-:-:S05]  /*b2a0*/  @!P0 LOP3.LUT R11, R6, 0x1, RZ, 0x3c, !PT ;  /* 0x00000001060b8812 */ /* 0x004fca00078e3cff */
[----:B------:R0:W-:Y:S01]  /*b2b0*/  @!P0 ST.E desc[UR46][R152.64+0x1ec], R11 ;  /* 0x0001ec0b98008985 */ /* 0x0001e2000c10192e */
[----:B------:R-:W-:Y:S05]  /*b2c0*/  @!P1 BRA `(.L_x_2035) ;  /* 0x0000000000049947 */ /* 0x000fea0003800000 */
[----:B------:R-:W-:Y:S01]  /*b2d0*/  BPT.TRAP 0x1 ;  /* 0x000000040000795c */ /* 0x000fe20000300000 */
.L_x_2035:
[----:B------:R-:W-:Y:S05]  /*b2e0*/  BSYNC B0 ;  /* 0x0000000000007941 */ /* 0x000fea0003800000 */
.L_x_2034:
[----:B------:R-:W2:Y:S01]  /*b2f0*/  LD.E.64 R6, desc[UR46][R152.64+0x8] ;  /* 0x0000082e98067980 */ /* 0x000ea2000c101b00 */
[----:B-----5:R-:W-:Y:S02]  /*b300*/  SHF.L.U32 R10, R11, 0x1f, RZ ;  /* 0x0000001f0b0a7819 */ /* 0x020fe400000006ff */
[----:B--2---:R-:W-:-:S05]  /*b310*/  MOV R6, R6 ;  /* 0x0000000600067202 */ /* 0x004fca0000000f00 */
[----:B------:R-:W-:-:S04]  /*b320*/  IMAD R9, R9, 0x8, R6 ;  /* 0x0000000809097824 */ /* 0x000fc800078e0206 */
[----:B------:R1:W2:Y:S01]  /*b330*/  SYNCS.PHASECHK.TRANS64.TRYWAIT P0, [R9+URZ], R10 ;  /* 0x0000000a090075a7 */ /* 0x0002a2000800017f */
[----:B------:R-:W3:Y:S04]  /*b340*/  LD.E R6, desc[UR46][R152.64+0x1c] ;  /* 0x00001c2e98067980 */ /* 0x000ee8000c101900 */
[----:B0-----:R1:W5:Y:S04]  /*b350*/  LD.E R5, desc[UR46][R152.64+0x1e8] ;  /* 0x0001e82e98057980 */ /* 0x001368000c101900 */
[----:B------:R1:W5:Y:S01]  /*b360*/  LD.E R8, desc[UR46][R152.64+0x1ec] ;  /* 0x0001ec2e98087980 */ /* 0x000362000c101900 */
[----:B------:R-:W-:Y:S01]  /*b370*/  BSSY B0, `(.L_x_2036) ;  /* 0x0000005000007945 */ /* 0x000fe20003800000 */
[----:B---3--:R-:W-:-:S04]  /*b380*/  LOP3.LUT R6, R6, 0x1, RZ, 0xfc, !PT ;  /* 0x0000000106067812 */ /* 0x008fc800078efcff */
[----:B------:R-:W-:-:S13]  /*b390*/  ISETP.NE.AND P1, PT, R6, 0x3, PT ;  /* 0x000000030600780c */ /* 0x000fda0003f25270 */
[----:B-12---:R-:W-:Y:S05]  /*b3a0*/  @!P1 BRA `(.L_x_2037) ;  /* 0x0000000000049947 */ /* 0x006fea0003800000 */
[----:B------:R-:W-:Y:S01]  /*b3b0*/  BPT.TRAP 0x1 ;  /* 0x000000040000795c */ /* 0x000fe20000300000 */
.L_x_2037:
[----:B------:R-:W-:Y:S05]  /*b3c0*/  BSYNC B0 ;  /* 0x0000000000007941 */ /* 0x000fea0003800000 */
.L_x_2036:
[----:B------:R-:W-:Y:S04]  /*b3d0*/  BSSY B0, `(.L_x_2038) ;  /* 0x0000008000007945 */ /* 0x000fe80003800000 */
[----:B------:R-:W-:Y:S05]  /*b3e0*/  @P0 BRA `(.L_x_2039) ;  /* 0x0000000000180947 */ /* 0x000fea0003800000 */
[----:B------:R-:W2:Y:S01]  /*b3f0*/  LD.E.64 R6, desc[UR46][R152.64+0x8] ;  /* 0x0000082e98067980 */ /* 0x000ea2000c101b00 */
[----:B-----5:R-:W-:Y:S02]  /*b400*/  SHF.L.U32 R8, R8, 0x1f, RZ ;  /* 0x0000001f08087819 */ /* 0x020fe400000006ff */
[----:B--2---:R-:W-:-:S05]  /*b410*/  MOV R6, R6 ;  /* 0x0000000600067202 */ /* 0x004fca0000000f00 */
[----:B------:R-:W-:-:S04]  /*b420*/  IMAD R5, R5, 0x8, R6 ;  /* 0x0000000805057824 */ /* 0x000fc800078e0206 */
[----:B------:R-:W0:Y:S02]  /*b430*/  SYNCS.PHASECHK.TRANS64.TRYWAIT P0, [R5+URZ], R8 ;  /* 0x00000008050075a7 */ /* 0x000e24000800017f */
[----:B0-----:R-:W-:Y:S05]  /*b440*/  @!P0 BRA `(.L_x_2040) ;  /* 0x0000029400208947 */ /* 0x001fea0003800000 */
.L_x_2039:
[----:B------:R-:W-:Y:S05]  /*b450*/  BSYNC B0 ;  /* 0x0000000000007941 */ /* 0x000fea0003800000 */
.L_x_2038:
[----:B------:R-:W2:Y:S04]  /*b460*/  LD.E R7, desc[UR46][R152.64+0x1e8] ;  /* 0x0001e82e98077980 */ /* 0x000ea8000c101900 */
[----:B------:R-:W2:Y:S01]  /*b470*/  LD.E.64 R10, desc[UR46][R152.64+0xa0] ;  /* 0x0000a02e980a7980 */ /* 0x000ea2000c101b00 */
[----:B------:R-:W-:Y:S05]  /*b480*/  WARPSYNC.ALL ;  /* 0x0000000000007948 */ /* 0x000fea0003800000 */
[----:B------:R-:W3:Y:S04]  /*b490*/  LD.E.64 R20, desc[UR46][R152.64+0x98] ;  /* 0x0000982e98147980 */ /* 0x000ee8000c101b00 */
[----:B0----5:R-:W4:Y:S04]  /*b4a0*/  LD.E.64 R8, desc[UR46][R152.64+0x98] ;  /* 0x0000982e98087980 */ /* 0x021f28000c101b00 */
[----:B------:R-:W4:Y:S04]  /*b4b0*/  LD.E.64 R12, desc[UR46][R152.64+0x98] ;  /* 0x0000982e980c7980 */ /* 0x000f28000c101b00 */
[----:B------:R-:W4:Y:S01]  /*b4c0*/  LD.E.64 R14, desc[UR46][R152.64+0x98] ;  /* 0x0000982e980e7980 */ /* 0x000f22000c101b00 */
[----:B--2---:R-:W-:-:S02]  /*b4d0*/  IMAD R6, R7, 0x200, R10 ;  /* 0x0000020007067824 */ /* 0x004fc400078e020a */
[----:B------:R-:W-:Y:S01]  /*b4e0*/  IMAD.MOV.U32 R7, RZ, RZ, R11 ;  /* 0x000000ffff077224 */ /* 0x000fe200078e000b */
[----:B------:R-:W2:Y:S02]  /*b4f0*/  LD.E R56, desc[UR46][R152.64+0x54] ;  /* 0x0000542e98387980 */ /* 0x000ea4000c101900 */
[C---:B------:R-:W-:Y:S02]  /*b500*/  R2UR UR6, R6.reuse ;  /* 0x00000000060672ca */ /* 0x040fe400000e0000 */
[----:B------:R-:W-:Y:S01]  /*b510*/  R2UR UR7, R7 ;  /* 0x00000000070772ca */ /* 0x000fe200000e0000 */
[----:B------:R0:W-:Y:S01]  /*b520*/  ST.E desc[UR46][R152.64+0x80], RZ ;  /* 0x000080ff98007985 */ /* 0x0001e2000c10192e */
[----:B------:R-:W-:Y:S01]  /*b530*/  WARPGROUP.ARRIVE ;  /* 0x00000000000079c5 */ /* 0x000fe20000000000 */
[----:B------:R-:W-:Y:S02]  /*b540*/  VIADD R10, R6, 0x2 ;  /* 0x00000002060a7836 */ /* 0x000fe40000000000 */
[----:B------:R-:W-:Y:S01]  /*b550*/  IMAD.MOV.U32 R5, RZ, RZ, 0x1 ;  /* 0x00000001ff057424 */ /* 0x000fe200078e00ff */
[----:B---3--:R-:W-:-:S02]  /*b560*/  R2UR UR4, R20 ;  /* 0x00000000140472ca */ /* 0x008fc400000e0000 */
[----:B------:R-:W-:-:S13]  /*b570*/  R2UR UR5, R21 ;  /* 0x00000000150572ca */ /* 0x000fda00000e0000 */
[----:B------:R-:W-:Y:S01]  /*b580*/  HGMMA.64x64x16.F32.BF16 R24, gdesc[UR4], RZ, !UPT, gsb0 ;  /* 0x00e00000041879f0 */ /* 0x000fe2000c0018ff */
[----:B----4-:R-:W-:Y:S01]  /*b590*/  VIADD R8, R8, 0x2 ;  /* 0x0000000208087836 */ /* 0x010fe20000000000 */
[----:B------:R-:W-:Y:S02]  /*b5a0*/  R2UR UR6, R10 ;  /* 0x000000000a0672ca */ /* 0x000fe400000e0000 */
[----:B------:R-:W-:Y:S02]  /*b5b0*/  R2UR UR7, R11 ;  /* 0x000000000b0772ca */ /* 0x000fe400000e0000 */
[----:B------:R-:W-:Y:S02]  /*b5c0*/  R2UR UR4, R8 ;  /* 0x00000000080472ca */ /* 0x000fe400000e0000 */
[----:B------:R-:W-:Y:S01]  /*b5d0*/  R2UR UR5, R9 ;  /* 0x00000000090572ca */ /* 0x000fe200000e0000 */
[----:B------:R-:W-:Y:S02]  /*b5e0*/  WARPGROUP.DEPBAR.LE gsb0, 0x0 ;  /* 0x00008000000079c5 */ /* 0x000fe40000010000 */
[----:B------:R0:W5:Y:S04]  /*b5f0*/  LD.E R20, desc[UR46][R152.64+0x1e8] ;  /* 0x0001e82e98147980 */ /* 0x000168000c101900 */
[----:B------:R0:W5:Y:S04]  /*b600*/  LD.E R21, desc[UR46][R152.64+0x1ec] ;  /* 0x0001ec2e98157980 */ /* 0x000168000c101900 */
[----:B------:R0:W-:Y:S01]  /*b610*/  ST.E desc[UR46][R152.64+0x80], R5 ;  /* 0x0000800598007985 */ /* 0x0001e2000c10192e */
[----:B------:R-:W-:-:S06]  /*b620*/  WARPGROUP.ARRIVE ;  /* 0x00000000000079c5 */ /* 0x000fcc0000000000 */
[----:B------:R-:W-:Y:S01]  /*b630*/  HGMMA.64x64x16.F32.BF16 R24, gdesc[UR4], R24, gsb0 ;  /* 0x00e00000041879f0 */ /* 0x000fe20008001818 */
[----:B------:R-:W-:Y:S02]  /*b640*/  VIADD R8, R12, 0x4 ;  /* 0x000000040c087836 */ /* 0x000fe40000000000 */
[----:B------:R-:W-:Y:S02]  /*b650*/  VIADD R10, R6, 0x4 ;  /* 0x00000004060a7836 */ /* 0x000fe40000000000 */
[----:B------:R-:W-:Y:S01]  /*b660*/  IMAD.MOV.U32 R9, RZ, RZ, R13 ;  /* 0x000000ffff097224 */ /* 0x000fe200078e000d */
[----:B------:R-:W-:Y:S02]  /*b670*/  R2UR UR7, R11 ;  /* 0x000000000b0772ca */ /* 0x000fe400000e0000 */
[----:B------:R-:W-:Y:S02]  /*b680*/  R2UR UR6, R10 ;  /* 0x000000000a0672ca */ /* 0x000fe400000e0000 */
[----:B------:R-:W-:-:S02]  /*b690*/  R2UR UR4, R8 ;  /* 0x00000000080472ca */ /* 0x000fc400000e0000 */
[----:B------:R-:W-:Y:S01]  /*b6a0*/  R2UR UR5, R9 ;  /* 0x00000000090572ca */ /* 0x000fe200000e0000 */
[----:B------:R-:W-:Y:S02]  /*b6b0*/  WARPGROUP.DEPBAR.LE gsb0, 0x0 ;  /* 0x00008000000079c5 */ /* 0x000fe40000010000 */
[----:B------:R0:W-:Y:S01]  /*b6c0*/  ST.E desc[UR46][R152.64+0x80], R5 ;  /* 0x0000800598007985 */ /* 0x0001e2000c10192e */
[----:B------:R-:W-:-:S09]  /*b6d0*/  WARPGROUP.ARRIVE ;  /* 0x00000000000079c5 */ /* 0x000fd20000000000 */
[----:B------:R-:W-:Y:S01]  /*b6e0*/  HGMMA.64x64x16.F32.BF16 R24, gdesc[UR4], R24, gsb0 ;  /* 0x00e00000041879f0 */ /* 0x000fe20008001818 */
[----:B------:R-:W-:Y:S02]  /*b6f0*/  VIADD R8, R6, 0x6 ;  /* 0x0000000606087836 */ /* 0x000fe40000000000 */
[----:B------:R-:W-:Y:S02]  /*b700*/  VIADD R6, R14, 0x6 ;  /* 0x000000060e067836 */ /* 0x000fe40000000000 */
[----:B------:R-:W-:Y:S02]  /*b710*/  IMAD.MOV.U32 R9, RZ, RZ, R11 ;  /* 0x000000ffff097224 */ /* 0x000fe400078e000b */
[----:B------:R-:W-:Y:S01]  /*b720*/  IMAD.MOV.U32 R7, RZ, RZ, R15 ;  /* 0x000000ffff077224 */ /* 0x000fe200078e000f */
[----:B------:R-:W-:Y:S02]  /*b730*/  R2UR UR6, R8 ;  /* 0x00000000080672ca */ /* 0x000fe400000e0000 */
[----:B------:R-:W-:-:S02]  /*b740*/  R2UR UR7, R9 ;  /* 0x00000000090772ca */ /* 0x000fc400000e0000 */
[----:B------:R-:W-:Y:S02]  /*b750*/  R2UR UR4, R6 ;  /* 0x00000000060472ca */ /* 0x000fe400000e0000 */
[----:B------:R-:W-:Y:S01]  /*b760*/  R2UR UR5, R7 ;  /* 0x00000000070572ca */ /* 0x000fe200000e0000 */
[----:B------:R-:W-:Y:S02]  /*b770*/  WARPGROUP.DEPBAR.LE gsb0, 0x0 ;  /* 0x00008000000079c5 */ /* 0x000fe40000010000 */
[----:B------:R0:W-:Y:S01]  /*b780*/  ST.E desc[UR46][R152.64+0x80], R5 ;  /* 0x0000800598007985 */ /* 0x0001e2000c10192e */
[----:B------:R-:W-:-:S09]  /*b790*/  WARPGROUP.ARRIVE ;  /* 0x00000000000079c5 */ /* 0x000fd20000000000 */
[----:B------:R-:W-:Y:S01]  /*b7a0*/  HGMMA.64x64x16.F32.BF16 R24, gdesc[UR4], R24, gsb0 ;  /* 0x00e00000041879f0 */ /* 0x000fe20008001818 */
[----:B--2---:R-:W-:-:S04]  /*b7b0*/  LOP3.LUT R56, R56, 0x1, RZ, 0xfc, !PT ;  /* 0x0000000138387812 */ /* 0x004fc800078efcff */
[----:B------:R-:W-:Y:S01]  /*b7c0*/  ISETP.NE.AND P0, PT, R56, 0x3, PT ;  /* 0x000000033800780c */ /* 0x000fe20003f05270 */
[----:B------:R-:W-:Y:S01]  /*b7d0*/  BSSY B0, `(.L_x_2041) ;  /* 0x0000005000007945 */ /* 0x000fe20003800000 */
[----:B------:R-:W-:Y:S02]  /*b7e0*/  WARPGROUP.DEPBAR.LE gsb0, 0x0 ;  /* 0x00008000000079c5 */ /* 0x000fe40000010000 */
[----:B------:R0:W-:Y:S09]  /*b7f0*/  ST.E desc[UR46][R152.64+0x80], R5 ;  /* 0x0000800598007985 */ /* 0x0001f2000c10192e */
[----:B------:R-:W-:Y:S05]  /*b800*/  @!P0 BRA `(.L_x_2042) ;  /* 0x0000000000048947 */ /* 0x000fea0003800000 */
[----:B------:R-:W-:Y:S01]  /*b810*/  BPT.TRAP 0x1 ;  /* 0x000000040000795c */ /* 0x000fe20000300000 */
.L_x_2042:
[----:B------:R-:W-:Y:S05]  /*b820*/  BSYNC B0 ;  /* 0x0000000000007941 */ /* 0x000fea0003800000 */
.L_x_2041:
[----:B------:R-:W2:Y:S01]  /*b830*/  LD.E.64 R6, desc[UR46][R152.64+0x40] ;  /* 0x0000402e98067980 */ /* 0x000ea2000c101b00 */
[----:B-----5:R-:W-:Y:S02]  /*b840*/  SHF.L.U32 R21, R21, 0x1f, RZ ;  /* 0x0000001f15157819 */ /* 0x020fe400000006ff */
[----:B--2---:R-:W-:-:S05]  /*b850*/  MOV R7, R6 ;  /* 0x0000000600077202 */ /* 0x004fca0000000f00 */
[----:B------:R-:W-:-:S04]  /*b860*/  IMAD R20, R20, 0x8, R7 ;  /* 0x0000000814147824 */ /* 0x000fc800078e0207 */
[----:B------:R1:W2:Y:S01]  /*b870*/  SYNCS.PHASECHK.TRANS64.TRYWAIT P0, [R20+URZ], R21 ;  /* 0x00000015140075a7 */ /* 0x0002a2000800017f */
[----:B------:R-:W3:Y:S04]  /*b880*/  LD.E R6, desc[UR46][R152.64+0x54] ;  /* 0x0000542e98067980 */ /* 0x000ee8000c101900 */
[----:B------:R1:W5:Y:S04]  /*b890*/  LD.E R8, desc[UR46][R152.64+0x1e8] ;  /* 0x0001e82e98087980 */ /* 0x000368000c101900 */
[----:B------:R1:W5:Y:S01]  /*b8a0*/  LD.E R9, desc[UR46][R152.64+0x1ec] ;  /* 0x0001ec2e98097980 */ /* 0x000362000c101900 */
[----:B------:R-:W-:Y:S01]  /*b8b0*/  BSSY B0, `(.L_x_2043) ;  /* 0x0000005000007945 */ /* 0x000fe20003800000 */
[----:B---3--:R-:W-:-:S04]  /*b8c0*/  LOP3.LUT R6, R6, 0x1, RZ, 0xfc, !PT ;  /* 0x0000000106067812 */ /* 0x008fc800078efcff */
[----:B------:R-:W-:-:S13]  /*b8d0*/  ISETP.NE.AND P1, PT, R6, 0x3, PT ;  /* 0x000000030600780c */ /* 0x000fda0003f25270 */
[----:B-12---:R-:W-:Y:S05]  /*b8e0*/  @!P1 BRA `(.L_x_2044) ;  /* 0x0000000000049947 */ /* 0x006fea0003800000 */
[----:B------:R-:W-:Y:S01]  /*b8f0*/  BPT.TRAP 0x1 ;  /* 0x000000040000795c */ /* 0x000fe20000300000 */
.L_x_2044:
[----:B------:R-:W-:Y:S05]  /*b900*/  BSYNC B0 ;  /* 0x0000000000007941 */ /* 0x000fea0003800000 */
.L_x_2043:
[----:B------:R-:W-:Y:S04]  /*b910*/  BSSY B0, `(.L_x_2045) ;  /* 0x0000008000007945 */ /* 0x000fe80003800000 */
[----:B------:R-:W-:Y:S05]  /*b920*/  @P0 BRA `(.L_x_2046) ;  /* 0x0000000000180947 */ /* 0x000fea0003800000 */
[----:B------:R-:W2:Y:S01]  /*b930*/  LD.E.64 R6, desc[UR46][R152.64+0x40] ;  /* 0x0000402e98067980 */ /* 0x000ea2000c101b00 */
[----:B-----5:R-:W-:Y:S02]  /*b940*/  SHF.L.U32 R9, R9, 0x1f, RZ ;  /* 0x0000001f09097819 */ /* 0x020fe400000006ff */
[----:B--2---:R-:W-:-:S05]  /*b950*/  MOV R7, R6 ;  /* 0x0000000600077202 */ /* 0x004fca0000000f00 */
[----:B------:R-:W-:-:S04]  /*b960*/  IMAD R8, R8, 0x8, R7 ;  /* 0x0000000808087824 */ /* 0x000fc800078e0207 */
[----:B------:R-:W1:Y:S02]  /*b970*/  SYNCS.PHASECHK.TRANS64.TRYWAIT P0, [R8+URZ], R9 ;  /* 0x00000009080075a7 */ /* 0x000e64000800017f */
[----:B-1----:R-:W-:Y:S05]  /*b980*/  @!P0 BRA `(.L_x_2047) ;  /* 0x0000028c00e48947 */ /* 0x002fea0003800000 */
.L_x_2046:
[----:B------:R-:W-:Y:S05]  /*b990*/  BSYNC B0 ;  /* 0x0000000000007941 */ /* 0x000fea0003800000 */
.L_x_2045:
[----:B------:R-:W2:Y:S04]  /*b9a0*/  LD.E R10, desc[UR46][R152.64+0x88] ;  /* 0x0000882e980a7980 */ /* 0x000ea8000c101900 */
[----:B------:R-:W3:Y:S04]  /*b9b0*/  LD.E R11, desc[UR46][R152.64+0x1e8] ;  /* 0x0001e82e980b7980 */ /* 0x000ee8000c101900 */
[----:B------:R-:W3:Y:S04]  /*b9c0*/  LD.E.64 R6, desc[UR46][R152.64+0xb8] ;  /* 0x0000b82e98067980 */ /* 0x000ee8000c101b00 */
[----:B-1---5:R-:W4:Y:S04]  /*b9d0*/  LD.E.64 R8, desc[UR46][R152.64+0xb0] ;  /* 0x0000b02e98087980 */ /* 0x022f28000c101b00 */
[----:B------:R-:W4:Y:S04]  /*b9e0*/  LD.E.64 R12, desc[UR46][R152.64+0xb0] ;  /* 0x0000b02e980c7980 */ /* 0x000f28000c101b00 */
[----:B------:R-:W4:Y:S04]  /*b9f0*/  LD.E.64 R14, desc[UR46][R152.64+0xb0] ;  /* 0x0000b02e980e7980 */ /* 0x000f28000c101b00 */
[----:B------:R-:W4:Y:S01]  /*ba00*/  LD.E.64 R20, desc[UR46][R152.64+0xb0] ;  /* 0x0000b02e98147980 */ /* 0x000f22000c101b00 */
[----:B------:R-:W-:Y:S05]  /*ba10*/  WARPSYNC.ALL ;  /* 0x0000000000007948 */ /* 0x000fea0003800000 */
[----:B------:R-:W4:Y:S01]  /*ba20*/  LD.E.64 R56, desc[UR46][R152.64+0xb0] ;  /* 0x0000b02e98387980 */ /* 0x000f22000c101b00 */
[----:B------:R-:W-:Y:S01]  /*ba30*/  WARPGROUP.ARRIVE ;  /* 0x00000000000079c5 */ /* 0x000fe20000000000 */
[----:B--2---:R-:W-:Y:S01]  /*ba40*/  ISETP.NE.U32.AND P0, PT, R10, RZ, PT ;  /* 0x000000ff0a00720c */ /* 0x004fe20003f05070 */
[----:B---3--:R-:W-:Y:S01]  /*ba50*/  IMAD R6, R11, 0x1000, R6 ;  /* 0x000010000b067824 */ /* 0x008fe200078e0206 */
[----:B------:R-:W-:-:S02]  /*ba60*/  R2UR UR7, R7 ;  /* 0x00000000070772ca */ /* 0x000fc400000e0000 */
[----:B----4-:R-:W-:Y:S02]  /*ba70*/  R2UR UR4, R8 ;  /* 0x00000000080472ca */ /* 0x010fe400000e0000 */
[----:B------:R-:W-:Y:S02]  /*ba80*/  R2UR UR6, R6 ;  /* 0x00000000060672ca */ /* 0x000fe400000e0000 */
[----:B------:R-:W-:-:S05]  /*ba90*/  R2UR UR5, R9 ;  /* 0x00000000090572ca */ /* 0x000fca00000e0000 */
[----:B------:R-:W-:-:S08]  /*baa0*/  VOTEU.ANY UP0, P0 ;  /* 0x00000000003f7886 */ /* 0x000fd00000000100 */
[----:B------:R-:W-:Y:S01]  /*bab0*/  HGMMA.64x64x16.F32.BF16 R24, gdesc[UR4], R24, UP0, gsb0 ;  /* 0x00e00000041879f0 */ /* 0x000fe2000b801818 */
        /* <DEDUP_REMOVED lines=9> */
[----:B------:R-:W2:Y:S04]  /*bb50*/  LD.E.64 R60, desc[UR46][R152.64+0xb0] ;  /* 0x0000b02e983c7980 */ /* 0x000ea8000c101b00 */
[----:B------:R-:W-:Y:S01]  /*bb60*/  ST.E desc[UR46][R152.64+0x88], R5 ;  /* 0x0000880598007985 */ /* 0x000fe2000c10192e */
[----:B------:R-:W-:-:S06]  /*bb70*/  WARPGROUP.ARRIVE ;  /* 0x00000000000079c5 */ /* 0x000fcc0000000000 */
        /* <DEDUP_REMOVED lines=10> */
[----:B------:R-:W3:Y:S04]  /*bc20*/  LD.E.64 R12, desc[UR46][R152.64+0xb0] ;  /* 0x0000b02e980c7980 */ /* 0x000ee8000c101b00 */
        /* <DEDUP_REMOVED lines=12> */
[----:B------:R-:W4:Y:S04]  /*bcf0*/  LD.E.64 R14, desc[UR46][R152.64+0xb0] ;  /* 0x0000b02e980e7980 */ /* 0x000f28000c101b00 */
        /* <DEDUP_REMOVED lines=17> */
[----:B------:R-:W-:-:S03]  /*be10*/  IMAD.MOV.U32 R11, RZ, RZ, R7 ;  /* 0x000000ffff0b7224 */ /* 0x000fc600078e0007 */
[----:B------:R-:W-:Y:S02]  /*be20*/  R2UR UR6, R10 ;  /* 0x000000000a0672ca */ /* 0x000fe400000e0000 */
[----:B------:R-:W-:Y:S01]  /*be30*/  R2UR UR7, R11 ;  /* 0x000000000b0772ca */ /* 0x000fe200000e0000 */
[----:B--2---:R-:W-:Y:S02]  /*be40*/  VIADD R8, R60, 0x202 ;  /* 0x000002023c087836 */ /* 0x004fe40000000000 */
[----:B------:R-:W-:-:S03]  /*be50*/  IMAD.MOV.U32 R9, RZ, RZ, R61 ;  /* 0x000000ffff097224 */ /* 0x000fc600078e003d */
        /* <DEDUP_REMOVED lines=8> */
[----:B------:R-:W-:-:S03]  /*bee0*/  IMAD.MOV.U32 R11, RZ, RZ, R7 ;  /* 0x000000ffff0b7224 */ /* 0x000fc600078e0007 */
[----:B------:R-:W-:Y:S02]  /*bef0*/  R2UR UR6, R10 ;  /* 0x000000000a0672ca */ /* 0x000fe400000e0000 */
[----:B------:R-:W-:Y:S01]  /*bf00*/  R2UR UR7, R11 ;  /* 0x000000000b0772ca */ /* 0x000fe200000e0000 */
[----:B---3--:R-:W-:Y:S02]  /*bf10*/  VIADD R8, R12, 0x204 ;  /* 0x000002040c087836 */ /* 0x008fe40000000000 */
[----:B------:R-:W-:-:S03]  /*bf20*/  IMAD.MOV.U32 R9, RZ, RZ, R13 ;  /* 0x000000ffff097224 */ /* 0x000fc600078e000d */
        /* <DEDUP_REMOVED lines=8> */
[----:B------:R-:W-:-:S03]  /*bfb0*/  IMAD.MOV.U32 R11, RZ, RZ, R7 ;  /* 0x000000ffff0b7224 */ /* 0x000fc600078e0007 */
[----:B------:R-:W-:Y:S02]  /*bfc0*/  R2UR UR6, R10 ;  /* 0x000000000a0672ca */ /* 0x000fe400000e0000 */
[----:B------:R-:W-:Y:S01]  /*bfd0*/  R2UR UR7, R11 ;  /* 0x000000000b0772ca */ /* 0x000fe200000e0000 */
[----:B----4-:R-:W-:Y:S02]  /*bfe0*/  VIADD R8, R14, 0x206 ;  /* 0x000002060e087836 */ /* 0x010fe40000000000 */
[----:B------:R-:W-:-:S03]  /*bff0*/  IMAD.MOV.U32 R9, RZ, RZ, R15 ;  /* 0x000000ffff097224 */ /* 0x000fc600078e000f */
        /* <DEDUP_REMOVED lines=11> */
[----:B------:R-:W-:Y:S02]  /*c0b0*/  VIADD R8, R20, 0x400 ;  /* 0x0000040014087836 */ /* 0x000fe40000000000 */
        /* <DEDUP_REMOVED lines=94> */
[----:B------:R-:W1:Y:S01]  /*c6a0*/  S2R R59, SR_TID.X ;  /* 0x00000000003b7919 */ /* 0x000e620000002100 */
[----:B------:R-:W-:Y:S02]  /*c6b0*/  WARPGROUP.DEPBAR.LE gsb0, 0x0 ;  /* 0x00008000000079c5 */ /* 0x000fe40000010000 */
[----:B------:R-:W4:Y:S04]  /*c6c0*/  LD.E.64 R66, desc[UR46][R152.64+0xb0] ;  /* 0x0000b02e98427980 */ /* 0x000f28000c101b00 */
[----:B------:R-:W-:Y:S01]  /*c6d0*/  ST.E desc[UR46][R152.64+0x88], R5 ;  /* 0x0000880598007985 */ /* 0x000fe2000c10192e */
[----:B------:R-:W-:-:S06]  /*c6e0*/  WARPGROUP.ARRIVE ;  /* 0x00000000000079c5 */ /* 0x000fcc0000000000 */
[----:B------:R-:W-:Y:S01]  /*c6f0*/  HGMMA.64x64x16.F32.BF16 R24, gdesc[UR4], R24, gsb0 ;  /* 0x00e00000041879f0 */ /* 0x000fe20008001818 */
[----:B-1----:R-:W-:-:S05]  /*c700*/  SHF.R.U32.HI R59, RZ, 0x7, R59 ;  /* 0x00000007ff3b7819 */ /* 0x002fca000001163b */
[----:B------:R-:W1:Y:S01]  /*c710*/  SHFL.IDX PT, R8, R59, RZ, 0x1f ;  /* 0x00001fff3b087589 */ /* 0x000e6200000e0000 */
[----:B------:R-:W-:Y:S02]  /*c720*/  VIADD R14, R6, 0x800 ;  /* 0x00000800060e7836 */ /* 0x000fe40000000000 */
[----:B------:R-:W-:Y:S01]  /*c730*/  IMAD.MOV.U32 R11, RZ, RZ, R7 ;  /* 0x000000ffff0b7224 */ /* 0x000fe200078e0007 */
[----:B------:R-:W-:Y:S02]  /*c740*/  UMOV UR4, 0x1 ;  /* 0x0000000100047882 */ /* 0x000fe40000000000 */
[----:B------:R-:W-:Y:S02]  /*c750*/  UISETP.NE.U32.AND UP0, UPT, UR4, URZ, UPT ;  /* 0x0000003f0400728c */ /* 0x000fe4000bf05070 */
[----:B------:R-:W-:Y:S02]  /*c760*/  R2UR UR11, R11 ;  /* 0x000000000b0b72ca */ /* 0x000fe400000e0000 */
[----:B-1----:R-:W-:-:S04]  /*c770*/  ISETP.GT.AND P1, PT, R8, 0x7f, PT ;  /* 0x0000007f0800780c */ /* 0x002fc80003f24270 */
[----:B------:R-:W-:Y:S01]  /*c780*/  SEL R15, RZ, 0x2, !P1 ;  /* 0x00000002ff0f7807 */ /* 0x000fe20004800000 */
[----:B------:R-:W-:-:S03]  /*c790*/  IMAD.MOV.U32 R9, RZ, RZ, R13 ;  /* 0x000000ffff097224 */ /* 0x000fc600078e000d */
[----:B------:R-:W-:Y:S01]  /*c7a0*/  IADD3 R8, R12, 0x800, R15 ;  /* 0x000008000c087810 */ /* 0x000fe20007ffe00f */
[----:B------:R-:W-:Y:S01]  /*c7b0*/  IMAD.IADD R10, R15, 0x1, R14 ;  /* 0x000000010f0a7824 */ /* 0x000fe200078e020e */
[----:B------:R-:W-:Y:S02]  /*c7c0*/  R2UR UR9, R9 ;  /* 0x00000000090972ca */ /* 0x000fe400000e0000 */
[----:B------:R-:W-:Y:S02]  /*c7d0*/  R2UR UR8, R8 ;  /* 0x00000000080872ca */ /* 0x000fe400000e0000 */
[----:B------:R-:W-:Y:S01]  /*c7e0*/  R2UR UR10, R10 ;  /* 0x000000000a0a72ca */ /* 0x000fe200000e0000 */
[----:B------:R-:W-:Y:S02]  /*c7f0*/  WARPGROUP.DEPBAR.LE gsb0, 0x0 ;  /* 0x00008000000079c5 */ /* 0x000fe40000010000 */
[----:B------:R-:W4:Y:S04]  /*c800*/  LD.E.64 R12, desc[UR46][R152.64+0xb0] ;  /* 0x0000b02e980c7980 */ /* 0x000f28000c101b00 */
[----:B------:R-:W-:Y:S01]  /*c810*/  ST.E desc[UR46][R152.64+0x88], R5 ;  /* 0x0000880598007985 */ /* 0x000fe2000c10192e */
[----:B------:R-:W-:-:S06]  /*c820*/  WARPGROUP.ARRIVE ;  /* 0x00000000000079c5 */ /* 0x000fcc0000000000 */
[----:B------:R-:W-:Y:S01]  /*c830*/  HGMMA.64x64x16.F32.BF16 R24, gdesc[UR8], R24, UP0, gsb0 ;  /* 0x00e00000081879f0 */ /* 0x000fe2000b801818 */
[----:B------:R-:W-:-:S05]  /*c840*/  IMAD.MOV.U32 R57, RZ, RZ, 0x4 ;  /* 0x00000004ff397424 */ /* 0x000fca00078e00ff */
[----:B------:R-:W-:Y:S01]  /*c850*/  SEL R21, R57, 0x2, P1 ;  /* 0x0000000239157807 */ /* 0x000fe20000800000 */
[----:B------:R-:W-:-:S04]  /*c860*/  IMAD.MOV.U32 R11, RZ, RZ, R7 ;  /* 0x000000ffff0b7224 */ /* 0x000fc800078e0007 */
[----:B------:R-:W-:Y:S01]  /*c870*/  IMAD.IADD R10, R14, 0x1, R21 ;  /* 0x000000010e0a7824 */ /* 0x000fe200078e0215 */
[----:B------:R-:W-:-:S04]  /*c880*/  R2UR UR7, R11 ;  /* 0x000000000b0772ca */ /* 0x000fc800000e0000 */
[----:B------:R-:W-:Y:S01]  /*c890*/  R2UR UR6, R10 ;  /* 0x000000000a0672ca */ /* 0x000fe200000e0000 */
[----:B--2---:R-:W-:Y:S01]  /*c8a0*/  IMAD.MOV.U32 R9, RZ, RZ, R63 ;  /* 0x000000ffff097224 */ /* 0x004fe200078e003f */
[----:B------:R-:W-:-:S04]  /*c8b0*/  IADD3 R8, R21, 0x800, R62 ;  /* 0x0000080015087810 */ /* 0x000fc80007ffe03e */
[----:B------:R-:W-:Y:S02]  /*c8c0*/  R2UR UR4, R8 ;  /* 0x00000000080472ca */ /* 0x000fe400000e0000 */
[----:B------:R-:W-:Y:S01]  /*c8d0*/  R2UR UR5, R9 ;  /* 0x00000000090572ca */ /* 0x000fe200000e0000 */
[----:B------:R-:W-:Y:S02]  /*c8e0*/  WARPGROUP.DEPBAR.LE gsb0, 0x0 ;  /* 0x00008000000079c5 */ /* 0x000fe40000010000 */
[----:B------:R-:W2:Y:S04]  /*c8f0*/  LD.E.64 R60, desc[UR46][R152.64+0xb0] ;  /* 0x0000b02e983c7980 */ /* 0x000ea8000c101b00 */
[----:B------:R-:W-:Y:S01]  /*c900*/  ST.E desc[UR46][R152.64+0x88], R5 ;  /* 0x0000880598007985 */ /* 0x000fe2000c10192e */
[----:B------:R-:W-:-:S06]  /*c910*/  WARPGROUP.ARRIVE ;  /* 0x00000000000079c5 */ /* 0x000fcc0000000000 */
[----:B------:R-:W-:Y:S01]  /*c920*/  HGMMA.64x64x16.F32.BF16 R24, gdesc[UR4], R24, gsb0 ;  /* 0x00e00000041879f0 */ /* 0x000fe20008001818 */
[----:B------:R-:W-:Y:S01]  /*c930*/  SEL R57, R57, 0x6, !P1 ;  /* 0x0000000639397807 */ /* 0x000fe20004800000 */
[----:B------:R-:W-:-:S04]  /*c940*/  IMAD.MOV.U32 R11, RZ, RZ, R7 ;  /* 0x000000ffff0b7224 */ /* 0x000fc800078e0007 */
[----:B------:R-:W-:Y:S01]  /*c950*/  IMAD.IADD R10, R14, 0x1, R57 ;  /* 0x000000010e0a7824 */ /* 0x000fe200078e0239 */
[----:B------:R-:W-:-:S04]  /*c960*/  R2UR UR7, R11 ;  /* 0x000000000b0772ca */ /* 0x000fc800000e0000 */
[----:B------:R-:W-:Y:S01]  /*c970*/  R2UR UR6, R10 ;  /* 0x000000000a0672ca */ /* 0x000fe200000e0000 */
[----:B---3--:R-:W-:Y:S01]  /*c980*/  IMAD.MOV.U32 R9, RZ, RZ, R65 ;  /* 0x000000ffff097224 */ /* 0x008fe200078e0041 */
[----:B------:R-:W-:-:S04]  /*c990*/  IADD3 R8, R57, 0x800, R64 ;  /* 0x0000080039087810 */ /* 0x000fc80007ffe040 */
[----:B------:R-:W-:Y:S02]  /*c9a0*/  R2UR UR4, R8 ;  /* 0x00000000080472ca */ /* 0x000fe400000e0000 */
[----:B------:R-:W-:Y:S01]  /*c9b0*/  R2UR UR5, R9 ;  /* 0x00000000090572ca */ /* 0x000fe200000e0000 */
[----:B------:R-:W-:Y:S02]  /*c9c0*/  WARPGROUP.DEPBAR.LE gsb0, 0x0 ;  /* 0x00008000000079c5 */ /* 0x000fe40000010000 */
[----:B------:R-:W3:Y:S04]  /*c9d0*/  LD.E.64 R62, desc[UR46][R152.64+0xb0] ;  /* 0x0000b02e983e7980 */ /* 0x000ee8000c101b00 */
[----:B------:R-:W-:Y:S01]  /*c9e0*/  ST.E desc[UR46][R152.64+0x88], R5 ;  /* 0x0000880598007985 */ /* 0x000fe2000c10192e */
[----:B------:R-:W-:-:S06]  /*c9f0*/  WARPGROUP.ARRIVE ;  /* 0x00000000000079c5 */ /* 0x000fcc0000000000 */
[----:B------:R-:W-:Y:S01]  /*ca00*/  HGMMA.64x64x16.F32.BF16 R24, gdesc[UR4], R24, gsb0 ;  /* 0x00e00000041879f0 */ /* 0x000fe20008001818 */
[----:B------:R-:W-:Y:S02]  /*ca10*/  IMAD.MOV.U32 R8, RZ, RZ, 0x28 ;  /* 0x00000028ff087424 */ /* 0x000fe400078e00ff */
[----:B------:R-:W-:-:S03]  /*ca20*/  IMAD.MOV.U32 R9, RZ, RZ, 0xa00 ;  /* 0x00000a00ff097424 */ /* 0x000fc600078e00ff */
[----:B------:R-:W-:Y:S02]  /*ca30*/  SEL R8, R8, 0x26, P1 ;  /* 0x0000002608087807 */ /* 0x000fe40000800000 */
[----:B------:R-:W-:-:S05]  /*ca40*/  SEL R9, R9, 0x980, P1 ;  /* 0x0000098009097807 */ /* 0x000fca0000800000 */
[----:B------:R-:W-:-:S05]  /*ca50*/  IMAD.IADD R8, R8, 0x1, R9 ;  /* 0x0000000108087824 */ /* 0x000fca00078e0209 */
[----:B------:R-:W-:Y:S01]  /*ca60*/  LOP3.LUT R11, R8, 0xa06, RZ, 0xc0, !PT ;  /* 0x00000a06080b7812 */ /* 0x000fe200078ec0ff */
[----:B----4-:R-:W-:-:S04]  /*ca70*/  IMAD.MOV.U32 R9, RZ, RZ, R67 ;  /* 0x000000ffff097224 */ /* 0x010fc800078e0043 */
[----:B------:R-:W-:Y:S02]  /*ca80*/  IMAD.IADD R8, R11, 0x1, R66 ;  /* 0x000000010b087824 */ /* 0x000fe400078e0242 */
[----:B------:R-:W-:Y:S02]  /*ca90*/  IMAD.IADD R10, R6, 0x1, R11 ;  /* 0x00000001060a7824 */ /* 0x000fe400078e020b */
[----:B------:R-:W-:Y:S01]  /*caa0*/  IMAD.MOV.U32 R11, RZ, RZ, R7 ;  /* 0x000000ffff0b7224 */ /* 0x000fe200078e0007 */
[----:B------:R-:W-:Y:S02]  /*cab0*/  R2UR UR4, R8 ;  /* 0x00000000080472ca */ /* 0x000fe400000e0000 */
[----:B------:R-:W-:Y:S02]  /*cac0*/  R2UR UR6, R10 ;  /* 0x000000000a0672ca */ /* 0x000fe400000e0000 */
[----:B------:R-:W-:Y:S02]  /*cad0*/  R2UR UR7, R11 ;  /* 0x000000000b0772ca */ /* 0x000fe400000e0000 */
[----:B------:R-:W-:Y:S01]  /*cae0*/  R2UR UR5, R9 ;  /* 0x00000000090572ca */ /* 0x000fe200000e0000 */
[----:B------:R-:W-:-:S02]  /*caf0*/  WARPGROUP.DEPBAR.LE gsb0, 0x0 ;  /* 0x00008000000079c5 */ /* 0x000fc40000010000 */
[----:B------:R-:W4:Y:S04]  /*cb00*/  LD.E.64 R64, desc[UR46][R152.64+0xb0] ;  /* 0x0000b02e98407980 */ /* 0x000f28000c101b00 */
[----:B------:R-:W-:Y:S01]  /*cb10*/  ST.E desc[UR46][R152.64+0x88], R5 ;  /* 0x0000880598007985 */ /* 0x000fe2000c10192e */
[----:B------:R-:W-:-:S06]  /*cb20*/  WARPGROUP.ARRIVE ;  /* 0x00000000000079c5 */ /* 0x000fcc0000000000 */
[----:B------:R-:W-:Y:S01]  /*cb30*/  HGMMA.64x64x16.F32.BF16 R24, gdesc[UR4], R24, gsb0 ;  /* 0x00e00000041879f0 */ /* 0x000fe20008001818 */
[----:B------:R-:W-:Y:S02]  /*cb40*/  VIADD R14, R6, 0xa00 ;  /* 0x00000a00060e7836 */ /* 0x000fe40000000000 */
[----:B------:R-:W-:Y:S02]  /*cb50*/  IMAD.MOV.U32 R11, RZ, RZ, R7 ;  /* 0x000000ffff0b7224 */ /* 0x000fe400078e0007 */
[----:B------:R-:W-:-:S03]  /*cb60*/  IMAD.IADD R10, R15, 0x1, R14 ;  /* 0x000000010f0a7824 */ /* 0x000fc600078e020e */
[----:B------:R-:W-:Y:S02]  /*cb70*/  R2UR UR7, R11 ;  /* 0x000000000b0772ca */ /* 0x000fe400000e0000 */
[----:B------:R-:W-:Y:S01]  /*cb80*/  R2UR UR6, R10 ;  /* 0x000000000a0672ca */ /* 0x000fe200000e0000 */
[----:B------:R-:W-:Y:S01]  /*cb90*/  IMAD.MOV.U32 R9, RZ, RZ, R13 ;  /* 0x000000ffff097224 */ /* 0x000fe200078e000d */
[----:B------:R-:W-:-:S04]  /*cba0*/  IADD3 R8, R15, 0xa00, R12 ;  /* 0x00000a000f087810 */ /* 0x000fc80007ffe00c */
[----:B------:R-:W-:Y:S02]  /*cbb0*/  R2UR UR4, R8 ;  /* 0x00000000080472ca */ /* 0x000fe400000e0000 */
[----:B------:R-:W-:Y:S01]  /*cbc0*/  R2UR UR5, R9 ;  /* 0x00000000090572ca */ /* 0x000fe200000e0000 */
[----:B------:R-:W-:Y:S02]  /*cbd0*/  WARPGROUP.DEPBAR.LE gsb0, 0x0 ;  /* 0x00008000000079c5 */ /* 0x000fe40000010000 */
[----:B------:R-:W4:Y:S04]  /*cbe0*/  LD.E.64 R66, desc[UR46][R152.64+0xb0] ;  /* 0x0000b02e98427980 */ /* 0x000f28000c101b00 */
[----:B------:R-:W-:Y:S01]  /*cbf0*/  ST.E desc[UR46][R152.64+0x88], R5 ;  /* 0x0000880598007985 */ /* 0x000fe2000c10192e */
[----:B------:R-:W-:-:S06]  /*cc00*/  WARPGROUP.ARRIVE ;  /* 0x00000000000079c5 */ /* 0x000fcc0000000000 */
[----:B------:R-:W-:Y:S01]  /*cc10*/  HGMMA.64x64x16.F32.BF16 R24, gdesc[UR4], R24, gsb0 ;  /* 0x00e00000041879f0 */ /* 0x000fe20008001818 */
[----:B------:R-:W-:Y:S02]  /*cc20*/  IMAD.IADD R10, R21, 0x1, R14 ;  /* 0x00000001150a7824 */ /* 0x000fe400078e020e */
[----:B------:R-:W-:-:S03]  /*cc30*/  IMAD.MOV.U32 R11, RZ, RZ, R7 ;  /* 0x000000ffff0b7224 */ /* 0x000fc600078e0007 */
[----:B------:R-:W-:Y:S02]  /*cc40*/  R2UR UR6, R10 ;  /* 0x000000000a0672ca */ /* 0x000fe400000e0000 */
        /* <DEDUP_REMOVED lines=10> */
[----:B------:R-:W-:Y:S02]  /*ccf0*/  IMAD.IADD R10, R57, 0x1, R14 ;  /* 0x00000001390a7824 */ /* 0x000fe400078e020e */
[----:B------:R-:W-:-:S03]  /*cd00*/  IMAD.MOV.U32 R11, RZ, RZ, R7 ;  /* 0x000000ffff0b7224 */ /* 0x000fc600078e0007 */
[----:B------:R-:W-:Y:S02]  /*cd10*/  R2UR UR6, R10 ;  /* 0x000000000a0672ca */ /* 0x000fe400000e0000 */
        /* <DEDUP_REMOVED lines=64> */
[----:B------:R-:W1:Y:S01]  /*d120*/  S2R R59, SR_TID.X ;  /* 0x00000000003b7919 */ /* 0x000e620000002100 */
        /* <DEDUP_REMOVED lines=9> */
[----:B------:R-:W-:Y:S01]  /*d1c0*/  IMAD.IADD R8, R8, 0x1, R9 ;  /* 0x0000000108087824 */ /* 0x000fe200078e0209 */
[----:B-1----:R-:W-:-:S04]  /*d1d0*/  LOP3.LUT R20, R59, 0x7f, RZ, 0xc0, !PT ;  /* 0x0000007f3b147812 */ /* 0x002fc800078ec0ff */
[----:B------:R-:W-:Y:S02]  /*d1e0*/  LOP3.LUT R11, R8, 0xe06, RZ, 0xc0, !PT ;  /* 0x00000e06080b7812 */ /* 0x000fe400078ec0ff */
[----:B------:R-:W-:Y:S01]  /*d1f0*/  ISETP.NE.AND P0, PT, R20, RZ, PT ;  /* 0x000000ff1400720c */ /* 0x000fe20003f05270 */
[----:B----4-:R-:W-:Y:S02]  /*d200*/  IMAD.MOV.U32 R9, RZ, RZ, R63 ;  /* 0x000000ffff097224 */ /* 0x010fe400078e003f */
[----:B------:R-:W-:Y:S02]  /*d210*/  IMAD.IADD R8, R11, 0x1, R62 ;  /* 0x000000010b087824 */ /* 0x000fe400078e023e */
[----:B------:R-:W-:Y:S02]  /*d220*/  IMAD.IADD R10, R6, 0x1, R11 ;  /* 0x00000001060a7824 */ /* 0x000fe400078e020b */
[----:B------:R-:W-:Y:S01]  /*d230*/  IMAD.MOV.U32 R11, RZ, RZ, R7 ;  /* 0x000000ffff0b7224 */ /* 0x000fe200078e0007 */
[----:B------:R-:W-:-:S02]  /*d240*/  R2UR UR4, R8 ;  /* 0x00000000080472ca */ /* 0x000fc400000e0000 */
[----:B------:R-:W-:Y:S02]  /*d250*/  R2UR UR6, R10 ;  /* 0x000000000a0672ca */ /* 0x000fe400000e0000 */
[----:B------:R-:W-:Y:S02]  /*d260*/  R2UR UR7, R11 ;  /* 0x000000000b0772ca */ /* 0x000fe400000e0000 */
[----:B------:R-:W-:Y:S01]  /*d270*/  R2UR UR5, R9 ;  /* 0x00000000090572ca */ /* 0x000fe200000e0000 */
[----:B------:R-:W-:Y:S02]  /*d280*/  WARPGROUP.DEPBAR.LE gsb0, 0x0 ;  /* 0x00008000000079c5 */ /* 0x000fe40000010000 */
[----:B------:R-:W4:Y:S04]  /*d290*/  LD.E.64 R60, desc[UR46][R152.64+0xb0] ;  /* 0x0000b02e983c7980 */ /* 0x000f28000c101b00 */
[----:B------:R-:W4:Y:S04]  /*d2a0*/  @!P0 LD.E.64 R12, desc[UR46][R152.64+0x30] ;  /* 0x0000302e980c8980 */ /* 0x000f28000c101b00 */
[----:B------:R-:W4:Y:S04]  /*d2b0*/  @!P0 LD.E R20, desc[UR46][R152.64+0x1e8] ;  /* 0x0001e82e98148980 */ /* 0x000f28000c101900 */
[----:B------:R-:W-:Y:S01]  /*d2c0*/  ST.E desc[UR46][R152.64+0x88], R5 ;  /* 0x0000880598007985 */ /* 0x000fe2000c10192e */
[----:B------:R-:W-:-:S06]  /*d2d0*/  WARPGROUP.ARRIVE ;  /* 0x00000000000079c5 */ /* 0x000fcc0000000000 */
[----:B------:R-:W-:Y:S01]  /*d2e0*/  HGMMA.64x64x16.F32.BF16 R24, gdesc[UR4], R24, gsb0 ;  /* 0x00e00000041879f0 */ /* 0x000fe20008001818 */
[----:B------:R-:W-:Y:S02]  /*d2f0*/  VIADD R14, R6, 0xe00 ;  /* 0x00000e00060e7836 */ /* 0x000fe40000000000 */
[----:B------:R-:W-:Y:S02]  /*d300*/  IMAD.MOV.U32 R11, RZ, RZ, R7 ;  /* 0x000000ffff0b7224 */ /* 0x000fe400078e0007 */
[----:B------:R-:W-:-:S03]  /*d310*/  IMAD.IADD R10, R15, 0x1, R14 ;  /* 0x000000010f0a7824 */ /* 0x000fc600078e020e */
[----:B------:R-:W-:Y:S01]  /*d320*/  R2UR UR7, R11 ;  /* 0x000000000b0772ca */ /* 0x000fe200000e0000 */
[----:B------:R-:W-:Y:S01]  /*d330*/  IMAD.MOV.U32 R9, RZ, RZ, R65 ;  /* 0x000000ffff097224 */ /* 0x000fe200078e0041 */
[----:B------:R-:W-:Y:S02]  /*d340*/  IADD3 R8, R15, 0xe00, R64 ;  /* 0x00000e000f087810 */ /* 0x000fe40007ffe040 */
[----:B------:R-:W-:Y:S02]  /*d350*/  R2UR UR6, R10 ;  /* 0x000000000a0672ca */ /* 0x000fe400000e0000 */
[----:B------:R-:W-:Y:S02]  /*d360*/  R2UR UR4, R8 ;  /* 0x00000000080472ca */ /* 0x000fe400000e0000 */
[----:B------:R-:W-:Y:S01]  /*d370*/  R2UR UR5, R9 ;  /* 0x00000000090572ca */ /* 0x000fe200000e0000 */
[----:B------:R-:W-:Y:S02]  /*d380*/  WARPGROUP.DEPBAR.LE gsb0, 0x0 ;  /* 0x00008000000079c5 */ /* 0x000fe40000010000 */
[----:B------:R-:W-:Y:S01]  /*d390*/  ST.E desc[UR46][R152.64+0x88], R5 ;  /* 0x0000880598007985 */ /* 0x000fe2000c10192e */
[----:B------:R-:W-:-:S09]  /*d3a0*/  WARPGROUP.ARRIVE ;  /* 0x00000000000079c5 */ /* 0x000fd20000000000 */
        /* <DEDUP_REMOVED lines=22> */
[----:B------:R-:W-:Y:S01]  /*d510*/  ST.E desc[UR46][R152.64+0x88], R5 ;  /* 0x0000880598007985 */ /* 0x000fe2000c10192e */
[----:B------:R-:W-:-:S09]  /*d520*/  WARPGROUP.ARRIVE ;  /* 0x00000000000079c5 */ /* 0x000fd20000000000 */
[----:B------:R-:W-:Y:S01]  /*d530*/  HGMMA.64x64x16.F32.BF16 R24, gdesc[UR4], R24, gsb0 ;  /* 0x00e00000041879f0 */ /* 0x000fe20008001818 */
[----:B------:R-:W-:Y:S02]  /*d540*/  IMAD.MOV.U32 R8, RZ, RZ, 0x40 ;  /* 0x00000040ff087424 */ /* 0x000fe400078e00ff */
[----:B------:R-:W-:-:S03]  /*d550*/  IMAD.MOV.U32 R9, RZ, RZ, 0x1000 ;  /* 0x00001000ff097424 */ /* 0x000fc600078e00ff */
[----:B------:R-:W-:Y:S02]  /*d560*/  SEL R8, R8, 0x3e, P1 ;  /* 0x0000003e08087807 */ /* 0x000fe40000800000 */
[----:B------:R-:W-:-:S05]  /*d570*/  SEL R9, R9, 0xf80, P1 ;  /* 0x00000f8009097807 */ /* 0x000fca0000800000 */
[----:B------:R-:W-:-:S05]  /*d580*/  IMAD.IADD R8, R8, 0x1, R9 ;  /* 0x0000000108087824 */ /* 0x000fca00078e0209 */
[----:B------:R-:W-:-:S05]  /*d590*/  LOP3.LUT R9, R8, 0x1e06, RZ, 0xc0, !PT ;  /* 0x00001e0608097812 */ /* 0x000fca00078ec0ff */
[----:B------:R-:W-:Y:S02]  /*d5a0*/  IMAD.IADD R8, R6, 0x1, R9 ;  /* 0x0000000106087824 */ /* 0x000fe400078e0209 */
[----:B----4-:R-:W-:Y:S02]  /*d5b0*/  IMAD.IADD R6, R9, 0x1, R60 ;  /* 0x0000000109067824 */ /* 0x010fe400078e023c */
[----:B------:R-:W-:Y:S02]  /*d5c0*/  IMAD.MOV.U32 R9, RZ, RZ, R7 ;  /* 0x000000ffff097224 */ /* 0x000fe400078e0007 */
[----:B------:R-:W-:Y:S01]  /*d5d0*/  IMAD.MOV.U32 R7, RZ, RZ, R61 ;  /* 0x000000ffff077224 */ /* 0x000fe200078e003d */
[----:B------:R-:W-:Y:S02]  /*d5e0*/  R2UR UR6, R8 ;  /* 0x00000000080672ca */ /* 0x000fe400000e0000 */
[----:B------:R-:W-:Y:S02]  /*d5f0*/  R2UR UR7, R9 ;  /* 0x00000000090772ca */ /* 0x000fe400000e0000 */
[----:B------:R-:W-:-:S02]  /*d600*/  R2UR UR4, R6 ;  /* 0x00000000060472ca */ /* 0x000fc400000e0000 */
[----:B------:R-:W-:Y:S01]  /*d610*/  R2UR UR5, R7 ;  /* 0x00000000070572ca */ /* 0x000fe200000e0000 */
[----:B------:R-:W-:Y:S02]  /*d620*/  WARPGROUP.DEPBAR.LE gsb0, 0x0 ;  /* 0x00008000000079c5 */ /* 0x000fe40000010000 */
[----:B------:R-:W-:Y:S01]  /*d630*/  ST.E desc[UR46][R152.64+0x88], R5 ;  /* 0x0000880598007985 */ /* 0x000fe2000c10192e */
[----:B------:R-:W-:-:S09]  /*d640*/  WARPGROUP.ARRIVE ;  /* 0x00000000000079c5 */ /* 0x000fd20000000000 */
[----:B------:R-:W-:Y:S01]  /*d650*/  HGMMA.64x64x16.F32.BF16 R24, gdesc[UR4], R24, gsb0 ;  /* 0x00e00000041879f0 */ /* 0x000fe20008001818 */
[----:B------:R-:W-:-:S05]  /*d660*/  @!P0 MOV R13, R12 ;  /* 0x0000000c000d8202 */ /* 0x000fca0000000f00 */
[----:B------:R-:W-:-:S05]  /*d670*/  @!P0 IMAD R20, R20, 0x8, R13 ;  /* 0x0000000814148824 */ /* 0x000fca00078e020d */
[----:B------:R-:W-:Y:S01]  /*d680*/  @!P0 PRMT R20, RZ, 0x654, R20 ;  /* 0x00000654ff148816 */ /* 0x000fe20000000014 */
[----:B------:R-:W-:Y:S02]  /*d690*/  WARPGROUP.DEPBAR.LE gsb0, 0x0 ;  /* 0x00008000000079c5 */ /* 0x000fe40000010000 */
[----:B------:R0:W-:Y:S01]  /*d6a0*/  ST.E desc[UR46][R152.64+0x88], R5 ;  /* 0x0000880598007985 */ /* 0x0001e2000c10192e */
[----:B------:R1:W-:Y:S03]  /*d6b0*/  @!P0 SYNCS.ARRIVE.TRANS64.RED.A1T0 RZ, [R20+URZ], RZ ;  /* 0x000000ff14ff89a7 */ /* 0x0003e6000810043f */
[----:B------:R-:W2:Y:S04]  /*d6c0*/  LD.E.64 R60, desc[UR46][R152.64+0x120] ;  /* 0x0001202e983c7980 */ /* 0x000ea8000c101b00 */
[----:B------:R-:W3:Y:S04]  /*d6d0*/  LDL R62, [R1+0xec] ;  /* 0x0000ec00013e7983 */ /* 0x000ee80000100800 */
[----:B------:R-:W4:Y:S04]  /*d6e0*/  LDL.64 R6, [R1+0x110] ;  /* 0x0001100001067983 */ /* 0x000f280000100a00 */
[----:B------:R-:W3:Y:S04]  /*d6f0*/  LDL R56, [R1+0x70] ;  /* 0x0000700001387983 */ /* 0x000ee80000100800 */
[----:B------:R-:W3:Y:S04]  /*d700*/  LDL R57, [R1+0x118] ;  /* 0x0001180001397983 */ /* 0x000ee80000100800 */
[----:B------:R-:W3:Y:S04]  /*d710*/  LDL.128 R12, [R1+0x100] ;  /* 0x00010000010c7983 */ /* 0x000ee80000100c00 */
[----:B------:R-:W3:Y:S04]  /*d720*/  LDL.128 R8, [R1+0xf0] ;  /* 0x0000f00001087983 */ /* 0x000ee80000100c00 */
[----:B--2---:R-:W1:Y:S01]  /*d730*/  LD.E R61, desc[UR46][R60.64] ;  /* 0x0000002e3c3d7980 */ /* 0x004e62000c101900 */
[----:B----4-:R-:W-:-:S02]  /*d740*/  ISETP.NE.AND P1, PT, R6, 0x1, PT ;  /* 0x000000010600780c */ /* 0x010fc40003f25270 */
[----:B---3--:R-:W-:Y:S01]  /*d750*/  ISETP.GE.AND P2, PT, R13, 0x1, PT ;  /* 0x000000010d00780c */ /* 0x008fe20003f46270 */
[----:B------:R-:W-:Y:S01]  /*d760*/  BSSY B0, `(.L_x_2048) ;  /* 0x0000079000007945 */ /* 0x000fe20003800000 */
[-C--:B-1----:R-:W-:Y:S01]  /*d770*/  FMUL.FTZ R20, R27, R61.reuse ;  /* 0x0000003d1b147220 */ /* 0x082fe20000410000 */
[----:B------:R-:W-:Y:S01]  /*d780*/  SHF.R.S32.HI R27, RZ, 0x1f, R62 ;  /* 0x0000001fff1b7819 */ /* 0x000fe2000001143e */
[-C--:B------:R-:W-:Y:S01]  /*d790*/  FMUL.FTZ R21, R24, R61.reuse ;  /* 0x0000003d18157220 */ /* 0x080fe20000410000 */
[----:B------:R-:W-:Y:S02]  /*d7a0*/  FMUL.FTZ R29, R29, R61 ;  /* 0x0000003d1d1d7220 */ /* 0x000fe40000410000 */
[----:B------:R-:W-:Y:S02]  /*d7b0*/  LEA.HI R24, R27, R62, RZ, 0x7 ;  /* 0x0000003e1b187211 */ /* 0x000fe400078f38ff */
[----:B------:R1:W2:Y:S02]  /*d7c0*/  MUFU.TANH R63, R29 ;  /* 0x0000001d003f7308 */ /* 0x0002a40000002400 */
[----:B-1----:R-:W-:-:S05]  /*d7d0*/  LOP3.LUT R29, R24, 0xffffff80, RZ, 0xc0, !PT ;  /* 0xffffff80181d7812 */ /* 0x002fca00078ec0ff */
[----:B------:R-:W-:Y:S02]  /*d7e0*/  IMAD.IADD R29, R62, 0x1, -R29 ;  /* 0x000000013e1d7824 */ /* 0x000fe400078e0a1d */
[-C--:B0-----:R-:W-:Y:S01]  /*d7f0*/  FMUL.FTZ R5, R26, R61.reuse ;  /* 0x0000003d1a057220 */ /* 0x081fe20000410000 */
[----:B------:R-:W-:Y:S02]  /*d800*/  FMUL.FTZ R60, R31, R61 ;  /* 0x0000003d1f3c7220 */ /* 0x000fe40000410000 */
[----:B------:R-:W-:Y:S02]  /*d810*/  SHF.R.S32.HI R24, RZ, 0x1f, R29 ;  /* 0x0000001fff187819 */ /* 0x000fe4000001141d */
[----:B------:R-:W-:Y:S02]  /*d820*/  LEA.HI R31, R27, R62, RZ, 0x2 ;  /* 0x0000003e1b1f7211 */ /* 0x000fe400078f10ff */
[----:B------:R-:W-:Y:S01]  /*d830*/  LEA.HI R26, R24, R29, RZ, 0x2 ;  /* 0x0000001d181a7211 */ /* 0x000fe200078f10ff */
[----:B------:R-:W-:Y:S01]  /*d840*/  FMUL.FTZ R59, R30, R61 ;  /* 0x0000003d1e3b7220 */ /* 0x000fe20000410000 */
[----:B------:R-:W-:-:S02]  /*d850*/  LOP3.LUT R31, R31, 0xfffffffc, RZ, 0xc0, !PT ;  /* 0xfffffffc1f1f7812 */ /* 0x000fc400078ec0ff */
[--C-:B------:R-:W-:Y:S02]  /*d860*/  SHF.R.S32.HI R27, RZ, 0x2, R26.reuse ;  /* 0x00000002ff1b7819 */ /* 0x100fe4000001141a */
[----:B------:R-:W-:Y:S01]  /*d870*/  SHF.R.S32.HI R30, RZ, 0x1f, R26 ;  /* 0x0000001fff1e7819 */ /* 0x000fe2000001141a */
[----:B------:R-:W-:Y:S01]  /*d880*/  FMUL.FTZ R32, R32, R61 ;  /* 0x0000003d20207220 */ /* 0x000fe20000410000 */
[----:B------:R-:W-:Y:S02]  /*d890*/  IMAD.IADD R62, R62, 0x1, -R31 ;  /* 0x000000013e3e7824 */ /* 0x000fe400078e0a1f */
[----:B------:R-:W-:Y:S02]  /*d8a0*/  LEA.HI R30, R30, R27, RZ, 0x3 ;  /* 0x0000001b1e1e7211 */ /* 0x000fe400078f18ff */
[----:B------:R-:W-:Y:S01]  /*d8b0*/  LEA.HI R24, R24, R29, RZ, 0x5 ;  /* 0x0000001d18187211 */ /* 0x000fe200078f28ff */
[----:B------:R0:W1:Y:S01]  /*d8c0*/  MUFU.TANH R64, R32 ;  /* 0x0000002000407308 */ /* 0x0000620000002400 */
[----:B------:R-:W-:-:S02]  /*d8d0*/  LOP3.LUT R30, R30, 0xfffffff8, RZ, 0xc0, !PT ;  /* 0xfffffff81e1e7812 */ /* 0x000fc400078ec0ff */
[----:B------:R-:W-:-:S03]  /*d8e0*/  SHF.R.S32.HI R31, RZ, 0x5, R24 ;  /* 0x00000005ff1f7819 */ /* 0x000fc60000011418 */
[----:B------:R-:W-:Y:S01]  /*d8f0*/  IMAD.IADD R30, R27, 0x1, -R30 ;  /* 0x000000011b1e7824 */ /* 0x000fe200078e0a1e */
[----:B0-----:R-:W-:Y:S01]  /*d900*/  LEA.HI R32, R62, R62, RZ, 0x1 ;  /* 0x0000003e3e207211 */ /* 0x001fe200078f08ff */
[----:B------:R-:W-:-:S03]  /*d910*/  IMAD R31, R56, 0x4, R31 ;  /* 0x00000004381f7824 */ /* 0x000fc600078e021f */
[----:B------:R-:W-:Y:S01]  /*d920*/  LOP3.LUT R27, R32, 0x1ffffffe, RZ, 0xc0, !PT ;  /* 0x1ffffffe201b7812 */ /* 0x000fe200078ec0ff */
[----:B------:R-:W-:Y:S01]  /*d930*/  FMUL.FTZ R38, R38, R61 ;  /* 0x0000003d26267220 */ /* 0x000fe20000410000 */
[----:B------:R-:W-:-:S03]  /*d940*/  IMAD.U32 R30, R31, 0x10, R30 ;  /* 0x000000101f1e7824 */ /* 0x000fc600078e001e */
[----:B------:R-:W-:Y:S01]  /*d950*/  IMAD.IADD R27, R62, 0x1, -R27 ;  /* 0x000000013e1b7824 */ /* 0x000fe200078e0a1b */
[----:B------:R0:W3:Y:S01]  /*d960*/  MUFU.TANH R70, R38 ;  /* 0x0000002600467308 */ /* 0x0000e20000002400 */
[----:B------:R-:W-:Y:S02]  /*d970*/  FMUL.FTZ R39, R39, R61 ;  /* 0x0000003d27277220 */ /* 0x000fe40000410000 */
[----:B0-----:R-:W-:-:S04]  /*d980*/  IMAD R38, R27, 0x8, R30 ;  /* 0x000000081b267824 */ /* 0x001fc800078e021e */
[----:B------:R-:W-:Y:S01]  /*d990*/  @P1 IMAD.HI.U32 R6, R38, R7, RZ ;  /* 0x0000000726061227 */ /* 0x000fe200078e00ff */
[----:B------:R0:W4:Y:S04]  /*d9a0*/  MUFU.TANH R71, R39 ;  /* 0x0000002700477308 */ /* 0x0001280000002400 */
[----:B------:R-:W-:Y:S01]  /*d9b0*/  @P1 SHF.R.U32.HI R38, RZ, R57, R6 ;  /* 0x00000039ff261219 */ /* 0x000fe20000011606 */
[-C--:B------:R-:W-:Y:S01]  /*d9c0*/  FMUL.FTZ R35, R35, R61.reuse ;  /* 0x0000003d23237220 */ /* 0x080fe20000410000 */
[----:B------:R-:W-:Y:S01]  /*d9d0*/  LOP3.LUT R26, R26, 0x7ffffffc, RZ, 0xc0, !PT ;  /* 0x7ffffffc1a1a7812 */ /* 0x000fe200078ec0ff */
[-C--:B------:R-:W-:Y:S01]  /*d9e0*/  FMUL.FTZ R37, R37, R61.reuse ;  /* 0x0000003d25257220 */ /* 0x080fe20000410000 */
[----:B0-----:R-:W-:Y:S01]  /*d9f0*/  IMAD.SHL.U32 R39, R0, 0x40, RZ ;  /* 0x0000004000277824 */ /* 0x001fe200078e00ff */
[----:B------:R-:W0:Y:S01]  /*da00*/  SHFL.IDX PT, R27, R38, RZ, 0x1c1f ;  /* 0x001c1fff261b7589 */ /* 0x000e2200000e0000 */
[-C--:B------:R-:W-:Y:S01]  /*da10*/  FMUL.FTZ R41, R41, R61.reuse ;  /* 0x0000003d29297220 */ /* 0x080fe20000410000 */
[----:B------:R-:W0:Y:S01]  /*da20*/  MUFU.TANH R67, R35 ;  /* 0x0000002300437308 */ /* 0x000e220000002400 */
[----:B------:R-:W-:Y:S01]  /*da30*/  IMAD.IADD R6, R29, 0x1, -R26 ;  /* 0x000000011d067824 */ /* 0x000fe200078e0a1a */
[----:B------:R-:W-:Y:S01]  /*da40*/  IADD3 R7, -R39, 0x1, RZ ;  /* 0x0000000127077810 */ /* 0x000fe20007ffe1ff */
[-C--:B------:R-:W-:Y:S01]  /*da50*/  FMUL.FTZ R25, R25, R61.reuse ;  /* 0x0000003d19197220 */ /* 0x080fe20000410000 */
[-C--:B------:R-:W-:Y:S01]  /*da60*/  FMUL.FTZ R28, R28, R61.reuse ;  /* 0x0000003d1c1c7220 */ /* 0x080fe20000410000 */
[-C--:B------:R-:W-:Y:S01]  /*da70*/  FMUL.FTZ R44, R44, R61.reuse ;  /* 0x0000003d2c2c7220 */ /* 0x080fe20000410000 */
[-C--:B------:R-:W-:Y:S01]  /*da80*/  FMUL.FTZ R45, R45, R61.reuse ;  /* 0x0000003d2d2d7220 */ /* 0x080fe20000410000 */
[-C--:B------:R-:W-:Y:S01]  /*da90*/  FMUL.FTZ R48, R48, R61.reuse ;  /* 0x0000003d30307220 */ /* 0x080fe20000410000 */
[----:B------:R2:W0:Y:S01]  /*daa0*/  MUFU.TANH R69, R37 ;  /* 0x0000002500457308 */ /* 0x0004220000002400 */
[-C--:B------:R-:W-:Y:S01]  /*dab0*/  FMUL.FTZ R49, R49, R61.reuse ;  /* 0x0000003d31317220 */ /* 0x080fe20000410000 */
[-C--:B------:R-:W-:Y:S01]  /*dac0*/  FMUL.FTZ R50, R50, R61.reuse ;  /* 0x0000003d32327220 */ /* 0x080fe20000410000 */
[-C--:B------:R-:W-:Y:S01]  /*dad0*/  FMUL.FTZ R51, R51, R61.reuse ;  /* 0x0000003d33337220 */ /* 0x080fe20000410000 */
[-C--:B------:R-:W-:Y:S01]  /*dae0*/  FMUL.FTZ R52, R52, R61.reuse ;  /* 0x0000003d34347220 */ /* 0x080fe20000410000 */
[-C--:B------:R-:W-:Y:S01]  /*daf0*/  FMUL.FTZ R53, R53, R61.reuse ;  /* 0x0000003d35357220 */ /* 0x080fe20000410000 */
[-C--:B------:R-:W-:Y:S01]  /*db00*/  FMUL.FTZ R54, R54, R61.reuse ;  /* 0x0000003d36367220 */ /* 0x080fe20000410000 */
[-C--:B------:R-:W-:Y:S01]  /*db10*/  FMUL.FTZ R55, R55, R61.reuse ;  /* 0x0000003d37377220 */ /* 0x080fe20000410000 */
[----:B------:R1:W0:Y:S01]  /*db20*/  MUFU.TANH R35, R41 ;  /* 0x0000002900237308 */ /* 0x0002220000002400 */
[-C--:B--2---:R-:W-:Y:S01]  /*db30*/  FMUL.FTZ R37, R47, R61.reuse ;  /* 0x0000003d2f257220 */ /* 0x084fe20000410000 */
[-C--:B------:R-:W-:Y:S01]  /*db40*/  FMUL.FTZ R33, R33, R61.reuse ;  /* 0x0000003d21217220 */ /* 0x080fe20000410000 */
[-C--:B------:R-:W-:Y:S01]  /*db50*/  FMUL.FTZ R34, R34, R61.reuse ;  /* 0x0000003d22227220 */ /* 0x080fe20000410000 */
[----:B------:R-:W-:Y:S01]  /*db60*/  FMUL.FTZ R36, R36, R61 ;  /* 0x0000003d24247220 */ /* 0x000fe20000410000 */
[----:B------:R-:W-:-:S02]  /*db70*/  IMAD R7, R6, -0x2, R7 ;  /* 0xfffffffe06077824 */ /* 0x000fc400078e0207 */
[----:B-1----:R-:W-:Y:S01]  /*db80*/  FMUL.FTZ R41, R46, R61 ;  /* 0x0000003d2e297220 */ /* 0x002fe20000410000 */
[----:B------:R-:W1:Y:S02]  /*db90*/  MUFU.TANH R21, R21 ;  /* 0x0000001500157308 */ /* 0x000e640000002400 */
[----:B------:R-:W-:Y:S01]  /*dba0*/  IADD3 R24, -R8, R7, R9 ;  /* 0x0000000708187210 */ /* 0x000fe20007ffe109 */
[-C--:B------:R-:W-:Y:S01]  /*dbb0*/  FMUL.FTZ R42, R42, R61.reuse ;  /* 0x0000003d2a2a7220 */ /* 0x080fe20000410000 */
[----:B------:R-:W-:Y:S01]  /*dbc0*/  FMUL.FTZ R43, R43, R61 ;  /* 0x0000003d2b2b7220 */ /* 0x000fe20000410000 */
[----:B------:R-:W-:-:S03]  /*dbd0*/  LOP3.LUT R7, RZ, R10, RZ, 0x33, !PT ;  /* 0x0000000aff077212 */ /* 0x000fc600078e33ff */
[----:B------:R-:W2:Y:S01]  /*dbe0*/  MUFU.TANH R25, R25 ;  /* 0x0000001900197308 */ /* 0x000ea20000002400 */
[----:B------:R-:W-:-:S07]  /*dbf0*/  FMUL.FTZ R40, R40, R61 ;  /* 0x0000003d28287220 */ /* 0x000fce0000410000 */
        /* <DEDUP_REMOVED lines=20> */
[----:B------:R-:W-:-:S07]  /*dd40*/  IMAD.IADD R46, R12, 0x1, -R39 ;  /* 0x000000010c2e7824 */ /* 0x000fce00078e0a27 */
[----:B------:R3:W0:Y:S08]  /*dd50*/  MUFU.TANH R73, R42 ;  /* 0x0000002a00497308 */ /* 0x0006300000002400 */
[----:B------:R4:W1:Y:S01]  /*dd60*/  MUFU.TANH R74, R43 ;  /* 0x0000002b004a7308 */ /* 0x0008620000002400 */
[C---:B---3--:R-:W-:Y:S02]  /*dd70*/  IMAD.IADD R42, R24.reuse, 0x1, R11 ;  /* 0x00000001182a7824 */ /* 0x048fe400078e020b */
[----:B----4-:R-:W-:-:S05]  /*dd80*/  IMAD.IADD R43, R24, 0x1, R7 ;  /* 0x00000001182b7824 */ /* 0x010fca00078e0207 */
[----:B------:R3:W4:Y:S01]  /*dd90*/  MUFU.TANH R72, R40 ;  /* 0x0000002800487308 */ /* 0x0007220000002400 */
[--C-:B0-----:R-:W-:Y:S02]  /*dda0*/  IMAD.IADD R7, R43, 0x1, R27.reuse ;  /* 0x000000012b077824 */ /* 0x101fe400078e021b */
[----:B---3--:R-:W-:Y:S01]  /*ddb0*/  IMAD.IADD R40, R42, 0x1, R27 ;  /* 0x000000012a287824 */ /* 0x008fe200078e021b */
[----:B-12---:R-:W-:Y:S06]  /*ddc0*/  @!P2 BRA `(.L_x_2049) ;  /* 0x000000000048a947 */ /* 0x006fec0003800000 */
[----:B------:R-:W-:Y:S01]  /*ddd0*/  IADD3 R10, -R8, R9, R27 ;  /* 0x00000009080a7210 */ /* 0x000fe20007ffe11b */
[----:B------:R-:W-:Y:S03]  /*dde0*/  BSSY B1, `(.L_x_2050) ;  /* 0x000000c000017945 */ /* 0x000fe60003800000 */
[----:B------:R-:W-:-:S13]  /*ddf0*/  ISETP.GT.AND P1, PT, R10, -0x1, PT ;  /* 0xffffffff0a00780c */ /* 0x000fda0003f24270 */
[----:B------:R-:W-:Y:S05]  /*de00*/  @P1 BRA `(.L_x_2051) ;  /* 0x0000000000181947 */ /* 0x000fea0003800000 */
[----:B------:R-:W-:Y:S02]  /*de10*/  ISETP.NE.AND P1, PT, R13, 0x1, PT ;  /* 0x000000010d00780c */ /* 0x000fe40003f25270 */
[----:B------:R-:W-:-:S11]  /*de20*/  LOP3.LUT R11, RZ, R10, RZ, 0x33, !PT ;  /* 0x0000000aff0b7212 */ /* 0x000fd600078e33ff */
[----:B------:R-:W-:-:S05]  /*de30*/  @P1 IMAD.HI.U32 R10, R11, R14, RZ ;  /* 0x0000000e0b0a1227 */ /* 0x000fca00078e00ff */
[----:B------:R-:W-:-:S04]  /*de40*/  @P1 SHF.R.U32.HI R11, RZ, R15, R10 ;  /* 0x0000000fff0b1219 */ /* 0x000fc8000001160a */
[----:B------:R-:W-:Y:S01]  /*de50*/  LOP3.LUT R10, RZ, R11, RZ, 0x33, !PT ;  /* 0x0000000bff0a7212 */ /* 0x000fe200078e33ff */
[----:B------:R-:W-:Y:S06]  /*de60*/  BRA `(.L_x_2052) ;  /* 0x00000000000c7947 */ /* 0x000fec0003800000 */
.L_x_2051:
[----:B------:R-:W-:-:S13]  /*de70*/  ISETP.NE.AND P1, PT, R13, 0x1, PT ;  /* 0x000000010d00780c */ /* 0x000fda0003f25270 */
[----:B------:R-:W-:-:S05]  /*de80*/  @P1 IMAD.HI.U32 R12, R10, R14, RZ ;  /* 0x0000000e0a0c1227 */ /* 0x000fca00078e00ff */
[----:B------:R-:W-:-:S07]  /*de90*/  @P1 SHF.R.U32.HI R10, RZ, R15, R12 ;  /* 0x0000000fff0a1219 */ /* 0x000fce000001160c */
.L_x_2052:
[----:B------:R-:W-:Y:S05]  /*dea0*/  BSYNC B1 ;  /* 0x0000000000017941 */ /* 0x000fea0003800000 */
.L_x_2050:
[----:B------:R-:W-:-:S04]  /*deb0*/  IMAD R11, R10, R13, -R39 ;  /* 0x0000000d0a0b7224 */ /* 0x000fc800078e0a27 */
[----:B------:R-:W-:-:S05]  /*dec0*/  IMAD R10, R6, -0x2, R11 ;  /* 0xfffffffe060a7824 */ /* 0x000fca00078e020b */
[----:B------:R-:W-:Y:S02]  /*ded0*/  VIMNMX R7, R7, R10, !PT ;  /* 0x0000000a07077248 */ /* 0x000fe40007fe0100 */
[----:B------:R-:W-:-:S07]  /*dee0*/  VIADDMNMX R40, R10, R13, R40, PT ;  /* 0x0000000d0a287246 */ /* 0x000fce0003800128 */
.L_x_2049:
[----:B------:R-:W-:Y:S05]  /*def0*/  BSYNC B0 ;  /* 0x0000000000007941 */ /* 0x000fea0003800000 */
.L_x_2048:
[C---:B------:R-:W-:Y:S01]  /*df00*/  ISETP.GE.AND P1, PT, R46.reuse, 0x2, PT ;  /* 0x000000022e00780c */ /* 0x040fe20003f26270 */
[----:B------:R-:W0:Y:S01]  /*df10*/  SHFL.IDX PT, R38, R38, 0x1, 0x1c1f ;  /* 0x003c1f0026267f89 */ /* 0x000e2200000e0000 */
[C---:B------:R-:W-:Y:S01]  /*df20*/  ISETP.GE.AND P3, PT, R46.reuse, 0xa, PT ;  /* 0x0000000a2e00780c */ /* 0x040fe20003f66270 */
[----:B------:R-:W-:Y:S01]  /*df30*/  BSSY B0, `(.L_x_2053) ;  /* 0x0000060000007945 */ /* 0x000fe20003800000 */
[----:B------:R-:W-:Y:S02]  /*df40*/  P2R R47, PR, RZ, 0x2 ;  /* 0x00000002ff2f7803 */ /* 0x000fe40000000000 */
[----:B------:R-:W-:Y:S02]  /*df50*/  ISETP.GT.AND P1, PT, R7, 0x1, !P1 ;  /* 0x000000010700780c */ /* 0x000fe40004f24270 */
[----:B------:R-:W-:Y:S02]  /*df60*/  ISETP.GE.AND P2, PT, R46, 0x9, PT ;  /* 0x000000092e00780c */ /* 0x000fe40003f46270 */
[----:B------:R-:W-:-:S02]  /*df70*/  ISETP.LT.OR P1, PT, R40, 0x2, P1 ;  /* 0x000000022800780c */ /* 0x000fc40000f21670 */
[----:B------:R-:W-:Y:S02]  /*df80*/  P2R R56, PR, RZ, 0x4 ;  /* 0x00000004ff387803 */ /* 0x000fe40000000000 */
[----:B------:R-:W-:Y:S02]  /*df90*/  FSEL R36, R25, -INF , !P1 ;  /* 0xff80000019247808 */ /* 0x000fe40004800000 */
[C---:B------:R-:W-:Y:S02]  /*dfa0*/  ISETP.GT.AND P1, PT, R7.reuse, 0x9, !P3 ;  /* 0x000000090700780c */ /* 0x040fe40005f24270 */
[----:B------:R-:W-:Y:S02]  /*dfb0*/  P2R R61, PR, RZ, 0x8 ;  /* 0x00000008ff3d7803 */ /* 0x000fe40000000000 */
[----:B------:R-:W-:Y:S02]  /*dfc0*/  ISETP.LT.OR P1, PT, R40, 0xa, P1 ;  /* 0x0000000a2800780c */ /* 0x000fe40000f21670 */
[----:B------:R-:W-:-:S02]  /*dfd0*/  ISETP.GT.AND P2, PT, R7, 0x8, !P2 ;  /* 0x000000080700780c */ /* 0x000fc40005744270 */
[----:B------:R-:W-:Y:S01]  /*dfe0*/  ISETP.GE.AND P3, PT, R46, 0x11, PT ;  /* 0x000000112e00780c */ /* 0x000fe20003f66270 */
[----:B0-----:R-:W-:Y:S01]  /*dff0*/  IMAD.IADD R43, R43, 0x1, R38 ;  /* 0x000000012b2b7824 */ /* 0x001fe200078e0226 */
[----:B------:R-:W-:Y:S02]  /*e000*/  FSEL R33, R63, -INF , !P1 ;  /* 0xff8000003f217808 */ /* 0x000fe40004800000 */
[----:B------:R-:W-:Y:S02]  /*e010*/  ISETP.LT.OR P2, PT, R40, 0x9, P2 ;  /* 0x000000092800780c */ /* 0x000fe40001741670 */
[----:B------:R-:W-:Y:S02]  /*e020*/  ISETP.GT.AND P1, PT, R7, 0x10, !P3 ;  /* 0x000000100700780c */ /* 0x000fe40005f24270 */
[----:B------:R-:W-:Y:S02]  /*e030*/  FSEL R34, R28, -INF , !P2 ;  /* 0xff8000001c227808 */ /* 0x000fe40005000000 */
[----:B------:R-:W-:-:S02]  /*e040*/  ISETP.LT.OR P1, PT, R40, 0x11, P1 ;  /* 0x000000112800780c */ /* 0x000fc40000f21670 */
[----:B------:R-:W-:Y:S02]  /*e050*/  ISETP.GE.AND P2, PT, R46, 0x12, PT ;  /* 0x000000122e00780c */ /* 0x000fe40003f46270 */
[----:B------:R-:W-:Y:S02]  /*e060*/  FSEL R32, R64, -INF , !P1 ;  /* 0xff80000040207808 */ /* 0x000fe40004800000 */
[----:B------:R-:W-:Y:S02]  /*e070*/  ISETP.GT.AND P1, PT, R7, 0x11, !P2 ;  /* 0x000000110700780c */ /* 0x000fe40005724270 */
[----:B------:R-:W-:Y:S02]  /*e080*/  P2R R63, PR, RZ, 0x4 ;  /* 0x00000004ff3f7803 */ /* 0x000fe40000000000 */
[----:B------:R-:W-:Y:S02]  /*e090*/  ISETP.LT.OR P1, PT, R40, 0x12, P1 ;  /* 0x000000122800780c */ /* 0x000fe40000f21670 */
[----:B------:R-:W-:-:S02]  /*e0a0*/  ISETP.GE.AND P2, PT, R46, 0x19, PT ;  /* 0x000000192e00780c */ /* 0x000fc40003f46270 */
[----:B------:R-:W-:Y:S02]  /*e0b0*/  FSEL R31, R65, -INF , !P1 ;  /* 0xff800000411f7808 */ /* 0x000fe40004800000 */
[----:B------:R-:W-:Y:S02]  /*e0c0*/  ISETP.GT.AND P1, PT, R7, 0x18, !P2 ;  /* 0x000000180700780c */ /* 0x000fe40005724270 */
[----:B------:R-:W-:Y:S02]  /*e0d0*/  P2R R64, PR, RZ, 0x4 ;  /* 0x00000004ff407803 */ /* 0x000fe40000000000 */
[----:B------:R-:W-:Y:S02]  /*e0e0*/  ISETP.LT.OR P1, PT, R40, 0x19, P1 ;  /* 0x000000192800780c */ /* 0x000fe40000f21670 */
[----:B------:R-:W-:Y:S02]  /*e0f0*/  ISETP.GE.AND P2, PT, R46, 0x1a, PT ;  /* 0x0000001a2e00780c */ /* 0x000fe40003f46270 */
[----:B------:R-:W-:-:S02]  /*e100*/  FSEL R30, R68, -INF , !P1 ;  /* 0xff800000441e7808 */ /* 0x000fc40004800000 */
[----:B------:R-:W-:Y:S02]  /*e110*/  ISETP.GT.AND P1, PT, R7, 0x19, !P2 ;  /* 0x000000190700780c */ /* 0x000fe40005724270 */
[----:B------:R-:W-:Y:S02]  /*e120*/  P2R R65, PR, RZ, 0x4 ;  /* 0x00000004ff417803 */ /* 0x000fe40000000000 */
[----:B------:R-:W-:Y:S02]  /*e130*/  ISETP.LT.OR P1, PT, R40, 0x1a, P1 ;  /* 0x0000001a2800780c */ /* 0x000fe40000f21670 */
[----:B------:R-:W-:Y:S02]  /*e140*/  ISETP.GE.AND P2, PT, R46, 0x21, PT ;  /* 0x000000212e00780c */ /* 0x000fe40003f46270 */
[----:B------:R-:W-:Y:S02]  /*e150*/  FSEL R29, R69, -INF , !P1 ;  /* 0xff800000451d7808 */ /* 0x000fe40004800000 */
[----:B------:R-:W-:-:S02]  /*e160*/  ISETP.GT.AND P1, PT, R7, 0x20, !P2 ;  /* 0x000000200700780c */ /* 0x000fc40005724270 */
[----:B------:R-:W-:Y:S02]  /*e170*/  P2R R68, PR, RZ, 0x4 ;  /* 0x00000004ff447803 */ /* 0x000fe40000000000 */
[----:B------:R-:W-:Y:S02]  /*e180*/  ISETP.LT.OR P1, PT, R40, 0x21, P1 ;  /* 0x000000212800780c */ /* 0x000fe40000f21670 */
[----:B------:R-:W-:Y:S02]  /*e190*/  ISETP.GE.AND P2, PT, R46, 0x22, PT ;  /* 0x000000222e00780c */ /* 0x000fe40003f46270 */
[----:B----4-:R-:W-:Y:S02]  /*e1a0*/  FSEL R28, R72, -INF , !P1 ;  /* 0xff800000481c7808 */ /* 0x010fe40004800000 */
[----:B------:R-:W-:Y:S02]  /*e1b0*/  ISETP.GT.AND P1, PT, R7, 0x21, !P2 ;  /* 0x000000210700780c */ /* 0x000fe40005724270 */
[----:B------:R-:W-:-:S02]  /*e1c0*/  P2R R69, PR, RZ, 0x4 ;  /* 0x00000004ff457803 */ /* 0x000fc40000000000 */
[----:B------:R-:W-:Y:S02]  /*e1d0*/  ISETP.LT.OR P1, PT, R40, 0x22, P1 ;  /* 0x000000222800780c */ /* 0x000fe40000f21670 */
[----:B------:R-:W-:Y:S02]  /*e1e0*/  ISETP.GE.AND P2, PT, R46, 0x29, PT ;  /* 0x000000292e00780c */ /* 0x000fe40003f46270 */
[----:B------:R-:W-:Y:S02]  /*e1f0*/  FSEL R27, R35, -INF , !P1 ;  /* 0xff800000231b7808 */ /* 0x000fe40004800000 */
[----:B------:R-:W-:Y:S02]  /*e200*/  ISETP.GT.AND P1, PT, R7, 0x28, !P2 ;  /* 0x000000280700780c */ /* 0x000fe40005724270 */
[----:B------:R-:W-:Y:S02]  /*e210*/  P2R R72, PR, RZ, 0x4 ;  /* 0x00000004ff487803 */ /* 0x000fe40000000000 */
[----:B------:R-:W-:-:S02]  /*e220*/  ISETP.LT.OR P1, PT, R40, 0x29, P1 ;  /* 0x000000292800780c */ /* 0x000fc40000f21670 */
[----:B------:R-:W-:Y:S02]  /*e230*/  P2R R62, PR, RZ, 0x8 ;  /* 0x00000008ff3e7803 */ /* 0x000fe40000000000 */
[----:B------:R-:W-:Y:S01]  /*e240*/  FSEL R26, R44, -INF , !P1 ;  /* 0xff8000002c1a7808 */ /* 0x000fe20004800000 */
[----:B------:R-:W-:Y:S01]  /*e250*/  IMAD.IADD R44, R42, 0x1, R38 ;  /* 0x000000012a2c7824 */ /* 0x000fe200078e0226 */
[----:B------:R-:W-:-:S04]  /*e260*/  ISETP.GE.AND P1, PT, R46, 0x2a, PT ;  /* 0x0000002a2e00780c */ /* 0x000fc80003f26270 */
[----:B------:R-:W-:-:S04]  /*e270*/  ISETP.GT.AND P2, PT, R7, 0x29, !P1 ;  /* 0x000000290700780c */ /* 0x000fc80004f44270 */
[----:B------:R-:W-:-:S04]  /*e280*/  ISETP.LT.OR P2, PT, R40, 0x2a, P2 ;  /* 0x0000002a2800780c */ /* 0x000fc80001741670 */
[----:B------:R-:W-:Y:S02]  /*e290*/  FSEL R25, R45, -INF , !P2 ;  /* 0xff8000002d197808 */ /* 0x000fe40005000000 */
        /* <DEDUP_REMOVED lines=13> */
[----:B------:R-:W-:-:S04]  /*e370*/  ISETP.GT.AND P6, PT, R7, RZ, !P5 ;  /* 0x000000ff0700720c */ /* 0x000fc80006fc4270 */
[----:B------:R-:W-:-:S04]  /*e380*/  ISETP.LT.OR P6, PT, R40, 0x1, P6 ;  /* 0x000000012800780c */ /* 0x000fc800037c1670 */
[----:B------:R-:W-:Y:S02]  /*e390*/  FSEL R57, R21, -INF , !P6 ;  /* 0xff80000015397808 */ /* 0x000fe40007000000 */
[----:B------:R-:W-:-:S04]  /*e3a0*/  ISETP.GE.AND P6, PT, R46, 0x3a, PT ;  /* 0x0000003a2e00780c */ /* 0x000fc80003fc6270 */
[----:B------:R-:W-:Y:S02]  /*e3b0*/  P2R R45, PR, RZ, 0x40 ;  /* 0x00000040ff2d7803 */ /* 0x000fe40000000000 */
[----:B------:R-:W-:-:S04]  /*e3c0*/  ISETP.GT.AND P6, PT, R7, 0x39, !P6 ;  /* 0x000000390700780c */ /* 0x000fc800077c4270 */
[----:B------:R-:W-:-:S04]  /*e3d0*/  ISETP.LT.OR P6, PT, R40, 0x3a, P6 ;  /* 0x0000003a2800780c */ /* 0x000fc800037c1670 */
[----:B------:R-:W-:Y:S02]  /*e3e0*/  FSEL R11, R53, -INF , !P6 ;  /* 0xff800000350b7808 */ /* 0x000fe40007000000 */
[----:B------:R-:W-:-:S13]  /*e3f0*/  ISETP.GE.AND P6, PT, R13, 0x1, PT ;  /* 0x000000010d00780c */ /* 0x000fda0003fc6270 */
[----:B------:R-:W-:Y:S05]  /*e400*/  @!P6 BRA `(.L_x_2054) ;  /* 0x000000000048e947 */ /* 0x000fea0003800000 */
        /* <DEDUP_REMOVED lines=10> */
.L_x_2056:
[----:B------:R-:W-:-:S13]  /*e4b0*/  ISETP.NE.AND P6, PT, R13, 0x1, PT ;  /* 0x000000010d00780c */ /* 0x000fda0003fc5270 */
[----:B------:R-:W-:-:S05]  /*e4c0*/  @P6 IMAD.HI.U32 R14, R8, R14, RZ ;  /* 0x0000000e080e6227 */ /* 0x000fca00078e00ff */
[----:B------:R-:W-:-:S07]  /*e4d0*/  @P6 SHF.R.U32.HI R8, RZ, R15, R14 ;  /* 0x0000000fff086219 */ /* 0x000fce000001160e */
.L_x_2057:
[----:B------:R-:W-:Y:S05]  /*e4e0*/  BSYNC B1 ;  /* 0x0000000000017941 */ /* 0x000fea0003800000 */
.L_x_2055:
[----:B------:R-:W-:-:S04]  /*e4f0*/  IMAD R7, R8, R13, -R39 ;  /* 0x0000000d08077224 */ /* 0x000fc800078e0a27 */
[----:B------:R-:W-:-:S05]  /*e500*/  IMAD R6, R6, -0x2, R7 ;  /* 0xfffffffe06067824 */ /* 0x000fca00078e0207 */
[----:B------:R-:W-:Y:S02]  /*e510*/  VIADDMNMX R44, R6, R13, R44, PT ;  /* 0x0000000d062c7246 */ /* 0x000fe4000380012c */
[----:B------:R-:W-:-:S07]  /*e520*/  VIMNMX R43, R43, R6, !PT ;  /* 0x000000062b2b7248 */ /* 0x000fce0007fe0100 */
.L_x_2054:
[----:B------:R-:W-:Y:S05]  /*e530*/  BSYNC B0 ;  /* 0x0000000000007941 */ /* 0x000fea0003800000 */
.L_x_2053:
[----:B------:R-:W2:Y:S01]  /*e540*/  LD.E.64 R6, desc[UR46][R152.64+0x410] ;  /* 0x0004102e98067980 */ /* 0x000ea2000c101b00 */
[----:B------:R-:W-:Y:S02]  /*e550*/  ISETP.GT.AND P5, PT, R43, RZ, !P5 ;  /* 0x000000ff2b00720c */ /* 0x000fe40006fa4270 */
[----:B------:R-:W-:Y:S02]  /*e560*/  ISETP.NE.AND P6, PT, R69, RZ, PT ;  /* 0x000000ff4500720c */ /* 0x000fe40003fc5270 */
[----:B------:R-:W-:-:S04]  /*e570*/  ISETP.LT.OR P5, PT, R44, 0x1, P5 ;  /* 0x000000012c00780c */ /* 0x000fc80002fa1670 */
[----:B------:R-:W-:Y:S02]  /*e580*/  FSEL R42, R5, -INF , !P5 ;  /* 0xff800000052a7808 */ /* 0x000fe40006800000 */
[----:B------:R-:W-:-:S04]  /*e590*/  ISETP.NE.AND P5, PT, R47, RZ, PT ;  /* 0x000000ff2f00720c */ /* 0x000fc80003fa5270 */
[----:B------:R-:W-:-:S04]  /*e5a0*/  ISETP.GT.AND P5, PT, R43, 0x1, !P5 ;  /* 0x000000012b00780c */ /* 0x000fc80006fa4270 */
        /* <DEDUP_REMOVED lines=30> */
[----:B------:R-:W-:Y:S02]  /*e790*/  ISETP.GT.AND P5, PT, R43, 0x21, !P6 ;  /* 0x000000212b00780c */ /* 0x000fe400077a4270 */
[----:B------:R-:W-:Y:S02]  /*e7a0*/  ISETP.NE.AND P6, PT, R45, RZ, PT ;  /* 0x000000ff2d00720c */ /* 0x000fe40003fc5270 */
[----:B------:R-:W-:-:S04]  /*e7b0*/  ISETP.LT.OR P5, PT, R44, 0x22, P5 ;  /* 0x000000222c00780c */ /* 0x000fc80002fa1670 */
[----:B------:R-:W-:Y:S02]  /*e7c0*/  FSEL R13, R74, -INF , !P5 ;  /* 0xff8000004a0d7808 */ /* 0x000fe40006800000 */
[----:B------:R-:W-:-:S04]  /*e7d0*/  ISETP.NE.AND P5, PT, R72, RZ, PT ;  /* 0x000000ff4800720c */ /* 0x000fc80003fa5270 */
[C---:B------:R-:W-:Y:S02]  /*e7e0*/  ISETP.GT.AND P5, PT, R43.reuse, 0x28, !P5 ;  /* 0x000000282b00780c */ /* 0x040fe40006fa4270 */
[C---:B------:R-:W-:Y:S02]  /*e7f0*/  ISETP.GT.AND P1, PT, R43.reuse, 0x29, !P1 ;  /* 0x000000292b00780c */ /* 0x040fe40004f24270 */
[C---:B------:R-:W-:Y:S02]  /*e800*/  ISETP.LT.OR P5, PT, R44.reuse, 0x29, P5 ;  /* 0x000000292c00780c */ /* 0x040fe40002fa1670 */
[----:B------:R-:W-:Y:S02]  /*e810*/  ISETP.GT.AND P2, PT, R43, 0x30, !P2 ;  /* 0x000000302b00780c */ /* 0x000fe40005744270 */
[----:B------:R-:W-:Y:S02]  /*e820*/  ISETP.LT.OR P1, PT, R44, 0x2a, P1 ;  /* 0x0000002a2c00780c */ /* 0x000fe40000f21670 */
[----:B------:R-:W-:-:S02]  /*e830*/  FSEL R53, R41, -INF , !P5 ;  /* 0xff80000029357808 */ /* 0x000fc40006800000 */
[----:B------:R-:W-:Y:S02]  /*e840*/  ISETP.GT.AND P3, PT, R43, 0x31, !P3 ;  /* 0x000000312b00780c */ /* 0x000fe40005f64270 */
[C---:B------:R-:W-:Y:S02]  /*e850*/  ISETP.LT.OR P2, PT, R44.reuse, 0x31, P2 ;  /* 0x000000312c00780c */ /* 0x040fe40001741670 */
[----:B------:R-:W-:Y:S02]  /*e860*/  FSEL R59, R37, -INF , !P1 ;  /* 0xff800000253b7808 */ /* 0x000fe40004800000 */
[----:B------:R-:W-:Y:S02]  /*e870*/  ISETP.GT.AND P4, PT, R43, 0x38, !P4 ;  /* 0x000000382b00780c */ /* 0x000fe40006784270 */
[----:B------:R-:W-:Y:S02]  /*e880*/  ISETP.LT.OR P3, PT, R44, 0x32, P3 ;  /* 0x000000322c00780c */ /* 0x000fe40001f61670 */
[----:B------:R-:W-:-:S02]  /*e890*/  FSEL R61, R50, -INF , !P2 ;  /* 0xff800000323d7808 */ /* 0x000fc40005000000 */
[----:B------:R-:W-:Y:S02]  /*e8a0*/  ISETP.GT.AND P1, PT, R43, 0x39, !P6 ;  /* 0x000000392b00780c */ /* 0x000fe40007724270 */
[C---:B------:R-:W-:Y:S02]  /*e8b0*/  ISETP.LT.OR P4, PT, R44.reuse, 0x39, P4 ;  /* 0x000000392c00780c */ /* 0x040fe40002781670 */
[----:B------:R-:W-:Y:S02]  /*e8c0*/  FSEL R63, R51, -INF , !P3 ;  /* 0xff800000333f7808 */ /* 0x000fe40005800000 */
[----:B------:R-:W-:Y:S02]  /*e8d0*/  ISETP.LT.OR P1, PT, R44, 0x3a, P1 ;  /* 0x0000003a2c00780c */ /* 0x000fe40000f21670 */
[----:B------:R-:W-:Y:S02]  /*e8e0*/  FSEL R65, R54, -INF , !P4 ;  /* 0xff80000036417808 */ /* 0x000fe40006000000 */
[----:B------:R-:W-:-:S02]  /*e8f0*/  FSEL R37, R55, -INF , !P1 ;  /* 0xff80000037257808 */ /* 0x000fc40004800000 */
[----:B--2---:R-:W-:-:S04]  /*e900*/  FMNMX.FTZ R5, R57, R6, !PT ;  /* 0x0000000639057209 */ /* 0x004fc80007810000 */
[----:B------:R-:W-:-:S04]  /*e910*/  FMNMX.FTZ R5, R36, R5, !PT ;  /* 0x0000000524057209 */ /* 0x000fc80007810000 */
        /* <DEDUP_REMOVED lines=11> */
[----:B------:R-:W-:Y:S02]  /*e9d0*/  FMNMX.FTZ R9, R12, R5, !PT ;  /* 0x000000050c097209 */ /* 0x000fe40007810000 */
[----:B------:R-:W-:Y:S02]  /*e9e0*/  FMNMX.FTZ R5, R42, R7, !PT ;  /* 0x000000072a057209 */ /* 0x000fe40007810000 */
[----:B------:R-:W-:Y:S02]  /*e9f0*/  FMNMX.FTZ R46, R10, R9, !PT ;  /* 0x000000090a2e7209 */ /* 0x000fe40007810000 */
[----:B------:R-:W-:Y:S02]  /*ea00*/  FMNMX.FTZ R8, R40, R5, !PT ;  /* 0x0000000528087209 */ /* 0x000fe40007810000 */
[----:B------:R-:W-:Y:S02]  /*ea10*/  FMNMX.FTZ R45, R11, R46, !PT ;  /* 0x0000002e0b2d7209 */ /* 0x000fe40007810000 */
[----:B------:R-:W-:-:S03]  /*ea20*/  FMNMX.FTZ R5, R39, R8, !PT ;  /* 0x0000000827057209 */ /* 0x000fc60007810000 */
[----:B------:R-:W0:Y:S01]  /*ea30*/  SHFL.BFLY PT, R46, R45, 0x2, 0x1f ;  /* 0x0c401f002d2e7f89 */ /* 0x000e2200000e0000 */
[----:B------:R-:W-:-:S04]  /*ea40*/  FMNMX.FTZ R8, R38, R5, !PT ;  /* 0x0000000526087209 */ /* 0x000fc80007810000 */
[----:B------:R-:W-:-:S04]  /*ea50*/  FMNMX.FTZ R8, R35, R8, !PT ;  /* 0x0000000823087209 */ /* 0x000fc80007810000 */
[----:B------:R-:W-:-:S04]  /*ea60*/  FMNMX.FTZ R5, R21, R8, !PT ;  /* 0x0000000815057209 */ /* 0x000fc80007810000 */
[----:B------:R-:W-:-:S04]  /*ea70*/  FMNMX.FTZ R8, R20, R5, !PT ;  /* 0x0000000514087209 */ /* 0x000fc80007810000 */
[----:B------:R-:W-:-:S04]  /*ea80*/  FMNMX.FTZ R5, R15, R8, !PT ;  /* 0x000000080f057209 */ /* 0x000fc80007810000 */
[----:B------:R-:W-:Y:S02]  /*ea90*/  FMNMX.FTZ R8, R14, R5, !PT ;  /* 0x000000050e087209 */ /* 0x000fe40007810000 */
[----:B0-----:R-:W-:Y:S02]  /*eaa0*/  FMNMX.FTZ R46, R45, R46, !PT ;  /* 0x0000002e2d2e7209 */ /* 0x001fe40007810000 */
[----:B------:R-:W-:-:S03]  /*eab0*/  FMNMX.FTZ R8, R13, R8, !PT ;  /* 0x000000080d087209 */ /* 0x000fc60007810000 */
[----:B------:R-:W0:Y:S01]  /*eac0*/  SHFL.BFLY PT, R41, R46, 0x1, 0x1f ;  /* 0x0c201f002e297f89 */ /* 0x000e2200000e0000 */
[----:B------:R-:W-:-:S04]  /*ead0*/  FMNMX.FTZ R8, R53, R8, !PT ;  /* 0x0000000835087209 */ /* 0x000fc80007810000 */
[----:B------:R-:W-:-:S04]  /*eae0*/  FMNMX.FTZ R8, R59, R8, !PT ;  /* 0x000000083b087209 */ /* 0x000fc80007810000 */
[----:B------:R-:W-:-:S04]  /*eaf0*/  FMNMX.FTZ R8, R61, R8, !PT ;  /* 0x000000083d087209 */ /* 0x000fc80007810000 */
[----:B------:R-:W-:Y:S02]  /*eb00*/  FMNMX.FTZ R8, R63, R8, !PT ;  /* 0x000000083f087209 */ /* 0x000fe40007810000 */
[----:B------:R-:W-:Y:S02]  /*eb10*/  IADD3 R9, P2, R2, 0x410, RZ ;  /* 0x0000041002097810 */ /* 0x000fe40007f5e0ff */
[----:B------:R-:W-:Y:S02]  /*eb20*/  FMNMX.FTZ R44, R65, R8, !PT ;  /* 0x00000008412c7209 */ /* 0x000fe40007810000 */
[----:B------:R-:W-:Y:S01]  /*eb30*/  LOP3.LUT R8, R9, 0x4, RZ, 0xfc, !PT ;  /* 0x0000000409087812 */ /* 0x000fe200078efcff */
[----:B------:R-:W-:Y:S01]  /*eb40*/  IMAD.X R9, RZ, RZ, R16, P2 ;  /* 0x000000ffff097224 */ /* 0x000fe200010e0610 */
[----:B------:R-:W-:Y:S02]  /*eb50*/  FMNMX.FTZ R5, R37, R44, !PT ;  /* 0x0000002c25057209 */ /* 0x000fe40007810000 */
[----:B0-----:R-:W-:Y:S01]  /*eb60*/  FMNMX.FTZ R41, R46, R41, !PT ;  /* 0x000000292e297209 */ /* 0x001fe20007810000 */
[----:B------:R-:W-:Y:S04]  /*eb70*/  ST.E desc[UR46][R152.64+0x410], R45 ;  /* 0x0004102d98007985 */ /* 0x000fe8000c10192e */
[----:B------:R-:W-:Y:S04]  /*eb80*/  ST.E desc[UR46][R8.64], R5 ;  /* 0x0000000508007985 */ /* 0x000fe8000c10192e */
[----:B------:R-:W-:Y:S04]  /*eb90*/  ST.E desc[UR46][R152.64+0x410], R41 ;  /* 0x0004102998007985 */ /* 0x000fe8000c10192e */
[----:B------:R-:W2:Y:S04]  /*eba0*/  LD.E R43, desc[UR46][R8.64] ;  /* 0x0000002e082b7980 */ /* 0x000ea8000c101900 */
[----:B--2---:R-:W0:Y:S02]  /*ebb0*/  SHFL.BFLY PT, R44, R43, 0x2, 0x1f ;  /* 0x0c401f002b2c7f89 */ /* 0x004e2400000e0000 */
[----:B0-----:R-:W-:-:S05]  /*ebc0*/  FMNMX.FTZ R46, R43, R44, !PT ;  /* 0x0000002c2b2e7209 */ /* 0x001fca0007810000 */
[----:B------:R-:W0:Y:S02]  /*ebd0*/  SHFL.BFLY PT, R47, R46, 0x1, 0x1f ;  /* 0x0c201f002e2f7f89 */ /* 0x000e2400000e0000 */
[----:B0-----:R-:W-:-:S05]  /*ebe0*/  FMNMX.FTZ R47, R46, R47, !PT ;  /* 0x0000002f2e2f7209 */ /* 0x001fca0007810000 */
[----:B------:R0:W-:Y:S04]  /*ebf0*/  ST.E desc[UR46][R8.64], R47 ;  /* 0x0000002f08007985 */ /* 0x0001e8000c10192e */
[----:B------:R-:W2:Y:S04]  /*ec00*/  LD.E R48, desc[UR46][R152.64+0x410] ;  /* 0x0004102e98307980 */ /* 0x000ea8000c101900 */
[----:B------:R-:W3:Y:S04]  /*ec10*/  LD.E R49, desc[UR46][R152.64+0x430] ;  /* 0x0004302e98317980 */ /* 0x000ee8000c101900 */
[----:B------:R-:W4:Y:S04]  /*ec20*/  LD.E R52, desc[UR46][R152.64+0x424] ;  /* 0x0004242e98347980 */ /* 0x000f28000c101900 */
[----:B------:R-:W5:Y:S04]  /*ec30*/  LD.E R51, desc[UR46][R152.64+0x420] ;  /* 0x0004202e98337980 */ /* 0x000f68000c101900 */
[----:B------:R-:W5:Y:S01]  /*ec40*/  LD.E.64 R44, desc[UR46][R152.64+0xd8] ;  /* 0x0000d82e982c7980 */ /* 0x000f62000c101b00 */
[----:B------:R-:W-:-:S04]  /*ec50*/  FSETP.NEU.FTZ.AND P1, PT, R47, -INF , PT ;  /* 0xff8000002f00780b */ /* 0x000fc80003f3d000 */
[----:B------:R-:W-:-:S05]  /*ec60*/  FSEL R50, R47, RZ, P1 ;  /* 0x000000ff2f327208 */ /* 0x000fca0000800000 */
[----:B------:R-:W-:Y:S01]  /*ec70*/  FADD.FTZ R50, R7, -R50 ;  /* 0x8000003207327221 */ /* 0x000fe20000010000 */
[----:B--2---:R-:W-:-:S04]  /*ec80*/  FSETP.NEU.FTZ.AND P1, PT, R48, -INF , PT ;  /* 0xff8000003000780b */ /* 0x004fc80003f3d000 */
[----:B------:R-:W-:-:S05]  /*ec90*/  FSEL R5, R48, RZ, P1 ;  /* 0x000000ff30057208 */ /* 0x000fca0000800000 */
[----:B------:R-:W-:Y:S01]  /*eca0*/  FADD.FTZ R6, R6, -R5 ;  /* 0x8000000506067221 */ /* 0x000fe20000010000 */
[----:B---3--:R-:W-:-:S03]  /*ecb0*/  FMUL.FTZ R50, R49, R50 ;  /* 0x0000003231327220 */ /* 0x008fc60000410000 */
[----:B------:R-:W-:Y:S01]  /*ecc0*/  FMUL.FTZ R6, R6, R49 ;  /* 0x0000003106067220 */ /* 0x000fe20000410000 */
[----:B------:R-:W4:Y:S08]  /*ecd0*/  MUFU.EX2 R5, R50 ;  /* 0x0000003200057308 */ /* 0x000f300000000800 */
[----:B------:R-:W5:Y:S01]  /*ece0*/  MUFU.EX2 R6, R6 ;  /* 0x0000000600067308 */ /* 0x000f620000000800 */
[----:B----4-:R-:W-:Y:S01]  /*ecf0*/  FMUL.FTZ R7, R5, R52 ;  /* 0x0000003405077220 */ /* 0x010fe20000410000 */
[----:B-----5:R-:W-:-:S04]  /*ed00*/  FMUL.FTZ R51, R6, R51 ;  /* 0x0000003306337220 */ /* 0x020fc80000410000 */
[----:B------:R0:W-:Y:S04]  /*ed10*/  ST.E desc[UR46][R152.64+0x424], R7 ;  /* 0x0004240798007985 */ /* 0x0001e8000c10192e */
[----:B------:R0:W-:Y:S04]  /*ed20*/  ST.E desc[UR46][R152.64+0x420], R51 ;  /* 0x0004203398007985 */ /* 0x0001e8000c10192e */
[----:B------:R-:W2:Y:S01]  /*ed30*/  LD.E R41, desc[UR46][R44.64+0x4] ;  /* 0x0000042e2c297980 */ /* 0x000ea2000c101900 */
[----:B------:R-:W-:Y:S01]  /*ed40*/  BSSY B0, `(.L_x_2058) ;  /* 0x000000c000007945 */ /* 0x000fe20003800000 */
[----:B--2---:R-:W-:-:S13]  /*ed50*/  ISETP.NE.AND P1, PT, R41, RZ, PT ;  /* 0x000000ff2900720c */ /* 0x004fda0003f25270 */
[----:B0-----:R-:W-:Y:S05]  /*ed60*/  @P1 BRA `(.L_x_2059) ;  /* 0x0000000000241947 */ /* 0x001fea0003800000 */
[----:B------:R-:W2:Y:S04]  /*ed70*/  LD.E.64 R46, desc[UR46][R152.64+0xe0] ;  /* 0x0000e02e982e7980 */ /* 0x000ea8000c101b00 */
[----:B------:R-:W3:Y:S04]  /*ed80*/  LD.E R45, desc[UR46][R44.64] ;  /* 0x0000002e2c2d7980 */ /* 0x000ee8000c101900 */
[----:B--2---:R-:W2:Y:S01]  /*ed90*/  LD.E.64 R46, desc[UR46][R46.64] ;  /* 0x0000002e2e2e7980 */ /* 0x004ea2000c101b00 */
[----:B---3--:R-:W-:-:S04]  /*eda0*/  IMAD R49, R58, 0x40, R45 ;  /* 0x000000403a317824 */ /* 0x008fc800078e022d */
[----:B--2---:R-:W-:-:S05]  /*edb0*/  IMAD.WIDE R48, R49, 0x4, R46 ;  /* 0x0000000431307825 */ /* 0x004fca00078e022e */
[----:B------:R0:W-:Y:S04]  /*edc0*/  ST.E desc[UR46][R48.64], R6 ;  /* 0x0000000630007985 */ /* 0x0001e8000c10192e */
[----:B------:R-:W2:Y:S04]  /*edd0*/  LD.E.64 R44, desc[UR46][R152.64+0xd8] ;  /* 0x0000d82e982c7980 */ /* 0x000ea8000c101b00 */
[----:B--2---:R-:W2:Y:S02]  /*ede0*/  LD.E R7, desc[UR46][R44.64+0x4] ;  /* 0x0000042e2c077980 */ /* 0x004ea4000c101900 */
[----:B0-2---:R-:W-:-:S13]  /*edf0*/  ISETP.NE.AND P1, PT, R7, RZ, PT ;  /* 0x000000ff0700720c */ /* 0x005fda0003f25270 */
.L_x_2059:
[----:B------:R-:W-:Y:S05]  /*ee00*/  BSYNC B0 ;  /* 0x0000000000007941 */ /* 0x000fea0003800000 */
.L_x_2058:
[----:B------:R-:W2:Y:S04]  /*ee10*/  @!P1 LD.E.64 R46, desc[UR46][R152.64+0xe0] ;  /* 0x0000e02e982e9980 */ /* 0x000ea8000c101b00 */
[----:B------:R-:W3:Y:S04]  /*ee20*/  @!P1 LD.E R45, desc[UR46][R44.64] ;  /* 0x0000002e2c2d9980 */ /* 0x000ee8000c101900 */
[----:B--2---:R-:W2:Y:S01]  /*ee30*/  @!P1 LD.E.64 R46, desc[UR46][R46.64] ;  /* 0x0000002e2e2e9980 */ /* 0x004ea2000c101b00 */
[----:B---3--:R-:W-:-:S04]  /*ee40*/  @!P1 IMAD R58, R58, 0x40, R45 ;  /* 0x000000403a3a9824 */ /* 0x008fc800078e022d */
[----:B------:R-:W-:-:S04]  /*ee50*/  @!P1 VIADD R49, R58, 0x8 ;  /* 0x000000083a319836 */ /* 0x000fc80000000000 */
[----:B--2---:R-:W-:-:S05]  /*ee60*/  @!P1 IMAD.WIDE R48, R49, 0x4, R46 ;  /* 0x0000000431309825 */ /* 0x004fca00078e022e */
[----:B------:R0:W-:Y:S04]  /*ee70*/  @!P1 ST.E desc[UR46][R48.64], R5 ;  /* 0x0000000530009985 */ /* 0x0001e8000c10192e */
[----:B------:R-:W2:Y:S04]  /*ee80*/  LD.E R7, desc[UR46][R152.64+0x410] ;  /* 0x0004102e98077980 */ /* 0x000ea8000c101900 */
[----:B------:R-:W3:Y:S04]  /*ee90*/  LD.E R41, desc[UR46][R152.64+0x430] ;  /* 0x0004302e98297980 */ /* 0x000ee8000c101900 */
[----:B------:R-:W4:Y:S04]  /*eea0*/  LD.E R8, desc[UR46][R8.64] ;  /* 0x0000002e08087980 */ /* 0x000f28000c101900 */
[----:B------:R-:W5:Y:S04]  /*eeb0*/  LD.E R50, desc[UR46][R152.64+0x420] ;  /* 0x0004202e98327980 */ /* 0x000f68000c101900 */
[----:B------:R-:W5:Y:S01]  /*eec0*/  LD.E R51, desc[UR46][R152.64+0x424] ;  /* 0x0004242e98337980 */ /* 0x000f62000c101900 */
[C---:B--2---:R-:W-:Y:S01]  /*eed0*/  FSETP.NEU.FTZ.AND P1, PT, R7.reuse, -INF , PT ;  /* 0xff8000000700780b */ /* 0x044fe20003f3d000 */
[----:B---3--:R-:W-:Y:S01]  /*eee0*/  FMUL.FTZ R18, R7, R41 ;  /* 0x0000002907127220 */ /* 0x008fe20000410000 */
[----:B----4-:R-:W-:-:S04]  /*eef0*/  FMUL.FTZ R9, R41, R8 ;  /* 0x0000000829097220 */ /* 0x010fc80000410000 */
[----:B------:R-:W-:Y:S02]  /*ef00*/  FSEL R18, R18, RZ, P1 ;  /* 0x000000ff12127208 */ /* 0x000fe40000800000 */
[----:B------:R-:W-:-:S03]  /*ef10*/  FSETP.NEU.FTZ.AND P1, PT, R8, -INF , PT ;  /* 0xff8000000800780b */ /* 0x000fc60003f3d000 */
[-CC-:B------:R-:W-:Y:S01]  /*ef20*/  FFMA.FTZ R7, R57, R41.reuse, -R18.reuse ;  /* 0x0000002939077223 */ /* 0x180fe20000010812 */
[----:B------:R-:W-:Y:S01]  /*ef30*/  FSEL R8, R9, RZ, P1 ;  /* 0x000000ff09087208 */ /* 0x000fe20000800000 */
[-CC-:B------:R-:W-:Y:S01]  /*ef40*/  FFMA.FTZ R36, R36, R41.reuse, -R18.reuse ;  /* 0x0000002924247223 */ /* 0x180fe20000010812 */
[-CC-:B------:R-:W-:Y:S01]  /*ef50*/  FFMA.FTZ R34, R34, R41.reuse, -R18.reuse ;  /* 0x0000002922227223 */ /* 0x180fe20000010812 */
[-CC-:B------:R-:W-:Y:S01]  /*ef60*/  FFMA.FTZ R33, R33, R41.reuse, -R18.reuse ;  /* 0x0000002921217223 */ /* 0x180fe20000010812 */
[-C--:B------:R-:W-:Y:S01]  /*ef70*/  FFMA.FTZ R32, R32, R41.reuse, -R18 ;  /* 0x0000002920207223 */ /* 0x080fe20000010812 */
[-CC-:B------:R-:W-:Y:S01]  /*ef80*/  FFMA.FTZ R42, R42, R41.reuse, -R8.reuse ;  /* 0x000000292a2a7223 */ /* 0x180fe20000010808 */
[----:B------:R-:W5:Y:S01]  /*ef90*/  MUFU.EX2 R7, R7 ;  /* 0x0000000700077308 */ /* 0x000f620000000800 */
[-CC-:B------:R-:W-:Y:S01]  /*efa0*/  FFMA.FTZ R40, R40, R41.reuse, -R8.reuse ;  /* 0x0000002928287223 */ /* 0x180fe20000010808 */
[-CC-:B------:R-:W-:Y:S01]  /*efb0*/  FFMA.FTZ R39, R39, R41.reuse, -R8.reuse ;  /* 0x0000002927277223 */ /* 0x180fe20000010808 */
[-CC-:B------:R-:W-:Y:S01]  /*efc0*/  FFMA.FTZ R38, R38, R41.reuse, -R8.reuse ;  /* 0x0000002926267223 */ /* 0x180fe20000010808 */
[-C--:B------:R-:W-:Y:S01]  /*efd0*/  FFMA.FTZ R35, R35, R41.reuse, -R8 ;  /* 0x0000002923237223 */ /* 0x080fe20000010808 */
[-CC-:B------:R-:W-:Y:S01]  /*efe0*/  FFMA.FTZ R11, R11, R41.reuse, -R18.reuse ;  /* 0x000000290b0b7223 */ /* 0x180fe20000010812 */
[-CC-:B------:R-:W-:Y:S01]  /*eff0*/  FFMA.FTZ R10, R10, R41.reuse, -R18.reuse ;  /* 0x000000290a0a7223 */ /* 0x180fe20000010812 */
[-CC-:B------:R-:W-:Y:S01]  /*f000*/  FFMA.FTZ R31, R31, R41.reuse, -R18.reuse ;  /* 0x000000291f1f7223 */ /* 0x180fe20000010812 */
[----:B------:R-:W-:Y:S01]  /*f010*/  MUFU.EX2 R42, R42 ;  /* 0x0000002a002a7308 */ /* 0x000fe20000000800 */
[-C--:B------:R-:W-:Y:S01]  /*f020*/  FFMA.FTZ R12, R12, R41.reuse, -R18 ;  /* 0x000000290c0c7223 */ /* 0x080fe20000010812 */
[-C--:B------:R-:W-:Y:S01]  /*f030*/  FFMA.FTZ R21, R21, R41.reuse, -R8 ;  /* 0x0000002915157223 */ /* 0x080fe20000010808 */
[-C--:B------:R-:W-:Y:S01]  /*f040*/  FFMA.FTZ R30, R30, R41.reuse, -R18 ;  /* 0x000000291e1e7223 */ /* 0x080fe20000010812 */
[-C--:B------:R-:W-:Y:S01]  /*f050*/  FFMA.FTZ R20, R20, R41.reuse, -R8 ;  /* 0x0000002914147223 */ /* 0x080fe20000010808 */
[-CC-:B------:R-:W-:Y:S01]  /*f060*/  FFMA.FTZ R29, R29, R41.reuse, -R18.reuse ;  /* 0x000000291d1d7223 */ /* 0x180fe20000010812 */
[-CC-:B------:R-:W-:Y:S01]  /*f070*/  FFMA.FTZ R28, R28, R41.reuse, -R18.reuse ;  /* 0x000000291c1c7223 */ /* 0x180fe20000010812 */
[-CC-:B------:R-:W-:Y:S01]  /*f080*/  FFMA.FTZ R27, R27, R41.reuse, -R18.reuse ;  /* 0x000000291b1b7223 */ /* 0x180fe20000010812 */
[----:B------:R-:W1:Y:S01]  /*f090*/  MUFU.EX2 R36, R36 ;  /* 0x0000002400247308 */ /* 0x000e620000000800 */
[-CC-:B------:R-:W-:Y:S01]  /*f0a0*/  FFMA.FTZ R26, R26, R41.reuse, -R18.reuse ;  /* 0x000000291a1a7223 */ /* 0x180fe20000010812 */
[-CC-:B------:R-:W-:Y:S01]  /*f0b0*/  FFMA.FTZ R25, R25, R41.reuse, -R18.reuse ;  /* 0x0000002919197223 */ /* 0x180fe20000010812 */
[-C--:B------:R-:W-:Y:S01]  /*f0c0*/  FFMA.FTZ R24, R24, R41.reuse, -R18 ;  /* 0x0000002918187223 */ /* 0x080fe20000010812 */
[-CC-:B------:R-:W-:Y:S01]  /*f0d0*/  FFMA.FTZ R15, R15, R41.reuse, -R8.reuse ;  /* 0x000000290f0f7223 */ /* 0x180fe20000010808 */
[-CC-:B------:R-:W-:Y:S01]  /*f0e0*/  FFMA.FTZ R14, R14, R41.reuse, -R8.reuse ;  /* 0x000000290e0e7223 */ /* 0x180fe20000010808 */
[-CC-:B------:R-:W-:Y:S01]  /*f0f0*/  FFMA.FTZ R9, R53, R41.reuse, -R8.reuse ;  /* 0x0000002935097223 */ /* 0x180fe20000010808 */
[----:B------:R-:W-:Y:S01]  /*f100*/  FFMA.FTZ R13, R13, R41, -R8 ;  /* 0x000000290d0d7223 */ /* 0x000fe20000010808 */
[----:B------:R-:W-:Y:S08]  /*f110*/  MUFU.EX2 R169, R40 ;  /* 0x0000002800a97308 */ /* 0x000ff00000000800 */
[----:B------:R-:W2:Y:S08]  /*f120*/  MUFU.EX2 R34, R34 ;  /* 0x0000002200227308 */ /* 0x000eb00000000800 */
[----:B------:R-:W3:Y:S08]  /*f130*/  MUFU.EX2 R39, R39 ;  /* 0x0000002700277308 */ /* 0x000ef00000000800 */
[----:B------:R-:W4:Y:S08]  /*f140*/  MUFU.EX2 R33, R33 ;  /* 0x0000002100217308 */ /* 0x000f300000000800 */
[----:B------:R-:W0:Y:S08]  /*f150*/  MUFU.EX2 R38, R38 ;  /* 0x0000002600267308 */ /* 0x000e300000000800 */
[----:B------:R5:W-:Y:S08]  /*f160*/  MUFU.EX2 R45, R11 ;  /* 0x0000000b002d7308 */ /* 0x000bf00000000800 */
[----:B------:R-:W0:Y:S01]  /*f170*/  MUFU.EX2 R32, R32 ;  /* 0x0000002000207308 */ /* 0x000e220000000800 */
[----:B-----5:R-:W-:-:S04]  /*f180*/  FADD.FTZ R11, R7, R50 ;  /* 0x00000032070b7221 */ /* 0x020fc80000010000 */
[----:B-1----:R-:W-:-:S03]  /*f190*/  FADD.FTZ R11, R36, R11 ;  /* 0x0000000b240b7221 */ /* 0x002fc60000010000 */
[----:B------:R1:W-:Y:S01]  /*f1a0*/  MUFU.EX2 R182, R10 ;  /* 0x0000000a00b67308 */ /* 0x0003e20000000800 */
[----:B--2---:R-:W-:-:S07]  /*f1b0*/  FADD.FTZ R40, R34, R11 ;  /* 0x0000000b22287221 */ /* 0x004fce0000010000 */
[----:B------:R-:W-:Y:S01]  /*f1c0*/  MUFU.EX2 R35, R35 ;  /* 0x0000002300237308 */ /* 0x000fe20000000800 */
[----:B-1----:R-:W-:-:S04]  /*f1d0*/  FADD.FTZ R10, R42, R51 ;  /* 0x000000332a0a7221 */ /* 0x002fc80000010000 */
[----:B------:R-:W-:Y:S01]  /*f1e0*/  FADD.FTZ R18, R169, R10 ;  /* 0x0000000aa9127221 */ /* 0x000fe20000010000 */
[----:B------:R-:W-:Y:S02]  /*f1f0*/  FFMA.FTZ R10, R59, R41, -R8 ;  /* 0x000000293b0a7223 */ /* 0x000fe40000010808 */
[----:B------:R-:W-:Y:S01]  /*f200*/  MUFU.EX2 R43, R12 ;  /* 0x0000000c002b7308 */ /* 0x000fe20000000800 */
[----:B---3--:R-:W-:-:S07]  /*f210*/  FADD.FTZ R11, R39, R18 ;  /* 0x00000012270b7221 */ /* 0x008fce0000010000 */
[----:B------:R-:W1:Y:S08]  /*f220*/  MUFU.EX2 R31, R31 ;  /* 0x0000001f001f7308 */ /* 0x000e700000000800 */
[----:B------:R4:W-:Y:S08]  /*f230*/  MUFU.EX2 R12, R21 ;  /* 0x00000015000c7308 */ /* 0x0009f00000000800 */
[----:B------:R-:W2:Y:S01]  /*f240*/  MUFU.EX2 R30, R30 ;  /* 0x0000001e001e7308 */ /* 0x000ea20000000800 */
[----:B----4-:R-:W-:Y:S01]  /*f250*/  FADD.FTZ R21, R33, R40 ;  /* 0x0000002821157221 */ /* 0x010fe20000010000 */
[----:B0-----:R-:W-:Y:S01]  /*f260*/  FADD.FTZ R40, R38, R11 ;  /* 0x0000000b26287221 */ /* 0x001fe20000010000 */
[----:B------:R-:W-:-:S02]  /*f270*/  FFMA.FTZ R11, R61, R41, -R8 ;  /* 0x000000293d0b7223 */ /* 0x000fc40000010808 */
[----:B------:R-:W-:-:S03]  /*f280*/  FADD.FTZ R44, R32, R21 ;  /* 0x00000015202c7221 */ /* 0x000fc60000010000 */
[----:B------:R-:W-:Y:S01]  /*f290*/  MUFU.EX2 R20, R20 ;  /* 0x0000001400147308 */ /* 0x000fe20000000800 */
[----:B-1----:R-:W-:-:S07]  /*f2a0*/  FADD.FTZ R21, R31, R44 ;  /* 0x0000002c1f157221 */ /* 0x002fce0000010000 */
[----:B------:R-:W0:Y:S01]  /*f2b0*/  MUFU.EX2 R29, R29 ;  /* 0x0000001d001d7308 */ /* 0x000e220000000800 */
[----:B--2---:R-:W-:-:S07]  /*f2c0*/  FADD.FTZ R44, R30, R21 ;  /* 0x000000151e2c7221 */ /* 0x004fce0000010000 */
[----:B------:R-:W-:Y:S08]  /*f2d0*/  MUFU.EX2 R15, R15 ;  /* 0x0000000f000f7308 */ /* 0x000ff00000000800 */
[----:B------:R-:W1:Y:S01]  /*f2e0*/  MUFU.EX2 R28, R28 ;  /* 0x0000001c001c7308 */ /* 0x000e620000000800 */
[----:B0-----:R-:W-:-:S07]  /*f2f0*/  FADD.FTZ R21, R29, R44 ;  /* 0x0000002c1d157221 */ /* 0x001fce0000010000 */
[----:B------:R-:W0:Y:S08]  /*f300*/  MUFU.EX2 R14, R14 ;  /* 0x0000000e000e7308 */ /* 0x000e300000000800 */
[----:B------:R2:W-:Y:S01]  /*f310*/  MUFU.EX2 R179, R9 ;  /* 0x0000000900b37308 */ /* 0x0005e20000000800 */
[----:B-1----:R-:W-:-:S07]  /*f320*/  FADD.FTZ R44, R28, R21 ;  /* 0x000000151c2c7221 */ /* 0x002fce0000010000 */
[----:B------:R-:W-:Y:S01]  /*f330*/  MUFU.EX2 R27, R27 ;  /* 0x0000001b001b7308 */ /* 0x000fe20000000800 */
[----:B--2---:R-:W-:-:S04]  /*f340*/  FADD.FTZ R9, R35, R40 ;  /* 0x0000002823097221 */ /* 0x004fc80000010000 */
[----:B------:R-:W-:Y:S01]  /*f350*/  FADD.FTZ R47, R12, R9 ;  /* 0x000000090c2f7221 */ /* 0x000fe20000010000 */
[----:B------:R-:W-:Y:S02]  /*f360*/  FFMA.FTZ R9, R63, R41, -R8 ;  /* 0x000000293f097223 */ /* 0x000fe40000010808 */
[----:B------:R-:W1:Y:S08]  /*f370*/  MUFU.EX2 R13, R13 ;  /* 0x0000000d000d7308 */ /* 0x000e700000000800 */
[----:B------:R-:W2:Y:S08]  /*f380*/  MUFU.EX2 R26, R26 ;  /* 0x0000001a001a7308 */ /* 0x000eb00000000800 */
[----:B------:R3:W-:Y:S08]  /*f390*/  MUFU.EX2 R18, R10 ;  /* 0x0000000a00127308 */ /* 0x0007f00000000800 */
[----:B------:R-:W4:Y:S01]  /*f3a0*/  MUFU.EX2 R25, R25 ;  /* 0x0000001900197308 */ /* 0x000f220000000800 */
[----:B---3--:R-:W-:-:S04]  /*f3b0*/  FADD.FTZ R10, R20, R47 ;  /* 0x0000002f140a7221 */ /* 0x008fc80000010000 */
[----:B------:R-:W-:Y:S01]  /*f3c0*/  FADD.FTZ R47, R15, R10 ;  /* 0x0000000a0f2f7221 */ /* 0x000fe20000010000 */
[-CC-:B------:R-:W-:Y:S01]  /*f3d0*/  FFMA.FTZ R10, R65, R41.reuse, -R8.reuse ;  /* 0x00000029410a7223 */ /* 0x180fe20000010808 */
[----:B------:R-:W-:Y:S01]  /*f3e0*/  FFMA.FTZ R8, R37, R41, -R8 ;  /* 0x0000002925087223 */ /* 0x000fe20000010808 */
[----:B------:R-:W3:Y:S01]  /*f3f0*/  MUFU.EX2 R24, R24 ;  /* 0x0000001800187308 */ /* 0x000ee20000000800 */
[----:B0-----:R-:W-:-:S04]  /*f400*/  FADD.FTZ R46, R14, R47 ;  /* 0x0000002f0e2e7221 */ /* 0x001fc80000010000 */
[----:B-1----:R-:W-:-:S03]  /*f410*/  FADD.FTZ R46, R13, R46 ;  /* 0x0000002e0d2e7221 */ /* 0x002fc60000010000 */
[----:B------:R0:W1:Y:S08]  /*f420*/  MUFU.EX2 R181, R11 ;  /* 0x0000000b00b57308 */ /* 0x0000700000000800 */
[----:B------:R5:W1:Y:S01]  /*f430*/  MUFU.EX2 R40, R9 ;  /* 0x0000000900287308 */ /* 0x000a620000000800 */
[----:B0-----:R-:W-:-:S04]  /*f440*/  FADD.FTZ R11, R27, R44 ;  /* 0x0000002c1b0b7221 */ /* 0x001fc80000010000 */
[----:B--2---:R-:W-:-:S03]  /*f450*/  FADD.FTZ R48, R26, R11 ;  /* 0x0000000b1a307221 */ /* 0x004fc60000010000 */
[----:B------:R0:W2:Y:S01]  /*f460*/  MUFU.EX2 R183, R10 ;  /* 0x0000000a00b77308 */ /* 0x0000a20000000800 */
[----:B-----5:R-:W-:Y:S01]  /*f470*/  FADD.FTZ R9, R179, R46 ;  /* 0x0000002eb3097221 */ /* 0x020fe20000010000 */
[----:B----4-:R-:W-:-:S03]  /*f480*/  FADD.FTZ R11, R25, R48 ;  /* 0x00000030190b7221 */ /* 0x010fc60000010000 */
[----:B------:R-:W-:Y:S01]  /*f490*/  FADD.FTZ R46, R18, R9 ;  /* 0x00000009122e7221 */ /* 0x000fe20000010000 */
[----:B---3--:R-:W-:Y:S02]  /*f4a0*/  FADD.FTZ R48, R24, R11 ;  /* 0x0000000b18307221 */ /* 0x008fe40000010000 */
[----:B------:R-:W3:Y:S01]  /*f4b0*/  MUFU.EX2 R44, R8 ;  /* 0x00000008002c7308 */ /* 0x000ee20000000800 */
[----:B-1----:R-:W-:Y:S01]  /*f4c0*/  FADD.FTZ R9, R181, R46 ;  /* 0x0000002eb5097221 */ /* 0x002fe20000010000 */
[----:B------:R-:W-:-:S03]  /*f4d0*/  FADD.FTZ R11, R43, R48 ;  /* 0x000000302b0b7221 */ /* 0x000fc60000010000 */
[----:B0-----:R-:W-:Y:S01]  /*f4e0*/  FADD.FTZ R10, R40, R9 ;  /* 0x00000009280a7221 */ /* 0x001fe20000010000 */
[----:B------:R-:W-:-:S03]  /*f4f0*/  FADD.FTZ R46, R182, R11 ;  /* 0x0000000bb62e7221 */ /* 0x000fc60000010000 */
[----:B--2---:R-:W-:Y:S01]  /*f500*/  FADD.FTZ R9, R183, R10 ;  /* 0x0000000ab7097221 */ /* 0x004fe20000010000 */
[----:B------:R-:W-:-:S05]  /*f510*/  FADD.FTZ R21, R45, R46 ;  /* 0x0000002e2d157221 */ /* 0x000fca0000010000 */
[----:B------:R-:W-:Y:S01]  /*f520*/  ST.E desc[UR46][R152.64+0x420], R21 ;  /* 0x0004201598007985 */ /* 0x000fe2000c10192e */
[----:B---3--:R-:W-:-:S05]  /*f530*/  FADD.FTZ R37, R44, R9 ;  /* 0x000000092c257221 */ /* 0x008fca0000010000 */
[----:B------:R-:W-:Y:S01]  /*f540*/  ST.E desc[UR46][R152.64+0x424], R37 ;  /* 0x0004242598007985 */ /* 0x000fe2000c10192e */
[----:B------:R-:W-:Y:S06]  /*f550*/  BAR.SYNC.DEFER_BLOCKING 0xf, 0x100 ;  /* 0x03c4000000007b1d */ /* 0x000fec0000010000 */
[----:B------:R-:W2:Y:S04]  /*f560*/  LD.E.64 R8, desc[UR46][R152.64+0x138] ;  /* 0x0001382e98087980 */ /* 0x000ea8000c101b00 */
[----:B--2---:R-:W2:Y:S04]  /*f570*/  LD.E.64 R10, desc[UR46][R8.64+0x8] ;  /* 0x0000082e080a7980 */ /* 0x004ea8000c101b00 */
[----:B------:R-:W3:Y:S01]  /*f580*/  LD.E.64 R46, desc[UR46][R8.64] ;  /* 0x0000002e082e7980 */ /* 0x000ee2000c101b00 */
        /* <DEDUP_REMOVED lines=16> */
[----:B--2---:R-:W-:-:S05]  /*f690*/  MOV R10, R10 ;  /* 0x0000000a000a7202 */ /* 0x004fca0000000f00 */
[--C-:B---3--:R-:W-:Y:S01]  /*f6a0*/  IMAD R47, R47, 0x2, R10.reuse ;  /* 0x000000022f2f7824 */ /* 0x108fe200078e020a */
[----:B------:R-:W-:Y:S01]  /*f6b0*/  STSM.16.M88.4 [R10], R168 ;  /* 0x000000a80a007844 */ /* 0x000fe20000000200 */
[C---:B------:R-:W-:Y:S02]  /*f6c0*/  IMAD R7, R46.reuse, 0x2, R10 ;  /* 0x000000022e077824 */ /* 0x040fe400078e020a */
[----:B------:R-:W-:-:S03]  /*f6d0*/  IMAD R46, R46, 0x2, R47 ;  /* 0x000000022e2e7824 */ /* 0x000fc600078e022f */
[----:B------:R0:W-:Y:S04]  /*f6e0*/  STSM.16.M88.4 [R7], R172 ;  /* 0x000000ac07007844 */ /* 0x0001e80000000200 */
[----:B------:R-:W-:Y:S04]  /*f6f0*/  STSM.16.M88.4 [R47], R176 ;  /* 0x000000b02f007844 */ /* 0x000fe80000000200 */
[----:B------:R-:W-:Y:S04]  /*f700*/  STSM.16.M88.4 [R46], R180 ;  /* 0x000000b42e007844 */ /* 0x000fe80000000200 */
[----:B------:R-:W2:Y:S01]  /*f710*/  LD.E R9, desc[UR46][R152.64+0x200] ;  /* 0x0002002e98097980 */ /* 0x000ea2000c101900 */
[----:B------:R-:W-:Y:S01]  /*f720*/  LOP3.LUT R18, R17, 0x4, RZ, 0xfc, !PT ;  /* 0x0000000411127812 */ /* 0x000fe200078efcff */
[----:B--2---:R-:W-:-:S05]  /*f730*/  FMUL.FTZ R9, R6, R9 ;  /* 0x0000000906097220 */ /* 0x004fca0000410000 */
[----:B------:R1:W-:Y:S04]  /*f740*/  ST.E desc[UR46][R152.64+0x200], R9 ;  /* 0x0002000998007985 */ /* 0x0003e8000c10192e */
[----:B------:R-:W2:Y:S02]  /*f750*/  LD.E R11, desc[UR46][R18.64] ;  /* 0x0000002e120b7980 */ /* 0x000ea4000c101900 */
[----:B--2---:R-:W-:-:S05]  /*f760*/  FMUL.FTZ R11, R6, R11 ;  /* 0x0000000b060b7220 */ /* 0x004fca0000410000 */
[----:B------:R2:W-:Y:S04]  /*f770*/  ST.E desc[UR46][R18.64], R11 ;  /* 0x0000000b12007985 */ /* 0x0005e8000c10192e */
[----:B0-----:R-:W3:Y:S04]  /*f780*/  LD.E R7, desc[UR46][R152.64+0x210] ;  /* 0x0002102e98077980 */ /* 0x001ee8000c101900 */
[----:B------:R-:W4:Y:S04]  /*f790*/  LD.E R135, desc[UR46][R152.64+0x3f4] ;  /* 0x0003f42e98877980 */ /* 0x000f28000c101900 */
[----:B------:R-:W5:Y:S04]  /*f7a0*/  LD.E R13, desc[UR46][R152.64+0x214] ;  /* 0x0002142e980d7980 */ /* 0x000f68000c101900 */
[----:B------:R-:W5:Y:S04]  /*f7b0*/  LD.E R15, desc[UR46][R152.64+0x220] ;  /* 0x0002202e980f7980 */ /* 0x000f68000c101900 */
[----:B------:R-:W5:Y:S04]  /*f7c0*/  LD.E R21, desc[UR46][R152.64+0x224] ;  /* 0x0002242e98157980 */ /* 0x000f68000c101900 */
[----:B------:R-:W5:Y:S04]  /*f7d0*/  LD.E R25, desc[UR46][R152.64+0x230] ;  /* 0x0002302e98197980 */ /* 0x000f68000c101900 */
[----:B------:R-:W5:Y:S04]  /*f7e0*/  LD.E R27, desc[UR46][R152.64+0x234] ;  /* 0x0002342e981b7980 */ /* 0x000f68000c101900 */
[----:B-1----:R-:W5:Y:S04]  /*f7f0*/  LD.E R9, desc[UR46][R152.64+0x240] ;  /* 0x0002402e98097980 */ /* 0x002f68000c101900 */
[----:B------:R-:W5:Y:S04]  /*f800*/  LD.E R29, desc[UR46][R152.64+0x244] ;  /* 0x0002442e981d7980 */ /* 0x000f68000c101900 */
[----:B------:R-:W5:Y:S04]  /*f810*/  LD.E R31, desc[UR46][R152.64+0x250] ;  /* 0x0002502e981f7980 */ /* 0x000f68000c101900 */
[----:B--2---:R-:W2:Y:S04]  /*f820*/  LD.E R11, desc[UR46][R152.64+0x254] ;  /* 0x0002542e980b7980 */ /* 0x004ea8000c101900 */
[----:B------:R-:W2:Y:S04]  /*f830*/  LD.E R33, desc[UR46][R152.64+0x260] ;  /* 0x0002602e98217980 */ /* 0x000ea8000c101900 */
        /* <DEDUP_REMOVED lines=49> */
[----:B------:R-:W2:Y:S01]  /*fb50*/  LD.E R133, desc[UR46][R152.64+0x3f0] ;  /* 0x0003f02e98857980 */ /* 0x000ea2000c101900 */
[C---:B---3--:R-:W-:Y:S01]  /*fb60*/  FMUL.FTZ R7, R6.reuse, R7 ;  /* 0x0000000706077220 */ /* 0x048fe20000410000 */
[----:B----4-:R-:W-:-:S04]  /*fb70*/  FMUL.FTZ R135, R6, R135 ;  /* 0x0000008706877220 */ /* 0x010fc80000410000 */
[----:B------:R0:W-:Y:S01]  /*fb80*/  ST.E desc[UR46][R152.64+0x210], R7 ;  /* 0x0002100798007985 */ /* 0x0001e2000c10192e */
[C---:B-----5:R-:W-:Y:S01]  /*fb90*/  FMUL.FTZ R13, R6.reuse, R13 ;  /* 0x0000000d060d7220 */ /* 0x060fe20000410000 */
[C---:B------:R-:W-:Y:S01]  /*fba0*/  FMUL.FTZ R15, R6.reuse, R15 ;  /* 0x0000000f060f7220 */ /* 0x040fe20000410000 */
[C---:B------:R-:W-:Y:S01]  /*fbb0*/  FMUL.FTZ R21, R6.reuse, R21 ;  /* 0x0000001506157220 */ /* 0x040fe20000410000 */
[--C-:B0-----:R-:W-:Y:S02]  /*fbc0*/  IMAD.MOV.U32 R7, RZ, RZ, R19.reuse ;  /* 0x000000ffff077224 */ /* 0x101fe400078e0013 */
[C---:B------:R-:W-:Y:S01]  /*fbd0*/  FMUL.FTZ R25, R6.reuse, R25 ;  /* 0x0000001906197220 */ /* 0x040fe20000410000 */
[C---:B------:R-:W-:Y:S01]  /*fbe0*/  FMUL.FTZ R27, R6.reuse, R27 ;  /* 0x0000001b061b7220 */ /* 0x040fe20000410000 */
[C---:B------:R-:W-:Y:S01]  /*fbf0*/  FMUL.FTZ R9, R6.reuse, R9 ;  /* 0x0000000906097220 */ /* 0x040fe20000410000 */
[C---:B------:R-:W-:Y:S01]  /*fc00*/  FMUL.FTZ R29, R6.reuse, R29 ;  /* 0x0000001d061d7220 */ /* 0x040fe20000410000 */
[C---:B------:R-:W-:Y:S01]  /*fc10*/  FMUL.FTZ R31, R6.reuse, R31 ;  /* 0x0000001f061f7220 */ /* 0x040fe20000410000 */
[C---:B--2---:R-:W-:Y:S01]  /*fc20*/  FMUL.FTZ R11, R6.reuse, R11 ;  /* 0x0000000b060b7220 */ /* 0x044fe20000410000 */
        /* <DEDUP_REMOVED lines=51> */
[C---:B------:R-:W-:Y:S01]  /*ff60*/  LOP3.LUT R6, R17.reuse, 0x8, RZ, 0xfc, !PT ;  /* 0x0000000811067812 */ /* 0x040fe200078efcff */
[----:B------:R-:W-:Y:S04]  /*ff70*/  ST.E desc[UR46][R152.64+0x3f4], R135 ;  /* 0x0003f48798007985 */ /* 0x000fe8000c10192e */
[----:B------:R-:W-:Y:S04]  /*ff80*/  ST.E desc[UR46][R152.64+0x214], R13 ;  /* 0x0002140d98007985 */ /* 0x000fe8000c10192e */
[----:B------:R-:W-:Y:S04]  /*ff90*/  ST.E desc[UR46][R152.64+0x220], R15 ;  /* 0x0002200f98007985 */ /* 0x000fe8000c10192e */
[----:B------:R-:W-:Y:S04]  /*ffa0*/  ST.E desc[UR46][R152.64+0x224], R21 ;  /* 0x0002241598007985 */ /* 0x000fe8000c10192e */
[----:B------:R-:W-:Y:S04]  /*ffb0*/  ST.E desc[UR46][R152.64+0x230], R25 ;  /* 0x0002301998007985 */ /* 0x000fe8000c10192e */
[----:B------:R-:W-:Y:S04]  /*ffc0*/  ST.E desc[UR46][R152.64+0x234], R27 ;  /* 0x0002341b98007985 */ /* 0x000fe8000c10192e */
[----:B------:R0:W-:Y:S04]  /*ffd0*/  ST.E desc[UR46][R152.64+0x240], R9 ;  /* 0x0002400998007985 */ /* 0x0001e8000c10192e */
[----:B------:R-:W-:Y:S04]  /*ffe0*/  ST.E desc[UR46][R152.64+0x244], R29 ;  /* 0x0002441d98007985 */ /* 0x000fe8000c10192e */
[----:B------:R-:W-:Y:S04]  /*fff0*/  ST.E desc[UR46][R152.64+0x250], R31 ;  /* 0x0002501f98007985 */ /* 0x000fe8000c10192e */
[----:B------:R1:W-:Y:S04]  /*10000*/  ST.E desc[UR46][R152.64+0x254], R11 ;  /* 0x0002540b98007985 */ /* 0x0003e8000c10192e */
[----:B------:R-:W-:Y:S04]  /*10010*/  ST.E desc[UR46][R152.64+0x260], R33 ;  /* 0x0002602198007985 */ /* 0x000fe8000c10192e */
[----:B------:R-:W-:Y:S04]  /*10020*/  ST.E desc[UR46][R152.64+0x264], R35 ;  /* 0x0002642398007985 */ /* 0x000fe8000c10192e */
[----:B------:R-:W-:Y:S04]  /*10030*/  ST.E desc[UR46][R152.64+0x270], R37 ;  /* 0x0002702598007985 */ /* 0x000fe8000c10192e */
[----:B------:R2:W-:Y:S04]  /*10040*/  ST.E desc[UR46][R152.64+0x274], R39 ;  /* 0x0002742798007985 */ /* 0x0005e8000c10192e */
[----:B------:R-:W-:Y:S04]  /*10050*/  ST.E desc[UR46][R152.64+0x280], R41 ;  /* 0x0002802998007985 */ /* 0x000fe8000c10192e */
        /* <DEDUP_REMOVED lines=46> */
[----:B------:R-:W1:Y:S01]  /*10340*/  LD.E R10, desc[UR46][R6.64] ;  /* 0x0000002e060a7980 */ /* 0x000e62000c101900 */
[----:B------:R-:W-:Y:S01]  /*10350*/  LOP3.LUT R8, R17, 0xc, RZ, 0xfc, !PT ;  /* 0x0000000c11087812 */ /* 0x000fe200078efcff */
[----:B0-----:R-:W-:-:S02]  /*10360*/  IMAD.MOV.U32 R9, RZ, RZ, R19 ;  /* 0x000000ffff097224 */ /* 0x001fc400078e0013 */
[----:B-1----:R-:W-:-:S05]  /*10370*/  FMUL.FTZ R11, R5, R10 ;  /* 0x0000000a050b7220 */ /* 0x002fca0000410000 */
[----:B------:R0:W-:Y:S04]  /*10380*/  ST.E desc[UR46][R6.64], R11 ;  /* 0x0000000b06007985 */ /* 0x0001e8000c10192e */
[----:B------:R-:W3:Y:S02]  /*10390*/  LD.E R10, desc[UR46][R8.64] ;  /* 0x0000002e080a7980 */ /* 0x000ee4000c101900 */
[----:B---3--:R-:W-:-:S05]  /*103a0*/  FMUL.FTZ R13, R5, R10 ;  /* 0x0000000a050d7220 */ /* 0x008fca0000410000 */
[----:B------:R1:W-:Y:S04]  /*103b0*/  ST.E desc[UR46][R8.64], R13 ;  /* 0x0000000d08007985 */ /* 0x0003e8000c10192e */
[----:B------:R-:W3:Y:S04]  /*103c0*/  LD.E R138, desc[UR46][R152.64+0x3fc] ;  /* 0x0003fc2e988a7980 */ /* 0x000ee8000c101900 */
[----:B------:R-:W0:Y:S04]  /*103d0*/  LD.E R10, desc[UR46][R152.64+0x218] ;  /* 0x0002182e980a7980 */ /* 0x000e28000c101900 */
[----:B------:R-:W1:Y:S04]  /*103e0*/  LD.E R12, desc[UR46][R152.64+0x21c] ;  /* 0x00021c2e980c7980 */ /* 0x000e68000c101900 */
[----:B------:R-:W4:Y:S04]  /*103f0*/  LD.E R14, desc[UR46][R152.64+0x228] ;  /* 0x0002282e980e7980 */ /* 0x000f28000c101900 */
[----:B------:R-:W5:Y:S04]  /*10400*/  LD.E R20, desc[UR46][R152.64+0x22c] ;  /* 0x00022c2e98147980 */ /* 0x000f68000c101900 */
        /* <DEDUP_REMOVED lines=57> */
[----:B--2---:R-:W2:Y:S01]  /*107a0*/  LD.E R39, desc[UR46][R152.64+0x200] ;  /* 0x0002002e98277980 */ /* 0x004ea2000c101900 */
[C---:B---3--:R-:W-:Y:S01]  /*107b0*/  FMUL.FTZ R29, R5.reuse, R138 ;  /* 0x0000008a051d7220 */ /* 0x048fe20000410000 */
[----:B0-----:R-:W-:-:S04]  /*107c0*/  FMUL.FTZ R11, R5, R10 ;  /* 0x0000000a050b7220 */ /* 0x001fc80000410000 */
[----:B------:R0:W-:Y:S01]  /*107d0*/  ST.E desc[UR46][R152.64+0x3fc], R29 ;  /* 0x0003fc1d98007985 */ /* 0x0001e2000c10192e */
[C---:B-1----:R-:W-:Y:S01]  /*107e0*/  FMUL.FTZ R13, R5.reuse, R12 ;  /* 0x0000000c050d7220 */ /* 0x042fe20000410000 */
[C---:B----4-:R-:W-:Y:S01]  /*107f0*/  FMUL.FTZ R15, R5.reuse, R14 ;  /* 0x0000000e050f7220 */ /* 0x050fe20000410000 */
[C---:B-----5:R-:W-:Y:S01]  /*10800*/  FMUL.FTZ R21, R5.reuse, R20 ;  /* 0x0000001405157220 */ /* 0x060fe20000410000 */
[C---:B------:R-:W-:Y:S01]  /*10810*/  FMUL.FTZ R25, R5.reuse, R24 ;  /* 0x0000001805197220 */ /* 0x040fe20000410000 */
[C---:B------:R-:W-:Y:S01]  /*10820*/  FMUL.FTZ R27, R5.reuse, R26 ;  /* 0x0000001a051b7220 */ /* 0x040fe20000410000 */
[C---:B0-----:R-:W-:Y:S01]  /*10830*/  FMUL.FTZ R29, R5.reuse, R30 ;  /* 0x0000001e051d7220 */ /* 0x041fe20000410000 */
[C---:B------:R-:W-:Y:S01]  /*10840*/  FMUL.FTZ R31, R5.reuse, R32 ;  /* 0x00000020051f7220 */ /* 0x040fe20000410000 */
[C---:B------:R-:W-:Y:S01]  /*10850*/  FMUL.FTZ R33, R5.reuse, R34 ;  /* 0x0000002205217220 */ /* 0x040fe20000410000 */
[C---:B------:R-:W-:Y:S01]  /*10860*/  FMUL.FTZ R35, R5.reuse, R36 ;  /* 0x0000002405237220 */ /* 0x040fe20000410000 */
[----:B------:R0:W-:Y:S04]  /*10870*/  ST.E desc[UR46][R152.64+0x218], R11 ;  /* 0x0002180b98007985 */ /* 0x0001e8000c10192e */
[----:B------:R1:W-:Y:S04]  /*10880*/  ST.E desc[UR46][R152.64+0x21c], R13 ;  /* 0x00021c0d98007985 */ /* 0x0003e8000c10192e */
[----:B------:R3:W-:Y:S04]  /*10890*/  ST.E desc[UR46][R152.64+0x228], R15 ;  /* 0x0002280f98007985 */ /* 0x0007e8000c10192e */
[----:B------:R4:W-:Y:S01]  /*108a0*/  ST.E desc[UR46][R152.64+0x22c], R21 ;  /* 0x00022c1598007985 */ /* 0x0009e2000c10192e */
[----:B0-----:R-:W-:-:S03]  /*108b0*/  FMUL.FTZ R11, R5, R28 ;  /* 0x0000001c050b7220 */ /* 0x001fc60000410000 */
[----:B------:R0:W-:Y:S01]  /*108c0*/  ST.E desc[UR46][R152.64+0x238], R25 ;  /* 0x0002381998007985 */ /* 0x0001e2000c10192e */
[----:B-1----:R-:W-:-:S03]  /*108d0*/  FMUL.FTZ R13, R5, R38 ;  /* 0x00000026050d7220 */ /* 0x002fc60000410000 */
[----:B------:R1:W-:Y:S01]  /*108e0*/  ST.E desc[UR46][R152.64+0x23c], R27 ;  /* 0x00023c1b98007985 */ /* 0x0003e2000c10192e */
[----:B---3--:R-:W-:-:S03]  /*108f0*/  FMUL.FTZ R15, R5, R40 ;  /* 0x00000028050f7220 */ /* 0x008fc60000410000 */
[----:B------:R3:W-:Y:S01]  /*10900*/  ST.E desc[UR46][R152.64+0x24c], R29 ;  /* 0x00024c1d98007985 */ /* 0x0007e2000c10192e */
[----:B----4-:R-:W-:-:S03]  /*10910*/  FMUL.FTZ R21, R5, R42 ;  /* 0x0000002a05157220 */ /* 0x010fc60000410000 */
[----:B------:R4:W-:Y:S01]  /*10920*/  ST.E desc[UR46][R152.64+0x258], R31 ;  /* 0x0002581f98007985 */ /* 0x0009e2000c10192e */
[----:B0-----:R-:W-:-:S03]  /*10930*/  FMUL.FTZ R25, R5, R44 ;  /* 0x0000002c05197220 */ /* 0x001fc60000410000 */
[----:B------:R0:W-:Y:S01]  /*10940*/  ST.E desc[UR46][R152.64+0x25c], R33 ;  /* 0x00025c2198007985 */ /* 0x0001e2000c10192e */
[----:B-1----:R-:W-:-:S03]  /*10950*/  FMUL.FTZ R27, R5, R46 ;  /* 0x0000002e051b7220 */ /* 0x002fc60000410000 */
[----:B------:R1:W-:Y:S01]  /*10960*/  ST.E desc[UR46][R152.64+0x268], R35 ;  /* 0x0002682398007985 */ /* 0x0003e2000c10192e */
[C---:B---3--:R-:W-:Y:S01]  /*10970*/  FMUL.FTZ R29, R5.reuse, R50 ;  /* 0x00000032051d7220 */ /* 0x048fe20000410000 */
[C---:B----4-:R-:W-:Y:S01]  /*10980*/  FMUL.FTZ R31, R5.reuse, R52 ;  /* 0x00000034051f7220 */ /* 0x050fe20000410000 */
[C---:B0-----:R-:W-:Y:S01]  /*10990*/  FMUL.FTZ R33, R5.reuse, R54 ;  /* 0x0000003605217220 */ /* 0x041fe20000410000 */
[C---:B-1----:R-:W-:Y:S01]  /*109a0*/  FMUL.FTZ R35, R5.reuse, R56 ;  /* 0x0000003805237220 */ /* 0x042fe20000410000 */
        /* <DEDUP_REMOVED lines=61> */
[----:B------:R1:W-:Y:S01]  /*10d80*/  ST.E desc[UR46][R152.64+0x35c], R13 ;  /* 0x00035c0d98007985 */ /* 0x0003e2000c10192e */
[----:B------:R-:W-:-:S03]  /*10d90*/  FMUL.FTZ R37, R5, R136 ;  /* 0x0000008805257220 */ /* 0x000fc60000410000 */
        /* <DEDUP_REMOVED lines=17> */
[----:B-1----:R-:W-:Y:S01]  /*10eb0*/  FMUL.FTZ R35, R5, R134 ;  /* 0x0000008605237220 */ /* 0x002fe20000410000 */
[----:B------:R-:W-:Y:S04]  /*10ec0*/  ST.E desc[UR46][R152.64+0x388], R11 ;  /* 0x0003880b98007985 */ /* 0x000fe8000c10192e */
[----:B------:R0:W-:Y:S04]  /*10ed0*/  ST.E desc[UR46][R152.64+0x3ac], R13 ;  /* 0x0003ac0d98007985 */ /* 0x0001e8000c10192e */
        /* <DEDUP_REMOVED lines=8> */
[----:B------:R-:W-:Y:S04]  /*10f60*/  ST.E desc[UR46][R152.64+0x3f8], R37 ;  /* 0x0003f82598007985 */ /* 0x000fe8000c10192e */
[----:B--2---:R-:W-:Y:S04]  /*10f70*/  ST.E desc[UR46][R152.64+0x200], R39 ;  /* 0x0002002798007985 */ /* 0x004fe8000c10192e */
[----:B0-----:R-:W2:Y:S04]  /*10f80*/  LD.E R13, desc[UR46][R18.64] ;  /* 0x0000002e120d7980 */ /* 0x001ea8000c101900 */
[----:B------:R-:W5:Y:S04]  /*10f90*/  LD.E R5, desc[UR46][R152.64+0x1e8] ;  /* 0x0001e82e98057980 */ /* 0x000f68000c101900 */
[----:B------:R-:W5:Y:S04]  /*10fa0*/  LD.E.64 R10, desc[UR46][R152.64+0xa8] ;  /* 0x0000a82e980a7980 */ /* 0x000f68000c101b00 */
[----:B--2---:R0:W-:Y:S04]  /*10fb0*/  ST.E desc[UR46][R18.64], R13 ;  /* 0x0000000d12007985 */ /* 0x0041e8000c10192e */
[----:B-1----:R-:W2:Y:S04]  /*10fc0*/  LD.E R15, desc[UR46][R6.64] ;  /* 0x0000002e060f7980 */ /* 0x002ea8000c101900 */
[----:B--2---:R1:W-:Y:S04]  /*10fd0*/  ST.E desc[UR46][R6.64], R15 ;  /* 0x0000000f06007985 */ /* 0x0043e8000c10192e */
[----:B---3--:R-:W2:Y:S04]  /*10fe0*/  LD.E R21, desc[UR46][R8.64] ;  /* 0x0000002e08157980 */ /* 0x008ea8000c101900 */
[----:B--2---:R2:W-:Y:S04]  /*10ff0*/  ST.E desc[UR46][R8.64], R21 ;  /* 0x0000001508007985 */ /* 0x0045e8000c10192e */
[----:B----4-:R-:W3:Y:S04]  /*11000*/  LD.E R25, desc[UR46][R152.64+0x210] ;  /* 0x0002102e98197980 */ /* 0x010ee8000c101900 */
[----:B-----5:R-:W4:Y:S04]  /*11010*/  LD.E R27, desc[UR46][R152.64+0x214] ;  /* 0x0002142e981b7980 */ /* 0x020f28000c101900 */
[----:B------:R-:W5:Y:S04]  /*11020*/  LD.E R29, desc[UR46][R152.64+0x218] ;  /* 0x0002182e981d7980 */ /* 0x000f68000c101900 */
[----:B------:R-:W5:Y:S04]  /*11030*/  LD.E R31, desc[UR46][R152.64+0x21c] ;  /* 0x00021c2e981f7980 */ /* 0x000f68000c101900 */
[----:B------:R-:W5:Y:S04]  /*11040*/  LD.E R33, desc[UR46][R152.64+0x220] ;  /* 0x0002202e98217980 */ /* 0x000f68000c101900 */
[----:B------:R-:W5:Y:S04]  /*11050*/  LD.E R35, desc[UR46][R152.64+0x224] ;  /* 0x0002242e98237980 */ /* 0x000f68000c101900 */
[----:B0-----:R-:W5:Y:S04]  /*11060*/  LD.E R13, desc[UR46][R152.64+0x228] ;  /* 0x0002282e980d7980 */ /* 0x001f68000c101900 */
[----:B------:R-:W5:Y:S04]  /*11070*/  LD.E R37, desc[UR46][R152.64+0x22c] ;  /* 0x00022c2e98257980 */ /* 0x000f68000c101900 */
[----:B-1----:R-:W5:Y:S04]  /*11080*/  LD.E R15, desc[UR46][R152.64+0x230] ;  /* 0x0002302e980f7980 */ /* 0x002f68000c101900 */
        /* <DEDUP_REMOVED lines=115> */
[----:B---3--:R-:W-:Y:S04]  /*117c0*/  ST.E desc[UR46][R152.64+0x210], R25 ;  /* 0x0002101998007985 */ /* 0x008fe8000c10192e */
[----:B----4-:R-:W-:Y:S04]  /*117d0*/  ST.E desc[UR46][R152.64+0x214], R27 ;  /* 0x0002141b98007985 */ /* 0x010fe8000c10192e */
[----:B-----5:R-:W-:Y:S04]  /*117e0*/  ST.E desc[UR46][R152.64+0x218], R29 ;  /* 0x0002181d98007985 */ /* 0x020fe8000c10192e */
[----:B------:R-:W-:Y:S04]  /*117f0*/  ST.E desc[UR46][R152.64+0x21c], R31 ;  /* 0x00021c1f98007985 */ /* 0x000fe8000c10192e */
[----:B------:R-:W-:Y:S04]  /*11800*/  ST.E desc[UR46][R152.64+0x220], R33 ;  /* 0x0002202198007985 */ /* 0x000fe8000c10192e */
[----:B------:R-:W-:Y:S04]  /*11810*/  ST.E desc[UR46][R152.64+0x224], R35 ;  /* 0x0002242398007985 */ /* 0x000fe8000c10192e */
[----:B------:R-:W-:Y:S04]  /*11820*/  ST.E desc[UR46][R152.64+0x228], R13 ;  /* 0x0002280d98007985 */ /* 0x000fe8000c10192e */
[----:B------:R-:W-:Y:S04]  /*11830*/  ST.E desc[UR46][R152.64+0x22c], R37 ;  /* 0x00022c2598007985 */ /* 0x000fe8000c10192e */
[----:B------:R-:W-:Y:S04]  /*11840*/  ST.E desc[UR46][R152.64+0x230], R15 ;  /* 0x0002300f98007985 */ /* 0x000fe8000c10192e */
[----:B------:R-:W-:Y:S04]  /*11850*/  ST.E desc[UR46][R152.64+0x234], R39 ;  /* 0x0002342798007985 */ /* 0x000fe8000c10192e */
[----:B--2---:R-:W-:Y:S04]  /*11860*/  ST.E desc[UR46][R152.64+0x238], R21 ;  /* 0x0002381598007985 */ /* 0x004fe8000c10192e */
        /* <DEDUP_REMOVED lines=113> */
[----:B0-----:R-:W5:Y:S04]  /*11f80*/  LD.E R24, desc[UR46][R152.64+0x200] ;  /* 0x0002002e98187980 */ /* 0x001f68000c101900 */
[----:B-1----:R-:W5:Y:S04]  /*11f90*/  LD.E R28, desc[UR46][R152.64+0x210] ;  /* 0x0002102e981c7980 */ /* 0x002f68000c101900 */
[----:B------:R-:W5:Y:S04]  /*11fa0*/  LD.E R29, desc[UR46][R152.64+0x214] ;  /* 0x0002142e981d7980 */ /* 0x000f68000c101900 */
[----:B--2---:R-:W2:Y:S04]  /*11fb0*/  LD.E R30, desc[UR46][R152.64+0x218] ;  /* 0x0002182e981e7980 */ /* 0x004ea8000c101900 */
[----:B------:R-:W2:Y:S04]  /*11fc0*/  LD.E R31, desc[UR46][R152.64+0x21c] ;  /* 0x00021c2e981f7980 */ /* 0x000ea8000c101900 */
[----:B---3--:R-:W2:Y:S04]  /*11fd0*/  LD.E R32, desc[UR46][R152.64+0x220] ;  /* 0x0002202e98207980 */ /* 0x008ea8000c101900 */
[----:B------:R-:W2:Y:S04]  /*11fe0*/  LD.E R33, desc[UR46][R152.64+0x224] ;  /* 0x0002242e98217980 */ /* 0x000ea8000c101900 */
[----:B----4-:R-:W2:Y:S04]  /*11ff0*/  LD.E R34, desc[UR46][R152.64+0x228] ;  /* 0x0002282e98227980 */ /* 0x010ea8000c101900 */
[----:B------:R-:W2:Y:S04]  /*12000*/  LD.E R35, desc[UR46][R152.64+0x22c] ;  /* 0x00022c2e98237980 */ /* 0x000ea8000c101900 */
[----:B-----5:R-:W2:Y:S04]  /*12010*/  LD.E R36, desc[UR46][R152.64+0x230] ;  /* 0x0002302e98247980 */ /* 0x020ea8000c101900 */
        /* <DEDUP_REMOVED lines=118> */
[----:B------:R-:W-:Y:S01]  /*12780*/  IMAD R10, R5, 0x1000, R10 ;  /* 0x00001000050a7824 */ /* 0x000fe200078e020a */
[----:B------:R-:W-:-:S04]  /*12790*/  R2UR UR7, R11 ;  /* 0x000000000b0772ca */ /* 0x000fc800000e0000 */
[C---:B------:R-:W-:Y:S01]  /*127a0*/  R2UR UR6, R10.reuse ;  /* 0x000000000a0672ca */ /* 0x040fe200000e0000 */
[----:B------:R-:W-:Y:S02]  /*127b0*/  VIADD R12, R10, 0x80 ;  /* 0x000000800a0c7836 */ /* 0x000fe40000000000 */
[----:B------:R-:W-:Y:S01]  /*127c0*/  IMAD.MOV.U32 R13, RZ, RZ, R11 ;  /* 0x000000ffff0d7224 */ /* 0x000fe200078e000b */
[----:B--2---:R-:W-:-:S09]  /*127d0*/  WARPGROUP.ARRIVE ;  /* 0x00000000000079c5 */ /* 0x004fd20000000000 */
[----:B------:R-:W-:Y:S01]  /*127e0*/  HGMMA.64x256x16.F32.BF16 R24, R168, gdesc[UR4].tnspB, R24, gsb0 ;  /* 0x43e00004a8187df0 */ /* 0x000fe20008001818 */
[----:B------:R-:W-:Y:S02]  /*127f0*/  R2UR UR6, R12 ;  /* 0x000000000c0672ca */ /* 0x000fe400000e0000 */
[----:B------:R-:W-:Y:S01]  /*12800*/  R2UR UR7, R13 ;  /* 0x000000000d0772ca */ /* 0x000fe200000e0000 */
[----:B------:R-:W-:Y:S02]  /*12810*/  VIADD R12, R10, 0x100 ;  /* 0x000001000a0c7836 */ /* 0x000fe40000000000 */
[----:B------:R-:W-:Y:S01]  /*12820*/  IMAD.MOV.U32 R13, RZ, RZ, R11 ;  /* 0x000000ffff0d7224 */ /* 0x000fe200078e000b */
[----:B------:R-:W-:Y:S02]  /*12830*/  WARPGROUP.DEPBAR.LE gsb0, 0x0 ;  /* 0x00008000000079c5 */ /* 0x000fe40000010000 */
        /* <DEDUP_REMOVED lines=127> */
[----:B------:R0:W-:Y:S02]  /*13030*/  ST.E desc[UR46][R152.64+0x3fc], R151 ;  /* 0x0003fc9798007985 */ /* 0x0001e4000c10192e */
[----:B0-----:R-:W-:-:S06]  /*13040*/  WARPGROUP.ARRIVE ;  /* 0x00000000000079c5 */ /* 0x001fcc0000000000 */
[----:B------:R-:W-:Y:S01]  /*13050*/  HGMMA.64x256x16.F32.BF16 R24, R172, gdesc[UR4].tnspB, R24, gsb0 ;  /* 0x43e00004ac187df0 */ /* 0x000fe20008001818 */
[----:B------:R-:W-:Y:S02]  /*13060*/  R2UR UR6, R12 ;  /* 0x000000000c0672ca */ /* 0x000fe400000e0000 */
[----:B------:R-:W-:Y:S01]  /*13070*/  R2UR UR7, R13 ;  /* 0x000000000d0772ca */ /* 0x000fe200000e0000 */
[----:B------:R-:W-:Y:S01]  /*13080*/  VIADD R10, R10, 0x180 ;  /* 0x000001800a0a7836 */ /* 0x000fe20000000000 */
        /* <DEDUP_REMOVED lines=263> */
[----:B------:R-:W-:Y:S03]  /*14100*/  HGMMA.64x256x16.F32.BF16 R24, R180, gdesc[UR4].tnspB, R24, gsb0 ;  /* 0x43e00004b4187df0 */ /* 0x000fe60008001818 */
[----:B------:R-:W-:Y:S02]  /*14110*/  WARPGROUP.DEPBAR.LE gsb0, 0x0 ;  /* 0x00008000000079c5 */ /* 0x000fe40000010000 */
[----:B------:R-:W-:Y:S04]  /*14120*/  ST.E desc[UR46][R152.64+0x200], R24 ;  /* 0x0002001898007985 */ /* 0x000fe8000c10192e */
[----:B------:R0:W-:Y:S04]  /*14130*/  ST.E desc[UR46][R18.64], R25 ;  /* 0x0000001912007985 */ /* 0x0001e8000c10192e */
[----:B------:R-:W-:Y:S04]  /*14140*/  ST.E desc[UR46][R6.64], R26 ;  /* 0x0000001a06007985 */ /* 0x000fe8000c10192e */
[----:B------:R1:W-:Y:S04]  /*14150*/  ST.E desc[UR46][R8.64], R27 ;  /* 0x0000001b08007985 */ /* 0x0003e8000c10192e */
[----:B------:R-:W2:Y:S04]  /*14160*/  LD.E R5, desc[UR46][R152.64+0x200] ;  /* 0x0002002e98057980 */ /* 0x000ea8000c101900 */
        /* <DEDUP_REMOVED lines=124> */
[----:B--2---:R2:W-:Y:S04]  /*14930*/  ST.E desc[UR46][R152.64+0x200], R5 ;  /* 0x0002000598007985 */ /* 0x0045e8000c10192e */
[----:B------:R-:W4:Y:S04]  /*14940*/  LD.E R11, desc[UR46][R18.64] ;  /* 0x0000002e120b7980 */ /* 0x000f28000c101900 */
[----:B----4-:R4:W-:Y:S04]  /*14950*/  ST.E desc[UR46][R18.64], R11 ;  /* 0x0000000b12007985 */ /* 0x0109e8000c10192e */
[----:B------:R-:W5:Y:S04]  /*14960*/  LD.E R13, desc[UR46][R6.64] ;  /* 0x0000002e060d7980 */ /* 0x000f68000c101900 */
[----:B-----5:R5:W-:Y:S04]  /*14970*/  ST.E desc[UR46][R6.64], R13 ;  /* 0x0000000d06007985 */ /* 0x020be8000c10192e */
[----:B------:R-:W3:Y:S04]  /*14980*/  LD.E R15, desc[UR46][R8.64] ;  /* 0x0000002e080f7980 */ /* 0x000ee8000c101900 */
[----:B---3--:R3:W-:Y:S04]  /*14990*/  ST.E desc[UR46][R8.64], R15 ;  /* 0x0000000f08007985 */ /* 0x0087e8000c10192e */
[----:B------:R-:W3:Y:S04]  /*149a0*/  LD.E R21, desc[UR46][R152.64+0x210] ;  /* 0x0002102e98157980 */ /* 0x000ee8000c101900 */
[----:B0-----:R-:W3:Y:S04]  /*149b0*/  LD.E R25, desc[UR46][R152.64+0x214] ;  /* 0x0002142e98197980 */ /* 0x001ee8000c101900 */
[----:B-1----:R-:W3:Y:S04]  /*149c0*/  LD.E R27, desc[UR46][R152.64+0x218] ;  /* 0x0002182e981b7980 */ /* 0x002ee8000c101900 */
[----:B------:R-:W3:Y:S04]  /*149d0*/  LD.E R29, desc[UR46][R152.64+0x21c] ;  /* 0x00021c2e981d7980 */ /* 0x000ee8000c101900 */
[----:B--2---:R-:W2:Y:S04]  /*149e0*/  LD.E R5, desc[UR46][R152.64+0x220] ;  /* 0x0002202e98057980 */ /* 0x004ea8000c101900 */
[----:B------:R-:W2:Y:S04]  /*149f0*/  LD.E R31, desc[UR46][R152.64+0x224] ;  /* 0x0002242e981f7980 */ /* 0x000ea8000c101900 */
[----:B----4-:R-:W4:Y:S04]  /*14a00*/  LD.E R11, desc[UR46][R152.64+0x228] ;  /* 0x0002282e980b7980 */ /* 0x010f28000c101900 */
[----:B------:R-:W4:Y:S04]  /*14a10*/  LD.E R33, desc[UR46][R152.64+0x22c] ;  /* 0x00022c2e98217980 */ /* 0x000f28000c101900 */
[----:B-----5:R-:W5:Y:S04]  /*14a20*/  LD.E R7, desc[UR46][R152.64+0x230] ;  /* 0x0002302e98077980 */ /* 0x020f68000c101900 */
[----:B------:R-:W5:Y:S04]  /*14a30*/  LD.E R13, desc[UR46][R152.64+0x234] ;  /* 0x0002342e980d7980 */ /* 0x000f68000c101900 */
[----:B---3--:R-:W3:Y:S04]  /*14a40*/  LD.E R9, desc[UR46][R152.64+0x238] ;  /* 0x0002382e98097980 */ /* 0x008ee8000c101900 */
[----:B------:R-:W3:Y:S04]  /*14a50*/  LD.E R15, desc[UR46][R152.64+0x23c] ;  /* 0x00023c2e980f7980 */ /* 0x000ee8000c101900 */
        /* <DEDUP_REMOVED lines=112> */
[----:B------:R0:W-:Y:S04]  /*15160*/  ST.E desc[UR46][R152.64+0x210], R21 ;  /* 0x0002101598007985 */ /* 0x0001e8000c10192e */
[----:B------:R0:W-:Y:S04]  /*15170*/  ST.E desc[UR46][R152.64+0x214], R25 ;  /* 0x0002141998007985 */ /* 0x0001e8000c10192e */
[----:B------:R0:W-:Y:S04]  /*15180*/  ST.E desc[UR46][R152.64+0x218], R27 ;  /* 0x0002181b98007985 */ /* 0x0001e8000c10192e */
[----:B------:R0:W-:Y:S04]  /*15190*/  ST.E desc[UR46][R152.64+0x21c], R29 ;  /* 0x00021c1d98007985 */ /* 0x0001e8000c10192e */
[----:B--2---:R0:W-:Y:S04]  /*151a0*/  ST.E desc[UR46][R152.64+0x220], R5 ;  /* 0x0002200598007985 */ /* 0x0041e8000c10192e */
[----:B------:R0:W-:Y:S04]  /*151b0*/  ST.E desc[UR46][R152.64+0x224], R31 ;  /* 0x0002241f98007985 */ /* 0x0001e8000c10192e */
[----:B----4-:R0:W-:Y:S04]  /*151c0*/  ST.E desc[UR46][R152.64+0x228], R11 ;  /* 0x0002280b98007985 */ /* 0x0101e8000c10192e */
[----:B------:R0:W-:Y:S04]  /*151d0*/  ST.E desc[UR46][R152.64+0x22c], R33 ;  /* 0x00022c2198007985 */ /* 0x0001e8000c10192e */
[----:B-----5:R0:W-:Y:S04]  /*151e0*/  ST.E desc[UR46][R152.64+0x230], R7 ;  /* 0x0002300798007985 */ /* 0x0201e8000c10192e */
[----:B------:R0:W-:Y:S04]  /*151f0*/  ST.E desc[UR46][R152.64+0x234], R13 ;  /* 0x0002340d98007985 */ /* 0x0001e8000c10192e */
[----:B---3--:R0:W-:Y:S04]  /*15200*/  ST.E desc[UR46][R152.64+0x238], R9 ;  /* 0x0002380998007985 */ /* 0x0081e8000c10192e */
        /* <DEDUP_REMOVED lines=112> */
[----:B------:R0:W-:Y:S01]  /*15910*/  ST.E desc[UR46][R152.64+0x3fc], R80 ;  /* 0x0003fc5098007985 */ /* 0x0001e2000c10192e */
[----:B------:R-:W-:Y:S01]  /*15920*/  @!PT LDS RZ, [RZ] ;  /* 0x00000000fffff984 */ /* 0x000fe20000000800 */
[----:B------:R-:W-:Y:S01]  /*15930*/  @!PT LDS RZ, [RZ] ;  /* 0x00000000fffff984 */ /* 0x000fe20000000800 */
[----:B------:R-:W-:Y:S01]  /*15940*/  @!PT LDS RZ, [RZ] ;  /* 0x00000000fffff984 */ /* 0x000fe20000000800 */
[----:B------:R-:W-:Y:S01]  /*15950*/  @!PT LDS RZ, [RZ] ;  /* 0x00000000fffff984 */ /* 0x000fe20000000800 */
[----:B------:R1:W-:Y:S06]  /*15960*/  MEMBAR.ALL.CTA ;  /* 0x0000000000007992 */ /* 0x0003ec0000008000 */
[----:B-1----:R-:W1:Y:S01]  /*15970*/  FENCE.VIEW.ASYNC.S ;  /* 0x00000000000073c6 */ /* 0x002e620000000000 */
[----:B------:R-:W-:Y:S01]  /*15980*/  BSSY B0, `(.L_x_2060) ;  /* 0x000000a000007945 */ /* 0x000fe20003800000 */
[----:B-1----:R-:W-:Y:S01]  /*15990*/  NOP ;  /* 0x0000000000007918 */ /* 0x002fe20000000000 */
[----:B------:R-:W-:Y:S06]  /*159a0*/  BAR.ARV 0xe, 0x100 ;  /* 0x0384000000007b1d */ /* 0x000fec0000002000 */
[----:B------:R-:W-:Y:S05]  /*159b0*/  @P0 BRA `(.L_x_2061) ;  /* 0x0000000000180947 */ /* 0x000fea0003800000 */
[----:B0-----:R-:W2:Y:S04]  /*159c0*/  LD.E.64 R6, desc[UR46][R152.64+0x68] ;  /* 0x0000682e98067980 */ /* 0x001ea8000c101b00 */
[----:B------:R-:W3:Y:S01]  /*159d0*/  LD.E R5, desc[UR46][R152.64+0x1e8] ;  /* 0x0001e82e98057980 */ /* 0x000ee2000c101900 */
[----:B--2---:R-:W-:-:S05]  /*159e0*/  MOV R6, R6 ;  /* 0x0000000600067202 */ /* 0x004fca0000000f00 */
[----:B---3--:R-:W-:-:S05]  /*159f0*/  IMAD R5, R5, 0x8, R6 ;  /* 0x0000000805057824 */ /* 0x008fca00078e0206 */
[----:B------:R-:W-:-:S04]  /*15a00*/  PRMT R5, RZ, 0x654, R5 ;  /* 0x00000654ff057816 */ /* 0x000fc80000000005 */
[----:B------:R1:W-:Y:S03]  /*15a10*/  SYNCS.ARRIVE.TRANS64.RED.A1T0 RZ, [R5+URZ], RZ ;  /* 0x000000ff05ff79a7 */ /* 0x0003e6000810043f */
.L_x_2061:
[----:B------:R-:W-:Y:S05]  /*15a20*/  BSYNC B0 ;  /* 0x0000000000007941 */ /* 0x000fea0003800000 */
.L_x_2060:
[C---:B------:R-:W-:Y:S01]  /*15a30*/  ISETP.GT.AND P0, PT, R0.reuse, R4, PT ;  /* 0x000000040000720c */ /* 0x040fe20003f04270 */
[----:B------:R-:W-:-:S12]  /*15a40*/  VIADD R0, R0, 0xffffffff ;  /* 0xffffffff00007836 */ /* 0x000fd80000000000 */
[----:B------:R-:W-:Y:S05]  /*15a50*/  @P0 BRA `(.L_x_2062) ;  /* 0xffffff5400d00947 */ /* 0x000fea000383ffff */
[----:B01----:R-:W2:Y:S02]  /*15a60*/  LDL R5, [R1+0x70] ;  /* 0x0000700001057983 */ /* 0x003ea40000100800 */
[----:B--2---:R-:W-:-:S07]  /*15a70*/  IMAD.SHL.U32 R5, R5, 0x40, RZ ;  /* 0x0000004005057824 */ /* 0x004fce00078e00ff */
.L_x_2033:
[----:B------:R-:W0:Y:S01]  /*15a80*/  LDC R4, c[0x0][0x448] ;  /* 0x00011200ff047b82 */ /* 0x000e220000000800 */
[----:B------:R-:W-:Y:S01]  /*15a90*/  VIADD R5, R5, 0x3f ;  /* 0x0000003f05057836 */ /* 0x000fe20000000000 */
[----:B------:R-:W-:-:S06]  /*15aa0*/  ULDC UR4, c[0x0][0xad4] ;  /* 0x0002b50000047ab9 */ /* 0x000fcc0000000800 */
[----:B------:R-:W1:Y:S01]  /*15ab0*/  LDC R8, c[0x0][0xadc] ;  /* 0x0002b700ff087b82 */ /* 0x000e620000000800 */
[----:B0-----:R-:W-:-:S13]  /*15ac0*/  ISETP.NE.AND P0, PT, R4, 0x1, PT ;  /* 0x000000010400780c */ /* 0x001fda0003f05270 */
[----:B------:R-:W0:Y:S08]  /*15ad0*/  @P0 LDC R4, c[0x0][0x44c] ;  /* 0x00011300ff040b82 */ /* 0x000e300000000800 */
[----:B------:R-:W2:Y:S01]  /*15ae0*/  @P0 LDC R7, c[0x0][0x450] ;  /* 0x00011400ff070b82 */ /* 0x000ea20000000800 */
[----:B0-----:R-:W-:-:S05]  /*15af0*/  @P0 IMAD.HI.U32 R4, R5, R4, RZ ;  /* 0x0000000405040227 */ /* 0x001fca00078e00ff */
[----:B--2---:R-:W-:Y:S02]  /*15b00*/  @P0 SHF.R.U32.HI R5, RZ, R7, R4 ;  /* 0x00000007ff050219 */ /* 0x004fe40000011604 */
[----:B-1----:R-:W-:-:S03]  /*15b10*/  ISETP.GE.AND P0, PT, R8, 0x1, PT ;  /* 0x000000010800780c */ /* 0x002fc60003f06270 */
[----:B------:R-:W-:-:S04]  /*15b20*/  VIADD R5, R5, UR44 ;  /* 0x0000002c05057c36 */ /* 0x000fc80008000000 */
[----:B------:R-:W-:-:S06]  /*15b30*/  VIADD R4, R5, -UR4 ;  /* 0x8000000405047c36 */ /* 0x000fcc0008000000 */
[----:B------:R-:W-:Y:S05]  /*15b40*/  @!P0 BRA `(.L_x_2063) ;  /* 0x0000000000448947 */ /* 0x000fea0003800000 */
[----:B------:R-:W-:Y:S01]  /*15b50*/  ISETP.GT.AND P0, PT, R5, -0x1, PT ;  /* 0xffffffff0500780c */ /* 0x000fe20003f04270 */
[----:B------:R-:W-:-:S12]  /*15b60*/  BSSY B0, `(.L_x_2064) ;  /* 0x000000d000007945 */ /* 0x000fd80003800000 */
        /* <DEDUP_REMOVED lines=8> */
.L_x_2065:
[----:B------:R-:W-:-:S13]  /*15bf0*/  ISETP.NE.AND P0, PT, R8, 0x1, PT ;  /* 0x000000010800780c */ /* 0x000fda0003f05270 */
[----:B------:R-:W0:Y:S02]  /*15c00*/  @P0 LDC.64 R6, c[0x0][0xae0] ;  /* 0x0002b800ff060b82 */ /* 0x000e240000000a00 */
[----:B0-----:R-:W-:-:S05]  /*15c10*/  @P0 IMAD.HI.U32 R6, R5, R6, RZ ;  /* 0x0000000605060227 */ /* 0x001fca00078e00ff */
[----:B------:R-:W-:-:S07]  /*15c20*/  @P0 SHF.R.U32.HI R5, RZ, R7, R6 ;  /* 0x00000007ff050219 */ /* 0x000fce0000011606 */
.L_x_2066:
[----:B------:R-:W-:Y:S05]  /*15c30*/  BSYNC B0 ;  /* 0x0000000000007941 */ /* 0x000fea0003800000 */
.L_x_2064:
[----:B------:R-:W-:-:S05]  /*15c40*/  IMAD R5, R5, R8, RZ ;  /* 0x0000000805057224 */ /* 0x000fca00078e02ff */
[----:B------:R-:W-:-:S07]  /*15c50*/  VIMNMX R4, R4, R5, !PT ;  /* 0x0000000504047248 */ /* 0x000fce0007fe0100 */
.L_x_2063:
[----:B------:R-:W-:-:S05]  /*15c60*/  VIADD R4, R4, 0x3f ;  /* 0x0000003f04047836 */ /* 0x000fca0000000000 */
[----:B------:R-:W-:-:S04]  /*15c70*/  SHF.R.S32.HI R5, RZ, 0x1f, R4 ;  /* 0x0000001fff057819 */ /* 0x000fc80000011404 */
[----:B------:R-:W-:-:S04]  /*15c80*/  LEA.HI R5, R5, R4, RZ, 0x6 ;  /* 0x0000000405057211 */ /* 0x000fc800078f30ff */
[----:B------:R-:W-:-:S04]  /*15c90*/  SHF.R.S32.HI R4, RZ, 0x6, R5 ;  /* 0x00000006ff047819 */ /* 0x000fc80000011405 */
[----:B------:R-:W-:-:S04]  /*15ca0*/  VIMNMX R4, R4, UR49, !PT ;  /* 0x0000003104047c48 */ /* 0x000fc8000ffe0100 */
[----:B------:R-:W-:-:S13]  /*15cb0*/  ISETP.GE.AND P0, PT, R0, R4, PT ;  /* 0x000000040000720c */ /* 0x000fda0003f06270 */
[----:B------:R-:W-:Y:S05]  /*15cc0*/  @!P0 BRA `(.L_x_2067) ;  /* 0x00000098009c8947 */ /* 0x000fea0003800000 */
.L_x_2086:
[----:B01----:R-:W2:Y:S04]  /*15cd0*/  LD.E R5, desc[UR46][R152.64+0x1e8] ;  /* 0x0001e82e98057980 */ /* 0x003ea8000c101900 */
[----:B------:R-:W3:Y:S04]  /*15ce0*/  LD.E R6, desc[UR46][R152.64+0x1f0] ;  /* 0x0001f02e98067980 */ /* 0x000ee8000c101900 */
        /* <DEDUP_REMOVED lines=11> */
[----:B------:R-:W-:Y:S01]  /*15da0*/  IMAD.MOV.U32 R13, RZ, RZ, R0 ;  /* 0x000000ffff0d7224 */ /* 0x000fe200078e0000 */
[----:B------:R-:W-:Y:S05]  /*15db0*/  YIELD ;  /* 0x0000000000007946 */ /* 0x000fea0003800000 */
[----:B------:R-:W-:Y:S01]  /*15dc0*/  BSSY B0, `(.L_x_2068) ;  /* 0x0000008000007945 */ /* 0x000fe20003800000 */
[----:B------:R-:W-:Y:S01]  /*15dd0*/  VIADD R0, R0, 0xffffffff ;  /* 0xffffffff00007836 */ /* 0x000fe20000000000 */
[----:B------:R-:W-:Y:S01]  /*15de0*/  ISETP.GT.AND P0, PT, R13, R4, PT ;  /* 0x000000040d00720c */ /* 0x000fe20003f04270 */
[----:B-1----:R-:W-:Y:S01]  /*15df0*/  @!P1 IMAD.MOV.U32 R9, RZ, RZ, RZ ;  /* 0x000000ffff099224 */ /* 0x002fe200078e00ff */
[----:B--2---:R-:W-:-:S05]  /*15e00*/  @!P1 LOP3.LUT R11, R8, 0x1, RZ, 0x3c, !PT ;  /* 0x00000001080b9812 */ /* 0x004fca00078e3cff */
[----:B------:R0:W-:Y:S01]  /*15e10*/  @!P1 ST.E desc[UR46][R152.64+0x1ec], R11 ;  /* 0x0001ec0b98009985 */ /* 0x0001e2000c10192e */
[----:B------:R-:W-:Y:S05]  /*15e20*/  @!P2 BRA `(.L_x_2069) ;  /* 0x000000000004a947 */ /* 0x000fea0003800000 */
[----:B------:R-:W-:Y:S01]  /*15e30*/  BPT.TRAP 0x1 ;  /* 0x000000040000795c */ /* 0x000fe20000300000 */
.L_x_2069:
[----:B------:R-:W-:Y:S05]  /*15e40*/  BSYNC B0 ;  /* 0x0000000000007941 */ /* 0x000fea0003800000 */
.L_x_2068:
[----:B0-----:R-:W2:Y:S01]  /*15e50*/  LD.E.64 R6, desc[UR46][R152.64+0x8] ;  /* 0x0000082e98067980 */ /* 0x001ea2000c101b00 */
[----:B-----5:R-:W-:Y:S02]  /*15e60*/  SHF.L.U32 R12, R11, 0x1f, RZ ;  /* 0x0000001f0b0c7819 */ /* 0x020fe400000006ff */
[----:B--2---:R-:W-:-:S05]  /*15e70*/  MOV R6, R6 ;  /* 0x0000000600067202 */ /* 0x004fca0000000f00 */
[----:B------:R-:W-:-:S04]  /*15e80*/  IMAD R9, R9, 0x8, R6 ;  /* 0x0000000809097824 */ /* 0x000fc800078e0206 */
[----:B------:R0:W1:Y:S01]  /*15e90*/  SYNCS.PHASECHK.TRANS64.TRYWAIT P1, [R9+URZ], R12 ;  /* 0x0000000c090075a7 */ /* 0x000062000802017f */
[----:B------:R-:W2:Y:S04]  /*15ea0*/  LD.E R6, desc[UR46][R152.64+0x1c] ;  /* 0x00001c2e98067980 */ /* 0x000ea8000c101900 */
[----:B------:R0:W5:Y:S04]  /*15eb0*/  LD.E R8, desc[UR46][R152.64+0x1e8] ;  /* 0x0001e82e98087980 */ /* 0x000168000c101900 */
[----:B------:R0:W5:Y:S01]  /*15ec0*/  LD.E R10, desc[UR46][R152.64+0x1ec] ;  /* 0x0001ec2e980a7980 */ /* 0x000162000c101900 */
[----:B------:R-:W-:Y:S01]  /*15ed0*/  BSSY B0, `(.L_x_2070) ;  /* 0x0000005000007945 */ /* 0x000fe20003800000 */
[----:B--2---:R-:W-:-:S04]  /*15ee0*/  LOP3.LUT R6, R6, 0x1, RZ, 0xfc, !PT ;  /* 0x0000000106067812 */ /* 0x004fc800078efcff */
[----:B------:R-:W-:-:S13]  /*15ef0*/  ISETP.NE.AND P2, PT, R6, 0x3, PT ;  /* 0x000000030600780c */ /* 0x000fda0003f45270 */
[----:B01----:R-:W-:Y:S05]  /*15f00*/  @!P2 BRA `(.L_x_2071) ;  /* 0x000000000004a947 */ /* 0x003fea0003800000 */
[----:B------:R-:W-:Y:S01]  /*15f10*/  BPT.TRAP 0x1 ;  /* 0x000000040000795c */ /* 0x000fe20000300000 */
.L_x_2071:
[----:B------:R-:W-:Y:S05]  /*15f20*/  BSYNC B0 ;  /* 0x0000000000007941 */ /* 0x000fea0003800000 */
.L_x_2070:
        /* <DEDUP_REMOVED lines=8> */
.L_x_2073:
[----:B------:R-:W-:Y:S05]  /*15fb0*/  BSYNC B0 ;  /* 0x0000000000007941 */ /* 0x000fea0003800000 */
.L_x_2072:
[----:B0-----:R-:W2:Y:S04]  /*15fc0*/  LD.E R9, desc[UR46][R152.64+0x1e8] ;  /* 0x0001e82e98097980 */ /* 0x001ea8000c101900 */
[----:B------:R-:W2:Y:S01]  /*15fd0*/  LD.E.64 R6, desc[UR46][R152.64+0xa0] ;  /* 0x0000a02e98067980 */ /* 0x000ea2000c101b00 */
[----:B------:R-:W-:Y:S05]  /*15fe0*/  WARPSYNC.ALL ;  /* 0x0000000000007948 */ /* 0x000fea0003800000 */
[----:B------:R-:W3:Y:S04]  /*15ff0*/  LD.E.64 R20, desc[UR46][R152.64+0x98] ;  /* 0x0000982e98147980 */ /* 0x000ee8000c101b00 */
[----:B-----5:R-:W4:Y:S04]  /*16000*/  LD.E.64 R10, desc[UR46][R152.64+0x98] ;  /* 0x0000982e980a7980 */ /* 0x020f28000c101b00 */
[----:B------:R-:W4:Y:S04]  /*16010*/  LD.E.64 R12, desc[UR46][R152.64+0x98] ;  /* 0x0000982e980c7980 */ /* 0x000f28000c101b00 */
[----:B------:R-:W4:Y:S01]  /*16020*/  LD.E.64 R14, desc[UR46][R152.64+0x98] ;  /* 0x0000982e980e7980 */ /* 0x000f22000c101b00 */
[----:B--2---:R-:W-:Y:S01]  /*16030*/  IMAD R6, R9, 0x200, R6 ;  /* 0x0000020009067824 */ /* 0x004fe200078e0206 */
[----:B------:R-:W-:-:S02]  /*16040*/  R2UR UR7, R7 ;  /* 0x00000000070772ca */ /* 0x000fc400000e0000 */
[----:B------:R-:W2:Y:S02]  /*16050*/  LD.E R56, desc[UR46][R152.64+0x54] ;  /* 0x0000542e98387980 */ /* 0x000ea4000c101900 */
[----:B------:R-:W-:Y:S02]  /*16060*/  R2UR UR6, R6 ;  /* 0x00000000060672ca */ /* 0x000fe400000e0000 */
[----:B------:R0:W-:Y:S01]  /*16070*/  ST.E desc[UR46][R152.64+0x80], RZ ;  /* 0x000080ff98007985 */ /* 0x0001e2000c10192e */
[----:B------:R-:W-:Y:S01]  /*16080*/  WARPGROUP.ARRIVE ;  /* 0x00000000000079c5 */ /* 0x000fe20000000000 */
[----:B---3--:R-:W-:Y:S02]  /*16090*/  R2UR UR4, R20 ;  /* 0x00000000140472ca */ /* 0x008fe400000e0000 */
[----:B------:R-:W-:-:S13]  /*160a0*/  R2UR UR5, R21 ;  /* 0x00000000150572ca */ /* 0x000fda00000e0000 */
[----:B------:R-:W-:Y:S01]  /*160b0*/  HGMMA.64x64x16.F32.BF16 R24, gdesc[UR4], RZ, !UPT, gsb0 ;  /* 0x00e00000041879f0 */ /* 0x000fe2000c0018ff */
[----:B----4-:R-:W-:Y:S02]  /*160c0*/  VIADD R8, R10, 0x2 ;  /* 0x000000020a087836 */ /* 0x010fe40000000000 */
[----:B------:R-:W-:Y:S02]  /*160d0*/  IMAD.MOV.U32 R9, RZ, RZ, R11 ;  /* 0x000000ffff097224 */ /* 0x000fe400078e000b */
[----:B------:R-:W-:Y:S02]  /*160e0*/  VIADD R10, R6, 0x2 ;  /* 0x00000002060a7836 */ /* 0x000fe40000000000 */
[----:B------:R-:W-:Y:S01]  /*160f0*/  IMAD.MOV.U32 R11, RZ, RZ, R7 ;  /* 0x000000ffff0b7224 */ /* 0x000fe200078e0007 */
[----:B------:R-:W-:Y:S02]  /*16100*/  R2UR UR4, R8 ;  /* 0x00000000080472ca */ /* 0x000fe400000e0000 */
[----:B------:R-:W-:-:S02]  /*16110*/  R2UR UR6, R10 ;  /* 0x000000000a0672ca */ /* 0x000fc400000e0000 */
[----:B------:R-:W-:Y:S02]  /*16120*/  R2UR UR7, R11 ;  /* 0x000000000b0772ca */ /* 0x000fe400000e0000 */
[----:B------:R-:W-:Y:S01]  /*16130*/  R2UR UR5, R9 ;  /* 0x00000000090572ca */ /* 0x000fe200000e0000 */
[----:B------:R-:W-:Y:S01]  /*16140*/  IMAD.MOV.U32 R9, RZ, RZ, 0x1 ;  /* 0x00000001ff097424 */ /* 0x000fe200078e00ff */
[----:B------:R-:W-:Y:S02]  /*16150*/  WARPGROUP.DEPBAR.LE gsb0, 0x0 ;  /* 0x00008000000079c5 */ /* 0x000fe40000010000 */
[----:B------:R0:W5:Y:S04]  /*16160*/  LD.E R20, desc[UR46][R152.64+0x1e8] ;  /* 0x0001e82e98147980 */ /* 0x000168000c101900 */
[----:B------:R0:W5:Y:S04]  /*16170*/  LD.E R21, desc[UR46][R152.64+0x1ec] ;  /* 0x0001ec2e98157980 */ /* 0x000168000c101900 */
[----:B------:R0:W-:Y:S01]  /*16180*/  ST.E desc[UR46][R152.64+0x80], R9 ;  /* 0x0000800998007985 */ /* 0x0001e2000c10192e */
[----:B------:R-:W-:-:S06]  /*16190*/  WARPGROUP.ARRIVE ;  /* 0x00000000000079c5 */ /* 0x000fcc0000000000 */
[----:B------:R-:W-:Y:S01]  /*161a0*/  HGMMA.64x64x16.F32.BF16 R24, gdesc[UR4], R24, gsb0 ;  /* 0x00e00000041879f0 */ /* 0x000fe20008001818 */
[----:B------:R-:W-:Y:S02]  /*161b0*/  VIADD R10, R12, 0x4 ;  /* 0x000000040c0a7836 */ /* 0x000fe40000000000 */
[----:B------:R-:W-:Y:S02]  /*161c0*/  IMAD.MOV.U32 R11, RZ, RZ, R13 ;  /* 0x000000ffff0b7224 */ /* 0x000fe400078e000d */
[----:B------:R-:W-:Y:S02]  /*161d0*/  VIADD R12, R6, 0x4 ;  /* 0x00000004060c7836 */ /* 0x000fe40000000000 */
        /* <DEDUP_REMOVED lines=28> */
.L_x_2076:
[----:B------:R-:W-:Y:S05]  /*163a0*/  BSYNC B0 ;  /* 0x0000000000007941 */ /* 0x000fea0003800000 */
.L_x_2075:
        /* <DEDUP_REMOVED lines=13> */
.L_x_2078:
[----:B------:R-:W-:Y:S05]  /*16480*/  BSYNC B0 ;  /* 0x0000000000007941 */ /* 0x000fea0003800000 */
.L_x_2077:
        /* <DEDUP_REMOVED lines=8> */
.L_x_2080:
[----:B------:R-:W-:Y:S05]  /*16510*/  BSYNC B0 ;  /* 0x0000000000007941 */ /* 0x000fea0003800000 */
.L_x_2079:
[----:B------:R-:W2:Y:S01]  /*16520*/  S2R R6, SR_TID.X ;  /* 0x0000000000067919 */ /* 0x000ea20000002100 */
[----:B------:R-:W3:Y:S01]  /*16530*/  LD.E R13, desc[UR46][R152.64+0x1e8] ;  /* 0x0001e82e980d7980 */ /* 0x000ee2000c101900 */
[----:B--2--5:R-:W-:-:S03]  /*16540*/  LOP3.LUT R10, R6, 0x7f, RZ, 0xc0, !PT ;  /* 0x0000007f060a7812 */ /* 0x024fc600078ec0ff */
[----:B------:R-:W3:Y:S01]  /*16550*/  LD.E.64 R6, desc[UR46][R152.64+0xb8] ;  /* 0x0000b82e98067980 */ /* 0x000ee2000c101b00 */
[----:B------:R-:W-:Y:S05]  /*16560*/  WARPSYNC.ALL ;  /* 0x0000000000007948 */ /* 0x000fea0003800000 */
[----:B------:R-:W-:Y:S01]  /*16570*/  ISETP.NE.AND P2, PT, R10, RZ, PT ;  /* 0x000000ff0a00720c */ /* 0x000fe20003f45270 */
[----:B-1----:R-:W2:Y:S04]  /*16580*/  LD.E R8, desc[UR46][R152.64+0x88] ;  /* 0x0000882e98087980 */ /* 0x002ea8000c101900 */
[----:B------:R-:W4:Y:S04]  /*16590*/  LD.E.64 R10, desc[UR46][R152.64+0xb0] ;  /* 0x0000b02e980a7980 */ /* 0x000f28000c101b00 */
[----:B------:R-:W4:Y:S04]  /*165a0*/  LD.E.64 R14, desc[UR46][R152.64+0xb0] ;  /* 0x0000b02e980e7980 */ /* 0x000f28000c101b00 */
[----:B------:R-:W4:Y:S04]  /*165b0*/  LD.E.64 R20, desc[UR46][R152.64+0xb0] ;  /* 0x0000b02e98147980 */ /* 0x000f28000c101b00 */
[----:B------:R-:W4:Y:S01]  /*165c0*/  LD.E.64 R56, desc[UR46][R152.64+0xb0] ;  /* 0x0000b02e98387980 */ /* 0x000f22000c101b00 */
[----:B---3--:R-:W-:Y:S01]  /*165d0*/  IMAD R6, R13, 0x1000, R6 ;  /* 0x000010000d067824 */ /* 0x008fe200078e0206 */
[----:B------:R-:W-:-:S02]  /*165e0*/  R2UR UR7, R7 ;  /* 0x00000000070772ca */ /* 0x000fc400000e0000 */
[----:B------:R-:W3:Y:S02]  /*165f0*/  LD.E.64 R58, desc[UR46][R152.64+0xb0] ;  /* 0x0000b02e983a7980 */ /* 0x000ee4000c101b00 */
[C---:B------:R-:W-:Y:S01]  /*16600*/  R2UR UR6, R6.reuse ;  /* 0x00000000060672ca */ /* 0x040fe200000e0000 */
[----:B------:R-:W-:Y:S01]  /*16610*/  WARPGROUP.ARRIVE ;  /* 0x00000000000079c5 */ /* 0x000fe20000000000 */
[----:B------:R-:W-:Y:S02]  /*16620*/  VIADD R12, R6, 0x2 ;  /* 0x00000002060c7836 */ /* 0x000fe40000000000 */
[----:B------:R-:W-:Y:S01]  /*16630*/  IMAD.MOV.U32 R13, RZ, RZ, R7 ;  /* 0x000000ffff0d7224 */ /* 0x000fe200078e0007 */
[----:B--2---:R-:W-:Y:S02]  /*16640*/  ISETP.NE.U32.AND P1, PT, R8, RZ, PT ;  /* 0x000000ff0800720c */ /* 0x004fe40003f25070 */
[----:B----4-:R-:W-:Y:S02]  /*16650*/  R2UR UR4, R10 ;  /* 0x000000000a0472ca */ /* 0x010fe400000e0000 */
[----:B------:R-:W-:-:S09]  /*16660*/  R2UR UR5, R11 ;  /* 0x000000000b0572ca */ /* 0x000fd200000e0000 */
[----:B------:R-:W-:-:S05]  /*16670*/  VOTEU.ANY UP0, P1 ;  /* 0x00000000003f7886 */ /* 0x000fca0000800100 */
[----:B------:R-:W-:Y:S01]  /*16680*/  HGMMA.64x64x16.F32.BF16 R24, gdesc[UR4], R24, UP0, gsb0 ;  /* 0x00e00000041879f0 */ /* 0x000fe2000b801818 */
[----:B------:R-:W-:Y:S02]  /*16690*/  VIADD R10, R14, 0x2 ;  /* 0x000000020e0a7836 */ /* 0x000fe40000000000 */
[----:B------:R-:W-:Y:S01]  /*166a0*/  IMAD.MOV.U32 R11, RZ, RZ, R15 ;  /* 0x000000ffff0b7224 */ /* 0x000fe200078e000f */
[----:B------:R-:W-:Y:S02]  /*166b0*/  R2UR UR6, R12 ;  /* 0x000000000c0672ca */ /* 0x000fe400000e0000 */
[----:B------:R-:W-:Y:S02]  /*166c0*/  R2UR UR7, R13 ;  /* 0x000000000d0772ca */ /* 0x000fe400000e0000 */
[----:B------:R-:W-:Y:S02]  /*166d0*/  R2UR UR4, R10 ;  /* 0x000000000a0472ca */ /* 0x000fe400000e0000 */
[----:B------:R-:W-:Y:S01]  /*166e0*/  R2UR UR5, R11 ;  /* 0x000000000b0572ca */ /* 0x000fe200000e0000 */
[----:B------:R-:W-:-:S02]  /*166f0*/  WARPGROUP.DEPBAR.LE gsb0, 0x0 ;  /* 0x00008000000079c5 */ /* 0x000fc40000010000 */
        /* <DEDUP_REMOVED lines=30> */
[----:B---3--:R-:W-:Y:S02]  /*168e0*/  VIADD R10, R58, 0x200 ;  /* 0x000002003a0a7836 */ /* 0x008fe40000000000 */
        /* <DEDUP_REMOVED lines=158> */
[----:B------:R-:W-:Y:S01]  /*172d0*/  IMAD.MOV.U32 R13, RZ, RZ, R7 ;  /* 0x000000ffff0d7224 */ /* 0x000fe200078e0007 */
[----:B------:R-:W-:Y:S02]  /*172e0*/  UMOV UR4, 0x1 ;  /* 0x0000000100047882 */ /* 0x000fe40000000000 */
[----:B------:R-:W-:Y:S02]  /*172f0*/  UISETP.NE.U32.AND UP0, UPT, UR4, URZ, UPT ;  /* 0x0000003f0400728c */ /* 0x000fe4000bf05070 */
[----:B------:R-:W-:Y:S02]  /*17300*/  R2UR UR11, R13 ;  /* 0x000000000d0b72ca */ /* 0x000fe400000e0000 */
[----:B-1----:R-:W-:Y:S01]  /*17310*/  ISETP.GT.AND P1, PT, R8, 0x7f, PT ;  /* 0x0000007f0800780c */ /* 0x002fe20003f24270 */
[----:B------:R-:W-:-:S03]  /*17320*/  VIADD R8, R6, 0x800 ;  /* 0x0000080006087836 */ /* 0x000fc60000000000 */
[----:B------:R-:W-:Y:S01]  /*17330*/  SEL R21, RZ, 0x2, !P1 ;  /* 0x00000002ff157807 */ /* 0x000fe20004800000 */
[----:B---3--:R-:W-:-:S03]  /*17340*/  IMAD.MOV.U32 R11, RZ, RZ, R15 ;  /* 0x000000ffff0b7224 */ /* 0x008fc600078e000f */
[----:B------:R-:W-:Y:S01]  /*17350*/  IADD3 R10, R14, 0x800, R21 ;  /* 0x000008000e0a7810 */ /* 0x000fe20007ffe015 */
[----:B------:R-:W-:Y:S01]  /*17360*/  IMAD.IADD R12, R21, 0x1, R8 ;  /* 0x00000001150c7824 */ /* 0x000fe200078e0208 */
[----:B------:R-:W-:Y:S02]  /*17370*/  R2UR UR9, R11 ;  /* 0x000000000b0972ca */ /* 0x000fe400000e0000 */
[----:B------:R-:W-:Y:S02]  /*17380*/  R2UR UR8, R10 ;  /* 0x000000000a0872ca */ /* 0x000fe400000e0000 */
[----:B------:R-:W-:Y:S01]  /*17390*/  R2UR UR10, R12 ;  /* 0x000000000c0a72ca */ /* 0x000fe200000e0000 */
[----:B------:R-:W-:Y:S02]  /*173a0*/  WARPGROUP.DEPBAR.LE gsb0, 0x0 ;  /* 0x00008000000079c5 */ /* 0x000fe40000010000 */
[----:B------:R-:W3:Y:S04]  /*173b0*/  LD.E.64 R14, desc[UR46][R152.64+0xb0] ;  /* 0x0000b02e980e7980 */ /* 0x000ee8000c101b00 */
        /* <DEDUP_REMOVED lines=23> */
[----:B----4-:R-:W-:Y:S01]  /*17530*/  IMAD.MOV.U32 R11, RZ, RZ, R65 ;  /* 0x000000ffff0b7224 */ /* 0x010fe200078e0041 */
        /* <DEDUP_REMOVED lines=14> */
[----:B------:R-:W-:-:S04]  /*17620*/  IMAD.MOV.U32 R11, RZ, RZ, R67 ;  /* 0x000000ffff0b7224 */ /* 0x000fc800078e0043 */
        /* <DEDUP_REMOVED lines=136> */
[----:B---3--:R-:W-:Y:S01]  /*17eb0*/  IMAD.MOV.U32 R11, RZ, RZ, R65 ;  /* 0x000000ffff0b7224 */ /* 0x008fe200078e0041 */
        /* <DEDUP_REMOVED lines=39> */
[----:B------:R-:W-:Y:S02]  /*18130*/  IMAD.IADD R6, R11, 0x1, R60 ;  /* 0x000000010b067824 */ /* 0x000fe400078e023c */
        /* <DEDUP_REMOVED lines=17> */
[----:B------:R-:W3:Y:S04]  /*18250*/  LD.E.64 R6, desc[UR46][R152.64+0x410] ;  /* 0x0004102e98067980 */ /* 0x000ee8000c101b00 */
[----:B--2---:R-:W2:Y:S02]  /*18260*/  LD.E R21, desc[UR46][R10.64] ;  /* 0x0000002e0a157980 */ /* 0x004ea4000c101900 */
[-C--:B--2---:R-:W-:Y:S01]  /*18270*/  FMUL.FTZ R57, R24, R21.reuse ;  /* 0x0000001518397220 */ /* 0x084fe20000410000 */
[-C--:B------:R-:W-:Y:S01]  /*18280*/  FMUL.FTZ R25, R25, R21.reuse ;  /* 0x0000001519197220 */ /* 0x080fe20000410000 */
[----:B------:R-:W-:-:S04]  /*18290*/  FMUL.FTZ R56, R28, R21 ;  /* 0x000000151c387220 */ /* 0x000fc80000410000 */
[----:B------:R-:W3:Y:S01]  /*182a0*/  MUFU.TANH R57, R57 ;  /* 0x0000003900397308 */ /* 0x000ee20000002400 */
[-C--:B------:R-:W-:Y:S01]  /*182b0*/  FMUL.FTZ R28, R29, R21.reuse ;  /* 0x000000151d1c7220 */ /* 0x080fe20000410000 */
[----:B------:R-:W-:-:S06]  /*182c0*/  FMUL.FTZ R11, R31, R21 ;  /* 0x000000151f0b7220 */ /* 0x000fcc0000410000 */
[----:B------:R-:W2:Y:S01]  /*182d0*/  MUFU.TANH R25, R25 ;  /* 0x0000001900197308 */ /* 0x000ea20000002400 */
[-C--:B------:R-:W-:Y:S01]  /*182e0*/  FMUL.FTZ R31, R32, R21.reuse ;  /* 0x00000015201f7220 */ /* 0x080fe20000410000 */
[----:B------:R-:W-:-:S06]  /*182f0*/  FMUL.FTZ R32, R33, R21 ;  /* 0x0000001521207220 */ /* 0x000fcc0000410000 */
[----:B------:R-:W4:Y:S01]  /*18300*/  MUFU.TANH R56, R56 ;  /* 0x0000003800387308 */ /* 0x000f220000002400 */
[----:B---3--:R-:W-:-:S07]  /*18310*/  FMNMX.FTZ R24, R57, R6, !PT ;  /* 0x0000000639187209 */ /* 0x008fce0007810000 */
[----:B------:R-:W3:Y:S01]  /*18320*/  MUFU.TANH R28, R28 ;  /* 0x0000001c001c7308 */ /* 0x000ee20000002400 */
[-C--:B0-----:R-:W-:Y:S01]  /*18330*/  FMUL.FTZ R9, R27, R21.reuse ;  /* 0x000000151b097220 */ /* 0x081fe20000410000 */
[----:B------:R-:W-:Y:S01]  /*18340*/  FMUL.FTZ R36, R36, R21 ;  /* 0x0000001524247220 */ /* 0x000fe20000410000 */
[----:B--2---:R-:W-:-:S05]  /*18350*/  FMNMX.FTZ R27, R25, R24, !PT ;  /* 0x00000018191b7209 */ /* 0x004fca0007810000 */
[----:B------:R-:W0:Y:S01]  /*18360*/  MUFU.TANH R31, R31 ;  /* 0x0000001f001f7308 */ /* 0x000e220000002400 */
[----:B------:R-:W-:Y:S01]  /*18370*/  FMUL.FTZ R37, R37, R21 ;  /* 0x0000001525257220 */ /* 0x000fe20000410000 */
[----:B----4-:R-:W-:-:S06]  /*18380*/  FMNMX.FTZ R27, R56, R27, !PT ;  /* 0x0000001b381b7209 */ /* 0x010fcc0007810000 */
[----:B------:R-:W2:Y:S01]  /*18390*/  MUFU.TANH R32, R32 ;  /* 0x0000002000207308 */ /* 0x000ea20000002400 */
[----:B------:R-:W-:Y:S01]  /*183a0*/  FMUL.FTZ R40, R40, R21 ;  /* 0x0000001528287220 */ /* 0x000fe20000410000 */
[----:B---3--:R-:W-:-:S06]  /*183b0*/  FMNMX.FTZ R24, R28, R27, !PT ;  /* 0x0000001b1c187209 */ /* 0x008fcc0007810000 */
[----:B------:R-:W3:Y:S01]  /*183c0*/  MUFU.TANH R58, R36 ;  /* 0x00000024003a7308 */ /* 0x000ee20000002400 */
[----:B------:R-:W-:Y:S01]  /*183d0*/  FMUL.FTZ R41, R41, R21 ;  /* 0x0000001529297220 */ /* 0x000fe20000410000 */
[----:B0-----:R-:W-:-:S06]  /*183e0*/  FMNMX.FTZ R27, R31, R24, !PT ;  /* 0x000000181f1b7209 */ /* 0x001fcc0007810000 */
[----:B------:R-:W0:Y:S01]  /*183f0*/  MUFU.TANH R60, R37 ;  /* 0x00000025003c7308 */ /* 0x000e220000002400 */
[----:B------:R-:W-:Y:S01]  /*18400*/  FMUL.FTZ R44, R44, R21 ;  /* 0x000000152c2c7220 */ /* 0x000fe20000410000 */
[----:B--2---:R-:W-:-:S06]  /*18410*/  FMNMX.FTZ R27, R32, R27, !PT ;  /* 0x0000001b201b7209 */ /* 0x004fcc0007810000 */
        /* <DEDUP_REMOVED lines=10> */
[-C--:B------:R-:W-:Y:S01]  /*184c0*/  FMUL.FTZ R8, R26, R21.reuse ;  /* 0x000000151a087220 */ /* 0x080fe20000410000 */
[----:B------:R-:W-:Y:S01]  /*184d0*/  FMUL.FTZ R52, R52, R21 ;  /* 0x0000001534347220 */ /* 0x000fe20000410000 */
[----:B---3--:R-:W-:-:S05]  /*184e0*/  FMNMX.FTZ R27, R64, R27, !PT ;  /* 0x0000001b401b7209 */ /* 0x008fca0007810000 */
[----:B------:R-:W3:Y:S01]  /*184f0*/  MUFU.TANH R70, R48 ;  /* 0x0000003000467308 */ /* 0x000ee20000002400 */
[----:B------:R-:W-:Y:S01]  /*18500*/  FMUL.FTZ R53, R53, R21 ;  /* 0x0000001535357220 */ /* 0x000fe20000410000 */
[----:B0-----:R-:W-:-:S06]  /*18510*/  FMNMX.FTZ R27, R66, R27, !PT ;  /* 0x0000001b421b7209 */ /* 0x001fcc0007810000 */
[----:B------:R-:W0:Y:S01]  /*18520*/  MUFU.TANH R72, R49 ;  /* 0x0000003100487308 */ /* 0x000e220000002400 */
[----:B------:R-:W-:Y:S01]  /*18530*/  FMUL.FTZ R10, R30, R21 ;  /* 0x000000151e0a7220 */ /* 0x000fe20000410000 */
[----:B--2---:R-:W-:-:S06]  /*18540*/  FMNMX.FTZ R27, R68, R27, !PT ;  /* 0x0000001b441b7209 */ /* 0x004fcc0007810000 */
[----:B------:R-:W2:Y:S08]  /*18550*/  MUFU.TANH R74, R52 ;  /* 0x00000034004a7308 */ /* 0x000eb00000002400 */
[----:B------:R-:W4:Y:S01]  /*18560*/  MUFU.TANH R8, R8 ;  /* 0x0000000800087308 */ /* 0x000f220000002400 */
[----:B---3--:R-:W-:-:S07]  /*18570*/  FMNMX.FTZ R27, R70, R27, !PT ;  /* 0x0000001b461b7209 */ /* 0x008fce0007810000 */
[----:B------:R-:W3:Y:S01]  /*18580*/  MUFU.TANH R76, R53 ;  /* 0x00000035004c7308 */ /* 0x000ee20000002400 */
[----:B------:R-:W-:-:S07]  /*18590*/  FMUL.FTZ R12, R34, R21 ;  /* 0x00000015220c7220 */ /* 0x000fce0000410000 */
[----:B------:R-:W1:Y:S01]  /*185a0*/  MUFU.TANH R9, R9 ;  /* 0x0000000900097308 */ /* 0x000e620000002400 */
[----:B0-----:R-:W-:Y:S01]  /*185b0*/  FMNMX.FTZ R27, R72, R27, !PT ;  /* 0x0000001b481b7209 */ /* 0x001fe20007810000 */
[----:B------:R-:W-:-:S06]  /*185c0*/  FMUL.FTZ R13, R35, R21 ;  /* 0x00000015230d7220 */ /* 0x000fcc0000410000 */
[----:B------:R-:W0:Y:S01]  /*185d0*/  MUFU.TANH R10, R10 ;  /* 0x0000000a000a7308 */ /* 0x000e220000002400 */
[----:B--2---:R-:W-:Y:S01]  /*185e0*/  FMNMX.FTZ R26, R74, R27, !PT ;  /* 0x0000001b4a1a7209 */ /* 0x004fe20007810000 */
[----:B------:R-:W-:Y:S01]  /*185f0*/  FMUL.FTZ R14, R38, R21 ;  /* 0x00000015260e7220 */ /* 0x000fe20000410000 */
[----:B----4-:R-:W-:-:S05]  /*18600*/  FMNMX.FTZ R24, R8, R7, !PT ;  /* 0x0000000708187209 */ /* 0x010fca0007810000 */
[----:B------:R-:W2:Y:S01]  /*18610*/  MUFU.TANH R11, R11 ;  /* 0x0000000b000b7308 */ /* 0x000ea20000002400 */
[----:B---3--:R-:W-:Y:S01]  /*18620*/  FMNMX.FTZ R35, R76, R26, !PT ;  /* 0x0000001a4c237209 */ /* 0x008fe20007810000 */
[----:B------:R-:W-:Y:S01]  /*18630*/  FMUL.FTZ R15, R39, R21 ;  /* 0x00000015270f7220 */ /* 0x000fe20000410000 */
[----:B-1----:R-:W-:-:S05]  /*18640*/  FMNMX.FTZ R27, R9, R24, !PT ;  /* 0x00000018091b7209 */ /* 0x002fca0007810000 */
[----:B------:R-:W1:Y:S01]  /*18650*/  MUFU.TANH R12, R12 ;  /* 0x0000000c000c7308 */ /* 0x000e620000002400 */
[----:B0-----:R-:W-:Y:S01]  /*18660*/  FMNMX.FTZ R24, R10, R27, !PT ;  /* 0x0000001b0a187209 */ /* 0x001fe20007810000 */
[----:B------:R-:W0:Y:S06]  /*18670*/  SHFL.BFLY PT, R26, R35, 0x2, 0x1f ;  /* 0x0c401f00231a7f89 */ /* 0x000e2c00000e0000 */
[----:B------:R-:W3:Y:S01]  /*18680*/  MUFU.TANH R13, R13 ;  /* 0x0000000d000d7308 */ /* 0x000ee20000002400 */
[----:B------:R-:W-:Y:S01]  /*18690*/  FMUL.FTZ R20, R42, R21 ;  /* 0x000000152a147220 */ /* 0x000fe20000410000 */
[----:B--2---:R-:W-:-:S06]  /*186a0*/  FMNMX.FTZ R27, R11, R24, !PT ;  /* 0x000000180b1b7209 */ /* 0x004fcc0007810000 */
[----:B------:R-:W2:Y:S01]  /*186b0*/  MUFU.TANH R14, R14 ;  /* 0x0000000e000e7308 */ /* 0x000ea20000002400 */
[----:B------:R-:W-:Y:S01]  /*186c0*/  FMUL.FTZ R43, R43, R21 ;  /* 0x000000152b2b7220 */ /* 0x000fe20000410000 */
[----:B-1----:R-:W-:-:S06]  /*186d0*/  FMNMX.FTZ R24, R12, R27, !PT ;  /* 0x0000001b0c187209 */ /* 0x002fcc0007810000 */
[----:B------:R-:W1:Y:S01]  /*186e0*/  MUFU.TANH R15, R15 ;  /* 0x0000000f000f7308 */ /* 0x000e620000002400 */
[----:B------:R-:W-:Y:S01]  /*186f0*/  FMUL.FTZ R46, R46, R21 ;  /* 0x000000152e2e7220 */ /* 0x000fe20000410000 */
[----:B---3--:R-:W-:-:S06]  /*18700*/  FMNMX.FTZ R27, R13, R24, !PT ;  /* 0x000000180d1b7209 */ /* 0x008fcc0007810000 */
        /* <DEDUP_REMOVED lines=10> */
[----:B0-----:R-:W-:Y:S01]  /*187b0*/  FMNMX.FTZ R34, R35, R26, !PT ;  /* 0x0000001a23227209 */ /* 0x001fe20007810000 */
[----:B------:R-:W-:Y:S01]  /*187c0*/  FMUL.FTZ R30, R54, R21 ;  /* 0x00000015361e7220 */ /* 0x000fe20000410000 */
[----:B--2---:R-:W-:-:S05]  /*187d0*/  FMNMX.FTZ R27, R48, R27, !PT ;  /* 0x0000001b301b7209 */ /* 0x004fca0007810000 */
[----:B------:R-:W0:Y:S01]  /*187e0*/  MUFU.TANH R50, R50 ;  /* 0x0000003200327308 */ /* 0x000e220000002400 */
[----:B------:R-:W2:Y:S01]  /*187f0*/  SHFL.BFLY PT, R37, R34, 0x1, 0x1f ;  /* 0x0c201f0022257f89 */ /* 0x000ea200000e0000 */
[----:B------:R-:W-:Y:S01]  /*18800*/  FMUL.FTZ R29, R55, R21 ;  /* 0x00000015371d7220 */ /* 0x000fe20000410000 */
[----:B-1----:R-:W-:-:S05]  /*18810*/  FMNMX.FTZ R27, R46, R27, !PT ;  /* 0x0000001b2e1b7209 */ /* 0x002fca0007810000 */
[----:B------:R-:W1:Y:S01]  /*18820*/  MUFU.TANH R33, R33 ;  /* 0x0000002100217308 */ /* 0x000e620000002400 */
[----:B---3--:R-:W-:-:S07]  /*18830*/  FMNMX.FTZ R27, R52, R27, !PT ;  /* 0x0000001b341b7209 */ /* 0x008fce0007810000 */
[----:B------:R-:W3:Y:S01]  /*18840*/  MUFU.TANH R30, R30 ;  /* 0x0000001e001e7308 */ /* 0x000ee20000002400 */
[----:B0-----:R-:W-:-:S07]  /*18850*/  FMNMX.FTZ R24, R50, R27, !PT ;  /* 0x0000001b32187209 */ /* 0x001fce0007810000 */
[----:B------:R-:W0:Y:S01]  /*18860*/  MUFU.TANH R29, R29 ;  /* 0x0000001d001d7308 */ /* 0x000e220000002400 */
[----:B-1----:R-:W-:Y:S02]  /*18870*/  FMNMX.FTZ R21, R33, R24, !PT ;  /* 0x0000001821157209 */ /* 0x002fe40007810000 */
[----:B------:R-:W-:Y:S02]  /*18880*/  IADD3 R26, P1, R2, 0x410, RZ ;  /* 0x00000410021a7810 */ /* 0x000fe40007f3e0ff */
[----:B---3--:R-:W-:-:S03]  /*18890*/  FMNMX.FTZ R24, R30, R21, !PT ;  /* 0x000000151e187209 */ /* 0x008fc60007810000 */
[----:B------:R-:W-:Y:S01]  /*188a0*/  IMAD.X R27, RZ, RZ, R16, P1 ;  /* 0x000000ffff1b7224 */ /* 0x000fe200008e0610 */
[----:B------:R-:W-:Y:S02]  /*188b0*/  LOP3.LUT R26, R26, 0x4, RZ, 0xfc, !PT ;  /* 0x000000041a1a7812 */ /* 0x000fe400078efcff */
[----:B--2---:R-:W-:Y:S02]  /*188c0*/  FMNMX.FTZ R37, R34, R37, !PT ;  /* 0x0000002522257209 */ /* 0x004fe40007810000 */
        /* <DEDUP_REMOVED lines=13> */
[----:B------:R-:W4:Y:S04]  /*189a0*/  LD.E R43, desc[UR46][R152.64+0x420] ;  /* 0x0004202e982b7980 */ /* 0x000f28000c101900 */
[----:B------:R-:W4:Y:S01]  /*189b0*/  LD.E.64 R34, desc[UR46][R152.64+0xd8] ;  /* 0x0000d82e98227980 */ /* 0x000f22000c101b00 */
[----:B------:R-:W-:Y:S01]  /*189c0*/  FADD.FTZ R7, R7, -R36 ;  /* 0x8000002407077221 */ /* 0x000fe20000010000 */
[----:B--2---:R-:W-:-:S04]  /*189d0*/  FADD.FTZ R41, R6, -R41 ;  /* 0x8000002906297221 */ /* 0x004fc80000010000 */
[----:B---3--:R-:W-:Y:S01]  /*189e0*/  FMUL.FTZ R24, R41, R38 ;  /* 0x0000002629187220 */ /* 0x008fe20000410000 */
[----:B------:R-:W-:-:S04]  /*189f0*/  FMUL.FTZ R7, R38, R7 ;  /* 0x0000000726077220 */ /* 0x000fc80000410000 */
[----:B------:R-:W4:Y:S08]  /*18a00*/  MUFU.EX2 R21, R7 ;  /* 0x0000000700157308 */ /* 0x000f300000000800 */
[----:B------:R-:W1:Y:S01]  /*18a10*/  MUFU.EX2 R24, R24 ;  /* 0x0000001800187308 */ /* 0x000e620000000800 */
[----:B----4-:R-:W-:Y:S01]  /*18a20*/  FMUL.FTZ R37, R21, R40 ;  /* 0x0000002815257220 */ /* 0x010fe20000410000 */
[----:B-1----:R-:W-:-:S04]  /*18a30*/  FMUL.FTZ R43, R24, R43 ;  /* 0x0000002b182b7220 */ /* 0x002fc80000410000 */
        /* <DEDUP_REMOVED lines=15> */
.L_x_2083:
[----:B------:R-:W-:Y:S05]  /*18b30*/  BSYNC B0 ;  /* 0x0000000000007941 */ /* 0x000fea0003800000 */
.L_x_2082:
        /* <DEDUP_REMOVED lines=8> */
[----:B------:R-:W2:Y:S04]  /*18bc0*/  LD.E R38, desc[UR46][R152.64+0x430] ;  /* 0x0004302e98267980 */ /* 0x000ea8000c101900 */
[----:B------:R-:W3:Y:S04]  /*18bd0*/  LD.E R41, desc[UR46][R26.64] ;  /* 0x0000002e1a297980 */ /* 0x000ee8000c101900 */
[----:B------:R-:W4:Y:S04]  /*18be0*/  LD.E R42, desc[UR46][R152.64+0x420] ;  /* 0x0004202e982a7980 */ /* 0x000f28000c101900 */
[----:B------:R-:W5:Y:S01]  /*18bf0*/  LD.E R44, desc[UR46][R152.64+0x424] ;  /* 0x0004242e982c7980 */ /* 0x000f62000c101900 */
[----:B--2---:R-:W-:Y:S01]  /*18c00*/  FMUL.FTZ R5, R5, R38 ;  /* 0x0000002605057220 */ /* 0x004fe20000410000 */
[----:B---3--:R-:W-:-:S03]  /*18c10*/  FMUL.FTZ R41, R38, R41 ;  /* 0x0000002926297220 */ /* 0x008fc60000410000 */
[-CC-:B------:R-:W-:Y:S01]  /*18c20*/  FFMA.FTZ R57, R57, R38.reuse, -R5.reuse ;  /* 0x0000002639397223 */ /* 0x180fe20000010805 */
[-CC-:B------:R-:W-:Y:S01]  /*18c30*/  FFMA.FTZ R28, R28, R38.reuse, -R5.reuse ;  /* 0x000000261c1c7223 */ /* 0x180fe20000010805 */
[-C--:B------:R-:W-:Y:S01]  /*18c40*/  FFMA.FTZ R25, R25, R38.reuse, -R5 ;  /* 0x0000002619197223 */ /* 0x080fe20000010805 */
[-CC-:B------:R-:W-:Y:S01]  /*18c50*/  FFMA.FTZ R8, R8, R38.reuse, -R41.reuse ;  /* 0x0000002608087223 */ /* 0x180fe20000010829 */
[-C--:B------:R-:W-:Y:S01]  /*18c60*/  FFMA.FTZ R9, R9, R38.reuse, -R41 ;  /* 0x0000002609097223 */ /* 0x080fe20000010829 */
[----:B------:R1:W-:Y:S01]  /*18c70*/  MUFU.EX2 R27, R28 ;  /* 0x0000001c001b7308 */ /* 0x0003e20000000800 */
[-C--:B------:R-:W-:Y:S01]  /*18c80*/  FFMA.FTZ R56, R56, R38.reuse, -R5 ;  /* 0x0000002638387223 */ /* 0x080fe20000010805 */
[-CC-:B------:R-:W-:Y:S01]  /*18c90*/  FFMA.FTZ R10, R10, R38.reuse, -R41.reuse ;  /* 0x000000260a0a7223 */ /* 0x180fe20000010829 */
[-C--:B------:R-:W-:Y:S01]  /*18ca0*/  FFMA.FTZ R11, R11, R38.reuse, -R41 ;  /* 0x000000260b0b7223 */ /* 0x080fe20000010829 */
[-C--:B------:R-:W-:Y:S01]  /*18cb0*/  FFMA.FTZ R31, R31, R38.reuse, -R5 ;  /* 0x000000261f1f7223 */ /* 0x080fe20000010805 */
[-C--:B------:R-:W-:Y:S01]  /*18cc0*/  FFMA.FTZ R12, R12, R38.reuse, -R41 ;  /* 0x000000260c0c7223 */ /* 0x080fe20000010829 */
[-C--:B------:R-:W-:Y:S01]  /*18cd0*/  FFMA.FTZ R32, R32, R38.reuse, -R5 ;  /* 0x0000002620207223 */ /* 0x080fe20000010805 */
[-C--:B------:R-:W-:Y:S01]  /*18ce0*/  FFMA.FTZ R13, R13, R38.reuse, -R41 ;  /* 0x000000260d0d7223 */ /* 0x080fe20000010829 */
[----:B------:R-:W-:Y:S01]  /*18cf0*/  MUFU.EX2 R57, R57 ;  /* 0x0000003900397308 */ /* 0x000fe20000000800 */
[-C--:B-1----:R-:W-:Y:S01]  /*18d00*/  FFMA.FTZ R28, R64, R38.reuse, -R5 ;  /* 0x00000026401c7223 */ /* 0x082fe20000010805 */
[-C--:B------:R-:W-:Y:S01]  /*18d10*/  FFMA.FTZ R14, R14, R38.reuse, -R41 ;  /* 0x000000260e0e7223 */ /* 0x080fe20000010829 */
[-CC-:B------:R-:W-:Y:S01]  /*18d20*/  FFMA.FTZ R6, R58, R38.reuse, -R5.reuse ;  /* 0x000000263a067223 */ /* 0x180fe20000010805 */
[-C--:B------:R-:W-:Y:S01]  /*18d30*/  FFMA.FTZ R7, R60, R38.reuse, -R5 ;  /* 0x000000263c077223 */ /* 0x080fe20000010805 */
[-C--:B------:R-:W-:Y:S01]  /*18d40*/  FFMA.FTZ R15, R15, R38.reuse, -R41 ;  /* 0x000000260f0f7223 */ /* 0x080fe20000010829 */
[-C--:B------:R-:W-:Y:S01]  /*18d50*/  FFMA.FTZ R26, R62, R38.reuse, -R5 ;  /* 0x000000263e1a7223 */ /* 0x080fe20000010805 */
[-C--:B------:R-:W-:Y:S01]  /*18d60*/  FFMA.FTZ R20, R20, R38.reuse, -R41 ;  /* 0x0000002614147223 */ /* 0x080fe20000010829 */
[----:B------:R1:W5:Y:S01]  /*18d70*/  MUFU.EX2 R169, R8 ;  /* 0x0000000800a97308 */ /* 0x0003620000000800 */
[-CC-:B------:R-:W-:Y:S01]  /*18d80*/  FFMA.FTZ R34, R66, R38.reuse, -R5.reuse ;  /* 0x0000002642227223 */ /* 0x180fe20000010805 */
[-C--:B0-----:R-:W-:Y:S01]  /*18d90*/  FFMA.FTZ R36, R68, R38.reuse, -R5 ;  /* 0x0000002644247223 */ /* 0x081fe20000010805 */
[-C--:B------:R-:W-:Y:S01]  /*18da0*/  FFMA.FTZ R33, R33, R38.reuse, -R41 ;  /* 0x0000002621217223 */ /* 0x080fe20000010829 */
[-C--:B------:R-:W-:Y:S01]  /*18db0*/  FFMA.FTZ R40, R74, R38.reuse, -R5 ;  /* 0x000000264a287223 */ /* 0x080fe20000010805 */
[-CC-:B------:R-:W-:Y:S01]  /*18dc0*/  FFMA.FTZ R30, R30, R38.reuse, -R41.reuse ;  /* 0x000000261e1e7223 */ /* 0x180fe20000010829 */
[----:B------:R-:W-:-:S02]  /*18dd0*/  FFMA.FTZ R29, R29, R38, -R41 ;  /* 0x000000261d1d7223 */ /* 0x000fc40000010829 */
[----:B------:R-:W0:Y:S01]  /*18de0*/  MUFU.EX2 R168, R25 ;  /* 0x0000001900a87308 */ /* 0x000e220000000800 */
[----:B-1----:R-:W-:-:S07]  /*18df0*/  FFMA.FTZ R8, R52, R38, -R41 ;  /* 0x0000002634087223 */ /* 0x002fce0000010829 */
[----:B------:R-:W-:Y:S01]  /*18e00*/  MUFU.EX2 R35, R28 ;  /* 0x0000001c00237308 */ /* 0x000fe20000000800 */
[----:B-----5:R-:W-:-:S07]  /*18e10*/  FADD.FTZ R43, R169, R44 ;  /* 0x0000002ca92b7221 */ /* 0x020fce0000010000 */
[----:B------:R4:W1:Y:S08]  /*18e20*/  MUFU.EX2 R28, R9 ;  /* 0x00000009001c7308 */ /* 0x0008700000000800 */
[----:B------:R-:W2:Y:S01]  /*18e30*/  MUFU.EX2 R56, R56 ;  /* 0x0000003800387308 */ /* 0x000ea20000000800 */
[----:B----4-:R-:W-:-:S04]  /*18e40*/  FADD.FTZ R9, R57, R42 ;  /* 0x0000002a39097221 */ /* 0x010fc80000010000 */
[----:B0-----:R-:W-:-:S03]  /*18e50*/  FADD.FTZ R9, R168, R9 ;  /* 0x00000009a8097221 */ /* 0x001fc60000010000 */
[----:B------:R-:W0:Y:S01]  /*18e60*/  MUFU.EX2 R10, R10 ;  /* 0x0000000a000a7308 */ /* 0x000e220000000800 */
[----:B-1----:R-:W-:-:S07]  /*18e70*/  FADD.FTZ R43, R28, R43 ;  /* 0x0000002b1c2b7221 */ /* 0x002fce0000010000 */
[----:B------:R-:W1:Y:S01]  /*18e80*/  MUFU.EX2 R11, R11 ;  /* 0x0000000b000b7308 */ /* 0x000e620000000800 */
[----:B--2---:R-:W-:-:S04]  /*18e90*/  FADD.FTZ R42, R56, R9 ;  /* 0x00000009382a7221 */ /* 0x004fc80000010000 */
[----:B------:R-:W-:-:S03]  /*18ea0*/  FADD.FTZ R42, R27, R42 ;  /* 0x0000002a1b2a7221 */ /* 0x000fc60000010000 */
[----:B------:R-:W2:Y:S01]  /*18eb0*/  MUFU.EX2 R31, R31 ;  /* 0x0000001f001f7308 */ /* 0x000ea20000000800 */
[----:B0-----:R-:W-:-:S07]  /*18ec0*/  FADD.FTZ R44, R10, R43 ;  /* 0x0000002b0a2c7221 */ /* 0x001fce0000010000 */
[----:B------:R-:W0:Y:S01]  /*18ed0*/  MUFU.EX2 R12, R12 ;  /* 0x0000000c000c7308 */ /* 0x000e220000000800 */
[----:B-1----:R-:W-:-:S07]  /*18ee0*/  FADD.FTZ R9, R11, R44 ;  /* 0x0000002c0b097221 */ /* 0x002fce0000010000 */
[----:B------:R-:W1:Y:S01]  /*18ef0*/  MUFU.EX2 R32, R32 ;  /* 0x0000002000207308 */ /* 0x000e620000000800 */
[----:B--2---:R-:W-:-:S07]  /*18f00*/  FADD.FTZ R43, R31, R42 ;  /* 0x0000002a1f2b7221 */ /* 0x004fce0000010000 */
[----:B------:R-:W-:Y:S01]  /*18f10*/  MUFU.EX2 R13, R13 ;  /* 0x0000000d000d7308 */ /* 0x000fe20000000800 */
[----:B0-----:R-:W-:-:S07]  /*18f20*/  FADD.FTZ R42, R12, R9 ;  /* 0x000000090c2a7221 */ /* 0x001fce0000010000 */
[----:B------:R0:W2:Y:S01]  /*18f30*/  MUFU.EX2 R174, R6 ;  /* 0x0000000600ae7308 */ /* 0x0000a20000000800 */
[----:B-1----:R-:W-:-:S07]  /*18f40*/  FADD.FTZ R43, R32, R43 ;  /* 0x0000002b202b7221 */ /* 0x002fce0000010000 */
[----:B------:R-:W1:Y:S01]  /*18f50*/  MUFU.EX2 R14, R14 ;  /* 0x0000000e000e7308 */ /* 0x000e620000000800 */
[----:B0-----:R-:W-:-:S07]  /*18f60*/  FFMA.FTZ R6, R70, R38, -R5 ;  /* 0x0000002646067223 */ /* 0x001fce0000010805 */
[----:B------:R0:W3:Y:S01]  /*18f70*/  MUFU.EX2 R25, R7 ;  /* 0x0000000700197308 */ /* 0x0000e20000000800 */
[----:B--2---:R-:W-:-:S07]  /*18f80*/  FADD.FTZ R44, R174, R43 ;  /* 0x0000002bae2c7221 */ /* 0x004fce0000010000 */
[----:B------:R-:W2:Y:S01]  /*18f90*/  MUFU.EX2 R15, R15 ;  /* 0x0000000f000f7308 */ /* 0x000ea20000000800 */
[-CC-:B0-----:R-:W-:Y:S01]  /*18fa0*/  FFMA.FTZ R7, R72, R38.reuse, -R5.reuse ;  /* 0x0000002648077223 */ /* 0x181fe20000010805 */
[----:B------:R-:W-:-:S06]  /*18fb0*/  FFMA.FTZ R5, R76, R38, -R5 ;  /* 0x000000264c057223 */ /* 0x000fcc0000010805 */
[----:B------:R-:W0:Y:S08]  /*18fc0*/  MUFU.EX2 R26, R26 ;  /* 0x0000001a001a7308 */ /* 0x000e300000000800 */
[----:B------:R4:W-:Y:S08]  /*18fd0*/  MUFU.EX2 R180, R6 ;  /* 0x0000000600b47308 */ /* 0x0009f00000000800 */
[----:B------:R5:W-:Y:S01]  /*18fe0*/  MUFU.EX2 R39, R7 ;  /* 0x0000000700277308 */ /* 0x000be20000000800 */
[----:B----4-:R-:W-:-:S07]  /*18ff0*/  FFMA.FTZ R6, R48, R38, -R41 ;  /* 0x0000002630067223 */ /* 0x010fce0000010829 */
[----:B------:R-:W4:Y:S01]  /*19000*/  MUFU.EX2 R20, R20 ;  /* 0x0000001400147308 */ /* 0x000f220000000800 */
[----:B-----5:R-:W-:-:S07]  /*19010*/  FFMA.FTZ R7, R46, R38, -R41 ;  /* 0x000000262e077223 */ /* 0x020fce0000010829 */
[----:B------:R5:W4:Y:S08]  /*19020*/  MUFU.EX2 R177, R6 ;  /* 0x0000000600b17308 */ /* 0x000b300000000800 */
[----:B------:R1:W-:Y:S01]  /*19030*/  MUFU.EX2 R179, R7 ;  /* 0x0000000700b37308 */ /* 0x0003e20000000800 */
[----:B-----5:R-:W-:-:S07]  /*19040*/  FFMA.FTZ R6, R50, R38, -R41 ;  /* 0x0000002632067223 */ /* 0x020fce0000010829 */
[----:B------:R-:W5:Y:S01]  /*19050*/  MUFU.EX2 R34, R34 ;  /* 0x0000002200227308 */ /* 0x000f620000000800 */
[----:B-1----:R-:W-:-:S07]  /*19060*/  FADD.FTZ R7, R13, R42 ;  /* 0x0000002a0d077221 */ /* 0x002fce0000010000 */
[----:B------:R-:W1:Y:S08]  /*19070*/  MUFU.EX2 R37, R36 ;  /* 0x0000002400257308 */ /* 0x000e700000000800 */
[----:B------:R3:W1:Y:S08]  /*19080*/  MUFU.EX2 R36, R8 ;  /* 0x0000000800247308 */ /* 0x0006700000000800 */
[----:B------:R4:W1:Y:S01]  /*19090*/  MUFU.EX2 R181, R6 ;  /* 0x0000000600b57308 */ /* 0x0008620000000800 */
[----:B---3--:R-:W-:Y:S01]  /*190a0*/  FADD.FTZ R8, R14, R7 ;  /* 0x000000070e087221 */ /* 0x008fe20000010000 */
[----:B------:R-:W-:-:S03]  /*190b0*/  FADD.FTZ R7, R25, R44 ;  /* 0x0000002c19077221 */ /* 0x000fc60000010000 */
[----:B--2---:R-:W-:Y:S01]  /*190c0*/  FADD.FTZ R9, R15, R8 ;  /* 0x000000080f097221 */ /* 0x004fe20000010000 */
[----:B0-----:R-:W-:Y:S02]  /*190d0*/  FADD.FTZ R8, R26, R7 ;  /* 0x000000071a087221 */ /* 0x001fe40000010000 */
[----:B------:R-:W0:Y:S01]  /*190e0*/  MUFU.EX2 R42, R33 ;  /* 0x00000021002a7308 */ /* 0x000e220000000800 */
[----:B----4-:R-:W-:Y:S01]  /*190f0*/  FADD.FTZ R6, R20, R9 ;  /* 0x0000000914067221 */ /* 0x010fe20000010000 */
[----:B------:R-:W-:-:S03]  /*19100*/  FADD.FTZ R7, R35, R8 ;  /* 0x0000000823077221 */ /* 0x000fc60000010000 */
[----:B------:R-:W-:Y:S01]  /*19110*/  FADD.FTZ R6, R177, R6 ;  /* 0x00000006b1067221 */ /* 0x000fe20000010000 */
[----:B-----5:R-:W-:Y:S02]  /*19120*/  FADD.FTZ R8, R34, R7 ;  /* 0x0000000722087221 */ /* 0x020fe40000010000 */
[----:B------:R-:W2:Y:S01]  /*19130*/  MUFU.EX2 R40, R40 ;  /* 0x0000002800287308 */ /* 0x000ea20000000800 */
[----:B------:R-:W-:Y:S01]  /*19140*/  FADD.FTZ R7, R179, R6 ;  /* 0x00000006b3077221 */ /* 0x000fe20000010000 */
[----:B-1----:R-:W-:-:S03]  /*19150*/  FADD.FTZ R9, R37, R8 ;  /* 0x0000000825097221 */ /* 0x002fc60000010000 */
[----:B------:R-:W-:Y:S01]  /*19160*/  FADD.FTZ R6, R36, R7 ;  /* 0x0000000724067221 */ /* 0x000fe20000010000 */
[----:B------:R-:W-:Y:S02]  /*19170*/  FADD.FTZ R8, R180, R9 ;  /* 0x00000009b4087221 */ /* 0x000fe40000010000 */
[----:B------:R-:W1:Y:S01]  /*19180*/  MUFU.EX2 R30, R30 ;  /* 0x0000001e001e7308 */ /* 0x000e620000000800 */
[----:B------:R-:W-:Y:S01]  /*19190*/  FADD.FTZ R7, R181, R6 ;  /* 0x00000006b5077221 */ /* 0x000fe20000010000 */
[----:B------:R-:W-:-:S03]  /*191a0*/  FADD.FTZ R9, R39, R8 ;  /* 0x0000000827097221 */ /* 0x000fc60000010000 */
[----:B0-----:R-:W-:-:S03]  /*191b0*/  FADD.FTZ R7, R42, R7 ;  /* 0x000000072a077221 */ /* 0x001fc60000010000 */
[----:B------:R-:W0:Y:S01]  /*191c0*/  MUFU.EX2 R5, R5 ;  /* 0x0000000500057308 */ /* 0x000e220000000800 */
[----:B--2---:R-:W-:-:S07]  /*191d0*/  FADD.FTZ R6, R40, R9 ;  /* 0x0000000928067221 */ /* 0x004fce0000010000 */
[----:B------:R-:W2:Y:S01]  /*191e0*/  MUFU.EX2 R29, R29 ;  /* 0x0000001d001d7308 */ /* 0x000ea20000000800 */
[----:B-1----:R-:W-:Y:S01]  /*191f0*/  FADD.FTZ R8, R30, R7 ;  /* 0x000000071e087221 */ /* 0x002fe20000010000 */
[----:B0-----:R-:W-:-:S05]  /*19200*/  FADD.FTZ R33, R5, R6 ;  /* 0x0000000605217221 */ /* 0x001fca0000010000 */
[----:B------:R-:W-:Y:S01]  /*19210*/  ST.E desc[UR46][R152.64+0x420], R33 ;  /* 0x0004202198007985 */ /* 0x000fe2000c10192e */
[----:B--2---:R-:W-:-:S05]  /*19220*/  FADD.FTZ R41, R29, R8 ;  /* 0x000000081d297221 */ /* 0x004fca0000010000 */
        /* <DEDUP_REMOVED lines=26> */
[----:B------:R-:W-:Y:S04]  /*193d0*/  STSM.16.M88.4 [R8], R172 ;  /* 0x000000ac08007844 */ /* 0x000fe80000000200 */
[----:B------:R-:W-:Y:S04]  /*193e0*/  STSM.16.M88.4 [R45], R176 ;  /* 0x000000b02d007844 */ /* 0x000fe80000000200 */
[----:B------:R-:W-:Y:S04]  /*193f0*/  STSM.16.M88.4 [R44], R180 ;  /* 0x000000b42c007844 */ /* 0x000fe80000000200 */
[----:B------:R-:W2:Y:S01]  /*19400*/  LD.E R5, desc[UR46][R152.64+0x200] ;  /* 0x0002002e98057980 */ /* 0x000ea2000c101900 */
[----:B------:R-:W-:Y:S01]  /*19410*/  LOP3.LUT R6, R17, 0x4, RZ, 0xfc, !PT ;  /* 0x0000000411067812 */ /* 0x000fe200078efcff */
[----:B------:R-:W-:-:S02]  /*19420*/  IMAD.MOV.U32 R7, RZ, RZ, R19 ;  /* 0x000000ffff077224 */ /* 0x000fc400078e0013 */
[----:B--2---:R-:W-:-:S05]  /*19430*/  FMUL.FTZ R5, R24, R5 ;  /* 0x0000000518057220 */ /* 0x004fca0000410000 */
[----:B------:R-:W-:Y:S04]  /*19440*/  ST.E desc[UR46][R152.64+0x200], R5 ;  /* 0x0002000598007985 */ /* 0x000fe8000c10192e */
[----:B------:R-:W2:Y:S02]  /*19450*/  LD.E R9, desc[UR46][R6.64] ;  /* 0x0000002e06097980 */ /* 0x000ea4000c101900 */
[----:B--2---:R-:W-:-:S05]  /*19460*/  FMUL.FTZ R9, R24, R9 ;  /* 0x0000000918097220 */ /* 0x004fca0000410000 */
[----:B------:R0:W-:Y:S04]  /*19470*/  ST.E desc[UR46][R6.64], R9 ;  /* 0x0000000906007985 */ /* 0x0001e8000c10192e */
[----:B------:R-:W2:Y:S04]  /*19480*/  LD.E R137, desc[UR46][R152.64+0x3f4] ;  /* 0x0003f42e98897980 */ /* 0x000ea8000c101900 */
[----:B------:R-:W3:Y:S04]  /*19490*/  LD.E R11, desc[UR46][R152.64+0x210] ;  /* 0x0002102e980b7980 */ /* 0x000ee8000c101900 */
[----:B0-----:R-:W4:Y:S04]  /*194a0*/  LD.E R9, desc[UR46][R152.64+0x254] ;  /* 0x0002542e98097980 */ /* 0x001f28000c101900 */
        /* <DEDUP_REMOVED lines=58> */
[----:B------:R-:W5:Y:S01]  /*19850*/  LD.E R135, desc[UR46][R152.64+0x3f0] ;  /* 0x0003f02e98877980 */ /* 0x000f62000c101900 */
[----:B------:R-:W-:Y:S01]  /*19860*/  LOP3.LUT R8, R17, 0x8, RZ, 0xfc, !PT ;  /* 0x0000000811087812 */ /* 0x000fe200078efcff */
[C---:B--2---:R-:W-:Y:S01]  /*19870*/  FMUL.FTZ R137, R24.reuse, R137 ;  /* 0x0000008918897220 */ /* 0x044fe20000410000 */
[C---:B----4-:R-:W-:Y:S01]  /*19880*/  FMUL.FTZ R9, R24.reuse, R9 ;  /* 0x0000000918097220 */ /* 0x050fe20000410000 */
[C---:B---3--:R-:W-:Y:S01]  /*19890*/  FMUL.FTZ R11, R24.reuse, R11 ;  /* 0x0000000b180b7220 */ /* 0x048fe20000410000 */
[----:B-----5:R-:W-:-:S03]  /*198a0*/  FMUL.FTZ R13, R24, R13 ;  /* 0x0000000d180d7220 */ /* 0x020fc60000410000 */
[----:B------:R0:W-:Y:S01]  /*198b0*/  ST.E desc[UR46][R152.64+0x254], R9 ;  /* 0x0002540998007985 */ /* 0x0001e2000c10192e */
[C---:B------:R-:W-:Y:S01]  /*198c0*/  FMUL.FTZ R15, R24.reuse, R15 ;  /* 0x0000000f180f7220 */ /* 0x040fe20000410000 */
        /* <DEDUP_REMOVED lines=58> */
[----:B------:R-:W-:Y:S04]  /*19c70*/  ST.E desc[UR46][R152.64+0x3f4], R137 ;  /* 0x0003f48998007985 */ /* 0x000fe8000c10192e */
[----:B------:R0:W-:Y:S04]  /*19c80*/  ST.E desc[UR46][R152.64+0x210], R11 ;  /* 0x0002100b98007985 */ /* 0x0001e8000c10192e */
        /* <DEDUP_REMOVED lines=242> */
[----:B------:R-:W-:Y:S01]  /*1abb0*/  FMUL.FTZ R21, R21, R138 ;  /* 0x0000008a15157220 */ /* 0x000fe20000410000 */
[----:B------:R-:W-:Y:S04]  /*1abc0*/  ST.E desc[UR46][R152.64+0x388], R5 ;  /* 0x0003880598007985 */ /* 0x000fe8000c10192e */
[----:B------:R-:W-:Y:S04]  /*1abd0*/  ST.E desc[UR46][R152.64+0x3ac], R13 ;  /* 0x0003ac0d98007985 */ /* 0x000fe8000c10192e */
[----:B------:R0:W-:Y:S04]  /*1abe0*/  ST.E desc[UR46][R152.64+0x3b8], R15 ;  /* 0x0003b80f98007985 */ /* 0x0001e8000c10192e */
[----:B------:R1:W-:Y:S04]  /*1abf0*/  ST.E desc[UR46][R152.64+0x3bc], R25 ;  /* 0x0003bc1998007985 */ /* 0x0003e8000c10192e */
[----:B------:R3:W-:Y:S04]  /*1ac00*/  ST.E desc[UR46][R152.64+0x3c8], R27 ;  /* 0x0003c81b98007985 */ /* 0x0007e8000c10192e */
[----:B------:R4:W-:Y:S04]  /*1ac10*/  ST.E desc[UR46][R152.64+0x3cc], R29 ;  /* 0x0003cc1d98007985 */ /* 0x0009e8000c10192e */
[----:B------:R-:W-:Y:S04]  /*1ac20*/  ST.E desc[UR46][R152.64+0x3d8], R31 ;  /* 0x0003d81f98007985 */ /* 0x000fe8000c10192e */
[----:B------:R-:W-:Y:S04]  /*1ac30*/  ST.E desc[UR46][R152.64+0x3dc], R33 ;  /* 0x0003dc2198007985 */ /* 0x000fe8000c10192e */
[----:B------:R-:W-:Y:S04]  /*1ac40*/  ST.E desc[UR46][R152.64+0x3e8], R35 ;  /* 0x0003e82398007985 */ /* 0x000fe8000c10192e */
[----:B------:R-:W-:Y:S04]  /*1ac50*/  ST.E desc[UR46][R152.64+0x3ec], R37 ;  /* 0x0003ec2598007985 */ /* 0x000fe8000c10192e */
[----:B------:R5:W-:Y:S04]  /*1ac60*/  ST.E desc[UR46][R152.64+0x3f8], R21 ;  /* 0x0003f81598007985 */ /* 0x000be8000c10192e */
        /* <DEDUP_REMOVED lines=925> */
[----:B------:R-:W5:Y:S04]  /*1e640*/  LD.E R13, desc[UR46][R6.64] ;  /* 0x0000002e060d7980 */ /* 0x000f68000c101900 */
[----:B-----5:R5:W-:Y:S04]  /*1e650*/  ST.E desc[UR46][R6.64], R13 ;  /* 0x0000000d06007985 */ /* 0x020be8000c10192e */
[----:B------:R-:W3:Y:S04]  /*1e660*/  LD.E R15, desc[UR46][R8.64] ;  /* 0x0000002e080f7980 */ /* 0x000ee8000c101900 */
[----:B---3--:R3:W-:Y:S04]  /*1e670*/  ST.E desc[UR46][R8.64], R15 ;  /* 0x0000000f08007985 */ /* 0x0087e8000c10192e */
[----:B------:R-:W4:Y:S04]  /*1e680*/  LD.E R21, desc[UR46][R10.64] ;  /* 0x0000002e0a157980 */ /* 0x000f28000c101900 */
[----:B----4-:R4:W-:Y:S04]  /*1e690*/  ST.E desc[UR46][R10.64], R21 ;  /* 0x000000150a007985 */ /* 0x0109e8000c10192e */
[----:B0-----:R-:W4:Y:S04]  /*1e6a0*/  LD.E R25, desc[UR46][R152.64+0x210] ;  /* 0x0002102e98197980 */ /* 0x001f28000c101900 */
[----:B-1----:R-:W4:Y:S04]  /*1e6b0*/  LD.E R27, desc[UR46][R152.64+0x214] ;  /* 0x0002142e981b7980 */ /* 0x002f28000c101900 */
[----:B------:R-:W4:Y:S04]  /*1e6c0*/  LD.E R29, desc[UR46][R152.64+0x218] ;  /* 0x0002182e981d7980 */ /* 0x000f28000c101900 */
[----:B------:R-:W4:Y:S04]  /*1e6d0*/  LD.E R31, desc[UR46][R152.64+0x21c] ;  /* 0x00021c2e981f7980 */ /* 0x000f28000c101900 */
[----:B--2---:R-:W2:Y:S04]  /*1e6e0*/  LD.E R5, desc[UR46][R152.64+0x220] ;  /* 0x0002202e98057980 */ /* 0x004ea8000c101900 */
[----:B------:R-:W2:Y:S04]  /*1e6f0*/  LD.E R33, desc[UR46][R152.64+0x224] ;  /* 0x0002242e98217980 */ /* 0x000ea8000c101900 */
[----:B-----5:R-:W5:Y:S04]  /*1e700*/  LD.E R7, desc[UR46][R152.64+0x228] ;  /* 0x0002282e98077980 */ /* 0x020f68000c101900 */
[----:B------:R-:W5:Y:S04]  /*1e710*/  LD.E R13, desc[UR46][R152.64+0x22c] ;  /* 0x00022c2e980d7980 */ /* 0x000f68000c101900 */
[----:B---3--:R-:W3:Y:S04]  /*1e720*/  LD.E R9, desc[UR46][R152.64+0x230] ;  /* 0x0002302e98097980 */ /* 0x008ee8000c101900 */
[----:B------:R-:W3:Y:S04]  /*1e730*/  LD.E R15, desc[UR46][R152.64+0x234] ;  /* 0x0002342e980f7980 */ /* 0x000ee8000c101900 */
[----:B----4-:R-:W4:Y:S04]  /*1e740*/  LD.E R11, desc[UR46][R152.64+0x238] ;  /* 0x0002382e980b7980 */ /* 0x010f28000c101900 */
[----:B------:R-:W4:Y:S04]  /*1e750*/  LD.E R21, desc[UR46][R152.64+0x23c] ;  /* 0x00023c2e98157980 */ /* 0x000f28000c101900 */
        /* <DEDUP_REMOVED lines=112> */
[----:B------:R0:W-:Y:S04]  /*1ee60*/  ST.E desc[UR46][R152.64+0x210], R25 ;  /* 0x0002101998007985 */ /* 0x0001e8000c10192e */
[----:B------:R0:W-:Y:S04]  /*1ee70*/  ST.E desc[UR46][R152.64+0x214], R27 ;  /* 0x0002141b98007985 */ /* 0x0001e8000c10192e */
[----:B------:R0:W-:Y:S04]  /*1ee80*/  ST.E desc[UR46][R152.64+0x218], R29 ;  /* 0x0002181d98007985 */ /* 0x0001e8000c10192e */
[----:B------:R0:W-:Y:S04]  /*1ee90*/  ST.E desc[UR46][R152.64+0x21c], R31 ;  /* 0x00021c1f98007985 */ /* 0x0001e8000c10192e */
[----:B--2---:R0:W-:Y:S04]  /*1eea0*/  ST.E desc[UR46][R152.64+0x220], R5 ;  /* 0x0002200598007985 */ /* 0x0041e8000c10192e */
[----:B------:R0:W-:Y:S04]  /*1eeb0*/  ST.E desc[UR46][R152.64+0x224], R33 ;  /* 0x0002242198007985 */ /* 0x0001e8000c10192e */
[----:B-----5:R0:W-:Y:S04]  /*1eec0*/  ST.E desc[UR46][R152.64+0x228], R7 ;  /* 0x0002280798007985 */ /* 0x0201e8000c10192e */
[----:B------:R0:W-:Y:S04]  /*1eed0*/  ST.E desc[UR46][R152.64+0x22c], R13 ;  /* 0x00022c0d98007985 */ /* 0x0001e8000c10192e */
[----:B---3--:R0:W-:Y:S04]  /*1eee0*/  ST.E desc[UR46][R152.64+0x230], R9 ;  /* 0x0002300998007985 */ /* 0x0081e8000c10192e */
[----:B------:R0:W-:Y:S04]  /*1eef0*/  ST.E desc[UR46][R152.64+0x234], R15 ;  /* 0x0002340f98007985 */ /* 0x0001e8000c10192e */
[----:B----4-:R0:W-:Y:S04]  /*1ef00*/  ST.E desc[UR46][R152.64+0x238], R11 ;  /* 0x0002380b98007985 */ /* 0x0101e8000c10192e */
        /* <DEDUP_REMOVED lines=129> */
.L_x_2085:
[----:B------:R-:W-:Y:S05]  /*1f720*/  BSYNC B0 ;  /* 0x0000000000007941 */ /* 0x000fea0003800000 */
.L_x_2084:
[----:B------:R-:W-:Y:S05]  /*1f730*/  @P0 BRA `(.L_x_2086) ;  /* 0xffffff6400640947 */ /* 0x000fea000383ffff */
.L_x_2067:
[----:B------:R-:W-:-:S13]  /*1f740*/  ISETP.GE.AND P0, PT, R0, UR49, PT ;  /* 0x0000003100007c0c */ /* 0x000fda000bf06270 */
[----:B------:R-:W-:Y:S05]  /*1f750*/  @!P0 BRA `(.L_x_2087) ;  /* 0x000000a800348947 */ /* 0x000fea0003800000 */
.L_x_2116:
[----:B0-----:R-:W2:Y:S04]  /*1f760*/  LD.E R57, desc[UR46][R152.64+0x1e8] ;  /* 0x0001e82e98397980 */ /* 0x001ea8000c101900 */
[----:B-1----:R-:W1:Y:S04]  /*1f770*/  LD.E R4, desc[UR46][R152.64+0x1f0] ;  /* 0x0001f02e98047980 */ /* 0x002e68000c101900 */
[----:B------:R-:W3:Y:S01]  /*1f780*/  LD.E R8, desc[UR46][R152.64+0x1c] ;  /* 0x00001c2e98087980 */ /* 0x000ee2000c101900 */
[----:B--2---:R-:W-:-:S05]  /*1f790*/  VIADD R7, R57, 0x1 ;  /* 0x0000000139077836 */ /* 0x004fca0000000000 */
[----:B------:R-:W-:-:S13]  /*1f7a0*/  ISETP.NE.AND P0, PT, R7, 0x2, PT ;  /* 0x000000020700780c */ /* 0x000fda0003f05270 */
[----:B------:R0:W5:Y:S04]  /*1f7b0*/  @P0 LD.E R9, desc[UR46][R152.64+0x1ec] ;  /* 0x0001ec2e98090980 */ /* 0x000168000c101900 */
[----:B------:R-:W2:Y:S01]  /*1f7c0*/  @!P0 LD.E R6, desc[UR46][R152.64+0x1ec] ;  /* 0x0001ec2e98068980 */ /* 0x000ea2000c101900 */
[----:B-1----:R-:W-:Y:S01]  /*1f7d0*/  VIADD R5, R4, 0x1 ;  /* 0x0000000104057836 */ /* 0x002fe20000000000 */
[----:B---3--:R-:W-:Y:S02]  /*1f7e0*/  LOP3.LUT R8, R8, 0x1, RZ, 0xfc, !PT ;  /* 0x0000000108087812 */ /* 0x008fe400078efcff */
        /* <DEDUP_REMOVED lines=11> */
.L_x_2089:
[----:B------:R-:W-:Y:S05]  /*1f8a0*/  BSYNC B0 ;  /* 0x0000000000007941 */ /* 0x000fea0003800000 */
.L_x_2088:
        /* <DEDUP_REMOVED lines=13> */
.L_x_2091:
[----:B------:R-:W-:Y:S05]  /*1f980*/  BSYNC B0 ;  /* 0x0000000000007941 */ /* 0x000fea0003800000 */
.L_x_2090:
        /* <DEDUP_REMOVED lines=8> */
.L_x_2093:
[----:B------:R-:W-:Y:S05]  /*1fa10*/  BSYNC B0 ;  /* 0x0000000000007941 */ /* 0x000fea0003800000 */
.L_x_2092:
[----:B------:R-:W2:Y:S04]  /*1fa20*/  LD.E R5, desc[UR46][R152.64+0x1e8] ;  /* 0x0001e82e98057980 */ /* 0x000ea8000c101900 */
[----:B-----5:R-:W2:Y:S01]  /*1fa30*/  LD.E.64 R8, desc[UR46][R152.64+0xa0] ;  /* 0x0000a02e98087980 */ /* 0x020ea2000c101b00 */
[----:B------:R-:W-:Y:S05]  /*1fa40*/  WARPSYNC.ALL ;  /* 0x0000000000007948 */ /* 0x000fea0003800000 */
[----:B------:R-:W3:Y:S04]  /*1fa50*/  LD.E.64 R14, desc[UR46][R152.64+0x98] ;  /* 0x0000982e980e7980 */ /* 0x000ee8000c101b00 */
[----:B0-----:R-:W4:Y:S04]  /*1fa60*/  LD.E.64 R6, desc[UR46][R152.64+0x98] ;  /* 0x0000982e98067980 */ /* 0x001f28000c101b00 */
        /* <DEDUP_REMOVED lines=9> */
[----:B------:R-:W-:Y:S01]  /*1fb00*/  VIADD R8, R4, 0x2 ;  /* 0x0000000204087836 */ /* 0x000fe20000000000 */
[----:B---3--:R-:W-:Y:S02]  /*1fb10*/  R2UR UR4, R14 ;  /* 0x000000000e0472ca */ /* 0x008fe400000e0000 */
[----:B------:R-:W-:-:S13]  /*1fb20*/  R2UR UR5, R15 ;  /* 0x000000000f0572ca */ /* 0x000fda00000e0000 */
[----:B------:R-:W-:Y:S01]  /*1fb30*/  HGMMA.64x64x16.F32.BF16 R24, gdesc[UR4], RZ, !UPT, gsb0 ;  /* 0x00e00000041879f0 */ /* 0x000fe2000c0018ff */
[----:B----4-:R-:W-:Y:S01]  /*1fb40*/  VIADD R6, R6, 0x2 ;  /* 0x0000000206067836 */ /* 0x010fe20000000000 */
[----:B------:R-:W-:Y:S01]  /*1fb50*/  R2UR UR6, R8 ;  /* 0x00000000080672ca */ /* 0x000fe200000e0000 */
[----:B------:R-:W-:Y:S01]  /*1fb60*/  IMAD.MOV.U32 R15, RZ, RZ, 0x1 ;  /* 0x00000001ff0f7424 */ /* 0x000fe200078e00ff */
        /* <DEDUP_REMOVED lines=39> */
.L_x_2096:
[----:B------:R-:W-:Y:S05]  /*1fde0*/  BSYNC B0 ;  /* 0x0000000000007941 */ /* 0x000fea0003800000 */
.L_x_2095:
        /* <DEDUP_REMOVED lines=13> */
.L_x_2098:
[----:B------:R-:W-:Y:S05]  /*1fec0*/  BSYNC B0 ;  /* 0x0000000000007941 */ /* 0x000fea0003800000 */
.L_x_2097:
        /* <DEDUP_REMOVED lines=8> */
.L_x_2100:
[----:B------:R-:W-:Y:S05]  /*1ff50*/  BSYNC B0 ;  /* 0x0000000000007941 */ /* 0x000fea0003800000 */
.L_x_2099:
        /* <DEDUP_REMOVED lines=473> */
[----:B--2---:R-:W2:Y:S01]  /*21cf0*/  LD.E R60, desc[UR46][R58.64] ;  /* 0x0000002e3a3c7980 */ /* 0x004ea2000c101900 */
[----:B----4-:R-:W-:-:S02]  /*21d00*/  ISETP.NE.AND P1, PT, R12, 0x1, PT ;  /* 0x000000010c00780c */ /* 0x010fc40003f25270 */
[----:B---3--:R-:W-:Y:S01]  /*21d10*/  ISETP.GE.AND P2, PT, R9, 0x1, PT ;  /* 0x000000010900780c */ /* 0x008fe20003f46270 */
[----:B------:R-:W-:Y:S01]  /*21d20*/  BSSY B0, `(.L_x_2102) ;  /* 0x0000079000007945 */ /* 0x000fe20003800000 */
[-C--:B--2---:R-:W-:Y:S01]  /*21d30*/  FMUL.FTZ R20, R24, R60.reuse ;  /* 0x0000003c18147220 */ /* 0x084fe20000410000 */
[----:B------:R-:W-:Y:S01]  /*21d40*/  SHF.R.S32.HI R24, RZ, 0x1f, R61 ;  /* 0x0000001fff187819 */ /* 0x000fe2000001143d */
[----:B-1----:R-:W-:-:S03]  /*21d50*/  FMUL.FTZ R14, R26, R60 ;  /* 0x0000003c1a0e7220 */ /* 0x002fc60000410000 */
[----:B------:R-:W-:-:S04]  /*21d60*/  LEA.HI R26, R24, R61, RZ, 0x7 ;  /* 0x0000003d181a7211 */ /* 0x000fc800078f38ff */
[----:B------:R-:W-:Y:S01]  /*21d70*/  LOP3.LUT R26, R26, 0xffffff80, RZ, 0xc0, !PT ;  /* 0xffffff801a1a7812 */ /* 0x000fe200078ec0ff */
[----:B0-----:R-:W-:-:S04]  /*21d80*/  FMUL.FTZ R15, R27, R60 ;  /* 0x0000003c1b0f7220 */ /* 0x001fc80000410000 */
[----:B------:R-:W-:Y:S02]  /*21d90*/  IMAD.IADD R26, R61, 0x1, -R26 ;  /* 0x000000013d1a7824 */ /* 0x000fe400078e0a1a */
[-C--:B------:R-:W-:Y:S01]  /*21da0*/  FMUL.FTZ R29, R29, R60.reuse ;  /* 0x0000003c1d1d7220 */ /* 0x080fe20000410000 */
[-C--:B------:R-:W-:Y:S01]  /*21db0*/  FMUL.FTZ R58, R30, R60.reuse ;  /* 0x0000003c1e3a7220 */ /* 0x080fe20000410000 */
[----:B------:R-:W-:Y:S02]  /*21dc0*/  LEA.HI R30, R24, R61, RZ, 0x2 ;  /* 0x0000003d181e7211 */ /* 0x000fe400078f10ff */
[----:B------:R-:W-:Y:S01]  /*21dd0*/  SHF.R.S32.HI R27, RZ, 0x1f, R26 ;  /* 0x0000001fff1b7819 */ /* 0x000fe2000001141a */
[----:B------:R0:W1:Y:S01]  /*21de0*/  MUFU.TANH R62, R29 ;  /* 0x0000001d003e7308 */ /* 0x0000620000002400 */
[----:B------:R-:W-:Y:S01]  /*21df0*/  LOP3.LUT R30, R30, 0xfffffffc, RZ, 0xc0, !PT ;  /* 0xfffffffc1e1e7812 */ /* 0x000fe200078ec0ff */
[----:B------:R-:W-:Y:S01]  /*21e00*/  FMUL.FTZ R59, R31, R60 ;  /* 0x0000003c1f3b7220 */ /* 0x000fe20000410000 */
[----:B0-----:R-:W-:Y:S01]  /*21e10*/  LEA.HI R29, R27, R26, RZ, 0x2 ;  /* 0x0000001a1b1d7211 */ /* 0x001fe200078f10ff */
[----:B------:R-:W-:-:S03]  /*21e20*/  FMUL.FTZ R32, R32, R60 ;  /* 0x0000003c20207220 */ /* 0x000fc60000410000 */
[--C-:B------:R-:W-:Y:S02]  /*21e30*/  SHF.R.S32.HI R24, RZ, 0x2, R29.reuse ;  /* 0x00000002ff187819 */ /* 0x100fe4000001141d */
[----:B------:R-:W-:Y:S01]  /*21e40*/  SHF.R.S32.HI R31, RZ, 0x1f, R29 ;  /* 0x0000001fff1f7819 */ /* 0x000fe2000001141d */
[----:B------:R-:W-:Y:S01]  /*21e50*/  IMAD.IADD R61, R61, 0x1, -R30 ;  /* 0x000000013d3d7824 */ /* 0x000fe200078e0a1e */
[----:B------:R-:W-:Y:S02]  /*21e60*/  LEA.HI R27, R27, R26, RZ, 0x5 ;  /* 0x0000001a1b1b7211 */ /* 0x000fe400078f28ff */
[----:B------:R-:W-:Y:S01]  /*21e70*/  LEA.HI R31, R31, R24, RZ, 0x3 ;  /* 0x000000181f1f7211 */ /* 0x000fe200078f18ff */
[----:B------:R0:W2:Y:S01]  /*21e80*/  MUFU.TANH R63, R32 ;  /* 0x00000020003f7308 */ /* 0x0000a20000002400 */
[----:B------:R-:W-:Y:S02]  /*21e90*/  SHF.R.S32.HI R30, RZ, 0x5, R27 ;  /* 0x00000005ff1e7819 */ /* 0x000fe4000001141b */
[----:B------:R-:W-:-:S02]  /*21ea0*/  LOP3.LUT R31, R31, 0xfffffff8, RZ, 0xc0, !PT ;  /* 0xfffffff81f1f7812 */ /* 0x000fc400078ec0ff */
[----:B0-----:R-:W-:-:S03]  /*21eb0*/  LEA.HI R32, R61, R61, RZ, 0x1 ;  /* 0x0000003d3d207211 */ /* 0x001fc600078f08ff */
[----:B------:R-:W-:Y:S02]  /*21ec0*/  IMAD.IADD R31, R24, 0x1, -R31 ;  /* 0x00000001181f7824 */ /* 0x000fe400078e0a1f */
[----:B------:R-:W-:Y:S01]  /*21ed0*/  IMAD R30, R21, 0x4, R30 ;  /* 0x00000004151e7824 */ /* 0x000fe200078e021e */
[----:B------:R-:W-:Y:S01]  /*21ee0*/  LOP3.LUT R32, R32, 0x1ffffffe, RZ, 0xc0, !PT ;  /* 0x1ffffffe20207812 */ /* 0x000fe200078ec0ff */
[----:B------:R-:W-:Y:S02]  /*21ef0*/  FMUL.FTZ R38, R38, R60 ;  /* 0x0000003c26267220 */ /* 0x000fe40000410000 */
[----:B------:R-:W-:Y:S02]  /*21f00*/  IMAD.U32 R31, R30, 0x10, R31 ;  /* 0x000000101e1f7824 */ /* 0x000fe400078e001f */
[----:B------:R-:W-:Y:S01]  /*21f10*/  IMAD.IADD R32, R61, 0x1, -R32 ;  /* 0x000000013d207824 */ /* 0x000fe200078e0a20 */
[----:B------:R0:W3:Y:S03]  /*21f20*/  MUFU.TANH R69, R38 ;  /* 0x0000002600457308 */ /* 0x0000e60000002400 */
[----:B0-----:R-:W-:-:S04]  /*21f30*/  IMAD R38, R32, 0x8, R31 ;  /* 0x0000000820267824 */ /* 0x001fc800078e021f */
[----:B------:R-:W-:-:S04]  /*21f40*/  @P1 IMAD.HI.U32 R13, R38, R13, RZ ;  /* 0x0000000d260d1227 */ /* 0x000fc800078e00ff */
[----:B------:R-:W-:Y:S01]  /*21f50*/  FMUL.FTZ R39, R39, R60 ;  /* 0x0000003c27277220 */ /* 0x000fe20000410000 */
[----:B------:R-:W-:Y:S01]  /*21f60*/  @P1 SHF.R.U32.HI R38, RZ, R56, R13 ;  /* 0x00000038ff261219 */ /* 0x000fe2000001160d */
[-C--:B------:R-:W-:Y:S02]  /*21f70*/  FMUL.FTZ R35, R35, R60.reuse ;  /* 0x0000003c23237220 */ /* 0x080fe40000410000 */
[----:B------:R0:W4:Y:S01]  /*21f80*/  MUFU.TANH R70, R39 ;  /* 0x0000002700467308 */ /* 0x0001220000002400 */
[-C--:B------:R-:W-:Y:S01]  /*21f90*/  FMUL.FTZ R33, R33, R60.reuse ;  /* 0x0000003c21217220 */ /* 0x080fe20000410000 */
[-C--:B------:R-:W-:Y:S01]  /*21fa0*/  FMUL.FTZ R37, R37, R60.reuse ;  /* 0x0000003c25257220 */ /* 0x080fe20000410000 */
[----:B------:R-:W1:Y:S01]  /*21fb0*/  SHFL.IDX PT, R21, R38, RZ, 0x1c1f ;  /* 0x001c1fff26157589 */ /* 0x000e6200000e0000 */
[----:B------:R-:W-:Y:S01]  /*21fc0*/  FMUL.FTZ R41, R41, R60 ;  /* 0x0000003c29297220 */ /* 0x000fe20000410000 */
[----:B------:R-:W-:Y:S01]  /*21fd0*/  LOP3.LUT R29, R29, 0x7ffffffc, RZ, 0xc0, !PT ;  /* 0x7ffffffc1d1d7812 */ /* 0x000fe200078ec0ff */
[----:B0-----:R-:W-:-:S02]  /*21fe0*/  IMAD.SHL.U32 R39, R0, 0x40, RZ ;  /* 0x0000004000277824 */ /* 0x001fc400078e00ff */
[----:B------:R-:W0:Y:S01]  /*21ff0*/  MUFU.TANH R66, R35 ;  /* 0x0000002300427308 */ /* 0x000e220000002400 */
[-C--:B------:R-:W-:Y:S01]  /*22000*/  FMUL.FTZ R25, R25, R60.reuse ;  /* 0x0000003c19197220 */ /* 0x080fe20000410000 */
[-C--:B------:R-:W-:Y:S01]  /*22010*/  FMUL.FTZ R28, R28, R60.reuse ;  /* 0x0000003c1c1c7220 */ /* 0x080fe20000410000 */
[-C--:B------:R-:W-:Y:S01]  /*22020*/  FMUL.FTZ R40, R40, R60.reuse ;  /* 0x0000003c28287220 */ /* 0x080fe20000410000 */
[----:B------:R-:W-:Y:S01]  /*22030*/  IADD3 R12, -R39, 0x1, RZ ;  /* 0x00000001270c7810 */ /* 0x000fe20007ffe1ff */
        /* <DEDUP_REMOVED lines=10> */
[----:B------:R-:W-:Y:S01]  /*220e0*/  FMUL.FTZ R54, R54, R60 ;  /* 0x0000003c36367220 */ /* 0x000fe20000410000 */
[----:B------:R3:W0:Y:S01]  /*220f0*/  MUFU.TANH R68, R37 ;  /* 0x0000002500447308 */ /* 0x0006220000002400 */
[----:B--2---:R-:W-:-:S02]  /*22100*/  IMAD.IADD R33, R26, 0x1, -R29 ;  /* 0x000000011a217824 */ /* 0x004fc400078e0a1d */
[-C--:B------:R-:W-:Y:S01]  /*22110*/  FMUL.FTZ R55, R55, R60.reuse ;  /* 0x0000003c37377220 */ /* 0x080fe20000410000 */
[-C--:B------:R-:W-:Y:S01]  /*22120*/  FMUL.FTZ R34, R34, R60.reuse ;  /* 0x0000003c22227220 */ /* 0x080fe20000410000 */
[----:B------:R-:W-:-:S03]  /*22130*/  FMUL.FTZ R36, R36, R60 ;  /* 0x0000003c24247220 */ /* 0x000fc60000410000 */
[----:B------:R2:W0:Y:S01]  /*22140*/  MUFU.TANH R35, R41 ;  /* 0x0000002900237308 */ /* 0x0004220000002400 */
[-C--:B---3--:R-:W-:Y:S01]  /*22150*/  FMUL.FTZ R37, R47, R60.reuse ;  /* 0x0000003c2f257220 */ /* 0x088fe20000410000 */
[----:B------:R-:W-:Y:S02]  /*22160*/  IMAD R12, R33, -0x2, R12 ;  /* 0xfffffffe210c7824 */ /* 0x000fe400078e020c */
[----:B--2---:R-:W-:-:S04]  /*22170*/  FMUL.FTZ R41, R46, R60 ;  /* 0x0000003c2e297220 */ /* 0x004fc80000410000 */
[----:B------:R-:W2:Y:S01]  /*22180*/  MUFU.TANH R20, R20 ;  /* 0x0000001400147308 */ /* 0x000ea20000002400 */
[----:B------:R-:W-:Y:S01]  /*22190*/  FMUL.FTZ R42, R42, R60 ;  /* 0x0000003c2a2a7220 */ /* 0x000fe20000410000 */
[----:B------:R-:W-:Y:S02]  /*221a0*/  IADD3 R12, -R4, R12, R5 ;  /* 0x0000000c040c7210 */ /* 0x000fe40007ffe105 */
[----:B------:R-:W-:-:S04]  /*221b0*/  LOP3.LUT R13, RZ, R6, RZ, 0x33, !PT ;  /* 0x00000006ff0d7212 */ /* 0x000fc800078e33ff */
[----:B------:R-:W3:Y:S08]  /*221c0*/  MUFU.TANH R25, R25 ;  /* 0x0000001900197308 */ /* 0x000ef00000002400 */
        /* <DEDUP_REMOVED lines=21> */
[----:B------:R-:W-:-:S02]  /*22320*/  IMAD.IADD R46, R12, 0x1, R13 ;  /* 0x000000010c2e7824 */ /* 0x000fc400078e020d */
[----:B------:R-:W-:-:S05]  /*22330*/  IMAD.IADD R47, R8, 0x1, -R39 ;  /* 0x00000001082f7824 */ /* 0x000fca00078e0a27 */
[----:B------:R4:W0:Y:S02]  /*22340*/  MUFU.TANH R71, R42 ;  /* 0x0000002a00477308 */ /* 0x0008240000002400 */
[----:B----4-:R-:W-:Y:S02]  /*22350*/  IMAD.IADD R42, R12, 0x1, R7 ;  /* 0x000000010c2a7824 */ /* 0x010fe400078e0207 */
[--C-:B-1----:R-:W-:Y:S02]  /*22360*/  IMAD.IADD R7, R46, 0x1, R21.reuse ;  /* 0x000000012e077824 */ /* 0x102fe400078e0215 */
[----:B------:R-:W-:Y:S01]  /*22370*/  IMAD.IADD R6, R42, 0x1, R21 ;  /* 0x000000012a067824 */ /* 0x000fe200078e0215 */
[----:B--23--:R-:W-:Y:S06]  /*22380*/  @!P2 BRA `(.L_x_2103) ;  /* 0x000000000048a947 */ /* 0x00cfec0003800000 */
        /* <DEDUP_REMOVED lines=10> */
.L_x_2105:
[----:B------:R-:W-:-:S13]  /*22430*/  ISETP.NE.AND P1, PT, R9, 0x1, PT ;  /* 0x000000010900780c */ /* 0x000fda0003f25270 */
[----:B------:R-:W-:-:S05]  /*22440*/  @P1 IMAD.HI.U32 R12, R8, R10, RZ ;  /* 0x0000000a080c1227 */ /* 0x000fca00078e00ff */
[----:B------:R-:W-:-:S07]  /*22450*/  @P1 SHF.R.U32.HI R8, RZ, R11, R12 ;  /* 0x0000000bff081219 */ /* 0x000fce000001160c */
.L_x_2106:
[----:B------:R-:W-:Y:S05]  /*22460*/  BSYNC B1 ;  /* 0x0000000000017941 */ /* 0x000fea0003800000 */
.L_x_2104:
[----:B------:R-:W-:-:S04]  /*22470*/  IMAD R8, R8, R9, -R39 ;  /* 0x0000000908087224 */ /* 0x000fc800078e0a27 */
[----:B------:R-:W-:-:S05]  /*22480*/  IMAD R8, R33, -0x2, R8 ;  /* 0xfffffffe21087824 */ /* 0x000fca00078e0208 */
[----:B------:R-:W-:Y:S02]  /*22490*/  VIMNMX R7, R7, R8, !PT ;  /* 0x0000000807077248 */ /* 0x000fe40007fe0100 */
[----:B------:R-:W-:-:S07]  /*224a0*/  VIADDMNMX R6, R8, R9, R6, PT ;  /* 0x0000000908067246 */ /* 0x000fce0003800106 */
.L_x_2103:
[----:B------:R-:W-:Y:S05]  /*224b0*/  BSYNC B0 ;  /* 0x0000000000007941 */ /* 0x000fea0003800000 */
.L_x_2102:
[C---:B------:R-:W-:Y:S01]  /*224c0*/  ISETP.GE.AND P1, PT, R47.reuse, 0x2, PT ;  /* 0x000000022f00780c */ /* 0x040fe20003f26270 */
[----:B------:R-:W-:Y:S01]  /*224d0*/  BSSY B0, `(.L_x_2107) ;  /* 0x0000062000007945 */ /* 0x000fe20003800000 */
[----:B------:R-:W-:Y:S02]  /*224e0*/  ISETP.GE.AND P3, PT, R47, 0xa, PT ;  /* 0x0000000a2f00780c */ /* 0x000fe40003f66270 */
        /* <DEDUP_REMOVED lines=10> */
[----:B------:R-:W-:Y:S02]  /*22590*/  ISETP.GE.AND P3, PT, R47, 0x11, PT ;  /* 0x000000112f00780c */ /* 0x000fe40003f66270 */
[----:B------:R-:W-:Y:S02]  /*225a0*/  FSEL R32, R62, -INF , !P1 ;  /* 0xff8000003e207808 */ /* 0x000fe40004800000 */
[----:B------:R-:W-:Y:S02]  /*225b0*/  ISETP.LT.OR P2, PT, R6, 0x9, P2 ;  /* 0x000000090600780c */ /* 0x000fe40001741670 */
[----:B------:R-:W-:Y:S02]  /*225c0*/  ISETP.GT.AND P1, PT, R7, 0x10, !P3 ;  /* 0x000000100700780c */ /* 0x000fe40005f24270 */
[----:B0-----:R-:W-:Y:S02]  /*225d0*/  FSEL R34, R28, -INF , !P2 ;  /* 0xff8000001c227808 */ /* 0x001fe40005000000 */
        /* <DEDUP_REMOVED lines=22> */
[----:B------:R-:W-:Y:S02]  /*22740*/  FSEL R27, R40, -INF , !P1 ;  /* 0xff800000281b7808 */ /* 0x000fe40004800000 */
[----:B------:R-:W-:Y:S02]  /*22750*/  ISETP.GT.AND P1, PT, R7, 0x21, !P2 ;  /* 0x000000210700780c */ /* 0x000fe40005724270 */
[----:B------:R-:W-:-:S02]  /*22760*/  P2R R40, PR, RZ, 0x4 ;  /* 0x00000004ff287803 */ /* 0x000fc40000000000 */
[C---:B------:R-:W-:Y:S02]  /*22770*/  ISETP.LT.OR P1, PT, R6.reuse, 0x22, P1 ;  /* 0x000000220600780c */ /* 0x040fe40000f21670 */
[----:B------:R-:W-:Y:S02]  /*22780*/  ISETP.GE.AND P2, PT, R47, 0x29, PT ;  /* 0x000000292f00780c */ /* 0x000fe40003f46270 */
[----:B------:R-:W-:Y:S02]  /*22790*/  FSEL R26, R35, -INF , !P1 ;  /* 0xff800000231a7808 */ /* 0x000fe40004800000 */
[----:B------:R-:W-:Y:S01]  /*227a0*/  ISETP.GT.AND P1, PT, R7, 0x28, !P2 ;  /* 0x000000280700780c */ /* 0x000fe20005724270 */
[----:B------:R-:W0:Y:S01]  /*227b0*/  SHFL.IDX PT, R35, R38, 0x1, 0x1c1f ;  /* 0x003c1f0026237f89 */ /* 0x000e2200000e0000 */
[----:B------:R-:W-:Y:S02]  /*227c0*/  P2R R68, PR, RZ, 0x4 ;  /* 0x00000004ff447803 */ /* 0x000fe40000000000 */
[----:B------:R-:W-:-:S02]  /*227d0*/  ISETP.LT.OR P1, PT, R6, 0x29, P1 ;  /* 0x000000290600780c */ /* 0x000fc40000f21670 */
[----:B------:R-:W-:Y:S02]  /*227e0*/  P2R R61, PR, RZ, 0x8 ;  /* 0x00000008ff3d7803 */ /* 0x000fe40000000000 */
        /* <DEDUP_REMOVED lines=23> */
[----:B------:R-:W-:Y:S01]  /*22960*/  ISETP.GT.AND P6, PT, R7, 0x39, !P6 ;  /* 0x000000390700780c */ /* 0x000fe200077c4270 */
[----:B0-----:R-:W-:-:S03]  /*22970*/  IMAD.IADD R7, R46, 0x1, R35 ;  /* 0x000000012e077824 */ /* 0x001fc600078e0223 */
[----:B------:R-:W-:Y:S01]  /*22980*/  ISETP.LT.OR P6, PT, R6, 0x3a, P6 ;  /* 0x0000003a0600780c */ /* 0x000fe200037c1670 */
[----:B------:R-:W-:-:S03]  /*22990*/  IMAD.IADD R6, R42, 0x1, R35 ;  /* 0x000000012a067824 */ /* 0x000fc600078e0223 */
        /* <DEDUP_REMOVED lines=13> */
.L_x_2110:
[----:B------:R-:W-:-:S13]  /*22a70*/  ISETP.NE.AND P6, PT, R9, 0x1, PT ;  /* 0x000000010900780c */ /* 0x000fda0003fc5270 */
[----:B------:R-:W-:-:S05]  /*22a80*/  @P6 IMAD.HI.U32 R10, R4, R10, RZ ;  /* 0x0000000a040a6227 */ /* 0x000fca00078e00ff */
[----:B------:R-:W-:-:S07]  /*22a90*/  @P6 SHF.R.U32.HI R4, RZ, R11, R10 ;  /* 0x0000000bff046219 */ /* 0x000fce000001160a */
.L_x_2111:
[----:B------:R-:W-:Y:S05]  /*22aa0*/  BSYNC B1 ;  /* 0x0000000000017941 */ /* 0x000fea0003800000 */
.L_x_2109:
[----:B------:R-:W-:-:S04]  /*22ab0*/  IMAD R4, R4, R9, -R39 ;  /* 0x0000000904047224 */ /* 0x000fc800078e0a27 */
[----:B------:R-:W-:-:S05]  /*22ac0*/  IMAD R4, R33, -0x2, R4 ;  /* 0xfffffffe21047824 */ /* 0x000fca00078e0204 */
[----:B------:R-:W-:Y:S02]  /*22ad0*/  VIADDMNMX R6, R4, R9, R6, PT ;  /* 0x0000000904067246 */ /* 0x000fe40003800106 */
[----:B------:R-:W-:-:S07]  /*22ae0*/  VIMNMX R7, R7, R4, !PT ;  /* 0x0000000407077248 */ /* 0x000fce0007fe0100 */
.L_x_2108:
[----:B------:R-:W-:Y:S05]  /*22af0*/  BSYNC B0 ;  /* 0x0000000000007941 */ /* 0x000fea0003800000 */
.L_x_2107:
        /* <DEDUP_REMOVED lines=37> */
[C---:B------:R-:W-:Y:S02]  /*22d50*/  ISETP.GT.AND P5, PT, R7.reuse, 0x21, !P6 ;  /* 0x000000210700780c */ /* 0x040fe400077a4270 */
[C---:B------:R-:W-:Y:S02]  /*22d60*/  ISETP.GT.AND P1, PT, R7.reuse, 0x29, !P1 ;  /* 0x000000290700780c */ /* 0x040fe40004f24270 */
[----:B------:R-:W-:Y:S02]  /*22d70*/  ISETP.LT.OR P5, PT, R6, 0x22, P5 ;  /* 0x000000220600780c */ /* 0x000fe40002fa1670 */
[----:B------:R-:W-:Y:S02]  /*22d80*/  ISETP.GT.AND P2, PT, R7, 0x30, !P2 ;  /* 0x000000300700780c */ /* 0x000fe40005744270 */
[----:B------:R-:W-:-:S02]  /*22d90*/  FSEL R9, R43, -INF , !P5 ;  /* 0xff8000002b097808 */ /* 0x000fc40006800000 */
[----:B------:R-:W-:Y:S02]  /*22da0*/  ISETP.NE.AND P5, PT, R68, RZ, PT ;  /* 0x000000ff4400720c */ /* 0x000fe40003fa5270 */
[C---:B------:R-:W-:Y:S02]  /*22db0*/  ISETP.GT.AND P3, PT, R7.reuse, 0x31, !P3 ;  /* 0x000000310700780c */ /* 0x040fe40005f64270 */
[----:B------:R-:W-:Y:S02]  /*22dc0*/  ISETP.GT.AND P5, PT, R7, 0x28, !P5 ;  /* 0x000000280700780c */ /* 0x000fe40006fa4270 */
[----:B------:R-:W-:Y:S02]  /*22dd0*/  ISETP.NE.AND P6, PT, R44, RZ, PT ;  /* 0x000000ff2c00720c */ /* 0x000fe40003fc5270 */
[C---:B------:R-:W-:Y:S02]  /*22de0*/  ISETP.LT.OR P5, PT, R6.reuse, 0x29, P5 ;  /* 0x000000290600780c */ /* 0x040fe40002fa1670 */
[----:B------:R-:W-:-:S02]  /*22df0*/  ISETP.LT.OR P1, PT, R6, 0x2a, P1 ;  /* 0x0000002a0600780c */ /* 0x000fc40000f21670 */
[----:B------:R-:W-:Y:S02]  /*22e00*/  FSEL R56, R41, -INF , !P5 ;  /* 0xff80000029387808 */ /* 0x000fe40006800000 */
        /* <DEDUP_REMOVED lines=10> */
[----:B------:R-:W-:-:S02]  /*22eb0*/  IADD3 R6, P2, R2, 0x410, RZ ;  /* 0x0000041002067810 */ /* 0x000fc40007f5e0ff */
[----:B------:R-:W-:Y:S02]  /*22ec0*/  FSEL R37, R55, -INF , !P1 ;  /* 0xff80000037257808 */ /* 0x000fe40004800000 */
[----:B------:R-:W-:Y:S01]  /*22ed0*/  LOP3.LUT R6, R6, 0x4, RZ, 0xfc, !PT ;  /* 0x0000000406067812 */ /* 0x000fe200078efcff */
[----:B------:R-:W-:Y:S01]  /*22ee0*/  IMAD.X R7, RZ, RZ, R16, P2 ;  /* 0x000000ffff077224 */ /* 0x000fe200010e0610 */
        /* <DEDUP_REMOVED lines=54> */
[----:B------:R-:W-:Y:S01]  /*23250*/  FSEL R5, R10, RZ, P1 ;  /* 0x000000ff0a057208 */ /* 0x000fe20000800000 */
[----:B---3--:R-:W-:-:S04]  /*23260*/  FMUL.FTZ R10, R46, R43 ;  /* 0x0000002b2e0a7220 */ /* 0x008fc80000410000 */
[----:B------:R-:W-:-:S04]  /*23270*/  FADD.FTZ R5, R4, -R5 ;  /* 0x8000000504057221 */ /* 0x000fc80000010000 */
        /* <DEDUP_REMOVED lines=20> */
.L_x_2113:
[----:B------:R-:W-:Y:S05]  /*233c0*/  BSYNC B0 ;  /* 0x0000000000007941 */ /* 0x000fea0003800000 */
.L_x_2112:
        /* <DEDUP_REMOVED lines=13> */
[----:B---3--:R-:W-:-:S05]  /*234a0*/  FMUL.FTZ R43, R41, R48 ;  /* 0x00000030292b7220 */ /* 0x008fca0000410000 */
[----:B------:R-:W-:Y:S02]  /*234b0*/  FSEL R43, R43, RZ, P1 ;  /* 0x000000ff2b2b7208 */ /* 0x000fe40000800000 */
[----:B----4-:R-:W-:-:S03]  /*234c0*/  FSETP.NEU.FTZ.AND P1, PT, R7, -INF , PT ;  /* 0xff8000000700780b */ /* 0x010fc60003f3d000 */
[-CC-:B------:R-:W-:Y:S01]  /*234d0*/  FFMA.FTZ R4, R52, R48.reuse, -R43.reuse ;  /* 0x0000003034047223 */ /* 0x180fe2000001082b */
[-CC-:B------:R-:W-:Y:S01]  /*234e0*/  FFMA.FTZ R36, R36, R48.reuse, -R43.reuse ;  /* 0x0000003024247223 */ /* 0x180fe2000001082b */
[-CC-:B------:R-:W-:Y:S01]  /*234f0*/  FFMA.FTZ R34, R34, R48.reuse, -R43.reuse ;  /* 0x0000003022227223 */ /* 0x180fe2000001082b */
[-CC-:B------:R-:W-:Y:S01]  /*23500*/  FFMA.FTZ R32, R32, R48.reuse, -R43.reuse ;  /* 0x0000003020207223 */ /* 0x180fe2000001082b */
[----:B------:R1:W5:Y:S01]  /*23510*/  MUFU.EX2 R168, R4 ;  /* 0x0000000400a87308 */ /* 0x0003620000000800 */
[-CC-:B------:R-:W-:Y:S01]  /*23520*/  FFMA.FTZ R31, R31, R48.reuse, -R43.reuse ;  /* 0x000000301f1f7223 */ /* 0x180fe2000001082b */
[-CC-:B------:R-:W-:Y:S01]  /*23530*/  FFMA.FTZ R30, R30, R48.reuse, -R43.reuse ;  /* 0x000000301e1e7223 */ /* 0x180fe2000001082b */
[-CC-:B------:R-:W-:Y:S01]  /*23540*/  FFMA.FTZ R20, R20, R48.reuse, -R43.reuse ;  /* 0x0000003014147223 */ /* 0x180fe2000001082b */
[-CC-:B------:R-:W-:Y:S01]  /*23550*/  FFMA.FTZ R29, R29, R48.reuse, -R43.reuse ;  /* 0x000000301d1d7223 */ /* 0x180fe2000001082b */
[-CC-:B------:R-:W-:Y:S01]  /*23560*/  FFMA.FTZ R28, R28, R48.reuse, -R43.reuse ;  /* 0x000000301c1c7223 */ /* 0x180fe2000001082b */
[-CC-:B------:R-:W-:Y:S01]  /*23570*/  FFMA.FTZ R27, R27, R48.reuse, -R43.reuse ;  /* 0x000000301b1b7223 */ /* 0x180fe2000001082b */
[-CC-:B------:R-:W-:Y:S01]  /*23580*/  FFMA.FTZ R26, R26, R48.reuse, -R43.reuse ;  /* 0x000000301a1a7223 */ /* 0x180fe2000001082b */
[----:B------:R-:W2:Y:S01]  /*23590*/  MUFU.EX2 R41, R36 ;  /* 0x0000002400297308 */ /* 0x000ea20000000800 */
[----:B-1----:R-:W-:Y:S01]  /*235a0*/  FMUL.FTZ R4, R48, R7 ;  /* 0x0000000730047220 */ /* 0x002fe20000410000 */
[-CC-:B------:R-:W-:Y:S01]  /*235b0*/  FFMA.FTZ R25, R25, R48.reuse, -R43.reuse ;  /* 0x0000003019197223 */ /* 0x180fe2000001082b */
[-CC-:B------:R-:W-:Y:S01]  /*235c0*/  FFMA.FTZ R24, R24, R48.reuse, -R43.reuse ;  /* 0x0000003018187223 */ /* 0x180fe2000001082b */
[-CC-:B------:R-:W-:Y:S01]  /*235d0*/  FFMA.FTZ R21, R21, R48.reuse, -R43.reuse ;  /* 0x0000003015157223 */ /* 0x180fe2000001082b */
[-CC-:B------:R-:W-:Y:S01]  /*235e0*/  FFMA.FTZ R13, R13, R48.reuse, -R43.reuse ;  /* 0x000000300d0d7223 */ /* 0x180fe2000001082b */
[----:B------:R-:W-:Y:S01]  /*235f0*/  FSEL R5, R4, RZ, P1 ;  /* 0x000000ff04057208 */ /* 0x000fe20000800000 */
[----:B------:R-:W-:Y:S01]  /*23600*/  FFMA.FTZ R12, R12, R48, -R43 ;  /* 0x000000300c0c7223 */ /* 0x000fe2000001082b */
[----:B------:R-:W1:Y:S01]  /*23610*/  MUFU.EX2 R34, R34 ;  /* 0x0000002200227308 */ /* 0x000e620000000800 */
[----:B-----5:R-:W-:-:S02]  /*23620*/  FADD.FTZ R6, R168, R49 ;  /* 0x00000031a8067221 */ /* 0x020fc40000010000 */
[-CC-:B------:R-:W-:Y:S01]  /*23630*/  FFMA.FTZ R42, R42, R48.reuse, -R5.reuse ;  /* 0x000000302a2a7223 */ /* 0x180fe20000010805 */
[-CC-:B------:R-:W-:Y:S01]  /*23640*/  FFMA.FTZ R40, R40, R48.reuse, -R5.reuse ;  /* 0x0000003028287223 */ /* 0x180fe20000010805 */
[-CC-:B------:R-:W-:Y:S01]  /*23650*/  FFMA.FTZ R39, R39, R48.reuse, -R5.reuse ;  /* 0x0000003027277223 */ /* 0x180fe20000010805 */
[-CC-:B------:R-:W-:Y:S01]  /*23660*/  FFMA.FTZ R38, R38, R48.reuse, -R5.reuse ;  /* 0x0000003026267223 */ /* 0x180fe20000010805 */
[-CC-:B------:R-:W-:Y:S01]  /*23670*/  FFMA.FTZ R35, R35, R48.reuse, -R5.reuse ;  /* 0x0000003023237223 */ /* 0x180fe20000010805 */
[----:B------:R1:W-:Y:S01]  /*23680*/  MUFU.EX2 R169, R40 ;  /* 0x0000002800a97308 */ /* 0x0003e20000000800 */
[-CC-:B------:R-:W-:Y:S01]  /*23690*/  FFMA.FTZ R33, R33, R48.reuse, -R5.reuse ;  /* 0x0000003021217223 */ /* 0x180fe20000010805 */
[-CC-:B------:R-:W-:Y:S01]  /*236a0*/  FFMA.FTZ R15, R15, R48.reuse, -R5.reuse ;  /* 0x000000300f0f7223 */ /* 0x180fe20000010805 */
[----:B--2---:R-:W-:Y:S01]  /*236b0*/  FADD.FTZ R7, R41, R6 ;  /* 0x0000000629077221 */ /* 0x004fe20000010000 */
[-CC-:B------:R-:W-:Y:S01]  /*236c0*/  FFMA.FTZ R14, R14, R48.reuse, -R5.reuse ;  /* 0x000000300e0e7223 */ /* 0x180fe20000010805 */
[-CC-:B------:R-:W-:Y:S01]  /*236d0*/  FFMA.FTZ R11, R11, R48.reuse, -R5.reuse ;  /* 0x000000300b0b7223 */ /* 0x180fe20000010805 */
[-CC-:B------:R-:W-:Y:S01]  /*236e0*/  FFMA.FTZ R9, R9, R48.reuse, -R5.reuse ;  /* 0x0000003009097223 */ /* 0x180fe20000010805 */
[-C--:B------:R-:W-:Y:S01]  /*236f0*/  FFMA.FTZ R4, R56, R48.reuse, -R5 ;  /* 0x0000003038047223 */ /* 0x080fe20000010805 */
[----:B------:R-:W2:Y:S01]  /*23700*/  MUFU.EX2 R42, R42 ;  /* 0x0000002a002a7308 */ /* 0x000ea20000000800 */
[----:B-1----:R-:W-:Y:S01]  /*23710*/  FADD.FTZ R40, R34, R7 ;  /* 0x0000000722287221 */ /* 0x002fe20000010000 */
[----:B------:R-:W-:-:S06]  /*23720*/  FFMA.FTZ R6, R58, R48, -R5 ;  /* 0x000000303a067223 */ /* 0x000fcc0000010805 */
[----:B------:R-:W1:Y:S08]  /*23730*/  MUFU.EX2 R39, R39 ;  /* 0x0000002700277308 */ /* 0x000e700000000800 */
[----:B------:R-:W3:Y:S01]  /*23740*/  MUFU.EX2 R45, R32 ;  /* 0x00000020002d7308 */ /* 0x000ee20000000800 */
[----:B--2---:R-:W-:-:S04]  /*23750*/  FADD.FTZ R36, R42, R51 ;  /* 0x000000332a247221 */ /* 0x004fc80000010000 */
[----:B------:R-:W-:-:S03]  /*23760*/  FADD.FTZ R36, R169, R36 ;  /* 0x00000024a9247221 */ /* 0x000fc60000010000 */
[----:B------:R-:W2:Y:S01]  /*23770*/  MUFU.EX2 R38, R38 ;  /* 0x0000002600267308 */ /* 0x000ea20000000800 */
[----:B-1----:R-:W-:-:S07]  /*23780*/  FADD.FTZ R7, R39, R36 ;  /* 0x0000002427077221 */ /* 0x002fce0000010000 */
[----:B------:R-:W1:Y:S01]  /*23790*/  MUFU.EX2 R31, R31 ;  /* 0x0000001f001f7308 */ /* 0x000e620000000800 */
[----:B---3--:R-:W-:-:S07]  /*237a0*/  FADD.FTZ R40, R45, R40 ;  /* 0x000000282d287221 */ /* 0x008fce0000010000 */
[----:B------:R-:W-:Y:S01]  /*237b0*/  MUFU.EX2 R35, R35 ;  /* 0x0000002300237308 */ /* 0x000fe20000000800 */
[----:B--2---:R-:W-:Y:S01]  /*237c0*/  FADD.FTZ R44, R38, R7 ;  /* 0x00000007262c7221 */ /* 0x004fe20000010000 */
[----:B------:R-:W-:-:S06]  /*237d0*/  FFMA.FTZ R7, R50, R48, -R5 ;  /* 0x0000003032077223 */ /* 0x000fcc0000010805 */
[----:B------:R-:W2:Y:S08]  /*237e0*/  MUFU.EX2 R30, R30 ;  /* 0x0000001e001e7308 */ /* 0x000eb00000000800 */
[----:B------:R-:W-:Y:S08]  /*237f0*/  MUFU.EX2 R43, R20 ;  /* 0x00000014002b7308 */ /* 0x000ff00000000800 */
[----:B------:R-:W-:Y:S08]  /*23800*/  MUFU.EX2 R20, R33 ;  /* 0x0000002100147308 */ /* 0x000ff00000000800 */
[----:B------:R-:W3:Y:S08]  /*23810*/  MUFU.EX2 R29, R29 ;  /* 0x0000001d001d7308 */ /* 0x000ef00000000800 */
[----:B------:R-:W4:Y:S08]  /*23820*/  MUFU.EX2 R15, R15 ;  /* 0x0000000f000f7308 */ /* 0x000f300000000800 */
[----:B------:R-:W5:Y:S08]  /*23830*/  MUFU.EX2 R28, R28 ;  /* 0x0000001c001c7308 */ /* 0x000f700000000800 */
[----:B------:R-:W0:Y:S08]  /*23840*/  MUFU.EX2 R14, R14 ;  /* 0x0000000e000e7308 */ /* 0x000e300000000800 */
[----:B------:R-:W0:Y:S08]  /*23850*/  MUFU.EX2 R27, R27 ;  /* 0x0000001b001b7308 */ /* 0x000e300000000800 */
[----:B------:R1:W-:Y:S08]  /*23860*/  MUFU.EX2 R32, R9 ;  /* 0x0000000900207308 */ /* 0x0003f00000000800 */
[----:B------:R3:W-:Y:S01]  /*23870*/  MUFU.EX2 R180, R13 ;  /* 0x0000000d00b47308 */ /* 0x0007e20000000800 */
[----:B-1----:R-:W-:-:S04]  /*23880*/  FADD.FTZ R9, R31, R40 ;  /* 0x000000281f097221 */ /* 0x002fc80000010000 */
[----:B--2---:R-:W-:-:S03]  /*23890*/  FADD.FTZ R40, R30, R9 ;  /* 0x000000091e287221 */ /* 0x004fc60000010000 */
[----:B------:R-:W-:Y:S01]  /*238a0*/  MUFU.EX2 R11, R11 ;  /* 0x0000000b000b7308 */ /* 0x000fe20000000800 */
[----:B---3--:R-:W-:Y:S01]  /*238b0*/  FADD.FTZ R13, R35, R44 ;  /* 0x0000002c230d7221 */ /* 0x008fe20000010000 */
[----:B------:R-:W-:-:S03]  /*238c0*/  FADD.FTZ R9, R29, R40 ;  /* 0x000000281d097221 */ /* 0x000fc60000010000 */
[----:B------:R-:W-:-:S03]  /*238d0*/  FADD.FTZ R44, R20, R13 ;  /* 0x0000000d142c7221 */ /* 0x000fc60000010000 */
[----:B------:R-:W1:Y:S01]  /*238e0*/  MUFU.EX2 R26, R26 ;  /* 0x0000001a001a7308 */ /* 0x000e620000000800 */
[----:B----4-:R-:W-:Y:S01]  /*238f0*/  FADD.FTZ R13, R15, R44 ;  /* 0x0000002c0f0d7221 */ /* 0x010fe20000010000 */
[----:B-----5:R-:W-:-:S03]  /*23900*/  FADD.FTZ R44, R28, R9 ;  /* 0x000000091c2c7221 */ /* 0x020fc60000010000 */
[----:B0-----:R-:W-:Y:S01]  /*23910*/  FADD.FTZ R46, R14, R13 ;  /* 0x0000000d0e2e7221 */ /* 0x001fe20000010000 */
[----:B------:R-:W-:Y:S02]  /*23920*/  FADD.FTZ R9, R27, R44 ;  /* 0x0000002c1b097221 */ /* 0x000fe40000010000 */
[----:B------:R-:W0:Y:S08]  /*23930*/  MUFU.EX2 R25, R25 ;  /* 0x0000001900197308 */ /* 0x000e300000000800 */
[----:B------:R2:W3:Y:S01]  /*23940*/  MUFU.EX2 R179, R4 ;  /* 0x0000000400b37308 */ /* 0x0004e20000000800 */
[----:B-1----:R-:W-:-:S07]  /*23950*/  FADD.FTZ R44, R26, R9 ;  /* 0x000000091a2c7221 */ /* 0x002fce0000010000 */
[----:B------:R-:W1:Y:S01]  /*23960*/  MUFU.EX2 R24, R24 ;  /* 0x0000001800187308 */ /* 0x000e620000000800 */
[----:B--2---:R-:W-:-:S07]  /*23970*/  FFMA.FTZ R4, R60, R48, -R5 ;  /* 0x000000303c047223 */ /* 0x004fce0000010805 */
[----:B------:R2:W4:Y:S08]  /*23980*/  MUFU.EX2 R36, R6 ;  /* 0x0000000600247308 */ /* 0x0005300000000800 */
[----:B------:R-:W5:Y:S01]  /*23990*/  MUFU.EX2 R21, R21 ;  /* 0x0000001500157308 */ /* 0x000f620000000800 */
[-CC-:B--2---:R-:W-:Y:S01]  /*239a0*/  FFMA.FTZ R6, R54, R48.reuse, -R5.reuse ;  /* 0x0000003036067223 */ /* 0x184fe20000010805 */
[----:B------:R-:W-:-:S06]  /*239b0*/  FFMA.FTZ R5, R37, R48, -R5 ;  /* 0x0000003025057223 */ /* 0x000fcc0000010805 */
[----:B------:R2:W5:Y:S08]  /*239c0*/  MUFU.EX2 R181, R7 ;  /* 0x0000000700b57308 */ /* 0x0005700000000800 */
[----:B------:R1:W5:Y:S01]  /*239d0*/  MUFU.EX2 R40, R4 ;  /* 0x0000000400287308 */ /* 0x0003620000000800 */
[----:B--2---:R-:W-:-:S04]  /*239e0*/  FADD.FTZ R7, R11, R46 ;  /* 0x0000002e0b077221 */ /* 0x004fc80000010000 */
[----:B------:R-:W-:Y:S01]  /*239f0*/  FADD.FTZ R46, R32, R7 ;  /* 0x00000007202e7221 */ /* 0x000fe20000010000 */
[----:B0-----:R-:W-:Y:S02]  /*23a00*/  FADD.FTZ R7, R25, R44 ;  /* 0x0000002c19077221 */ /* 0x001fe40000010000 */
[----:B------:R-:W0:Y:S01]  /*23a10*/  MUFU.EX2 R12, R12 ;  /* 0x0000000c000c7308 */ /* 0x000e220000000800 */
[----:B---3--:R-:W-:Y:S01]  /*23a20*/  FADD.FTZ R9, R179, R46 ;  /* 0x0000002eb3097221 */ /* 0x008fe20000010000 */
[----:B-1----:R-:W-:-:S03]  /*23a30*/  FADD.FTZ R4, R24, R7 ;  /* 0x0000000718047221 */ /* 0x002fc60000010000 */
[----:B----4-:R-:W-:Y:S01]  /*23a40*/  FADD.FTZ R46, R36, R9 ;  /* 0x00000009242e7221 */ /* 0x010fe20000010000 */
[----:B-----5:R-:W-:Y:S02]  /*23a50*/  FADD.FTZ R7, R21, R4 ;  /* 0x0000000415077221 */ /* 0x020fe40000010000 */
[----:B------:R0:W1:Y:S01]  /*23a60*/  MUFU.EX2 R183, R6 ;  /* 0x0000000600b77308 */ /* 0x0000620000000800 */
[----:B------:R-:W-:Y:S01]  /*23a70*/  FADD.FTZ R9, R181, R46 ;  /* 0x0000002eb5097221 */ /* 0x000fe20000010000 */
[----:B------:R-:W-:-:S03]  /*23a80*/  FADD.FTZ R7, R180, R7 ;  /* 0x00000007b4077221 */ /* 0x000fc60000010000 */
[----:B------:R-:W-:-:S03]  /*23a90*/  FADD.FTZ R4, R40, R9 ;  /* 0x0000000928047221 */ /* 0x000fc60000010000 */
[----:B------:R-:W2:Y:S01]  /*23aa0*/  MUFU.EX2 R44, R5 ;  /* 0x00000005002c7308 */ /* 0x000ea20000000800 */
[----:B0-----:R-:W-:-:S04]  /*23ab0*/  FADD.FTZ R6, R12, R7 ;  /* 0x000000070c067221 */ /* 0x001fc80000010000 */
[----:B------:R-:W-:Y:S01]  /*23ac0*/  FADD.FTZ R9, R43, R6 ;  /* 0x000000062b097221 */ /* 0x000fe20000010000 */
[----:B-1----:R-:W-:-:S04]  /*23ad0*/  FADD.FTZ R7, R183, R4 ;  /* 0x00000004b7077221 */ /* 0x002fc80000010000 */
[----:B------:R0:W-:Y:S01]  /*23ae0*/  ST.E desc[UR46][R152.64+0x420], R9 ;  /* 0x0004200998007985 */ /* 0x0001e2000c10192e */
        /* <DEDUP_REMOVED lines=32> */
[----:B--2---:R-:W-:Y:S01]  /*23cf0*/  FMUL.FTZ R7, R8, R5 ;  /* 0x0000000508077220 */ /* 0x004fe20000410000 */
[----:B------:R-:W-:-:S04]  /*23d00*/  IMAD.MOV.U32 R5, RZ, RZ, R19 ;  /* 0x000000ffff057224 */ /* 0x000fc800078e0013 */
[----:B------:R1:W-:Y:S04]  /*23d10*/  ST.E desc[UR46][R152.64+0x200], R7 ;  /* 0x0002000798007985 */ /* 0x0003e8000c10192e */
[----:B0-----:R-:W2:Y:S02]  /*23d20*/  LD.E R9, desc[UR46][R4.64] ;  /* 0x0000002e04097980 */ /* 0x001ea4000c101900 */
[----:B--2---:R-:W-:-:S05]  /*23d30*/  FMUL.FTZ R9, R8, R9 ;  /* 0x0000000908097220 */ /* 0x004fca0000410000 */
[----:B------:R0:W-:Y:S04]  /*23d40*/  ST.E desc[UR46][R4.64], R9 ;  /* 0x0000000904007985 */ /* 0x0001e8000c10192e */
[----:B-1----:R-:W2:Y:S04]  /*23d50*/  LD.E R7, desc[UR46][R152.64+0x240] ;  /* 0x0002402e98077980 */ /* 0x002ea8000c101900 */
[----:B------:R-:W3:Y:S04]  /*23d60*/  LD.E R135, desc[UR46][R152.64+0x3f4] ;  /* 0x0003f42e98877980 */ /* 0x000ee8000c101900 */
        /* <DEDUP_REMOVED lines=8> */
[----:B0-----:R-:W5:Y:S04]  /*23df0*/  LD.E R9, desc[UR46][R152.64+0x254] ;  /* 0x0002542e98097980 */ /* 0x001f68000c101900 */
        /* <DEDUP_REMOVED lines=53> */
[----:B---3--:R-:W-:-:S04]  /*24150*/  FMUL.FTZ R135, R8, R135 ;  /* 0x0000008708877220 */ /* 0x008fc80000410000 */
[----:B------:R0:W-:Y:S01]  /*24160*/  ST.E desc[UR46][R152.64+0x240], R7 ;  /* 0x0002400798007985 */ /* 0x0001e2000c10192e */
[C---:B----4-:R-:W-:Y:S01]  /*24170*/  FMUL.FTZ R11, R8.reuse, R11 ;  /* 0x0000000b080b7220 */ /* 0x050fe20000410000 */
[C---:B-----5:R-:W-:Y:S01]  /*24180*/  FMUL.FTZ R13, R8.reuse, R13 ;  /* 0x0000000d080d7220 */ /* 0x060fe20000410000 */
        /* <DEDUP_REMOVED lines=120> */
[----:B0-----:R-:W2:Y:S01]  /*24910*/  LD.E R9, desc[UR46][R6.64] ;  /* 0x0000002e06097980 */ /* 0x001ea2000c101900 */
[----:B------:R-:W-:Y:S01]  /*24920*/  LOP3.LUT R8, R17, 0xc, RZ, 0xfc, !PT ;  /* 0x0000000c11087812 */ /* 0x000fe200078efcff */
[----:B--2---:R-:W-:Y:S01]  /*24930*/  FMUL.FTZ R11, R10, R9 ;  /* 0x000000090a0b7220 */ /* 0x004fe20000410000 */
[----:B------:R-:W-:-:S04]  /*24940*/  IMAD.MOV.U32 R9, RZ, RZ, R19 ;  /* 0x000000ffff097224 */ /* 0x000fc800078e0013 */
[----:B------:R0:W-:Y:S04]  /*24950*/  ST.E desc[UR46][R6.64], R11 ;  /* 0x0000000b06007985 */ /* 0x0001e8000c10192e */
[----:B------:R-:W2:Y:S02]  /*24960*/  LD.E R13, desc[UR46][R8.64] ;  /* 0x0000002e080d7980 */ /* 0x000ea4000c101900 */
[----:B--2---:R-:W-:-:S05]  /*24970*/  FMUL.FTZ R13, R10, R13 ;  /* 0x0000000d0a0d7220 */ /* 0x004fca0000410000 */
[----:B------:R1:W-:Y:S04]  /*24980*/  ST.E desc[UR46][R8.64], R13 ;  /* 0x0000000d08007985 */ /* 0x0003e8000c10192e */
[----:B------:R-:W2:Y:S04]  /*24990*/  LD.E R139, desc[UR46][R152.64+0x3fc] ;  /* 0x0003fc2e988b7980 */ /* 0x000ea8000c101900 */
[----:B------:R-:W3:Y:S04]  /*249a0*/  LD.E R15, desc[UR46][R152.64+0x218] ;  /* 0x0002182e980f7980 */ /* 0x000ee8000c101900 */
[----:B------:R-:W4:Y:S04]  /*249b0*/  LD.E R21, desc[UR46][R152.64+0x21c] ;  /* 0x00021c2e98157980 */ /* 0x000f28000c101900 */
[----:B------:R-:W5:Y:S04]  /*249c0*/  LD.E R25, desc[UR46][R152.64+0x228] ;  /* 0x0002282e98197980 */ /* 0x000f68000c101900 */
[----:B------:R-:W5:Y:S04]  /*249d0*/  LD.E R27, desc[UR46][R152.64+0x22c] ;  /* 0x00022c2e981b7980 */ /* 0x000f68000c101900 */
[----:B------:R-:W5:Y:S04]  /*249e0*/  LD.E R29, desc[UR46][R152.64+0x238] ;  /* 0x0002382e981d7980 */ /* 0x000f68000c101900 */
[----:B------:R-:W5:Y:S04]  /*249f0*/  LD.E R31, desc[UR46][R152.64+0x23c] ;  /* 0x00023c2e981f7980 */ /* 0x000f68000c101900 */
[----:B0-----:R-:W5:Y:S04]  /*24a00*/  LD.E R11, desc[UR46][R152.64+0x248] ;  /* 0x0002482e980b7980 */ /* 0x001f68000c101900 */
[----:B------:R-:W5:Y:S04]  /*24a10*/  LD.E R33, desc[UR46][R152.64+0x24c] ;  /* 0x00024c2e98217980 */ /* 0x000f68000c101900 */
[----:B------:R-:W5:Y:S04]  /*24a20*/  LD.E R35, desc[UR46][R152.64+0x258] ;  /* 0x0002582e98237980 */ /* 0x000f68000c101900 */
[----:B-1----:R-:W5:Y:S04]  /*24a30*/  LD.E R13, desc[UR46][R152.64+0x25c] ;  /* 0x00025c2e980d7980 */ /* 0x002f68000c101900 */
        /* <DEDUP_REMOVED lines=52> */
[C---:B--2---:R-:W-:Y:S01]  /*24d80*/  FMUL.FTZ R139, R10.reuse, R139 ;  /* 0x0000008b0a8b7220 */ /* 0x044fe20000410000 */
[C---:B---3--:R-:W-:Y:S01]  /*24d90*/  FMUL.FTZ R15, R10.reuse, R15 ;  /* 0x0000000f0a0f7220 */ /* 0x048fe20000410000 */
[C---:B----4-:R-:W-:Y:S01]  /*24da0*/  FMUL.FTZ R21, R10.reuse, R21 ;  /* 0x000000150a157220 */ /* 0x050fe20000410000 */
        /* <DEDUP_REMOVED lines=122> */
[----:B0-----:R-:W3:Y:S04]  /*25550*/  LD.E R15, desc[UR46][R4.64] ;  /* 0x0000002e040f7980 */ /* 0x001ee8000c101900 */
[----:B-1----:R-:W4:Y:S04]  /*25560*/  LD.E R13, desc[UR46][R152.64+0x1e8] ;  /* 0x0001e82e980d7980 */ /* 0x002f28000c101900 */
[----:B------:R-:W4:Y:S04]  /*25570*/  LD.E.64 R10, desc[UR46][R152.64+0xa8] ;  /* 0x0000a82e980a7980 */ /* 0x000f28000c101b00 */
[----:B---3--:R0:W-:Y:S04]  /*25580*/  ST.E desc[UR46][R4.64], R15 ;  /* 0x0000000f04007985 */ /* 0x0081e8000c10192e */
[----:B------:R-:W3:Y:S04]  /*25590*/  LD.E R21, desc[UR46][R6.64] ;  /* 0x0000002e06157980 */ /* 0x000ee8000c101900 */
[----:B---3--:R1:W-:Y:S04]  /*255a0*/  ST.E desc[UR46][R6.64], R21 ;  /* 0x0000001506007985 */ /* 0x0083e8000c10192e */
[----:B------:R-:W3:Y:S04]  /*255b0*/  LD.E R25, desc[UR46][R8.64] ;  /* 0x0000002e08197980 */ /* 0x000ee8000c101900 */
[----:B---3--:R3:W-:Y:S04]  /*255c0*/  ST.E desc[UR46][R8.64], R25 ;  /* 0x0000001908007985 */ /* 0x0087e8000c10192e */
[----:B------:R-:W5:Y:S04]  /*255d0*/  LD.E R27, desc[UR46][R152.64+0x210] ;  /* 0x0002102e981b7980 */ /* 0x000f68000c101900 */
[----:B------:R-:W4:Y:S04]  /*255e0*/  LD.E R29, desc[UR46][R152.64+0x214] ;  /* 0x0002142e981d7980 */ /* 0x000f28000c101900 */
[----:B------:R-:W4:Y:S04]  /*255f0*/  LD.E R31, desc[UR46][R152.64+0x218] ;  /* 0x0002182e981f7980 */ /* 0x000f28000c101900 */
[----:B------:R-:W4:Y:S04]  /*25600*/  LD.E R33, desc[UR46][R152.64+0x21c] ;  /* 0x00021c2e98217980 */ /* 0x000f28000c101900 */
[----:B------:R-:W4:Y:S04]  /*25610*/  LD.E R35, desc[UR46][R152.64+0x220] ;  /* 0x0002202e98237980 */ /* 0x000f28000c101900 */
[----:B--2---:R-:W2:Y:S04]  /*25620*/  LD.E R37, desc[UR46][R152.64+0x224] ;  /* 0x0002242e98257980 */ /* 0x004ea8000c101900 */
[----:B0-----:R-:W2:Y:S04]  /*25630*/  LD.E R15, desc[UR46][R152.64+0x228] ;  /* 0x0002282e980f7980 */ /* 0x001ea8000c101900 */
[----:B------:R-:W2:Y:S04]  /*25640*/  LD.E R39, desc[UR46][R152.64+0x22c] ;  /* 0x00022c2e98277980 */ /* 0x000ea8000c101900 */
[----:B-1----:R-:W2:Y:S04]  /*25650*/  LD.E R21, desc[UR46][R152.64+0x230] ;  /* 0x0002302e98157980 */ /* 0x002ea8000c101900 */
[----:B------:R-:W2:Y:S04]  /*25660*/  LD.E R41, desc[UR46][R152.64+0x234] ;  /* 0x0002342e98297980 */ /* 0x000ea8000c101900 */
        /* <DEDUP_REMOVED lines=114> */
[----:B-----5:R-:W-:Y:S04]  /*25d90*/  ST.E desc[UR46][R152.64+0x210], R27 ;  /* 0x0002101b98007985 */ /* 0x020fe8000c10192e */
[----:B----4-:R-:W-:Y:S04]  /*25da0*/  ST.E desc[UR46][R152.64+0x214], R29 ;  /* 0x0002141d98007985 */ /* 0x010fe8000c10192e */
        /* <DEDUP_REMOVED lines=8> */
[----:B---3--:R-:W-:Y:S04]  /*25e30*/  ST.E desc[UR46][R152.64+0x238], R25 ;  /* 0x0002381998007985 */ /* 0x008fe8000c10192e */
        /* <DEDUP_REMOVED lines=1051> */
.L_x_2115:
[----:B------:R-:W-:Y:S05]  /*29ff0*/  BSYNC B0 ;  /* 0x0000000000007941 */ /* 0x000fea0003800000 */
.L_x_2114:
[C---:B------:R-:W-:Y:S01]  /*2a000*/  ISETP.GT.AND P0, PT, R0.reuse, UR49, PT ;  /* 0x0000003100007c0c */ /* 0x040fe2000bf04270 */
[----:B------:R-:W-:-:S12]  /*2a010*/  VIADD R0, R0, 0xffffffff ;  /* 0xffffffff00007836 */ /* 0x000fd80000000000 */
[----:B------:R-:W-:Y:S05]  /*2a020*/  @P0 BRA `(.L_x_2116) ;  /* 0xffffff5400cc0947 */ /* 0x000fea000383ffff */
.L_x_2087:
[----:B------:R-:W-:Y:S05]  /*2a030*/  WARPSYNC.ALL ;  /* 0x0000000000007948 */ /* 0x000fea0003800000 */
[----:B0-----:R-:W2:Y:S04]  /*2a040*/  LDL R7, [R1+0x420] ;  /* 0x0004200001077983 */ /* 0x001ea80000100800 */
[----:B------:R-:W3:Y:S04]  /*2a050*/  LDL R8, [R1+0x424] ;  /* 0x0004240001087983 */ /* 0x000ee80000100800 */
[----:B------:R-:W4:Y:S01]  /*2a060*/  LDL.64 R20, [R1+0xd8] ;  /* 0x0000d80001147983 */ /* 0x000f220000100a00 */
[----:B------:R-:W-:Y:S01]  /*2a070*/  IMAD.MOV.U32 R10, RZ, RZ, -0x800000 ;  /* 0xff800000ff0a7424 */ /* 0x000fe200078e00ff */
[----:B------:R-:W-:Y:S08]  /*2a080*/  BAR.ARV 0x8, 0x100 ;  /* 0x0204000000007b1d */ /* 0x000ff00000002000 */
[----:B------:R-:W-:Y:S06]  /*2a090*/  BAR.SYNC.DEFER_BLOCKING 0xf, 0x100 ;  /* 0x03c4000000007b1d */ /* 0x000fec0000010000 */
[----:B--2---:R-:W0:Y:S02]  /*2a0a0*/  SHFL.BFLY PT, R0, R7, 0x2, 0x1f ;  /* 0x0c401f0007007f89 */ /* 0x004e2400000e0000 */
[----:B0-----:R-:W-:-:S05]  /*2a0b0*/  FADD.FTZ R0, R7, R0 ;  /* 0x0000000007007221 */ /* 0x001fca0000010000 */
[----:B-1----:R-:W0:Y:S02]  /*2a0c0*/  SHFL.BFLY PT, R5, R0, 0x1, 0x1f ;  /* 0x0c201f0000057f89 */ /* 0x002e2400000e0000 */
[----:B0-----:R-:W-:-:S05]  /*2a0d0*/  FADD.FTZ R4, R0, R5 ;  /* 0x0000000500047221 */ /* 0x001fca0000010000 */
[----:B------:R-:W-:Y:S04]  /*2a0e0*/  STL [R1+0x420], R4 ;  /* 0x0004200401007387 */ /* 0x000fe80000100800 */
[----:B------:R-:W2:Y:S04]  /*2a0f0*/  LDL R15, [R1+0x420] ;  /* 0x00042000010f7983 */ /* 0x000ea80000100800 */
[----:B---3--:R-:W0:Y:S02]  /*2a100*/  SHFL.BFLY PT, R5, R8, 0x2, 0x1f ;  /* 0x0c401f0008057f89 */ /* 0x008e2400000e0000 */
[----:B0-----:R-:W-:-:S05]  /*2a110*/  FADD.FTZ R5, R5, R8 ;  /* 0x0000000805057221 */ /* 0x001fca0000010000 */
[----:B------:R-:W0:Y:S02]  /*2a120*/  SHFL.BFLY PT, R6, R5, 0x1, 0x1f ;  /* 0x0c201f0005067f89 */ /* 0x000e2400000e0000 */
[----:B0-----:R-:W-:-:S05]  /*2a130*/  FADD.FTZ R6, R5, R6 ;  /* 0x0000000605067221 */ /* 0x001fca0000010000 */
[----:B------:R-:W-:-:S13]  /*2a140*/  FSETP.NE.FTZ.AND P2, PT, R6, RZ, PT ;  /* 0x000000ff0600720b */ /* 0x000fda0003f55000 */
[----:B------:R-:W3:Y:S04]  /*2a150*/  @P2 LDL R9, [R1+0x430] ;  /* 0x0004300001092983 */ /* 0x000ee80000100800 */
[----:B------:R-:W5:Y:S01]  /*2a160*/  @P2 LDL R12, [R1+0x414] ;  /* 0x00041400010c2983 */ /* 0x000f620000100800 */
[----:B--2---:R-:W-:-:S13]  /*2a170*/  FSETP.NE.FTZ.AND P1, PT, R15, RZ, PT ;  /* 0x000000ff0f00720b */ /* 0x004fda0003f35000 */
[----:B------:R-:W2:Y:S04]  /*2a180*/  @P1 LDL R0, [R1+0x430] ;  /* 0x0004300001001983 */ /* 0x000ea80000100800 */
[----:B------:R-:W4:Y:S01]  /*2a190*/  @P1 LDL R7, [R1+0x410] ;  /* 0x0004100001071983 */ /* 0x000f220000100800 */
[----:B------:R-:W0:Y:S08]  /*2a1a0*/  @P2 MUFU.LG2 R11, R6 ;  /* 0x00000006000b2308 */ /* 0x000e300000000c00 */
[----:B------:R-:W1:Y:S01]  /*2a1b0*/  @P1 MUFU.LG2 R8, R15 ;  /* 0x0000000f00081308 */ /* 0x000e620000000c00 */
[----:B------:R-:W-:-:S02]  /*2a1c0*/  IMAD.MOV.U32 R4, RZ, RZ, -0x800000 ;  /* 0xff800000ff047424 */ /* 0x000fc400078e00ff */
[----:B0-----:R-:W-:Y:S01]  /*2a1d0*/  @P2 FMUL.FTZ R14, R11, 0.69314718246459960938 ;  /* 0x3f3172180b0e2820 */ /* 0x001fe20000410000 */
[----:B-1----:R-:W-:Y:S01]  /*2a1e0*/  @P1 FMUL.FTZ R5, R8, 0.69314718246459960938 ;  /* 0x3f31721808051820 */ /* 0x002fe20000410000 */
[----:B------:R-:W-:Y:S01]  /*2a1f0*/  STL [R1+0x424], R6 ;  /* 0x0004240601007387 */ /* 0x000fe20000100800 */
[----:B---3--:R-:W-:-:S04]  /*2a200*/  @P2 FMUL.FTZ R9, R9, 0.69314718246459960938 ;  /* 0x3f31721809092820 */ /* 0x008fc80000410000 */
[----:B-----5:R-:W-:-:S05]  /*2a210*/  @P2 FFMA.FTZ R10, R9, R12, R14 ;  /* 0x0000000c090a2223 */ /* 0x020fca000001000e */
[----:B------:R-:W-:Y:S01]  /*2a220*/  STL [R1+0x424], R10 ;  /* 0x0004240a01007387 */ /* 0x000fe20000100800 */
[----:B--2---:R-:W-:-:S04]  /*2a230*/  @P1 FMUL.FTZ R0, R0, 0.69314718246459960938 ;  /* 0x3f31721800001820 */ /* 0x004fc80000410000 */
[----:B----4-:R-:W-:Y:S02]  /*2a240*/  @P1 FFMA.FTZ R4, R0, R7, R5 ;  /* 0x0000000700041223 */ /* 0x010fe40000010005 */
[----:B------:R-:W2:Y:S04]  /*2a250*/  LDL R5, [R1+0x1e8] ;  /* 0x0001e80001057983 */ /* 0x000ea80000100800 */
[----:B------:R0:W-:Y:S04]  /*2a260*/  STL [R1+0x420], R4 ;  /* 0x0004200401007387 */ /* 0x0001e80000100800 */
[----:B------:R-:W3:Y:S02]  /*2a270*/  LD.E R0, desc[UR46][R20.64+0x4] ;  /* 0x0000042e14007980 */ /* 0x000ee4000c101900 */
[----:B---3--:R-:W-:-:S13]  /*2a280*/  ISETP.NE.AND P0, PT, R0, RZ, PT ;  /* 0x000000ff0000720c */ /* 0x008fda0003f05270 */
[----:B------:R-:W3:Y:S04]  /*2a290*/  @!P0 LDL.64 R12, [R1+0xe0] ;  /* 0x0000e000010c8983 */ /* 0x000ee80000100a00 */
[----:B------:R-:W2:Y:S01]  /*2a2a0*/  @!P0 LD.E R8, desc[UR46][R20.64] ;  /* 0x0000002e14088980 */ /* 0x000ea2000c101900 */
[----:B------:R-:W-:-:S06]  /*2a2b0*/  IMAD.MOV.U32 R0, RZ, RZ, RZ ;  /* 0x000000ffff007224 */ /* 0x000fcc00078e00ff */
[----:B------:R-:W1:Y:S01]  /*2a2c0*/  @P1 MUFU.RCP R0, R15 ;  /* 0x0000000f00001308 */ /* 0x000e620000001000 */
[----:B---3--:R-:W3:Y:S01]  /*2a2d0*/  @!P0 LD.E.64 R12, desc[UR46][R12.64] ;  /* 0x0000002e0c0c8980 */ /* 0x008ee2000c101b00 */
[----:B--2---:R-:W-:-:S04]  /*2a2e0*/  @!P0 IMAD R8, R5, 0x40, R8 ;  /* 0x0000004005088824 */ /* 0x004fc800078e0208 */
[----:B---3--:R-:W-:-:S05]  /*2a2f0*/  @!P0 IMAD.WIDE R8, R8, 0x4, R12 ;  /* 0x0000000408088825 */ /* 0x008fca00078e020c */
[----:B-1----:R1:W-:Y:S04]  /*2a300*/  @!P0 ST.E desc[UR46][R8.64], R0 ;  /* 0x0000000008008985 */ /* 0x0023e8000c10192e */
[----:B------:R-:W0:Y:S04]  /*2a310*/  @!P0 LDL.64 R20, [R1+0xd8] ;  /* 0x0000d80001148983 */ /* 0x000e280000100a00 */
[----:B0-----:R-:W2:Y:S02]  /*2a320*/  @!P0 LD.E R4, desc[UR46][R20.64+0x4] ;  /* 0x0000042e14048980 */ /* 0x001ea4000c101900 */
[----:B--2---:R-:W-:-:S13]  /*2a330*/  @!P0 ISETP.NE.AND P0, PT, R4, RZ, PT ;  /* 0x000000ff0400820c */ /* 0x004fda0003f05270 */
[----:B------:R-:W2:Y:S04]  /*2a340*/  @!P0 LDL.64 R10, [R1+0xe0] ;  /* 0x0000e000010a8983 */ /* 0x000ea80000100a00 */
[----:B------:R-:W3:Y:S01]  /*2a350*/  @!P0 LD.E R4, desc[UR46][R20.64] ;  /* 0x0000002e14048980 */ /* 0x000ee2000c101900 */
[----:B------:R-:W-:-:S06]  /*2a360*/  IMAD.MOV.U32 R138, RZ, RZ, RZ ;  /* 0x000000ffff8a7224 */ /* 0x000fcc00078e00ff */
[----:B------:R-:W0:Y:S01]  /*2a370*/  @P2 MUFU.RCP R138, R6 ;  /* 0x00000006008a2308 */ /* 0x000e220000001000 */
[----:B--2---:R-:W2:Y:S01]  /*2a380*/  @!P0 LD.E.64 R10, desc[UR46][R10.64] ;  /* 0x0000002e0a0a8980 */ /* 0x004ea2000c101b00 */
[----:B---3--:R-:W-:-:S04]  /*2a390*/  @!P0 IMAD R4, R5, 0x40, R4 ;  /* 0x0000004005048824 */ /* 0x008fc800078e0204 */
[----:B------:R-:W-:-:S04]  /*2a3a0*/  @!P0 VIADD R4, R4, 0x8 ;  /* 0x0000000804048836 */ /* 0x000fc80000000000 */
[----:B--2---:R-:W-:-:S05]  /*2a3b0*/  @!P0 IMAD.WIDE R12, R4, 0x4, R10 ;  /* 0x00000004040c8825 */ /* 0x004fca00078e020a */
[----:B0-----:R0:W-:Y:S04]  /*2a3c0*/  @!P0 ST.E desc[UR46][R12.64], R138 ;  /* 0x0000008a0c008985 */ /* 0x0011e8000c10192e */
[----:B------:R-:W2:Y:S04]  /*2a3d0*/  LDL R142, [R1+0x1e8] ;  /* 0x0001e800018e7983 */ /* 0x000ea80000100800 */
[----:B------:R-:W3:Y:S04]  /*2a3e0*/  LDL.64 R4, [R1+0x210] ;  /* 0x0002100001047983 */ /* 0x000ee80000100a00 */
[----:B------:R-:W4:Y:S04]  /*2a3f0*/  LDL.64 R6, [R1+0x230] ;  /* 0x0002300001067983 */ /* 0x000f280000100a00 */
        /* <DEDUP_REMOVED lines=55> */
[----:B0-----:R-:W5:Y:S04]  /*2a770*/  LDL.64 R12, [R1+0x388] ;  /* 0x00038800010c7983 */ /* 0x001f680000100a00 */
[----:B------:R-:W5:Y:S04]  /*2a780*/  LDL.64 R10, [R1+0x398] ;  /* 0x00039800010a7983 */ /* 0x000f680000100a00 */
[----:B------:R-:W5:Y:S04]  /*2a790*/  LDL.64 R122, [R1+0x3a8] ;  /* 0x0003a800017a7983 */ /* 0x000f680000100a00 */
[----:B------:R-:W5:Y:S04]  /*2a7a0*/  LDL.64 R124, [R1+0x3b8] ;  /* 0x0003b800017c7983 */ /* 0x000f680000100a00 */
[----:B------:R-:W5:Y:S04]  /*2a7b0*/  LDL.64 R126, [R1+0x3c8] ;  /* 0x0003c800017e7983 */ /* 0x000f680000100a00 */
[----:B------:R-:W5:Y:S04]  /*2a7c0*/  LDL.64 R128, [R1+0x3d8] ;  /* 0x0003d80001807983 */ /* 0x000f680000100a00 */
[----:B------:R-:W5:Y:S04]  /*2a7d0*/  LDL.64 R130, [R1+0x3e8] ;  /* 0x0003e80001827983 */ /* 0x000f680000100a00 */
[----:B------:R-:W5:Y:S04]  /*2a7e0*/  LDL R141, [R1+0x1f0] ;  /* 0x0001f000018d7983 */ /* 0x000f680000100800 */
[----:B------:R-:W5:Y:S01]  /*2a7f0*/  LDL R139, [R1+0x1f4] ;  /* 0x0001f400018b7983 */ /* 0x000f620000100800 */
[----:B--2---:R-:W-:-:S05]  /*2a800*/  VIADD R142, R142, 0x1 ;  /* 0x000000018e8e7836 */ /* 0x004fca0000000000 */
[----:B------:R-:W-:-:S13]  /*2a810*/  ISETP.NE.AND P0, PT, R142, 0x2, PT ;  /* 0x000000028e00780c */ /* 0x000fda0003f05270 */
[----:B------:R-:W2:Y:S01]  /*2a820*/  @!P0 LDL R140, [R1+0x1ec] ;  /* 0x0001ec00018c8983 */ /* 0x000ea20000100800 */
[-C--:B---3--:R-:W-:Y:S01]  /*2a830*/  FMUL.FTZ R5, R5, R0.reuse ;  /* 0x0000000005057220 */ /* 0x088fe20000410000 */
[-C--:B------:R-:W-:Y:S01]  /*2a840*/  FMUL.FTZ R4, R4, R0.reuse ;  /* 0x0000000004047220 */ /* 0x080fe20000410000 */
[-C--:B----4-:R-:W-:Y:S01]  /*2a850*/  FMUL.FTZ R7, R7, R0.reuse ;  /* 0x0000000007077220 */ /* 0x090fe20000410000 */
[-C--:B------:R-:W-:Y:S01]  /*2a860*/  FMUL.FTZ R6, R6, R0.reuse ;  /* 0x0000000006067220 */ /* 0x080fe20000410000 */
[-C--:B-----5:R-:W-:Y:S01]  /*2a870*/  FMUL.FTZ R133, R133, R0.reuse ;  /* 0x0000000085857220 */ /* 0x0a0fe20000410000 */
[----:B------:R-:W-:Y:S01]  /*2a880*/  FMUL.FTZ R132, R132, R0 ;  /* 0x0000000084847220 */ /* 0x000fe20000410000 */
[----:B------:R0:W-:Y:S01]  /*2a890*/  STL.64 [R1+0x210], R4 ;  /* 0x0002100401007387 */ /* 0x0001e20000100a00 */
[-C--:B------:R-:W-:Y:S01]  /*2a8a0*/  FMUL.FTZ R137, R137, R138.reuse ;  /* 0x0000008a89897220 */ /* 0x080fe20000410000 */
[----:B------:R-:W-:Y:S01]  /*2a8b0*/  FMUL.FTZ R136, R136, R138 ;  /* 0x0000008a88887220 */ /* 0x000fe20000410000 */
[-C--:B------:R-:W-:Y:S01]  /*2a8c0*/  FMUL.FTZ R135, R135, R0.reuse ;  /* 0x0000000087877220 */ /* 0x080fe20000410000 */
[----:B------:R1:W-:Y:S01]  /*2a8d0*/  STL.64 [R1+0x230], R6 ;  /* 0x0002300601007387 */ /* 0x0003e20000100a00 */
        /* <DEDUP_REMOVED lines=119> */
[----:B0-----:R-:W-:-:S02]  /*2b050*/  VIADD R4, R141, 0x1 ;  /* 0x000000018d047836 */ /* 0x001fc40000000000 */
[----:B-1----:R-:W-:Y:S01]  /*2b060*/  VIADD R6, R139, 0x1 ;  /* 0x000000018b067836 */ /* 0x002fe20000000000 */
[----:B------:R0:W-:Y:S04]  /*2b070*/  STL [R1+0x1e8], R142 ;  /* 0x0001e88e01007387 */ /* 0x0001e80000100800 */
        /* <DEDUP_REMOVED lines=11> */
[----:B------:R0:W-:Y:S01]  /*2b130*/  STL.64 [R1+0x2b0], R106 ;  /* 0x0002b06a01007387 */ /* 0x0001e20000100a00 */
[----:B--2---:R-:W-:-:S03]  /*2b140*/  @!P0 LOP3.LUT R140, R140, 0x1, RZ, 0x3c, !PT ;  /* 0x000000018c8c8812 */ /* 0x004fc600078e3cff */
        /* <DEDUP_REMOVED lines=51> */
[----:B------:R0:W-:Y:S04]  /*2b480*/  @!P0 STL [R1+0x1ec], R140 ;  /* 0x0001ec8c01008387 */ /* 0x0001e80000100800 */
[----:B------:R0:W-:Y:S04]  /*2b490*/  STL [R1+0x1f4], R6 ;  /* 0x0001f40601007387 */ /* 0x0001e80000100800 */
[----:B------:R0:W-:Y:S01]  /*2b4a0*/  @!P0 STL [R1+0x1e8], RZ ;  /* 0x0001e8ff01008387 */ /* 0x0001e20000100800 */
[----:B------:R-:W-:Y:S01]  /*2b4b0*/  IMAD.MOV.U32 R0, RZ, RZ, 0x1 ;  /* 0x00000001ff007424 */ /* 0x000fe200078e00ff */
[----:B------:R-:W-:Y:S06]  /*2b4c0*/  BAR.ARV 0xe, 0x100 ;  /* 0x0384000000007b1d */ /* 0x000fec0000002000 */
.L_x_2009:
[----:B------:R-:W2:Y:S08]  /*2b4d0*/  S2UR UR4, SR_CgaCtaId ;  /* 0x00000000000479c3 */ /* 0x000eb00000008800 */
[----:B------:R-:W-:Y:S01]  /*2b4e0*/  BAR.SYNC.DEFER_BLOCKING 0x5, 0x180 ;  /* 0x0146000000007b1d */ /* 0x000fe20000010000 */
[----:B------:R-:W-:-:S04]  /*2b4f0*/  PRMT R0, R0, 0x9910, RZ ;  /* 0x0000991000007816 */ /* 0x000fc800000000ff */
[----:B------:R-:W-:Y:S01]  /*2b500*/  ISETP.NE.AND P0, PT, R0, RZ, PT ;  /* 0x000000ff0000720c */ /* 0x000fe20003f05270 */
[----:B------:R-:W-:Y:S01]  /*2b510*/  UMOV UR39, 0x400 ;  /* 0x0000040000277882 */ /* 0x000fe20000000000 */
[----:B------:R-:W-:Y:S01]  /*2b520*/  BSSY B0, `(.L_x_2117) ;  /* 0x00002a7000007945 */ /* 0x000fe20003800000 */
[----:B--2---:R-:W-:-:S09]  /*2b530*/  ULEA UR39, UR4, UR39, 0x18 ;  /* 0x0000002704277291 */ /* 0x004fd2000f8ec03f */
[----:B01----:R-:W0:Y:S02]  /*2b540*/  LDS R4, [UR39+0x388d0] ;  /* 0x0388d027ff047984 */ /* 0x003e240008000800 */
[----:B0-----:R-:W-:Y:S01]  /*2b550*/  R2UR UR4, R4 ;  /* 0x00000000040472ca */ /* 0x001fe200000e0000 */
[----:B------:R-:W-:Y:S06]  /*2b560*/  BAR.ARV 0x4, 0x180 ;  /* 0x0106000000007b1d */ /* 0x000fec0000002000 */
[----:B------:R-:W-:Y:S08]  /*2b570*/  @!P0 BRA `(.L_x_2118) ;  /* 0x0000001c00788947 */ /* 0x000ff00003800000 */
[----:B------:R-:W2:Y:S04]  /*2b580*/  LDL.128 R136, [R1+0x200] ;  /* 0x0002000001887983 */ /* 0x000ea80000100c00 */
[----:B------:R-:W3:Y:S04]  /*2b590*/  LDL.128 R128, [R1+0x220] ;  /* 0x0002200001807983 */ /* 0x000ee80000100c00 */
[----:B------:R-:W4:Y:S04]  /*2b5a0*/  LDL.128 R132, [R1+0x210] ;  /* 0x0002100001847983 */ /* 0x000f280000100c00 */
[----:B------:R-:W5:Y:S04]  /*2b5b0*/  LDL.128 R120, [R1+0x240] ;  /* 0x0002400001787983 */ /* 0x000f680000100c00 */
        /* <DEDUP_REMOVED lines=27> */
[----:B------:R-:W5:Y:S01]  /*2b770*/  LDL.128 R4, [R1+0x3f0] ;  /* 0x0003f00001047983 */ /* 0x000f620000100c00 */
[----:B------:R-:W-:-:S02]  /*2b780*/  IADD3 R173, P4, R22, 0x2020, RZ ;  /* 0x0000202016ad7810 */ /* 0x000fc40007f9e0ff */
[----:B------:R-:W-:Y:S02]  /*2b790*/  IADD3 R211, P6, R22, 0x40, RZ ;  /* 0x0000004016d37810 */ /* 0x000fe40007fde0ff */
[----:B------:R-:W-:Y:S02]  /*2b7a0*/  LOP3.LUT R172, R173, 0x380, RZ, 0xc0, !PT ;  /* 0x00000380adac7812 */ /* 0x000fe400078ec0ff */
[----:B------:R-:W-:Y:S02]  /*2b7b0*/  LOP3.LUT R210, R211, 0x380, RZ, 0xc0, !PT ;  /* 0x00000380d3d27812 */ /* 0x000fe400078ec0ff */
[----:B------:R-:W-:Y:S02]  /*2b7c0*/  SHF.R.U64 R172, R172, 0x3, RZ ;  /* 0x00000003acac7819 */ /* 0x000fe400000012ff */
[----:B------:R-:W-:Y:S02]  /*2b7d0*/  IADD3 R168, P5, R22, 0x60, RZ ;  /* 0x0000006016a87810 */ /* 0x000fe40007fbe0ff */
[----:B------:R-:W-:-:S02]  /*2b7e0*/  SHF.R.U64 R210, R210, 0x3, RZ ;  /* 0x00000003d2d27819 */ /* 0x000fc400000012ff */
[----:B------:R-:W-:Y:S01]  /*2b7f0*/  LOP3.LUT R172, R172, R173, RZ, 0x3c, !PT ;  /* 0x000000adacac7212 */ /* 0x000fe200078e3cff */
[--C-:B------:R-:W-:Y:S01]  /*2b800*/  IMAD.X R173, RZ, RZ, R23.reuse, P4 ;  /* 0x000000ffffad7224 */ /* 0x100fe200020e0617 */
[----:B------:R-:W-:Y:S02]  /*2b810*/  LOP3.LUT R0, R168, 0x380, RZ, 0xc0, !PT ;  /* 0x00000380a8007812 */ /* 0x000fe400078ec0ff */
[C---:B------:R-:W-:Y:S02]  /*2b820*/  IADD3 R155, P1, R22.reuse, 0x20, RZ ;  /* 0x00000020169b7810 */ /* 0x040fe40007f3e0ff */
[----:B------:R-:W-:Y:S02]  /*2b830*/  IADD3 R179, P4, R22, 0x6000, RZ ;  /* 0x0000600016b37810 */ /* 0x000fe40007f9e0ff */
[----:B------:R-:W-:Y:S01]  /*2b840*/  LOP3.LUT R210, R210, R211, RZ, 0x3c, !PT ;  /* 0x000000d3d2d27212 */ /* 0x000fe200078e3cff */
[----:B------:R-:W-:Y:S01]  /*2b850*/  IMAD.X R211, RZ, RZ, R23, P6 ;  /* 0x000000ffffd37224 */ /* 0x000fe200030e0617 */
[----:B------:R-:W-:-:S02]  /*2b860*/  SHF.R.U64 R169, R0, 0x3, RZ ;  /* 0x0000000300a97819 */ /* 0x000fc400000012ff */
[----:B------:R-:W-:Y:S02]  /*2b870*/  IADD3 R203, P6, R22, 0x4020, RZ ;  /* 0x0000402016cb7810 */ /* 0x000fe40007fde0ff */
[----:B------:R-:W-:Y:S02]  /*2b880*/  LOP3.LUT R154, R155, 0x380, RZ, 0xc0, !PT ;  /* 0x000003809b9a7812 */ /* 0x000fe400078ec0ff */
[----:B------:R-:W-:Y:S02]  /*2b890*/  LOP3.LUT R178, R179, 0x380, RZ, 0xc0, !PT ;  /* 0x00000380b3b27812 */ /* 0x000fe400078ec0ff */
[----:B------:R-:W-:Y:S01]  /*2b8a0*/  LOP3.LUT R168, R169, R168, RZ, 0x3c, !PT ;  /* 0x000000a8a9a87212 */ /* 0x000fe200078e3cff */
[----:B------:R-:W-:Y:S01]  /*2b8b0*/  IMAD.X R169, RZ, RZ, R23, P5 ;  /* 0x000000ffffa97224 */ /* 0x000fe200028e0617 */
[----:B------:R-:W-:Y:S02]  /*2b8c0*/  LOP3.LUT R202, R203, 0x380, RZ, 0xc0, !PT ;  /* 0x00000380cbca7812 */ /* 0x000fe400078ec0ff */
[----:B------:R-:W-:-:S02]  /*2b8d0*/  SHF.R.U64 R154, R154, 0x3, RZ ;  /* 0x000000039a9a7819 */ /* 0x000fc400000012ff */
[----:B------:R-:W-:Y:S02]  /*2b8e0*/  SHF.R.U64 R178, R178, 0x3, RZ ;  /* 0x00000003b2b27819 */ /* 0x000fe400000012ff */
[C---:B------:R-:W-:Y:S02]  /*2b8f0*/  IADD3 R183, P5, R22.reuse, 0x4040, RZ ;  /* 0x0000404016b77810 */ /* 0x040fe40007fbe0ff */
[----:B------:R-:W-:Y:S02]  /*2b900*/  IADD3 R208, P0, R22, 0x2000, RZ ;  /* 0x0000200016d07810 */ /* 0x000fe40007f1e0ff */
[----:B------:R-:W-:Y:S02]  /*2b910*/  SHF.R.U64 R202, R202, 0x3, RZ ;  /* 0x00000003caca7819 */ /* 0x000fe400000012ff */
[----:B------:R-:W-:Y:S01]  /*2b920*/  LOP3.LUT R154, R154, R155, RZ, 0x3c, !PT ;  /* 0x0000009b9a9a7212 */ /* 0x000fe200078e3cff */
[----:B------:R-:W-:Y:S01]  /*2b930*/  IMAD.X R155, RZ, RZ, R23, P1 ;  /* 0x000000ffff9b7224 */ /* 0x000fe200008e0617 */
[----:B------:R-:W-:-:S02]  /*2b940*/  IADD3 R207, P3, R22, 0x2040, RZ ;  /* 0x0000204016cf7810 */ /* 0x000fc40007f7e0ff */
[----:B------:R-:W-:Y:S01]  /*2b950*/  LOP3.LUT R178, R178, R179, RZ, 0x3c, !PT ;  /* 0x000000b3b2b27212 */ /* 0x000fe200078e3cff */
[----:B------:R-:W-:Y:S01]  /*2b960*/  IMAD.X R179, RZ, RZ, R23, P4 ;  /* 0x000000ffffb37224 */ /* 0x000fe200020e0617 */
[----:B------:R-:W-:Y:S02]  /*2b970*/  IADD3 R205, P2, R22, 0x2060, RZ ;  /* 0x0000206016cd7810 */ /* 0x000fe40007f5e0ff */
[----:B------:R-:W-:Y:S02]  /*2b980*/  LOP3.LUT R182, R183, 0x380, RZ, 0xc0, !PT ;  /* 0x00000380b7b67812 */ /* 0x000fe400078ec0ff */
[----:B------:R-:W-:Y:S02]  /*2b990*/  LOP3.LUT R20, R208, 0x380, RZ, 0xc0, !PT ;  /* 0x00000380d0147812 */ /* 0x000fe400078ec0ff */
[----:B------:R-:W-:Y:S02]  /*2b9a0*/  IADD3 R201, P1, R22, 0x4000, RZ ;  /* 0x0000400016c97810 */ /* 0x000fe40007f3e0ff */
[----:B------:R-:W-:-:S02]  /*2b9b0*/  IADD3 R145, P4, R156, 0x4000, RZ ;  /* 0x000040009c917810 */ /* 0x000fc40007f9e0ff */
[----:B------:R-:W-:Y:S01]  /*2b9c0*/  LOP3.LUT R202, R202, R203, RZ, 0x3c, !PT ;  /* 0x000000cbcaca7212 */ /* 0x000fe200078e3cff */
[----:B------:R-:W-:Y:S01]  /*2b9d0*/  IMAD.X R203, RZ, RZ, R23, P6 ;  /* 0x000000ffffcb7224 */ /* 0x000fe200030e0617 */
[----:B------:R-:W-:Y:S02]  /*2b9e0*/  LOP3.LUT R206, R207, 0x380, RZ, 0xc0, !PT ;  /* 0x00000380cfce7812 */ /* 0x000fe400078ec0ff */
[----:B------:R-:W-:Y:S02]  /*2b9f0*/  LOP3.LUT R204, R205, 0x380, RZ, 0xc0, !PT ;  /* 0x00000380cdcc7812 */ /* 0x000fe400078ec0ff */
[----:B------:R-:W-:Y:S02]  /*2ba00*/  SHF.R.U64 R182, R182, 0x3, RZ ;  /* 0x00000003b6b67819 */ /* 0x000fe400000012ff */
[----:B------:R-:W-:Y:S02]  /*2ba10*/  IADD3 R21, P6, R156, 0x1000, RZ ;  /* 0x000010009c157810 */ /* 0x000fe40007fde0ff */
[----:B------:R-:W-:-:S02]  /*2ba20*/  SHF.R.U64 R209, R20, 0x3, RZ ;  /* 0x0000000314d17819 */ /* 0x000fc400000012ff */
[----:B------:R-:W-:Y:S02]  /*2ba30*/  LOP3.LUT R200, R201, 0x380, RZ, 0xc0, !PT ;  /* 0x00000380c9c87812 */ /* 0x000fe400078ec0ff */
[----:B------:R-:W-:Y:S02]  /*2ba40*/  LOP3.LUT R144, R145, 0x380, RZ, 0xc0, !PT ;  /* 0x0000038091907812 */ /* 0x000fe400078ec0ff */
[----:B------:R-:W-:Y:S02]  /*2ba50*/  SHF.R.U64 R206, R206, 0x3, RZ ;  /* 0x00000003cece7819 */ /* 0x000fe400000012ff */
[----:B------:R-:W-:Y:S02]  /*2ba60*/  SHF.R.U64 R204, R204, 0x3, RZ ;  /* 0x00000003cccc7819 */ /* 0x000fe400000012ff */
[----:B------:R-:W-:Y:S01]  /*2ba70*/  LOP3.LUT R182, R182, R183, RZ, 0x3c, !PT ;  /* 0x000000b7b6b67212 */ /* 0x000fe200078e3cff */
[----:B------:R-:W-:Y:S01]  /*2ba80*/  IMAD.X R183, RZ, RZ, R23, P5 ;  /* 0x000000ffffb77224 */ /* 0x000fe200028e0617 */
[----:B------:R-:W-:-:S02]  /*2ba90*/  LOP3.LUT R20, R21, 0x380, RZ, 0xc0, !PT ;  /* 0x0000038015147812 */ /* 0x000fc400078ec0ff */
[----:B------:R-:W-:Y:S01]  /*2baa0*/  LOP3.LUT R208, R209, R208, RZ, 0x3c, !PT ;  /* 0x000000d0d1d07212 */ /* 0x000fe200078e3cff */
[--C-:B------:R-:W-:Y:S01]  /*2bab0*/  IMAD.X R209, RZ, RZ, R23.reuse, P0 ;  /* 0x000000ffffd17224 */ /* 0x100fe200000e0617 */
[----:B------:R-:W-:Y:S02]  /*2bac0*/  SHF.R.U64 R200, R200, 0x3, RZ ;  /* 0x00000003c8c87819 */ /* 0x000fe400000012ff */
[----:B------:R-:W-:Y:S02]  /*2bad0*/  SHF.R.U64 R144, R144, 0x3, RZ ;  /* 0x0000000390907819 */ /* 0x000fe400000012ff */
[----:B------:R-:W-:Y:S02]  /*2bae0*/  IADD3 R141, P5, R156, 0x2000, RZ ;  /* 0x000020009c8d7810 */ /* 0x000fe40007fbe0ff */
[----:B------:R-:W-:Y:S01]  /*2baf0*/  LOP3.LUT R206, R206, R207, RZ, 0x3c, !PT ;  /* 0x000000cfcece7212 */ /* 0x000fe200078e3cff */
[----:B------:R-:W-:Y:S01]  /*2bb00*/  IMAD.X R207, RZ, RZ, R23, P3 ;  /* 0x000000ffffcf7224 */ /* 0x000fe200018e0617 */
[----:B------:R-:W-:-:S02]  /*2bb10*/  IADD3 R181, P0, R22, 0x4060, RZ ;  /* 0x0000406016b57810 */ /* 0x000fc40007f1e0ff */
[----:B------:R-:W-:Y:S01]  /*2bb20*/  LOP3.LUT R204, R204, R205, RZ, 0x3c, !PT ;  /* 0x000000cdcccc7212 */ /* 0x000fe200078e3cff */
[--C-:B------:R-:W-:Y:S01]  /*2bb30*/  IMAD.X R205, RZ, RZ, R23.reuse, P2 ;  /* 0x000000ffffcd7224 */ /* 0x100fe200010e0617 */
[----:B------:R-:W-:Y:S02]  /*2bb40*/  SHF.R.U64 R20, R20, 0x3, RZ ;  /* 0x0000000314147819 */ /* 0x000fe400000012ff */
[----:B------:R-:W-:Y:S01]  /*2bb50*/  LOP3.LUT R200, R200, R201, RZ, 0x3c, !PT ;  /* 0x000000c9c8c87212 */ /* 0x000fe200078e3cff */
[----:B------:R-:W-:Y:S01]  /*2bb60*/  IMAD.X R201, RZ, RZ, R23, P1 ;  /* 0x000000ffffc97224 */ /* 0x000fe200008e0617 */
[----:B------:R-:W-:Y:S02]  /*2bb70*/  IADD3 R177, P3, R22, 0x6020, RZ ;  /* 0x0000602016b17810 */ /* 0x000fe40007f7e0ff */
[----:B------:R-:W-:Y:S02]  /*2bb80*/  LOP3.LUT R144, R144, R145, RZ, 0x3c, !PT ;  /* 0x0000009190907212 */ /* 0x000fe400078e3cff */
[----:B------:R-:W-:Y:S01]  /*2bb90*/  IADD3 R175, P2, R22, 0x6040, RZ ;  /* 0x0000604016af7810 */ /* 0x000fe20007f5e0ff */
[----:B------:R-:W0:Y:S01]  /*2bba0*/  SHFL.IDX PT, R145, R193, RZ, 0x1f ;  /* 0x00001fffc1917589 */ /* 0x000e2200000e0000 */
[----:B------:R-:W-:-:S02]  /*2bbb0*/  LOP3.LUT R140, R141, 0x380, RZ, 0xc0, !PT ;  /* 0x000003808d8c7812 */ /* 0x000fc400078ec0ff */
[----:B------:R-:W-:Y:S02]  /*2bbc0*/  LOP3.LUT R180, R181, 0x380, RZ, 0xc0, !PT ;  /* 0x00000380b5b47812 */ /* 0x000fe400078ec0ff */
[----:B------:R-:W-:Y:S02]  /*2bbd0*/  IADD3 R171, P1, R22, 0x6060, RZ ;  /* 0x0000606016ab7810 */ /* 0x000fe40007f3e0ff */
[----:B------:R-:W-:Y:S02]  /*2bbe0*/  LOP3.LUT R20, R20, R21, RZ, 0x3c, !PT ;  /* 0x0000001514147212 */ /* 0x000fe400078e3cff */
[----:B------:R-:W-:Y:S02]  /*2bbf0*/  LOP3.LUT R176, R177, 0x380, RZ, 0xc0, !PT ;  /* 0x00000380b1b07812 */ /* 0x000fe400078ec0ff */
[----:B------:R-:W-:Y:S02]  /*2bc00*/  LOP3.LUT R21, R22, 0x380, RZ, 0xc0, !PT ;  /* 0x0000038016157812 */ /* 0x000fe400078ec0ff */
[----:B------:R-:W-:-:S02]  /*2bc10*/  LOP3.LUT R174, R175, 0x380, RZ, 0xc0, !PT ;  /* 0x00000380afae7812 */ /* 0x000fc400078ec0ff */
[----:B------:R-:W-:Y:S02]  /*2bc20*/  SHF.R.U64 R140, R140, 0x3, RZ ;  /* 0x000000038c8c7819 */ /* 0x000fe400000012ff */
[----:B------:R-:W-:Y:S02]  /*2bc30*/  SHF.R.U64 R180, R180, 0x3, RZ ;  /* 0x00000003b4b47819 */ /* 0x000fe400000012ff */
[----:B------:R-:W-:Y:S02]  /*2bc40*/  LOP3.LUT R170, R171, 0x380, RZ, 0xc0, !PT ;  /* 0x00000380abaa7812 */ /* 0x000fe400078ec0ff */
[----:B------:R-:W-:Y:S02]  /*2bc50*/  SHF.R.U64 R176, R176, 0x3, RZ ;  /* 0x00000003b0b07819 */ /* 0x000fe400000012ff */
[----:B------:R-:W-:Y:S02]  /*2bc60*/  SHF.R.U64 R21, R21, 0x3, RZ ;  /* 0x0000000315157819 */ /* 0x000fe400000012ff */
[----:B------:R-:W-:-:S02]  /*2bc70*/  SHF.R.U64 R174, R174, 0x3, RZ ;  /* 0x00000003aeae7819 */ /* 0x000fc400000012ff */
[----:B------:R-:W-:Y:S02]  /*2bc80*/  LOP3.LUT R140, R140, R141, RZ, 0x3c, !PT ;  /* 0x0000008d8c8c7212 */ /* 0x000fe400078e3cff */
[----:B------:R-:W-:Y:S01]  /*2bc90*/  LOP3.LUT R180, R180, R181, RZ, 0x3c, !PT ;  /* 0x000000b5b4b47212 */ /* 0x000fe200078e3cff */
[--C-:B------:R-:W-:Y:S01]  /*2bca0*/  IMAD.X R181, RZ, RZ, R23.reuse, P0 ;  /* 0x000000ffffb57224 */ /* 0x100fe200000e0617 */
[----:B------:R-:W-:Y:S02]  /*2bcb0*/  SHF.R.U64 R170, R170, 0x3, RZ ;  /* 0x00000003aaaa7819 */ /* 0x000fe400000012ff */
[----:B------:R-:W-:Y:S01]  /*2bcc0*/  MOV R141, R200 ;  /* 0x000000c8008d7202 */ /* 0x000fe20000000f00 */
[--C-:B------:R-:W-:Y:S01]  /*2bcd0*/  IMAD.MOV.U32 R201, RZ, RZ, R23.reuse ;  /* 0x000000ffffc97224 */ /* 0x100fe200078e0017 */
[----:B------:R-:W-:Y:S01]  /*2bce0*/  LOP3.LUT R176, R176, R177, RZ, 0x3c, !PT ;  /* 0x000000b1b0b07212 */ /* 0x000fe200078e3cff */
[----:B------:R-:W-:Y:S01]  /*2bcf0*/  IMAD.X R177, RZ, RZ, R23, P3 ;  /* 0x000000ffffb17224 */ /* 0x000fe200018e0617 */
[----:B------:R-:W-:-:S02]  /*2bd00*/  IADD3 R143, P0, R156, 0x3000, RZ ;  /* 0x000030009c8f7810 */ /* 0x000fc40007f1e0ff */
[----:B------:R-:W-:Y:S02]  /*2bd10*/  LOP3.LUT R200, R21, R22, RZ, 0x3c, !PT ;  /* 0x0000001615c87212 */ /* 0x000fe400078e3cff */
[----:B------:R-:W-:Y:S01]  /*2bd20*/  LOP3.LUT R174, R174, R175, RZ, 0x3c, !PT ;  /* 0x000000afaeae7212 */ /* 0x000fe200078e3cff */
[--C-:B------:R-:W-:Y:S01]  /*2bd30*/  IMAD.X R175, RZ, RZ, R23.reuse, P2 ;  /* 0x000000ffffaf7224 */ /* 0x100fe200010e0617 */
[----:B------:R-:W-:Y:S01]  /*2bd40*/  LOP3.LUT R170, R170, R171, RZ, 0x3c, !PT ;  /* 0x000000abaaaa7212 */ /* 0x000fe200078e3cff */
[----:B------:R-:W-:Y:S01]  /*2bd50*/  IMAD.X R171, RZ, RZ, R23, P1 ;  /* 0x000000ffffab7224 */ /* 0x000fe200008e0617 */
[C---:B------:R-:W-:Y:S02]  /*2bd60*/  IADD3 R147, P3, R156.reuse, 0x5000, RZ ;  /* 0x000050009c937810 */ /* 0x040fe40007f7e0ff */
[----:B------:R-:W-:Y:S02]  /*2bd70*/  IADD3 R149, P2, R156, 0x6000, RZ ;  /* 0x000060009c957810 */ /* 0x000fe40007f5e0ff */
[----:B------:R-:W-:-:S02]  /*2bd80*/  LOP3.LUT R142, R143, 0x380, RZ, 0xc0, !PT ;  /* 0x000003808f8e7812 */ /* 0x000fc400078ec0ff */
[----:B------:R-:W-:Y:S02]  /*2bd90*/  IADD3 R150, P1, R156, 0x7000, RZ ;  /* 0x000070009c967810 */ /* 0x000fe40007f3e0ff */
[----:B------:R-:W-:Y:S02]  /*2bda0*/  MOV R200, R200 ;  /* 0x000000c800c87202 */ /* 0x000fe40000000f00 */
[----:B------:R-:W-:Y:S02]  /*2bdb0*/  MOV R195, R154 ;  /* 0x0000009a00c37202 */ /* 0x000fe40000000f00 */
[----:B------:R-:W-:Y:S02]  /*2bdc0*/  LOP3.LUT R146, R147, 0x380, RZ, 0xc0, !PT ;  /* 0x0000038093927812 */ /* 0x000fe400078ec0ff */
[----:B------:R-:W-:Y:S02]  /*2bdd0*/  MOV R155, R210 ;  /* 0x000000d2009b7202 */ /* 0x000fe40000000f00 */
[----:B------:R-:W-:-:S02]  /*2bde0*/  LOP3.LUT R148, R149, 0x380, RZ, 0xc0, !PT ;  /* 0x0000038095947812 */ /* 0x000fc400078ec0ff */
[----:B--2---:R-:W-:Y:S02]  /*2bdf0*/  F2FP.BF16.F32.PACK_AB R136, R137, R136 ;  /* 0x000000888988723e */ /* 0x004fe400000010ff */
[----:B------:R-:W-:Y:S02]  /*2be00*/  F2FP.BF16.F32.PACK_AB R137, R139, R138 ;  /* 0x0000008a8b89723e */ /* 0x000fe400000010ff */
[----:B---3--:R-:W-:Y:S02]  /*2be10*/  F2FP.BF16.F32.PACK_AB R128, R129, R128 ;  /* 0x000000808180723e */ /* 0x008fe400000010ff */
[----:B------:R-:W-:Y:S02]  /*2be20*/  F2FP.BF16.F32.PACK_AB R129, R131, R130 ;  /* 0x000000828381723e */ /* 0x000fe400000010ff */
[----:B----4-:R-:W-:Y:S02]  /*2be30*/  F2FP.BF16.F32.PACK_AB R138, R133, R132 ;  /* 0x00000084858a723e */ /* 0x010fe400000010ff */
[----:B------:R-:W-:Y:S01]  /*2be40*/  F2FP.BF16.F32.PACK_AB R139, R135, R134 ;  /* 0x00000086878b723e */ /* 0x000fe200000010ff */
[----:B------:R-:W-:Y:S01]  /*2be50*/  BAR.SYNC.DEFER_BLOCKING 0x1, 0x100 ;  /* 0x0044000000007b1d */ /* 0x000fe20000010000 */
[----:B-----5:R-:W-:-:S02]  /*2be60*/  F2FP.BF16.F32.PACK_AB R120, R121, R120 ;  /* 0x000000787978723e */ /* 0x020fc400000010ff */
        /* <DEDUP_REMOVED lines=8> */
[----:B------:R-:W-:Y:S02]  /*2bef0*/  MOV R168, R168 ;  /* 0x000000a800a87202 */ /* 0x000fe40000000f00 */
[----:B------:R-:W-:Y:S02]  /*2bf00*/  F2FP.BF16.F32.PACK_AB R114, R109, R108 ;  /* 0x0000006c6d72723e */ /* 0x000fe400000010ff */
[----:B------:R-:W-:Y:S02]  /*2bf10*/  F2FP.BF16.F32.PACK_AB R115, R111, R110 ;  /* 0x0000006e6f73723e */ /* 0x000fe400000010ff */
[----:B------:R-:W-:-:S02]  /*2bf20*/  F2FP.BF16.F32.PACK_AB R105, R107, R106 ;  /* 0x0000006a6b69723e */ /* 0x000fc400000010ff */
[----:B------:R-:W-:Y:S01]  /*2bf30*/  F2FP.BF16.F32.PACK_AB R96, R97, R96 ;  /* 0x000000606160723e */ /* 0x000fe200000010ff */
[----:B------:R-:W-:Y:S01]  /*2bf40*/  STSM.16.M88.4 [R200], R136 ;  /* 0x00000088c8007844 */ /* 0x000fe20000000200 */
[----:B------:R-:W-:Y:S02]  /*2bf50*/  SHF.R.U64 R142, R142, 0x3, RZ ;  /* 0x000000038e8e7819 */ /* 0x000fe400000012ff */
[----:B------:R-:W-:Y:S02]  /*2bf60*/  LOP3.LUT R151, R150, 0x380, RZ, 0xc0, !PT ;  /* 0x0000038096977812 */ /* 0x000fe400078ec0ff */
[----:B------:R-:W-:Y:S02]  /*2bf70*/  MOV R169, R208 ;  /* 0x000000d000a97202 */ /* 0x000fe40000000f00 */
[----:B------:R-:W-:Y:S02]  /*2bf80*/  F2FP.BF16.F32.PACK_AB R106, R101, R100 ;  /* 0x00000064656a723e */ /* 0x000fe400000010ff */
[----:B------:R-:W-:-:S02]  /*2bf90*/  F2FP.BF16.F32.PACK_AB R107, R103, R102 ;  /* 0x00000066676b723e */ /* 0x000fc400000010ff */
[----:B------:R-:W-:Y:S02]  /*2bfa0*/  F2FP.BF16.F32.PACK_AB R97, R99, R98 ;  /* 0x000000626361723e */ /* 0x000fe400000010ff */
[----:B------:R-:W-:Y:S01]  /*2bfb0*/  F2FP.BF16.F32.PACK_AB R88, R89, R88 ;  /* 0x000000585958723e */ /* 0x000fe200000010ff */
[----:B------:R-:W-:Y:S01]  /*2bfc0*/  STSM.16.M88.4 [R195], R128 ;  /* 0x00000080c3007844 */ /* 0x000fe20000000200 */
[----:B------:R-:W-:Y:S02]  /*2bfd0*/  MOV R172, R172 ;  /* 0x000000ac00ac7202 */ /* 0x000fe40000000f00 */
[----:B------:R-:W-:Y:S02]  /*2bfe0*/  F2FP.BF16.F32.PACK_AB R98, R93, R92 ;  /* 0x0000005c5d62723e */ /* 0x000fe400000010ff */
[----:B------:R-:W-:Y:S02]  /*2bff0*/  F2FP.BF16.F32.PACK_AB R99, R95, R94 ;  /* 0x0000005e5f63723e */ /* 0x000fe400000010ff */
[----:B------:R-:W-:-:S02]  /*2c000*/  F2FP.BF16.F32.PACK_AB R89, R91, R90 ;  /* 0x0000005a5b59723e */ /* 0x000fc400000010ff */
[----:B------:R-:W-:Y:S01]  /*2c010*/  F2FP.BF16.F32.PACK_AB R80, R81, R80 ;  /* 0x000000505150723e */ /* 0x000fe200000010ff */
[----:B------:R-:W-:Y:S01]  /*2c020*/  STSM.16.M88.4 [R155], R120 ;  /* 0x000000789b007844 */ /* 0x000fe20000000200 */
[----:B------:R-:W-:Y:S02]  /*2c030*/  SHF.R.U64 R146, R146, 0x3, RZ ;  /* 0x0000000392927819 */ /* 0x000fe400000012ff */
[----:B------:R-:W-:Y:S02]  /*2c040*/  MOV R173, R206 ;  /* 0x000000ce00ad7202 */ /* 0x000fe40000000f00 */
[----:B------:R-:W-:Y:S02]  /*2c050*/  F2FP.BF16.F32.PACK_AB R90, R85, R84 ;  /* 0x00000054555a723e */ /* 0x000fe400000010ff */
[----:B------:R-:W-:Y:S02]  /*2c060*/  F2FP.BF16.F32.PACK_AB R91, R87, R86 ;  /* 0x00000056575b723e */ /* 0x000fe400000010ff */
[----:B------:R-:W-:-:S02]  /*2c070*/  F2FP.BF16.F32.PACK_AB R81, R83, R82 ;  /* 0x000000525351723e */ /* 0x000fc400000010ff */
[----:B------:R-:W-:Y:S01]  /*2c080*/  F2FP.BF16.F32.PACK_AB R72, R73, R72 ;  /* 0x000000484948723e */ /* 0x000fe200000010ff */
[----:B------:R-:W-:Y:S01]  /*2c090*/  IMAD.X R21, RZ, RZ, R157, P6 ;  /* 0x000000ffff157224 */ /* 0x000fe200030e069d */
[----:B------:R-:W-:Y:S01]  /*2c0a0*/  SHF.R.U64 R148, R148, 0x3, RZ ;  /* 0x0000000394947819 */ /* 0x000fe200000012ff */
[----:B------:R-:W-:Y:S01]  /*2c0b0*/  STSM.16.M88.4 [R168], R112 ;  /* 0x00000070a8007844 */ /* 0x000fe20000000200 */
[----:B------:R-:W-:Y:S02]  /*2c0c0*/  MOV R0, R204 ;  /* 0x000000cc00007202 */ /* 0x000fe40000000f00 */
[----:B------:R-:W-:Y:S02]  /*2c0d0*/  F2FP.BF16.F32.PACK_AB R82, R77, R76 ;  /* 0x0000004c4d52723e */ /* 0x000fe400000010ff */
[----:B------:R-:W-:Y:S02]  /*2c0e0*/  F2FP.BF16.F32.PACK_AB R83, R79, R78 ;  /* 0x0000004e4f53723e */ /* 0x000fe400000010ff */
[----:B------:R-:W-:-:S02]  /*2c0f0*/  F2FP.BF16.F32.PACK_AB R73, R75, R74 ;  /* 0x0000004a4b49723e */ /* 0x000fc400000010ff */
[----:B------:R-:W-:Y:S01]  /*2c100*/  F2FP.BF16.F32.PACK_AB R64, R65, R64 ;  /* 0x000000404140723e */ /* 0x000fe200000010ff */
[----:B------:R-:W-:Y:S01]  /*2c110*/  STSM.16.M88.4 [R169], R104 ;  /* 0x00000068a9007844 */ /* 0x000fe20000000200 */
[----:B------:R-:W-:Y:S02]  /*2c120*/  LOP3.LUT R142, R142, R143, RZ, 0x3c, !PT ;  /* 0x0000008f8e8e7212 */ /* 0x000fe400078e3cff */
[----:B------:R-:W-:Y:S02]  /*2c130*/  SHF.R.U64 R151, R151, 0x3, RZ ;  /* 0x0000000397977819 */ /* 0x000fe400000012ff */
[----:B------:R-:W-:Y:S02]  /*2c140*/  F2FP.BF16.F32.PACK_AB R74, R69, R68 ;  /* 0x00000044454a723e */ /* 0x000fe400000010ff */
[----:B------:R-:W-:Y:S02]  /*2c150*/  F2FP.BF16.F32.PACK_AB R75, R71, R70 ;  /* 0x00000046474b723e */ /* 0x000fe400000010ff */
[----:B------:R-:W-:-:S02]  /*2c160*/  F2FP.BF16.F32.PACK_AB R65, R67, R66 ;  /* 0x000000424341723e */ /* 0x000fc400000010ff */
[----:B------:R-:W-:Y:S01]  /*2c170*/  F2FP.BF16.F32.PACK_AB R56, R57, R56 ;  /* 0x000000383938723e */ /* 0x000fe200000010ff */
[----:B------:R-:W-:Y:S01]  /*2c180*/  STSM.16.M88.4 [R172], R96 ;  /* 0x00000060ac007844 */ /* 0x000fe20000000200 */
[----:B------:R-:W-:Y:S02]  /*2c190*/  MOV R143, R202 ;  /* 0x000000ca008f7202 */ /* 0x000fe40000000f00 */
[----:B0-----:R-:W-:Y:S02]  /*2c1a0*/  ISETP.NE.AND P6, PT, R145, RZ, PT ;  /* 0x000000ff9100720c */ /* 0x001fe40003fc5270 */
[----:B------:R-:W-:Y:S02]  /*2c1b0*/  F2FP.BF16.F32.PACK_AB R66, R61, R60 ;  /* 0x0000003c3d42723e */ /* 0x000fe400000010ff */
[----:B------:R-:W-:Y:S02]  /*2c1c0*/  F2FP.BF16.F32.PACK_AB R67, R63, R62 ;  /* 0x0000003e3f43723e */ /* 0x000fe400000010ff */
[----:B------:R-:W-:-:S02]  /*2c1d0*/  F2FP.BF16.F32.PACK_AB R57, R59, R58 ;  /* 0x0000003a3b39723e */ /* 0x000fc400000010ff */
[----:B------:R-:W-:Y:S01]  /*2c1e0*/  F2FP.BF16.F32.PACK_AB R48, R49, R48 ;  /* 0x000000303130723e */ /* 0x000fe200000010ff */
[----:B------:R-:W-:Y:S01]  /*2c1f0*/  STSM.16.M88.4 [R173], R88 ;  /* 0x00000058ad007844 */ /* 0x000fe20000000200 */
        /* <DEDUP_REMOVED lines=13> */
[----:B------:R0:W-:Y:S01]  /*2c2d0*/  STSM.16.M88.4 [R141], R72 ;  /* 0x000000488d007844 */ /* 0x0001e20000000200 */
[----:B------:R-:W-:Y:S02]  /*2c2e0*/  LOP3.LUT R150, R151, R150, RZ, 0x3c, !PT ;  /* 0x0000009697967212 */ /* 0x000fe400078e3cff */
[----:B------:R-:W-:Y:S02]  /*2c2f0*/  MOV R149, R178 ;  /* 0x000000b200957202 */ /* 0x000fe40000000f00 */
        /* <DEDUP_REMOVED lines=10> */
[----:B------:R2:W-:Y:S01]  /*2c3a0*/  STSM.16.M88.4 [R145], R56 ;  /* 0x0000003891007844 */ /* 0x0005e20000000200 */
[----:B------:R-:W-:-:S02]  /*2c3b0*/  MOV R154, R174 ;  /* 0x000000ae009a7202 */ /* 0x000fc40000000f00 */
[----:B------:R-:W-:Y:S02]  /*2c3c0*/  F2FP.BF16.F32.PACK_AB R26, R13, R12 ;  /* 0x0000000c0d1a723e */ /* 0x000fe400000010ff */
[----:B------:R-:W-:Y:S02]  /*2c3d0*/  F2FP.BF16.F32.PACK_AB R27, R15, R14 ;  /* 0x0000000e0f1b723e */ /* 0x000fe400000010ff */
[----:B------:R-:W-:Y:S01]  /*2c3e0*/  F2FP.BF16.F32.PACK_AB R9, R11, R10 ;  /* 0x0000000a0b09723e */ /* 0x000fe200000010ff */
[----:B------:R3:W-:Y:S01]  /*2c3f0*/  STSM.16.M88.4 [R147], R48 ;  /* 0x0000003093007844 */ /* 0x0007e20000000200 */
[----:B------:R-:W-:Y:S02]  /*2c400*/  MOV R170, R170 ;  /* 0x000000aa00aa7202 */ /* 0x000fe40000000f00 */
[----:B------:R-:W-:Y:S02]  /*2c410*/  F2FP.BF16.F32.PACK_AB R10, R5, R4 ;  /* 0x00000004050a723e */ /* 0x000fe400000010ff */
[----:B------:R-:W-:-:S02]  /*2c420*/  F2FP.BF16.F32.PACK_AB R11, R7, R6 ;  /* 0x00000006070b723e */ /* 0x000fc400000010ff */
[----:B------:R-:W-:Y:S01]  /*2c430*/  LOP3.LUT R45, R156, 0x380, RZ, 0xc0, !PT ;  /* 0x000003809c2d7812 */ /* 0x000fe200078ec0ff */
[----:B------:R4:W-:Y:S01]  /*2c440*/  STSM.16.M88.4 [R149], R40 ;  /* 0x0000002895007844 */ /* 0x0009e20000000200 */
[----:B------:R-:W-:Y:S02]  /*2c450*/  USHF.R.S32.HI UR12, URZ, 0x1f, UR43 ;  /* 0x0000001f3f0c7899 */ /* 0x000fe4000801142b */
[----:B------:R-:W-:Y:S01]  /*2c460*/  SHF.R.U64 R45, R45, 0x3, RZ ;  /* 0x000000032d2d7819 */ /* 0x000fe200000012ff */
[----:B------:R5:W-:Y:S01]  /*2c470*/  STSM.16.M88.4 [R151], R32 ;  /* 0x0000002097007844 */ /* 0x000be20000000200 */
[----:B------:R-:W-:-:S03]  /*2c480*/  USHF.R.S32.HI UR13, URZ, 0x1f, UR41 ;  /* 0x0000001f3f0d7899 */ /* 0x000fc60008011429 */
[----:B------:R5:W-:Y:S01]  /*2c490*/  STSM.16.M88.4 [R154], R24 ;  /* 0x000000189a007844 */ /* 0x000be20000000200 */
[----:B------:R-:W-:-:S03]  /*2c4a0*/  LOP3.LUT R44, R45, R156, RZ, 0x3c, !PT ;  /* 0x0000009c2d2c7212 */ /* 0x000fc600078e3cff */
[----:B------:R5:W-:Y:S01]  /*2c4b0*/  STSM.16.M88.4 [R170], R8 ;  /* 0x00000008aa007844 */ /* 0x000be20000000200 */
[--C-:B0-----:R-:W-:Y:S02]  /*2c4c0*/  IMAD.X R141, RZ, RZ, R157.reuse, P5 ;  /* 0x000000ffff8d7224 */ /* 0x101fe400028e069d */
[--C-:B-1----:R-:W-:Y:S02]  /*2c4d0*/  IMAD.X R143, RZ, RZ, R157.reuse, P0 ;  /* 0x000000ffff8f7224 */ /* 0x102fe400000e069d */
[--C-:B--2---:R-:W-:Y:S02]  /*2c4e0*/  IMAD.X R145, RZ, RZ, R157.reuse, P4 ;  /* 0x000000ffff917224 */ /* 0x104fe400020e069d */
[--C-:B---3--:R-:W-:Y:S02]  /*2c4f0*/  IMAD.X R147, RZ, RZ, R157.reuse, P3 ;  /* 0x000000ffff937224 */ /* 0x108fe400018e069d */
[--C-:B----4-:R-:W-:Y:S02]  /*2c500*/  IMAD.X R149, RZ, RZ, R157.reuse, P2 ;  /* 0x000000ffff957224 */ /* 0x110fe400010e069d */
[----:B-----5:R-:W-:-:S02]  /*2c510*/  IMAD.X R151, RZ, RZ, R157, P1 ;  /* 0x000000ffff977224 */ /* 0x020fc400008e069d */
[----:B------:R-:W-:Y:S01]  /*2c520*/  IMAD.MOV.U32 R45, RZ, RZ, R157 ;  /* 0x000000ffff2d7224 */ /* 0x000fe200078e009d */
[----:B------:R-:W-:Y:S06]  /*2c530*/  BAR.SYNC.DEFER_BLOCKING 0x1, 0x100 ;  /* 0x0044000000007b1d */ /* 0x000fec0000010000 */
[----:B------:R-:W-:Y:S05]  /*2c540*/  @P6 BRA `(.L_x_2119) ;  /* 0x0000000000c86947 */ /* 0x000fea0003800000 */
[----:B------:R-:W0:Y:S01]  /*2c550*/  LDC R10, c[0x0][0xce8] ;  /* 0x00033a00ff0a7b82 */ /* 0x000e220000000800 */
[----:B------:R-:W-:Y:S01]  /*2c560*/  IMAD.MOV R0, RZ, RZ, -R228 ;  /* 0x000000ffff007224 */ /* 0x000fe200078e0ae4 */
[----:B------:R-:W-:Y:S01]  /*2c570*/  ULDC UR5, c[0x0][0xb88] ;  /* 0x0002e20000057ab9 */ /* 0x000fe20000000800 */
[----:B------:R-:W-:Y:S01]  /*2c580*/  IMAD.U32 R11, RZ, RZ, UR40 ;  /* 0x00000028ff0b7e24 */ /* 0x000fe2000f8e00ff */
[----:B------:R-:W-:Y:S01]  /*2c590*/  ULDC.64 UR8, c[0x0][0xc90] ;  /* 0x0003240000087ab9 */ /* 0x000fe20000000a00 */
[----:B------:R-:W-:Y:S01]  /*2c5a0*/  IMAD.U32 R6, RZ, RZ, UR40 ;  /* 0x00000028ff067e24 */ /* 0x000fe2000f8e00ff */
[----:B------:R-:W-:Y:S01]  /*2c5b0*/  ISETP.NE.AND P0, PT, R231, R0, PT ;  /* 0x00000000e700720c */ /* 0x000fe20003f05270 */
[----:B------:R-:W-:Y:S01]  /*2c5c0*/  IMAD R11, R11, 0x40, R158 ;  /* 0x000000400b0b7824 */ /* 0x000fe200078e029e */
[----:B------:R-:W-:Y:S01]  /*2c5d0*/  ULDC.64 UR10, c[0x0][0xc98] ;  /* 0x00032600000a7ab9 */ /* 0x000fe20000000a00 */
[----:B0-----:R-:W-:-:S05]  /*2c5e0*/  IMAD R8, R10, UR5, RZ ;  /* 0x000000050a087c24 */ /* 0x001fca000f8e02ff */
[----:B------:R-:W-:-:S13]  /*2c5f0*/  ISETP.GE.OR P1, PT, R11, R8, P0 ;  /* 0x000000080b00720c */ /* 0x000fda0000726670 */
[----:B------:R-:W2:Y:S01]  /*2c600*/  @!P1 LDL R9, [R1+0x420] ;  /* 0x0004200001099983 */ /* 0x000ea20000100800 */
[----:B------:R-:W-:Y:S01]  /*2c610*/  ISETP.NE.AND P2, PT, R10, 0x1, PT ;  /* 0x000000010a00780c */ /* 0x000fe20003f45270 */
[----:B------:R-:W-:Y:S01]  /*2c620*/  IMAD R5, R6, 0x40, R233 ;  /* 0x0000004006057824 */ /* 0x000fe200078e02e9 */
[----:B------:R-:W-:Y:S02]  /*2c630*/  UIMAD UR5, UR12, UR8, URZ ;  /* 0x000000080c0572a4 */ /* 0x000fe4000f8e023f */
[----:B------:R-:W-:Y:S02]  /*2c640*/  UIMAD.WIDE.U32 UR6, UR43, UR8, URZ ;  /* 0x000000082b0672a5 */ /* 0x000fe4000f8e003f */
[----:B------:R-:W-:Y:S02]  /*2c650*/  UIMAD UR5, UR43, UR9, UR5 ;  /* 0x000000092b0572a4 */ /* 0x000fe4000f8e0205 */
[----:B------:R-:W-:Y:S02]  /*2c660*/  UIMAD UR8, UR13, UR10, URZ ;  /* 0x0000000a0d0872a4 */ /* 0x000fe4000f8e023f */
[----:B------:R-:W-:-:S02]  /*2c670*/  UIADD3 UR7, UR7, UR5, URZ ;  /* 0x0000000507077290 */ /* 0x000fc4000fffe03f */
[----:B------:R-:W-:Y:S01]  /*2c680*/  UIMAD UR8, UR41, UR11, UR8 ;  /* 0x0000000b290872a4 */ /* 0x000fe2000f8e0208 */
[----:B------:R-:W0:Y:S01]  /*2c690*/  @P2 LDC R0, c[0x0][0xcec] ;  /* 0x00033b00ff002b82 */ /* 0x000e220000000800 */
[----:B------:R-:W-:-:S04]  /*2c6a0*/  UIMAD.WIDE.U32 UR6, UR41, UR10, UR6 ;  /* 0x0000000a290672a5 */ /* 0x000fc8000f8e0006 */
[----:B------:R-:W-:-:S03]  /*2c6b0*/  IMAD.U32 R6, RZ, RZ, UR8 ;  /* 0x00000008ff067e24 */ /* 0x000fc6000f8e00ff */
[----:B------:R-:W1:Y:S01]  /*2c6c0*/  @P2 LDC R4, c[0x0][0xcf0] ;  /* 0x00033c00ff042b82 */ /* 0x000e620000000800 */
[----:B0-----:R-:W-:-:S04]  /*2c6d0*/  @P2 IMAD.HI.U32 R7, R5, R0, RZ ;  /* 0x0000000005072227 */ /* 0x001fc800078e00ff */
[----:B------:R-:W-:Y:S01]  /*2c6e0*/  IMAD.MOV.U32 R0, RZ, RZ, R5 ;  /* 0x000000ffff007224 */ /* 0x000fe200078e0005 */
[----:B-1----:R-:W-:-:S04]  /*2c6f0*/  @P2 SHF.R.U32.HI R0, RZ, R4, R7 ;  /* 0x00000004ff002219 */ /* 0x002fc80000011607 */
[----:B------:R-:W-:Y:S01]  /*2c700*/  IADD3 R4, P2, R0, UR6, RZ ;  /* 0x0000000600047c10 */ /* 0x000fe2000ff5e0ff */
[----:B------:R-:W-:-:S04]  /*2c710*/  IMAD.MOV R7, RZ, RZ, -R0 ;  /* 0x000000ffff077224 */ /* 0x000fc800078e0a00 */
[----:B------:R-:W-:Y:S01]  /*2c720*/  IMAD R7, R10, R7, R5 ;  /* 0x000000070a077224 */ /* 0x000fe200078e0205 */
[----:B------:R-:W-:-:S04]  /*2c730*/  SHF.R.S32.HI R5, RZ, 0x1f, R0 ;  /* 0x0000001fff057819 */ /* 0x000fc80000011400 */
        /* <DEDUP_REMOVED lines=9> */
[----:B------:R-:W-:Y:S01]  /*2c7d0*/  SHFL.IDX PT, R6, R0, RZ, 0x1c1f ;  /* 0x001c1fff00067589 */ /* 0x000fe200000e0000 */
[----:B------:R-:W-:Y:S01]  /*2c7e0*/  LEA.HI.X R10, R4, UR7, R5, 0x2, P2 ;  /* 0x00000007040a7c11 */ /* 0x000fe200090f1405 */
[----:B------:R-:W-:-:S04]  /*2c7f0*/  VIADD R5, R11, 0x8 ;  /* 0x000000080b057836 */ /* 0x000fc80000000000 */
[----:B------:R-:W2:Y:S01]  /*2c800*/  SHFL.IDX PT, R7, R10, RZ, 0x1c1f ;  /* 0x001c1fff0a077589 */ /* 0x000ea200000e0000 */
[----:B------:R-:W-:-:S03]  /*2c810*/  ISETP.GE.OR P0, PT, R5, R8, P0 ;  /* 0x000000080500720c */ /* 0x000fc60000706670 */
[----:B--2---:R-:W-:Y:S10]  /*2c820*/  @!P1 ST.E desc[UR46][R6.64], R9 ;  /* 0x0000000906009985 */ /* 0x004ff4000c10192e */
[----:B------:R-:W2:Y:S04]  /*2c830*/  @!P0 LDL R11, [R1+0x424] ;  /* 0x00042400010b8983 */ /* 0x000ea80000100800 */
[----:B------:R-:W-:Y:S04]  /*2c840*/  SHFL.IDX PT, R4, R0, 0x1, 0x1c1f ;  /* 0x003c1f0000047f89 */ /* 0x000fe800000e0000 */
[----:B------:R-:W2:Y:S04]  /*2c850*/  SHFL.IDX PT, R5, R10, 0x1, 0x1c1f ;  /* 0x003c1f000a057f89 */ /* 0x000ea800000e0000 */
[----:B--2---:R0:W-:Y:S02]  /*2c860*/  @!P0 ST.E desc[UR46][R4.64], R11 ;  /* 0x0000000b04008985 */ /* 0x0041e4000c10192e */
.L_x_2119:
[----:B------:R-:W1:Y:S01]  /*2c870*/  LDC R70, c[0x0][0xce8] ;  /* 0x00033a00ff467b82 */ /* 0x000e620000000800 */
[----:B------:R-:W-:Y:S01]  /*2c880*/  ULDC UR10, c[0x0][0xbc8] ;  /* 0x0002f200000a7ab9 */ /* 0x000fe20000000800 */
[----:B0-----:R0:W5:Y:S01]  /*2c890*/  LD.E.128 R8, desc[UR46][R20.64] ;  /* 0x0000002e14087980 */ /* 0x001162000c101d00 */
[----:B------:R-:W-:Y:S01]  /*2c8a0*/  ISETP.GE.AND P1, PT, R164, UR10, PT ;  /* 0x0000000aa4007c0c */ /* 0x000fe2000bf26270 */
[----:B------:R-:W-:Y:S01]  /*2c8b0*/  IMAD R0, R194, 0x20, R184 ;  /* 0x00000020c2007824 */ /* 0x000fe200078e02b8 */
[----:B------:R-:W-:Y:S01]  /*2c8c0*/  ULDC.64 UR8, c[0x0][0xbe8] ;  /* 0x0002fa0000087ab9 */ /* 0x000fe20000000a00 */
[----:B------:R2:W5:Y:S04]  /*2c8d0*/  LD.E.128 R4, desc[UR46][R44.64] ;  /* 0x0000002e2c047980 */ /* 0x000568000c101d00 */
[----:B------:R2:W5:Y:S04]  /*2c8e0*/  LD.E.128 R12, desc[UR46][R140.64] ;  /* 0x0000002e8c0c7980 */ /* 0x000568000c101d00 */
[----:B------:R2:W5:Y:S04]  /*2c8f0*/  LD.E.128 R24, desc[UR46][R144.64] ;  /* 0x0000002e90187980 */ /* 0x000568000c101d00 */
[----:B------:R2:W5:Y:S04]  /*2c900*/  LD.E.128 R28, desc[UR46][R148.64] ;  /* 0x0000002e941c7980 */ /* 0x000568000c101d00 */
[----:B------:R2:W5:Y:S01]  /*2c910*/  LD.E.128 R32, desc[UR46][R222.64] ;  /* 0x0000002ede207980 */ /* 0x000562000c101d00 */
[----:B-1----:R-:W-:-:S02]  /*2c920*/  ISETP.NE.AND P3, PT, R70, 0x1, PT ;  /* 0x000000014600780c */ /* 0x002fc40003f65270 */
[----:B0-----:R-:W-:Y:S01]  /*2c930*/  SEL R21, RZ, 0xffffffff, P1 ;  /* 0xffffffffff157807 */ /* 0x001fe20000800000 */
[----:B------:R2:W5:Y:S01]  /*2c940*/  LD.E.128 R36, desc[UR46][R220.64] ;  /* 0x0000002edc247980 */ /* 0x000562000c101d00 */
[----:B------:R-:W-:Y:S01]  /*2c950*/  ISETP.GE.AND P0, PT, R165, UR10, PT ;  /* 0x0000000aa5007c0c */ /* 0x000fe2000bf06270 */
[----:B------:R-:W-:Y:S01]  /*2c960*/  IMAD.U32 R71, RZ, RZ, UR40 ;  /* 0x00000028ff477e24 */ /* 0x000fe2000f8e00ff */
[----:B------:R-:W-:Y:S01]  /*2c970*/  ISETP.GE.AND P2, PT, R160, UR10, PT ;  /* 0x0000000aa0007c0c */ /* 0x000fe2000bf46270 */
[----:B------:R-:W-:Y:S01]  /*2c980*/  UIMAD UR5, UR12, UR8, URZ ;  /* 0x000000080c0572a4 */ /* 0x000fe2000f8e023f */
[----:B------:R-:W5:Y:S01]  /*2c990*/  LD.E.128 R140, desc[UR46][R142.64] ;  /* 0x0000002e8e8c7980 */ /* 0x000f62000c101d00 */
[----:B------:R-:W-:-:S03]  /*2c9a0*/  UIMAD.WIDE.U32 UR6, UR43, UR8, URZ ;  /* 0x000000082b0672a5 */ /* 0x000fc6000f8e003f */
[----:B------:R-:W5:Y:S01]  /*2c9b0*/  LD.E.128 R144, desc[UR46][R146.64] ;  /* 0x0000002e92907980 */ /* 0x000f62000c101d00 */
[----:B------:R-:W0:Y:S03]  /*2c9c0*/  @P3 LDC R67, c[0x0][0xcec] ;  /* 0x00033b00ff433b82 */ /* 0x000e260000000800 */
[----:B------:R-:W5:Y:S04]  /*2c9d0*/  LD.E.128 R148, desc[UR46][R150.64] ;  /* 0x0000002e96947980 */ /* 0x000f68000c101d00 */
[----:B------:R2:W5:Y:S01]  /*2c9e0*/  LD.E.128 R40, desc[UR46][R218.64] ;  /* 0x0000002eda287980 */ /* 0x000562000c101d00 */
[----:B------:R-:W1:Y:S01]  /*2c9f0*/  @P3 LDC R69, c[0x0][0xcf0] ;  /* 0x00033c00ff453b82 */ /* 0x000e620000000800 */
[----:B------:R-:W-:Y:S01]  /*2ca00*/  IMAD.SHL.U32 R65, R21, 0x2, RZ ;  /* 0x0000000215417824 */ /* 0x000fe200078e00ff */
[----:B------:R-:W-:Y:S01]  /*2ca10*/  ISETP.GE.AND P1, PT, R163, UR10, PT ;  /* 0x0000000aa3007c0c */ /* 0x000fe2000bf26270 */
[----:B------:R2:W5:Y:S01]  /*2ca20*/  LD.E.128 R44, desc[UR46][R216.64] ;  /* 0x0000002ed82c7980 */ /* 0x000562000c101d00 */
[----:B------:R-:W-:Y:S01]  /*2ca30*/  SEL R21, RZ, 0xffffffff, P0 ;  /* 0xffffffffff157807 */ /* 0x000fe20000000000 */
[----:B------:R-:W-:Y:S01]  /*2ca40*/  IMAD R68, R71, 0x40, R0 ;  /* 0x0000004047447824 */ /* 0x000fe200078e0200 */
[----:B------:R-:W-:Y:S01]  /*2ca50*/  SEL R20, RZ, 0x1, P2 ;  /* 0x00000001ff147807 */ /* 0x000fe20001000000 */
[----:B------:R2:W5:Y:S01]  /*2ca60*/  LD.E.128 R48, desc[UR46][R214.64] ;  /* 0x0000002ed6307980 */ /* 0x000562000c101d00 */
[----:B------:R-:W-:Y:S01]  /*2ca70*/  SEL R0, RZ, 0xffffffff, P1 ;  /* 0xffffffffff007807 */ /* 0x000fe20000800000 */
[----:B------:R-:W-:Y:S01]  /*2ca80*/  IMAD.SHL.U32 R21, R21, 0x4, RZ ;  /* 0x0000000415157824 */ /* 0x000fe200078e00ff */
[----:B------:R-:W-:Y:S01]  /*2ca90*/  LOP3.LUT R20, R65, 0x2, R20, 0xe2, !PT ;  /* 0x0000000241147812 */ /* 0x000fe200078ee214 */
[----:B------:R-:W-:Y:S01]  /*2caa0*/  UIMAD UR5, UR43, UR9, UR5 ;  /* 0x000000092b0572a4 */ /* 0x000fe2000f8e0205 */
[----:B------:R-:W-:Y:S01]  /*2cab0*/  ISETP.GE.AND P0, PT, R162, UR10, PT ;  /* 0x0000000aa2007c0c */ /* 0x000fe2000bf06270 */
[----:B------:R-:W-:Y:S01]  /*2cac0*/  IMAD.SHL.U32 R71, R0, 0x8, RZ ;  /* 0x0000000800477824 */ /* 0x000fe200078e00ff */
[----:B------:R-:W-:Y:S01]  /*2cad0*/  ULDC.64 UR8, c[0x0][0xbf0] ;  /* 0x0002fc0000087ab9 */ /* 0x000fe20000000a00 */
[----:B------:R-:W-:Y:S01]  /*2cae0*/  LOP3.LUT R20, R21, 0x4, R20, 0xe2, !PT ;  /* 0x0000000415147812 */ /* 0x000fe200078ee214 */
[----:B0-----:R-:W-:Y:S01]  /*2caf0*/  @P3 IMAD.HI.U32 R0, R68, R67, RZ ;  /* 0x0000004344003227 */ /* 0x001fe200078e00ff */
[----:B------:R-:W-:Y:S01]  /*2cb00*/  UIADD3 UR7, UR7, UR5, URZ ;  /* 0x0000000507077290 */ /* 0x000fe2000fffe03f */
[----:B------:R-:W-:Y:S01]  /*2cb10*/  SEL R21, RZ, 0xffffffff, P0 ;  /* 0xffffffffff157807 */ /* 0x000fe20000000000 */
[----:B------:R-:W-:Y:S01]  /*2cb20*/  UIMAD UR5, UR13, UR8, URZ ;  /* 0x000000080d0572a4 */ /* 0x000fe2000f8e023f */
[----:B------:R-:W-:Y:S01]  /*2cb30*/  IMAD.MOV.U32 R65, RZ, RZ, R68 ;  /* 0x000000ffff417224 */ /* 0x000fe200078e0044 */
[----:B------:R-:W-:Y:S01]  /*2cb40*/  UIMAD.WIDE.U32 UR6, UR41, UR8, UR6 ;  /* 0x00000008290672a5 */ /* 0x000fe2000f8e0006 */
[----:B------:R2:W5:Y:S01]  /*2cb50*/  LD.E.128 R52, desc[UR46][R212.64] ;  /* 0x0000002ed4347980 */ /* 0x000562000c101d00 */
[----:B------:R-:W-:Y:S01]  /*2cb60*/  UIMAD UR5, UR41, UR9, UR5 ;  /* 0x00000009290572a4 */ /* 0x000fe2000f8e0205 */
[----:B-1----:R-:W-:Y:S01]  /*2cb70*/  @P3 SHF.R.U32.HI R65, RZ, R69, R0 ;  /* 0x00000045ff413219 */ /* 0x002fe20000011600 */
[----:B------:R-:W-:Y:S01]  /*2cb80*/  IMAD.SHL.U32 R21, R21, 0x10, RZ ;  /* 0x0000001015157824 */ /* 0x000fe200078e00ff */
[----:B------:R-:W-:Y:S01]  /*2cb90*/  LOP3.LUT R20, R71, 0x8, R20, 0xe2, !PT ;  /* 0x0000000847147812 */ /* 0x000fe200078ee214 */
[----:B------:R-:W-:Y:S01]  /*2cba0*/  UIADD3 UR5, UR7, UR5, URZ ;  /* 0x0000000507057290 */ /* 0x000fe2000fffe03f */
[----:B------:R-:W-:Y:S01]  /*2cbb0*/  ISETP.GE.AND P0, PT, R161, UR10, PT ;  /* 0x0000000aa1007c0c */ /* 0x000fe2000bf06270 */
[--C-:B------:R-:W-:Y:S01]  /*2cbc0*/  IMAD.MOV R67, RZ, RZ, -R65.reuse ;  /* 0x000000ffff437224 */ /* 0x100fe200078e0a41 */
[----:B------:R-:W-:Y:S01]  /*2cbd0*/  SHF.R.S32.HI R66, RZ, 0x1f, R65 ;  /* 0x0000001fff427819 */ /* 0x000fe20000011441 */
[----:B------:R2:W5:Y:S01]  /*2cbe0*/  LD.E.128 R56, desc[UR46][R198.64] ;  /* 0x0000002ec6387980 */ /* 0x000562000c101d00 */
[----:B------:R-:W-:Y:S01]  /*2cbf0*/  LOP3.LUT R0, R21, 0x10, R20, 0xe2, !PT ;  /* 0x0000001015007812 */ /* 0x000fe200078ee214 */
[----:B------:R-:W-:Y:S01]  /*2cc00*/  IMAD.U32 R20, RZ, RZ, UR6 ;  /* 0x00000006ff147e24 */ /* 0x000fe2000f8e00ff */
[----:B------:R-:W-:Y:S01]  /*2cc10*/  SEL R64, RZ, 0xffffffff, P0 ;  /* 0xffffffffff407807 */ /* 0x000fe20000000000 */
[----:B------:R-:W-:Y:S01]  /*2cc20*/  IMAD.U32 R21, RZ, RZ, UR7 ;  /* 0x00000007ff157e24 */ /* 0x000fe2000f8e00ff */
[----:B------:R-:W-:Y:S01]  /*2cc30*/  ULDC.64 UR6, c[0x0][0xbe0] ;  /* 0x0002f80000067ab9 */ /* 0x000fe20000000a00 */
[----:B------:R-:W-:Y:S01]  /*2cc40*/  IMAD R67, R70, R67, R68 ;  /* 0x0000004346437224 */ /* 0x000fe200078e0244 */
[----:B------:R2:W5:Y:S01]  /*2cc50*/  LD.E.128 R60, desc[UR46][R196.64] ;  /* 0x0000002ec43c7980 */ /* 0x000562000c101d00 */
[----:B------:R-:W-:Y:S01]  /*2cc60*/  IMAD.U32 R21, RZ, RZ, UR5 ;  /* 0x00000005ff157e24 */ /* 0x000fe2000f8e00ff */
[----:B------:R-:W-:Y:S01]  /*2cc70*/  ULDC UR8, c[0x0][0xb88] ;  /* 0x0002e20000087ab9 */ /* 0x000fe20000000800 */
[----:B------:R-:W-:Y:S01]  /*2cc80*/  IMAD R66, R66, UR6, RZ ;  /* 0x0000000642427c24 */ /* 0x000fe2000f8e02ff */
[----:B------:R-:W-:Y:S01]  /*2cc90*/  @!PT LDS RZ, [RZ] ;  /* 0x00000000fffff984 */ /* 0x000fe20000000800 */
[----:B------:R-:W-:Y:S01]  /*2cca0*/  @!PT LDS RZ, [RZ] ;  /* 0x00000000fffff984 */ /* 0x000fe20000000800 */
[----:B------:R-:W-:Y:S01]  /*2ccb0*/  @!PT LDS RZ, [RZ] ;  /* 0x00000000fffff984 */ /* 0x000fe20000000800 */
[----:B------:R-:W-:Y:S01]  /*2ccc0*/  @!PT LDS RZ, [RZ] ;  /* 0x00000000fffff984 */ /* 0x000fe20000000800 */
[----:B------:R0:W-:Y:S06]  /*2ccd0*/  MEMBAR.ALL.CTA ;  /* 0x0000000000007992 */ /* 0x0001ec0000008000 */
[----:B0-----:R-:W0:Y:S01]  /*2cce0*/  FENCE.VIEW.ASYNC.S ;  /* 0x00000000000073c6 */ /* 0x001e220000000000 */
[----:B------:R-:W-:Y:S01]  /*2ccf0*/  IMAD.SHL.U32 R71, R64, 0x20, RZ ;  /* 0x0000002040477824 */ /* 0x000fe200078e00ff */
[----:B------:R-:W-:Y:S01]  /*2cd00*/  SHF.R.S32.HI R64, RZ, 0x1f, R67 ;  /* 0x0000001fff407819 */ /* 0x000fe20000011443 */
[----:B------:R-:W-:Y:S01]  /*2cd10*/  IMAD R69, R65, UR7, R66 ;  /* 0x0000000741457c24 */ /* 0x000fe2000f8e0242 */
[----:B------:R-:W-:Y:S01]  /*2cd20*/  ISETP.GE.AND P0, PT, R167, UR10, PT ;  /* 0x0000000aa7007c0c */ /* 0x000fe2000bf06270 */
[----:B------:R-:W-:Y:S01]  /*2cd30*/  IMAD.WIDE.U32 R20, R65, UR6, R20 ;  /* 0x0000000641147c25 */ /* 0x000fe2000f8e0014 */
[----:B------:R-:W-:-:S03]  /*2cd40*/  ULDC.64 UR6, c[0x0][0xbd8] ;  /* 0x0002f60000067ab9 */ /* 0x000fc60000000a00 */
[----:B------:R-:W-:Y:S01]  /*2cd50*/  IMAD.U32 R75, RZ, RZ, UR40 ;  /* 0x00000028ff4b7e24 */ /* 0x000fe2000f8e00ff */
[----:B------:R-:W-:Y:S01]  /*2cd60*/  LOP3.LUT R0, R71, 0x20, R0, 0xe2, !PT ;  /* 0x0000002047007812 */ /* 0x000fe200078ee200 */
[----:B------:R-:W-:Y:S01]  /*2cd70*/  IMAD.IADD R21, R21, 0x1, R69 ;  /* 0x0000000115157824 */ /* 0x000fe200078e0245 */
[----:B------:R-:W-:Y:S01]  /*2cd80*/  SEL R65, RZ, 0x40, P0 ;  /* 0x00000040ff417807 */ /* 0x000fe20000000000 */
[----:B------:R-:W-:Y:S01]  /*2cd90*/  IMAD R64, R64, UR6, RZ ;  /* 0x0000000640407c24 */ /* 0x000fe2000f8e02ff */
[----:B------:R-:W-:Y:S01]  /*2cda0*/  ISETP.GE.AND P0, PT, R166, UR10, PT ;  /* 0x0000000aa6007c0c */ /* 0x000fe2000bf06270 */
[----:B------:R-:W-:Y:S02]  /*2cdb0*/  IMAD R75, R75, 0x40, R184 ;  /* 0x000000404b4b7824 */ /* 0x000fe400078e02b8 */
[----:B------:R-:W-:Y:S01]  /*2cdc0*/  IMAD R76, R70, UR8, RZ ;  /* 0x00000008464c7c24 */ /* 0x000fe2000f8e02ff */
[----:B------:R-:W-:Y:S01]  /*2cdd0*/  LOP3.LUT R0, R0, R65, RZ, 0xfc, !PT ;  /* 0x0000004100007212 */ /* 0x000fe200078efcff */
[C---:B------:R-:W-:Y:S01]  /*2cde0*/  IMAD R69, R67.reuse, UR7, R64 ;  /* 0x0000000743457c24 */ /* 0x040fe2000f8e0240 */
[----:B------:R-:W-:Y:S01]  /*2cdf0*/  UIADD3 UR5, UR39, 0x38820, URZ ;  /* 0x0003882027057890 */ /* 0x000fe2000fffe03f */
[----:B------:R-:W-:Y:S01]  /*2ce00*/  IMAD.WIDE.U32 R20, R67, UR6, R20 ;  /* 0x0000000643147c25 */ /* 0x000fe2000f8e0014 */
[----:B------:R-:W-:Y:S01]  /*2ce10*/  SEL R65, RZ, 0x80, P0 ;  /* 0x00000080ff417807 */ /* 0x000fe20000000000 */
[----:B------:R-:W-:Y:S01]  /*2ce20*/  ULDC.64 UR6, c[0x0][0xb80] ;  /* 0x0002e00000067ab9 */ /* 0x000fe20000000a00 */
[----:B------:R-:W-:Y:S01]  /*2ce30*/  ISETP.GE.AND P0, PT, R75, R76, PT ;  /* 0x0000004c4b00720c */ /* 0x000fe20003f06270 */
[----:B------:R-:W-:Y:S01]  /*2ce40*/  IMAD.IADD R21, R21, 0x1, R69 ;  /* 0x0000000115157824 */ /* 0x000fe200078e0245 */
[----:B------:R-:W-:Y:S01]  /*2ce50*/  UPRMT UR5, URZ, 0x654, UR5 ;  /* 0x000006543f057896 */ /* 0x000fe20008000005 */
[----:B------:R-:W-:-:S04]  /*2ce60*/  LEA R71, P1, R20, UR6, 0x1 ;  /* 0x0000000614477c11 */ /* 0x000fc8000f8208ff */
[----:B------:R-:W-:Y:S01]  /*2ce70*/  LEA.HI.X R72, R20, UR7, R21, 0x1, P1 ;  /* 0x0000000714487c11 */ /* 0x000fe200088f0c15 */
[----:B0-----:R2:W0:Y:S01]  /*2ce80*/  SHFL.IDX PT, R74, R71, RZ, 0x181f ;  /* 0x00181fff474a7589 */ /* 0x00142200000e0000 */
[----:B------:R-:W-:Y:S02]  /*2ce90*/  BSSY B1, `(.L_x_2120) ;  /* 0x0000025000017945 */ /* 0x000fe40003800000 */
[----:B------:R-:W-:Y:S01]  /*2cea0*/  SYNCS.ARRIVE.TRANS64.RED.A1T0 RZ, [UR5], RZ ;  /* 0x000000ffffff79a7 */ /* 0x000fe20008100405 */
[----:B------:R2:W1:Y:S01]  /*2ceb0*/  SHFL.IDX PT, R73, R72, RZ, 0x181f ;  /* 0x00181fff48497589 */ /* 0x00046200000e0000 */
[----:B------:R-:W-:Y:S01]  /*2cec0*/  LOP3.LUT R70, R0, R65, RZ, 0xfc, !PT ;  /* 0x0000004100467212 */ /* 0x000fe200078efcff */
[----:B------:R-:W-:Y:S06]  /*2ced0*/  @P0 BRA `(.L_x_2121) ;  /* 0x0000000000800947 */ /* 0x000fec0003800000 */
[----:B------:R-:W-:Y:S02]  /*2cee0*/  ISETP.GE.AND P0, PT, R160, UR10, PT ;  /* 0x0000000aa0007c0c */ /* 0x000fe4000bf06270 */
[----:B------:R-:W-:Y:S02]  /*2cef0*/  ISETP.GE.AND P1, PT, R164, UR10, PT ;  /* 0x0000000aa4007c0c */ /* 0x000fe4000bf26270 */
[----:B------:R-:W-:Y:S02]  /*2cf00*/  ISETP.GE.AND P5, PT, R165, UR10, PT ;  /* 0x0000000aa5007c0c */ /* 0x000fe4000bfa6270 */
[----:B------:R-:W-:-:S07]  /*2cf10*/  ISETP.GE.AND P3, PT, R163, UR10, PT ;  /* 0x0000000aa3007c0c */ /* 0x000fce000bf66270 */
[-C--:B0-----:R-:W-:Y:S02]  /*2cf20*/  @!P0 LEA R20, P2, R160, R74.reuse, 0x1 ;  /* 0x0000004aa0148211 */ /* 0x081fe400078408ff */
[-C--:B------:R-:W-:Y:S02]  /*2cf30*/  @!P1 LEA R64, P4, R164, R74.reuse, 0x1 ;  /* 0x0000004aa4409211 */ /* 0x080fe400078808ff */
[-C--:B-1----:R-:W-:Y:S02]  /*2cf40*/  @!P0 LEA.HI.X R21, R160, R73.reuse, R192, 0x1, P2 ;  /* 0x00000049a0158211 */ /* 0x082fe400010f0cc0 */
[----:B------:R-:W-:Y:S02]  /*2cf50*/  @!P1 LEA.HI.X R65, R164, R73, R191, 0x1, P4 ;  /* 0x00000049a4419211 */ /* 0x000fe400020f0cbf */
[----:B------:R-:W-:Y:S01]  /*2cf60*/  ISETP.GE.AND P2, PT, R162, UR10, PT ;  /* 0x0000000aa2007c0c */ /* 0x000fe2000bf46270 */
[----:B-----5:R0:W-:Y:S01]  /*2cf70*/  @!P0 ST.E.128 desc[UR46][R20.64], R4 ;  /* 0x0000000414008985 */ /* 0x0201e2000c101d2e */
[----:B------:R-:W-:-:S02]  /*2cf80*/  @!P5 LEA R66, P4, R165, R74, 0x1 ;  /* 0x0000004aa542d211 */ /* 0x000fc400078808ff */
[----:B------:R-:W-:Y:S01]  /*2cf90*/  LOP3.LUT P0, RZ, R0, 0x40, RZ, 0xc0, !PT ;  /* 0x0000004000ff7812 */ /* 0x000fe2000780c0ff */
[----:B------:R1:W-:Y:S01]  /*2cfa0*/  @!P1 ST.E.128 desc[UR46][R64.64], R12 ;  /* 0x0000000c40009985 */ /* 0x0003e2000c101d2e */
[----:B------:R-:W-:Y:S02]  /*2cfb0*/  ISETP.GE.AND P1, PT, R161, UR10, PT ;  /* 0x0000000aa1007c0c */ /* 0x000fe4000bf26270 */
[-C--:B------:R-:W-:Y:S02]  /*2cfc0*/  @!P5 LEA.HI.X R67, R165, R73.reuse, R190, 0x1, P4 ;  /* 0x00000049a543d211 */ /* 0x080fe400020f0cbe */
[----:B------:R-:W-:Y:S02]  /*2cfd0*/  LOP3.LUT P4, RZ, R70, 0x80, RZ, 0xc0, !PT ;  /* 0x0000008046ff7812 */ /* 0x000fe4000788c0ff */
[C---:B------:R-:W-:Y:S01]  /*2cfe0*/  @!P3 LEA R68, P6, R163.reuse, R74, 0x1 ;  /* 0x0000004aa344b211 */ /* 0x040fe200078c08ff */
[----:B------:R3:W-:Y:S03]  /*2cff0*/  @!P5 ST.E.128 desc[UR46][R66.64], R24 ;  /* 0x000000184200d985 */ /* 0x0007e6000c101d2e */
[----:B------:R-:W-:-:S02]  /*2d000*/  @!P3 LEA.HI.X R69, R163, R73, R189, 0x1, P6 ;  /* 0x00000049a345b211 */ /* 0x000fc400030f0cbd */
[----:B0-----:R-:W-:-:S03]  /*2d010*/  @!P2 LEA R4, P5, R162, R74, 0x1 ;  /* 0x0000004aa204a211 */ /* 0x001fc600078a08ff */
[----:B------:R3:W-:Y:S01]  /*2d020*/  @!P3 ST.E.128 desc[UR46][R68.64], R28 ;  /* 0x0000001c4400b985 */ /* 0x0007e2000c101d2e */
[-C--:B------:R-:W-:Y:S02]  /*2d030*/  @!P1 LEA R6, P6, R161, R74.reuse, 0x1 ;  /* 0x0000004aa1069211 */ /* 0x080fe400078c08ff */
[-C--:B-1----:R-:W-:Y:S02]  /*2d040*/  @P0 LEA R12, P3, R167, R74.reuse, 0x1 ;  /* 0x0000004aa70c0211 */ /* 0x082fe400078608ff */
        /* <DEDUP_REMOVED lines=9> */
.L_x_2121:
[----:B------:R-:W-:Y:S05]  /*2d0e0*/  BSYNC B1 ;  /* 0x0000000000017941 */ /* 0x000fea0003800000 */
.L_x_2120:
[----:B---3-5:R-:W-:Y:S01]  /*2d0f0*/  VIADD R4, R75, 0x20 ;  /* 0x000000204b047836 */ /* 0x028fe20000000000 */
[----:B--2---:R-:W2:Y:S04]  /*2d100*/  SHFL.IDX PT, R72, R72, 0x1, 0x181f ;  /* 0x00381f0048487f89 */ /* 0x004ea800000e0000 */
[----:B------:R-:W-:Y:S01]  /*2d110*/  ISETP.GE.AND P0, PT, R4, R76, PT ;  /* 0x0000004c0400720c */ /* 0x000fe20003f06270 */
[----:B------:R-:W3:-:S12]  /*2d120*/  SHFL.IDX PT, R71, R71, 0x1, 0x181f ;  /* 0x00381f0047477f89 */ /* 0x000ed800000e0000 */
[----:B------:R-:W-:Y:S05]  /*2d130*/  @P0 BRA `(.L_x_2122) ;  /* 0x0000000c00940947 */ /* 0x000fea0003800000 */
[----:B------:R-:W-:Y:S02]  /*2d140*/  ISETP.GE.AND P1, PT, R160, UR10, PT ;  /* 0x0000000aa0007c0c */ /* 0x000fe4000bf26270 */
[----:B------:R-:W-:Y:S02]  /*2d150*/  ISETP.GE.AND P5, PT, R164, UR10, PT ;  /* 0x0000000aa4007c0c */ /* 0x000fe4000bfa6270 */
[----:B------:R-:W-:Y:S02]  /*2d160*/  ISETP.GE.AND P3, PT, R165, UR10, PT ;  /* 0x0000000aa5007c0c */ /* 0x000fe4000bf66270 */
[----:B------:R-:W-:-:S07]  /*2d170*/  ISETP.GE.AND P2, PT, R163, UR10, PT ;  /* 0x0000000aa3007c0c */ /* 0x000fce000bf46270 */
[-C--:B---3--:R-:W-:Y:S02]  /*2d180*/  @!P1 LEA R4, P0, R160, R71.reuse, 0x1 ;  /* 0x00000047a0049211 */ /* 0x088fe400078008ff */
[----:B------:R-:W-:Y:S02]  /*2d190*/  @!P5 LEA R6, P4, R164, R71, 0x1 ;  /* 0x00000047a406d211 */ /* 0x000fe400078808ff */
[-C--:B--2---:R-:W-:Y:S02]  /*2d1a0*/  @!P1 LEA.HI.X R5, R160, R72.reuse, R192, 0x1, P0 ;  /* 0x00000048a0059211 */ /* 0x084fe400000f0cc0 */
[----:B------:R-:W-:Y:S02]  /*2d1b0*/  ISETP.GE.AND P0, PT, R161, UR10, PT ;  /* 0x0000000aa1007c0c */ /* 0x000fe4000bf06270 */
[----:B------:R-:W-:Y:S01]  /*2d1c0*/  @!P5 LEA.HI.X R7, R164, R72, R191, 0x1, P4 ;  /* 0x00000048a407d211 */ /* 0x000fe200020f0cbf */
[----:B------:R2:W-:Y:S01]  /*2d1d0*/  @!P1 ST.E.128 desc[UR46][R4.64], R8 ;  /* 0x0000000804009985 */ /* 0x0005e2000c101d2e */
[----:B------:R-:W-:-:S02]  /*2d1e0*/  ISETP.GE.AND P1, PT, R162, UR10, PT ;  /* 0x0000000aa2007c0c */ /* 0x000fc4000bf26270 */
[----:B------:R-:W-:Y:S01]  /*2d1f0*/  LOP3.LUT P4, RZ, R0, 0x40, RZ, 0xc0, !PT ;  /* 0x0000004000ff7812 */ /* 0x000fe2000788c0ff */
[----:B------:R3:W-:Y:S01]  /*2d200*/  @!P5 ST.E.128 desc[UR46][R6.64], R140 ;  /* 0x0000008c0600d985 */ /* 0x0007e2000c101d2e */
[-C--:B------:R-:W-:Y:S02]  /*2d210*/  @!P3 LEA R12, P6, R165, R71.reuse, 0x1 ;  /* 0x00000047a50cb211 */ /* 0x080fe400078c08ff */
[----:B------:R-:W-:Y:S02]  /*2d220*/  @!P2 LEA R14, P5, R163, R71, 0x1 ;  /* 0x00000047a30ea211 */ /* 0x000fe400078a08ff */
[-C--:B------:R-:W-:Y:S02]  /*2d230*/  @!P3 LEA.HI.X R13, R165, R72.reuse, R190, 0x1, P6 ;  /* 0x00000048a50db211 */ /* 0x080fe400030f0cbe */
[----:B------:R-:W-:-:S03]  /*2d240*/  @!P2 LEA.HI.X R15, R163, R72, R189, 0x1, P5 ;  /* 0x00000048a30fa211 */ /* 0x000fc600028f0cbd */
[----:B------:R3:W-:Y:S01]  /*2d250*/  @!P3 ST.E.128 desc[UR46][R12.64], R144 ;  /* 0x000000900c00b985 */ /* 0x0007e2000c101d2e */
[----:B--2---:R-:W-:-:S03]  /*2d260*/  @!P1 LEA R4, P6, R162, R71, 0x1 ;  /* 0x00000047a2049211 */ /* 0x004fc600078c08ff */
        /* <DEDUP_REMOVED lines=11> */
[----:B---3--:R-:W-:-:S04]  /*2d320*/  LEA R4, P0, R166, R71, 0x1 ;  /* 0x00000047a6047211 */ /* 0x008fc800078008ff */
[----:B------:R-:W-:-:S05]  /*2d330*/  LEA.HI.X R5, R166, R72, R185, 0x1, P0 ;  /* 0x00000048a6057211 */ /* 0x000fca00000f0cb9 */
[----:B------:R2:W-:Y:S01]  /*2d340*/  ST.E.128 desc[UR46][R4.64], R60 ;  /* 0x0000003c04007985 */ /* 0x0005e2000c101d2e */
[----:B------:R-:W-:Y:S05]  /*2d350*/  BRA `(.L_x_2122) ;  /* 0x0000000c000c7947 */ /* 0x000fea0003800000 */
.L_x_2118:
[----:B------:R-:W0:Y:S01]  /*2d360*/  LDC R10, c[0x0][0xce8] ;  /* 0x00033a00ff0a7b82 */ /* 0x000e220000000800 */
[----:B------:R-:W-:Y:S01]  /*2d370*/  ISETP.GE.AND P2, PT, R3, 0x40, PT ;  /* 0x000000400300780c */ /* 0x000fe20003f46270 */
[----:B------:R-:W-:Y:S01]  /*2d380*/  ULDC UR12, c[0x0][0xbc8] ;  /* 0x0002f200000c7ab9 */ /* 0x000fe20000000800 */
[----:B------:R-:W-:Y:S01]  /*2d390*/  IMAD R0, R194, 0x20, R184 ;  /* 0x00000020c2007824 */ /* 0x000fe200078e02b8 */
[----:B------:R-:W-:Y:S01]  /*2d3a0*/  ISETP.GE.AND P4, PT, R160, UR12, PT ;  /* 0x0000000ca0007c0c */ /* 0x000fe2000bf86270 */
[----:B------:R-:W-:Y:S01]  /*2d3b0*/  IMAD.U32 R5, RZ, RZ, UR40 ;  /* 0x00000028ff057e24 */ /* 0x000fe2000f8e00ff */
[----:B------:R-:W-:Y:S01]  /*2d3c0*/  ISETP.GE.AND P3, PT, R164, UR12, PT ;  /* 0x0000000ca4007c0c */ /* 0x000fe2000bf66270 */
[----:B------:R-:W-:Y:S01]  /*2d3d0*/  USHF.R.S32.HI UR8, URZ, 0x1f, UR43 ;  /* 0x0000001f3f087899 */ /* 0x000fe2000801142b */
[----:B------:R-:W-:Y:S01]  /*2d3e0*/  BSSY B1, `(.L_x_2123) ;  /* 0x0000033000017945 */ /* 0x000fe20003800000 */
[----:B------:R-:W-:Y:S01]  /*2d3f0*/  USHF.R.S32.HI UR9, URZ, 0x1f, UR41 ;  /* 0x0000001f3f097899 */ /* 0x000fe20008011429 */
[----:B------:R-:W-:Y:S01]  /*2d400*/  ISETP.GE.AND P1, PT, R165, UR12, PT ;  /* 0x0000000ca5007c0c */ /* 0x000fe2000bf26270 */
[----:B------:R-:W-:Y:S01]  /*2d410*/  IMAD R8, R5, 0x40, R0 ;  /* 0x0000004005087824 */ /* 0x000fe200078e0200 */
        /* <DEDUP_REMOVED lines=11> */
[----:B--2---:R-:W-:-:S04]  /*2d4d0*/  IMAD R0, R0, 0x40, R4 ;  /* 0x0000004000007824 */ /* 0x004fc800078e0204 */
[----:B------:R-:W-:-:S05]  /*2d4e0*/  VIADD R6, R0, 0xffffff80 ;  /* 0xffffff8000067836 */ /* 0x000fca0000000000 */
        /* <DEDUP_REMOVED lines=34> */
.L_x_2124:
[----:B------:R-:W-:Y:S05]  /*2d710*/  BSYNC B1 ;  /* 0x0000000000017941 */ /* 0x000fea0003800000 */
.L_x_2123:
[----:B--2---:R-:W-:Y:S01]  /*2d720*/  IMAD.SHL.U32 R5, R14, 0x2, RZ ;  /* 0x000000020e057824 */ /* 0x004fe200078e00ff */
[----:B------:R-:W-:Y:S01]  /*2d730*/  SEL R0, RZ, 0xffffffff, P1 ;  /* 0xffffffffff007807 */ /* 0x000fe20000800000 */
[----:B------:R-:W-:Y:S01]  /*2d740*/  ULDC.64 UR10, c[0x0][0xbe8] ;  /* 0x0002fa00000a7ab9 */ /* 0x000fe20000000a00 */
[----:B------:R-:W-:Y:S01]  /*2d750*/  ISETP.GE.AND P1, PT, R163, UR12, PT ;  /* 0x0000000ca3007c0c */ /* 0x000fe2000bf26270 */
[----:B------:R-:W-:Y:S01]  /*2d760*/  UIMAD UR5, UR8, UR10, URZ ;  /* 0x0000000a080572a4 */ /* 0x000fe2000f8e023f */
[----:B------:R-:W-:Y:S01]  /*2d770*/  LOP3.LUT R12, R5, 0x2, R12, 0xe2, !PT ;  /* 0x00000002050c7812 */ /* 0x000fe200078ee20c */
[----:B------:R-:W-:Y:S01]  /*2d780*/  IMAD.SHL.U32 R5, R0, 0x4, RZ ;  /* 0x0000000400057824 */ /* 0x000fe200078e00ff */
[----:B------:R-:W-:Y:S01]  /*2d790*/  UIMAD.WIDE.U32 UR6, UR43, UR10, URZ ;  /* 0x0000000a2b0672a5 */ /* 0x000fe2000f8e003f */
[----:B0-----:R-:W-:Y:S01]  /*2d7a0*/  @P0 IMAD.HI.U32 R0, R8, R11, RZ ;  /* 0x0000000b08000227 */ /* 0x001fe200078e00ff */
[----:B------:R-:W-:Y:S01]  /*2d7b0*/  UIMAD UR5, UR43, UR11, UR5 ;  /* 0x0000000b2b0572a4 */ /* 0x000fe2000f8e0205 */
[----:B------:R-:W-:Y:S01]  /*2d7c0*/  ISETP.GE.AND P2, PT, R166, UR12, PT ;  /* 0x0000000ca6007c0c */ /* 0x000fe2000bf46270 */
[----:B------:R-:W-:Y:S01]  /*2d7d0*/  BSSY B1, `(.L_x_2125) ;  /* 0x0000056000017945 */ /* 0x000fe20003800000 */
[----:B------:R-:W-:Y:S01]  /*2d7e0*/  IMAD.MOV.U32 R7, RZ, RZ, R8 ;  /* 0x000000ffff077224 */ /* 0x000fe200078e0008 */
        /* <DEDUP_REMOVED lines=25> */
[----:B------:R-:W-:-:S02]  /*2d980*/  IMAD.SHL.U32 R13, R6, 0x10, RZ ;  /* 0x00000010060d7824 */ /* 0x000fc400078e00ff */
[C---:B------:R-:W-:Y:S01]  /*2d990*/  IMAD R11, R7.reuse, UR7, R0 ;  /* 0x00000007070b7c24 */ /* 0x040fe2000f8e0200 */
[----:B------:R-:W-:Y:S01]  /*2d9a0*/  SHF.R.S32.HI R0, RZ, 0x1f, R9 ;  /* 0x0000001fff007819 */ /* 0x000fe20000011409 */
[----:B------:R-:W-:Y:S01]  /*2d9b0*/  IMAD.WIDE.U32 R4, R7, UR6, R4 ;  /* 0x0000000607047c25 */ /* 0x000fe2000f8e0004 */
[----:B------:R-:W-:Y:S01]  /*2d9c0*/  ULDC.64 UR6, c[0x0][0xbd8] ;  /* 0x0002f60000067ab9 */ /* 0x000fe20000000a00 */
[----:B------:R-:W-:Y:S02]  /*2d9d0*/  LOP3.LUT R12, R13, 0x10, R12, 0xe2, !PT ;  /* 0x000000100d0c7812 */ /* 0x000fe400078ee20c */
[----:B------:R-:W-:Y:S02]  /*2d9e0*/  IMAD.SHL.U32 R7, R8, 0x20, RZ ;  /* 0x0000002008077824 */ /* 0x000fe400078e00ff */
[----:B------:R-:W-:Y:S02]  /*2d9f0*/  IMAD R0, R0, UR6, RZ ;  /* 0x0000000600007c24 */ /* 0x000fe4000f8e02ff */
[----:B------:R-:W-:Y:S01]  /*2da00*/  IMAD.IADD R5, R5, 0x1, R11 ;  /* 0x0000000105057824 */ /* 0x000fe200078e020b */
[----:B------:R-:W-:Y:S01]  /*2da10*/  LOP3.LUT R12, R7, 0x20, R12, 0xe2, !PT ;  /* 0x00000020070c7812 */ /* 0x000fe200078ee20c */
[----:B------:R-:W-:-:S02]  /*2da20*/  IMAD R7, R9, UR7, R0 ;  /* 0x0000000709077c24 */ /* 0x000fc4000f8e0200 */
[----:B------:R-:W-:Y:S01]  /*2da30*/  IMAD.WIDE.U32 R4, R9, UR6, R4 ;  /* 0x0000000609047c25 */ /* 0x000fe2000f8e0004 */
[----:B------:R-:W-:-:S03]  /*2da40*/  ULDC.64 UR6, c[0x0][0xb80] ;  /* 0x0002e00000067ab9 */ /* 0x000fc60000000a00 */
[----:B------:R-:W-:Y:S01]  /*2da50*/  IMAD.U32 R9, RZ, RZ, UR40 ;  /* 0x00000028ff097e24 */ /* 0x000fe2000f8e00ff */
[----:B------:R-:W-:Y:S01]  /*2da60*/  LEA R20, P1, R4, UR6, 0x1 ;  /* 0x0000000604147c11 */ /* 0x000fe2000f8208ff */
[----:B------:R-:W-:Y:S02]  /*2da70*/  IMAD R27, R10, UR5, RZ ;  /* 0x000000050a1b7c24 */ /* 0x000fe4000f8e02ff */
[----:B------:R-:W-:Y:S01]  /*2da80*/  IMAD R26, R9, 0x40, R184 ;  /* 0x00000040091a7824 */ /* 0x000fe200078e02b8 */
[----:B------:R-:W-:Y:S01]  /*2da90*/  SEL R9, RZ, 0x40, P0 ;  /* 0x00000040ff097807 */ /* 0x000fe20000000000 */
[----:B------:R-:W-:Y:S01]  /*2daa0*/  IMAD.IADD R5, R5, 0x1, R7 ;  /* 0x0000000105057824 */ /* 0x000fe200078e0207 */
[----:B------:R-:W-:Y:S01]  /*2dab0*/  SEL R7, RZ, 0x80, P2 ;  /* 0x00000080ff077807 */ /* 0x000fe20001000000 */
[----:B------:R0:W1:Y:S01]  /*2dac0*/  SHFL.IDX PT, R14, R20, RZ, 0x181f ;  /* 0x00181fff140e7589 */ /* 0x00006200000e0000 */
[----:B------:R-:W-:Y:S02]  /*2dad0*/  ISETP.GE.AND P0, PT, R26, R27, PT ;  /* 0x0000001b1a00720c */ /* 0x000fe40003f06270 */
[----:B------:R-:W-:-:S02]  /*2dae0*/  LEA.HI.X R21, R4, UR7, R5, 0x1, P1 ;  /* 0x0000000704157c11 */ /* 0x000fc400088f0c05 */
[----:B------:R-:W-:-:S03]  /*2daf0*/  LOP3.LUT R24, R12, R9, RZ, 0xfc, !PT ;  /* 0x000000090c187212 */ /* 0x000fc600078efcff */
[----:B------:R0:W2:Y:S01]  /*2db00*/  SHFL.IDX PT, R0, R21, RZ, 0x181f ;  /* 0x00181fff15007589 */ /* 0x0000a200000e0000 */
[----:B------:R-:W-:-:S05]  /*2db10*/  LOP3.LUT R25, R24, R7, RZ, 0xfc, !PT ;  /* 0x0000000718197212 */ /* 0x000fca00078efcff */
[----:B------:R-:W-:Y:S05]  /*2db20*/  @P0 BRA `(.L_x_2126) ;  /* 0x0000000000800947 */ /* 0x000fea0003800000 */
[----:B------:R-:W-:Y:S02]  /*2db30*/  ISETP.GE.AND P2, PT, R160, UR12, PT ;  /* 0x0000000ca0007c0c */ /* 0x000fe4000bf46270 */
[----:B------:R-:W-:Y:S02]  /*2db40*/  ISETP.GE.AND P4, PT, R164, UR12, PT ;  /* 0x0000000ca4007c0c */ /* 0x000fe4000bf86270 */
[----:B------:R-:W-:Y:S02]  /*2db50*/  ISETP.GE.AND P5, PT, R165, UR12, PT ;  /* 0x0000000ca5007c0c */ /* 0x000fe4000bfa6270 */
[----:B------:R-:W-:-:S07]  /*2db60*/  ISETP.GE.AND P3, PT, R163, UR12, PT ;  /* 0x0000000ca3007c0c */ /* 0x000fce000bf66270 */
[-C--:B-1----:R-:W-:Y:S02]  /*2db70*/  @!P2 LEA R4, P0, R160, R14.reuse, 0x1 ;  /* 0x0000000ea004a211 */ /* 0x082fe400078008ff */
[----:B------:R-:W-:Y:S02]  /*2db80*/  @!P4 LEA R6, P1, R164, R14, 0x1 ;  /* 0x0000000ea406c211 */ /* 0x000fe400078208ff */
[-C--:B--2---:R-:W-:Y:S02]  /*2db90*/  @!P2 LEA.HI.X R5, R160, R0.reuse, R192, 0x1, P0 ;  /* 0x00000000a005a211 */ /* 0x084fe400000f0cc0 */
[----:B------:R-:W-:Y:S02]  /*2dba0*/  @!P4 LEA.HI.X R7, R164, R0, R191, 0x1, P1 ;  /* 0x00000000a407c211 */ /* 0x000fe400008f0cbf */
[----:B------:R-:W-:Y:S01]  /*2dbb0*/  ISETP.GE.AND P1, PT, R161, UR12, PT ;  /* 0x0000000ca1007c0c */ /* 0x000fe2000bf26270 */
[----:B------:R1:W-:Y:S01]  /*2dbc0*/  @!P2 ST.E.128 desc[UR46][R4.64], RZ ;  /* 0x000000ff0400a985 */ /* 0x0003e2000c101d2e */
[----:B------:R-:W-:-:S02]  /*2dbd0*/  ISETP.GE.AND P2, PT, R162, UR12, PT ;  /* 0x0000000ca2007c0c */ /* 0x000fc4000bf46270 */
[----:B------:R-:W-:Y:S01]  /*2dbe0*/  LOP3.LUT P0, RZ, R24, 0x40, RZ, 0xc0, !PT ;  /* 0x0000004018ff7812 */ /* 0x000fe2000780c0ff */
[----:B------:R2:W-:Y:S01]  /*2dbf0*/  @!P4 ST.E.128 desc[UR46][R6.64], RZ ;  /* 0x000000ff0600c985 */ /* 0x0005e2000c101d2e */
[-C--:B------:R-:W-:Y:S02]  /*2dc00*/  @!P5 LEA R8, P4, R165, R14.reuse, 0x1 ;  /* 0x0000000ea508d211 */ /* 0x080fe400078808ff */
[----:B------:R-:W-:Y:S02]  /*2dc10*/  @!P3 LEA R10, P6, R163, R14, 0x1 ;  /* 0x0000000ea30ab211 */ /* 0x000fe400078c08ff */
[-C--:B------:R-:W-:Y:S02]  /*2dc20*/  @!P5 LEA.HI.X R9, R165, R0.reuse, R190, 0x1, P4 ;  /* 0x00000000a509d211 */ /* 0x080fe400020f0cbe */
[----:B------:R-:W-:Y:S02]  /*2dc30*/  LOP3.LUT P4, RZ, R25, 0x80, RZ, 0xc0, !PT ;  /* 0x0000008019ff7812 */ /* 0x000fe4000788c0ff */
[----:B------:R-:W-:Y:S01]  /*2dc40*/  @!P3 LEA.HI.X R11, R163, R0, R189, 0x1, P6 ;  /* 0x00000000a30bb211 */ /* 0x000fe200030f0cbd */
[----:B------:R3:W-:Y:S01]  /*2dc50*/  @!P5 ST.E.128 desc[UR46][R8.64], RZ ;  /* 0x000000ff0800d985 */ /* 0x0007e2000c101d2e */
[----:B-1----:R-:W-:-:S02]  /*2dc60*/  @!P2 LEA R4, P5, R162, R14, 0x1 ;  /* 0x0000000ea204a211 */ /* 0x002fc400078a08ff */
[-C--:B--2---:R-:W-:Y:S01]  /*2dc70*/  @!P1 LEA R6, P6, R161, R14.reuse, 0x1 ;  /* 0x0000000ea1069211 */ /* 0x084fe200078c08ff */
[----:B------:R3:W-:Y:S01]  /*2dc80*/  @!P3 ST.E.128 desc[UR46][R10.64], RZ ;  /* 0x000000ff0a00b985 */ /* 0x0007e2000c101d2e */
[----:B------:R-:W-:Y:S02]  /*2dc90*/  @P0 LEA R12, P3, R167, R14, 0x1 ;  /* 0x0000000ea70c0211 */ /* 0x000fe400078608ff */
[-C--:B------:R-:W-:Y:S02]  /*2dca0*/  @!P2 LEA.HI.X R5, R162, R0.reuse, R188, 0x1, P5 ;  /* 0x00000000a205a211 */ /* 0x080fe400028f0cbc */
[----:B------:R-:W-:Y:S02]  /*2dcb0*/  @!P1 LEA.HI.X R7, R161, R0, R187, 0x1, P6 ;  /* 0x00000000a1079211 */ /* 0x000fe400030f0cbb */
[----:B------:R-:W-:Y:S01]  /*2dcc0*/  @P4 LEA R14, P5, R166, R14, 0x1 ;  /* 0x0000000ea60e4211 */ /* 0x000fe200078a08ff */
[----:B------:R3:W-:Y:S01]  /*2dcd0*/  @!P2 ST.E.128 desc[UR46][R4.64], RZ ;  /* 0x000000ff0400a985 */ /* 0x0007e2000c101d2e */
[----:B------:R-:W-:-:S02]  /*2dce0*/  @P0 LEA.HI.X R13, R167, R0, R186, 0x1, P3 ;  /* 0x00000000a70d0211 */ /* 0x000fc400018f0cba */
[----:B------:R-:W-:Y:S01]  /*2dcf0*/  @P4 LEA.HI.X R15, R166, R0, R185, 0x1, P5 ;  /* 0x00000000a60f4211 */ /* 0x000fe200028f0cb9 */
[----:B------:R3:W-:Y:S04]  /*2dd00*/  @!P1 ST.E.128 desc[UR46][R6.64], RZ ;  /* 0x000000ff06009985 */ /* 0x0007e8000c101d2e */
[----:B------:R3:W-:Y:S04]  /*2dd10*/  @P0 ST.E.128 desc[UR46][R12.64], RZ ;  /* 0x000000ff0c000985 */ /* 0x0007e8000c101d2e */
[----:B------:R3:W-:Y:S02]  /*2dd20*/  @P4 ST.E.128 desc[UR46][R14.64], RZ ;  /* 0x000000ff0e004985 */ /* 0x0007e4000c101d2e */
.L_x_2126:
[----:B------:R-:W-:Y:S05]  /*2dd30*/  BSYNC B1 ;  /* 0x0000000000017941 */ /* 0x000fea0003800000 */
.L_x_2125:
[----:B---3--:R-:W-:Y:S01]  /*2dd40*/  VIADD R4, R26, 0x20 ;  /* 0x000000201a047836 */ /* 0x008fe20000000000 */
[----:B--2---:R2:W3:Y:S04]  /*2dd50*/  SHFL.IDX PT, R0, R21, 0x1, 0x181f ;  /* 0x00381f0015007f89 */ /* 0x0044e800000e0000 */
[----:B------:R-:W-:Y:S01]  /*2dd60*/  ISETP.GE.AND P0, PT, R4, R27, PT ;  /* 0x0000001b0400720c */ /* 0x000fe20003f06270 */
[----:B------:R2:W4:-:S12]  /*2dd70*/  SHFL.IDX PT, R15, R20, 0x1, 0x181f ;  /* 0x00381f00140f7f89 */ /* 0x00051800000e0000 */
[----:B--2---:R-:W-:Y:S05]  /*2dd80*/  @P0 BRA `(.L_x_2122) ;  /* 0x0000000000800947 */ /* 0x004fea0003800000 */
[----:B------:R-:W-:Y:S02]  /*2dd90*/  ISETP.GE.AND P5, PT, R160, UR12, PT ;  /* 0x0000000ca0007c0c */ /* 0x000fe4000bfa6270 */
[----:B------:R-:W-:Y:S02]  /*2dda0*/  ISETP.GE.AND P4, PT, R164, UR12, PT ;  /* 0x0000000ca4007c0c */ /* 0x000fe4000bf86270 */
[----:B------:R-:W-:Y:S02]  /*2ddb0*/  ISETP.GE.AND P1, PT, R165, UR12, PT ;  /* 0x0000000ca5007c0c */ /* 0x000fe4000bf26270 */
[----:B------:R-:W-:-:S07]  /*2ddc0*/  ISETP.GE.AND P3, PT, R163, UR12, PT ;  /* 0x0000000ca3007c0c */ /* 0x000fce000bf66270 */
[-C--:B----4-:R-:W-:Y:S02]  /*2ddd0*/  @!P5 LEA R4, P0, R160, R15.reuse, 0x1 ;  /* 0x0000000fa004d211 */ /* 0x090fe400078008ff */
[-C--:B------:R-:W-:Y:S02]  /*2dde0*/  @!P4 LEA R6, P2, R164, R15.reuse, 0x1 ;  /* 0x0000000fa406c211 */ /* 0x080fe400078408ff */
[-C--:B---3--:R-:W-:Y:S02]  /*2ddf0*/  @!P5 LEA.HI.X R5, R160, R0.reuse, R192, 0x1, P0 ;  /* 0x00000000a005d211 */ /* 0x088fe400000f0cc0 */
[----:B------:R-:W-:Y:S02]  /*2de00*/  @!P4 LEA.HI.X R7, R164, R0, R191, 0x1, P2 ;  /* 0x00000000a407c211 */ /* 0x000fe400010f0cbf */
[----:B------:R-:W-:Y:S01]  /*2de10*/  ISETP.GE.AND P2, PT, R162, UR12, PT ;  /* 0x0000000ca2007c0c */ /* 0x000fe2000bf46270 */
[----:B------:R2:W-:Y:S01]  /*2de20*/  @!P5 ST.E.128 desc[UR46][R4.64], RZ ;  /* 0x000000ff0400d985 */ /* 0x0005e2000c101d2e */
[----:B------:R-:W-:-:S02]  /*2de30*/  @!P1 LEA R8, P6, R165, R15, 0x1 ;  /* 0x0000000fa5089211 */ /* 0x000fc400078c08ff */
[----:B------:R-:W-:Y:S01]  /*2de40*/  LOP3.LUT P0, RZ, R24, 0x40, RZ, 0xc0, !PT ;  /* 0x0000004018ff7812 */ /* 0x000fe2000780c0ff */
[----:B------:R3:W-:Y:S01]  /*2de50*/  @!P4 ST.E.128 desc[UR46][R6.64], RZ ;  /* 0x000000ff0600c985 */ /* 0x0007e2000c101d2e */
[----:B------:R-:W-:Y:S02]  /*2de60*/  ISETP.GE.AND P4, PT, R161, UR12, PT ;  /* 0x0000000ca1007c0c */ /* 0x000fe4000bf86270 */
[----:B------:R-:W-:Y:S02]  /*2de70*/  @!P1 LEA.HI.X R9, R165, R0, R190, 0x1, P6 ;  /* 0x00000000a5099211 */ /* 0x000fe400030f0cbe */
[----:B------:R-:W-:Y:S02]  /*2de80*/  LOP3.LUT P6, RZ, R25, 0x80, RZ, 0xc0, !PT ;  /* 0x0000008019ff7812 */ /* 0x000fe400078cc0ff */
[-C--:B------:R-:W-:Y:S01]  /*2de90*/  @!P3 LEA R10, P5, R163, R15.reuse, 0x1 ;  /* 0x0000000fa30ab211 */ /* 0x080fe200078a08ff */
[----:B------:R4:W-:Y:S01]  /*2dea0*/  @!P1 ST.E.128 desc[UR46][R8.64], RZ ;  /* 0x000000ff08009985 */ /* 0x0009e2000c101d2e */
[----:B------:R-:W-:-:S02]  /*2deb0*/  @!P2 LEA R12, P1, R162, R15, 0x1 ;  /* 0x0000000fa20ca211 */ /* 0x000fc400078208ff */
[-C--:B------:R-:W-:Y:S02]  /*2dec0*/  @!P3 LEA.HI.X R11, R163, R0.reuse, R189, 0x1, P5 ;  /* 0x00000000a30bb211 */ /* 0x080fe400028f0cbd */
[-C--:B------:R-:W-:Y:S02]  /*2ded0*/  @!P2 LEA.HI.X R13, R162, R0.reuse, R188, 0x1, P1 ;  /* 0x00000000a20da211 */ /* 0x080fe400008f0cbc */
[-C--:B--2---:R-:W-:Y:S01]  /*2dee0*/  @!P4 LEA R4, P5, R161, R15.reuse, 0x1 ;  /* 0x0000000fa104c211 */ /* 0x084fe200078a08ff */
[----:B------:R4:W-:Y:S01]  /*2def0*/  @!P3 ST.E.128 desc[UR46][R10.64], RZ ;  /* 0x000000ff0a00b985 */ /* 0x0009e2000c101d2e */
[-C--:B-1----:R-:W-:Y:S02]  /*2df00*/  @P0 LEA R14, P3, R167, R15.reuse, 0x1 ;  /* 0x0000000fa70e0211 */ /* 0x082fe400078608ff */
[----:B---3--:R-:W-:Y:S01]  /*2df10*/  @P6 LEA R6, P1, R166, R15, 0x1 ;  /* 0x0000000fa6066211 */ /* 0x008fe200078208ff */
[----:B------:R4:W-:Y:S01]  /*2df20*/  @!P2 ST.E.128 desc[UR46][R12.64], RZ ;  /* 0x000000ff0c00a985 */ /* 0x0009e2000c101d2e */
[----:B------:R-:W-:-:S02]  /*2df30*/  @!P4 LEA.HI.X R5, R161, R0, R187, 0x1, P5 ;  /* 0x00000000a105c211 */ /* 0x000fc400028f0cbb */
[-C--:B------:R-:W-:Y:S02]  /*2df40*/  @P0 LEA.HI.X R15, R167, R0.reuse, R186, 0x1, P3 ;  /* 0x00000000a70f0211 */ /* 0x080fe400018f0cba */
[----:B------:R-:W-:Y:S01]  /*2df50*/  @P6 LEA.HI.X R7, R166, R0, R185, 0x1, P1 ;  /* 0x00000000a6076211 */ /* 0x000fe200008f0cb9 */
[----:B------:R4:W-:Y:S04]  /*2df60*/  @!P4 ST.E.128 desc[UR46][R4.64], RZ ;  /* 0x000000ff0400c985 */ /* 0x0009e8000c101d2e */
[----:B------:R4:W-:Y:S04]  /*2df70*/  @P0 ST.E.128 desc[UR46][R14.64], RZ ;  /* 0x000000ff0e000985 */ /* 0x0009e8000c101d2e */
[----:B------:R4:W-:Y:S02]  /*2df80*/  @P6 ST.E.128 desc[UR46][R6.64], RZ ;  /* 0x000000ff06006985 */ /* 0x0009e4000c101d2e */
.L_x_2122:
[----:B------:R-:W-:Y:S05]  /*2df90*/  BSYNC B0 ;  /* 0x0000000000007941 */ /* 0x000fea0003800000 */
.L_x_2117:
[----:B------:R-:W-:Y:S02]  /*2dfa0*/  ULDC UR5, c[0x0][0xd38] ;  /* 0x00034e0000057ab9 */ /* 0x000fe40000000800 */
[----:B------:R-:W-:-:S06]  /*2dfb0*/  UISETP.GE.AND UP0, UPT, UR4, UR5, UPT ;  /* 0x000000050400728c */ /* 0x000fcc000bf06270 */
[----:B------:R-:W-:-:S13]  /*2dfc0*/  PLOP3.LUT P0, PT, PT, PT, UP0, 0x80, 0x0 ;  /* 0x000000000000781c */ /* 0x000fda0003f0f008 */
[----:B------:R-:W-:Y:S05]  /*2dfd0*/  @!P0 BRA `(.L_x_2127) ;  /* 0xfffffd3000b08947 */ /* 0x000fea000383ffff */
[----:B------:R-:W-:Y:S05]  /*2dfe0*/  EXIT ;  /* 0x000000000000794d */ /* 0x000fea0003800000 */
.L_x_1998:
[----:B------:R-:W-:-:S08]  /*2dff0*/  NOP ;  /* 0x0000000000007918 */ /* 0x000fd00000000000 */
[----:B------:R-:W0:-:S00]  /*2e000*/  USETMAXREG.DEALLOC.CTAPOOL 0x18 ;  /* 0x00000018000079c8 */ /* 0x000e0000080e0500 */
[----:B0-----:R-:W-:-:S06]  /*2e010*/  LOP3.LUT R0, R0, 0x3, RZ, 0xc0, !PT ;  /* 0x0000000300007812 */ /* 0x001fcc00078ec0ff */
[----:B------:R-:W0:Y:S01]  /*2e020*/  S2UR UR6, SR_CTAID.X ;  /* 0x00000000000679c3 */ /* 0x000e220000002500 */
[----:B------:R-:W-:Y:S01]  /*2e030*/  LOP3.LUT R18, R18, 0xffffff7f, RZ, 0xc0, !PT ;  /* 0xffffff7f12127812 */ /* 0x000fe200078ec0ff */
[----:B------:R-:W-:Y:S01]  /*2e040*/  STL [R1+0x468], RZ ;  /* 0x000468ff01007387 */ /* 0x000fe20000100800 */
[----:B------:R-:W-:-:S03]  /*2e050*/  IMAD.MOV.U32 R19, RZ, RZ, RZ ;  /* 0x000000ffff137224 */ /* 0x000fc600078e00ff */
[----:B------:R-:W1:Y:S02]  /*2e060*/  SHFL.IDX PT, R0, R0, RZ, 0x1f ;  /* 0x00001fff00007589 */ /* 0x000e6400000e0000 */
[----:B-1----:R-:W-:Y:S02]  /*2e070*/  ISETP.NE.AND P0, PT, R0, RZ, PT ;  /* 0x000000ff0000720c */ /* 0x002fe40003f05270 */
[----:B------:R-:W0:Y:S11]  /*2e080*/  LDC R0, c[0x0][0xd38] ;  /* 0x00034e00ff007b82 */ /* 0x000e360000000800 */
[----:B------:R-:W-:Y:S01]  /*2e090*/  @P0 LOP3.LUT R18, R18, 0x80, RZ, 0xfc, !PT ;  /* 0x0000008012120812 */ /* 0x000fe200078efcff */
[----:B------:R-:W-:Y:S06]  /*2e0a0*/  @P0 BAR.ARV 0x4, 0x180 ;  /* 0x0106000000000b1d */ /* 0x000fec0000002000 */
[----:B0-----:R-:W-:Y:S01]  /*2e0b0*/  ISETP.LE.AND P0, PT, R0, UR6, PT ;  /* 0x0000000600007c0c */ /* 0x001fe2000bf03270 */
[----:B------:R-:W-:-:S05]  /*2e0c0*/  IMAD.MOV.U32 R0, RZ, RZ, 0x1 ;  /* 0x00000001ff007424 */ /* 0x000fca00078e00ff */
[----:B------:R0:W-:Y:S07]  /*2e0d0*/  STL [R1+0x448], R0 ;  /* 0x0004480001007387 */ /* 0x0001ee0000100800 */
[----:B------:R-:W-:Y:S05]  /*2e0e0*/  @P0 BRA `(.L_x_2128) ;  /* 0x0000006400100947 */ /* 0x000fea0003800000 */
[----:B------:R-:W1:Y:S01]  /*2e0f0*/  S2R R5, SR_TID.X ;  /* 0x0000000000057919 */ /* 0x000e620000002100 */
[----:B------:R-:W2:Y:S01]  /*2e100*/  S2UR UR5, SR_CgaCtaId ;  /* 0x00000000000579c3 */ /* 0x000ea20000008800 */
[----:B------:R-:W-:Y:S01]  /*2e110*/  UMOV UR4, 0x400 ;  /* 0x0000040000047882 */ /* 0x000fe20000000000 */
[----:B------:R-:W-:Y:S01]  /*2e120*/  IMAD.MOV.U32 R19, RZ, RZ, RZ ;  /* 0x000000ffff137224 */ /* 0x000fe200078e00ff */
[----:B------:R-:W-:Y:S01]  /*2e130*/  STL [R1+0x468], RZ ;  /* 0x000468ff01007387 */ /* 0x000fe20000100800 */
[----:B------:R-:W-:Y:S01]  /*2e140*/  ULDC UR41, c[0x0][0xc] ;  /* 0x0000030000297ab9 */ /* 0x000fe20000000800 */
[----:B------:R-:W-:Y:S01]  /*2e150*/  ULDC.64 UR44, c[0x0][0x198] ;  /* 0x00006600002c7ab9 */ /* 0x000fe20000000a00 */
[----:B--2---:R-:W-:-:S06]  /*2e160*/  ULEA UR4, UR5, UR4, 0x18 ;  /* 0x0000000405047291 */ /* 0x004fcc000f8ec03f */
[----:B------:R-:W-:Y:S01]  /*2e170*/  IMAD.U32 R17, RZ, RZ, UR4 ;  /* 0x00000004ff117e24 */ /* 0x000fe2000f8e00ff */
[C---:B-1----:R-:W-:Y:S01]  /*2e180*/  LOP3.LUT R4, R5.reuse, 0x7f, RZ, 0xc0, !PT ;  /* 0x0000007f05047812 */ /* 0x042fe200078ec0ff */
[----:B0-----:R-:W-:-:S05]  /*2e190*/  IMAD.SHL.U32 R0, R5, 0x8, RZ ;  /* 0x0000000805007824 */ /* 0x001fca00078e00ff */
[C---:B------:R-:W-:Y:S02]  /*2e1a0*/  LOP3.LUT R2, R0.reuse, 0x1f8, RZ, 0xc0, !PT ;  /* 0x000001f800027812 */ /* 0x040fe400078ec0ff */
[----:B------:R-:W-:Y:S02]  /*2e1b0*/  LOP3.LUT R0, R0, 0x38, RZ, 0xc0, !PT ;  /* 0x0000003800007812 */ /* 0x000fe400078ec0ff */
[----:B------:R-:W-:Y:S01]  /*2e1c0*/  LOP3.LUT R3, R2, 0x38, R5, 0x78, !PT ;  /* 0x0000003802037812 */ /* 0x000fe200078e7805 */
[----:B------:R-:W-:Y:S01]  /*2e1d0*/  IMAD.SHL.U32 R2, R4, 0x8, RZ ;  /* 0x0000000804027824 */ /* 0x000fe200078e00ff */
[----:B------:R-:W-:-:S04]  /*2e1e0*/  SHF.R.U32.HI R4, RZ, 0x3, R4 ;  /* 0x00000003ff047819 */ /* 0x000fc80000011604 */
[----:B------:R-:W-:Y:S01]  /*2e1f0*/  LOP3.LUT R2, R3, 0x200, R2, 0xf8, !PT ;  /* 0x0000020003027812 */ /* 0x000fe200078ef802 */
[----:B------:R-:W-:-:S05]  /*2e200*/  IMAD.SHL.U32 R3, R5, 0x10, RZ ;  /* 0x0000001005037824 */ /* 0x000fca00078e00ff */
[----:B------:R-:W-:Y:S01]  /*2e210*/  LOP3.LUT R5, R4, 0x70, R3, 0xf8, !PT ;  /* 0x0000007004057812 */ /* 0x000fe200078ef803 */
[----:B------:R-:W-:Y:S02]  /*2e220*/  IMAD R4, R2, 0x2, R17 ;  /* 0x0000000202047824 */ /* 0x000fe400078e0211 */
[----:B------:R-:W-:Y:S02]  /*2e230*/  IMAD.U32 R3, RZ, RZ, UR6 ;  /* 0x00000006ff037e24 */ /* 0x000fe4000f8e00ff */
[----:B------:R-:W-:Y:S01]  /*2e240*/  IMAD.MOV.U32 R2, RZ, RZ, 0x1 ;  /* 0x00000001ff027424 */ /* 0x000fe200078e00ff */
[----:B------:R0:W-:Y:S04]  /*2e250*/  STL [R1+0x444], R4 ;  /* 0x0004440401007387 */ /* 0x0001e80000100800 */
[----:B------:R1:W-:Y:S04]  /*2e260*/  STL [R1+0x450], R3 ;  /* 0x0004500301007387 */ /* 0x0003e80000100800 */
[----:B------:R2:W-:Y:S01]  /*2e270*/  STL [R1+0x448], R2 ;  /* 0x0004480201007387 */ /* 0x0005e20000100800 */
[----:B0-----:R-:W-:-:S02]  /*2e280*/  LOP3.LUT R4, R0, 0x40, RZ, 0xfc, !PT ;  /* 0x0000004000047812 */ /* 0x001fc400078efcff */
[C---:B------:R-:W-:Y:S02]  /*2e290*/  LOP3.LUT R4, R0.reuse, 0x100, RZ, 0xfc, !PT ;  /* 0x0000010000047812 */ /* 0x040fe400078efcff */
[C---:B-1----:R-:W-:Y:S02]  /*2e2a0*/  LOP3.LUT R3, R0.reuse, 0x80, RZ, 0xfc, !PT ;  /* 0x0000008000037812 */ /* 0x042fe400078efcff */
[C---:B------:R-:W-:Y:S02]  /*2e2b0*/  LOP3.LUT R3, R0.reuse, 0x140, RZ, 0xfc, !PT ;  /* 0x0000014000037812 */ /* 0x040fe400078efcff */
[C---:B--2---:R-:W-:Y:S02]  /*2e2c0*/  LOP3.LUT R2, R0.reuse, 0xc0, RZ, 0xfc, !PT ;  /* 0x000000c000027812 */ /* 0x044fe400078efcff */
[C---:B------:R-:W-:Y:S02]  /*2e2d0*/  LOP3.LUT R2, R0.reuse, 0x180, RZ, 0xfc, !PT ;  /* 0x0000018000027812 */ /* 0x040fe400078efcff */
[----:B------:R-:W-:-:S07]  /*2e2e0*/  LOP3.LUT R0, R0, 0x1c0, RZ, 0xfc, !PT ;  /* 0x000001c000007812 */ /* 0x000fce00078efcff */
.L_x_2246:
[----:B------:R-:W2:Y:S01]  /*2e2f0*/  LDL R0, [R1+0x450] ;  /* 0x0004500001007983 */ /* 0x000ea20000100800 */
        /* <DEDUP_REMOVED lines=13> */
[----:B01--4-:R-:W-:Y:S05]  /*2e3d0*/  @!P0 BRA `(.L_x_2129) ;  /* 0x0000000000208947 */ /* 0x013fea0003800000 */
        /* <DEDUP_REMOVED lines=8> */
.L_x_2129:
[----:B------:R-:W-:Y:S01]  /*2e460*/  ULDC UR9, c[0x0][0xd54] ;  /* 0x0003550000097ab9 */ /* 0x000fe20000000800 */
[----:B------:R-:W-:Y:S01]  /*2e470*/  UMOV UR6, UR8 ;  /* 0x0000000800067c82 */ /* 0x000fe20008000000 */
[----:B------:R-:W-:-:S11]  /*2e480*/  UISETP.NE.AND UP0, UPT, UR9, 0x1, UPT ;  /* 0x000000010900788c */ /* 0x000fd6000bf05270 */
[----:B------:R-:W-:Y:S02]  /*2e490*/  @UP0 ULDC.64 UR10, c[0x0][0xd58] ;  /* 0x00035600000a0ab9 */ /* 0x000fe40000000a00 */
[----:B------:R-:W-:-:S04]  /*2e4a0*/  UIMAD.WIDE.U32 UR4, UR8, UR10, URZ ;  /* 0x0000000a080472a5 */ /* 0x000fc8000f8e003f */
[----:B------:R-:W-:-:S04]  /*2e4b0*/  @UP0 USHF.R.U32.HI UR6, URZ, UR11, UR5 ;  /* 0x0000000b3f060299 */ /* 0x000fc80008011605 */
[----:B------:R-:W-:-:S12]  /*2e4c0*/  UIMAD UR4, UR6, UR9, URZ ;  /* 0x00000009060472a4 */ /* 0x000fd8000f8e023f */
.L_x_2130:
        /* <DEDUP_REMOVED lines=48> */
.L_x_2132:
[----:B------:R-:W-:-:S11]  /*2e7d0*/  UISETP.NE.AND UP0, UPT, UR5, 0x1, UPT ;  /* 0x000000010500788c */ /* 0x000fd6000bf05270 */
[----:B------:R-:W-:Y:S02]  /*2e7e0*/  @UP0 ULDC.64 UR12, c[0x0][0xae0] ;  /* 0x0002b800000c0ab9 */ /* 0x000fe40000000a00 */
[----:B------:R-:W-:-:S04]  /*2e7f0*/  UIMAD.WIDE.U32 UR8, UR10, UR12, URZ ;  /* 0x0000000c0a0872a5 */ /* 0x000fc8000f8e003f */
[----:B------:R-:W-:-:S12]  /*2e800*/  @UP0 USHF.R.U32.HI UR10, URZ, UR13, UR9 ;  /* 0x0000000d3f0a0299 */ /* 0x000fd80008011609 */
.L_x_2133:
[----:B------:R-:W-:-:S04]  /*2e810*/  UIMAD UR10, UR10, UR5, UR5 ;  /* 0x000000050a0a72a4 */ /* 0x000fc8000f8e0205 */
[----:B------:R-:W-:-:S04]  /*2e820*/  UISETP.LT.AND UP0, UPT, UR4, UR10, UPT ;  /* 0x0000000a0400728c */ /* 0x000fc8000bf01270 */
[----:B------:R-:W-:-:S12]  /*2e830*/  USEL UR4, UR4, UR10, UP0 ;  /* 0x0000000a04047287 */ /* 0x000fd80008000000 */
.L_x_2131:
        /* <DEDUP_REMOVED lines=20> */
[----:B------:R-:W-:Y:S02]  /*2e980*/  UMOV UR4, UR6 ;  /* 0x0000000600047c82 */ /* 0x000fe40008000000 */
        /* <DEDUP_REMOVED lines=10> */
.L_x_2135:
[----:B------:R-:W-:-:S11]  /*2ea30*/  UISETP.NE.AND UP0, UPT, UR5, 0x1, UPT ;  /* 0x000000010500788c */ /* 0x000fd6000bf05270 */
[----:B------:R-:W-:Y:S02]  /*2ea40*/  @UP0 ULDC.64 UR10, c[0x0][0xae0] ;  /* 0x0002b800000a0ab9 */ /* 0x000fe40000000a00 */
[----:B------:R-:W-:-:S04]  /*2ea50*/  UIMAD.WIDE.U32 UR6, UR4, UR10, URZ ;  /* 0x0000000a040672a5 */ /* 0x000fc8000f8e003f */
[----:B------:R-:W-:-:S12]  /*2ea60*/  @UP0 USHF.R.U32.HI UR4, URZ, UR11, UR7 ;  /* 0x0000000b3f040299 */ /* 0x000fd80008011607 */
.L_x_2136:
[----:B------:R-:W-:-:S04]  /*2ea70*/  UIMAD UR4, UR4, UR5, URZ ;  /* 0x00000005040472a4 */ /* 0x000fc8000f8e023f */
[----:B------:R-:W-:-:S04]  /*2ea80*/  UISETP.LT.AND UP0, UPT, UR8, UR4, UPT ;  /* 0x000000040800728c */ /* 0x000fc8000bf01270 */
[----:B------:R-:W-:-:S12]  /*2ea90*/  USEL UR8, UR8, UR4, !UP0 ;  /* 0x0000000408087287 */ /* 0x000fd8000c000000 */
.L_x_2134:
        /* <DEDUP_REMOVED lines=16> */
[----:B------:R-:W0:Y:S08]  /*2eba0*/  FLO.U32 R0, UR4 ;  /* 0x0000000400007d00 */ /* 0x000e3000080e0000 */
[----:B------:R-:W1:Y:S01]  /*2ebb0*/  POPC R2, UR4 ;  /* 0x0000000400027d09 */ /* 0x000e620008000000 */
[----:B0-----:R-:W-:-:S13]  /*2ebc0*/  ISETP.EQ.U32.AND P0, PT, R0, R3, PT ;  /* 0x000000030000720c */ /* 0x001fda0003f02070 */
[----:B-1----:R-:W2:Y:S01]  /*2ebd0*/  @P0 ATOMG.E.ADD.STRONG.GPU PT, R5, desc[UR46][R4.64], R2 ;  /* 0x00000002040509a8 */ /* 0x002ea200081ee1ee */
[----:B------:R-:W0:Y:S02]  /*2ebe0*/  S2R R3, SR_LTMASK ;  /* 0x0000000000037919 */ /* 0x000e240000003900 */
[----:B0-----:R-:W-:-:S06]  /*2ebf0*/  LOP3.LUT R3, R3, UR4, RZ, 0xc0, !PT ;  /* 0x0000000403037c12 */ /* 0x001fcc000f8ec0ff */
[----:B------:R-:W0:Y:S01]  /*2ec00*/  POPC R3, R3 ;  /* 0x0000000300037309 */ /* 0x000e220000000000 */
[----:B--2---:R-:W0:Y:S02]  /*2ec10*/  SHFL.IDX PT, R0, R5, R0, 0x1f ;  /* 0x00001f0005007589 */ /* 0x004e2400000e0000 */
[----:B0-----:R-:W-:-:S05]  /*2ec20*/  IADD3 R0, R0, UR41, R3 ;  /* 0x0000002900007c10 */ /* 0x001fca000fffe003 */
[----:B------:R3:W-:Y:S01]  /*2ec30*/  STL [R1+0x450], R0 ;  /* 0x0004500001007387 */ /* 0x0007e20000100800 */
[----:B------:R-:W-:Y:S05]  /*2ec40*/  BRA `(.L_x_2139) ;  /* 0x0000005400c47947 */ /* 0x000fea0003800000 */
.L_x_2138:
        /* <DEDUP_REMOVED lines=20> */
.L_x_2141:
[----:B------:R-:W-:Y:S05]  /*2ed90*/  BSYNC B6 ;  /* 0x0000000000067941 */ /* 0x000fea0003800000 */
.L_x_2140:
        /* <DEDUP_REMOVED lines=20> */
.L_x_2144:
        /* <DEDUP_REMOVED lines=15> */
.L_x_2143:
[----:B------:R-:W-:Y:S05]  /*2efd0*/  BSYNC B6 ;  /* 0x0000000000067941 */ /* 0x000fea0003800000 */
.L_x_2142:
        /* <DEDUP_REMOVED lines=12> */
[----:B------:R-:W-:Y:S01]  /*2f0a0*/  LOP3.LUT R18, R18, 0xfffffffe, RZ, 0xc0, !PT ;  /* 0xfffffffe12127812 */ /* 0x000fe200078ec0ff */
[----:B------:R-:W1:Y:S02]  /*2f0b0*/  S2R R4, SR_TID.X ;  /* 0x0000000000047919 */ /* 0x000e640000002100 */
[----:B------:R-:W-:Y:S01]  /*2f0c0*/  VIADD R0, R0, 0xffffffff ;  /* 0xffffffff00007836 */ /* 0x000fe20000000000 */
[----:B0-----:R-:W0:Y:S02]  /*2f0d0*/  LDC.64 R2, c[0x0][0x418] ;  /* 0x00010600ff027b82 */ /* 0x001e240000000a00 */
[----:B0-----:R-:W-:Y:S02]  /*2f0e0*/  ISETP.NE.U32.AND P0, PT, R2, RZ, PT ;  /* 0x000000ff0200720c */ /* 0x001fe40003f05070 */
[----:B-1----:R-:W-:-:S02]  /*2f0f0*/  SHF.R.U32.HI R4, RZ, 0x5, R4 ;  /* 0x00000005ff047819 */ /* 0x002fc40000011604 */
[----:B------:R-:W-:Y:S02]  /*2f100*/  ISETP.NE.AND.EX P1, PT, R3, RZ, PT, P0 ;  /* 0x000000ff0300720c */ /* 0x000fe40003f25300 */
[----:B------:R-:W-:-:S11]  /*2f110*/  LOP3.LUT R4, R4, 0x3, RZ, 0xc0, !PT ;  /* 0x0000000304047812 */ /* 0x000fd600078ec0ff */
[----:B------:R-:W-:Y:S02]  /*2f120*/  @P1 LOP3.LUT R18, R18, 0x1, RZ, 0xfc, !PT ;  /* 0x0000000112121812 */ /* 0x000fe400078efcff */
[----:B--2---:R-:W-:Y:S01]  /*2f130*/  SHF.R.S32.HI R8, RZ, 0x1f, R7 ;  /* 0x0000001fff087819 */ /* 0x004fe20000011407 */
[----:B------:R0:W-:Y:S01]  /*2f140*/  STL [R1+0x440], R7 ;  /* 0x0004400701007387 */ /* 0x0001e20000100800 */
[----:B------:R-:W-:-:S03]  /*2f150*/  SEL R16, R7, RZ, !P1 ;  /* 0x000000ff07107207 */ /* 0x000fc60004800000 */
[----:B------:R0:W-:Y:S01]  /*2f160*/  STL [R1+0x44c], R8 ;  /* 0x00044c0801007387 */ /* 0x0001e20000100800 */
[----:B------:R-:W-:Y:S05]  /*2f170*/  BRA.DIV UR4, `(.L_x_2145) ;  /* 0x0000005a044c7947 */ /* 0x000fea000b800000 */
[----:B------:R1:W2:Y:S02]  /*2f180*/  SHFL.IDX PT, R14, R4, RZ, 0x1f ;  /* 0x00001fff040e7589 */ /* 0x0002a400000e0000 */
.L_x_2259:
[----:B------:R3:W-:Y:S01]  /*2f190*/  STL [R1+0x45c], R0 ;  /* 0x00045c0001007387 */ /* 0x0007e20000100800 */
[----:B--2---:R-:W-:Y:S02]  /*2f1a0*/  ISETP.NE.AND P0, PT, R14, RZ, PT ;  /* 0x000000ff0e00720c */ /* 0x004fe40003f05270 */
[----:B------:R-:W-:Y:S02]  /*2f1b0*/  PLOP3.LUT P2, PT, PT, PT, PT, 0x8, 0x0 ;  /* 0x000000000000781c */ /* 0x000fe40003f4e170 */
[----:B------:R-:W-:-:S11]  /*2f1c0*/  LOP3.LUT R18, R18, 0xfffffffd, RZ, 0xc0, !PT ;  /* 0xfffffffd12127812 */ /* 0x000fd600078ec0ff */
[----:B------:R-:W-:Y:S01]  /*2f1d0*/  @P2 LOP3.LUT R18, R18, 0x2, RZ, 0xfc, !PT ;  /* 0x0000000212122812 */ /* 0x000fe200078efcff */
[----:B---3--:R-:W-:Y:S06]  /*2f1e0*/  @P0 BRA `(.L_x_2146) ;  /* 0x0000000000f00947 */ /* 0x008fec0003800000 */
[----:B------:R-:W-:-:S03]  /*2f1f0*/  UMOV UR4, 0xffffffff ;  /* 0xffffffff00047882 */ /* 0x000fc60000000000 */
[----:B------:R-:W-:Y:S05]  /*2f200*/  BRA.DIV UR4, `(.L_x_2147) ;  /* 0x0000005a04487947 */ /* 0x000fea000b800000 */
[----:B------:R-:W-:-:S13]  /*2f210*/  ELECT P6, URZ, PT ;  /* 0x00000000003f782f */ /* 0x000fda00038c0000 */
.L_x_2262:
[----:B------:R-:W-:Y:S05]  /*2f220*/  @!P6 BRA `(.L_x_2146) ;  /* 0x0000000000e0e947 */ /* 0x000fea0003800000 */
[----:B------:R-:W-:Y:S01]  /*2f230*/  IMAD.MOV.U32 R16, RZ, RZ, R7 ;  /* 0x000000ffff107224 */ /* 0x000fe200078e0007 */
[----:B------:R-:W-:Y:S06]  /*2f240*/  @!P1 BRA `(.L_x_2148) ;  /* 0x00000000004c9947 */ /* 0x000fec0003800000 */
[----:B------:R-:W2:Y:S01]  /*2f250*/  LDC R6, c[0x0][0x43c] ;  /* 0x00010f00ff067b82 */ /* 0x000ea20000000800 */
[----:B------:R-:W-:Y:S01]  /*2f260*/  IMAD.MOV.U32 R9, RZ, RZ, R0 ;  /* 0x000000ffff097224 */ /* 0x000fe200078e0000 */
[----:B------:R-:W-:Y:S01]  /*2f270*/  ULDC.64 UR4, c[0x0][0x428] ;  /* 0x00010a0000047ab9 */ /* 0x000fe20000000a00 */
[----:B--2---:R-:W-:-:S13]  /*2f280*/  ISETP.NE.AND P0, PT, R6, 0x1, PT ;  /* 0x000000010600780c */ /* 0x004fda0003f05270 */
[----:B-1----:R-:W1:Y:S02]  /*2f290*/  @P0 LDC.64 R4, c[0x0][0x440] ;  /* 0x00011000ff040b82 */ /* 0x002e640000000a00 */
[----:B-1----:R-:W-:-:S04]  /*2f2a0*/  @P0 IMAD.HI.U32 R0, R9, R4, RZ ;  /* 0x0000000409000227 */ /* 0x002fc800078e00ff */
        /* <DEDUP_REMOVED lines=13> */
.L_x_2148:
[----:B--2---:R-:W2:Y:S01]  /*2f380*/  LDL R2, [R1+0x448] ;  /* 0x0004480001027983 */ /* 0x004ea20000100800 */
[----:B------:R-:W-:Y:S01]  /*2f390*/  IMAD R0, R19, 0x8, R17 ;  /* 0x0000000813007824 */ /* 0x000fe200078e0211 */
[----:B--2---:R-:W-:-:S04]  /*2f3a0*/  SHF.L.U32 R2, R2, 0x1f, RZ ;  /* 0x0000001f02027819 */ /* 0x004fc800000006ff */
[----:B------:R-:W2:Y:S02]  /*2f3b0*/  SYNCS.PHASECHK.TRANS64.TRYWAIT P0, [R0+URZ+0x38840], R2 ;  /* 0x03884002000075a7 */ /* 0x000ea4000800017f */
[----:B--2---:R-:W-:Y:S05]  /*2f3c0*/  @!P0 BRA `(.L_x_2149) ;  /* 0x0000005400f88947 */ /* 0x004fea0003800000 */
.L_x_2263:
        /* <DEDUP_REMOVED lines=11> */
.L_x_2150:
[----:B--2---:R-:W2:Y:S01]  /*2f480*/  LDL R2, [R1+0x45c] ;  /* 0x00045c0001027983 */ /* 0x004ea20000100800 */
[----:B------:R-:W-:Y:S01]  /*2f490*/  R2UR UR33, R0 ;  /* 0x00000000002172ca */ /* 0x000fe200000e0000 */
[----:B------:R-:W-:Y:S01]  /*2f4a0*/  IMAD R0, R19, 0x2000, R17 ;  /* 0x0000200013007824 */ /* 0x000fe200078e0211 */
[----:B------:R-:W-:Y:S01]  /*2f4b0*/  UIADD3 UR4, UP0, UR44, 0x370, URZ ;  /* 0x000003702c047890 */ /* 0x000fe2000ff1e03f */
[----:B-----5:R-:W-:Y:S01]  /*2f4c0*/  R2UR UR37, R16 ;  /* 0x00000000102572ca */ /* 0x020fe200000e0000 */
[----:B------:R-:W-:Y:S01]  /*2f4d0*/  UMOV UR6, 0x0 ;  /* 0x0000000000067882 */ /* 0x000fe20000000000 */
[----:B------:R-:W-:Y:S01]  /*2f4e0*/  UMOV UR7, 0x14f00000 ;  /* 0x14f0000000077882 */ /* 0x000fe20000000000 */
[----:B------:R-:W-:Y:S01]  /*2f4f0*/  R2UR UR32, R0 ;  /* 0x00000000002072ca */ /* 0x000fe200000e0000 */
[----:B------:R-:W-:Y:S01]  /*2f500*/  UIADD3.X UR5, URZ, UR45, URZ, UP0, !UPT ;  /* 0x0000002d3f057290 */ /* 0x000fe200087fe43f */
[----:B------:R-:W-:Y:S01]  /*2f510*/  PLOP3.LUT P0, PT, PT, PT, PT, 0x80, 0x0 ;  /* 0x000000000000781c */ /* 0x000fe20003f0f070 */
[----:B------:R-:W-:Y:S01]  /*2f520*/  UMOV UR34, URZ ;  /* 0x0000003f00227c82 */ /* 0x000fe20008000000 */
[----:B------:R-:W-:-:S03]  /*2f530*/  LOP3.LUT R18, R18, 0xfffffffd, RZ, 0xc0, !PT ;  /* 0xfffffffd12127812 */ /* 0x000fc600078ec0ff */
[----:B------:R-:W-:-:S06]  /*2f540*/  UIADD3 UR33, UR33, 0x38830, URZ ;  /* 0x0003883021217890 */ /* 0x000fcc000fffe03f */
[----:B------:R-:W-:Y:S02]  /*2f550*/  UIADD3 UR32, UR32, 0x22400, URZ ;  /* 0x0002240020207890 */ /* 0x000fe4000fffe03f */
[----:B------:R-:W-:Y:S02]  /*2f560*/  @P0 LOP3.LUT R18, R18, 0x2, RZ, 0xfc, !PT ;  /* 0x0000000212120812 */ /* 0x000fe400078efcff */
[----:B--2---:R-:W-:-:S13]  /*2f570*/  R2UR UR35, R2 ;  /* 0x00000000022372ca */ /* 0x004fda00000e0000 */
[----:B------:R-:W-:-:S09]  /*2f580*/  USHF.L.U32 UR35, UR35, 0x6, URZ ;  /* 0x0000000623237899 */ /* 0x000fd2000800063f */
[----:B------:R2:W-:Y:S02]  /*2f590*/  UTMALDG.4D [UR32], [UR4], desc[UR6] ;  /* 0x00000620040075b4 */ /* 0x0005e40008019000 */
[----:B--2---:R-:W-:Y:S01]  /*2f5a0*/  NOP ;  /* 0x0000000000007918 */ /* 0x004fe20000000000 */
.L_x_2146:
[----:B------:R-:W-:Y:S05]  /*2f5b0*/  WARPSYNC.ALL ;  /* 0x0000000000007948 */ /* 0x000fea0003800000 */
[----:B------:R-:W-:Y:S01]  /*2f5c0*/  VIADD R0, R17, 0x20400 ;  /* 0x0002040011007836 */ /* 0x000fe20000000000 */
[----:B------:R-:W-:Y:S01]  /*2f5d0*/  BAR.SYNC.DEFER_BLOCKING 0x8, 0x100 ;  /* 0x0204000000007b1d */ /* 0x000fe20000010000 */
[----:B------:R-:W-:Y:S02]  /*2f5e0*/  USHF.R.S32.HI UR43, URZ, 0x1f, UR36 ;  /* 0x0000001f3f2b7899 */ /* 0x000fe40008011424 */
[----:B------:R-:W-:Y:S01]  /*2f5f0*/  USHF.R.S32.HI UR37, URZ, 0x1f, UR42 ;  /* 0x0000001f3f257899 */ /* 0x000fe2000801142a */
[----:B------:R-:W-:-:S02]  /*2f600*/  LOP3.LUT P0, RZ, R0, 0x3ff, RZ, 0xc0, !PT ;  /* 0x000003ff00ff7812 */ /* 0x000fc4000780c0ff */
[----:B------:R-:W-:Y:S11]  /*2f610*/  BSSY B6, `(.L_x_2151) ;  /* 0x0000012000067945 */ /* 0x000ff60003800000 */
[----:B------:R-:W-:Y:S05]  /*2f620*/  @!P0 BRA `(.L_x_2152) ;  /* 0x0000000000408947 */ /* 0x000fea0003800000 */
[----:B------:R-:W-:Y:S01]  /*2f630*/  MOV R2, 0x0 ;  /* 0x0000000000027802 */ /* 0x000fe20000000f00 */
[----:B------:R-:W-:Y:S01]  /*2f640*/  ULDC.64 UR4, c[0x4][0x90] ;  /* 0x0100240000047ab9 */ /* 0x000fe20000000a00 */
[----:B------:R-:W-:Y:S01]  /*2f650*/  ULDC.64 UR6, c[0x4][0x98] ;  /* 0x0100260000067ab9 */ /* 0x000fe20000000a00 */
[----:B------:R-:W-:Y:S01]  /*2f660*/  ULDC.64 UR8, c[0x4][0x20] ;  /* 0x0100080000087ab9 */ /* 0x000fe20000000a00 */
[----:B-1----:R-:W-:Y:S02]  /*2f670*/  IMAD.U32 R4, RZ, RZ, UR4 ;  /* 0x00000004ff047e24 */ /* 0x002fe4000f8e00ff */
        /* <DEDUP_REMOVED lines=10> */
[----:B-1----:R-:W-:Y:S05]  /*2f720*/  CALL.ABS.NOINC R2 ;  /* 0x0000000002007343 */ /* 0x002fea0003c00000 */
.L_x_2152:
[----:B------:R-:W-:Y:S05]  /*2f730*/  BSYNC B6 ;  /* 0x0000000000067941 */ /* 0x000fea0003800000 */
.L_x_2151:
[----:B------:R-:W2:Y:S01]  /*2f740*/  LDC R6, c[0x0][0x448] ;  /* 0x00011200ff067b82 */ /* 0x000ea20000000800 */
[----:B------:R-:W1:Y:S01]  /*2f750*/  S2R R2, SR_TID.X ;  /* 0x0000000000027919 */ /* 0x000e620000002100 */
[----:B------:R-:W-:Y:S02]  /*2f760*/  ULDC.64 UR8, c[0x0][0x2d8] ;  /* 0x0000b60000087ab9 */ /* 0x000fe40000000a00 */
[----:B------:R-:W-:Y:S01]  /*2f770*/  UIMAD UR6, UR43, UR8, URZ ;  /* 0x000000082b0672a4 */ /* 0x000fe2000f8e023f */
[----:B------:R-:W3:Y:S01]  /*2f780*/  S2R R0, SR_TID.X ;  /* 0x0000000000007919 */ /* 0x000ee20000002100 */
[----:B------:R-:W-:Y:S02]  /*2f790*/  UIMAD.WIDE.U32 UR4, UR36, UR8, URZ ;  /* 0x00000008240472a5 */ /* 0x000fe4000f8e003f */
[----:B------:R-:W-:-:S03]  /*2f7a0*/  UIMAD UR6, UR36, UR9, UR6 ;  /* 0x00000009240672a4 */ /* 0x000fc6000f8e0206 */
[----:B------:R-:W-:Y:S01]  /*2f7b0*/  ULDC.64 UR8, c[0x0][0x2e0] ;  /* 0x0000b80000087ab9 */ /* 0x000fe20000000a00 */
[----:B------:R-:W-:Y:S02]  /*2f7c0*/  UIADD3 UR5, UR5, UR6, URZ ;  /* 0x0000000605057290 */ /* 0x000fe4000fffe03f */
[----:B------:R-:W-:Y:S02]  /*2f7d0*/  UIMAD UR6, UR37, UR8, URZ ;  /* 0x00000008250672a4 */ /* 0x000fe4000f8e023f */
[----:B------:R-:W-:Y:S02]  /*2f7e0*/  UIMAD.WIDE.U32 UR4, UR42, UR8, UR4 ;  /* 0x000000082a0472a5 */ /* 0x000fe4000f8e0004 */
[----:B------:R-:W-:-:S04]  /*2f7f0*/  UIMAD UR6, UR42, UR9, UR6 ;  /* 0x000000092a0672a4 */ /* 0x000fc8000f8e0206 */
[----:B------:R-:W-:Y:S02]  /*2f800*/  UIADD3 UR6, UR5, UR6, URZ ;  /* 0x0000000605067290 */ /* 0x000fe4000fffe03f */
[----:B------:R-:W-:Y:S01]  /*2f810*/  IMAD.U32 R5, RZ, RZ, UR5 ;  /* 0x00000005ff057e24 */ /* 0x000fe2000f8e00ff */
[----:B--2---:R-:W-:Y:S02]  /*2f820*/  ISETP.NE.AND P0, PT, R6, 0x1, PT ;  /* 0x000000010600780c */ /* 0x004fe40003f05270 */
[----:B-1----:R-:W-:-:S11]  /*2f830*/  LOP3.LUT R4, R2, 0x7f, RZ, 0xc0, !PT ;  /* 0x0000007f02047812 */ /* 0x002fd600078ec0ff */
[----:B------:R-:W1:Y:S01]  /*2f840*/  @P0 LDC R3, c[0x0][0x44c] ;  /* 0x00011300ff030b82 */ /* 0x000e620000000800 */
[----:B---3--:R-:W-:Y:S01]  /*2f850*/  IMAD.SHL.U32 R0, R0, 0x10, RZ ;  /* 0x0000001000007824 */ /* 0x008fe200078e00ff */
[----:B------:R-:W-:-:S04]  /*2f860*/  SHF.R.U32.HI R4, RZ, 0x3, R4 ;  /* 0x00000003ff047819 */ /* 0x000fc80000011604 */
[----:B------:R-:W-:Y:S01]  /*2f870*/  LOP3.LUT R0, R4, 0x70, R0, 0xf8, !PT ;  /* 0x0000007004007812 */ /* 0x000fe200078ef800 */
[----:B------:R-:W-:Y:S01]  /*2f880*/  IMAD.U32 R4, RZ, RZ, UR4 ;  /* 0x00000004ff047e24 */ /* 0x000fe2000f8e00ff */
[----:B------:R-:W2:Y:S01]  /*2f890*/  @P0 LDC R2, c[0x0][0x450] ;  /* 0x00011400ff020b82 */ /* 0x000ea20000000800 */
[----:B------:R-:W-:Y:S02]  /*2f8a0*/  ULDC.64 UR4, c[0x0][0x2d0] ;  /* 0x0000b40000047ab9 */ /* 0x000fe40000000a00 */
[----:B0-----:R-:W-:-:S04]  /*2f8b0*/  VIADD R7, R0, UR40 ;  /* 0x0000002800077c36 */ /* 0x001fc80008000000 */
[----:B------:R-:W-:Y:S01]  /*2f8c0*/  IMAD.MOV.U32 R0, RZ, RZ, R7 ;  /* 0x000000ffff007224 */ /* 0x000fe200078e0007 */
[----:B------:R0:W-:Y:S01]  /*2f8d0*/  STL [R1+0x458], R7 ;  /* 0x0004580701007387 */ /* 0x0001e20000100800 */
[----:B-1----:R-:W-:-:S05]  /*2f8e0*/  @P0 IMAD.HI.U32 R3, R7, R3, RZ ;  /* 0x0000000307030227 */ /* 0x002fca00078e00ff */
[----:B--2---:R-:W-:Y:S01]  /*2f8f0*/  @P0 SHF.R.U32.HI R0, RZ, R2, R3 ;  /* 0x00000002ff000219 */ /* 0x004fe20000011603 */
[----:B------:R-:W-:Y:S02]  /*2f900*/  IMAD.MOV.U32 R2, RZ, RZ, R4 ;  /* 0x000000ffff027224 */ /* 0x000fe400078e0004 */
[----:B------:R-:W-:Y:S01]  /*2f910*/  IMAD.U32 R3, RZ, RZ, UR6 ;  /* 0x00000006ff037e24 */ /* 0x000fe2000f8e00ff */
[----:B------:R-:W-:Y:S01]  /*2f920*/  SHF.R.S32.HI R4, RZ, 0x1f, R0 ;  /* 0x0000001fff047819 */ /* 0x000fe20000011400 */
[----:B------:R-:W1:Y:S01]  /*2f930*/  S2R R9, SR_TID.X ;  /* 0x0000000000097919 */ /* 0x000e620000002100 */
[----:B------:R-:W-:Y:S01]  /*2f940*/  ULDC.64 UR6, c[0x0][0x280] ;  /* 0x0000a00000067ab9 */ /* 0x000fe20000000a00 */
[----:B------:R-:W-:-:S04]  /*2f950*/  IMAD.WIDE.U32 R2, R0, UR4, R2 ;  /* 0x0000000400027c25 */ /* 0x000fc8000f8e0002 */
[----:B------:R-:W-:-:S04]  /*2f960*/  IMAD R4, R4, UR4, RZ ;  /* 0x0000000404047c24 */ /* 0x000fc8000f8e02ff */
[----:B------:R-:W-:Y:S01]  /*2f970*/  IMAD R4, R0, UR5, R4 ;  /* 0x0000000500047c24 */ /* 0x000fe2000f8e0204 */
[----:B------:R-:W-:Y:S01]  /*2f980*/  ULDC.64 UR4, c[0x0][0x2c8] ;  /* 0x0000b20000047ab9 */ /* 0x000fe20000000a00 */
[----:B------:R-:W-:Y:S02]  /*2f990*/  IMAD.MOV R0, RZ, RZ, -R0 ;  /* 0x000000ffff007224 */ /* 0x000fe400078e0a00 */
[----:B------:R-:W-:Y:S02]  /*2f9a0*/  IMAD.IADD R3, R3, 0x1, R4 ;  /* 0x0000000103037824 */ /* 0x000fe400078e0204 */
[----:B------:R-:W-:Y:S02]  /*2f9b0*/  IMAD R0, R6, R0, R7 ;  /* 0x0000000006007224 */ /* 0x000fe400078e0207 */
[----:B0-----:R0:W5:Y:S02]  /*2f9c0*/  LDL R7, [R1+0x444] ;  /* 0x0004440001077983 */ /* 0x0011640000100800 */
[----:B------:R-:W-:Y:S01]  /*2f9d0*/  IMAD.WIDE.U32 R2, R0, UR4, R2 ;  /* 0x0000000400027c25 */ /* 0x000fe2000f8e0002 */
[----:B------:R-:W-:-:S05]  /*2f9e0*/  SHF.R.S32.HI R4, RZ, 0x1f, R0 ;  /* 0x0000001fff047819 */ /* 0x000fca0000011400 */
[----:B------:R-:W-:Y:S01]  /*2f9f0*/  IMAD R4, R4, UR4, RZ ;  /* 0x0000000404047c24 */ /* 0x000fe2000f8e02ff */
[----:B------:R-:W-:-:S03]  /*2fa00*/  ULDC UR4, c[0x0][0x2b8] ;  /* 0x0000ae0000047ab9 */ /* 0x000fc60000000800 */
[----:B------:R-:W-:Y:S01]  /*2fa10*/  IMAD R4, R0, UR5, R4 ;  /* 0x0000000500047c24 */ /* 0x000fe2000f8e0204 */
[----:B------:R-:W-:Y:S01]  /*2fa20*/  LEA R0, P1, R2, UR6, 0x1 ;  /* 0x0000000602007c11 */ /* 0x000fe2000f8208ff */
[C---:B-1----:R-:W-:Y:S01]  /*2fa30*/  IMAD.SHL.U32 R8, R9.reuse, 0x8, RZ ;  /* 0x0000000809087824 */ /* 0x042fe200078e00ff */
[----:B------:R-:W-:Y:S01]  /*2fa40*/  LOP3.LUT R9, R9, 0x7f, RZ, 0xc0, !PT ;  /* 0x0000007f09097812 */ /* 0x000fe200078ec0ff */
[----:B------:R-:W-:-:S03]  /*2fa50*/  IMAD.IADD R3, R3, 0x1, R4 ;  /* 0x0000000103037824 */ /* 0x000fc600078e0204 */
[----:B------:R-:W-:Y:S02]  /*2fa60*/  LOP3.LUT R8, R8, 0x38, RZ, 0xc0, !PT ;  /* 0x0000003808087812 */ /* 0x000fe400078ec0ff */
[----:B------:R-:W-:Y:S02]  /*2fa70*/  LEA.HI.X R3, R2, UR7, R3, 0x1, P1 ;  /* 0x0000000702037c11 */ /* 0x000fe400088f0c03 */
[----:B------:R-:W-:Y:S01]  /*2fa80*/  ISETP.GE.AND P0, PT, R8, UR4, PT ;  /* 0x0000000408007c0c */ /* 0x000fe2000bf06270 */
[----:B------:R-:W-:Y:S01]  /*2fa90*/  UMOV UR4, 0xffffffff ;  /* 0xffffffff00047882 */ /* 0x000fe20000000000 */
[----:B------:R-:W-:Y:S02]  /*2faa0*/  SHF.R.U32.HI R9, RZ, 0x3, R9 ;  /* 0x00000003ff097819 */ /* 0x000fe40000011609 */
[----:B0-----:R-:W-:Y:S09]  /*2fab0*/  BRA.DIV UR4, `(.L_x_2153) ;  /* 0x0000005204507947 */ /* 0x001ff2000b800000 */
[----:B------:R-:W0:Y:S01]  /*2fac0*/  SHFL.IDX PT, R5, R0, RZ, 0x181f ;  /* 0x00181fff00057589 */ /* 0x000e2200000e0000 */
[----:B------:R-:W-:Y:S01]  /*2fad0*/  ULDC UR4, c[0x0][0x288] ;  /* 0x0000a20000047ab9 */ /* 0x000fe20000000800 */
[----:B------:R-:W-:Y:S02]  /*2fae0*/  VIADD R9, R9, UR40 ;  /* 0x0000002809097c36 */ /* 0x000fe40008000000 */
[----:B------:R-:W1:Y:S01]  /*2faf0*/  SHFL.IDX PT, R4, R3, RZ, 0x181f ;  /* 0x00181fff03047589 */ /* 0x000e6200000e0000 */
[----:B------:R-:W-:Y:S02]  /*2fb00*/  IMAD R2, R6, UR4, RZ ;  /* 0x0000000406027c24 */ /* 0x000fe4000f8e02ff */
[C---:B------:R-:W-:Y:S01]  /*2fb10*/  VIADD R6, R9.reuse, 0x10 ;  /* 0x0000001009067836 */ /* 0x040fe20000000000 */
[----:B------:R-:W-:Y:S02]  /*2fb20*/  STL [R1+0x454], R9 ;  /* 0x0004540901007387 */ /* 0x000fe40000100800 */
[----:B------:R-:W-:-:S02]  /*2fb30*/  ISETP.GE.AND P1, PT, R9, R2, PT ;  /* 0x000000020900720c */ /* 0x000fc40003f26270 */
[----:B------:R2:W-:Y:S11]  /*2fb40*/  STL [R1+0x460], R6 ;  /* 0x0004600601007387 */ /* 0x0005f60000100800 */
[----:B0-----:R-:W-:-:S05]  /*2fb50*/  @!P1 LEA R5, P2, R8, R5, 0x1 ;  /* 0x0000000508059211 */ /* 0x001fca00078408ff */
[----:B-1----:R-:W-:-:S05]  /*2fb60*/  @!P1 IMAD.X R4, RZ, RZ, R4, P2 ;  /* 0x000000ffff049224 */ /* 0x002fca00010e0604 */
[----:B------:R-:W-:-:S04]  /*2fb70*/  @!P1 LOP3.LUT R5, R5, R4, RZ, 0x3c, !PT ;  /* 0x0000000405059212 */ /* 0x000fc800078e3cff */
[----:B------:R-:W-:-:S04]  /*2fb80*/  @!P1 LOP3.LUT R4, R5, R4, RZ, 0x3c, !PT ;  /* 0x0000000405049212 */ /* 0x000fc800078e3cff */
[----:B------:R-:W-:-:S05]  /*2fb90*/  @!P1 LOP3.LUT R5, R5, R4, RZ, 0x3c, !PT ;  /* 0x0000000405059212 */ /* 0x000fca00078e3cff */
[----:B------:R-:W-:Y:S01]  /*2fba0*/  @!PT LDS RZ, [RZ] ;  /* 0x00000000fffff984 */ /* 0x000fe20000000800 */
[----:B-----5:R0:W-:Y:S01]  /*2fbb0*/  @!P1 LDGSTS.E.BYPASS.LTC128B.128 [R7+0x20400], desc[UR46][R4.64], !P0 ;  /* 0x2040000004079fae */ /* 0x0201e2000c101d6e */
[----:B------:R-:W-:Y:S01]  /*2fbc0*/  ISETP.GE.AND P1, PT, R6, R2, PT ;  /* 0x000000020600720c */ /* 0x000fe20003f26270 */
[----:B--2---:R-:W-:-:S05]  /*2fbd0*/  VIADD R6, R9, 0x20 ;  /* 0x0000002009067836 */ /* 0x004fca0000000000 */
[----:B------:R-:W-:Y:S04]  /*2fbe0*/  STL [R1+0x464], R6 ;  /* 0x0004640601007387 */ /* 0x000fe80000100800 */
[----:B0-----:R-:W0:Y:S04]  /*2fbf0*/  SHFL.IDX PT, R5, R0, 0x1, 0x181f ;  /* 0x00381f0000057f89 */ /* 0x001e2800000e0000 */
[----:B------:R-:W1:Y:S01]  /*2fc00*/  SHFL.IDX PT, R4, R3, 0x1, 0x181f ;  /* 0x00381f0003047f89 */ /* 0x000e6200000e0000 */
[----:B0-----:R-:W-:-:S05]  /*2fc10*/  @!P1 LEA R5, P2, R8, R5, 0x1 ;  /* 0x0000000508059211 */ /* 0x001fca00078408ff */
[----:B-1----:R-:W-:-:S05]  /*2fc20*/  @!P1 IMAD.X R4, RZ, RZ, R4, P2 ;  /* 0x000000ffff049224 */ /* 0x002fca00010e0604 */
[----:B------:R-:W-:-:S04]  /*2fc30*/  @!P1 LOP3.LUT R5, R5, R4, RZ, 0x3c, !PT ;  /* 0x0000000405059212 */ /* 0x000fc800078e3cff */
[----:B------:R-:W-:-:S04]  /*2fc40*/  @!P1 LOP3.LUT R4, R5, R4, RZ, 0x3c, !PT ;  /* 0x0000000405049212 */ /* 0x000fc800078e3cff */
[----:B------:R-:W-:-:S05]  /*2fc50*/  @!P1 LOP3.LUT R5, R5, R4, RZ, 0x3c, !PT ;  /* 0x0000000405059212 */ /* 0x000fca00078e3cff */
[----:B------:R0:W-:Y:S01]  /*2fc60*/  @!P1 LDGSTS.E.BYPASS.LTC128B.128 [R7+0x20c00], desc[UR46][R4.64], !P0 ;  /* 0x20c0000004079fae */ /* 0x0001e2000c101d6e */
[----:B------:R-:W-:-:S03]  /*2fc70*/  ISETP.GE.AND P1, PT, R6, R2, PT ;  /* 0x000000020600720c */ /* 0x000fc60003f26270 */
[----:B0-----:R-:W0:Y:S04]  /*2fc80*/  SHFL.IDX PT, R5, R0, 0x2, 0x181f ;  /* 0x00581f0000057f89 */ /* 0x001e2800000e0000 */
[----:B------:R-:W1:Y:S04]  /*2fc90*/  SHFL.IDX PT, R4, R3, 0x2, 0x181f ;  /* 0x00581f0003047f89 */ /* 0x000e6800000e0000 */
[----:B------:R-:W2:Y:S04]  /*2fca0*/  SHFL.IDX PT, R0, R0, 0x3, 0x181f ;  /* 0x00781f0000007f89 */ /* 0x000ea800000e0000 */
[----:B------:R-:W3:Y:S01]  /*2fcb0*/  SHFL.IDX PT, R3, R3, 0x3, 0x181f ;  /* 0x00781f0003037f89 */ /* 0x000ee200000e0000 */
[----:B0-----:R-:W-:-:S05]  /*2fcc0*/  @!P1 LEA R5, P2, R8, R5, 0x1 ;  /* 0x0000000508059211 */ /* 0x001fca00078408ff */
[----:B-1----:R-:W-:-:S05]  /*2fcd0*/  @!P1 IMAD.X R4, RZ, RZ, R4, P2 ;  /* 0x000000ffff049224 */ /* 0x002fca00010e0604 */
[----:B------:R-:W-:-:S04]  /*2fce0*/  @!P1 LOP3.LUT R5, R5, R4, RZ, 0x3c, !PT ;  /* 0x0000000405059212 */ /* 0x000fc800078e3cff */
[----:B------:R-:W-:-:S04]  /*2fcf0*/  @!P1 LOP3.LUT R4, R5, R4, RZ, 0x3c, !PT ;  /* 0x0000000405049212 */ /* 0x000fc800078e3cff */
[----:B------:R-:W-:-:S05]  /*2fd00*/  @!P1 LOP3.LUT R5, R5, R4, RZ, 0x3c, !PT ;  /* 0x0000000405059212 */ /* 0x000fca00078e3cff */
[----:B--23--:R1:W-:Y:S02]  /*2fd10*/  @!P1 LDGSTS.E.BYPASS.LTC128B.128 [R7+0x21400], desc[UR46][R4.64], !P0 ;  /* 0x2140000004079fae */ /* 0x00c3e4000c101d6e */
.L_x_2272:
[----:B01----:R-:W2:Y:S02]  /*2fd20*/  LDL R4, [R1+0x454] ;  /* 0x0004540001047983 */ /* 0x003ea40000100800 */
[----:B--2---:R-:W-:-:S05]  /*2fd30*/  VIADD R4, R4, 0x30 ;  /* 0x0000003004047836 */ /* 0x004fca0000000000 */
[----:B------:R-:W-:Y:S01]  /*2fd40*/  ISETP.GE.AND P1, PT, R4, R2, PT ;  /* 0x000000020400720c */ /* 0x000fe20003f26270 */
[----:B------:R0:W-:-:S12]  /*2fd50*/  STL [R1+0x478], R4 ;  /* 0x0004780401007387 */ /* 0x0001d80000100800 */
[----:B------:R-:W-:-:S05]  /*2fd60*/  @!P1 LEA R2, P2, R8, R0, 0x1 ;  /* 0x0000000008029211 */ /* 0x000fca00078408ff */
[----:B------:R-:W-:-:S05]  /*2fd70*/  @!P1 IMAD.X R3, RZ, RZ, R3, P2 ;  /* 0x000000ffff039224 */ /* 0x000fca00010e0603 */
[----:B------:R-:W-:Y:S01]  /*2fd80*/  @!PT LDS RZ, [RZ] ;  /* 0x00000000fffff984 */ /* 0x000fe20000000800 */
[----:B------:R-:W-:Y:S01]  /*2fd90*/  @!PT LDS RZ, [RZ] ;  /* 0x00000000fffff984 */ /* 0x000fe20000000800 */
[----:B------:R-:W-:Y:S01]  /*2fda0*/  @!PT LDS RZ, [RZ] ;  /* 0x00000000fffff984 */ /* 0x000fe20000000800 */
[----:B------:R0:W-:Y:S01]  /*2fdb0*/  @!P1 LDGSTS.E.BYPASS.LTC128B.128 [R7+0x21c00], desc[UR46][R2.64], !P0 ;  /* 0x21c0000002079fae */ /* 0x0001e2000c101d6e */
[----:B------:R-:W-:Y:S01]  /*2fdc0*/  PLOP3.LUT P0, PT, PT, PT, PT, 0x80, 0x0 ;  /* 0x000000000000781c */ /* 0x000fe20003f0f070 */
[----:B------:R-:W-:-:S12]  /*2fdd0*/  NOP ;  /* 0x0000000000007918 */ /* 0x000fd80000000000 */
.L_x_2154:
[----:B------:R-:W-:Y:S02]  /*2fde0*/  PLOP3.LUT P1, PT, P1, P0, PT, 0xa2, 0x0 ;  /* 0x000000000000781c */ /* 0x000fe40000f21472 */
[----:B------:R-:W-:-:S08]  /*2fdf0*/  @P0 R2UR P1, UR4, R17 ;  /* 0x00000000110402ca */ /* 0x000fd00000020000 */
[----:B------:R-:W-:-:S05]  /*2fe00*/  @P0 PLOP3.LUT P0, PT, P1, PT, PT, 0x80, 0x0 ;  /* 0x000000000000081c */ /* 0x000fca0000f0f070 */
[----:B------:R-:W-:Y:S01]  /*2fe10*/  @!P1 SYNCS.ARRIVE.TRANS64.RED.A0T1 RZ, [UR4+0x38800], RZ ;  /* 0x038800ffffff99a7 */ /* 0x000fe20008200404 */
[----:B------:R-:W-:Y:S07]  /*2fe20*/  @!P1 ARRIVES.LDGSTSBAR.64.TRANSCNT [UR4+0x38800] ;  /* 0x03880000ff0099b0 */ /* 0x000fee0008000a84 */
[----:B------:R-:W-:Y:S05]  /*2fe30*/  @P0 BRA.U.ANY `(.L_x_2154) ;  /* 0xfffffffd00e80947 */ /* 0x000fea000393ffff */
[----:B0-----:R-:W0:Y:S01]  /*2fe40*/  LDC.64 R2, c[0x0][0x3d8] ;  /* 0x0000f600ff027b82 */ /* 0x001e220000000a00 */
[----:B------:R-:W-:Y:S01]  /*2fe50*/  NOP ;  /* 0x0000000000007918 */ /* 0x000fe20000000000 */
[C---:B0-----:R-:W-:Y:S01]  /*2fe60*/  IMAD R0, R2.reuse, UR43, RZ ;  /* 0x0000002b02007c24 */ /* 0x041fe2000f8e02ff */
[----:B------:R0:W-:Y:S01]  /*2fe70*/  SYNCS.ARRIVE.TRANS64.A1T0 RZ, [R17+URZ+0x38800], RZ ;  /* 0x038800ff11ff79a7 */ /* 0x0001e2000810003f */
[----:B------:R-:W-:Y:S01]  /*2fe80*/  IMAD.WIDE.U32 R4, R2, UR36, RZ ;  /* 0x0000002402047c25 */ /* 0x000fe2000f8e00ff */
[----:B------:R-:W-:Y:S03]  /*2fe90*/  BSSY B6, `(.L_x_2155) ;  /* 0x0000018000067945 */ /* 0x000fe60003800000 */
[----:B------:R-:W-:Y:S01]  /*2fea0*/  IMAD R3, R3, UR36, R0 ;  /* 0x0000002403037c24 */ /* 0x000fe2000f8e0200 */
[----:B------:R0:W-:Y:S01]  /*2feb0*/  STL.64 [R1+0x470], R4 ;  /* 0x0004700401007387 */ /* 0x0001e20000100a00 */
[----:B------:R-:W-:-:S05]  /*2fec0*/  VIADD R0, R17, 0x26400 ;  /* 0x0002640011007836 */ /* 0x000fca0000000000 */
[----:B------:R-:W-:Y:S01]  /*2fed0*/  LOP3.LUT P0, RZ, R0, 0x3ff, RZ, 0xc0, !PT ;  /* 0x000003ff00ff7812 */ /* 0x000fe2000780c0ff */
[----:B------:R-:W-:-:S05]  /*2fee0*/  IMAD.IADD R0, R5, 0x1, R3 ;  /* 0x0000000105007824 */ /* 0x000fca00078e0203 */
[----:B------:R0:W-:Y:S07]  /*2fef0*/  STL [R1+0x47c], R0 ;  /* 0x00047c0001007387 */ /* 0x0001ee0000100800 */
        /* <DEDUP_REMOVED lines=17> */
.L_x_2156:
[----:B------:R-:W-:Y:S05]  /*30010*/  BSYNC B6 ;  /* 0x0000000000067941 */ /* 0x000fea0003800000 */
.L_x_2155:
[----:B0-----:R-:W2:Y:S01]  /*30020*/  LDL.LU.64 R4, [R1+0x470] ;  /* 0x0004700001047983 */ /* 0x001ea20000300a00 */
[----:B------:R-:W0:Y:S01]  /*30030*/  LDC R8, c[0x0][0x448] ;  /* 0x00011200ff087b82 */ /* 0x000e220000000800 */
[----:B------:R-:W-:Y:S02]  /*30040*/  ULDC.64 UR8, c[0x0][0x3e0] ;  /* 0x0000f80000087ab9 */ /* 0x000fe40000000a00 */
[----:B------:R-:W3:Y:S04]  /*30050*/  LDL.LU R2, [R1+0x47c] ;  /* 0x00047c0001027983 */ /* 0x000ee80000300800 */
[----:B------:R-:W4:Y:S01]  /*30060*/  LDL.LU R3, [R1+0x458] ;  /* 0x0004580001037983 */ /* 0x000f220000300800 */
[----:B------:R-:W-:Y:S01]  /*30070*/  UIMAD UR6, UR37, UR8, URZ ;  /* 0x00000008250672a4 */ /* 0x000fe2000f8e023f */
[----:B------:R-:W-:Y:S01]  /*30080*/  LOP3.LUT R18, R18, 0xffffffef, RZ, 0xc0, !PT ;  /* 0xffffffef12127812 */ /* 0x000fe200078ec0ff */
[----:B------:R-:W1:Y:S02]  /*30090*/  S2R R10, SR_TID.X ;  /* 0x00000000000a7919 */ /* 0x000e640000002100 */
[----:B------:R-:W-:Y:S01]  /*300a0*/  UIMAD UR6, UR42, UR9, UR6 ;  /* 0x000000092a0672a4 */ /* 0x000fe2000f8e0206 */
[----:B------:R-:W5:Y:S01]  /*300b0*/  S2R R11, SR_TID.X ;  /* 0x00000000000b7919 */ /* 0x000f620000002100 */
[----:B0-----:R-:W-:-:S13]  /*300c0*/  ISETP.NE.AND P0, PT, R8, 0x1, PT ;  /* 0x000000010800780c */ /* 0x001fda0003f05270 */
[----:B------:R-:W0:Y:S01]  /*300d0*/  @P0 LDC R0, c[0x0][0x450] ;  /* 0x00011400ff000b82 */ /* 0x000e220000000800 */
[----:B-1----:R-:W-:Y:S02]  /*300e0*/  IMAD.SHL.U32 R10, R10, 0x8, RZ ;  /* 0x000000080a0a7824 */ /* 0x002fe400078e00ff */
[----:B-----5:R-:W-:-:S03]  /*300f0*/  IMAD.SHL.U32 R9, R11, 0x8, RZ ;  /* 0x000000080b097824 */ /* 0x020fc600078e00ff */
[----:B------:R-:W-:-:S04]  /*30100*/  LOP3.LUT R10, R10, 0x38, RZ, 0xc0, !PT ;  /* 0x000000380a0a7812 */ /* 0x000fc800078ec0ff */
[C---:B------:R-:W-:Y:S02]  /*30110*/  LOP3.LUT R12, R10.reuse, 0x80, RZ, 0xfc, !PT ;  /* 0x000000800a0c7812 */ /* 0x040fe400078efcff */
[----:B------:R-:W-:Y:S02]  /*30120*/  LOP3.LUT R10, R10, 0x40, RZ, 0xfc, !PT ;  /* 0x000000400a0a7812 */ /* 0x000fe400078efcff */
[----:B------:R-:W-:Y:S02]  /*30130*/  LOP3.LUT R9, R9, 0x38, RZ, 0xc0, !PT ;  /* 0x0000003809097812 */ /* 0x000fe400078ec0ff */
[----:B--2---:R-:W-:Y:S02]  /*30140*/  R2UR UR5, R5 ;  /* 0x00000000050572ca */ /* 0x004fe400000e0000 */
[----:B------:R-:W-:Y:S02]  /*30150*/  R2UR UR4, R4 ;  /* 0x00000000040472ca */ /* 0x000fe400000e0000 */
[----:B---3--:R-:W-:-:S02]  /*30160*/  R2UR UR5, R2 ;  /* 0x00000000020572ca */ /* 0x008fc400000e0000 */
[----:B------:R-:W1:Y:S01]  /*30170*/  @P0 LDC R2, c[0x0][0x44c] ;  /* 0x00011300ff020b82 */ /* 0x000e620000000800 */
[----:B----4-:R-:W-:-:S10]  /*30180*/  IMAD.MOV.U32 R4, RZ, RZ, R3 ;  /* 0x000000ffff047224 */ /* 0x010fd400078e0003 */
[----:B------:R-:W-:-:S04]  /*30190*/  UIMAD.WIDE.U32 UR4, UR42, UR8, UR4 ;  /* 0x000000082a0472a5 */ /* 0x000fc8000f8e0004 */
[----:B------:R-:W-:Y:S02]  /*301a0*/  UIADD3 UR6, UR5, UR6, URZ ;  /* 0x0000000605067290 */ /* 0x000fe4000fffe03f */
[----:B------:R-:W-:Y:S02]  /*301b0*/  IMAD.U32 R6, RZ, RZ, UR4 ;  /* 0x00000004ff067e24 */ /* 0x000fe4000f8e00ff */
[----:B------:R-:W-:Y:S01]  /*301c0*/  IMAD.U32 R7, RZ, RZ, UR5 ;  /* 0x00000005ff077e24 */ /* 0x000fe2000f8e00ff */
[----:B------:R-:W-:Y:S01]  /*301d0*/  ULDC.64 UR4, c[0x0][0x3d0] ;  /* 0x0000f40000047ab9 */ /* 0x000fe20000000a00 */
[----:B-1----:R-:W-:-:S05]  /*301e0*/  @P0 IMAD.HI.U32 R2, R3, R2, RZ ;  /* 0x0000000203020227 */ /* 0x002fca00078e00ff */
[----:B0-----:R-:W-:Y:S01]  /*301f0*/  @P0 SHF.R.U32.HI R4, RZ, R0, R2 ;  /* 0x00000000ff040219 */ /* 0x001fe20000011602 */
[----:B------:R-:W-:-:S03]  /*30200*/  IMAD.MOV.U32 R2, RZ, RZ, R6 ;  /* 0x000000ffff027224 */ /* 0x000fc600078e0006 */
[--C-:B------:R-:W-:Y:S01]  /*30210*/  SHF.R.S32.HI R5, RZ, 0x1f, R4.reuse ;  /* 0x0000001fff057819 */ /* 0x100fe20000011404 */
[----:B------:R-:W-:-:S04]  /*30220*/  IMAD.MOV R0, RZ, RZ, -R4 ;  /* 0x000000ffff007224 */ /* 0x000fc800078e0a04 */
[----:B------:R-:W-:Y:S02]  /*30230*/  IMAD R0, R8, R0, R3 ;  /* 0x0000000008007224 */ /* 0x000fe400078e0203 */
[----:B------:R-:W-:Y:S02]  /*30240*/  IMAD.U32 R3, RZ, RZ, UR6 ;  /* 0x00000006ff037e24 */ /* 0x000fe4000f8e00ff */
[----:B------:R-:W-:Y:S02]  /*30250*/  IMAD R5, R5, UR4, RZ ;  /* 0x0000000405057c24 */ /* 0x000fe4000f8e02ff */
[----:B------:R-:W-:-:S04]  /*30260*/  IMAD.WIDE.U32 R2, R4, UR4, R2 ;  /* 0x0000000404027c25 */ /* 0x000fc8000f8e0002 */
        /* <DEDUP_REMOVED lines=14> */
[----:B------:R-:W-:Y:S01]  /*30350*/  ISETP.GE.AND P3, PT, R9, UR4, PT ;  /* 0x0000000409007c0c */ /* 0x000fe2000bf66270 */
[----:B------:R-:W1:Y:S01]  /*30360*/  S2R R12, SR_TID.X ;  /* 0x00000000000c7919 */ /* 0x000e620000002100 */
[----:B------:R-:W-:-:S02]  /*30370*/  LEA.HI.X R6, R2, UR5, R6, 0x1, P0 ;  /* 0x0000000502067c11 */ /* 0x000fc400080f0c06 */
[----:B------:R-:W-:Y:S02]  /*30380*/  SEL R2, RZ, 0x1, P3 ;  /* 0x00000001ff027807 */ /* 0x000fe40001800000 */
[----:B------:R-:W-:Y:S02]  /*30390*/  SEL R3, RZ, 0x4, P2 ;  /* 0x00000004ff037807 */ /* 0x000fe40001000000 */
[----:B------:R-:W-:-:S04]  /*303a0*/  SEL R4, RZ, 0x2, P1 ;  /* 0x00000002ff047807 */ /* 0x000fc80000800000 */
[----:B------:R-:W-:Y:S02]  /*303b0*/  IADD3 R2, R3, R4, R2 ;  /* 0x0000000403027210 */ /* 0x000fe40007ffe002 */
[----:B------:R-:W-:-:S04]  /*303c0*/  @P3 LOP3.LUT R18, R18, 0x10, RZ, 0xfc, !PT ;  /* 0x0000001012123812 */ /* 0x000fc800078efcff */
[----:B------:R-:W-:-:S04]  /*303d0*/  LOP3.LUT R18, R18, 0xfffffffb, RZ, 0xc0, !PT ;  /* 0xfffffffb12127812 */ /* 0x000fc800078ec0ff */
[----:B------:R-:W-:-:S04]  /*303e0*/  @P2 LOP3.LUT R18, R18, 0x4, RZ, 0xfc, !PT ;  /* 0x0000000412122812 */ /* 0x000fc800078efcff */
[----:B------:R-:W-:Y:S01]  /*303f0*/  LOP3.LUT R18, R18, 0xfffffff7, RZ, 0xc0, !PT ;  /* 0xfffffff712127812 */ /* 0x000fe200078ec0ff */
[----:B0-----:R-:W-:-:S03]  /*30400*/  IMAD.SHL.U32 R10, R10, 0x8, RZ ;  /* 0x000000080a0a7824 */ /* 0x001fc600078e00ff */
[----:B------:R-:W-:Y:S01]  /*30410*/  @P1 LOP3.LUT R18, R18, 0x8, RZ, 0xfc, !PT ;  /* 0x0000000812121812 */ /* 0x000fe200078efcff */
[----:B-1----:R-:W-:Y:S01]  /*30420*/  IMAD.SHL.U32 R12, R12, 0x8, RZ ;  /* 0x000000080c0c7824 */ /* 0x002fe200078e00ff */
[----:B------:R-:W-:-:S04]  /*30430*/  LOP3.LUT R10, R10, 0x38, RZ, 0xc0, !PT ;  /* 0x000000380a0a7812 */ /* 0x000fc800078ec0ff */
[----:B------:R-:W-:Y:S02]  /*30440*/  LOP3.LUT R10, R10, 0x100, RZ, 0xfc, !PT ;  /* 0x000001000a0a7812 */ /* 0x000fe400078efcff */
[----:B------:R-:W-:Y:S02]  /*30450*/  LOP3.LUT R12, R12, 0x38, RZ, 0xc0, !PT ;  /* 0x000000380c0c7812 */ /* 0x000fe400078ec0ff */
[----:B------:R-:W-:Y:S01]  /*30460*/  ISETP.GE.AND P0, PT, R10, UR4, PT ;  /* 0x000000040a007c0c */ /* 0x000fe2000bf06270 */
[C---:B------:R-:W-:Y:S01]  /*30470*/  IMAD.SHL.U32 R10, R11.reuse, 0x8, RZ ;  /* 0x000000080b0a7824 */ /* 0x040fe200078e00ff */
[----:B------:R-:W-:Y:S01]  /*30480*/  LOP3.LUT R12, R12, 0xc0, RZ, 0xfc, !PT ;  /* 0x000000c00c0c7812 */ /* 0x000fe200078efcff */
[----:B------:R-:W-:Y:S01]  /*30490*/  IMAD.SHL.U32 R11, R11, 0x8, RZ ;  /* 0x000000080b0b7824 */ /* 0x000fe200078e00ff */
[----:B------:R-:W-:Y:S02]  /*304a0*/  SEL R3, RZ, 0x10, P0 ;  /* 0x00000010ff037807 */ /* 0x000fe40000000000 */
[----:B------:R-:W-:-:S02]  /*304b0*/  LOP3.LUT R10, R10, 0x38, RZ, 0xc0, !PT ;  /* 0x000000380a0a7812 */ /* 0x000fc400078ec0ff */
[----:B------:R-:W-:Y:S02]  /*304c0*/  ISETP.GE.AND P5, PT, R12, UR4, PT ;  /* 0x000000040c007c0c */ /* 0x000fe4000bfa6270 */
[----:B------:R-:W-:Y:S02]  /*304d0*/  LOP3.LUT R12, R10, 0x180, RZ, 0xfc, !PT ;  /* 0x000001800a0c7812 */ /* 0x000fe400078efcff */
[----:B------:R-:W-:Y:S02]  /*304e0*/  LOP3.LUT R11, R11, 0x38, RZ, 0xc0, !PT ;  /* 0x000000380b0b7812 */ /* 0x000fe400078ec0ff */
[----:B------:R-:W-:Y:S02]  /*304f0*/  ISETP.GE.AND P1, PT, R12, UR4, PT ;  /* 0x000000040c007c0c */ /* 0x000fe4000bf26270 */
[----:B------:R-:W-:Y:S02]  /*30500*/  LOP3.LUT R10, R11, 0x140, RZ, 0xfc, !PT ;  /* 0x000001400b0a7812 */ /* 0x000fe400078efcff */
[----:B------:R-:W-:-:S02]  /*30510*/  SEL R4, RZ, 0x8, P5 ;  /* 0x00000008ff047807 */ /* 0x000fc40002800000 */
[----:B------:R-:W-:Y:S02]  /*30520*/  SEL R5, RZ, 0x40, P1 ;  /* 0x00000040ff057807 */ /* 0x000fe40000800000 */
[----:B------:R-:W-:Y:S02]  /*30530*/  LOP3.LUT R7, R11, 0x1c0, RZ, 0xfc, !PT ;  /* 0x000001c00b077812 */ /* 0x000fe400078efcff */
[----:B------:R-:W-:Y:S02]  /*30540*/  ISETP.GE.AND P1, PT, R10, UR4, PT ;  /* 0x000000040a007c0c */ /* 0x000fe4000bf26270 */
[----:B------:R-:W-:Y:S02]  /*30550*/  IADD3 R2, R3, R2, R4 ;  /* 0x0000000203027210 */ /* 0x000fe40007ffe004 */
[----:B------:R-:W-:Y:S02]  /*30560*/  SEL R3, RZ, 0x20, P1 ;  /* 0x00000020ff037807 */ /* 0x000fe40000800000 */
[----:B------:R-:W-:Y:S01]  /*30570*/  ISETP.GE.AND P2, PT, R7, UR4, PT ;  /* 0x0000000407007c0c */ /* 0x000fe2000bf46270 */
[----:B------:R-:W-:Y:S01]  /*30580*/  UMOV UR4, 0xffffffff ;  /* 0xffffffff00047882 */ /* 0x000fe20000000000 */
[----:B------:R-:W-:-:S02]  /*30590*/  IADD3 R5, R5, R2, R3 ;  /* 0x0000000205057210 */ /* 0x000fc40007ffe003 */
[----:B------:R-:W-:-:S05]  /*305a0*/  SEL R7, RZ, 0x80, P2 ;  /* 0x00000080ff077807 */ /* 0x000fca0001000000 */
[----:B------:R-:W-:Y:S01]  /*305b0*/  IMAD.IADD R7, R5, 0x1, R7 ;  /* 0x0000000105077824 */ /* 0x000fe200078e0207 */
[----:B------:R-:W-:Y:S06]  /*305c0*/  BRA.DIV UR4, `(.L_x_2157) ;  /* 0x0000004a04e07947 */ /* 0x000fec000b800000 */
[----:B------:R-:W2:Y:S01]  /*305d0*/  LDL.LU R2, [R1+0x460] ;  /* 0x0004600001027983 */ /* 0x000ea20000300800 */
[----:B------:R-:W-:-:S03]  /*305e0*/  ULDC UR4, c[0x0][0x288] ;  /* 0x0000a20000047ab9 */ /* 0x000fc60000000800 */
[----:B------:R-:W3:Y:S04]  /*305f0*/  LDL.LU R3, [R1+0x454] ;  /* 0x0004540001037983 */ /* 0x000ee80000300800 */
[----:B------:R-:W4:Y:S04]  /*30600*/  LDL R11, [R1+0x444] ;  /* 0x00044400010b7983 */ /* 0x000f280000100800 */
[----:B------:R-:W5:Y:S01]  /*30610*/  LDL.LU R13, [R1+0x464] ;  /* 0x00046400010d7983 */ /* 0x000f620000300800 */
[----:B------:R-:W-:Y:S01]  /*30620*/  IMAD R4, R8, UR4, RZ ;  /* 0x0000000408047c24 */ /* 0x000fe2000f8e02ff */
[----:B------:R-:W-:-:S04]  /*30630*/  LOP3.LUT R18, R18, 0xffffbfff, RZ, 0xc0, !PT ;  /* 0xffffbfff12127812 */ /* 0x000fc800078ec0ff */
[----:B------:R-:W-:-:S04]  /*30640*/  @P0 LOP3.LUT R18, R18, 0x4000, RZ, 0xfc, !PT ;  /* 0x0000400012120812 */ /* 0x000fc800078efcff */
[C---:B------:R-:W-:Y:S02]  /*30650*/  LOP3.LUT P0, RZ, R18.reuse, 0x10, RZ, 0xc0, !PT ;  /* 0x0000001012ff7812 */ /* 0x040fe4000780c0ff */
[----:B------:R-:W-:-:S04]  /*30660*/  LOP3.LUT R18, R18, 0xffffdfff, RZ, 0xc0, !PT ;  /* 0xffffdfff12127812 */ /* 0x000fc800078ec0ff */
[----:B------:R-:W-:-:S04]  /*30670*/  @P1 LOP3.LUT R18, R18, 0x2000, RZ, 0xfc, !PT ;  /* 0x0000200012121812 */ /* 0x000fc800078efcff */
[C---:B------:R-:W-:Y:S02]  /*30680*/  LOP3.LUT P1, RZ, R18.reuse, 0x8, RZ, 0xc0, !PT ;  /* 0x0000000812ff7812 */ /* 0x040fe4000782c0ff */
[----:B------:R-:W-:Y:S01]  /*30690*/  LOP3.LUT R18, R18, 0xffffefff, RZ, 0xc0, !PT ;  /* 0xffffefff12127812 */ /* 0x000fe200078ec0ff */
[----:B------:R-:W-:Y:S01]  /*306a0*/  SHFL.IDX PT, R14, R0, 0x1, 0x181f ;  /* 0x00381f00000e7f89 */ /* 0x000fe200000e0000 */
[-C--:B--2---:R-:W-:Y:S02]  /*306b0*/  ISETP.GE.AND P3, PT, R2, R4.reuse, PT ;  /* 0x000000040200720c */ /* 0x084fe40003f66270 */
[----:B------:R-:W0:Y:S01]  /*306c0*/  S2R R2, SR_TID.X ;  /* 0x0000000000027919 */ /* 0x000e220000002100 */
[----:B---3--:R-:W-:Y:S02]  /*306d0*/  ISETP.GE.AND P2, PT, R3, R4, PT ;  /* 0x000000040300720c */ /* 0x008fe40003f46270 */
[----:B------:R-:W1:Y:S01]  /*306e0*/  SHFL.IDX PT, R3, R0, RZ, 0x181f ;  /* 0x00181fff00037589 */ /* 0x000e6200000e0000 */
[----:B0-----:R-:W-:-:S03]  /*306f0*/  IMAD.SHL.U32 R12, R2, 0x8, RZ ;  /* 0x00000008020c7824 */ /* 0x001fc600078e00ff */
[----:B------:R-:W0:Y:S02]  /*30700*/  SHFL.IDX PT, R2, R6, RZ, 0x181f ;  /* 0x00181fff06027589 */ /* 0x000e2400000e0000 */
[----:B------:R-:W-:-:S05]  /*30710*/  LOP3.LUT R12, R12, 0x38, RZ, 0xc0, !PT ;  /* 0x000000380c0c7812 */ /* 0x000fca00078ec0ff */
[----:B-1----:R-:W-:Y:S02]  /*30720*/  @!P2 LEA R3, P6, R12, R3, 0x1 ;  /* 0x000000030c03a211 */ /* 0x002fe400078c08ff */
[----:B------:R-:W-:Y:S02]  /*30730*/  @!P2 LOP3.LUT R8, R5, 0x40, RZ, 0xc0, !PT ;  /* 0x000000400508a812 */ /* 0x000fe400078ec0ff */
[----:B------:R-:W-:Y:S01]  /*30740*/  @P3 LOP3.LUT R18, R18, 0x1000, RZ, 0xfc, !PT ;  /* 0x0000100012123812 */ /* 0x000fe200078efcff */
[----:B0-----:R-:W-:-:S05]  /*30750*/  @!P2 IMAD.X R2, RZ, RZ, R2, P6 ;  /* 0x000000ffff02a224 */ /* 0x001fca00030e0602 */
[----:B------:R-:W-:-:S04]  /*30760*/  @!P2 LOP3.LUT R3, R3, R2, RZ, 0x3c, !PT ;  /* 0x000000020303a212 */ /* 0x000fc800078e3cff */
[C---:B------:R-:W-:Y:S02]  /*30770*/  @!P2 LOP3.LUT R2, R3.reuse, R2, RZ, 0x3c, !PT ;  /* 0x000000020302a212 */ /* 0x040fe400078e3cff */
[----:B------:R-:W-:Y:S02]  /*30780*/  @!P2 SHF.R.U32.HI R8, RZ, 0x2, R8 ;  /* 0x00000002ff08a819 */ /* 0x000fe40000011608 */
[----:B------:R-:W-:Y:S02]  /*30790*/  @!P2 LOP3.LUT R3, R3, R2, RZ, 0x3c, !PT ;  /* 0x000000020303a212 */ /* 0x000fe400078e3cff */
[----:B------:R-:W-:Y:S02]  /*307a0*/  LOP3.LUT P6, RZ, R18, 0x4, RZ, 0xc0, !PT ;  /* 0x0000000412ff7812 */ /* 0x000fe400078cc0ff */
[----:B------:R-:W-:Y:S01]  /*307b0*/  @!P2 ISETP.NE.U32.AND P3, PT, R8, RZ, PT ;  /* 0x000000ff0800a20c */ /* 0x000fe20003f65070 */
[----:B----4-:R-:W-:Y:S01]  /*307c0*/  @!P2 LDGSTS.E.BYPASS.LTC128B.128 [R11+0x26400], desc[UR46][R2.64], !P0 ;  /* 0x26400000020bafae */ /* 0x010fe2000c101d6e */
[----:B------:R-:W-:-:S02]  /*307d0*/  @!P2 LOP3.LUT R8, R7, 0x80, RZ, 0xc0, !PT ;  /* 0x000000800708a812 */ /* 0x000fc400078ec0ff */
[C---:B------:R-:W-:Y:S01]  /*307e0*/  LOP3.LUT P0, RZ, R18.reuse, 0x4000, RZ, 0xc0, !PT ;  /* 0x0000400012ff7812 */ /* 0x040fe2000780c0ff */
[----:B------:R-:W-:Y:S01]  /*307f0*/  @!P2 LDGSTS.E.BYPASS.LTC128B.128 [R11+0x28400], desc[UR46][R2.64+0x80], !P1 ;  /* 0x28400080020bafae */ /* 0x000fe2000c901d6e */
        /* <DEDUP_REMOVED lines=57> */
.L_x_2282:
        /* <DEDUP_REMOVED lines=15> */
[----:B--2---:R-:W-:Y:S01]  /*30c80*/  LEA R2, P2, R2, R0, 0x1 ;  /* 0x0000000002027211 */ /* 0x004fe200078408ff */
[----:B---3--:R-:W-:-:S04]  /*30c90*/  IMAD.MOV.U32 R8, RZ, RZ, R3 ;  /* 0x000000ffff087224 */ /* 0x008fc800078e0003 */
[----:B-1----:R-:W-:Y:S01]  /*30ca0*/  IMAD.X R3, RZ, RZ, R6, P2 ;  /* 0x000000ffff037224 */ /* 0x002fe200010e0606 */
[----:B------:R-:W-:-:S04]  /*30cb0*/  ISETP.NE.U32.AND P2, PT, R5, RZ, PT ;  /* 0x000000ff0500720c */ /* 0x000fc80003f45070 */
[----:B------:R-:W-:Y:S01]  /*30cc0*/  @!PT LDS RZ, [RZ] ;  /* 0x00000000fffff984 */ /* 0x000fe20000000800 */
[----:B------:R-:W-:Y:S01]  /*30cd0*/  @!PT LDS RZ, [RZ] ;  /* 0x00000000fffff984 */ /* 0x000fe20000000800 */
[----:B------:R-:W-:Y:S01]  /*30ce0*/  @!PT LDS RZ, [RZ] ;  /* 0x00000000fffff984 */ /* 0x000fe20000000800 */
[----:B------:R0:W-:Y:S04]  /*30cf0*/  LDGSTS.E.BYPASS.LTC128B.128 [R8+0x27c00], desc[UR46][R2.64], !P6 ;  /* 0x27c0000002087fae */ /* 0x0001e8000f101d6e */
        /* <DEDUP_REMOVED lines=8> */
.L_x_2159:
[----:B------:R-:W-:Y:S05]  /*30d80*/  BSYNC B0 ;  /* 0x0000000000007941 */ /* 0x000fea0003800000 */
.L_x_2158:
[----:B------:R-:W-:Y:S01]  /*30d90*/  NOP ;  /* 0x0000000000007918 */ /* 0x000fe20000000000 */
[----:B------:R-:W-:-:S13]  /*30da0*/  PLOP3.LUT P0, PT, PT, PT, PT, 0x80, 0x0 ;  /* 0x000000000000781c */ /* 0x000fda0003f0f070 */
.L_x_2160:
[----:B------:R-:W-:Y:S02]  /*30db0*/  PLOP3.LUT P1, PT, P1, P0, PT, 0xa2, 0x0 ;  /* 0x000000000000781c */ /* 0x000fe40000f21472 */
[----:B------:R-:W-:-:S08]  /*30dc0*/  @P0 R2UR P1, UR4, R17 ;  /* 0x00000000110402ca */ /* 0x000fd00000020000 */
[----:B------:R-:W-:-:S05]  /*30dd0*/  @P0 PLOP3.LUT P0, PT, P1, PT, PT, 0x80, 0x0 ;  /* 0x000000000000081c */ /* 0x000fca0000f0f070 */
[----:B------:R-:W-:Y:S01]  /*30de0*/  @!P1 SYNCS.ARRIVE.TRANS64.RED.A0T1 RZ, [UR4+0x38810], RZ ;  /* 0x038810ffffff99a7 */ /* 0x000fe20008200404 */
[----:B------:R-:W-:Y:S07]  /*30df0*/  @!P1 ARRIVES.LDGSTSBAR.64.TRANSCNT [UR4+0x38810] ;  /* 0x03881000ff0099b0 */ /* 0x000fee0008000a84 */
[----:B------:R-:W-:Y:S05]  /*30e00*/  @P0 BRA.U.ANY `(.L_x_2160) ;  /* 0xfffffffd00e80947 */ /* 0x000fea000393ffff */
[----:B0-----:R-:W3:Y:S02]  /*30e10*/  LDL.LU R2, [R1+0x468] ;  /* 0x0004680001027983 */ /* 0x001ee40000300800 */
[----:B---3--:R-:W-:-:S05]  /*30e20*/  VIADD R2, R2, 0x1 ;  /* 0x0000000102027836 */ /* 0x008fca0000000000 */
[----:B------:R0:W-:Y:S01]  /*30e30*/  STL [R1+0x468], R2 ;  /* 0x0004680201007387 */ /* 0x0001e20000100800 */
[----:B--2---:R-:W-:-:S04]  /*30e40*/  LEA.HI R0, R2, R2, RZ, 0x1 ;  /* 0x0000000202007211 */ /* 0x004fc800078f08ff */
[----:B------:R-:W-:-:S05]  /*30e50*/  LOP3.LUT R0, R0, 0xfffffffe, RZ, 0xc0, !PT ;  /* 0xfffffffe00007812 */ /* 0x000fca00078ec0ff */
[----:B------:R-:W-:-:S05]  /*30e60*/  IMAD.IADD R0, R2, 0x1, -R0 ;  /* 0x0000000102007824 */ /* 0x000fca00078e0a00 */
[----:B------:R-:W-:Y:S01]  /*30e70*/  SHF.L.U32 R0, R0, 0x1f, RZ ;  /* 0x0000001f00007819 */ /* 0x000fe200000006ff */
[----:B------:R-:W-:Y:S01]  /*30e80*/  NOP ;  /* 0x0000000000007918 */ /* 0x000fe20000000000 */
[----:B------:R0:W-:Y:S01]  /*30e90*/  SYNCS.ARRIVE.TRANS64.A1T0 RZ, [R17+URZ+0x38810], RZ ;  /* 0x038810ff11ff79a7 */ /* 0x0001e2000810003f */
[----:B------:R-:W-:Y:S01]  /*30ea0*/  BSSY B0, `(.L_x_2161) ;  /* 0x0000003000007945 */ /* 0x000fe20003800000 */
[----:B------:R-:W2:Y:S03]  /*30eb0*/  SYNCS.PHASECHK.TRANS64.TRYWAIT P0, [R17+URZ+0x38820], R0 ;  /* 0x03882000110075a7 */ /* 0x000ea6000800017f */
[----:B0-2---:R-:W-:Y:S05]  /*30ec0*/  @!P0 BRA `(.L_x_2162) ;  /* 0x0000004800f48947 */ /* 0x005fea0003800000 */
.L_x_2283:
[----:B------:R-:W-:Y:S05]  /*30ed0*/  BSYNC B0 ;  /* 0x0000000000007941 */ /* 0x000fea0003800000 */
.L_x_2161:
[----:B------:R-:W-:Y:S01]  /*30ee0*/  LOP3.LUT P0, RZ, R18, 0x2, RZ, 0xc0, !PT ;  /* 0x0000000212ff7812 */ /* 0x000fe2000780c0ff */
[----:B------:R-:W-:-:S12]  /*30ef0*/  BSSY B0, `(.L_x_2163) ;  /* 0x0000094000007945 */ /* 0x000fd80003800000 */
[----:B------:R-:W-:Y:S05]  /*30f00*/  @!P0 BRA `(.L_x_2164) ;  /* 0x0000000800488947 */ /* 0x000fea0003800000 */
[----:B------:R-:W2:Y:S01]  /*30f10*/  LDL R2, [R1+0x448] ;  /* 0x0004480001027983 */ /* 0x000ea20000100800 */
[----:B0-----:R-:W-:Y:S01]  /*30f20*/  IMAD R0, R19, 0x8, R17 ;  /* 0x0000000813007824 */ /* 0x001fe200078e0211 */
[----:B------:R-:W0:Y:S01]  /*30f30*/  S2R R3, SR_TID.X ;  /* 0x0000000000037919 */ /* 0x000e220000002100 */
[----:B------:R-:W-:Y:S01]  /*30f40*/  BSSY B1, `(.L_x_2165) ;  /* 0x0000006000017945 */ /* 0x000fe20003800000 */
[----:B0-----:R-:W-:-:S04]  /*30f50*/  LOP3.LUT R3, R3, 0x7f, RZ, 0xc0, !PT ;  /* 0x0000007f03037812 */ /* 0x001fc800078ec0ff */
[----:B------:R-:W-:Y:S02]  /*30f60*/  ISETP.NE.AND P1, PT, R3, RZ, PT ;  /* 0x000000ff0300720c */ /* 0x000fe40003f25270 */
[----:B--2---:R-:W-:-:S04]  /*30f70*/  SHF.L.U32 R2, R2, 0x1f, RZ ;  /* 0x0000001f02027819 */ /* 0x004fc800000006ff */
[----:B------:R-:W0:Y:S02]  /*30f80*/  SYNCS.PHASECHK.TRANS64.TRYWAIT P0, [R0+URZ+0x38860], R2 ;  /* 0x03886002000075a7 */ /* 0x000e24000800017f */
[----:B0-----:R-:W-:Y:S05]  /*30f90*/  @!P0 BRA `(.L_x_2166) ;  /* 0x0000004800d48947 */ /* 0x001fea0003800000 */
.L_x_2284:
[----:B------:R-:W-:Y:S05]  /*30fa0*/  BSYNC B1 ;  /* 0x0000000000017941 */ /* 0x000fea0003800000 */
.L_x_2165:
        /* <DEDUP_REMOVED lines=9> */
.L_x_2168:
[----:B------:R-:W-:Y:S05]  /*31040*/  BSYNC B1 ;  /* 0x0000000000017941 */ /* 0x000fea0003800000 */
.L_x_2167:
[----:B0-----:R-:W2:Y:S01]  /*31050*/  LDL.LU R2, [R1+0x45c] ;  /* 0x00045c0001027983 */ /* 0x001ea20000300800 */
[----:B------:R-:W-:Y:S01]  /*31060*/  UIADD3 UR4, UP0, UR44, 0x470, URZ ;  /* 0x000004702c047890 */ /* 0x000fe2000ff1e03f */
[----:B------:R-:W-:Y:S01]  /*31070*/  PLOP3.LUT P0, PT, PT, PT, PT, 0x80, 0x0 ;  /* 0x000000000000781c */ /* 0x000fe20003f0f070 */
[----:B------:R-:W-:Y:S01]  /*31080*/  VIADD R0, R0, 0x38850 ;  /* 0x0003885000007836 */ /* 0x000fe20000000000 */
[----:B------:R-:W-:Y:S01]  /*31090*/  UMOV UR6, 0x0 ;  /* 0x0000000000067882 */ /* 0x000fe20000000000 */
[----:B------:R-:W-:Y:S01]  /*310a0*/  UIADD3.X UR5, URZ, UR45, URZ, UP0, !UPT ;  /* 0x0000002d3f057290 */ /* 0x000fe200087fe43f */
[----:B------:R-:W-:Y:S01]  /*310b0*/  UMOV UR7, 0x14f00000 ;  /* 0x14f0000000077882 */ /* 0x000fe20000000000 */
[----:B------:R-:W-:Y:S01]  /*310c0*/  UMOV UR10, URZ ;  /* 0x0000003f000a7c82 */ /* 0x000fe20008000000 */
[----:B--2---:R-:W-:Y:S02]  /*310d0*/  IMAD.SHL.U32 R3, R2, 0x40, RZ ;  /* 0x0000004002037824 */ /* 0x004fe400078e00ff */
[----:B------:R-:W-:-:S04]  /*310e0*/  IMAD R2, R19, 0x10000, R17 ;  /* 0x0001000013027824 */ /* 0x000fc800078e0211 */
[----:B------:R-:W-:-:S07]  /*310f0*/  VIADD R4, R2, 0x400 ;  /* 0x0000040002047836 */ /* 0x000fce0000000000 */
.L_x_2169:
        /* <DEDUP_REMOVED lines=15> */
.L_x_2170:
        /* <DEDUP_REMOVED lines=15> */
.L_x_2171:
        /* <DEDUP_REMOVED lines=15> */
.L_x_2172:
        /* <DEDUP_REMOVED lines=15> */
.L_x_2173:
        /* <DEDUP_REMOVED lines=15> */
.L_x_2174:
        /* <DEDUP_REMOVED lines=15> */
.L_x_2175:
        /* <DEDUP_REMOVED lines=15> */
.L_x_2176:
        /* <DEDUP_REMOVED lines=10> */
.L_x_2164:
[----:B------:R-:W-:Y:S05]  /*31830*/  BSYNC B0 ;  /* 0x0000000000007941 */ /* 0x000fea0003800000 */
.L_x_2163:
[----:B------:R-:W-:-:S04]  /*31840*/  UIADD3 UR4, UR39, -0x2, URZ ;  /* 0xfffffffe27047890 */ /* 0x000fc8000fffe03f */
[----:B------:R-:W-:-:S06]  /*31850*/  UISETP.GE.AND UP0, UPT, UR4, UR38, UPT ;  /* 0x000000260400728c */ /* 0x000fcc000bf06270 */
[----:B------:R-:W-:-:S13]  /*31860*/  PLOP3.LUT P0, PT, PT, PT, UP0, 0x80, 0x0 ;  /* 0x000000000000781c */ /* 0x000fda0003f0f008 */
[----:B------:R-:W-:Y:S05]  /*31870*/  @!P0 BRA `(.L_x_2177) ;  /* 0x0000002800508947 */ /* 0x000fea0003800000 */
[----:B0-----:R-:W-:Y:S01]  /*31880*/  IMAD R0, RZ, RZ, -UR39 ;  /* 0x80000027ff007e24 */ /* 0x001fe2000f8e02ff */
[----:B-1----:R-:W-:-:S04]  /*31890*/  LOP3.LUT R6, RZ, UR38, RZ, 0x33, !PT ;  /* 0x00000026ff067c12 */ /* 0x002fc8000f8e33ff */
[----:B------:R-:W-:-:S05]  /*318a0*/  VIADDMNMX R6, R0, 0x1, R6, !PT ;  /* 0x0000000100067846 */ /* 0x000fca0007800106 */
[----:B------:R-:W-:-:S05]  /*318b0*/  VIADD R0, R6, UR39 ;  /* 0x0000002706007c36 */ /* 0x000fca0008000000 */
[----:B------:R-:W-:-:S04]  /*318c0*/  LOP3.LUT R0, R0, 0x1, RZ, 0xc0, !PT ;  /* 0x0000000100007812 */ /* 0x000fc800078ec0ff */
[----:B------:R-:W-:Y:S01]  /*318d0*/  ISETP.NE.U32.AND P0, PT, R0, 0x1, PT ;  /* 0x000000010000780c */ /* 0x000fe20003f05070 */
[----:B------:R-:W-:-:S12]  /*318e0*/  IMAD.U32 R0, RZ, RZ, UR4 ;  /* 0x00000004ff007e24 */ /* 0x000fd8000f8e00ff */
[----:B------:R-:W-:Y:S05]  /*318f0*/  @P0 BRA `(.L_x_2178) ;  /* 0x0000000c005c0947 */ /* 0x000fea0003800000 */
[----:B------:R-:W2:Y:S01]  /*31900*/  LDL.LU R8, [R1+0x448] ;  /* 0x0004480001087983 */ /* 0x000ea20000300800 */
[----:B------:R-:W-:Y:S01]  /*31910*/  VIADD R19, R19, 0x1 ;  /* 0x0000000113137836 */ /* 0x000fe20000000000 */
[----:B------:R-:W-:Y:S01]  /*31920*/  LOP3.LUT P2, RZ, R18, 0x2, RZ, 0xc0, !PT ;  /* 0x0000000212ff7812 */ /* 0x000fe2000784c0ff */
[----:B------:R-:W-:Y:S03]  /*31930*/  BSSY B0, `(.L_x_2179) ;  /* 0x00000d1000007945 */ /* 0x000fe60003800000 */
[----:B------:R-:W-:-:S04]  /*31940*/  ISETP.NE.AND P0, PT, R19, 0x2, PT ;  /* 0x000000021300780c */ /* 0x000fc80003f05270 */
[----:B------:R-:W-:Y:S02]  /*31950*/  SEL R2, RZ, 0x1, P0 ;  /* 0x00000001ff027807 */ /* 0x000fe40000000000 */
[----:B------:R-:W-:Y:S02]  /*31960*/  SEL R19, R19, RZ, P0 ;  /* 0x000000ff13137207 */ /* 0x000fe40000000000 */
[----:B--2---:R-:W-:-:S05]  /*31970*/  LOP3.LUT R8, R8, R2, RZ, 0x3c, !PT ;  /* 0x0000000208087212 */ /* 0x004fca00078e3cff */
[----:B------:R0:W-:Y:S01]  /*31980*/  STL [R1+0x448], R8 ;  /* 0x0004480801007387 */ /* 0x0001e20000100800 */
[----:B------:R-:W-:Y:S05]  /*31990*/  @!P2 BRA `(.L_x_2180) ;  /* 0x0000000c0028a947 */ /* 0x000fea0003800000 */
[----:B------:R-:W-:-:S13]  /*319a0*/  LOP3.LUT P2, RZ, R18, 0x1, RZ, 0xc0, !PT ;  /* 0x0000000112ff7812 */ /* 0x000fda000784c0ff */
[----:B------:R-:W-:Y:S05]  /*319b0*/  @!P2 BRA `(.L_x_2181) ;  /* 0x000000000050a947 */ /* 0x000fea0003800000 */
[----:B------:R-:W2:Y:S01]  /*319c0*/  LDL R7, [R1+0x44c] ;  /* 0x00044c0001077983 */ /* 0x000ea20000100800 */
[----:B------:R-:W1:Y:S03]  /*319d0*/  LDC R5, c[0x0][0x43c] ;  /* 0x00010f00ff057b82 */ /* 0x000e660000000800 */
[----:B------:R-:W3:Y:S01]  /*319e0*/  LDL R9, [R1+0x440] ;  /* 0x0004400001097983 */ /* 0x000ee20000100800 */
        /* <DEDUP_REMOVED lines=8> */
[----:B------:R-:W-:Y:S01]  /*31a70*/  SHF.R.S32.HI R5, RZ, 0x1f, R4 ;  /* 0x0000001fff057819 */ /* 0x000fe20000011404 */
[----:B------:R-:W1:Y:S01]  /*31a80*/  LDC.64 R2, c[0x0][0x418] ;  /* 0x00010600ff027b82 */ /* 0x000e620000000a00 */
[----:B--2---:R-:W-:-:S04]  /*31a90*/  IMAD R7, R7, UR4, RZ ;  /* 0x0000000407077c24 */ /* 0x004fc8000f8e02ff */
[C---:B---3--:R-:W-:Y:S02]  /*31aa0*/  IMAD R7, R9.reuse, UR5, R7 ;  /* 0x0000000509077c24 */ /* 0x048fe4000f8e0207 */
[----:B------:R-:W-:-:S04]  /*31ab0*/  IMAD.WIDE.U32 R4, R9, UR4, R4 ;  /* 0x0000000409047c25 */ /* 0x000fc8000f8e0004 */
[----:B------:R-:W-:Y:S01]  /*31ac0*/  IMAD.IADD R7, R7, 0x1, R5 ;  /* 0x0000000107077824 */ /* 0x000fe200078e0205 */
[----:B-1----:R-:W-:-:S04]  /*31ad0*/  LEA R2, P0, R4, R2, 0x2 ;  /* 0x0000000204027211 */ /* 0x002fc800078010ff */
[----:B------:R-:W-:-:S05]  /*31ae0*/  LEA.HI.X R3, R4, R3, R7, 0x2, P0 ;  /* 0x0000000304037211 */ /* 0x000fca00000f1407 */
[----:B------:R1:W5:Y:S04]  /*31af0*/  LDG.E R16, desc[UR46][R2.64] ;  /* 0x0000002e02107981 */ /* 0x000368000c1e1900 */
.L_x_2181:
[----:B-1----:R-:W1:Y:S01]  /*31b00*/  S2R R2, SR_TID.X ;  /* 0x0000000000027919 */ /* 0x002e620000002100 */
[----:B------:R-:W-:Y:S01]  /*31b10*/  IMAD R3, R19, 0x8, R17 ;  /* 0x0000000813037824 */ /* 0x000fe200078e0211 */
[----:B------:R-:W-:Y:S01]  /*31b20*/  BSSY B1, `(.L_x_2182) ;  /* 0x0000006000017945 */ /* 0x000fe20003800000 */
[----:B-1----:R-:W-:Y:S02]  /*31b30*/  LOP3.LUT R4, R2, 0x7f, RZ, 0xc0, !PT ;  /* 0x0000007f02047812 */ /* 0x002fe400078ec0ff */
[----:B------:R-:W-:Y:S02]  /*31b40*/  SHF.L.U32 R2, R8, 0x1f, RZ ;  /* 0x0000001f08027819 */ /* 0x000fe400000006ff */
[----:B------:R-:W-:Y:S02]  /*31b50*/  ISETP.NE.AND P1, PT, R4, RZ, PT ;  /* 0x000000ff0400720c */ /* 0x000fe40003f25270 */
[----:B------:R-:W1:Y:S02]  /*31b60*/  SYNCS.PHASECHK.TRANS64.TRYWAIT P0, [R3+URZ+0x38840], R2 ;  /* 0x03884002030075a7 */ /* 0x000e64000800017f */
[----:B-1----:R-:W-:Y:S09]  /*31b70*/  @!P0 BRA `(.L_x_2183) ;  /* 0x0000003c00f08947 */ /* 0x002ff20003800000 */
.L_x_2285:
[----:B------:R-:W-:Y:S05]  /*31b80*/  BSYNC B1 ;  /* 0x0000000000017941 */ /* 0x000fea0003800000 */
.L_x_2182:
        /* <DEDUP_REMOVED lines=9> */
.L_x_2185:
[----:B------:R-:W-:Y:S05]  /*31c20*/  BSYNC B1 ;  /* 0x0000000000017941 */ /* 0x000fea0003800000 */
.L_x_2184:
        /* <DEDUP_REMOVED lines=11> */
.L_x_2186:
        /* <DEDUP_REMOVED lines=13> */
.L_x_2286:
[----:B------:R-:W-:Y:S05]  /*31db0*/  BSYNC B1 ;  /* 0x0000000000017941 */ /* 0x000fea0003800000 */
.L_x_2187:
[----:B------:R-:W-:Y:S01]  /*31dc0*/  BSSY B1, `(.L_x_2189) ;  /* 0x000000b000017945 */ /* 0x000fe20003800000 */
[----:B0-----:R-:W-:Y:S02]  /*31dd0*/  IMAD.MOV.U32 R8, RZ, RZ, 0x0 ;  /* 0x00000000ff087424 */ /* 0x001fe400078e00ff */
[----:B------:R-:W-:Y:S01]  /*31de0*/  IMAD.MOV.U32 R9, RZ, RZ, 0x14f00000 ;  /* 0x14f00000ff097424 */ /* 0x000fe200078e00ff */
        /* <DEDUP_REMOVED lines=8> */
.L_x_2190:
[----:B------:R-:W-:Y:S05]  /*31e70*/  BSYNC B1 ;  /* 0x0000000000017941 */ /* 0x000fea0003800000 */
.L_x_2189:
[----:B------:R-:W-:Y:S01]  /*31e80*/  R2UR UR10, R7 ;  /* 0x00000000070a72ca */ /* 0x000fe200000e0000 */
[----:B-12---:R-:W-:Y:S01]  /*31e90*/  IMAD R2, R19, 0x10000, R17 ;  /* 0x0001000013027824 */ /* 0x006fe200078e0211 */
[----:B------:R-:W-:Y:S01]  /*31ea0*/  R2UR UR6, R8 ;  /* 0x00000000080672ca */ /* 0x000fe200000e0000 */
[----:B------:R-:W-:Y:S01]  /*31eb0*/  UIADD3 UR4, UP0, UR44, 0x470, URZ ;  /* 0x000004702c047890 */ /* 0x000fe2000ff1e03f */
[----:B------:R-:W-:Y:S01]  /*31ec0*/  R2UR UR7, R9 ;  /* 0x00000000090772ca */ /* 0x000fe200000e0000 */
[----:B------:R-:W-:Y:S01]  /*31ed0*/  VIADD R3, R3, 0x38850 ;  /* 0x0003885003037836 */ /* 0x000fe20000000000 */
[----:B------:R-:W-:Y:S01]  /*31ee0*/  PLOP3.LUT P0, PT, PT, PT, PT, 0x80, 0x0 ;  /* 0x000000000000781c */ /* 0x000fe20003f0f070 */
[----:B------:R-:W-:Y:S01]  /*31ef0*/  VIADD R4, R2, 0x400 ;  /* 0x0000040002047836 */ /* 0x000fe20000000000 */
[----:B------:R-:W-:-:S12]  /*31f00*/  UIADD3.X UR5, URZ, UR45, URZ, UP0, !UPT ;  /* 0x0000002d3f057290 */ /* 0x000fd800087fe43f */
.L_x_2191:
        /* <DEDUP_REMOVED lines=15> */
.L_x_2192:
        /* <DEDUP_REMOVED lines=15> */
.L_x_2193:
        /* <DEDUP_REMOVED lines=15> */
.L_x_2194:
        /* <DEDUP_REMOVED lines=15> */
.L_x_2195:
        /* <DEDUP_REMOVED lines=15> */
.L_x_2196:
        /* <DEDUP_REMOVED lines=15> */
.L_x_2197:
        /* <DEDUP_REMOVED lines=15> */
.L_x_2198:
        /* <DEDUP_REMOVED lines=10> */
.L_x_2180:
[----:B------:R-:W-:Y:S05]  /*32640*/  BSYNC B0 ;  /* 0x0000000000007941 */ /* 0x000fea0003800000 */
.L_x_2179:
[----:B------:R-:W-:-:S06]  /*32650*/  UIADD3 UR4, UR39, -0x3, URZ ;  /* 0xfffffffd27047890 */ /* 0x000fcc000fffe03f */
[----:B------:R-:W-:-:S07]  /*32660*/  IMAD.U32 R0, RZ, RZ, UR4 ;  /* 0x00000004ff007e24 */ /* 0x000fce000f8e00ff */
.L_x_2178:
[----:B------:R-:W-:Y:S01]  /*32670*/  ULOP3.LUT UR4, URZ, UR39, URZ, 0x33, !UPT ;  /* 0x000000273f047292 */ /* 0x000fe2000f8e333f */
[----:B------:R-:W-:Y:S01]  /*32680*/  VIADD R6, R6, 0xfffffffe ;  /* 0xfffffffe06067836 */ /* 0x000fe20000000000 */
[----:B------:R-:W-:Y:S04]  /*32690*/  BSSY B0, `(.L_x_2177) ;  /* 0x00001b2000007945 */ /* 0x000fe80003800000 */
[----:B------:R-:W-:-:S13]  /*326a0*/  ISETP.NE.AND P0, PT, R6, UR4, PT ;  /* 0x0000000406007c0c */ /* 0x000fda000bf05270 */
[----:B------:R-:W-:Y:S05]  /*326b0*/  @!P0 BRA `(.L_x_2199) ;  /* 0x0000001800bc8947 */ /* 0x000fea0003800000 */
.L_x_2240:
[----:B------:R-:W2:Y:S01]  /*326c0*/  LDL.LU R2, [R1+0x448] ;  /* 0x0004480001027983 */ /* 0x000ea20000300800 */
[----:B------:R-:W-:Y:S01]  /*326d0*/  LOP3.LUT P1, RZ, R18, 0x2, RZ, 0xc0, !PT ;  /* 0x0000000212ff7812 */ /* 0x000fe2000782c0ff */
[----:B------:R-:W-:Y:S01]  /*326e0*/  VIADD R7, R19, 0x1 ;  /* 0x0000000113077836 */ /* 0x000fe20000000000 */
[----:B------:R-:W-:Y:S05]  /*326f0*/  YIELD ;  /* 0x0000000000007946 */ /* 0x000fea0003800000 */
[----:B------:R-:W-:Y:S01]  /*32700*/  ISETP.NE.AND P0, PT, R7, 0x2, PT ;  /* 0x000000020700780c */ /* 0x000fe20003f05270 */
[----:B------:R-:W-:Y:S03]  /*32710*/  BSSY B1, `(.L_x_2200) ;  /* 0x00000d0000017945 */ /* 0x000fe60003800000 */
[----:B------:R-:W-:-:S02]  /*32720*/  SEL R6, RZ, 0x1, P0 ;  /* 0x00000001ff067807 */ /* 0x000fc40000000000 */
[----:B------:R-:W-:Y:S02]  /*32730*/  SEL R7, R7, RZ, P0 ;  /* 0x000000ff07077207 */ /* 0x000fe40000000000 */
[----:B--2---:R-:W-:Y:S01]  /*32740*/  LOP3.LUT R6, R2, R6, RZ, 0x3c, !PT ;  /* 0x0000000602067212 */ /* 0x004fe200078e3cff */
[----:B------:R-:W-:Y:S06]  /*32750*/  @!P1 BRA `(.L_x_2201) ;  /* 0x0000000c002c9947 */ /* 0x000fec0003800000 */
[----:B------:R-:W-:Y:S01]  /*32760*/  LOP3.LUT P1, RZ, R18, 0x1, RZ, 0xc0, !PT ;  /* 0x0000000112ff7812 */ /* 0x000fe2000782c0ff */
[----:B0-----:R-:W-:-:S12]  /*32770*/  IMAD.MOV.U32 R8, RZ, RZ, R0 ;  /* 0x000000ffff087224 */ /* 0x001fd800078e0000 */
        /* <DEDUP_REMOVED lines=21> */
.L_x_2202:
[----:B------:R-:W1:Y:S01]  /*328d0*/  S2R R2, SR_TID.X ;  /* 0x0000000000027919 */ /* 0x000e620000002100 */
[----:B0-----:R-:W-:Y:S01]  /*328e0*/  IMAD R4, R7, 0x8, R17 ;  /* 0x0000000807047824 */ /* 0x001fe200078e0211 */
[----:B------:R-:W-:Y:S01]  /*328f0*/  BSSY B2, `(.L_x_2203) ;  /* 0x0000006000027945 */ /* 0x000fe20003800000 */
[----:B-1----:R-:W-:Y:S02]  /*32900*/  LOP3.LUT R3, R2, 0x7f, RZ, 0xc0, !PT ;  /* 0x0000007f02037812 */ /* 0x002fe400078ec0ff */
[----:B------:R-:W-:Y:S02]  /*32910*/  SHF.L.U32 R2, R6, 0x1f, RZ ;  /* 0x0000001f06027819 */ /* 0x000fe400000006ff */
[----:B------:R-:W-:Y:S02]  /*32920*/  ISETP.NE.AND P1, PT, R3, RZ, PT ;  /* 0x000000ff0300720c */ /* 0x000fe40003f25270 */
[----:B------:R-:W0:Y:S02]  /*32930*/  SYNCS.PHASECHK.TRANS64.TRYWAIT P0, [R4+URZ+0x38840], R2 ;  /* 0x03884002040075a7 */ /* 0x000e24000800017f */
[----:B0-----:R-:W-:Y:S09]  /*32940*/  @!P0 BRA `(.L_x_2204) ;  /* 0x0000003000a48947 */ /* 0x001ff20003800000 */
.L_x_2287:
[----:B------:R-:W-:Y:S05]  /*32950*/  BSYNC B2 ;  /* 0x0000000000027941 */ /* 0x000fea0003800000 */
.L_x_2203:
        /* <DEDUP_REMOVED lines=9> */
.L_x_2206:
[----:B------:R-:W-:Y:S05]  /*329f0*/  BSYNC B2 ;  /* 0x0000000000027941 */ /* 0x000fea0003800000 */
.L_x_2205:
        /* <DEDUP_REMOVED lines=11> */
.L_x_2207:
        /* <DEDUP_REMOVED lines=13> */
.L_x_2288:
[----:B------:R-:W-:Y:S05]  /*32b80*/  BSYNC B2 ;  /* 0x0000000000027941 */ /* 0x000fea0003800000 */
.L_x_2208:
        /* <DEDUP_REMOVED lines=11> */
.L_x_2211:
[----:B------:R-:W-:Y:S05]  /*32c40*/  BSYNC B2 ;  /* 0x0000000000027941 */ /* 0x000fea0003800000 */
.L_x_2210:
        /* <DEDUP_REMOVED lines=9> */
.L_x_2212:
        /* <DEDUP_REMOVED lines=15> */
.L_x_2213:
        /* <DEDUP_REMOVED lines=15> */
.L_x_2214:
        /* <DEDUP_REMOVED lines=15> */
.L_x_2215:
        /* <DEDUP_REMOVED lines=15> */
.L_x_2216:
        /* <DEDUP_REMOVED lines=15> */
.L_x_2217:
        /* <DEDUP_REMOVED lines=15> */
.L_x_2218:
        /* <DEDUP_REMOVED lines=15> */
.L_x_2219:
        /* <DEDUP_REMOVED lines=10> */
.L_x_2201:
[----:B------:R-:W-:Y:S05]  /*33410*/  BSYNC B1 ;  /* 0x0000000000017941 */ /* 0x000fea0003800000 */
.L_x_2200:
[----:B------:R-:W-:Y:S01]  /*33420*/  VIADD R7, R7, 0x1 ;  /* 0x0000000107077836 */ /* 0x000fe20000000000 */
[----:B------:R-:W-:Y:S01]  /*33430*/  LOP3.LUT P2, RZ, R18, 0x2, RZ, 0xc0, !PT ;  /* 0x0000000212ff7812 */ /* 0x000fe2000784c0ff */
[----:B------:R-:W-:Y:S03]  /*33440*/  BSSY B1, `(.L_x_2220) ;  /* 0x00000d3000017945 */ /* 0x000fe60003800000 */
[----:B------:R-:W-:-:S04]  /*33450*/  ISETP.NE.AND P0, PT, R7, 0x2, PT ;  /* 0x000000020700780c */ /* 0x000fc80003f05270 */
[----:B------:R-:W-:Y:S02]  /*33460*/  SEL R2, RZ, 0x1, P0 ;  /* 0x00000001ff027807 */ /* 0x000fe40000000000 */
[----:B------:R-:W-:Y:S02]  /*33470*/  SEL R19, R7, RZ, P0 ;  /* 0x000000ff07137207 */ /* 0x000fe40000000000 */
[----:B0-----:R-:W-:Y:S01]  /*33480*/  LOP3.LUT R8, R6, R2, RZ, 0x3c, !PT ;  /* 0x0000000206087212 */ /* 0x001fe200078e3cff */
[----:B------:R-:W-:-:S04]  /*33490*/  VIADD R6, R0, 0xffffffff ;  /* 0xffffffff00067836 */ /* 0x000fc80000000000 */
[----:B------:R0:W-:Y:S01]  /*334a0*/  STL [R1+0x448], R8 ;  /* 0x0004480801007387 */ /* 0x0001e20000100800 */
[----:B------:R-:W-:Y:S05]  /*334b0*/  @!P2 BRA `(.L_x_2221) ;  /* 0x0000000c002ca947 */ /* 0x000fea0003800000 */
[----:B------:R-:W-:Y:S01]  /*334c0*/  LOP3.LUT P2, RZ, R18, 0x1, RZ, 0xc0, !PT ;  /* 0x0000000112ff7812 */ /* 0x000fe2000784c0ff */
[----:B------:R-:W-:-:S12]  /*334d0*/  IMAD.MOV.U32 R7, RZ, RZ, R6 ;  /* 0x000000ffff077224 */ /* 0x000fd800078e0006 */
        /* <DEDUP_REMOVED lines=21> */
.L_x_2222:
[----:B------:R-:W2:Y:S01]  /*33630*/  S2R R2, SR_TID.X ;  /* 0x0000000000027919 */ /* 0x000ea20000002100 */
[----:B-1----:R-:W-:Y:S01]  /*33640*/  IMAD R4, R19, 0x8, R17 ;  /* 0x0000000813047824 */ /* 0x002fe200078e0211 */
[----:B------:R-:W-:Y:S01]  /*33650*/  BSSY B2, `(.L_x_2223) ;  /* 0x0000006000027945 */ /* 0x000fe20003800000 */
[----:B--2---:R-:W-:Y:S02]  /*33660*/  LOP3.LUT R3, R2, 0x7f, RZ, 0xc0, !PT ;  /* 0x0000007f02037812 */ /* 0x004fe400078ec0ff */
[----:B------:R-:W-:Y:S02]  /*33670*/  SHF.L.U32 R2, R8, 0x1f, RZ ;  /* 0x0000001f08027819 */ /* 0x000fe400000006ff */
[----:B------:R-:W-:Y:S02]  /*33680*/  ISETP.NE.AND P1, PT, R3, RZ, PT ;  /* 0x000000ff0300720c */ /* 0x000fe40003f25270 */
[----:B------:R-:W1:Y:S02]  /*33690*/  SYNCS.PHASECHK.TRANS64.TRYWAIT P0, [R4+URZ+0x38840], R2 ;  /* 0x03884002040075a7 */ /* 0x000e64000800017f */
[----:B-1----:R-:W-:Y:S09]  /*336a0*/  @!P0 BRA `(.L_x_2224) ;  /* 0x0000002400748947 */ /* 0x002ff20003800000 */
.L_x_2289:
[----:B------:R-:W-:Y:S05]  /*336b0*/  BSYNC B2 ;  /* 0x0000000000027941 */ /* 0x000fea0003800000 */
.L_x_2223:
        /* <DEDUP_REMOVED lines=9> */
.L_x_2226:
[----:B------:R-:W-:Y:S05]  /*33750*/  BSYNC B2 ;  /* 0x0000000000027941 */ /* 0x000fea0003800000 */
.L_x_2225:
        /* <DEDUP_REMOVED lines=11> */
.L_x_2227:
        /* <DEDUP_REMOVED lines=10> */
[----:B------:R-:W0:Y:S01]  /*338b0*/  SYNCS.PHASECHK.TRANS64.TRYWAIT P0, [R4+URZ+0x38860], R2 ;  /* 0x03886002040075a7 */ /* 0x000e22000800017f */
[----:B------:R-:W-:Y:S04]  /*338c0*/  BSSY B2, `(.L_x_2228) ;  /* 0x0000002000027945 */ /* 0x000fe80003800000 */
[----:B0-----:R-:W-:Y:S05]  /*338d0*/  @!P0 BRA `(.L_x_2229) ;  /* 0x0000002000fc8947 */ /* 0x001fea0003800000 */
.L_x_2290:
[----:B------:R-:W-:Y:S05]  /*338e0*/  BSYNC B2 ;  /* 0x0000000000027941 */ /* 0x000fea0003800000 */
.L_x_2228:
        /* <DEDUP_REMOVED lines=11> */
.L_x_2231:
[----:B------:R-:W-:Y:S05]  /*339a0*/  BSYNC B2 ;  /* 0x0000000000027941 */ /* 0x000fea0003800000 */
.L_x_2230:
        /* <DEDUP_REMOVED lines=9> */
.L_x_2232:
        /* <DEDUP_REMOVED lines=15> */
.L_x_2233:
        /* <DEDUP_REMOVED lines=15> */
.L_x_2234:
        /* <DEDUP_REMOVED lines=15> */
.L_x_2235:
        /* <DEDUP_REMOVED lines=15> */
.L_x_2236:
        /* <DEDUP_REMOVED lines=15> */
.L_x_2237:
        /* <DEDUP_REMOVED lines=15> */
.L_x_2238:
        /* <DEDUP_REMOVED lines=15> */
.L_x_2239:
        /* <DEDUP_REMOVED lines=10> */
.L_x_2221:
[----:B------:R-:W-:Y:S05]  /*34170*/  BSYNC B1 ;  /* 0x0000000000017941 */ /* 0x000fea0003800000 */
.L_x_2220:
[----:B------:R-:W-:Y:S01]  /*34180*/  ISETP.GT.AND P0, PT, R6, UR38, PT ;  /* 0x0000002606007c0c */ /* 0x000fe2000bf04270 */
[----:B------:R-:W-:-:S12]  /*34190*/  VIADD R0, R0, 0xfffffffe ;  /* 0xfffffffe00007836 */ /* 0x000fd80000000000 */
[----:B------:R-:W-:Y:S05]  /*341a0*/  @P0 BRA `(.L_x_2240) ;  /* 0xffffffe400440947 */ /* 0x000fea000383ffff */
.L_x_2199:
[----:B------:R-:W-:Y:S05]  /*341b0*/  BSYNC B0 ;  /* 0x0000000000007941 */ /* 0x000fea0003800000 */
.L_x_2177:
[----:B------:R-:W2:Y:S01]  /*341c0*/  LDL.LU R2, [R1+0x448] ;  /* 0x0004480001027983 */ /* 0x000ea20000300800 */
        /* <DEDUP_REMOVED lines=8> */
[----:B------:R0:W-:Y:S02]  /*34250*/  STL [R1+0x448], R2 ;  /* 0x0004480201007387 */ /* 0x0001e40000100800 */
[----:B------:R-:W-:Y:S05]  /*34260*/  @P2 BRA `(.L_x_2242) ;  /* 0x0000000000342947 */ /* 0x000fea0003800000 */
[----:B------:R-:W2:Y:S01]  /*34270*/  S2R R3, SR_LANEID ;  /* 0x0000000000037919 */ /* 0x000ea20000000000 */
[----:B------:R-:W-:Y:S01]  /*34280*/  VOTEU.ANY UR4, UPT, PT ;  /* 0x0000000000047886 */ /* 0x000fe200038e0100 */
[----:B------:R-:W3:Y:S01]  /*34290*/  LDC.64 R4, c[0x0][0xd80] ;  /* 0x00036000ff047b82 */ /* 0x000ee20000000a00 */
[----:B------:R-:W2:Y:S08]  /*342a0*/  FLO.U32 R0, UR4 ;  /* 0x0000000400007d00 */ /* 0x000eb000080e0000 */
[----:B0-----:R-:W3:Y:S01]  /*342b0*/  POPC R2, UR4 ;  /* 0x0000000400027d09 */ /* 0x001ee20008000000 */
[----:B--2---:R-:W-:-:S13]  /*342c0*/  ISETP.EQ.U32.AND P1, PT, R0, R3, PT ;  /* 0x000000030000720c */ /* 0x004fda0003f22070 */
[----:B---3--:R-:W2:Y:S01]  /*342d0*/  @P1 ATOMG.E.ADD.STRONG.GPU PT, R5, desc[UR46][R4.64], R2 ;  /* 0x00000002040519a8 */ /* 0x008ea200081ee1ee */
[----:B------:R-:W0:Y:S02]  /*342e0*/  S2R R3, SR_LTMASK ;  /* 0x0000000000037919 */ /* 0x000e240000003900 */
[----:B0-----:R-:W-:-:S06]  /*342f0*/  LOP3.LUT R3, R3, UR4, RZ, 0xc0, !PT ;  /* 0x0000000403037c12 */ /* 0x001fcc000f8ec0ff */
[----:B------:R-:W0:Y:S01]  /*34300*/  POPC R3, R3 ;  /* 0x0000000300037309 */ /* 0x000e220000000000 */
[----:B--2---:R-:W0:Y:S02]  /*34310*/  SHFL.IDX PT, R0, R5, R0, 0x1f ;  /* 0x00001f0005007589 */ /* 0x004e2400000e0000 */
[----:B0-----:R-:W-:-:S05]  /*34320*/  IADD3 R0, R0, UR41, R3 ;  /* 0x0000002900007c10 */ /* 0x001fca000fffe003 */
[----:B------:R2:W-:Y:S02]  /*34330*/  STL [R1+0x450], R0 ;  /* 0x0004500001007387 */ /* 0x0005e40000100800 */
.L_x_2242:
[----:B------:R-:W-:Y:S05]  /*34340*/  BSYNC B0 ;  /* 0x0000000000007941 */ /* 0x000fea0003800000 */
.L_x_2241:
[----:B------:R-:W-:-:S07]  /*34350*/  SEL R19, R19, RZ, P0 ;  /* 0x000000ff13137207 */ /* 0x000fce0000000000 */
.L_x_2139:
[----:B------:R-:W-:Y:S05]  /*34360*/  BSYNC B7 ;  /* 0x0000000000077941 */ /* 0x000fea0003800000 */
.L_x_2137:
[----:B------:R4:W5:Y:S01]  /*34370*/  LDL R3, [R1+0x450] ;  /* 0x0004500001037983 */ /* 0x0009620000100800 */
[----:B------:R-:W-:-:S13]  /*34380*/  LOP3.LUT P0, RZ, R18, 0x80, RZ, 0xc0, !PT ;  /* 0x0000008012ff7812 */ /* 0x000fda000780c0ff */
[----:B----4-:R-:W-:Y:S05]  /*34390*/  @!P0 BRA `(.L_x_2243) ;  /* 0x0000000000288947 */ /* 0x010fea0003800000 */
[----:B------:R-:W-:Y:S05]  /*343a0*/  WARPSYNC.ALL ;  /* 0x0000000000007948 */ /* 0x000fea0003800000 */
[----:B------:R-:W4:Y:S08]  /*343b0*/  S2UR UR5, SR_CgaCtaId ;  /* 0x00000000000579c3 */ /* 0x000f300000008800 */
[----:B------:R-:W-:Y:S06]  /*343c0*/  BAR.SYNC.DEFER_BLOCKING 0x5, 0x180 ;  /* 0x0146000000007b1d */ /* 0x000fec0000010000 */
[----:B------:R-:W-:-:S02]  /*343d0*/  UMOV UR4, 0x400 ;  /* 0x0000040000047882 */ /* 0x000fc40000000000 */
[----:B----4-:R-:W-:-:S06]  /*343e0*/  ULEA UR4, UR5, UR4, 0x18 ;  /* 0x0000000405047291 */ /* 0x010fcc000f8ec03f */
[----:B------:R-:W-:-:S05]  /*343f0*/  IMAD.U32 R17, RZ, RZ, UR4 ;  /* 0x00000004ff117e24 */ /* 0x000fca000f8e00ff */
[----:B-----5:R-:W4:Y:S04]  /*34400*/  LDS R3, [R17+0x388d0] ;  /* 0x0388d00011037984 */ /* 0x020f280000000800 */
[----:B----4-:R4:W-:Y:S01]  /*34410*/  STL [R1+0x450], R3 ;  /* 0x0004500301007387 */ /* 0x0109e20000100800 */
[----:B------:R-:W-:Y:S06]  /*34420*/  BAR.ARV 0x4, 0x180 ;  /* 0x0106000000007b1d */ /* 0x000fec0000002000 */
[----:B------:R-:W-:Y:S05]  /*34430*/  BRA `(.L_x_2244) ;  /* 0x00000000002c7947 */ /* 0x000fea0003800000 */
.L_x_2243:
[----:B------:R-:W-:-:S03]  /*34440*/  UMOV UR4, 0xffffffff ;  /* 0xffffffff00047882 */ /* 0x000fc60000000000 */
[----:B------:R-:W-:Y:S05]  /*34450*/  BRA.DIV UR4, `(.L_x_2245) ;  /* 0x0000001a04307947 */ /* 0x000fea000b800000 */
[----:B-----5:R4:W0:Y:S02]  /*34460*/  SHFL.IDX PT, R14, R3, RZ, 0x1f ;  /* 0x00001fff030e7589 */ /* 0x02082400000e0000 */
.L_x_2293:
[----:B--23--:R-:W2:Y:S01]  /*34470*/  @!P2 S2R R0, SR_CgaCtaId ;  /* 0x000000000000a919 */ /* 0x00cea20000008800 */
[----:B------:R-:W-:Y:S05]  /*34480*/  WARPSYNC.ALL ;  /* 0x0000000000007948 */ /* 0x000fea0003800000 */
[----:B------:R-:W-:Y:S01]  /*34490*/  BAR.SYNC.DEFER_BLOCKING 0x4, 0x180 ;  /* 0x0106000000007b1d */ /* 0x000fe20000010000 */
[----:B0-----:R-:W-:-:S05]  /*344a0*/  @!P2 MOV R2, 0x400 ;  /* 0x000004000002a802 */ /* 0x001fca0000000f00 */
[----:B------:R0:W-:Y:S01]  /*344b0*/  STL [R1+0x450], R14 ;  /* 0x0004500e01007387 */ /* 0x0001e20000100800 */
[----:B--2---:R-:W-:-:S05]  /*344c0*/  @!P2 LEA R17, R0, R2, 0x18 ;  /* 0x000000020011a211 */ /* 0x004fca00078ec0ff */
[----:B------:R0:W-:Y:S01]  /*344d0*/  @!P2 STS [R17+0x388d0], R3 ;  /* 0x0388d0031100a388 */ /* 0x0001e20000000800 */
[----:B------:R-:W-:Y:S06]  /*344e0*/  BAR.ARV 0x5, 0x180 ;  /* 0x0146000000007b1d */ /* 0x000fec0000002000 */
.L_x_2244:
[----:B--23--:R-:W2:Y:S01]  /*344f0*/  LDL R0, [R1+0x450] ;  /* 0x0004500001007983 */ /* 0x00cea20000100800 */
[----:B------:R-:W-:Y:S02]  /*34500*/  ULDC UR4, c[0x0][0xd38] ;  /* 0x00034e0000047ab9 */ /* 0x000fe40000000800 */
[----:B--2---:R-:W-:-:S13]  /*34510*/  ISETP.GE.AND P0, PT, R0, UR4, PT ;  /* 0x0000000400007c0c */ /* 0x004fda000bf06270 */
[----:B------:R-:W-:Y:S05]  /*34520*/  @!P0 BRA `(.L_x_2246) ;  /* 0xffffff9c00708947 */ /* 0x000fea000383ffff */
.L_x_2128:
[----:B0-----:R-:W2:Y:S01]  /*34530*/  LDL.LU R0, [R1+0x468] ;  /* 0x0004680001007983 */ /* 0x001ea20000300800 */
[----:B------:R-:W-:Y:S01]  /*34540*/  BSSY B0, `(.L_x_2247) ;  /* 0x000000b000007945 */ /* 0x000fe20003800000 */
[----:B------:R-:W0:Y:S01]  /*34550*/  S2R R5, SR_CgaCtaId ;  /* 0x0000000000057919 */ /* 0x000e220000008800 */
[----:B--2---:R-:W-:-:S05]  /*34560*/  VIADD R0, R0, 0x1 ;  /* 0x0000000100007836 */ /* 0x004fca0000000000 */
[----:B------:R-:W-:-:S04]  /*34570*/  LEA.HI R2, R0, R0, RZ, 0x1 ;  /* 0x0000000000027211 */ /* 0x000fc800078f08ff */
[----:B----4-:R-:W-:Y:S02]  /*34580*/  LOP3.LUT R3, R2, 0xfffffffe, RZ, 0xc0, !PT ;  /* 0xfffffffe02037812 */ /* 0x010fe400078ec0ff */
[----:B------:R-:W-:-:S03]  /*34590*/  MOV R2, 0x400 ;  /* 0x0000040000027802 */ /* 0x000fc60000000f00 */
[----:B------:R-:W-:Y:S01]  /*345a0*/  IMAD.IADD R0, R0, 0x1, -R3 ;  /* 0x0000000100007824 */ /* 0x000fe200078e0a03 */
[----:B0-----:R-:W-:-:S04]  /*345b0*/  LEA R9, R5, R2, 0x18 ;  /* 0x0000000205097211 */ /* 0x001fc800078ec0ff */
[----:B------:R-:W-:-:S04]  /*345c0*/  SHF.L.U32 R0, R0, 0x1f, RZ ;  /* 0x0000001f00007819 */ /* 0x000fc800000006ff */
[----:B------:R-:W0:Y:S02]  /*345d0*/  SYNCS.PHASECHK.TRANS64.TRYWAIT P0, [R9+URZ+0x38820], R0 ;  /* 0x03882000090075a7 */ /* 0x000e24000800017f */
[----:B0-----:R-:W-:Y:S05]  /*345e0*/  @!P0 BRA `(.L_x_2248) ;  /* 0x0000001400f48947 */ /* 0x001fea0003800000 */
.L_x_2294:
[----:B------:R-:W-:Y:S05]  /*345f0*/  BSYNC B0 ;  /* 0x0000000000007941 */ /* 0x000fea0003800000 */
.L_x_2247:
[----:B------:R-:W-:-:S03]  /*34600*/  UMOV UR4, 0xffffffff ;  /* 0xffffffff00047882 */ /* 0x000fc60000000000 */
[----:B------:R-:W-:Y:S05]  /*34610*/  BRA.DIV UR4, `(.L_x_2249) ;  /* 0x0000001604fc7947 */ /* 0x000fea000b800000 */
[----:B0-----:R-:W0:Y:S02]  /*34620*/  S2R R0, SR_TID.X ;  /* 0x0000000000007919 */ /* 0x001e240000002100 */
[----:B0-----:R-:W-:-:S04]  /*34630*/  SHF.R.U32.HI R0, RZ, 0x5, R0 ;  /* 0x00000005ff007819 */ /* 0x001fc80000011600 */
[----:B------:R-:W-:-:S05]  /*34640*/  LOP3.LUT R0, R0, 0x3, RZ, 0xc0, !PT ;  /* 0x0000000300007812 */ /* 0x000fca00078ec0ff */
[----:B------:R0:W2:Y:S02]  /*34650*/  SHFL.IDX PT, R14, R0, RZ, 0x1f ;  /* 0x00001fff000e7589 */ /* 0x0000a400000e0000 */
.L_x_2297:
[----:B--2---:R-:W-:Y:S01]  /*34660*/  ISETP.NE.AND P0, PT, R14, RZ, PT ;  /* 0x000000ff0e00720c */ /* 0x004fe20003f05270 */
[----:B------:R-:W-:-:S12]  /*34670*/  BSSY B0, `(.L_x_2250) ;  /* 0x000001e000007945 */ /* 0x000fd80003800000 */
[----:B------:R-:W-:Y:S05]  /*34680*/  @P0 BRA `(.L_x_2251) ;  /* 0x0000000000700947 */ /* 0x000fea0003800000 */
[----:B------:R-:W-:-:S03]  /*34690*/  UMOV UR4, 0xffffffff ;  /* 0xffffffff00047882 */ /* 0x000fc60000000000 */
[----:B------:R-:W-:Y:S05]  /*346a0*/  BRA.DIV UR4, `(.L_x_2252) ;  /* 0x0000001a040c7947 */ /* 0x000fea000b800000 */
[----:B------:R-:W-:-:S13]  /*346b0*/  ELECT P6, URZ, PT ;  /* 0x00000000003f782f */ /* 0x000fda00038c0000 */
.L_x_2300:
[----:B------:R-:W-:Y:S05]  /*346c0*/  @!P6 BRA `(.L_x_2251) ;  /* 0x000000000060e947 */ /* 0x000fea0003800000 */
[----:B-1----:R-:W2:Y:S01]  /*346d0*/  LDL.LU R6, [R1+0x448] ;  /* 0x0004480001067983 */ /* 0x002ea20000300800 */
        /* <DEDUP_REMOVED lines=12> */
.L_x_2301:
[----:B------:R-:W1:Y:S01]  /*347a0*/  SYNCS.PHASECHK.TRANS64.TRYWAIT P0, [R7+URZ], R2 ;  /* 0x00000002070075a7 */ /* 0x000e62000800017f */
[----:B------:R-:W-:-:S04]  /*347b0*/  VIADD R0, R9, 0x38860 ;  /* 0x0003886009007836 */ /* 0x000fc80000000000 */
[----:B------:R-:W-:Y:S01]  /*347c0*/  IMAD R19, R19, 0x8, R0 ;  /* 0x0000000813137824 */ /* 0x000fe200078e0200 */
[----:B-1----:R-:W-:Y:S06]  /*347d0*/  @!P0 BRA `(.L_x_2254) ;  /* 0x0000001400f48947 */ /* 0x002fec0003800000 */
.L_x_2302:
[----:B------:R-:W2:Y:S02]  /*347e0*/  SYNCS.PHASECHK.TRANS64.TRYWAIT P0, [R19+URZ], R4 ;  /* 0x00000004130075a7 */ /* 0x000ea4000800017f */
[----:B--2---:R-:W-:Y:S05]  /*347f0*/  @!P0 BRA `(.L_x_2255) ;  /* 0x0000001800008947 */ /* 0x004fea0003800000 */
.L_x_2303:
[----:B------:R-:W-:-:S07]  /*34800*/  IMAD R3, R3, 0x8, R0 ;  /* 0x0000000803037824 */ /* 0x000fce00078e0200 */
.L_x_2256:
[----:B---3--:R3:W4:Y:S02]  /*34810*/  SYNCS.PHASECHK.TRANS64.TRYWAIT P0, [R3+URZ], R2 ;  /* 0x00000002030075a7 */ /* 0x008724000800017f */
[----:B----4-:R-:W-:Y:S05]  /*34820*/  @!P0 NANOSLEEP.SYNCS 0x989680 ;  /* 0x009896800000895d */ /* 0x010fea0003900000 */
[----:B------:R-:W4:Y:S02]  /*34830*/  @!P0 SYNCS.PHASECHK.TRANS64 P0, [R3+URZ], R2 ;  /* 0x00000002030085a7 */ /* 0x000f24000800007f */
[----:B----4-:R-:W-:Y:S05]  /*34840*/  @!P0 BRA `(.L_x_2256) ;  /* 0xfffffffc00f08947 */ /* 0x010fea000383ffff */
.L_x_2251:
[----:B------:R-:W-:Y:S05]  /*34850*/  BSYNC B0 ;  /* 0x0000000000007941 */ /* 0x000fea0003800000 */
.L_x_2250:
[----:B------:R-:W-:Y:S05]  /*34860*/  EXIT ;  /* 0x000000000000794d */ /* 0x000fea0003800000 */
.L_x_2027:
[----:B0-----:R-:W-:-:S04]  /*34870*/  IMAD.U32 R5, RZ, RZ, UR39 ;  /* 0x00000027ff057e24 */ /* 0x001fc8000f8e00ff */
[----:B------:R0:W1:Y:S03]  /*34880*/  SYNCS.PHASECHK.TRANS64.TRYWAIT P0, [R5+URZ+0x38800], R0 ;  /* 0x03880000050075a7 */ /* 0x000066000800017f */
[----:B-1----:R-:W-:Y:S05]  /*34890*/  @!P0 NANOSLEEP.SYNCS 0x989680 ;  /* 0x009896800000895d */ /* 0x002fea0003900000 */
[----:B------:R-:W1:Y:S02]  /*348a0*/  @!P0 SYNCS.PHASECHK.TRANS64 P0, [R5+URZ+0x38800], R0 ;  /* 0x03880000050085a7 */ /* 0x000e64000800007f */
[----:B-1----:R-:W-:Y:S05]  /*348b0*/  @!P0 BRA `(.L_x_2027) ;  /* 0xfffffffc00ec8947 */ /* 0x002fea000383ffff */
[----:B------:R-:W-:Y:S05]  /*348c0*/  BRA `(.L_x_2257) ;  /* 0xfffffd6000987947 */ /* 0x000fea000383ffff */
.L_x_2040:
[----:B0-----:R0:W1:Y:S02]  /*348d0*/  SYNCS.PHASECHK.TRANS64.TRYWAIT P0, [R5+URZ], R8 ;  /* 0x00000008050075a7 */ /* 0x001064000800017f */
[----:B-1----:R-:W-:Y:S05]  /*348e0*/  @!P0 NANOSLEEP.SYNCS 0x989680 ;  /* 0x009896800000895d */ /* 0x002fea0003900000 */
[----:B------:R-:W1:Y:S02]  /*348f0*/  @!P0 SYNCS.PHASECHK.TRANS64 P0, [R5+URZ], R8 ;  /* 0x00000008050085a7 */ /* 0x000e64000800007f */
[----:B-1----:R-:W-:Y:S05]  /*34900*/  @!P0 BRA `(.L_x_2040) ;  /* 0xfffffffc00f08947 */ /* 0x002fea000383ffff */
[----:B------:R-:W-:Y:S05]  /*34910*/  BRA `(.L_x_2039) ;  /* 0xfffffd6800cc7947 */ /* 0x000fea000383ffff */
.L_x_2047:
[----:B-1----:R1:W2:Y:S02]  /*34920*/  SYNCS.PHASECHK.TRANS64.TRYWAIT P0, [R8+URZ], R9 ;  /* 0x00000009080075a7 */ /* 0x0022a4000800017f */
[----:B--2---:R-:W-:Y:S05]  /*34930*/  @!P0 NANOSLEEP.SYNCS 0x989680 ;  /* 0x009896800000895d */ /* 0x004fea0003900000 */
[----:B------:R-:W2:Y:S02]  /*34940*/  @!P0 SYNCS.PHASECHK.TRANS64 P0, [R8+URZ], R9 ;  /* 0x00000009080085a7 */ /* 0x000ea4000800007f */
[----:B--2---:R-:W-:Y:S05]  /*34950*/  @!P0 BRA `(.L_x_2047) ;  /* 0xfffffffc00f08947 */ /* 0x004fea000383ffff */
[----:B------:R-:W-:Y:S05]  /*34960*/  BRA `(.L_x_2046) ;  /* 0xfffffd7000087947 */ /* 0x000fea000383ffff */
.L_x_2074:
[----:B0-----:R0:W1:Y:S02]  /*34970*/  SYNCS.PHASECHK.TRANS64.TRYWAIT P1, [R8+URZ], R9 ;  /* 0x00000009080075a7 */ /* 0x001064000802017f */
[----:B-1----:R-:W-:Y:S05]  /*34980*/  @!P1 NANOSLEEP.SYNCS 0x989680 ;  /* 0x009896800000995d */ /* 0x002fea0003900000 */
[----:B------:R-:W1:Y:S02]  /*34990*/  @!P1 SYNCS.PHASECHK.TRANS64 P1, [R8+URZ], R9 ;  /* 0x00000009080095a7 */ /* 0x000e64000802007f */
[----:B-1----:R-:W-:Y:S05]  /*349a0*/  @!P1 BRA `(.L_x_2074) ;  /* 0xfffffffc00f09947 */ /* 0x002fea000383ffff */
[----:B------:R-:W-:Y:S05]  /*349b0*/  BRA `(.L_x_2073) ;  /* 0xfffffe14007c7947 */ /* 0x000fea000383ffff */
.L_x_2081:
[----:B-1----:R1:W2:Y:S02]  /*349c0*/  SYNCS.PHASECHK.TRANS64.TRYWAIT P1, [R8+URZ], R11 ;  /* 0x0000000b080075a7 */ /* 0x0022a4000802017f */
[----:B--2---:R-:W-:Y:S05]  /*349d0*/  @!P1 NANOSLEEP.SYNCS 0x989680 ;  /* 0x009896800000995d */ /* 0x004fea0003900000 */
[----:B------:R-:W2:Y:S02]  /*349e0*/  @!P1 SYNCS.PHASECHK.TRANS64 P1, [R8+URZ], R11 ;  /* 0x0000000b080095a7 */ /* 0x000ea4000802007f */
[----:B--2---:R-:W-:Y:S05]  /*349f0*/  @!P1 BRA `(.L_x_2081) ;  /* 0xfffffffc00f09947 */ /* 0x004fea000383ffff */
[----:B------:R-:W-:Y:S05]  /*34a00*/  BRA `(.L_x_2080) ;  /* 0xfffffe1800c07947 */ /* 0x000fea000383ffff */
.L_x_2094:
[----:B0-----:R0:W1:Y:S02]  /*34a10*/  SYNCS.PHASECHK.TRANS64.TRYWAIT P0, [R6+URZ], R7 ;  /* 0x00000007060075a7 */ /* 0x001064000800017f */
[----:B-1----:R-:W-:Y:S05]  /*34a20*/  @!P0 NANOSLEEP.SYNCS 0x989680 ;  /* 0x009896800000895d */ /* 0x002fea0003900000 */
[----:B------:R-:W1:Y:S02]  /*34a30*/  @!P0 SYNCS.PHASECHK.TRANS64 P0, [R6+URZ], R7 ;  /* 0x00000007060085a7 */ /* 0x000e64000800007f */
[----:B-1----:R-:W-:Y:S05]  /*34a40*/  @!P0 BRA `(.L_x_2094) ;  /* 0xfffffffc00f08947 */ /* 0x002fea000383ffff */
[----:B------:R-:W-:Y:S05]  /*34a50*/  BRA `(.L_x_2093) ;  /* 0xfffffeac00ec7947 */ /* 0x000fea000383ffff */
.L_x_2101:
[----:B-1----:R1:W2:Y:S02]  /*34a60*/  SYNCS.PHASECHK.TRANS64.TRYWAIT P0, [R6+URZ], R7 ;  /* 0x00000007060075a7 */ /* 0x0022a4000800017f */
[----:B--2---:R-:W-:Y:S05]  /*34a70*/  @!P0 NANOSLEEP.SYNCS 0x989680 ;  /* 0x009896800000895d */ /* 0x004fea0003900000 */
[----:B------:R-:W2:Y:S02]  /*34a80*/  @!P0 SYNCS.PHASECHK.TRANS64 P0, [R6+URZ], R7 ;  /* 0x00000007060085a7 */ /* 0x000ea4000800007f */
[----:B--2---:R-:W-:Y:S05]  /*34a90*/  @!P0 BRA `(.L_x_2101) ;  /* 0xfffffffc00f08947 */ /* 0x004fea000383ffff */
[----:B------:R-:W-:Y:S05]  /*34aa0*/  BRA `(.L_x_2100) ;  /* 0xfffffeb400287947 */ /* 0x000fea000383ffff */
.L_x_2145:
[----:B------:R-:W-:Y:S02]  /*34ab0*/  IMAD.MOV.U32 R13, RZ, RZ, R4 ;  /* 0x000000ffff0d7224 */ /* 0x000fe400078e0004 */
[----:B------:R-:W-:Y:S02]  /*34ac0*/  IMAD.MOV.U32 R12, RZ, RZ, RZ ;  /* 0x000000ffff0c7224 */ /* 0x000fe400078e00ff */
[----:B------:R-:W-:Y:S02]  /*34ad0*/  IMAD.MOV.U32 R11, RZ, RZ, 0x1f ;  /* 0x0000001fff0b7424 */ /* 0x000fe400078e00ff */
[----:B------:R-:W-:-:S07]  /*34ae0*/  IMAD.MOV.U32 R15, RZ, RZ, -0x1 ;  /* 0xffffffffff0f7424 */ /* 0x000fce00078e00ff */
[----:B0-----:R-:W-:Y:S05]  /*34af0*/  WARPSYNC.COLLECTIVE R15, `(.L_x_2258) ;  /* 0x000000000f087348 */ /* 0x001fea0003c00000 */
[----:B------:R1:W2:Y:S02]  /*34b00*/  SHFL.IDX P6, R14, R13, R12, R11 ;  /* 0x0000000c0d0e7389 */ /* 0x0002a400000c000b */
[----:B012---:R-:W-:Y:S01]  /*34b10*/  ENDCOLLECTIVE ;  /* 0x000000000000791b */ /* 0x007fe20003800000 */
.L_x_2258:
[----:B------:R-:W-:Y:S05]  /*34b20*/  BRA `(.L_x_2259) ;  /* 0xffffffa400987947 */ /* 0x000fea000383ffff */
.L_x_2147:
[----:B------:R-:W-:Y:S01]  /*34b30*/  BSSY B0, `(.L_x_2260) ;  /* 0x0000006000007945 */ /* 0x000fe20003800000 */
[----:B------:R-:W-:-:S07]  /*34b40*/  IMAD.MOV.U32 R15, RZ, RZ, -0x1 ;  /* 0xffffffffff0f7424 */ /* 0x000fce00078e00ff */
[----:B01----:R-:W-:Y:S05]  /*34b50*/  WARPSYNC.COLLECTIVE R15, `(.L_x_2261) ;  /* 0x000000000f0c7348 */ /* 0x003fea0003c00000 */
[----:B------:R-:W-:Y:S02]  /*34b60*/  ELECT P6, UR62, PT ;  /* 0x00000000003e782f */ /* 0x000fe400038c0000 */
[----:B------:R-:W-:Y:S01]  /*34b70*/  MOV R14, UR62 ;  /* 0x0000003e000e7c02 */ /* 0x000fe20008000f00 */
[----:B01----:R-:W-:Y:S10]  /*34b80*/  ENDCOLLECTIVE ;  /* 0x000000000000791b */ /* 0x003ff40003800000 */
.L_x_2261:
[----:B------:R-:W-:Y:S05]  /*34b90*/  BSYNC B0 ;  /* 0x0000000000007941 */ /* 0x000fea0003800000 */
.L_x_2260:
[----:B------:R-:W-:Y:S05]  /*34ba0*/  BRA `(.L_x_2262) ;  /* 0xffffffa4009c7947 */ /* 0x000fea000383ffff */
.L_x_2149:
[----:B--2---:R2:W3:Y:S02]  /*34bb0*/  SYNCS.PHASECHK.TRANS64.TRYWAIT P0, [R0+URZ+0x38840], R2 ;  /* 0x03884002000075a7 */ /* 0x0044e4000800017f */
[----:B---3--:R-:W-:Y:S05]  /*34bc0*/  @!P0 NANOSLEEP.SYNCS 0x989680 ;  /* 0x009896800000895d */ /* 0x008fea0003900000 */
[----:B------:R-:W3:Y:S02]  /*34bd0*/  @!P0 SYNCS.PHASECHK.TRANS64 P0, [R0+URZ+0x38840], R2 ;  /* 0x03884002000085a7 */ /* 0x000ee4000800007f */
[----:B---3--:R-:W-:Y:S05]  /*34be0*/  @!P0 BRA `(.L_x_2149) ;  /* 0xfffffffc00f08947 */ /* 0x008fea000383ffff */
[----:B------:R-:W-:Y:S05]  /*34bf0*/  BRA `(.L_x_2263) ;  /* 0xffffffa400f47947 */ /* 0x000fea000383ffff */
.L_x_2153:
[----:B------:R-:W-:Y:S02]  /*34c00*/  IMAD.MOV.U32 R13, RZ, RZ, R3 ;  /* 0x000000ffff0d7224 */ /* 0x000fe400078e0003 */
[----:B------:R-:W-:Y:S02]  /*34c10*/  IMAD.MOV.U32 R12, RZ, RZ, RZ ;  /* 0x000000ffff0c7224 */ /* 0x000fe400078e00ff */
[----:B------:R-:W-:Y:S02]  /*34c20*/  IMAD.MOV.U32 R11, RZ, RZ, 0x181f ;  /* 0x0000181fff0b7424 */ /* 0x000fe400078e00ff */
[----:B------:R-:W-:Y:S02]  /*34c30*/  IMAD.MOV.U32 R15, RZ, RZ, -0x1 ;  /* 0xffffffffff0f7424 */ /* 0x000fe400078e00ff */
[----:B------:R-:W-:-:S07]  /*34c40*/  VIADD R9, R9, UR40 ;  /* 0x0000002809097c36 */ /* 0x000fce0008000000 */
[----:B-----5:R-:W-:Y:S05]  /*34c50*/  WARPSYNC.COLLECTIVE R15, `(.L_x_2264) ;  /* 0x000000000f087348 */ /* 0x020fea0003c00000 */
[----:B------:R0:W1:Y:S02]  /*34c60*/  SHFL.IDX P6, R14, R13, R12, R11 ;  /* 0x0000000c0d0e7389 */ /* 0x00006400000c000b */
[----:B01---5:R-:W-:Y:S01]  /*34c70*/  ENDCOLLECTIVE ;  /* 0x000000000000791b */ /* 0x023fe20003800000 */
.L_x_2264:
[----:B------:R-:W-:Y:S01]  /*34c80*/  VIADD R10, R9, 0x10 ;  /* 0x00000010090a7836 */ /* 0x000fe20000000000 */
[----:B------:R0:W-:Y:S04]  /*34c90*/  STL [R1+0x454], R9 ;  /* 0x0004540901007387 */ /* 0x0001e80000100800 */
[----:B------:R0:W-:Y:S01]  /*34ca0*/  STL [R1+0x460], R10 ;  /* 0x0004600a01007387 */ /* 0x0001e20000100800 */
[----:B------:R-:W-:Y:S02]  /*34cb0*/  IMAD.MOV.U32 R13, RZ, RZ, R0 ;  /* 0x000000ffff0d7224 */ /* 0x000fe400078e0000 */
[----:B------:R-:W-:-:S07]  /*34cc0*/  IMAD.MOV.U32 R4, RZ, RZ, R14 ;  /* 0x000000ffff047224 */ /* 0x000fce00078e000e */
[----:B0-----:R-:W-:Y:S05]  /*34cd0*/  WARPSYNC.COLLECTIVE R15, `(.L_x_2265) ;  /* 0x000000000f087348 */ /* 0x001fea0003c00000 */
[----:B------:R1:W2:Y:S02]  /*34ce0*/  SHFL.IDX P6, R14, R13, R12, R11 ;  /* 0x0000000c0d0e7389 */ /* 0x0002a400000c000b */
[----:B012---:R-:W-:Y:S01]  /*34cf0*/  ENDCOLLECTIVE ;  /* 0x000000000000791b */ /* 0x007fe20003800000 */
.L_x_2265:
[----:B------:R-:W-:Y:S02]  /*34d00*/  ULDC UR4, c[0x0][0x288] ;  /* 0x0000a20000047ab9 */ /* 0x000fe40000000800 */
[----:B------:R-:W-:Y:S02]  /*34d10*/  IMAD R2, R6, UR4, RZ ;  /* 0x0000000406027c24 */ /* 0x000fe4000f8e02ff */
[----:B------:R-:W-:-:S03]  /*34d20*/  VIADD R6, R9, 0x20 ;  /* 0x0000002009067836 */ /* 0x000fc60000000000 */
[----:B------:R-:W-:Y:S02]  /*34d30*/  ISETP.GE.AND P1, PT, R9, R2, PT ;  /* 0x000000020900720c */ /* 0x000fe40003f26270 */
[----:B------:R0:W-:Y:S01]  /*34d40*/  STL [R1+0x464], R6 ;  /* 0x0004640601007387 */ /* 0x0001e20000100800 */
[----:B------:R-:W-:Y:S02]  /*34d50*/  IMAD.MOV.U32 R13, RZ, RZ, R3 ;  /* 0x000000ffff0d7224 */ /* 0x000fe400078e0003 */
[----:B------:R-:W-:Y:S02]  /*34d60*/  IMAD.MOV.U32 R12, RZ, RZ, 0x1 ;  /* 0x00000001ff0c7424 */ /* 0x000fe400078e00ff */
[----:B------:R-:W-:-:S07]  /*34d70*/  IMAD.MOV.U32 R5, RZ, RZ, R14 ;  /* 0x000000ffff057224 */ /* 0x000fce00078e000e */
[----:B0-----:R-:W-:Y:S05]  /*34d80*/  WARPSYNC.COLLECTIVE R15, `(.L_x_2266) ;  /* 0x000000000f087348 */ /* 0x001fea0003c00000 */
[----:B------:R1:W2:Y:S02]  /*34d90*/  SHFL.IDX P6, R14, R13, R12, R11 ;  /* 0x0000000c0d0e7389 */ /* 0x0002a400000c000b */
[----:B012---:R-:W-:Y:S01]  /*34da0*/  ENDCOLLECTIVE ;  /* 0x000000000000791b */ /* 0x007fe20003800000 */
.L_x_2266:
        /* <DEDUP_REMOVED lines=15> */
.L_x_2267:
[----:B------:R-:W-:Y:S02]  /*34ea0*/  IMAD.MOV.U32 R13, RZ, RZ, R3 ;  /* 0x000000ffff0d7224 */ /* 0x000fe400078e0003 */
[----:B------:R-:W-:Y:S02]  /*34eb0*/  IMAD.MOV.U32 R12, RZ, RZ, 0x2 ;  /* 0x00000002ff0c7424 */ /* 0x000fe400078e00ff */
[----:B------:R-:W-:-:S07]  /*34ec0*/  IMAD.MOV.U32 R5, RZ, RZ, R14 ;  /* 0x000000ffff057224 */ /* 0x000fce00078e000e */
[----:B------:R-:W-:Y:S05]  /*34ed0*/  WARPSYNC.COLLECTIVE R15, `(.L_x_2268) ;  /* 0x000000000f087348 */ /* 0x000fea0003c00000 */
[----:B------:R0:W1:Y:S02]  /*34ee0*/  SHFL.IDX P6, R14, R13, R12, R11 ;  /* 0x0000000c0d0e7389 */ /* 0x00006400000c000b */
[----:B01----:R-:W-:Y:S01]  /*34ef0*/  ENDCOLLECTIVE ;  /* 0x000000000000791b */ /* 0x003fe20003800000 */
.L_x_2268:
        /* <DEDUP_REMOVED lines=15> */
.L_x_2269:
[----:B------:R-:W-:Y:S02]  /*34ff0*/  IMAD.MOV.U32 R13, RZ, RZ, R3 ;  /* 0x000000ffff0d7224 */ /* 0x000fe400078e0003 */
[----:B------:R-:W-:Y:S02]  /*35000*/  IMAD.MOV.U32 R12, RZ, RZ, 0x3 ;  /* 0x00000003ff0c7424 */ /* 0x000fe400078e00ff */
[----:B------:R-:W-:-:S07]  /*35010*/  IMAD.MOV.U32 R5, RZ, RZ, R14 ;  /* 0x000000ffff057224 */ /* 0x000fce00078e000e */
[----:B------:R-:W-:Y:S05]  /*35020*/  WARPSYNC.COLLECTIVE R15, `(.L_x_2270) ;  /* 0x000000000f087348 */ /* 0x000fea0003c00000 */
[----:B------:R0:W1:Y:S02]  /*35030*/  SHFL.IDX P6, R14, R13, R12, R11 ;  /* 0x0000000c0d0e7389 */ /* 0x00006400000c000b */
[----:B01----:R-:W-:Y:S01]  /*35040*/  ENDCOLLECTIVE ;  /* 0x000000000000791b */ /* 0x003fe20003800000 */
.L_x_2270:
        /* <DEDUP_REMOVED lines=10> */
.L_x_2271:
[----:B------:R-:W-:Y:S01]  /*350f0*/  @!PT LDS RZ, [RZ] ;  /* 0x00000000fffff984 */ /* 0x000fe20000000800 */
[----:B------:R-:W-:Y:S01]  /*35100*/  @!PT LDS RZ, [RZ] ;  /* 0x00000000fffff984 */ /* 0x000fe20000000800 */
[----:B------:R-:W-:Y:S01]  /*35110*/  @!PT LDS RZ, [RZ] ;  /* 0x00000000fffff984 */ /* 0x000fe20000000800 */
[----:B------:R0:W-:Y:S01]  /*35120*/  @!P1 LDGSTS.E.BYPASS.LTC128B.128 [R7+0x21400], desc[UR46][R4.64], !P0 ;  /* 0x2140000004079fae */ /* 0x0001e2000c101d6e */
[----:B------:R-:W-:Y:S01]  /*35130*/  IMAD.MOV.U32 R0, RZ, RZ, R14 ;  /* 0x000000ffff007224 */ /* 0x000fe200078e000e */
[----:B------:R-:W-:Y:S06]  /*35140*/  BRA `(.L_x_2272) ;  /* 0xffffffa800f47947 */ /* 0x000fec000383ffff */
.L_x_2157:
        /* <DEDUP_REMOVED lines=8> */
.L_x_2274:
[----:B------:R-:W-:Y:S05]  /*351d0*/  BSYNC B0 ;  /* 0x0000000000007941 */ /* 0x000fea0003800000 */
.L_x_2273:
        /* <DEDUP_REMOVED lines=10> */
.L_x_2275:
[----:B------:R-:W-:Y:S01]  /*35280*/  ULDC UR4, c[0x0][0x288] ;  /* 0x0000a20000047ab9 */ /* 0x000fe20000000800 */
[----:B------:R-:W2:Y:S01]  /*35290*/  LDL R16, [R1+0x444] ;  /* 0x0004440001107983 */ /* 0x000ea20000100800 */
[----:B------:R-:W-:-:S03]  /*352a0*/  LOP3.LUT R18, R18, 0xffffdfff, RZ, 0xc0, !PT ;  /* 0xffffdfff12127812 */ /* 0x000fc600078ec0ff */
[----:B------:R-:W3:Y:S04]  /*352b0*/  LDL.LU R11, [R1+0x454] ;  /* 0x00045400010b7983 */ /* 0x000ee80000300800 */
[----:B------:R-:W4:Y:S01]  /*352c0*/  LDL.LU R15, [R1+0x460] ;  /* 0x00046000010f7983 */ /* 0x000f220000300800 */
[----:B------:R-:W-:Y:S01]  /*352d0*/  IMAD R4, R8, UR4, RZ ;  /* 0x0000000408047c24 */ /* 0x000fe2000f8e02ff */
[----:B------:R-:W-:Y:S01]  /*352e0*/  @P1 LOP3.LUT R18, R18, 0x2000, RZ, 0xfc, !PT ;  /* 0x0000200012121812 */ /* 0x000fe200078efcff */
[----:B------:R-:W-:-:S03]  /*352f0*/  IMAD.MOV.U32 R3, RZ, RZ, R14 ;  /* 0x000000ffff037224 */ /* 0x000fc600078e000e */
[C---:B------:R-:W-:Y:S02]  /*35300*/  LOP3.LUT P1, RZ, R18.reuse, 0x10, RZ, 0xc0, !PT ;  /* 0x0000001012ff7812 */ /* 0x040fe4000782c0ff */
[----:B------:R-:W-:Y:S01]  /*35310*/  LOP3.LUT R18, R18, 0xffffefff, RZ, 0xc0, !PT ;  /* 0xffffefff12127812 */ /* 0x000fe200078ec0ff */
[----:B------:R-:W-:Y:S02]  /*35320*/  IMAD.MOV.U32 R13, RZ, RZ, R6 ;  /* 0x000000ffff0d7224 */ /* 0x000fe400078e0006 */
[----:B------:R-:W-:Y:S01]  /*35330*/  IMAD.MOV.U32 R12, RZ, RZ, 0x1 ;  /* 0x00000001ff0c7424 */ /* 0x000fe200078e00ff */
[-C--:B------:R-:W-:Y:S02]  /*35340*/  ISETP.GE.AND P3, PT, R10, R4.reuse, PT ;  /* 0x000000040a00720c */ /* 0x080fe40003f66270 */
[----:B---3--:R-:W-:-:S11]  /*35350*/  ISETP.GE.AND P4, PT, R11, R4, PT ;  /* 0x000000040b00720c */ /* 0x008fd60003f86270 */
[----:B------:R-:W-:Y:S02]  /*35360*/  @P3 LOP3.LUT R18, R18, 0x1000, RZ, 0xfc, !PT ;  /* 0x0000100012123812 */ /* 0x000fe400078efcff */
[----:B------:R-:W-:-:S05]  /*35370*/  @!P4 LEA R3, P6, R9, R3, 0x1 ;  /* 0x000000030903c211 */ /* 0x000fca00078c08ff */
[----:B------:R-:W-:Y:S01]  /*35380*/  @!P4 IMAD.X R2, RZ, RZ, R2, P6 ;  /* 0x000000ffff02c224 */ /* 0x000fe200030e0602 */
[----:B------:R-:W-:-:S04]  /*35390*/  LOP3.LUT P6, RZ, R18, 0x8, RZ, 0xc0, !PT ;  /* 0x0000000812ff7812 */ /* 0x000fc800078cc0ff */
[----:B------:R-:W-:-:S04]  /*353a0*/  @!P4 LOP3.LUT R3, R3, R2, RZ, 0x3c, !PT ;  /* 0x000000020303c212 */ /* 0x000fc800078e3cff */
[----:B------:R-:W-:Y:S02]  /*353b0*/  @!P4 LOP3.LUT R2, R3, R2, RZ, 0x3c, !PT ;  /* 0x000000020302c212 */ /* 0x000fe400078e3cff */
[----:B------:R-:W-:Y:S02]  /*353c0*/  @!P4 LOP3.LUT R8, R5, 0x40, RZ, 0xc0, !PT ;  /* 0x000000400508c812 */ /* 0x000fe400078ec0ff */
[----:B------:R-:W-:Y:S02]  /*353d0*/  @!P4 LOP3.LUT R3, R3, R2, RZ, 0x3c, !PT ;  /* 0x000000020303c212 */ /* 0x000fe400078e3cff */
[C---:B------:R-:W-:Y:S02]  /*353e0*/  LOP3.LUT P3, RZ, R18.reuse, 0x4, RZ, 0xc0, !PT ;  /* 0x0000000412ff7812 */ /* 0x040fe4000786c0ff */
[----:B------:R-:W-:Y:S01]  /*353f0*/  @!P4 SHF.R.U32.HI R8, RZ, 0x2, R8 ;  /* 0x00000002ff08c819 */ /* 0x000fe20000011608 */
[----:B------:R-:W-:Y:S01]  /*35400*/  @!PT LDS RZ, [RZ] ;  /* 0x00000000fffff984 */ /* 0x000fe20000000800 */
[----:B------:R-:W-:Y:S01]  /*35410*/  @!PT LDS RZ, [RZ] ;  /* 0x00000000fffff984 */ /* 0x000fe20000000800 */
[----:B------:R-:W-:Y:S01]  /*35420*/  @!PT LDS RZ, [RZ] ;  /* 0x00000000fffff984 */ /* 0x000fe20000000800 */
[----:B--2---:R0:W-:Y:S01]  /*35430*/  @!P4 LDGSTS.E.BYPASS.LTC128B.128 [R16+0x26400], desc[UR46][R2.64], !P1 ;  /* 0x264000000210cfae */ /* 0x0041e2000c901d6e */
[----:B------:R-:W-:-:S03]  /*35440*/  LOP3.LUT P1, RZ, R18, 0x2000, RZ, 0xc0, !PT ;  /* 0x0000200012ff7812 */ /* 0x000fc6000782c0ff */
        /* <DEDUP_REMOVED lines=8> */
[----:B------:R0:W-:Y:S01]  /*354d0*/  @!P4 LDGSTS.E.BYPASS.LTC128B.128 [R16+0x32400], desc[UR46][R2.64+0x300], P6 ;  /* 0x324003000210cfae */ /* 0x0001e2000b101d6e */
[----:B------:R-:W-:Y:S01]  /*354e0*/  @!P4 ISETP.NE.U32.AND P6, PT, R8, RZ, PT ;  /* 0x000000ff0800c20c */ /* 0x000fe20003fc5070 */
[----:B------:R-:W-:Y:S01]  /*354f0*/  IMAD.MOV.U32 R11, RZ, RZ, 0x181f ;  /* 0x0000181fff0b7424 */ /* 0x000fe200078e00ff */
[----:B----4-:R-:W-:Y:S01]  /*35500*/  ISETP.GE.AND P2, PT, R15, R4, PT ;  /* 0x000000040f00720c */ /* 0x010fe20003f46270 */
[----:B------:R-:W-:-:S10]  /*35510*/  IMAD.MOV.U32 R15, RZ, RZ, -0x1 ;  /* 0xffffffffff0f7424 */ /* 0x000fd400078e00ff */
[----:B------:R0:W-:Y:S02]  /*35520*/  @!P4 LDGSTS.E.BYPASS.LTC128B.128 [R16+0x34400], desc[UR46][R2.64+0x380], P6 ;  /* 0x344003800210cfae */ /* 0x0001e4000b101d6e */
[----:B0-----:R-:W-:Y:S05]  /*35530*/  WARPSYNC.COLLECTIVE R15, `(.L_x_2276) ;  /* 0x000000000f087348 */ /* 0x001fea0003c00000 */
[----:B------:R1:W2:Y:S02]  /*35540*/  SHFL.IDX P6, R14, R13, R12, R11 ;  /* 0x0000000c0d0e7389 */ /* 0x0002a400000c000b */
[----:B012---:R-:W-:Y:S01]  /*35550*/  ENDCOLLECTIVE ;  /* 0x000000000000791b */ /* 0x007fe20003800000 */
.L_x_2276:
[----:B------:R-:W-:Y:S02]  /*35560*/  IMAD.MOV.U32 R13, RZ, RZ, R0 ;  /* 0x000000ffff0d7224 */ /* 0x000fe400078e0000 */
[----:B------:R-:W-:-:S07]  /*35570*/  IMAD.MOV.U32 R8, RZ, RZ, R14 ;  /* 0x000000ffff087224 */ /* 0x000fce00078e000e */
[----:B------:R-:W-:Y:S05]  /*35580*/  WARPSYNC.COLLECTIVE R15, `(.L_x_2277) ;  /* 0x000000000f087348 */ /* 0x000fea0003c00000 */
[----:B------:R0:W1:Y:S02]  /*35590*/  SHFL.IDX P6, R14, R13, R12, R11 ;  /* 0x0000000c0d0e7389 */ /* 0x00006400000c000b */
[----:B01----:R-:W-:Y:S01]  /*355a0*/  ENDCOLLECTIVE ;  /* 0x000000000000791b */ /* 0x003fe20003800000 */
.L_x_2277:
[----:B------:R-:W-:-:S05]  /*355b0*/  @!P2 LEA R9, P4, R9, R14, 0x1 ;  /* 0x0000000e0909a211 */ /* 0x000fca00078808ff */
[----:B------:R-:W-:Y:S01]  /*355c0*/  @!P2 IMAD.X R10, RZ, RZ, R8, P4 ;  /* 0x000000ffff0aa224 */ /* 0x000fe200020e0608 */
[C---:B------:R-:W-:Y:S02]  /*355d0*/  LOP3.LUT P4, RZ, R18.reuse, 0x10, RZ, 0xc0, !PT ;  /* 0x0000001012ff7812 */ /* 0x040fe4000788c0ff */
[----:B------:R-:W-:Y:S02]  /*355e0*/  LOP3.LUT P6, RZ, R18, 0x8, RZ, 0xc0, !PT ;  /* 0x0000000812ff7812 */ /* 0x000fe400078cc0ff */
[----:B------:R-:W-:Y:S01]  /*355f0*/  @!P2 LOP3.LUT R8, R5, 0x40, RZ, 0xc0, !PT ;  /* 0x000000400508a812 */ /* 0x000fe200078ec0ff */
[----:B------:R-:W-:Y:S02]  /*35600*/  @!P2 IMAD.MOV.U32 R2, RZ, RZ, R9 ;  /* 0x000000ffff02a224 */ /* 0x000fe400078e0009 */
[----:B------:R-:W-:Y:S01]  /*35610*/  @!P2 IMAD.MOV.U32 R3, RZ, RZ, R10 ;  /* 0x000000ffff03a224 */ /* 0x000fe200078e000a */
[----:B------:R-:W-:Y:S01]  /*35620*/  @!P2 SHF.R.U32.HI R8, RZ, 0x2, R8 ;  /* 0x00000002ff08a819 */ /* 0x000fe20000011608 */
[----:B------:R-:W-:-:S02]  /*35630*/  IMAD.MOV.U32 R13, RZ, RZ, R6 ;  /* 0x000000ffff0d7224 */ /* 0x000fc400078e0006 */
[----:B------:R-:W-:Y:S02]  /*35640*/  IMAD.MOV.U32 R12, RZ, RZ, 0x2 ;  /* 0x00000002ff0c7424 */ /* 0x000fe400078e00ff */
[----:B------:R-:W-:Y:S01]  /*35650*/  @!PT LDS RZ, [RZ] ;  /* 0x00000000fffff984 */ /* 0x000fe20000000800 */
[----:B------:R-:W-:Y:S01]  /*35660*/  @!PT LDS RZ, [RZ] ;  /* 0x00000000fffff984 */ /* 0x000fe20000000800 */
[----:B------:R-:W-:Y:S01]  /*35670*/  @!PT LDS RZ, [RZ] ;  /* 0x00000000fffff984 */ /* 0x000fe20000000800 */
[----:B------:R0:W-:Y:S01]  /*35680*/  @!P2 LDGSTS.E.BYPASS.LTC128B.128 [R16+0x26c00], desc[UR46][R2.64], !P4 ;  /* 0x26c000000210afae */ /* 0x0001e2000e101d6e */
[----:B------:R-:W-:-:S03]  /*35690*/  @!P2 ISETP.NE.U32.AND P4, PT, R8, RZ, PT ;  /* 0x000000ff0800a20c */ /* 0x000fc60003f85070 */
[----:B------:R0:W-:Y:S01]  /*356a0*/  @!P2 LDGSTS.E.BYPASS.LTC128B.128 [R16+0x28c00], desc[UR46][R2.64+0x80], !P6 ;  /* 0x28c000800210afae */ /* 0x0001e2000f101d6e */
[----:B------:R-:W-:-:S09]  /*356b0*/  @!P2 LOP3.LUT R8, R7, 0x80, RZ, 0xc0, !PT ;  /* 0x000000800708a812 */ /* 0x000fd200078ec0ff */
[----:B0-----:R-:W-:Y:S05]  /*356c0*/  WARPSYNC.COLLECTIVE R15, `(.L_x_2278) ;  /* 0x000000000f087348 */ /* 0x001fea0003c00000 */
[----:B------:R1:W2:Y:S02]  /*356d0*/  SHFL.IDX P6, R14, R13, R12, R11 ;  /* 0x0000000c0d0e7389 */ /* 0x0002a400000c000b */
[----:B012---:R-:W-:Y:S01]  /*356e0*/  ENDCOLLECTIVE ;  /* 0x000000000000791b */ /* 0x007fe20003800000 */
.L_x_2278:
[----:B------:R-:W-:Y:S01]  /*356f0*/  @!P2 SHF.R.U32.HI R8, RZ, 0x3, R8 ;  /* 0x00000003ff08a819 */ /* 0x000fe20000011608 */
[----:B------:R-:W-:Y:S01]  /*35700*/  @!PT LDS RZ, [RZ] ;  /* 0x00000000fffff984 */ /* 0x000fe20000000800 */
[----:B------:R-:W-:Y:S01]  /*35710*/  @!PT LDS RZ, [RZ] ;  /* 0x00000000fffff984 */ /* 0x000fe20000000800 */
[----:B------:R-:W-:Y:S01]  /*35720*/  @!PT LDS RZ, [RZ] ;  /* 0x00000000fffff984 */ /* 0x000fe20000000800 */
[----:B------:R-:W-:Y:S04]  /*35730*/  @!P2 LDGSTS.E.BYPASS.LTC128B.128 [R16+0x2ac00], desc[UR46][R2.64+0x100], !P3 ;  /* 0x2ac001000210afae */ /* 0x000fe8000d901d6e */
[----:B------:R-:W-:Y:S04]  /*35740*/  @!P2 LDGSTS.E.BYPASS.LTC128B.128 [R16+0x2cc00], desc[UR46][R2.64+0x180], !P5 ;  /* 0x2cc001800210afae */ /* 0x000fe8000e901d6e */
[----:B------:R-:W-:Y:S04]  /*35750*/  @!P2 LDGSTS.E.BYPASS.LTC128B.128 [R16+0x2ec00], desc[UR46][R2.64+0x200], !P0 ;  /* 0x2ec002000210afae */ /* 0x000fe8000c101d6e */
[----:B------:R-:W-:Y:S04]  /*35760*/  @!P2 LDGSTS.E.BYPASS.LTC128B.128 [R16+0x30c00], desc[UR46][R2.64+0x280], !P1 ;  /* 0x30c002800210afae */ /* 0x000fe8000c901d6e */
[----:B------:R-:W-:Y:S01]  /*35770*/  @!P2 LDGSTS.E.BYPASS.LTC128B.128 [R16+0x32c00], desc[UR46][R2.64+0x300], P4 ;  /* 0x32c003000210afae */ /* 0x000fe2000a101d6e */
[----:B------:R-:W-:Y:S01]  /*35780*/  @!P2 ISETP.NE.U32.AND P4, PT, R8, RZ, PT ;  /* 0x000000ff0800a20c */ /* 0x000fe20003f85070 */
[----:B------:R-:W0:Y:S01]  /*35790*/  S2R R10, SR_TID.X ;  /* 0x00000000000a7919 */ /* 0x000e220000002100 */
[----:B------:R-:W-:-:S11]  /*357a0*/  IMAD.MOV.U32 R13, RZ, RZ, R0 ;  /* 0x000000ffff0d7224 */ /* 0x000fd600078e0000 */
[----:B------:R1:W-:Y:S02]  /*357b0*/  @!P2 LDGSTS.E.BYPASS.LTC128B.128 [R16+0x34c00], desc[UR46][R2.64+0x380], P4 ;  /* 0x34c003800210afae */ /* 0x0003e4000a101d6e */
[----:B-1----:R-:W-:-:S07]  /*357c0*/  IMAD.MOV.U32 R2, RZ, RZ, R14 ;  /* 0x000000ffff027224 */ /* 0x002fce00078e000e */
[----:B0-----:R-:W-:Y:S05]  /*357d0*/  WARPSYNC.COLLECTIVE R15, `(.L_x_2279) ;  /* 0x000000000f087348 */ /* 0x001fea0003c00000 */
[----:B------:R1:W2:Y:S02]  /*357e0*/  SHFL.IDX P6, R14, R13, R12, R11 ;  /* 0x0000000c0d0e7389 */ /* 0x0002a400000c000b */
[----:B012---:R-:W-:Y:S01]  /*357f0*/  ENDCOLLECTIVE ;  /* 0x000000000000791b */ /* 0x007fe20003800000 */
.L_x_2279:
[----:B------:R-:W-:Y:S01]  /*35800*/  LOP3.LUT P3, RZ, R18, 0x1000, RZ, 0xc0, !PT ;  /* 0x0000100012ff7812 */ /* 0x000fe2000786c0ff */
[----:B------:R-:W-:-:S05]  /*35810*/  IMAD.SHL.U32 R10, R10, 0x8, RZ ;  /* 0x000000080a0a7824 */ /* 0x000fca00078e00ff */
[----:B------:R-:W-:Y:S01]  /*35820*/  LOP3.LUT R10, R10, 0x38, RZ, 0xc0, !PT ;  /* 0x000000380a0a7812 */ /* 0x000fe200078ec0ff */
[----:B------:R-:W-:-:S06]  /*35830*/  IMAD.MOV.U32 R3, RZ, RZ, R14 ;  /* 0x000000ffff037224 */ /* 0x000fcc00078e000e */
[----:B------:R-:W-:-:S05]  /*35840*/  @!P3 LEA R3, P4, R10, R3, 0x1 ;  /* 0x000000030a03b211 */ /* 0x000fca00078808ff */
[----:B------:R-:W-:Y:S01]  /*35850*/  @!P3 IMAD.X R2, RZ, RZ, R2, P4 ;  /* 0x000000ffff02b224 */ /* 0x000fe200020e0602 */
[----:B------:R-:W-:-:S04]  /*35860*/  LOP3.LUT P4, RZ, R18, 0x10, RZ, 0xc0, !PT ;  /* 0x0000001012ff7812 */ /* 0x000fc8000788c0ff */
[-C--:B------:R-:W-:Y:S02]  /*35870*/  @!P3 LOP3.LUT R3, R3, R2.reuse, RZ, 0x3c, !PT ;  /* 0x000000020303b212 */ /* 0x080fe400078e3cff */
[----:B------:R-:W-:Y:S02]  /*35880*/  @!P3 LOP3.LUT R8, R5, 0x40, RZ, 0xc0, !PT ;  /* 0x000000400508b812 */ /* 0x000fe400078ec0ff */
[C---:B------:R-:W-:Y:S02]  /*35890*/  @!P3 LOP3.LUT R2, R3.reuse, R2, RZ, 0x3c, !PT ;  /* 0x000000020302b212 */ /* 0x040fe400078e3cff */
[C---:B------:R-:W-:Y:S02]  /*358a0*/  LOP3.LUT P6, RZ, R18.reuse, 0x8, RZ, 0xc0, !PT ;  /* 0x0000000812ff7812 */ /* 0x040fe400078cc0ff */
[----:B------:R-:W-:Y:S02]  /*358b0*/  @!P3 LOP3.LUT R3, R3, R2, RZ, 0x3c, !PT ;  /* 0x000000020303b212 */ /* 0x000fe400078e3cff */
[----:B------:R-:W-:-:S02]  /*358c0*/  LOP3.LUT P2, RZ, R18, 0x4, RZ, 0xc0, !PT ;  /* 0x0000000412ff7812 */ /* 0x000fc4000784c0ff */
[----:B------:R-:W-:Y:S01]  /*358d0*/  @!P3 SHF.R.U32.HI R8, RZ, 0x2, R8 ;  /* 0x00000002ff08b819 */ /* 0x000fe20000011608 */
[----:B------:R-:W-:Y:S01]  /*358e0*/  @!PT LDS RZ, [RZ] ;  /* 0x00000000fffff984 */ /* 0x000fe20000000800 */
[----:B------:R-:W-:Y:S01]  /*358f0*/  @!PT LDS RZ, [RZ] ;  /* 0x00000000fffff984 */ /* 0x000fe20000000800 */
[----:B------:R-:W-:Y:S01]  /*35900*/  @!PT LDS RZ, [RZ] ;  /* 0x00000000fffff984 */ /* 0x000fe20000000800 */
[----:B------:R0:W-:Y:S03]  /*35910*/  @!P3 LDGSTS.E.BYPASS.LTC128B.128 [R16+0x27400], desc[UR46][R2.64], !P4 ;  /* 0x274000000210bfae */ /* 0x0001e6000e101d6e */
        /* <DEDUP_REMOVED lines=17> */
.L_x_2280:
[----:B------:R-:W-:Y:S02]  /*35a30*/  IMAD.MOV.U32 R13, RZ, RZ, R0 ;  /* 0x000000ffff0d7224 */ /* 0x000fe400078e0000 */
[----:B------:R-:W-:-:S07]  /*35a40*/  IMAD.MOV.U32 R6, RZ, RZ, R14 ;  /* 0x000000ffff067224 */ /* 0x000fce00078e000e */
[----:B------:R-:W-:Y:S05]  /*35a50*/  WARPSYNC.COLLECTIVE R15, `(.L_x_2281) ;  /* 0x000000000f087348 */ /* 0x000fea0003c00000 */
[----:B------:R0:W1:Y:S02]  /*35a60*/  SHFL.IDX P6, R14, R13, R12, R11 ;  /* 0x0000000c0d0e7389 */ /* 0x00006400000c000b */
[----:B01----:R-:W-:Y:S01]  /*35a70*/  ENDCOLLECTIVE ;  /* 0x000000000000791b */ /* 0x003fe20003800000 */
.L_x_2281:
[----:B------:R-:W-:Y:S01]  /*35a80*/  IMAD.MOV.U32 R0, RZ, RZ, R14 ;  /* 0x000000ffff007224 */ /* 0x000fe200078e000e */
[----:B------:R-:W-:Y:S06]  /*35a90*/  BRA `(.L_x_2282) ;  /* 0xffffffb0003c7947 */ /* 0x000fec000383ffff */
.L_x_2162:
[----:B0-----:R0:W2:Y:S02]  /*35aa0*/  SYNCS.PHASECHK.TRANS64.TRYWAIT P0, [R17+URZ+0x38820], R0 ;  /* 0x03882000110075a7 */ /* 0x0010a4000800017f */
[----:B--2---:R-:W-:Y:S05]  /*35ab0*/  @!P0 NANOSLEEP.SYNCS 0x989680 ;  /* 0x009896800000895d */ /* 0x004fea0003900000 */
[----:B------:R-:W2:Y:S02]  /*35ac0*/  @!P0 SYNCS.PHASECHK.TRANS64 P0, [R17+URZ+0x38820], R0 ;  /* 0x03882000110085a7 */ /* 0x000ea4000800007f */
[----:B--2---:R-:W-:Y:S05]  /*35ad0*/  @!P0 BRA `(.L_x_2162) ;  /* 0xfffffffc00f08947 */ /* 0x004fea000383ffff */
[----:B------:R-:W-:Y:S05]  /*35ae0*/  BRA `(.L_x_2283) ;  /* 0xffffffb000f87947 */ /* 0x000fea000383ffff */
.L_x_2166:
[----:B0-----:R0:W2:Y:S02]  /*35af0*/  SYNCS.PHASECHK.TRANS64.TRYWAIT P0, [R0+URZ+0x38860], R2 ;  /* 0x03886002000075a7 */ /* 0x0010a4000800017f */
[----:B--2---:R-:W-:Y:S05]  /*35b00*/  @!P0 NANOSLEEP.SYNCS 0x989680 ;  /* 0x009896800000895d */ /* 0x004fea0003900000 */
[----:B------:R-:W2:Y:S02]  /*35b10*/  @!P0 SYNCS.PHASECHK.TRANS64 P0, [R0+URZ+0x38860], R2 ;  /* 0x03886002000085a7 */ /* 0x000ea4000800007f */
[----:B--2---:R-:W-:Y:S05]  /*35b20*/  @!P0 BRA `(.L_x_2166) ;  /* 0xfffffffc00f08947 */ /* 0x004fea000383ffff */
[----:B------:R-:W-:Y:S05]  /*35b30*/  BRA `(.L_x_2284) ;  /* 0xffffffb400187947 */ /* 0x000fea000383ffff */
.L_x_2183:
[----:B-1----:R1:W2:Y:S02]  /*35b40*/  SYNCS.PHASECHK.TRANS64.TRYWAIT P0, [R3+URZ+0x38840], R2 ;  /* 0x03884002030075a7 */ /* 0x0022a4000800017f */
[----:B--2---:R-:W-:Y:S05]  /*35b50*/  @!P0 NANOSLEEP.SYNCS 0x989680 ;  /* 0x009896800000895d */ /* 0x004fea0003900000 */
[----:B------:R-:W2:Y:S02]  /*35b60*/  @!P0 SYNCS.PHASECHK.TRANS64 P0, [R3+URZ+0x38840], R2 ;  /* 0x03884002030085a7 */ /* 0x000ea4000800007f */
[----:B--2---:R-:W-:Y:S05]  /*35b70*/  @!P0 BRA `(.L_x_2183) ;  /* 0xfffffffc00f08947 */ /* 0x004fea000383ffff */
[----:B------:R-:W-:Y:S05]  /*35b80*/  BRA `(.L_x_2285) ;  /* 0xffffffbc00fc7947 */ /* 0x000fea000383ffff */
.L_x_2188:
[----:B--2---:R2:W3:Y:S02]  /*35b90*/  SYNCS.PHASECHK.TRANS64.TRYWAIT P0, [R3+URZ+0x38860], R2 ;  /* 0x03886002030075a7 */ /* 0x0044e4000800017f */
[----:B---3--:R-:W-:Y:S05]  /*35ba0*/  @!P0 NANOSLEEP.SYNCS 0x989680 ;  /* 0x009896800000895d */ /* 0x008fea0003900000 */
[----:B------:R-:W3:Y:S02]  /*35bb0*/  @!P0 SYNCS.PHASECHK.TRANS64 P0, [R3+URZ+0x38860], R2 ;  /* 0x03886002030085a7 */ /* 0x000ee4000800007f */
[----:B---3--:R-:W-:Y:S05]  /*35bc0*/  @!P0 BRA `(.L_x_2188) ;  /* 0xfffffffc00f08947 */ /* 0x008fea000383ffff */
[----:B------:R-:W-:Y:S05]  /*35bd0*/  BRA `(.L_x_2286) ;  /* 0xffffffc000747947 */ /* 0x000fea000383ffff */
.L_x_2204:
[----:B0-----:R0:W1:Y:S02]  /*35be0*/  SYNCS.PHASECHK.TRANS64.TRYWAIT P0, [R4+URZ+0x38840], R2 ;  /* 0x03884002040075a7 */ /* 0x001064000800017f */
[----:B-1----:R-:W-:Y:S05]  /*35bf0*/  @!P0 NANOSLEEP.SYNCS 0x989680 ;  /* 0x009896800000895d */ /* 0x002fea0003900000 */
[----:B------:R-:W1:Y:S02]  /*35c00*/  @!P0 SYNCS.PHASECHK.TRANS64 P0, [R4+URZ+0x38840], R2 ;  /* 0x03884002040085a7 */ /* 0x000e64000800007f */
[----:B-1----:R-:W-:Y:S05]  /*35c10*/  @!P0 BRA `(.L_x_2204) ;  /* 0xfffffffc00f08947 */ /* 0x002fea000383ffff */
[----:B------:R-:W-:Y:S05]  /*35c20*/  BRA `(.L_x_2287) ;  /* 0xffffffcc00487947 */ /* 0x000fea000383ffff */
.L_x_2209:
[----:B-1----:R1:W2:Y:S02]  /*35c30*/  SYNCS.PHASECHK.TRANS64.TRYWAIT P0, [R4+URZ+0x38860], R2 ;  /* 0x03886002040075a7 */ /* 0x0022a4000800017f */
[----:B--2---:R-:W-:Y:S05]  /*35c40*/  @!P0 NANOSLEEP.SYNCS 0x989680 ;  /* 0x009896800000895d */ /* 0x004fea0003900000 */
[----:B------:R-:W2:Y:S02]  /*35c50*/  @!P0 SYNCS.PHASECHK.TRANS64 P0, [R4+URZ+0x38860], R2 ;  /* 0x03886002040085a7 */ /* 0x000ea4000800007f */
[----:B--2---:R-:W-:Y:S05]  /*35c60*/  @!P0 BRA `(.L_x_2209) ;  /* 0xfffffffc00f08947 */ /* 0x004fea000383ffff */
[----:B------:R-:W-:Y:S05]  /*35c70*/  BRA `(.L_x_2288) ;  /* 0xffffffcc00c07947 */ /* 0x000fea000383ffff */
.L_x_2224:
[----:B-1----:R1:W2:Y:S02]  /*35c80*/  SYNCS.PHASECHK.TRANS64.TRYWAIT P0, [R4+URZ+0x38840], R2 ;  /* 0x03884002040075a7 */ /* 0x0022a4000800017f */
[----:B--2---:R-:W-:Y:S05]  /*35c90*/  @!P0 NANOSLEEP.SYNCS 0x989680 ;  /* 0x009896800000895d */ /* 0x004fea0003900000 */
[----:B------:R-:W2:Y:S02]  /*35ca0*/  @!P0 SYNCS.PHASECHK.TRANS64 P0, [R4+URZ+0x38840], R2 ;  /* 0x03884002040085a7 */ /* 0x000ea4000800007f */
[----:B--2---:R-:W-:Y:S05]  /*35cb0*/  @!P0 BRA `(.L_x_2224) ;  /* 0xfffffffc00f08947 */ /* 0x004fea000383ffff */
[----:B------:R-:W-:Y:S05]  /*35cc0*/  BRA `(.L_x_2289) ;  /* 0xffffffd800787947 */ /* 0x000fea000383ffff */
.L_x_2229:
[----:B0-----:R0:W2:Y:S02]  /*35cd0*/  SYNCS.PHASECHK.TRANS64.TRYWAIT P0, [R4+URZ+0x38860], R2 ;  /* 0x03886002040075a7 */ /* 0x0010a4000800017f */
[----:B--2---:R-:W-:Y:S05]  /*35ce0*/  @!P0 NANOSLEEP.SYNCS 0x989680 ;  /* 0x009896800000895d */ /* 0x004fea0003900000 */
[----:B------:R-:W2:Y:S02]  /*35cf0*/  @!P0 SYNCS.PHASECHK.TRANS64 P0, [R4+URZ+0x38860], R2 ;  /* 0x03886002040085a7 */ /* 0x000ea4000800007f */
[----:B--2---:R-:W-:Y:S05]  /*35d00*/  @!P0 BRA `(.L_x_2229) ;  /* 0xfffffffc00f08947 */ /* 0x004fea000383ffff */
[----:B------:R-:W-:Y:S05]  /*35d10*/  BRA `(.L_x_2290) ;  /* 0xffffffd800f07947 */ /* 0x000fea000383ffff */
.L_x_2245:
[----:B------:R-:W-:Y:S01]  /*35d20*/  BSSY B0, `(.L_x_2291) ;  /* 0x0000008000007945 */ /* 0x000fe20003800000 */
[----:B-----5:R-:W-:Y:S02]  /*35d30*/  IMAD.MOV.U32 R13, RZ, RZ, R3 ;  /* 0x000000ffff0d7224 */ /* 0x020fe400078e0003 */
[----:B------:R-:W-:Y:S02]  /*35d40*/  IMAD.MOV.U32 R12, RZ, RZ, RZ ;  /* 0x000000ffff0c7224 */ /* 0x000fe400078e00ff */
[----:B------:R-:W-:Y:S02]  /*35d50*/  IMAD.MOV.U32 R11, RZ, RZ, 0x1f ;  /* 0x0000001fff0b7424 */ /* 0x000fe400078e00ff */
[----:B------:R-:W-:-:S07]  /*35d60*/  IMAD.MOV.U32 R15, RZ, RZ, -0x1 ;  /* 0xffffffffff0f7424 */ /* 0x000fce00078e00ff */
[----:B0123--:R-:W-:Y:S05]  /*35d70*/  WARPSYNC.COLLECTIVE R15, `(.L_x_2292) ;  /* 0x000000000f087348 */ /* 0x00ffea0003c00000 */
[----:B------:R4:W0:Y:S02]  /*35d80*/  SHFL.IDX P6, R14, R13, R12, R11 ;  /* 0x0000000c0d0e7389 */ /* 0x00082400000c000b */
[----:B01234-:R-:W-:Y:S01]  /*35d90*/  ENDCOLLECTIVE ;  /* 0x000000000000791b */ /* 0x01ffe20003800000 */
.L_x_2292:
[----:B------:R-:W-:Y:S05]  /*35da0*/  BSYNC B0 ;  /* 0x0000000000007941 */ /* 0x000fea0003800000 */
.L_x_2291:
[----:B------:R-:W-:Y:S05]  /*35db0*/  BRA `(.L_x_2293) ;  /* 0xffffffe400ac7947 */ /* 0x000fea000383ffff */
.L_x_2248:
[----:B0-----:R0:W2:Y:S02]  /*35dc0*/  SYNCS.PHASECHK.TRANS64.TRYWAIT P0, [R9+URZ+0x38820], R0 ;  /* 0x03882000090075a7 */ /* 0x0010a4000800017f */
[----:B--2---:R-:W-:Y:S05]  /*35dd0*/  @!P0 NANOSLEEP.SYNCS 0x989680 ;  /* 0x009896800000895d */ /* 0x004fea0003900000 */
[----:B------:R-:W2:Y:S02]  /*35de0*/  @!P0 SYNCS.PHASECHK.TRANS64 P0, [R9+URZ+0x38820], R0 ;  /* 0x03882000090085a7 */ /* 0x000ea4000800007f */
[----:B--2---:R-:W-:Y:S05]  /*35df0*/  @!P0 BRA `(.L_x_2248) ;  /* 0xfffffffc00f08947 */ /* 0x004fea000383ffff */
[----:B------:R-:W-:Y:S05]  /*35e00*/  BRA `(.L_x_2294) ;  /* 0xffffffe400f87947 */ /* 0x000fea000383ffff */
.L_x_2249:
        /* <DEDUP_REMOVED lines=11> */
.L_x_2296:
[----:B------:R-:W-:Y:S05]  /*35ec0*/  BSYNC B0 ;  /* 0x0000000000007941 */ /* 0x000fea0003800000 */
.L_x_2295:
[----:B------:R-:W-:Y:S05]  /*35ed0*/  BRA `(.L_x_2297) ;  /* 0xffffffe400e07947 */ /* 0x000fea000383ffff */
.L_x_2252:
[----:B------:R-:W-:Y:S01]  /*35ee0*/  BSSY B1, `(.L_x_2298) ;  /* 0x0000006000017945 */ /* 0x000fe20003800000 */
[----:B------:R-:W-:-:S07]  /*35ef0*/  IMAD.MOV.U32 R15, RZ, RZ, -0x1 ;  /* 0xffffffffff0f7424 */ /* 0x000fce00078e00ff */
[----:B01----:R-:W-:Y:S05]  /*35f00*/  WARPSYNC.COLLECTIVE R15, `(.L_x_2299) ;  /* 0x000000000f0c7348 */ /* 0x003fea0003c00000 */
[----:B------:R-:W-:Y:S02]  /*35f10*/  ELECT P6, UR62, PT ;  /* 0x00000000003e782f */ /* 0x000fe400038c0000 */
[----:B------:R-:W-:Y:S01]  /*35f20*/  MOV R14, UR62 ;  /* 0x0000003e000e7c02 */ /* 0x000fe20008000f00 */
[----:B01----:R-:W-:Y:S10]  /*35f30*/  ENDCOLLECTIVE ;  /* 0x000000000000791b */ /* 0x003ff40003800000 */
.L_x_2299:
[----:B------:R-:W-:Y:S05]  /*35f40*/  BSYNC B1 ;  /* 0x0000000000017941 */ /* 0x000fea0003800000 */
.L_x_2298:
[----:B------:R-:W-:Y:S05]  /*35f50*/  BRA `(.L_x_2300) ;  /* 0xffffffe400d87947 */ /* 0x000fea000383ffff */
.L_x_2253:
[----:B0-----:R0:W1:Y:S02]  /*35f60*/  SYNCS.PHASECHK.TRANS64.TRYWAIT P0, [R5+URZ], R4 ;  /* 0x00000004050075a7 */ /* 0x001064000800017f */
[----:B-1----:R-:W-:Y:S05]  /*35f70*/  @!P0 NANOSLEEP.SYNCS 0x989680 ;  /* 0x009896800000895d */ /* 0x002fea0003900000 */
[----:B------:R-:W1:Y:S02]  /*35f80*/  @!P0 SYNCS.PHASECHK.TRANS64 P0, [R5+URZ], R4 ;  /* 0x00000004050085a7 */ /* 0x000e64000800007f */
[----:B-1----:R-:W-:Y:S05]  /*35f90*/  @!P0 BRA `(.L_x_2253) ;  /* 0xfffffffc00f08947 */ /* 0x002fea000383ffff */
[----:B------:R-:W-:Y:S05]  /*35fa0*/  BRA `(.L_x_2301) ;  /* 0xffffffe400fc7947 */ /* 0x000fea000383ffff */
.L_x_2254:
[----:B-1----:R1:W2:Y:S02]  /*35fb0*/  SYNCS.PHASECHK.TRANS64.TRYWAIT P0, [R7+URZ], R2 ;  /* 0x00000002070075a7 */ /* 0x0022a4000800017f */
[----:B--2---:R-:W-:Y:S05]  /*35fc0*/  @!P0 NANOSLEEP.SYNCS 0x989680 ;  /* 0x009896800000895d */ /* 0x004fea0003900000 */
[----:B------:R-:W2:Y:S02]  /*35fd0*/  @!P0 SYNCS.PHASECHK.TRANS64 P0, [R7+URZ], R2 ;  /* 0x00000002070085a7 */ /* 0x000ea4000800007f */
[----:B--2---:R-:W-:Y:S05]  /*35fe0*/  @!P0 BRA `(.L_x_2254) ;  /* 0xfffffffc00f08947 */ /* 0x004fea000383ffff */
[----:B------:R-:W-:Y:S05]  /*35ff0*/  BRA `(.L_x_2302) ;  /* 0xffffffe400f87947 */ /* 0x000fea000383ffff */
.L_x_2255:
[----:B--2---:R2:W3:Y:S02]  /*36000*/  SYNCS.PHASECHK.TRANS64.TRYWAIT P0, [R19+URZ], R4 ;  /* 0x00000004130075a7 */ /* 0x0044e4000800017f */
[----:B---3--:R-:W-:Y:S05]  /*36010*/  @!P0 NANOSLEEP.SYNCS 0x989680 ;  /* 0x009896800000895d */ /* 0x008fea0003900000 */
[----:B------:R-:W3:Y:S02]  /*36020*/  @!P0 SYNCS.PHASECHK.TRANS64 P0, [R19+URZ], R4 ;  /* 0x00000004130085a7 */ /* 0x000ee4000800007f */
[----:B---3--:R-:W-:Y:S05]  /*36030*/  @!P0 BRA `(.L_x_2255) ;  /* 0xfffffffc00f08947 */ /* 0x008fea000383ffff */
[----:B------:R-:W-:Y:S05]  /*36040*/  BRA `(.L_x_2303) ;  /* 0xffffffe400ec7947 */ /* 0x000fea000383ffff */
        .type           $_ZN7cutlass13device_kernelIN5flash11enable_sm90INS1_16FlashAttnFwdSm90INS1_25CollectiveMainloopFwdSm90ILi2EN4cute5tupleIJNS5_1CILi1EEES8_S8_EEENS6_IJNS7_ILi64EEESA_SA_EEELi512ENS_10bfloat16_tEfNS_4arch4Sm90ELb0ELb1ELb1ELb0ELb0ELb0ELb1ELb0ELb0ELb1ELb0ELb0EEENS1_21CollectiveEpilogueFwdINS6_IJSA_NS7_ILi512EEESA_EEES9_SC_SE_Li256ELb0ELb1ELb0ELb0EEENS1_30DynamicPersistentTileSchedulerILi256ELi128ELb0ELb1ELb1EEEEEEEEEvNT_6ParamsE$_ZZN5flash25CollectiveMainloopFwdSm90ILi2EN4cute5tupleIJNS1_1CILi1EEES4_S4_EEENS2_IJNS3_ILi64EEES6_S6_EEELi512EN7cutlass10bfloat16_tEfNS8_4arch4Sm90ELb0ELb1ELb1ELb0ELb0ELb0ELb1ELb0ELb0ELb1ELb0ELb0EE3mmaINS_16FlashAttnFwdSm90ISC_NS_21CollectiveEpilogueFwdINS2_IJS6_NS3_ILi512EEES6_EEES5_S9_SB_Li256ELb0ELb1ELb0ELb0EEENS_30DynamicPersistentTileSchedulerILi256ELi128ELb0ELb1ELb1EEEE13SharedStorageENS1_6TensorINS1_11ArrayEngineIfLm128EEENS1_6LayoutINS2_IJNS2_IJNS3_ILi2EEESR_NS3_ILi32EEEEEES4_S4_EEENS2_IJNS2_IJS4_SR_NS3_ILi4EEEEEENS3_ILi0EEESX_EEEEEEENS_7SoftmaxILi2ELi0EEEEEbRKNSC_6ParamsENS8_25PipelineTmaAsyncNoClusterILi2ENS8_16PipelineTmaAsyncILi2EEEEES19_RNS8_13PipelineStateILj2EEERT0_RT1_iRiRKNS_16SeqlenInfoQKNewKILb0ELb0EEENS2_IJiiiiEEERT_ENKUliT_T0_T1_E_clIZSD_ISM_S10_S12_EbS15_S19_S19_S1C_S1E_S1G_iS1H_S1L_S1M_S1O_EUlRS1P_iE0_NS3_ILb1EEES1W_EEDaiS1P_S1Q_S1R_,@function
        .size           $_ZN7cutlass13device_kernelIN5flash11enable_sm90INS1_16FlashAttnFwdSm90INS1_25CollectiveMainloopFwdSm90ILi2EN4cute5tupleIJNS5_1CILi1EEES8_S8_EEENS6_IJNS7_ILi64EEESA_SA_EEELi512ENS_10bfloat16_tEfNS_4arch4Sm90ELb0ELb1ELb1ELb0ELb0ELb0ELb1ELb0ELb0ELb1ELb0ELb0EEENS1_21CollectiveEpilogueFwdINS6_IJSA_NS7_ILi512EEESA_EEES9_SC_SE_Li256ELb0ELb1ELb0ELb0EEENS1_30DynamicPersistentTileSchedulerILi256ELi128ELb0ELb1ELb1EEEEEEEEEvNT_6ParamsE$_ZZN5flash25CollectiveMainloopFwdSm90ILi2EN4cute5tupleIJNS1_1CILi1EEES4_S4_EEENS2_IJNS3_ILi64EEES6_S6_EEELi512EN7cutlass10bfloat16_tEfNS8_4arch4Sm90ELb0ELb1ELb1ELb0ELb0ELb0ELb1ELb0ELb0ELb1ELb0ELb0EE3mmaINS_16FlashAttnFwdSm90ISC_NS_21CollectiveEpilogueFwdINS2_IJS6_NS3_ILi512EEES6_EEES5_S9_SB_Li256ELb0ELb1ELb0ELb0EEENS_30DynamicPersistentTileSchedulerILi256ELi128ELb0ELb1ELb1EEEE13SharedStorageENS1_6TensorINS1_11ArrayEngineIfLm128EEENS1_6LayoutINS2_IJNS2_IJNS3_ILi2EEESR_NS3_ILi32EEEEEES4_S4_EEENS2_IJNS2_IJS4_SR_NS3_ILi4EEEEEENS3_ILi0EEESX_EEEEEEENS_7SoftmaxILi2ELi0EEEEEbRKNSC_6ParamsENS8_25PipelineTmaAsyncNoClusterILi2ENS8_16PipelineTmaAsyncILi2EEEEES19_RNS8_13PipelineStateILj2EEERT0_RT1_iRiRKNS_16SeqlenInfoQKNewKILb0ELb0EEENS2_IJiiiiEEERT_ENKUliT_T0_T1_E_clIZSD_ISM_S10_S12_EbS15_S19_S19_S1C_S1E_S1G_iS1H_S1L_S1M_S1O_EUlRS1P_iE0_NS3_ILb1EEES1W_EEDaiS1P_S1Q_S1R_,(.L_x_6026 - $_ZN7cutlass13device_kernelIN5flash11enable_sm90INS1_16FlashAttnFwdSm90INS1_25CollectiveMainloopFwdSm90ILi2EN4cute5tupleIJNS5_1CILi1EEES8_S8_EEENS6_IJNS7_ILi64EEESA_SA_EEELi512ENS_10bfloat16_tEfNS_4arch4Sm90ELb0ELb1ELb1ELb0ELb0ELb0ELb1ELb0ELb0ELb1ELb0ELb0EEENS1_21CollectiveEpilogueFwdINS6_IJSA_NS7_ILi512EEESA_EEES9_SC_SE_Li256ELb0ELb1ELb0ELb0EEENS1_30DynamicPersistentTileSchedulerILi256ELi128ELb0ELb1ELb1EEEEEEEEEvNT_6ParamsE$_ZZN5flash25CollectiveMainloopFwdSm90ILi2EN4cute5tupleIJNS1_1CILi1EEES4_S4_EEENS2_IJNS3_ILi64EEES6_S6_EEELi512EN7cutlass10bfloat16_tEfNS8_4arch4Sm90ELb0ELb1ELb1ELb0ELb0ELb0ELb1ELb0ELb0ELb1ELb0ELb0EE3mmaINS_16FlashAttnFwdSm90ISC_NS_21CollectiveEpilogueFwdINS2_IJS6_NS3_ILi512EEES6_EEES5_S9_SB_Li256ELb0ELb1ELb0ELb0EEENS_30DynamicPersistentTileSchedulerILi256ELi128ELb0ELb1ELb1EEEE13SharedStorageENS1_6TensorINS1_11ArrayEngineIfLm128EEENS1_6LayoutINS2_IJNS2_IJNS3_ILi2EEESR_NS3_ILi32EEEEEES4_S4_EEENS2_IJNS2_IJS4_SR_NS3_ILi4EEEEEENS3_ILi0EEESX_EEEEEEENS_7SoftmaxILi2ELi0EEEEEbRKNSC_6ParamsENS8_25PipelineTmaAsyncNoClusterILi2ENS8_16PipelineTmaAsyncILi2EEEEES19_RNS8_13PipelineStateILj2EEERT0_RT1_iRiRKNS_16SeqlenInfoQKNewKILb0ELb0EEENS2_IJiiiiEEERT_ENKUliT_T0_T1_E_clIZSD_ISM_S10_S12_EbS15_S19_S19_S1C_S1E_S1G_iS1H_S1L_S1M_S1O_EUlRS1P_iE0_NS3_ILb1EEES1W_EEDaiS1P_S1Q_S1R_)
$_ZN7cutlass13device_kernelIN5flash11enable_sm90INS1_16FlashAttnFwdSm90INS1_25CollectiveMainloopFwdSm90ILi2EN4cute5tupleIJNS5_1CILi1EEES8_S8_EEENS6_IJNS7_ILi64EEESA_SA_EEELi512ENS_10bfloat16_tEfNS_4arch4Sm90ELb0ELb1ELb1ELb0ELb0ELb0ELb1ELb0ELb0ELb1ELb0ELb0EEENS1_21CollectiveEpilogueFwdINS6_IJSA_NS7_ILi512EEESA_EEES9_SC_SE_Li256ELb0ELb1ELb0ELb0EEENS1_30DynamicPersistentTileSchedulerILi256ELi128ELb0ELb1ELb1EEEEEEEEEvNT_6ParamsE$_ZZN5flash25CollectiveMainloopFwdSm90ILi2EN4cute5tupleIJNS1_1CILi1EEES4_S4_EEENS2_IJNS3_ILi64EEES6_S6_EEELi512EN7cutlass10bfloat16_tEfNS8_4arch4Sm90ELb0ELb1ELb1ELb0ELb0ELb0ELb1ELb0ELb0ELb1ELb0ELb0EE3mmaINS_16FlashAttnFwdSm90ISC_NS_21CollectiveEpilogueFwdINS2_IJS6_NS3_ILi512EEES6_EEES5_S9_SB_Li256ELb0ELb1ELb0ELb0EEENS_30DynamicPersistentTileSchedulerILi256ELi128ELb0ELb1ELb1EEEE13SharedStorageENS1_6TensorINS1_11ArrayEngineIfLm128EEENS1_6LayoutINS2_IJNS2_IJNS3_ILi2EEESR_NS3_ILi32EEEEEES4_S4_EEENS2_IJNS2_IJS4_SR_NS3_ILi4EEEEEENS3_ILi0EEESX_EEEEEEENS_7SoftmaxILi2ELi0EEEEEbRKNSC_6ParamsENS8_25PipelineTmaAsyncNoClusterILi2ENS8_16PipelineTmaAsyncILi2EEEEES19_RNS8_13PipelineStateILj2EEERT0_RT1_iRiRKNS_16SeqlenInfoQKNewKILb0ELb0EEENS2_IJiiiiEEERT_ENKUliT_T0_T1_E_clIZSD_ISM_S10_S12_EbS15_S19_S19_S1C_S1E_S1G_iS1H_S1L_S1M_S1O_EUlRS1P_iE0_NS3_ILb1EEES1W_EEDaiS1P_S1Q_S1R_:
[----:B------:R-:W-:Y:S05]  /*36050*/  YIELD ;  /* 0x0000000000007946 */ /* 0x000fea0003800000 */
[----:B------:R-:W-:Y:S02]  /*36060*/  ULDC UR4, c[0x0][0x20] ;  /* 0x0000080000047ab9 */ /* 0x000fe40000000800 */
[----:B------:R-:W-:-:S05]  /*36070*/  VIADD R0, R0, -UR4 ;  /* 0x8000000400007c36 */ /* 0x000fca0008000000 */
[----:B------:R-:W2:Y:S01]  /*36080*/  LDL.64 R20, [R0+0x18] ;  /* 0x0000180000147983 */ /* 0x000ea20000100a00 */
[----:B------:R-:W0:Y:S03]  /*36090*/  LDC.64 R4, c[0x0][0x208] ;  /* 0x00008200ff047b82 */ /* 0x000e260000000a00 */
[----:B------:R-:W3:Y:S01]  /*360a0*/  LDL.64 R14, [R0] ;  /* 0x00000000000e7983 */ /* 0x000ee20000100a00 */
[----:B0-----:R-:W-:Y:S02]  /*360b0*/  R2UR UR4, R4 ;  /* 0x00000000040472ca */ /* 0x001fe400000e0000 */
[----:B------:R-:W-:-:S13]  /*360c0*/  R2UR UR5, R5 ;  /* 0x00000000050572ca */ /* 0x000fda00000e0000 */
[----:B--2---:R-:W2:Y:S01]  /*360d0*/  LD.E R24, desc[UR4][R20.64+0x1c] ;  /* 0x00001c0414187980 */ /* 0x004ea2000c101900 */
[C---:B------:R-:W-:Y:S02]  /*360e0*/  R2UR UR4, R4.reuse ;  /* 0x00000000040472ca */ /* 0x040fe400000e0000 */
[C---:B------:R-:W-:Y:S02]  /*360f0*/  R2UR UR5, R5.reuse ;  /* 0x00000000050572ca */ /* 0x040fe400000e0000 */
[----:B------:R-:W-:Y:S02]  /*36100*/  R2UR UR6, R4 ;  /* 0x00000000040672ca */ /* 0x000fe400000e0000 */
[----:B------:R-:W-:Y:S01]  /*36110*/  R2UR UR7, R5 ;  /* 0x00000000050772ca */ /* 0x000fe200000e0000 */
[----:B------:R-:W-:Y:S08]  /*36120*/  BSSY B1, `(.L_x_2304) ;  /* 0x0000007000017945 */ /* 0x000ff00003800000 */
[----:B---3--:R0:W5:Y:S04]  /*36130*/  LD.E R9, desc[UR4][R14.64] ;  /* 0x000000040e097980 */ /* 0x008168000c101900 */
[----:B------:R0:W5:Y:S01]  /*36140*/  LD.E R13, desc[UR6][R14.64+0x4] ;  /* 0x000004060e0d7980 */ /* 0x000162000c101900 */
[----:B--2---:R-:W-:-:S04]  /*36150*/  LOP3.LUT R24, R24, 0x1, RZ, 0xfc, !PT ;  /* 0x0000000118187812 */ /* 0x004fc800078efcff */
[----:B------:R-:W-:-:S13]  /*36160*/  ISETP.NE.AND P0, PT, R24, 0x3, PT ;  /* 0x000000031800780c */ /* 0x000fda0003f05270 */
[----:B0-----:R-:W-:Y:S05]  /*36170*/  @!P0 BRA `(.L_x_2305) ;  /* 0x0000000000048947 */ /* 0x001fea0003800000 */
[----:B------:R-:W-:Y:S01]  /*36180*/  BPT.TRAP 0x1 ;  /* 0x000000040000795c */ /* 0x000fe20000300000 */
.L_x_2305:
[----:B------:R-:W-:Y:S05]  /*36190*/  BSYNC B1 ;  /* 0x0000000000017941 */ /* 0x000fea0003800000 */
.L_x_2304:
[----:B------:R-:W-:Y:S02]  /*361a0*/  R2UR UR4, R4 ;  /* 0x00000000040472ca */ /* 0x000fe400000e0000 */
[----:B------:R-:W-:-:S13]  /*361b0*/  R2UR UR5, R5 ;  /* 0x00000000050572ca */ /* 0x000fda00000e0000 */
[----:B------:R-:W2:Y:S01]  /*361c0*/  LD.E.64 R24, desc[UR4][R20.64+0x8] ;  /* 0x0000080414187980 */ /* 0x000ea2000c101b00 */
[----:B-----5:R-:W-:Y:S02]  /*361d0*/  SHF.L.U32 R26, R13, 0x1f, RZ ;  /* 0x0000001f0d1a7819 */ /* 0x020fe400000006ff */
[----:B--2---:R-:W-:-:S05]  /*361e0*/  MOV R24, R24 ;  /* 0x0000001800187202 */ /* 0x004fca0000000f00 */
[----:B------:R-:W-:-:S04]  /*361f0*/  IMAD R9, R9, 0x8, R24 ;  /* 0x0000000809097824 */ /* 0x000fc800078e0218 */
[----:B------:R0:W1:Y:S01]  /*36200*/  SYNCS.PHASECHK.TRANS64.TRYWAIT P0, [R9+URZ], R26 ;  /* 0x0000001a090075a7 */ /* 0x000062000800017f */
[----:B------:R-:W2:Y:S01]  /*36210*/  LD.E R25, desc[UR4][R20.64+0x1c] ;  /* 0x00001c0414197980 */ /* 0x000ea2000c101900 */
[----:B------:R-:W-:Y:S02]  /*36220*/  R2UR UR6, R4 ;  /* 0x00000000040672ca */ /* 0x000fe400000e0000 */
[----:B------:R-:W-:Y:S01]  /*36230*/  R2UR UR7, R5 ;  /* 0x00000000050772ca */ /* 0x000fe200000e0000 */
[----:B------:R0:W5:Y:S01]  /*36240*/  LD.E R13, desc[UR4][R14.64] ;  /* 0x000000040e0d7980 */ /* 0x000162000c101900 */
[----:B------:R-:W-:Y:S11]  /*36250*/  BSSY B1, `(.L_x_2306) ;  /* 0x0000006000017945 */ /* 0x000ff60003800000 */
[----:B------:R0:W5:Y:S01]  /*36260*/  LD.E R24, desc[UR6][R14.64+0x4] ;  /* 0x000004060e187980 */ /* 0x000162000c101900 */
[----:B--2---:R-:W-:-:S04]  /*36270*/  LOP3.LUT R25, R25, 0x1, RZ, 0xfc, !PT ;  /* 0x0000000119197812 */ /* 0x004fc800078efcff */
[----:B------:R-:W-:-:S13]  /*36280*/  ISETP.NE.AND P1, PT, R25, 0x3, PT ;  /* 0x000000031900780c */ /* 0x000fda0003f25270 */
[----:B01----:R-:W-:Y:S05]  /*36290*/  @!P1 BRA `(.L_x_2307) ;  /* 0x0000000000049947 */ /* 0x003fea0003800000 */
[----:B------:R-:W-:Y:S01]  /*362a0*/  BPT.TRAP 0x1 ;  /* 0x000000040000795c */ /* 0x000fe20000300000 */
.L_x_2307:
[----:B------:R-:W-:Y:S05]  /*362b0*/  BSYNC B1 ;  /* 0x0000000000017941 */ /* 0x000fea0003800000 */
.L_x_2306:
[----:B------:R-:W-:Y:S04]  /*362c0*/  BSSY B1, `(.L_x_2308) ;  /* 0x000000a000017945 */ /* 0x000fe80003800000 */
[----:B------:R-:W-:Y:S05]  /*362d0*/  @P0 BRA `(.L_x_2309) ;  /* 0x0000000000200947 */ /* 0x000fea0003800000 */
[----:B------:R-:W-:Y:S02]  /*362e0*/  R2UR UR4, R4 ;  /* 0x00000000040472ca */ /* 0x000fe400000e0000 */
[----:B------:R-:W-:-:S13]  /*362f0*/  R2UR UR5, R5 ;  /* 0x00000000050572ca */ /* 0x000fda00000e0000 */
[----:B------:R-:W2:Y:S01]  /*36300*/  LD.E.64 R20, desc[UR4][R20.64+0x8] ;  /* 0x0000080414147980 */ /* 0x000ea2000c101b00 */
[----:B-----5:R-:W-:Y:S02]  /*36310*/  SHF.L.U32 R24, R24, 0x1f, RZ ;  /* 0x0000001f18187819 */ /* 0x020fe400000006ff */
[----:B--2---:R-:W-:-:S05]  /*36320*/  MOV R14, R20 ;  /* 0x00000014000e7202 */ /* 0x004fca0000000f00 */
[----:B------:R-:W-:-:S04]  /*36330*/  IMAD R13, R13, 0x8, R14 ;  /* 0x000000080d0d7824 */ /* 0x000fc800078e020e */
[----:B------:R-:W0:Y:S02]  /*36340*/  SYNCS.PHASECHK.TRANS64.TRYWAIT P0, [R13+URZ], R24 ;  /* 0x000000180d0075a7 */ /* 0x000e24000800017f */
[----:B0-----:R-:W-:Y:S05]  /*36350*/  @!P0 BRA `(.L_x_2310) ;  /* 0x000000f000d48947 */ /* 0x001fea0003800000 */
.L_x_2309:
[----:B------:R-:W-:Y:S05]  /*36360*/  BSYNC B1 ;  /* 0x0000000000017941 */ /* 0x000fea0003800000 */
.L_x_2308:
[----:B0----5:R-:W2:Y:S04]  /*36370*/  LDL.64 R24, [R0] ;  /* 0x0000000000187983 */ /* 0x021ea80000100a00 */
[----:B------:R-:W3:Y:S01]  /*36380*/  LDL.64 R20, [R0+0x28] ;  /* 0x0000280000147983 */ /* 0x000ee20000100a00 */
[C---:B------:R-:W-:Y:S02]  /*36390*/  R2UR UR6, R4.reuse ;  /* 0x00000000040672ca */ /* 0x040fe400000e0000 */
[C---:B------:R-:W-:Y:S01]  /*363a0*/  R2UR UR7, R5.reuse ;  /* 0x00000000050772ca */ /* 0x040fe200000e0000 */
[----:B------:R-:W4:Y:S01]  /*363b0*/  LDL.64 R14, [R0+0x20] ;  /* 0x00002000000e7983 */ /* 0x000f220000100a00 */
[C---:B------:R-:W-:Y:S02]  /*363c0*/  R2UR UR4, R4.reuse ;  /* 0x00000000040472ca */ /* 0x040fe400000e0000 */
[----:B------:R-:W-:Y:S01]  /*363d0*/  R2UR UR5, R5 ;  /* 0x00000000050572ca */ /* 0x000fe200000e0000 */
[----:B------:R-:W4:Y:S08]  /*363e0*/  LDL.64 R56, [R0+0x8] ;  /* 0x0000080000387983 */ /* 0x000f300000100a00 */
[----:B--2---:R-:W2:Y:S04]  /*363f0*/  LD.E R25, desc[UR6][R24.64] ;  /* 0x0000000618197980 */ /* 0x004ea8000c101900 */
[----:B---3--:R-:W2:Y:S01]  /*36400*/  LD.E.64 R58, desc[UR4][R20.64] ;  /* 0x00000004143a7980 */ /* 0x008ea2000c101b00 */
[----:B------:R-:W-:Y:S05]  /*36410*/  WARPSYNC.ALL ;  /* 0x0000000000007948 */ /* 0x000fea0003800000 */
[----:B------:R-:W-:-:S02]  /*36420*/  R2UR UR4, R4 ;  /* 0x00000000040472ca */ /* 0x000fc400000e0000 */
[C---:B------:R-:W-:Y:S02]  /*36430*/  R2UR UR5, R5.reuse ;  /* 0x00000000050572ca */ /* 0x040fe400000e0000 */
[----:B------:R-:W-:Y:S02]  /*36440*/  R2UR UR6, R4 ;  /* 0x00000000040672ca */ /* 0x000fe400000e0000 */
[----:B------:R-:W-:-:S09]  /*36450*/  R2UR UR7, R5 ;  /* 0x00000000050772ca */ /* 0x000fd200000e0000 */
[----:B----4-:R0:W-:Y:S04]  /*36460*/  ST.E desc[UR4][R56.64], RZ ;  /* 0x000000ff38007985 */ /* 0x0101e8000c101904 */
[----:B------:R-:W3:Y:S01]  /*36470*/  LD.E.64 R20, desc[UR6][R14.64] ;  /* 0x000000060e147980 */ /* 0x000ee2000c101b00 */
[----:B--2---:R-:W-:Y:S01]  /*36480*/  IMAD R58, R25, 0x200, R58 ;  /* 0x00000200193a7824 */ /* 0x004fe200078e023a */
[----:B------:R-:W-:Y:S01]  /*36490*/  R2UR UR7, R59 ;  /* 0x000000003b0772ca */ /* 0x000fe200000e0000 */
[----:B------:R-:W-:Y:S01]  /*364a0*/  WARPGROUP.ARRIVE ;  /* 0x00000000000079c5 */ /* 0x000fe20000000000 */
[----:B------:R-:W-:Y:S01]  /*364b0*/  R2UR UR8, R4 ;  /* 0x00000000040872ca */ /* 0x000fe200000e0000 */
[----:B------:R-:W-:Y:S01]  /*364c0*/  IMAD.MOV.U32 R9, RZ, RZ, 0x1 ;  /* 0x00000001ff097424 */ /* 0x000fe200078e00ff */
[----:B------:R-:W-:-:S02]  /*364d0*/  R2UR UR6, R58 ;  /* 0x000000003a0672ca */ /* 0x000fc400000e0000 */
[C---:B------:R-:W-:Y:S02]  /*364e0*/  R2UR UR9, R5.reuse ;  /* 0x00000000050972ca */ /* 0x040fe400000e0000 */
[----:B------:R-:W-:Y:S02]  /*364f0*/  R2UR UR10, R4 ;  /* 0x00000000040a72ca */ /* 0x000fe400000e0000 */
[----:B------:R-:W-:Y:S02]  /*36500*/  R2UR UR11, R5 ;  /* 0x00000000050b72ca */ /* 0x000fe400000e0000 */
[----:B---3--:R-:W-:Y:S02]  /*36510*/  R2UR UR4, R20 ;  /* 0x00000000140472ca */ /* 0x008fe400000e0000 */
[----:B------:R-:W-:-:S13]  /*36520*/  R2UR UR5, R21 ;  /* 0x00000000150572ca */ /* 0x000fda00000e0000 */
[----:B------:R-:W-:Y:S03]  /*36530*/  HGMMA.64x64x16.F32.BF16 R24, gdesc[UR4], RZ, !UPT, gsb0 ;  /* 0x00e00000041879f0 */ /* 0x000fe6000c0018ff */
[----:B------:R-:W-:Y:S02]  /*36540*/  WARPGROUP.DEPBAR.LE gsb0, 0x0 ;  /* 0x00008000000079c5 */ /* 0x000fe40000010000 */
[----:B------:R0:W-:Y:S04]  /*36550*/  ST.E desc[UR8][R56.64], R9 ;  /* 0x0000000938007985 */ /* 0x0001e8000c101908 */
[----:B------:R-:W2:Y:S01]  /*36560*/  LD.E.64 R20, desc[UR10][R14.64] ;  /* 0x0000000a0e147980 */ /* 0x000ea2000c101b00 */
[----:B------:R-:W-:Y:S01]  /*36570*/  VIADD R60, R58, 0x2 ;  /* 0x000000023a3c7836 */ /* 0x000fe20000000000 */
[----:B------:R-:W-:Y:S01]  /*36580*/  WARPGROUP.ARRIVE ;  /* 0x00000000000079c5 */ /* 0x000fe20000000000 */
[----:B------:R-:W-:Y:S01]  /*36590*/  IMAD.MOV.U32 R61, RZ, RZ, R59 ;  /* 0x000000ffff3d7224 */ /* 0x000fe200078e003b */
[----:B------:R-:W-:-:S02]  /*365a0*/  R2UR UR8, R4 ;  /* 0x00000000040872ca */ /* 0x000fc400000e0000 */
[----:B------:R-:W-:Y:S02]  /*365b0*/  R2UR UR6, R60 ;  /* 0x000000003c0672ca */ /* 0x000fe400000e0000 */
[----:B------:R-:W-:Y:S02]  /*365c0*/  R2UR UR7, R61 ;  /* 0x000000003d0772ca */ /* 0x000fe400000e0000 */
[C---:B------:R-:W-:Y:S02]  /*365d0*/  R2UR UR9, R5.reuse ;  /* 0x00000000050972ca */ /* 0x040fe400000e0000 */
[----:B------:R-:W-:Y:S02]  /*365e0*/  R2UR UR10, R4 ;  /* 0x00000000040a72ca */ /* 0x000fe400000e0000 */
[----:B------:R-:W-:Y:S01]  /*365f0*/  R2UR UR11, R5 ;  /* 0x00000000050b72ca */ /* 0x000fe200000e0000 */
[----:B--2---:R-:W-:Y:S01]  /*36600*/  VIADD R20, R20, 0x2 ;  /* 0x0000000214147836 */ /* 0x004fe20000000000 */
[----:B------:R-:W-:-:S04]  /*36610*/  R2UR UR5, R21 ;  /* 0x00000000150572ca */ /* 0x000fc800000e0000 */
[----:B------:R-:W-:-:S13]  /*36620*/  R2UR UR4, R20 ;  /* 0x00000000140472ca */ /* 0x000fda00000e0000 */
[----:B------:R-:W-:Y:S03]  /*36630*/  HGMMA.64x64x16.F32.BF16 R24, gdesc[UR4], R24, gsb0 ;  /* 0x00e00000041879f0 */ /* 0x000fe60008001818 */
        /* <DEDUP_REMOVED lines=20> */
[----:B------:R-:W-:Y:S01]  /*36780*/  R2UR UR7, R59 ;  /* 0x000000003b0772ca */ /* 0x000fe200000e0000 */
[----:B------:R-:W-:Y:S01]  /*36790*/  WARPGROUP.ARRIVE ;  /* 0x00000000000079c5 */ /* 0x000fe20000000000 */
[----:B------:R-:W-:-:S02]  /*367a0*/  R2UR UR8, R4 ;  /* 0x00000000040872ca */ /* 0x000fc400000e0000 */
        /* <DEDUP_REMOVED lines=8> */
[----:B------:R-:W2:Y:S01]  /*36830*/  LDL.64 R20, [R0+0x38] ;  /* 0x0000380000147983 */ /* 0x000ea20000100a00 */
[----:B------:R-:W-:-:S02]  /*36840*/  R2UR UR4, R4 ;  /* 0x00000000040472ca */ /* 0x000fc400000e0000 */
[----:B------:R-:W-:Y:S01]  /*36850*/  R2UR UR5, R5 ;  /* 0x00000000050572ca */ /* 0x000fe200000e0000 */
[----:B------:R-:W3:-:S12]  /*36860*/  LDL.64 R14, [R0+0x30] ;  /* 0x00003000000e7983 */ /* 0x000ed80000100a00 */
[----:B--2---:R-:W2:Y:S01]  /*36870*/  LD.E R20, desc[UR4][R20.64] ;  /* 0x0000000414147980 */ /* 0x004ea2000c101900 */
[----:B---3--:R-:W-:Y:S01]  /*36880*/  MOV R14, R14 ;  /* 0x0000000e000e7202 */ /* 0x008fe20000000f00 */
[----:B------:R-:W-:Y:S01]  /*36890*/  BSSY B1, `(.L_x_2311) ;  /* 0x0000007000017945 */ /* 0x000fe20003800000 */
[----:B--2---:R-:W-:-:S04]  /*368a0*/  LEA.HI R13, R20, R20, RZ, 0x1 ;  /* 0x00000014140d7211 */ /* 0x004fc800078f08ff */
[----:B------:R-:W-:-:S05]  /*368b0*/  LOP3.LUT R13, R13, 0xfffffffe, RZ, 0xc0, !PT ;  /* 0xfffffffe0d0d7812 */ /* 0x000fca00078ec0ff */
[----:B------:R-:W-:-:S05]  /*368c0*/  IMAD.IADD R13, R20, 0x1, -R13 ;  /* 0x00000001140d7824 */ /* 0x000fca00078e0a0d */
[----:B------:R-:W-:-:S04]  /*368d0*/  SHF.L.U32 R13, R13, 0x1f, RZ ;  /* 0x0000001f0d0d7819 */ /* 0x000fc800000006ff */
[----:B------:R-:W1:Y:S02]  /*368e0*/  SYNCS.PHASECHK.TRANS64.TRYWAIT P0, [R14+URZ+0x38810], R13 ;  /* 0x0388100d0e0075a7 */ /* 0x000e64000800017f */
[----:B01----:R-:W-:Y:S05]  /*368f0*/  @!P0 BRA `(.L_x_2312) ;  /* 0x000000ec00808947 */ /* 0x003fea0003800000 */
.L_x_2335:
[----:B------:R-:W-:Y:S05]  /*36900*/  BSYNC B1 ;  /* 0x0000000000017941 */ /* 0x000fea0003800000 */
.L_x_2311:
[----:B------:R-:W2:Y:S01]  /*36910*/  LDL.64 R20, [R0+0x40] ;  /* 0x0000400000147983 */ /* 0x000ea20000100a00 */
[----:B------:R-:W-:Y:S02]  /*36920*/  R2UR UR4, R4 ;  /* 0x00000000040472ca */ /* 0x000fe400000e0000 */
[----:B------:R-:W-:Y:S01]  /*36930*/  R2UR UR5, R5 ;  /* 0x00000000050572ca */ /* 0x000fe200000e0000 */
[----:B0-----:R-:W3:-:S12]  /*36940*/  LDL.64 R14, [R0] ;  /* 0x00000000000e7983 */ /* 0x001ed80000100a00 */
[----:B--2---:R-:W2:Y:S01]  /*36950*/  LD.E R56, desc[UR4][R20.64+0x1c] ;  /* 0x00001c0414387980 */ /* 0x004ea2000c101900 */
[----:B------:R-:W-:Y:S02]  /*36960*/  R2UR UR6, R4 ;  /* 0x00000000040672ca */ /* 0x000fe400000e0000 */
[----:B------:R-:W-:Y:S01]  /*36970*/  R2UR UR7, R5 ;  /* 0x00000000050772ca */ /* 0x000fe200000e0000 */
[----:B---3--:R0:W5:Y:S01]  /*36980*/  LD.E R13, desc[UR4][R14.64] ;  /* 0x000000040e0d7980 */ /* 0x008162000c101900 */
[----:B------:R-:W-:Y:S11]  /*36990*/  BSSY B1, `(.L_x_2313) ;  /* 0x0000006000017945 */ /* 0x000ff60003800000 */
[----:B------:R0:W5:Y:S01]  /*369a0*/  LD.E R58, desc[UR6][R14.64+0x4] ;  /* 0x000004060e3a7980 */ /* 0x000162000c101900 */
[----:B--2---:R-:W-:-:S04]  /*369b0*/  LOP3.LUT R56, R56, 0x1, RZ, 0xfc, !PT ;  /* 0x0000000138387812 */ /* 0x004fc800078efcff */
[----:B------:R-:W-:-:S13]  /*369c0*/  ISETP.NE.AND P0, PT, R56, 0x3, PT ;  /* 0x000000033800780c */ /* 0x000fda0003f05270 */
[----:B0-----:R-:W-:Y:S05]  /*369d0*/  @!P0 BRA `(.L_x_2314) ;  /* 0x0000000000048947 */ /* 0x001fea0003800000 */
[----:B------:R-:W-:Y:S01]  /*369e0*/  BPT.TRAP 0x1 ;  /* 0x000000040000795c */ /* 0x000fe20000300000 */
.L_x_2314:
[----:B------:R-:W-:Y:S05]  /*369f0*/  BSYNC B1 ;  /* 0x0000000000017941 */ /* 0x000fea0003800000 */
.L_x_2313:
        /* <DEDUP_REMOVED lines=17> */
.L_x_2316:
[----:B------:R-:W-:Y:S05]  /*36b10*/  BSYNC B1 ;  /* 0x0000000000017941 */ /* 0x000fea0003800000 */
.L_x_2315:
        /* <DEDUP_REMOVED lines=10> */
.L_x_2318:
[----:B------:R-:W-:Y:S05]  /*36bc0*/  BSYNC B1 ;  /* 0x0000000000017941 */ /* 0x000fea0003800000 */
.L_x_2317:
[----:B------:R-:W2:Y:S04]  /*36bd0*/  LDL.64 R60, [R0] ;  /* 0x00000000003c7983 */ /* 0x000ea80000100a00 */
[----:B------:R-:W0:Y:S04]  /*36be0*/  LDL.64 R58, [R0+0x58] ;  /* 0x00005800003a7983 */ /* 0x000e280000100a00 */
[----:B------:R-:W3:Y:S04]  /*36bf0*/  LDL.64 R14, [R0+0x48] ;  /* 0x00004800000e7983 */ /* 0x000ee80000100a00 */
[----:B------:R-:W4:Y:S01]  /*36c00*/  LDL.64 R20, [R0+0x50] ;  /* 0x0000500000147983 */ /* 0x000f220000100a00 */
[----:B------:R-:W-:-:S02]  /*36c10*/  R2UR UR6, R4 ;  /* 0x00000000040672ca */ /* 0x000fc400000e0000 */
[C---:B------:R-:W-:Y:S02]  /*36c20*/  R2UR UR7, R5.reuse ;  /* 0x00000000050772ca */ /* 0x040fe400000e0000 */
[----:B------:R-:W-:Y:S02]  /*36c30*/  R2UR UR4, R4 ;  /* 0x00000000040472ca */ /* 0x000fe400000e0000 */
[----:B------:R-:W-:-:S09]  /*36c40*/  R2UR UR5, R5 ;  /* 0x00000000050572ca */ /* 0x000fd200000e0000 */
[----:B--2---:R-:W2:Y:S04]  /*36c50*/  LD.E R61, desc[UR6][R60.64] ;  /* 0x000000063c3d7980 */ /* 0x004ea8000c101900 */
[----:B0----5:R-:W2:Y:S01]  /*36c60*/  LD.E.64 R56, desc[UR4][R58.64] ;  /* 0x000000043a387980 */ /* 0x021ea2000c101b00 */
[----:B------:R-:W-:Y:S05]  /*36c70*/  WARPSYNC.ALL ;  /* 0x0000000000007948 */ /* 0x000fea0003800000 */
[----:B------:R-:W-:-:S02]  /*36c80*/  R2UR UR6, R4 ;  /* 0x00000000040672ca */ /* 0x000fc400000e0000 */
[C---:B------:R-:W-:Y:S02]  /*36c90*/  R2UR UR7, R5.reuse ;  /* 0x00000000050772ca */ /* 0x040fe400000e0000 */
[----:B------:R-:W-:Y:S02]  /*36ca0*/  R2UR UR4, R4 ;  /* 0x00000000040472ca */ /* 0x000fe400000e0000 */
[----:B------:R-:W-:-:S09]  /*36cb0*/  R2UR UR5, R5 ;  /* 0x00000000050572ca */ /* 0x000fd200000e0000 */
[----:B---3--:R-:W3:Y:S04]  /*36cc0*/  LD.E R13, desc[UR6][R14.64] ;  /* 0x000000060e0d7980 */ /* 0x008ee8000c101900 */
[----:B----4-:R-:W4:Y:S01]  /*36cd0*/  LD.E.64 R62, desc[UR4][R20.64] ;  /* 0x00000004143e7980 */ /* 0x010f22000c101b00 */
[----:B------:R-:W-:Y:S01]  /*36ce0*/  WARPGROUP.ARRIVE ;  /* 0x00000000000079c5 */ /* 0x000fe20000000000 */
[C---:B------:R-:W-:Y:S02]  /*36cf0*/  R2UR UR8, R4.reuse ;  /* 0x00000000040872ca */ /* 0x040fe400000e0000 */
[----:B------:R-:W-:Y:S02]  /*36d00*/  R2UR UR9, R5 ;  /* 0x00000000050972ca */ /* 0x000fe400000e0000 */
[----:B------:R-:W-:-:S02]  /*36d10*/  R2UR UR10, R4 ;  /* 0x00000000040a72ca */ /* 0x000fc400000e0000 */
[----:B------:R-:W-:Y:S01]  /*36d20*/  R2UR UR11, R5 ;  /* 0x00000000050b72ca */ /* 0x000fe200000e0000 */
[----:B--2---:R-:W-:Y:S01]  /*36d30*/  IMAD R56, R61, 0x1000, R56 ;  /* 0x000010003d387824 */ /* 0x004fe200078e0238 */
[----:B------:R-:W-:-:S04]  /*36d40*/  R2UR UR7, R57 ;  /* 0x00000000390772ca */ /* 0x000fc800000e0000 */
[----:B------:R-:W-:Y:S02]  /*36d50*/  R2UR UR6, R56 ;  /* 0x00000000380672ca */ /* 0x000fe400000e0000 */
[----:B---3--:R-:W-:Y:S02]  /*36d60*/  ISETP.NE.U32.AND P0, PT, R13, RZ, PT ;  /* 0x000000ff0d00720c */ /* 0x008fe40003f05070 */
[----:B----4-:R-:W-:Y:S02]  /*36d70*/  R2UR UR4, R62 ;  /* 0x000000003e0472ca */ /* 0x010fe400000e0000 */
[----:B------:R-:W-:-:S09]  /*36d80*/  R2UR UR5, R63 ;  /* 0x000000003f0572ca */ /* 0x000fd200000e0000 */
[----:B------:R-:W-:-:S05]  /*36d90*/  VOTEU.ANY UP0, P0 ;  /* 0x00000000003f7886 */ /* 0x000fca0000000100 */
[----:B------:R-:W-:Y:S03]  /*36da0*/  HGMMA.64x64x16.F32.BF16 R24, gdesc[UR4], R24, UP0, gsb0 ;  /* 0x00e00000041879f0 */ /* 0x000fe6000b801818 */
[----:B------:R-:W-:Y:S02]  /*36db0*/  WARPGROUP.DEPBAR.LE gsb0, 0x0 ;  /* 0x00008000000079c5 */ /* 0x000fe40000010000 */
[----:B------:R-:W-:Y:S04]  /*36dc0*/  ST.E desc[UR8][R14.64], R9 ;  /* 0x000000090e007985 */ /* 0x000fe8000c101908 */
        /* <DEDUP_REMOVED lines=242> */
[----:B------:R-:W-:Y:S01]  /*37cf0*/  UMOV UR8, 0x1 ;  /* 0x0000000100087882 */ /* 0x000fe20000000000 */
[----:B------:R-:W-:Y:S01]  /*37d00*/  IMAD.MOV.U32 R61, RZ, RZ, R57 ;  /* 0x000000ffff3d7224 */ /* 0x000fe200078e0039 */
[----:B------:R-:W0:Y:S01]  /*37d10*/  S2R R13, SR_TID.X ;  /* 0x00000000000d7919 */ /* 0x000e220000002100 */
[----:B------:R-:W-:Y:S01]  /*37d20*/  UISETP.NE.U32.AND UP0, UPT, UR8, URZ, UPT ;  /* 0x0000003f0800728c */ /* 0x000fe2000bf05070 */
[----:B------:R-:W-:Y:S01]  /*37d30*/  WARPGROUP.ARRIVE ;  /* 0x00000000000079c5 */ /* 0x000fe20000000000 */
[----:B------:R-:W-:-:S02]  /*37d40*/  R2UR UR10, R4 ;  /* 0x00000000040a72ca */ /* 0x000fc400000e0000 */
[----:B------:R-:W-:Y:S02]  /*37d50*/  R2UR UR7, R61 ;  /* 0x000000003d0772ca */ /* 0x000fe400000e0000 */
[C---:B------:R-:W-:Y:S02]  /*37d60*/  R2UR UR11, R5.reuse ;  /* 0x00000000050b72ca */ /* 0x040fe400000e0000 */
[----:B------:R-:W-:Y:S02]  /*37d70*/  R2UR UR12, R4 ;  /* 0x00000000040c72ca */ /* 0x000fe400000e0000 */
[----:B------:R-:W-:Y:S02]  /*37d80*/  R2UR UR13, R5 ;  /* 0x00000000050d72ca */ /* 0x000fe400000e0000 */
[----:B0-----:R-:W-:-:S06]  /*37d90*/  SHF.R.U32.HI R62, RZ, 0x7, R13 ;  /* 0x00000007ff3e7819 */ /* 0x001fcc000001160d */
[----:B------:R-:W0:Y:S02]  /*37da0*/  SHFL.IDX PT, R62, R62, RZ, 0x1f ;  /* 0x00001fff3e3e7589 */ /* 0x000e2400000e0000 */
[----:B0-----:R-:W-:-:S04]  /*37db0*/  ISETP.GT.AND P0, PT, R62, 0x7f, PT ;  /* 0x0000007f3e00780c */ /* 0x001fc80003f04270 */
[----:B------:R-:W-:-:S05]  /*37dc0*/  SEL R63, RZ, 0x2, !P0 ;  /* 0x00000002ff3f7807 */ /* 0x000fca0004000000 */
[----:B------:R-:W-:-:S05]  /*37dd0*/  IMAD.IADD R60, R63, 0x1, R64 ;  /* 0x000000013f3c7824 */ /* 0x000fca00078e0240 */
[----:B------:R-:W-:Y:S02]  /*37de0*/  R2UR UR6, R60 ;  /* 0x000000003c0672ca */ /* 0x000fe400000e0000 */
[----:B--2---:R-:W-:Y:S02]  /*37df0*/  IADD3 R58, R63, 0x800, R58 ;  /* 0x000008003f3a7810 */ /* 0x004fe40007ffe03a */
[----:B------:R-:W-:Y:S02]  /*37e00*/  R2UR UR5, R59 ;  /* 0x000000003b0572ca */ /* 0x000fe400000e0000 */
[----:B------:R-:W-:-:S13]  /*37e10*/  R2UR UR4, R58 ;  /* 0x000000003a0472ca */ /* 0x000fda00000e0000 */
[----:B------:R-:W-:Y:S03]  /*37e20*/  HGMMA.64x64x16.F32.BF16 R24, gdesc[UR4], R24, UP0, gsb0 ;  /* 0x00e00000041879f0 */ /* 0x000fe6000b801818 */
[----:B------:R-:W-:Y:S02]  /*37e30*/  WARPGROUP.DEPBAR.LE gsb0, 0x0 ;  /* 0x00008000000079c5 */ /* 0x000fe40000010000 */
[----:B------:R-:W-:Y:S04]  /*37e40*/  ST.E desc[UR10][R14.64], R9 ;  /* 0x000000090e007985 */ /* 0x000fe8000c10190a */
[----:B------:R-:W2:Y:S01]  /*37e50*/  LD.E.64 R58, desc[UR12][R20.64] ;  /* 0x0000000c143a7980 */ /* 0x000ea2000c101b00 */
[----:B------:R-:W-:Y:S01]  /*37e60*/  IMAD.MOV.U32 R67, RZ, RZ, 0x4 ;  /* 0x00000004ff437424 */ /* 0x000fe200078e00ff */
[----:B------:R-:W-:Y:S01]  /*37e70*/  WARPGROUP.ARRIVE ;  /* 0x00000000000079c5 */ /* 0x000fe20000000000 */
[----:B------:R-:W-:Y:S01]  /*37e80*/  IMAD.MOV.U32 R61, RZ, RZ, R57 ;  /* 0x000000ffff3d7224 */ /* 0x000fe200078e0039 */
[----:B------:R-:W-:-:S02]  /*37e90*/  R2UR UR8, R4 ;  /* 0x00000000040872ca */ /* 0x000fc400000e0000 */
[----:B------:R-:W-:Y:S02]  /*37ea0*/  SEL R65, R67, 0x2, P0 ;  /* 0x0000000243417807 */ /* 0x000fe40000000000 */
[----:B------:R-:W-:Y:S02]  /*37eb0*/  R2UR UR7, R61 ;  /* 0x000000003d0772ca */ /* 0x000fe400000e0000 */
[C---:B------:R-:W-:Y:S01]  /*37ec0*/  R2UR UR9, R5.reuse ;  /* 0x00000000050972ca */ /* 0x040fe200000e0000 */
[----:B------:R-:W-:Y:S01]  /*37ed0*/  IMAD.IADD R60, R64, 0x1, R65 ;  /* 0x00000001403c7824 */ /* 0x000fe200078e0241 */
[----:B------:R-:W-:Y:S02]  /*37ee0*/  R2UR UR10, R4 ;  /* 0x00000000040a72ca */ /* 0x000fe400000e0000 */
[----:B------:R-:W-:Y:S02]  /*37ef0*/  R2UR UR11, R5 ;  /* 0x00000000050b72ca */ /* 0x000fe400000e0000 */
[----:B------:R-:W-:-:S02]  /*37f00*/  R2UR UR6, R60 ;  /* 0x000000003c0672ca */ /* 0x000fc400000e0000 */
[----:B--2---:R-:W-:Y:S02]  /*37f10*/  IADD3 R58, R65, 0x800, R58 ;  /* 0x00000800413a7810 */ /* 0x004fe40007ffe03a */
[----:B------:R-:W-:Y:S02]  /*37f20*/  R2UR UR5, R59 ;  /* 0x000000003b0572ca */ /* 0x000fe400000e0000 */
[----:B------:R-:W-:-:S13]  /*37f30*/  R2UR UR4, R58 ;  /* 0x000000003a0472ca */ /* 0x000fda00000e0000 */
[----:B------:R-:W-:Y:S03]  /*37f40*/  HGMMA.64x64x16.F32.BF16 R24, gdesc[UR4], R24, gsb0 ;  /* 0x00e00000041879f0 */ /* 0x000fe60008001818 */
[----:B------:R-:W-:Y:S02]  /*37f50*/  WARPGROUP.DEPBAR.LE gsb0, 0x0 ;  /* 0x00008000000079c5 */ /* 0x000fe40000010000 */
[----:B------:R-:W-:Y:S04]  /*37f60*/  ST.E desc[UR8][R14.64], R9 ;  /* 0x000000090e007985 */ /* 0x000fe8000c101908 */
[----:B------:R-:W2:Y:S01]  /*37f70*/  LD.E.64 R58, desc[UR10][R20.64] ;  /* 0x0000000a143a7980 */ /* 0x000ea2000c101b00 */
[----:B------:R-:W-:Y:S01]  /*37f80*/  SEL R67, R67, 0x6, !P0 ;  /* 0x0000000643437807 */ /* 0x000fe20004000000 */
[----:B------:R-:W-:Y:S01]  /*37f90*/  IMAD.MOV.U32 R61, RZ, RZ, R57 ;  /* 0x000000ffff3d7224 */ /* 0x000fe200078e0039 */
[----:B------:R-:W-:Y:S01]  /*37fa0*/  WARPGROUP.ARRIVE ;  /* 0x00000000000079c5 */ /* 0x000fe20000000000 */
[----:B------:R-:W-:-:S02]  /*37fb0*/  R2UR UR8, R4 ;  /* 0x00000000040872ca */ /* 0x000fc400000e0000 */
[----:B------:R-:W-:Y:S01]  /*37fc0*/  IMAD.IADD R60, R64, 0x1, R67 ;  /* 0x00000001403c7824 */ /* 0x000fe200078e0243 */
[----:B------:R-:W-:Y:S02]  /*37fd0*/  R2UR UR7, R61 ;  /* 0x000000003d0772ca */ /* 0x000fe400000e0000 */
[C---:B------:R-:W-:Y:S02]  /*37fe0*/  R2UR UR9, R5.reuse ;  /* 0x00000000050972ca */ /* 0x040fe400000e0000 */
[----:B------:R-:W-:Y:S02]  /*37ff0*/  R2UR UR6, R60 ;  /* 0x000000003c0672ca */ /* 0x000fe400000e0000 */
[----:B------:R-:W-:Y:S02]  /*38000*/  R2UR UR10, R4 ;  /* 0x00000000040a72ca */ /* 0x000fe400000e0000 */
[----:B------:R-:W-:Y:S02]  /*38010*/  R2UR UR11, R5 ;  /* 0x00000000050b72ca */ /* 0x000fe400000e0000 */
[----:B--2---:R-:W-:-:S02]  /*38020*/  IADD3 R58, R67, 0x800, R58 ;  /* 0x00000800433a7810 */ /* 0x004fc40007ffe03a */
[----:B------:R-:W-:Y:S02]  /*38030*/  R2UR UR5, R59 ;  /* 0x000000003b0572ca */ /* 0x000fe400000e0000 */
[----:B------:R-:W-:-:S13]  /*38040*/  R2UR UR4, R58 ;  /* 0x000000003a0472ca */ /* 0x000fda00000e0000 */
[----:B------:R-:W-:Y:S03]  /*38050*/  HGMMA.64x64x16.F32.BF16 R24, gdesc[UR4], R24, gsb0 ;  /* 0x00e00000041879f0 */ /* 0x000fe60008001818 */
[----:B------:R-:W-:Y:S02]  /*38060*/  WARPGROUP.DEPBAR.LE gsb0, 0x0 ;  /* 0x00008000000079c5 */ /* 0x000fe40000010000 */
[----:B------:R-:W-:Y:S04]  /*38070*/  ST.E desc[UR8][R14.64], R9 ;  /* 0x000000090e007985 */ /* 0x000fe8000c101908 */
[----:B------:R-:W2:Y:S01]  /*38080*/  LD.E.64 R68, desc[UR10][R20.64] ;  /* 0x0000000a14447980 */ /* 0x000ea2000c101b00 */
[----:B------:R-:W-:Y:S01]  /*38090*/  IMAD.MOV.U32 R58, RZ, RZ, 0x28 ;  /* 0x00000028ff3a7424 */ /* 0x000fe200078e00ff */
[----:B------:R-:W-:Y:S01]  /*380a0*/  WARPGROUP.ARRIVE ;  /* 0x00000000000079c5 */ /* 0x000fe20000000000 */
[----:B------:R-:W-:Y:S01]  /*380b0*/  IMAD.MOV.U32 R59, RZ, RZ, 0xa00 ;  /* 0x00000a00ff3b7424 */ /* 0x000fe200078e00ff */
[----:B------:R-:W-:Y:S01]  /*380c0*/  R2UR UR8, R4 ;  /* 0x00000000040872ca */ /* 0x000fe200000e0000 */
[----:B------:R-:W-:Y:S01]  /*380d0*/  IMAD.MOV.U32 R61, RZ, RZ, R57 ;  /* 0x000000ffff3d7224 */ /* 0x000fe200078e0039 */
[----:B------:R-:W-:-:S02]  /*380e0*/  SEL R58, R58, 0x26, P0 ;  /* 0x000000263a3a7807 */ /* 0x000fc40000000000 */
[----:B------:R-:W-:Y:S02]  /*380f0*/  SEL R59, R59, 0x980, P0 ;  /* 0x000009803b3b7807 */ /* 0x000fe40000000000 */
[----:B------:R-:W-:Y:S02]  /*38100*/  R2UR UR7, R61 ;  /* 0x000000003d0772ca */ /* 0x000fe400000e0000 */
[C---:B------:R-:W-:Y:S01]  /*38110*/  R2UR UR9, R5.reuse ;  /* 0x00000000050972ca */ /* 0x040fe200000e0000 */
[----:B------:R-:W-:Y:S01]  /*38120*/  IMAD.IADD R58, R58, 0x1, R59 ;  /* 0x000000013a3a7824 */ /* 0x000fe200078e023b */
[----:B------:R-:W-:Y:S02]  /*38130*/  R2UR UR10, R4 ;  /* 0x00000000040a72ca */ /* 0x000fe400000e0000 */
[----:B------:R-:W-:Y:S02]  /*38140*/  R2UR UR11, R5 ;  /* 0x00000000050b72ca */ /* 0x000fe400000e0000 */
[----:B------:R-:W-:-:S05]  /*38150*/  LOP3.LUT R59, R58, 0xa06, RZ, 0xc0, !PT ;  /* 0x00000a063a3b7812 */ /* 0x000fca00078ec0ff */
[----:B------:R-:W-:-:S05]  /*38160*/  IMAD.IADD R60, R56, 0x1, R59 ;  /* 0x00000001383c7824 */ /* 0x000fca00078e023b */
[----:B------:R-:W-:Y:S01]  /*38170*/  R2UR UR6, R60 ;  /* 0x000000003c0672ca */ /* 0x000fe200000e0000 */
[----:B--2---:R-:W-:Y:S02]  /*38180*/  IMAD.IADD R58, R59, 0x1, R68 ;  /* 0x000000013b3a7824 */ /* 0x004fe400078e0244 */
[----:B------:R-:W-:-:S03]  /*38190*/  IMAD.MOV.U32 R59, RZ, RZ, R69 ;  /* 0x000000ffff3b7224 */ /* 0x000fc600078e0045 */
[----:B------:R-:W-:Y:S02]  /*381a0*/  R2UR UR4, R58 ;  /* 0x000000003a0472ca */ /* 0x000fe400000e0000 */
        /* <DEDUP_REMOVED lines=8> */
[----:B------:R-:W-:Y:S01]  /*38230*/  R2UR UR8, R4 ;  /* 0x00000000040872ca */ /* 0x000fe200000e0000 */
[----:B------:R-:W-:Y:S01]  /*38240*/  IMAD.IADD R60, R63, 0x1, R62 ;  /* 0x000000013f3c7824 */ /* 0x000fe200078e023e */
[----:B------:R-:W-:-:S02]  /*38250*/  R2UR UR9, R5 ;  /* 0x00000000050972ca */ /* 0x000fc400000e0000 */
[----:B------:R-:W-:Y:S02]  /*38260*/  R2UR UR7, R61 ;  /* 0x000000003d0772ca */ /* 0x000fe400000e0000 */
[----:B------:R-:W-:Y:S02]  /*38270*/  R2UR UR6, R60 ;  /* 0x000000003c0672ca */ /* 0x000fe400000e0000 */
[----:B------:R-:W-:Y:S02]  /*38280*/  R2UR UR10, R4 ;  /* 0x00000000040a72ca */ /* 0x000fe400000e0000 */
[----:B------:R-:W-:Y:S02]  /*38290*/  R2UR UR11, R5 ;  /* 0x00000000050b72ca */ /* 0x000fe400000e0000 */
[----:B--2---:R-:W-:Y:S02]  /*382a0*/  IADD3 R58, R63, 0xa00, R58 ;  /* 0x00000a003f3a7810 */ /* 0x004fe40007ffe03a */
[----:B------:R-:W-:-:S02]  /*382b0*/  R2UR UR5, R59 ;  /* 0x000000003b0572ca */ /* 0x000fc400000e0000 */
[----:B------:R-:W-:-:S13]  /*382c0*/  R2UR UR4, R58 ;  /* 0x000000003a0472ca */ /* 0x000fda00000e0000 */
[----:B------:R-:W-:Y:S03]  /*382d0*/  HGMMA.64x64x16.F32.BF16 R24, gdesc[UR4], R24, gsb0 ;  /* 0x00e00000041879f0 */ /* 0x000fe60008001818 */
[----:B------:R-:W-:Y:S02]  /*382e0*/  WARPGROUP.DEPBAR.LE gsb0, 0x0 ;  /* 0x00008000000079c5 */ /* 0x000fe40000010000 */
[----:B------:R-:W-:Y:S04]  /*382f0*/  ST.E desc[UR8][R14.64], R9 ;  /* 0x000000090e007985 */ /* 0x000fe8000c101908 */
[----:B------:R-:W2:Y:S01]  /*38300*/  LD.E.64 R58, desc[UR10][R20.64] ;  /* 0x0000000a143a7980 */ /* 0x000ea2000c101b00 */
[----:B------:R-:W-:Y:S01]  /*38310*/  IMAD.IADD R60, R65, 0x1, R62 ;  /* 0x00000001413c7824 */ /* 0x000fe200078e023e */
[----:B------:R-:W-:Y:S01]  /*38320*/  WARPGROUP.ARRIVE ;  /* 0x00000000000079c5 */ /* 0x000fe20000000000 */
[----:B------:R-:W-:Y:S01]  /*38330*/  IMAD.MOV.U32 R61, RZ, RZ, R57 ;  /* 0x000000ffff3d7224 */ /* 0x000fe200078e0039 */
[----:B------:R-:W-:-:S02]  /*38340*/  R2UR UR8, R4 ;  /* 0x00000000040872ca */ /* 0x000fc400000e0000 */
[----:B------:R-:W-:Y:S02]  /*38350*/  R2UR UR6, R60 ;  /* 0x000000003c0672ca */ /* 0x000fe400000e0000 */
[----:B------:R-:W-:Y:S02]  /*38360*/  R2UR UR7, R61 ;  /* 0x000000003d0772ca */ /* 0x000fe400000e0000 */
[C---:B------:R-:W-:Y:S02]  /*38370*/  R2UR UR9, R5.reuse ;  /* 0x00000000050972ca */ /* 0x040fe400000e0000 */
        /* <DEDUP_REMOVED lines=172> */
[----:B------:R-:W-:-:S02]  /*38e40*/  R2UR UR8, R4 ;  /* 0x00000000040872ca */ /* 0x000fc400000e0000 */
[----:B------:R-:W-:Y:S02]  /*38e50*/  SEL R58, R58, 0x3e, P0 ;  /* 0x0000003e3a3a7807 */ /* 0x000fe40000000000 */
[----:B------:R-:W-:Y:S02]  /*38e60*/  SEL R59, R59, 0xf80, P0 ;  /* 0x00000f803b3b7807 */ /* 0x000fe40000000000 */
[----:B------:R-:W-:Y:S02]  /*38e70*/  R2UR UR9, R5 ;  /* 0x00000000050972ca */ /* 0x000fe400000e0000 */
[----:B------:R-:W-:Y:S01]  /*38e80*/  LOP3.LUT P0, RZ, R13, 0x7f, RZ, 0xc0, !PT ;  /* 0x0000007f0dff7812 */ /* 0x000fe2000780c0ff */
[----:B------:R-:W-:-:S05]  /*38e90*/  IMAD.IADD R58, R58, 0x1, R59 ;  /* 0x000000013a3a7824 */ /* 0x000fca00078e023b */
[----:B------:R-:W-:-:S05]  /*38ea0*/  LOP3.LUT R59, R58, 0x1e06, RZ, 0xc0, !PT ;  /* 0x00001e063a3b7812 */ /* 0x000fca00078ec0ff */
[----:B------:R-:W-:-:S05]  /*38eb0*/  IMAD.IADD R58, R56, 0x1, R59 ;  /* 0x00000001383a7824 */ /* 0x000fca00078e023b */
[----:B------:R-:W-:Y:S01]  /*38ec0*/  R2UR UR6, R58 ;  /* 0x000000003a0672ca */ /* 0x000fe200000e0000 */
[----:B--2---:R-:W-:Y:S02]  /*38ed0*/  IMAD.IADD R56, R59, 0x1, R20 ;  /* 0x000000013b387824 */ /* 0x004fe400078e0214 */
[----:B------:R-:W-:Y:S02]  /*38ee0*/  IMAD.MOV.U32 R59, RZ, RZ, R57 ;  /* 0x000000ffff3b7224 */ /* 0x000fe400078e0039 */
[----:B------:R-:W-:Y:S01]  /*38ef0*/  IMAD.MOV.U32 R57, RZ, RZ, R21 ;  /* 0x000000ffff397224 */ /* 0x000fe200078e0015 */
[----:B------:R-:W-:Y:S02]  /*38f00*/  R2UR UR4, R56 ;  /* 0x00000000380472ca */ /* 0x000fe400000e0000 */
[----:B------:R-:W-:Y:S02]  /*38f10*/  R2UR UR7, R59 ;  /* 0x000000003b0772ca */ /* 0x000fe400000e0000 */
[----:B------:R-:W-:-:S13]  /*38f20*/  R2UR UR5, R57 ;  /* 0x00000000390572ca */ /* 0x000fda00000e0000 */
[----:B------:R-:W-:Y:S03]  /*38f30*/  HGMMA.64x64x16.F32.BF16 R24, gdesc[UR4], R24, gsb0 ;  /* 0x00e00000041879f0 */ /* 0x000fe60008001818 */
[----:B------:R-:W-:Y:S02]  /*38f40*/  WARPGROUP.DEPBAR.LE gsb0, 0x0 ;  /* 0x00008000000079c5 */ /* 0x000fe40000010000 */
[----:B------:R0:W-:Y:S04]  /*38f50*/  ST.E desc[UR8][R14.64], R9 ;  /* 0x000000090e007985 */ /* 0x0001e8000c101908 */
[----:B------:R-:W2:Y:S04]  /*38f60*/  @!P0 LDL.64 R20, [R0+0x18] ;  /* 0x0000180000148983 */ /* 0x000ea80000100a00 */
[----:B------:R-:W3:Y:S01]  /*38f70*/  @!P0 LDL.64 R56, [R0] ;  /* 0x0000000000388983 */ /* 0x000ee20000100a00 */
[----:B------:R-:W-:-:S02]  /*38f80*/  @!P0 R2UR UR4, R4 ;  /* 0x00000000040482ca */ /* 0x000fc400000e0000 */
[C---:B------:R-:W-:Y:S02]  /*38f90*/  @!P0 R2UR UR5, R5.reuse ;  /* 0x00000000050582ca */ /* 0x040fe400000e0000 */
[----:B------:R-:W-:Y:S02]  /*38fa0*/  @!P0 R2UR UR6, R4 ;  /* 0x00000000040682ca */ /* 0x000fe400000e0000 */
[----:B------:R-:W-:-:S09]  /*38fb0*/  @!P0 R2UR UR7, R5 ;  /* 0x00000000050782ca */ /* 0x000fd200000e0000 */
[----:B--2---:R-:W2:Y:S04]  /*38fc0*/  @!P0 LD.E.64 R20, desc[UR4][R20.64+0x30] ;  /* 0x0000300414148980 */ /* 0x004ea8000c101b00 */
[----:B---3--:R-:W3:Y:S01]  /*38fd0*/  @!P0 LD.E R56, desc[UR6][R56.64] ;  /* 0x0000000638388980 */ /* 0x008ee2000c101900 */
[----:B--2---:R-:W-:-:S05]  /*38fe0*/  @!P0 MOV R13, R20 ;  /* 0x00000014000d8202 */ /* 0x004fca0000000f00 */
[----:B---3--:R-:W-:-:S05]  /*38ff0*/  @!P0 IMAD R13, R56, 0x8, R13 ;  /* 0x00000008380d8824 */ /* 0x008fca00078e020d */
[----:B------:R-:W-:-:S04]  /*39000*/  @!P0 PRMT R13, RZ, 0x654, R13 ;  /* 0x00000654ff0d8816 */ /* 0x000fc8000000000d */
[----:B------:R1:W-:Y:S01]  /*39010*/  @!P0 SYNCS.ARRIVE.TRANS64.RED.A1T0 RZ, [R13+URZ], RZ ;  /* 0x000000ff0dff89a7 */ /* 0x0003e2000810043f */
[----:B0-----:R-:W2:Y:S01]  /*39020*/  LDL.64 R14, [R0+0x68] ;  /* 0x00006800000e7983 */ /* 0x001ea20000100a00 */
[----:B------:R-:W-:Y:S02]  /*39030*/  R2UR UR4, R4 ;  /* 0x00000000040472ca */ /* 0x000fe400000e0000 */
[----:B------:R-:W-:-:S13]  /*39040*/  R2UR UR5, R5 ;  /* 0x00000000050572ca */ /* 0x000fda00000e0000 */
[----:B--2---:R-:W2:Y:S01]  /*39050*/  LD.E.64 R14, desc[UR4][R14.64] ;  /* 0x000000040e0e7980 */ /* 0x004ea2000c101b00 */
[----:B------:R-:W-:Y:S02]  /*39060*/  R2UR UR4, R4 ;  /* 0x00000000040472ca */ /* 0x000fe400000e0000 */
[----:B------:R-:W-:-:S13]  /*39070*/  R2UR UR5, R5 ;  /* 0x00000000050572ca */ /* 0x000fda00000e0000 */
[----:B------:R-:W3:Y:S01]  /*39080*/  LD.E R9, desc[UR4][R10.64+0x24] ;  /* 0x000024040a097980 */ /* 0x000ee2000c101900 */
[C---:B------:R-:W-:Y:S02]  /*39090*/  R2UR UR4, R4.reuse ;  /* 0x00000000040472ca */ /* 0x040fe400000e0000 */
[C---:B------:R-:W-:Y:S02]  /*390a0*/  R2UR UR5, R5.reuse ;  /* 0x00000000050572ca */ /* 0x040fe400000e0000 */
[C---:B------:R-:W-:Y:S02]  /*390b0*/  R2UR UR14, R4.reuse ;  /* 0x00000000040e72ca */ /* 0x040fe400000e0000 */
[C---:B------:R-:W-:Y:S02]  /*390c0*/  R2UR UR15, R5.reuse ;  /* 0x00000000050f72ca */ /* 0x040fe400000e0000 */
[----:B------:R-:W-:Y:S02]  /*390d0*/  R2UR UR10, R4 ;  /* 0x00000000040a72ca */ /* 0x000fe400000e0000 */
[----:B------:R-:W-:-:S02]  /*390e0*/  R2UR UR11, R5 ;  /* 0x00000000050b72ca */ /* 0x000fc400000e0000 */
[C---:B------:R-:W-:Y:S02]  /*390f0*/  R2UR UR8, R4.reuse ;  /* 0x00000000040872ca */ /* 0x040fe400000e0000 */
[C---:B------:R-:W-:Y:S02]  /*39100*/  R2UR UR9, R5.reuse ;  /* 0x00000000050972ca */ /* 0x040fe400000e0000 */
[----:B------:R-:W-:Y:S02]  /*39110*/  R2UR UR12, R4 ;  /* 0x00000000040c72ca */ /* 0x000fe400000e0000 */
[----:B------:R-:W-:-:S05]  /*39120*/  R2UR UR13, R5 ;  /* 0x00000000050d72ca */ /* 0x000fca00000e0000 */
[----:B------:R-:W4:Y:S04]  /*39130*/  LD.E R62, desc[UR10][R10.64+0xc] ;  /* 0x00000c0a0a3e7980 */ /* 0x000f28000c101900 */
[----:B------:R-:W4:Y:S04]  /*39140*/  LD.E R61, desc[UR8][R10.64+0x10] ;  /* 0x000010080a3d7980 */ /* 0x000f28000c101900 */
[----:B------:R-:W4:Y:S04]  /*39150*/  LD.E R63, desc[UR12][R10.64+0x14] ;  /* 0x0000140c0a3f7980 */ /* 0x000f28000c101900 */
[----:B--2---:R-:W2:Y:S01]  /*39160*/  LD.E R56, desc[UR4][R14.64] ;  /* 0x000000040e387980 */ /* 0x004ea2000c101900 */
[----:B------:R-:W-:-:S02]  /*39170*/  R2UR UR4, R4 ;  /* 0x00000000040472ca */ /* 0x000fc400000e0000 */
[----:B------:R-:W-:-:S13]  /*39180*/  R2UR UR5, R5 ;  /* 0x00000000050572ca */ /* 0x000fda00000e0000 */
[----:B------:R-:W4:Y:S01]  /*39190*/  LD.E R57, desc[UR4][R10.64] ;  /* 0x000000040a397980 */ /* 0x000f22000c101900 */
[----:B------:R-:W-:Y:S02]  /*391a0*/  R2UR UR4, R4 ;  /* 0x00000000040472ca */ /* 0x000fe400000e0000 */
[----:B------:R-:W-:Y:S02]  /*391b0*/  R2UR UR5, R5 ;  /* 0x00000000050572ca */ /* 0x000fe400000e0000 */
[----:B---3--:R-:W-:Y:S01]  /*391c0*/  ISETP.NE.AND P1, PT, R9, 0x1, PT ;  /* 0x000000010900780c */ /* 0x008fe20003f25270 */
[----:B------:R-:W-:-:S10]  /*391d0*/  IMAD.MOV.U32 R9, RZ, RZ, R7 ;  /* 0x000000ffff097224 */ /* 0x000fd400078e0007 */
[----:B------:R-:W3:Y:S02]  /*391e0*/  LD.E R58, desc[UR4][R8.64] ;  /* 0x00000004083a7980 */ /* 0x000ee4000c101900 */
[C---:B------:R-:W-:Y:S02]  /*391f0*/  @P1 R2UR UR4, R4.reuse ;  /* 0x00000000040412ca */ /* 0x040fe400000e0000 */
[C---:B------:R-:W-:Y:S02]  /*39200*/  @P1 R2UR UR5, R5.reuse ;  /* 0x00000000050512ca */ /* 0x040fe400000e0000 */
[C---:B------:R-:W-:Y:S02]  /*39210*/  @P1 R2UR UR6, R4.reuse ;  /* 0x00000000040612ca */ /* 0x040fe400000e0000 */
[----:B------:R-:W-:Y:S01]  /*39220*/  @P1 R2UR UR7, R5 ;  /* 0x00000000050712ca */ /* 0x000fe200000e0000 */
[----:B------:R-:W3:Y:S08]  /*39230*/  LD.E R8, desc[UR14][R10.64+0x18] ;  /* 0x0000180e0a087980 */ /* 0x000ef0000c101900 */
[----:B------:R-:W3:Y:S04]  /*39240*/  @P1 LD.E R60, desc[UR4][R10.64+0x28] ;  /* 0x000028040a3c1980 */ /* 0x000ee8000c101900 */
[----:B------:R-:W3:Y:S01]  /*39250*/  @P1 LD.E R59, desc[UR6][R10.64+0x2c] ;  /* 0x00002c060a3b1980 */ /* 0x000ee2000c101900 */
[----:B------:R-:W-:-:S02]  /*39260*/  R2UR UR4, R4 ;  /* 0x00000000040472ca */ /* 0x000fc400000e0000 */
[C---:B------:R-:W-:Y:S02]  /*39270*/  R2UR UR5, R5.reuse ;  /* 0x00000000050572ca */ /* 0x040fe400000e0000 */
[----:B------:R-:W-:Y:S02]  /*39280*/  R2UR UR6, R4 ;  /* 0x00000000040672ca */ /* 0x000fe400000e0000 */
[----:B------:R-:W-:-:S09]  /*39290*/  R2UR UR7, R5 ;  /* 0x00000000050772ca */ /* 0x000fd200000e0000 */
[----:B------:R-:W3:Y:S04]  /*392a0*/  LD.E R14, desc[UR4][R10.64+0x8] ;  /* 0x000008040a0e7980 */ /* 0x000ee8000c101900 */
[----:B------:R-:W3:Y:S01]  /*392b0*/  LD.E R9, desc[UR6][R10.64+0x4] ;  /* 0x000004060a097980 */ /* 0x000ee2000c101900 */
[----:B------:R-:W-:Y:S01]  /*392c0*/  BSSY B1, `(.L_x_2320) ;  /* 0x000008c000017945 */ /* 0x000fe20003800000 */
[-C--:B--2---:R-:W-:Y:S01]  /*392d0*/  FMUL.FTZ R29, R29, R56.reuse ;  /* 0x000000381d1d7220 */ /* 0x084fe20000410000 */
[-C--:B------:R-:W-:Y:S01]  /*392e0*/  FMUL.FTZ R15, R30, R56.reuse ;  /* 0x000000381e0f7220 */ /* 0x080fe20000410000 */
[----:B------:R-:W-:Y:S02]  /*392f0*/  FMUL.FTZ R32, R32, R56 ;  /* 0x0000003820207220 */ /* 0x000fe40000410000 */
[----:B------:R0:W2:Y:S01]  /*39300*/  MUFU.TANH R66, R29 ;  /* 0x0000001d00427308 */ /* 0x0000a20000002400 */
[----:B----4-:R-:W-:-:S07]  /*39310*/  SHF.R.S32.HI R30, RZ, 0x1f, R57 ;  /* 0x0000001fff1e7819 */ /* 0x010fce0000011439 */
[----:B------:R4:W1:Y:S01]  /*39320*/  MUFU.TANH R67, R32 ;  /* 0x0000002000437308 */ /* 0x0008620000002400 */
[----:B0-----:R-:W-:-:S04]  /*39330*/  LEA.HI R29, R30, R57, RZ, 0x7 ;  /* 0x000000391e1d7211 */ /* 0x001fc800078f38ff */
[----:B----4-:R-:W-:-:S05]  /*39340*/  LOP3.LUT R32, R29, 0xffffff80, RZ, 0xc0, !PT ;  /* 0xffffff801d207812 */ /* 0x010fca00078ec0ff */
[----:B------:R-:W-:Y:S02]  /*39350*/  IMAD.IADD R32, R57, 0x1, -R32 ;  /* 0x0000000139207824 */ /* 0x000fe400078e0a20 */
[-C--:B------:R-:W-:Y:S01]  /*39360*/  FMUL.FTZ R20, R31, R56.reuse ;  /* 0x000000381f147220 */ /* 0x080fe20000410000 */
[-C--:B------:R-:W-:Y:S01]  /*39370*/  FMUL.FTZ R36, R36, R56.reuse ;  /* 0x0000003824247220 */ /* 0x080fe20000410000 */
[----:B------:R-:W-:Y:S02]  /*39380*/  LEA.HI R31, R30, R57, RZ, 0x2 ;  /* 0x000000391e1f7211 */ /* 0x000fe400078f10ff */
[----:B------:R-:W-:Y:S01]  /*39390*/  SHF.R.S32.HI R29, RZ, 0x1f, R32 ;  /* 0x0000001fff1d7819 */ /* 0x000fe20000011420 */
[----:B------:R0:W4:Y:S01]  /*393a0*/  MUFU.TANH R69, R36 ;  /* 0x0000002400457308 */ /* 0x0001220000002400 */
[----:B------:R-:W-:Y:S02]  /*393b0*/  FMUL.FTZ R21, R24, R56 ;  /* 0x0000003818157220 */ /* 0x000fe40000410000 */
[----:B------:R-:W-:Y:S01]  /*393c0*/  LEA.HI R30, R29, R32, RZ, 0x2 ;  /* 0x000000201d1e7211 */ /* 0x000fe200078f10ff */
[----:B------:R-:W-:-:S03]  /*393d0*/  FMUL.FTZ R24, R34, R56 ;  /* 0x0000003822187220 */ /* 0x000fc60000410000 */
[--C-:B------:R-:W-:Y:S02]  /*393e0*/  SHF.R.S32.HI R34, RZ, 0x1f, R30.reuse ;  /* 0x0000001fff227819 */ /* 0x100fe4000001141e */
[----:B0-----:R-:W-:Y:S02]  /*393f0*/  LOP3.LUT R36, R31, 0xfffffffc, RZ, 0xc0, !PT ;  /* 0xfffffffc1f247812 */ /* 0x001fe400078ec0ff */
[----:B------:R-:W-:Y:S01]  /*39400*/  SHF.R.S32.HI R31, RZ, 0x2, R30 ;  /* 0x00000002ff1f7819 */ /* 0x000fe2000001141e */
[----:B------:R-:W-:Y:S01]  /*39410*/  FMUL.FTZ R33, R33, R56 ;  /* 0x0000003821217220 */ /* 0x000fe20000410000 */
[----:B------:R-:W-:Y:S01]  /*39420*/  LEA.HI R29, R29, R32, RZ, 0x5 ;  /* 0x000000201d1d7211 */ /* 0x000fe200078f28ff */
[----:B------:R-:W-:Y:S01]  /*39430*/  IMAD.IADD R36, R57, 0x1, -R36 ;  /* 0x0000000139247824 */ /* 0x000fe200078e0a24 */
[----:B------:R-:W-:Y:S01]  /*39440*/  LEA.HI R34, R34, R31, RZ, 0x3 ;  /* 0x0000001f22227211 */ /* 0x000fe200078f18ff */
[----:B------:R0:W1:Y:S01]  /*39450*/  MUFU.TANH R68, R33 ;  /* 0x0000002100447308 */ /* 0x0000620000002400 */
[----:B------:R-:W-:-:S02]  /*39460*/  SHF.R.S32.HI R29, RZ, 0x5, R29 ;  /* 0x00000005ff1d7819 */ /* 0x000fc4000001141d */
[----:B------:R-:W-:Y:S02]  /*39470*/  LOP3.LUT R34, R34, 0xfffffff8, RZ, 0xc0, !PT ;  /* 0xfffffff822227812 */ /* 0x000fe400078ec0ff */
[----:B0-----:R-:W-:Y:S01]  /*39480*/  LEA.HI R33, R36, R36, RZ, 0x1 ;  /* 0x0000002424217211 */ /* 0x001fe200078f08ff */
[----:B---3--:R-:W-:Y:S02]  /*39490*/  IMAD R29, R58, 0x4, R29 ;  /* 0x000000043a1d7824 */ /* 0x008fe400078e021d */
[----:B------:R-:W-:Y:S01]  /*394a0*/  IMAD.IADD R34, R31, 0x1, -R34 ;  /* 0x000000011f227824 */ /* 0x000fe200078e0a22 */
[----:B------:R-:W-:-:S03]  /*394b0*/  LOP3.LUT R33, R33, 0x1ffffffe, RZ, 0xc0, !PT ;  /* 0x1ffffffe21217812 */ /* 0x000fc600078ec0ff */
[----:B------:R-:W-:Y:S02]  /*394c0*/  IMAD.U32 R34, R29, 0x10, R34 ;  /* 0x000000101d227824 */ /* 0x000fe400078e0022 */
[----:B------:R-:W-:-:S04]  /*394d0*/  IMAD.IADD R33, R36, 0x1, -R33 ;  /* 0x0000000124217824 */ /* 0x000fc800078e0a21 */
[----:B------:R-:W-:-:S04]  /*394e0*/  IMAD R33, R33, 0x8, R34 ;  /* 0x0000000821217824 */ /* 0x000fc800078e0222 */
[----:B------:R-:W-:-:S04]  /*394f0*/  @P1 IMAD.HI.U32 R60, R33, R60, RZ ;  /* 0x0000003c213c1227 */ /* 0x000fc800078e00ff */
[----:B------:R-:W-:Y:S01]  /*39500*/  FMUL.FTZ R25, R25, R56 ;  /* 0x0000003819197220 */ /* 0x000fe20000410000 */
[----:B------:R-:W-:-:S03]  /*39510*/  @P1 SHF.R.U32.HI R33, RZ, R59, R60 ;  /* 0x0000003bff211219 */ /* 0x000fc6000001163c */
[----:B------:R0:W3:Y:S01]  /*39520*/  MUFU.TANH R64, R25 ;  /* 0x0000001900407308 */ /* 0x0000e20000002400 */
[----:B------:R-:W-:Y:S01]  /*39530*/  IMAD.SHL.U32 R34, R6, 0x40, RZ ;  /* 0x0000004006227824 */ /* 0x000fe200078e00ff */
[----:B------:R-:W-:Y:S01]  /*39540*/  LOP3.LUT R29, R30, 0x7ffffffc, RZ, 0xc0, !PT ;  /* 0x7ffffffc1e1d7812 */ /* 0x000fe200078ec0ff */
[-C--:B------:R-:W-:Y:S01]  /*39550*/  FMUL.FTZ R28, R28, R56.reuse ;  /* 0x000000381c1c7220 */ /* 0x080fe20000410000 */
[-C--:B0-----:R-:W-:Y:S02]  /*39560*/  FMUL.FTZ R25, R35, R56.reuse ;  /* 0x0000003823197220 */ /* 0x081fe40000410000 */
[----:B------:R-:W0:Y:S01]  /*39570*/  SHFL.IDX PT, R35, R33, RZ, 0x1c1f ;  /* 0x001c1fff21237589 */ /* 0x000e2200000e0000 */
[----:B------:R-:W-:Y:S01]  /*39580*/  IADD3 R6, -R34, 0x1, RZ ;  /* 0x0000000122067810 */ /* 0x000fe20007ffe1ff */
[-C--:B------:R-:W-:Y:S01]  /*39590*/  FMUL.FTZ R7, R26, R56.reuse ;  /* 0x000000381a077220 */ /* 0x080fe20000410000 */
[----:B-1----:R-:W-:Y:S01]  /*395a0*/  FMUL.FTZ R13, R27, R56 ;  /* 0x000000381b0d7220 */ /* 0x002fe20000410000 */
[----:B------:R1:W0:Y:S01]  /*395b0*/  MUFU.TANH R65, R28 ;  /* 0x0000001c00417308 */ /* 0x0002220000002400 */
[----:B------:R-:W-:-:S02]  /*395c0*/  IMAD.IADD R29, R32, 0x1, -R29 ;  /* 0x00000001201d7824 */ /* 0x000fc400078e0a1d */
[-C--:B------:R-:W-:Y:S01]  /*395d0*/  FMUL.FTZ R26, R38, R56.reuse ;  /* 0x00000038261a7220 */ /* 0x080fe20000410000 */
[-C--:B------:R-:W-:Y:S01]  /*395e0*/  FMUL.FTZ R40, R40, R56.reuse ;  /* 0x0000003828287220 */ /* 0x080fe20000410000 */
[-C--:B------:R-:W-:Y:S01]  /*395f0*/  FMUL.FTZ R41, R41, R56.reuse ;  /* 0x0000003829297220 */ /* 0x080fe20000410000 */
[-C--:B------:R-:W-:Y:S01]  /*39600*/  FMUL.FTZ R42, R42, R56.reuse ;  /* 0x000000382a2a7220 */ /* 0x080fe20000410000 */
        /* <DEDUP_REMOVED lines=15> */
[----:B------:R-:W-:Y:S01]  /*39700*/  IMAD R30, R29, -0x2, R6 ;  /* 0xfffffffe1d1e7824 */ /* 0x000fe200078e0206 */
[----:B------:R-:W-:Y:S01]  /*39710*/  ISETP.GE.AND P2, PT, R8, 0x1, PT ;  /* 0x000000010800780c */ /* 0x000fe20003f46270 */
[----:B------:R-:W1:Y:S01]  /*39720*/  MUFU.TANH R21, R21 ;  /* 0x0000001500157308 */ /* 0x000e620000002400 */
[----:B------:R-:W-:Y:S01]  /*39730*/  IMAD.IADD R6, R14, 0x1, -R34 ;  /* 0x000000010e067824 */ /* 0x000fe200078e0a22 */
[----:B------:R-:W-:-:S02]  /*39740*/  LOP3.LUT R31, RZ, R62, RZ, 0x33, !PT ;  /* 0x0000003eff1f7212 */ /* 0x000fc400078e33ff */
[----:B------:R-:W-:-:S04]  /*39750*/  IADD3 R30, -R9, R30, R14 ;  /* 0x0000001e091e7210 */ /* 0x000fc80007ffe10e */
[----:B------:R-:W0:Y:S01]  /*39760*/  MUFU.TANH R7, R7 ;  /* 0x0000000700077308 */ /* 0x000e220000002400 */
[----:B------:R-:W-:-:S07]  /*39770*/  IMAD R36, R29, -0x2, R6 ;  /* 0xfffffffe1d247824 */ /* 0x000fce00078e0206 */
[----:B------:R-:W0:Y:S01]  /*39780*/  MUFU.TANH R13, R13 ;  /* 0x0000000d000d7308 */ /* 0x000e220000002400 */
[----:B------:R-:W-:-:S07]  /*39790*/  IMAD.IADD R61, R30, 0x1, R61 ;  /* 0x000000011e3d7824 */ /* 0x000fce00078e023d */
[----:B------:R-:W0:Y:S08]  /*397a0*/  MUFU.TANH R15, R15 ;  /* 0x0000000f000f7308 */ /* 0x000e300000002400 */
[----:B------:R-:W0:Y:S08]  /*397b0*/  MUFU.TANH R20, R20 ;  /* 0x0000001400147308 */ /* 0x000e300000002400 */
[----:B------:R-:W0:Y:S08]  /*397c0*/  MUFU.TANH R24, R24 ;  /* 0x0000001800187308 */ /* 0x000e300000002400 */
[----:B------:R-:W0:Y:S08]  /*397d0*/  MUFU.TANH R25, R25 ;  /* 0x0000001900197308 */ /* 0x000e300000002400 */
[----:B------:R0:W0:Y:S08]  /*397e0*/  MUFU.TANH R70, R37 ;  /* 0x0000002500467308 */ /* 0x0000300000002400 */
        /* <DEDUP_REMOVED lines=16> */
[----:B------:R-:W1:Y:S08]  /*398f0*/  MUFU.TANH R54, R54 ;  /* 0x0000003600367308 */ /* 0x000e700000002400 */
[----:B------:R1:W1:Y:S01]  /*39900*/  MUFU.TANH R32, R55 ;  /* 0x0000003700207308 */ /* 0x0002620000002400 */
[----:B------:R-:W-:Y:S01]  /*39910*/  IMAD.IADD R38, R30, 0x1, R31 ;  /* 0x000000011e267824 */ /* 0x000fe200078e021f */
[----:B0-----:R-:W-:Y:S01]  /*39920*/  VIADDMNMX R31, R35, R61, R36, PT ;  /* 0x0000003d231f7246 */ /* 0x001fe20003800124 */
[----:B------:R-:W-:-:S02]  /*39930*/  IMAD.IADD R63, R63, 0x1, -R34 ;  /* 0x000000013f3f7824 */ /* 0x000fc400078e0a22 */
[----:B------:R-:W-:Y:S01]  /*39940*/  IMAD.IADD R6, R38, 0x1, R35 ;  /* 0x0000000126067824 */ /* 0x000fe200078e0223 */
[----:B--234-:R-:W-:Y:S06]  /*39950*/  @!P2 BRA `(.L_x_2321) ;  /* 0x000000000088a947 */ /* 0x01cfec0003800000 */
[----:B------:R-:W-:Y:S01]  /*39960*/  IADD3 R35, -R9, R14, R35 ;  /* 0x0000000e09237210 */ /* 0x000fe20007ffe123 */
[----:B------:R-:W-:Y:S03]  /*39970*/  BSSY B2, `(.L_x_2322) ;  /* 0x000001c000027945 */ /* 0x000fe60003800000 */
[----:B------:R-:W-:-:S13]  /*39980*/  ISETP.GT.AND P1, PT, R35, -0x1, PT ;  /* 0xffffffff2300780c */ /* 0x000fda0003f24270 */
[----:B------:R-:W-:Y:S05]  /*39990*/  @P1 BRA `(.L_x_2323) ;  /* 0x00000000003c1947 */ /* 0x000fea0003800000 */
[----:B------:R-:W-:Y:S01]  /*399a0*/  ISETP.NE.AND P1, PT, R8, 0x1, PT ;  /* 0x000000010800780c */ /* 0x000fe20003f25270 */
[----:B------:R-:W-:Y:S01]  /*399b0*/  BSSY B3, `(.L_x_2324) ;  /* 0x000000b000037945 */ /* 0x000fe20003800000 */
[----:B------:R-:W-:-:S11]  /*399c0*/  LOP3.LUT R35, RZ, R35, RZ, 0x33, !PT ;  /* 0x00000023ff237212 */ /* 0x000fd600078e33ff */
[----:B------:R-:W-:Y:S05]  /*399d0*/  @!P1 BRA `(.L_x_2325) ;  /* 0x0000000000209947 */ /* 0x000fea0003800000 */
[C---:B------:R-:W-:Y:S02]  /*399e0*/  R2UR UR4, R4.reuse ;  /* 0x00000000040472ca */ /* 0x040fe400000e0000 */
[C---:B------:R-:W-:Y:S02]  /*399f0*/  R2UR UR5, R5.reuse ;  /* 0x00000000050572ca */ /* 0x040fe400000e0000 */
[----:B------:R-:W-:Y:S02]  /*39a00*/  R2UR UR6, R4 ;  /* 0x00000000040672ca */ /* 0x000fe400000e0000 */
[----:B------:R-:W-:-:S09]  /*39a10*/  R2UR UR7, R5 ;  /* 0x00000000050772ca */ /* 0x000fd200000e0000 */
[----:B------:R-:W2:Y:S04]  /*39a20*/  LD.E R30, desc[UR4][R10.64+0x1c] ;  /* 0x00001c040a1e7980 */ /* 0x000ea8000c101900 */
[----:B------:R-:W3:Y:S01]  /*39a30*/  LD.E R37, desc[UR6][R10.64+0x20] ;  /* 0x000020060a257980 */ /* 0x000ee2000c101900 */
[----:B--2---:R-:W-:-:S05]  /*39a40*/  IMAD.HI.U32 R30, R35, R30, RZ ;  /* 0x0000001e231e7227 */ /* 0x004fca00078e00ff */
[----:B---3--:R-:W-:-:S07]  /*39a50*/  SHF.R.U32.HI R35, RZ, R37, R30 ;  /* 0x00000025ff237219 */ /* 0x008fce000001161e */
.L_x_2325:
[----:B------:R-:W-:Y:S05]  /*39a60*/  BSYNC B3 ;  /* 0x0000000000037941 */ /* 0x000fea0003800000 */
.L_x_2324:
[----:B------:R-:W-:Y:S01]  /*39a70*/  LOP3.LUT R35, RZ, R35, RZ, 0x33, !PT ;  /* 0x00000023ff237212 */ /* 0x000fe200078e33ff */
[----:B------:R-:W-:Y:S06]  /*39a80*/  BRA `(.L_x_2326) ;  /* 0x0000000000287947 */ /* 0x000fec0003800000 */
.L_x_2323:
[----:B------:R-:W-:-:S13]  /*39a90*/  ISETP.NE.AND P1, PT, R8, 0x1, PT ;  /* 0x000000010800780c */ /* 0x000fda0003f25270 */
        /* <DEDUP_REMOVED lines=9> */
.L_x_2326:
[----:B------:R-:W-:Y:S05]  /*39b30*/  BSYNC B2 ;  /* 0x0000000000027941 */ /* 0x000fea0003800000 */
.L_x_2322:
[----:B------:R-:W-:-:S04]  /*39b40*/  IMAD R30, R8, R35, -R34 ;  /* 0x00000023081e7224 */ /* 0x000fc800078e0a22 */
[----:B------:R-:W-:-:S05]  /*39b50*/  IMAD R35, R29, -0x2, R30 ;  /* 0xfffffffe1d237824 */ /* 0x000fca00078e021e */
[----:B------:R-:W-:Y:S02]  /*39b60*/  VIMNMX R6, R6, R35, !PT ;  /* 0x0000002306067248 */ /* 0x000fe40007fe0100 */
[----:B------:R-:W-:-:S07]  /*39b70*/  VIADDMNMX R31, R35, R8, R31, PT ;  /* 0x00000008231f7246 */ /* 0x000fce000380011f */
.L_x_2321:
[----:B------:R-:W-:Y:S05]  /*39b80*/  BSYNC B1 ;  /* 0x0000000000017941 */ /* 0x000fea0003800000 */
.L_x_2320:
[C---:B------:R-:W-:Y:S01]  /*39b90*/  ISETP.GE.AND P1, PT, R63.reuse, 0x2, PT ;  /* 0x000000023f00780c */ /* 0x040fe20003f26270 */
[----:B------:R-:W0:Y:S01]  /*39ba0*/  SHFL.IDX PT, R33, R33, 0x1, 0x1c1f ;  /* 0x003c1f0021217f89 */ /* 0x000e2200000e0000 */
[C---:B------:R-:W-:Y:S01]  /*39bb0*/  ISETP.GE.AND P5, PT, R63.reuse, 0xa, PT ;  /* 0x0000000a3f00780c */ /* 0x040fe20003fa6270 */
[----:B------:R-:W-:Y:S01]  /*39bc0*/  BSSY B1, `(.L_x_2327) ;  /* 0x0000070000017945 */ /* 0x000fe20003800000 */
[----:B------:R-:W-:Y:S02]  /*39bd0*/  ISETP.GT.AND P3, PT, R6, 0x1, !P1 ;  /* 0x000000010600780c */ /* 0x000fe40004f64270 */
[----:B------:R-:W-:Y:S02]  /*39be0*/  ISETP.GE.AND P2, PT, R63, 0x9, PT ;  /* 0x000000093f00780c */ /* 0x000fe40003f46270 */
[----:B------:R-:W-:Y:S02]  /*39bf0*/  ISETP.LT.OR P3, PT, R31, 0x2, P3 ;  /* 0x000000021f00780c */ /* 0x000fe40001f61670 */
[----:B------:R-:W-:-:S02]  /*39c00*/  P2R R37, PR, RZ, 0x20 ;  /* 0x00000020ff257803 */ /* 0x000fc40000000000 */
[----:B-1----:R-:W-:Y:S02]  /*39c10*/  FSEL R55, R64, -INF , !P3 ;  /* 0xff80000040377808 */ /* 0x002fe40005800000 */
[C---:B------:R-:W-:Y:S02]  /*39c20*/  ISETP.GT.AND P3, PT, R6.reuse, 0x9, !P5 ;  /* 0x000000090600780c */ /* 0x040fe40006f64270 */
[----:B------:R-:W-:Y:S02]  /*39c30*/  ISETP.GT.AND P4, PT, R6, 0x8, !P2 ;  /* 0x000000080600780c */ /* 0x000fe40005784270 */
[----:B------:R-:W-:Y:S02]  /*39c40*/  ISETP.LT.OR P3, PT, R31, 0xa, P3 ;  /* 0x0000000a1f00780c */ /* 0x000fe40001f61670 */
[----:B------:R-:W-:Y:S02]  /*39c50*/  ISETP.GE.AND P5, PT, R63, 0x11, PT ;  /* 0x000000113f00780c */ /* 0x000fe40003fa6270 */
[----:B------:R-:W-:-:S02]  /*39c60*/  FSEL R57, R66, -INF , !P3 ;  /* 0xff80000042397808 */ /* 0x000fc40005800000 */
[----:B------:R-:W-:Y:S01]  /*39c70*/  ISETP.LT.OR P4, PT, R31, 0x9, P4 ;  /* 0x000000091f00780c */ /* 0x000fe20002781670 */
[----:B0-----:R-:W-:Y:S01]  /*39c80*/  IMAD.IADD R30, R38, 0x1, R33 ;  /* 0x00000001261e7824 */ /* 0x001fe200078e0221 */
[----:B------:R-:W-:Y:S02]  /*39c90*/  ISETP.GT.AND P3, PT, R6, 0x10, !P5 ;  /* 0x000000100600780c */ /* 0x000fe40006f64270 */
[----:B------:R-:W-:Y:S02]  /*39ca0*/  FSEL R65, R65, -INF , !P4 ;  /* 0xff80000041417808 */ /* 0x000fe40006000000 */
        /* <DEDUP_REMOVED lines=51> */
[----:B------:R-:W-:Y:S02]  /*39fe0*/  P2R R35, PR, RZ, 0x40 ;  /* 0x00000040ff237803 */ /* 0x000fe40000000000 */
[----:B------:R-:W-:-:S04]  /*39ff0*/  ISETP.GT.AND P6, PT, R6, RZ, !P6 ;  /* 0x000000ff0600720c */ /* 0x000fc800077c4270 */
[----:B------:R-:W-:-:S04]  /*3a000*/  ISETP.LT.OR P6, PT, R31, 0x1, P6 ;  /* 0x000000011f00780c */ /* 0x000fc800037c1670 */
[----:B------:R-:W-:Y:S02]  /*3a010*/  FSEL R41, R21, -INF , !P6 ;  /* 0xff80000015297808 */ /* 0x000fe40007000000 */
[----:B------:R-:W-:Y:S02]  /*3a020*/  ISETP.GE.AND P6, PT, R63, 0x3a, PT ;  /* 0x0000003a3f00780c */ /* 0x000fe40003fc6270 */
[----:B------:R-:W-:Y:S02]  /*3a030*/  VIADDMNMX R21, R33, R61, R36, PT ;  /* 0x0000003d21157246 */ /* 0x000fe40003800124 */
        /* <DEDUP_REMOVED lines=22> */
.L_x_2332:
[----:B------:R-:W-:Y:S05]  /*3a1a0*/  BSYNC B3 ;  /* 0x0000000000037941 */ /* 0x000fea0003800000 */
.L_x_2331:
[----:B------:R-:W-:Y:S01]  /*3a1b0*/  LOP3.LUT R9, RZ, R9, RZ, 0x33, !PT ;  /* 0x00000009ff097212 */ /* 0x000fe200078e33ff */
[----:B------:R-:W-:Y:S06]  /*3a1c0*/  BRA `(.L_x_2333) ;  /* 0x0000000000287947 */ /* 0x000fec0003800000 */
.L_x_2330:
        /* <DEDUP_REMOVED lines=10> */
.L_x_2333:
[----:B------:R-:W-:Y:S05]  /*3a270*/  BSYNC B2 ;  /* 0x0000000000027941 */ /* 0x000fea0003800000 */
.L_x_2329:
[----:B------:R-:W-:-:S04]  /*3a280*/  IMAD R6, R8, R9, -R34 ;  /* 0x0000000908067224 */ /* 0x000fc800078e0a22 */
[----:B------:R-:W-:-:S05]  /*3a290*/  IMAD R29, R29, -0x2, R6 ;  /* 0xfffffffe1d1d7824 */ /* 0x000fca00078e0206 */
[----:B------:R-:W-:Y:S02]  /*3a2a0*/  VIADDMNMX R21, R29, R8, R21, PT ;  /* 0x000000081d157246 */ /* 0x000fe40003800115 */
[----:B------:R-:W-:-:S07]  /*3a2b0*/  VIMNMX R30, R30, R29, !PT ;  /* 0x0000001d1e1e7248 */ /* 0x000fce0007fe0100 */
.L_x_2328:
[----:B------:R-:W-:Y:S05]  /*3a2c0*/  BSYNC B1 ;  /* 0x0000000000017941 */ /* 0x000fea0003800000 */
.L_x_2327:
[C---:B------:R-:W-:Y:S02]  /*3a2d0*/  ISETP.GT.AND P1, PT, R30.reuse, 0x1, !P1 ;  /* 0x000000011e00780c */ /* 0x040fe40004f24270 */
[----:B------:R-:W-:Y:S02]  /*3a2e0*/  ISETP.GT.AND P2, PT, R30, 0x8, !P2 ;  /* 0x000000081e00780c */ /* 0x000fe40005744270 */
[C---:B------:R-:W-:Y:S02]  /*3a2f0*/  ISETP.LT.OR P1, PT, R21.reuse, 0x2, P1 ;  /* 0x000000021500780c */ /* 0x040fe40000f21670 */
[----:B------:R-:W-:Y:S02]  /*3a300*/  ISETP.LT.OR P2, PT, R21, 0x9, P2 ;  /* 0x000000091500780c */ /* 0x000fe40001741670 */
[----:B------:R-:W-:Y:S02]  /*3a310*/  FSEL R13, R13, -INF , !P1 ;  /* 0xff8000000d0d7808 */ /* 0x000fe40004800000 */
[----:B------:R-:W-:-:S02]  /*3a320*/  ISETP.NE.AND P1, PT, R37, RZ, PT ;  /* 0x000000ff2500720c */ /* 0x000fc40003f25270 */
[----:B------:R-:W-:Y:S02]  /*3a330*/  FSEL R15, R15, -INF , !P2 ;  /* 0xff8000000f0f7808 */ /* 0x000fe40005000000 */
[----:B------:R-:W-:Y:S02]  /*3a340*/  ISETP.GT.AND P1, PT, R30, 0x9, !P1 ;  /* 0x000000091e00780c */ /* 0x000fe40004f24270 */
[----:B------:R-:W-:Y:S02]  /*3a350*/  ISETP.NE.AND P2, PT, R39, RZ, PT ;  /* 0x000000ff2700720c */ /* 0x000fe40003f45270 */
[----:B------:R-:W-:Y:S02]  /*3a360*/  ISETP.LT.OR P1, PT, R21, 0xa, P1 ;  /* 0x0000000a1500780c */ /* 0x000fe40000f21670 */
[----:B------:R-:W-:Y:S02]  /*3a370*/  ISETP.NE.AND P6, PT, R60, RZ, PT ;  /* 0x000000ff3c00720c */ /* 0x000fe40003fc5270 */
[----:B------:R-:W-:-:S02]  /*3a380*/  FSEL R20, R20, -INF , !P1 ;  /* 0xff80000014147808 */ /* 0x000fc40004800000 */
[----:B------:R-:W-:Y:S02]  /*3a390*/  ISETP.GT.AND P1, PT, R30, 0x10, !P2 ;  /* 0x000000101e00780c */ /* 0x000fe40005724270 */
        /* <DEDUP_REMOVED lines=24> */
[----:B------:R-:W-:-:S04]  /*3a520*/  ISETP.LT.OR P1, PT, R21, 0x22, P1 ;  /* 0x000000221500780c */ /* 0x000fc80000f21670 */
[----:B------:R-:W-:Y:S02]  /*3a530*/  FSEL R14, R43, -INF , !P1 ;  /* 0xff8000002b0e7808 */ /* 0x000fe40004800000 */
[----:B------:R-:W-:-:S04]  /*3a540*/  ISETP.NE.AND P1, PT, R35, RZ, PT ;  /* 0x000000ff2300720c */ /* 0x000fc80003f25270 */
[----:B------:R-:W-:-:S04]  /*3a550*/  ISETP.GT.AND P1, PT, R30, RZ, !P1 ;  /* 0x000000ff1e00720c */ /* 0x000fc80004f24270 */
[----:B------:R-:W-:-:S04]  /*3a560*/  ISETP.LT.OR P1, PT, R21, 0x1, P1 ;  /* 0x000000011500780c */ /* 0x000fc80000f21670 */
[----:B------:R-:W-:Y:S02]  /*3a570*/  FSEL R10, R7, -INF , !P1 ;  /* 0xff800000070a7808 */ /* 0x000fe40004800000 */
[----:B------:R-:W2:Y:S01]  /*3a580*/  LDL.64 R6, [R0+0x70] ;  /* 0x0000700000067983 */ /* 0x000ea20000100a00 */
[----:B------:R-:W-:Y:S02]  /*3a590*/  ISETP.NE.AND P1, PT, R62, RZ, PT ;  /* 0x000000ff3e00720c */ /* 0x000fe40003f25270 */
[----:B------:R-:W-:-:S04]  /*3a5a0*/  FMNMX.FTZ R8, R10, R13, !PT ;  /* 0x0000000d0a087209 */ /* 0x000fc80007810000 */
[----:B------:R-:W-:-:S04]  /*3a5b0*/  FMNMX.FTZ R9, R15, R8, !PT ;  /* 0x000000080f097209 */ /* 0x000fc80007810000 */
[----:B------:R-:W-:-:S04]  /*3a5c0*/  FMNMX.FTZ R9, R20, R9, !PT ;  /* 0x0000000914097209 */ /* 0x000fc80007810000 */
[----:B------:R-:W-:-:S04]  /*3a5d0*/  FMNMX.FTZ R8, R24, R9, !PT ;  /* 0x0000000918087209 */ /* 0x000fc80007810000 */
[----:B------:R-:W-:-:S04]  /*3a5e0*/  FMNMX.FTZ R9, R25, R8, !PT ;  /* 0x0000000819097209 */ /* 0x000fc80007810000 */
[----:B------:R-:W-:Y:S02]  /*3a5f0*/  FMNMX.FTZ R9, R26, R9, !PT ;  /* 0x000000091a097209 */ /* 0x000fe40007810000 */
[----:B------:R-:W-:Y:S02]  /*3a600*/  ISETP.GT.AND P1, PT, R30, 0x28, !P1 ;  /* 0x000000281e00780c */ /* 0x000fe40004f24270 */
[----:B------:R-:W-:Y:S02]  /*3a610*/  FMNMX.FTZ R8, R28, R9, !PT ;  /* 0x000000091c087209 */ /* 0x000fe40007810000 */
[----:B------:R-:W-:Y:S02]  /*3a620*/  ISETP.LT.OR P1, PT, R21, 0x29, P1 ;  /* 0x000000291500780c */ /* 0x000fe40000f21670 */
[----:B------:R-:W-:Y:S02]  /*3a630*/  FMNMX.FTZ R9, R11, R8, !PT ;  /* 0x000000080b097209 */ /* 0x000fe40007810000 */
[----:B------:R-:W-:-:S02]  /*3a640*/  ISETP.LT.OR P2, PT, R21, 0x2a, P2 ;  /* 0x0000002a1500780c */ /* 0x000fc40001741670 */
[----:B------:R-:W-:Y:S02]  /*3a650*/  FSEL R27, R27, -INF , !P1 ;  /* 0xff8000001b1b7808 */ /* 0x000fe40004800000 */
[----:B------:R-:W-:Y:S02]  /*3a660*/  FMNMX.FTZ R8, R14, R9, !PT ;  /* 0x000000090e087209 */ /* 0x000fe40007810000 */
[----:B------:R-:W-:Y:S02]  /*3a670*/  ISETP.LT.OR P3, PT, R21, 0x31, P3 ;  /* 0x000000311500780c */ /* 0x000fe40001f61670 */
[----:B------:R-:W-:Y:S02]  /*3a680*/  FSEL R29, R47, -INF , !P2 ;  /* 0xff8000002f1d7808 */ /* 0x000fe40005000000 */
[----:B------:R-:W-:Y:S02]  /*3a690*/  FMNMX.FTZ R8, R27, R8, !PT ;  /* 0x000000081b087209 */ /* 0x000fe40007810000 */
[----:B------:R-:W-:-:S02]  /*3a6a0*/  ISETP.GT.AND P5, PT, R30, 0x38, !P5 ;  /* 0x000000381e00780c */ /* 0x000fc40006fa4270 */
[----:B------:R-:W-:Y:S02]  /*3a6b0*/  ISETP.LT.OR P4, PT, R21, 0x32, P4 ;  /* 0x000000321500780c */ /* 0x000fe40002781670 */
[----:B------:R-:W-:Y:S02]  /*3a6c0*/  FSEL R31, R50, -INF , !P3 ;  /* 0xff800000321f7808 */ /* 0x000fe40005800000 */
[----:B------:R-:W-:Y:S02]  /*3a6d0*/  FMNMX.FTZ R8, R29, R8, !PT ;  /* 0x000000081d087209 */ /* 0x000fe40007810000 */
[----:B------:R-:W-:Y:S02]  /*3a6e0*/  ISETP.GT.AND P1, PT, R30, 0x39, !P6 ;  /* 0x000000391e00780c */ /* 0x000fe40007724270 */
[----:B------:R-:W-:Y:S02]  /*3a6f0*/  ISETP.LT.OR P5, PT, R21, 0x39, P5 ;  /* 0x000000391500780c */ /* 0x000fe40002fa1670 */
[----:B------:R-:W-:-:S02]  /*3a700*/  FSEL R30, R51, -INF , !P4 ;  /* 0xff800000331e7808 */ /* 0x000fc40006000000 */
[----:B------:R-:W-:Y:S02]  /*3a710*/  FMNMX.FTZ R9, R31, R8, !PT ;  /* 0x000000081f097209 */ /* 0x000fe40007810000 */
[----:B------:R-:W-:Y:S02]  /*3a720*/  ISETP.LT.OR P1, PT, R21, 0x3a, P1 ;  /* 0x0000003a1500780c */ /* 0x000fe40000f21670 */
[----:B------:R-:W-:Y:S02]  /*3a730*/  R2UR UR4, R4 ;  /* 0x00000000040472ca */ /* 0x000fe400000e0000 */
[----:B------:R-:W-:Y:S02]  /*3a740*/  R2UR UR5, R5 ;  /* 0x00000000050572ca */ /* 0x000fe400000e0000 */
[----:B------:R-:W-:Y:S02]  /*3a750*/  FSEL R21, R54, -INF , !P5 ;  /* 0xff80000036157808 */ /* 0x000fe40006800000 */
[----:B------:R-:W-:-:S02]  /*3a760*/  FMNMX.FTZ R8, R30, R9, !PT ;  /* 0x000000091e087209 */ /* 0x000fc40007810000 */
[----:B------:R-:W-:Y:S02]  /*3a770*/  R2UR UR6, R4 ;  /* 0x00000000040672ca */ /* 0x000fe400000e0000 */
[----:B------:R-:W-:Y:S02]  /*3a780*/  R2UR UR7, R5 ;  /* 0x00000000050772ca */ /* 0x000fe400000e0000 */
[----:B------:R-:W-:Y:S02]  /*3a790*/  FSEL R32, R32, -INF , !P1 ;  /* 0xff80000020207808 */ /* 0x000fe40004800000 */
[----:B------:R-:W-:-:S04]  /*3a7a0*/  FMNMX.FTZ R9, R21, R8, !PT ;  /* 0x0000000815097209 */ /* 0x000fc80007810000 */
[----:B------:R-:W-:-:S05]  /*3a7b0*/  FMNMX.FTZ R9, R32, R9, !PT ;  /* 0x0000000920097209 */ /* 0x000fca0007810000 */
[----:B--2---:R-:W-:Y:S04]  /*3a7c0*/  ST.E desc[UR4][R6.64+0x4], R9 ;  /* 0x0000040906007985 */ /* 0x004fe8000c101904 */
[----:B------:R-:W2:Y:S01]  /*3a7d0*/  LD.E R36, desc[UR6][R6.64+0x4] ;  /* 0x0000040606247980 */ /* 0x000ea2000c101900 */
        /* <DEDUP_REMOVED lines=14> */
[----:B------:R-:W-:-:S05]  /*3a8c0*/  FMNMX.FTZ R33, R53, R8, !PT ;  /* 0x0000000835217209 */ /* 0x000fca0007810000 */
[----:B------:R-:W0:Y:S01]  /*3a8d0*/  SHFL.BFLY PT, R8, R33, 0x2, 0x1f ;  /* 0x0c401f0021087f89 */ /* 0x000e2200000e0000 */
[----:B------:R-:W-:Y:S02]  /*3a8e0*/  R2UR UR8, R4 ;  /* 0x00000000040872ca */ /* 0x000fe400000e0000 */
[----:B------:R-:W-:Y:S02]  /*3a8f0*/  R2UR UR9, R5 ;  /* 0x00000000050972ca */ /* 0x000fe400000e0000 */
[----:B0-----:R-:W-:Y:S01]  /*3a900*/  FMNMX.FTZ R34, R33, R8, !PT ;  /* 0x0000000821227209 */ /* 0x001fe20007810000 */
[----:B------:R-:W-:Y:S04]  /*3a910*/  ST.E desc[UR4][R6.64], R33 ;  /* 0x0000002106007985 */ /* 0x000fe8000c101904 */
[----:B--2---:R-:W0:Y:S02]  /*3a920*/  SHFL.BFLY PT, R9, R36, 0x2, 0x1f ;  /* 0x0c401f0024097f89 */ /* 0x004e2400000e0000 */
[----:B0-----:R-:W-:-:S02]  /*3a930*/  FMNMX.FTZ R37, R36, R9, !PT ;  /* 0x0000000924257209 */ /* 0x001fc40007810000 */
[----:B------:R-:W0:Y:S04]  /*3a940*/  SHFL.BFLY PT, R9, R34, 0x1, 0x1f ;  /* 0x0c201f0022097f89 */ /* 0x000e2800000e0000 */
[----:B------:R-:W1:Y:S01]  /*3a950*/  SHFL.BFLY PT, R8, R37, 0x1, 0x1f ;  /* 0x0c201f0025087f89 */ /* 0x000e6200000e0000 */
[----:B0-----:R-:W-:Y:S02]  /*3a960*/  FMNMX.FTZ R35, R34, R9, !PT ;  /* 0x0000000922237209 */ /* 0x001fe40007810000 */
[----:B-1----:R-:W-:-:S03]  /*3a970*/  FMNMX.FTZ R39, R37, R8, !PT ;  /* 0x0000000825277209 */ /* 0x002fc60007810000 */
[----:B------:R-:W-:Y:S04]  /*3a980*/  ST.E desc[UR6][R6.64], R35 ;  /* 0x0000002306007985 */ /* 0x000fe8000c101906 */
[----:B------:R0:W-:Y:S04]  /*3a990*/  ST.E desc[UR8][R6.64+0x4], R39 ;  /* 0x0000042706007985 */ /* 0x0001e8000c101908 */
[----:B------:R-:W2:Y:S04]  /*3a9a0*/  LDL.64 R8, [R0+0x70] ;  /* 0x0000700000087983 */ /* 0x000ea80000100a00 */
[----:B--2---:R-:W2:Y:S04]  /*3a9b0*/  LD.E R37, desc[UR6][R8.64+0x20] ;  /* 0x0000200608257980 */ /* 0x004ea8000c101900 */
[----:B------:R-:W2:Y:S04]  /*3a9c0*/  LD.E R34, desc[UR4][R8.64] ;  /* 0x0000000408227980 */ /* 0x000ea8000c101900 */
[----:B------:R-:W3:Y:S01]  /*3a9d0*/  LD.E R48, desc[UR4][R8.64+0x4] ;  /* 0x0000040408307980 */ /* 0x000ee2000c101900 */
[C---:B--2---:R-:W-:Y:S01]  /*3a9e0*/  FMUL.FTZ R36, R34.reuse, R37 ;  /* 0x0000002522247220 */ /* 0x044fe20000410000 */
[----:B------:R-:W-:-:S04]  /*3a9f0*/  FSETP.NEU.FTZ.AND P1, PT, R34, -INF , PT ;  /* 0xff8000002200780b */ /* 0x000fc80003f3d000 */
[----:B------:R-:W-:-:S05]  /*3aa00*/  FSEL R36, R36, RZ, P1 ;  /* 0x000000ff24247208 */ /* 0x000fca0000800000 */
[----:B0-----:R-:W-:-:S04]  /*3aa10*/  FFMA.FTZ R7, R55, R37, -R36 ;  /* 0x0000002537077223 */ /* 0x001fc80000010824 */
[----:B------:R0:W-:Y:S01]  /*3aa20*/  MUFU.EX2 R33, R7 ;  /* 0x0000000700217308 */ /* 0x0001e20000000800 */
[-CC-:B------:R-:W-:Y:S01]  /*3aa30*/  FFMA.FTZ R6, R41, R37.reuse, -R36.reuse ;  /* 0x0000002529067223 */ /* 0x180fe20000010824 */
[-CC-:B------:R-:W-:Y:S01]  /*3aa40*/  FFMA.FTZ R42, R75, R37.reuse, -R36.reuse ;  /* 0x000000254b2a7223 */ /* 0x180fe20000010824 */
[----:B0-----:R-:W-:Y:S01]  /*3aa50*/  FFMA.FTZ R7, R71, R37, -R36 ;  /* 0x0000002547077223 */ /* 0x001fe20000010824 */
[----:B---3--:R-:W-:-:S04]  /*3aa60*/  FSETP.NEU.FTZ.AND P1, PT, R48, -INF , PT ;  /* 0xff8000003000780b */ /* 0x008fc80003f3d000 */
[----:B------:R0:W-:Y:S02]  /*3aa70*/  MUFU.EX2 R41, R7 ;  /* 0x0000000700297308 */ /* 0x0001e40000000800 */
[----:B0-----:R-:W-:Y:S01]  /*3aa80*/  FFMA.FTZ R7, R49, R37, -R36 ;  /* 0x0000002531077223 */ /* 0x001fe20000010824 */
[----:B------:R-:W-:-:S05]  /*3aa90*/  FMUL.FTZ R49, R37, R48 ;  /* 0x0000003025317220 */ /* 0x000fca0000410000 */
[----:B------:R0:W-:Y:S01]  /*3aaa0*/  MUFU.EX2 R43, R42 ;  /* 0x0000002a002b7308 */ /* 0x0001e20000000800 */
[----:B------:R-:W-:Y:S01]  /*3aab0*/  FFMA.FTZ R34, R65, R37, -R36 ;  /* 0x0000002541227223 */ /* 0x000fe20000010824 */
[----:B0-----:R-:W-:-:S06]  /*3aac0*/  FSEL R42, R49, RZ, P1 ;  /* 0x000000ff312a7208 */ /* 0x001fcc0000800000 */
[----:B------:R0:W1:Y:S01]  /*3aad0*/  MUFU.EX2 R168, R6 ;  /* 0x0000000600a87308 */ /* 0x0000620000000800 */
[-CC-:B------:R-:W-:Y:S01]  /*3aae0*/  FFMA.FTZ R10, R10, R37.reuse, -R42.reuse ;  /* 0x000000250a0a7223 */ /* 0x180fe2000001082a */
[-CC-:B------:R-:W-:Y:S01]  /*3aaf0*/  FFMA.FTZ R13, R13, R37.reuse, -R42.reuse ;  /* 0x000000250d0d7223 */ /* 0x180fe2000001082a */
[-C--:B------:R-:W-:Y:S01]  /*3ab00*/  FFMA.FTZ R15, R15, R37.reuse, -R42 ;  /* 0x000000250f0f7223 */ /* 0x080fe2000001082a */
[----:B------:R-:W-:-:S04]  /*3ab10*/  FFMA.FTZ R35, R57, R37, -R36 ;  /* 0x0000002539237223 */ /* 0x000fc80000010824 */
[----:B------:R-:W-:Y:S01]  /*3ab20*/  MUFU.EX2 R169, R10 ;  /* 0x0000000a00a97308 */ /* 0x000fe20000000800 */
[-C--:B------:R-:W-:Y:S01]  /*3ab30*/  FFMA.FTZ R20, R20, R37.reuse, -R42 ;  /* 0x0000002514147223 */ /* 0x080fe2000001082a */
[----:B------:R-:W-:-:S06]  /*3ab40*/  FFMA.FTZ R38, R67, R37, -R36 ;  /* 0x0000002543267223 */ /* 0x000fcc0000010824 */
[----:B------:R-:W2:Y:S01]  /*3ab50*/  MUFU.EX2 R48, R13 ;  /* 0x0000000d00307308 */ /* 0x000ea20000000800 */
[-C--:B------:R-:W-:Y:S01]  /*3ab60*/  FFMA.FTZ R24, R24, R37.reuse, -R42 ;  /* 0x0000002518187223 */ /* 0x080fe2000001082a */
[----:B0-----:R-:W-:-:S06]  /*3ab70*/  FFMA.FTZ R6, R69, R37, -R36 ;  /* 0x0000002545067223 */ /* 0x001fcc0000010824 */
[----:B------:R-:W0:Y:S01]  /*3ab80*/  MUFU.EX2 R34, R34 ;  /* 0x0000002200227308 */ /* 0x000e220000000800 */
[-C--:B------:R-:W-:Y:S01]  /*3ab90*/  FFMA.FTZ R39, R59, R37.reuse, -R36 ;  /* 0x000000253b277223 */ /* 0x080fe20000010824 */
[----:B------:R-:W-:-:S06]  /*3aba0*/  FFMA.FTZ R25, R25, R37, -R42 ;  /* 0x0000002519197223 */ /* 0x000fcc000001082a */
[----:B------:R-:W3:Y:S01]  /*3abb0*/  MUFU.EX2 R171, R15 ;  /* 0x0000000f00ab7308 */ /* 0x000ee20000000800 */
[----:B------:R-:W-:-:S07]  /*3abc0*/  FFMA.FTZ R26, R26, R37, -R42 ;  /* 0x000000251a1a7223 */ /* 0x000fce000001082a */
[----:B------:R-:W-:Y:S08]  /*3abd0*/  MUFU.EX2 R35, R35 ;  /* 0x0000002300237308 */ /* 0x000ff00000000800 */
[----:B------:R-:W4:Y:S08]  /*3abe0*/  MUFU.EX2 R20, R20 ;  /* 0x0000001400147308 */ /* 0x000f300000000800 */
[----:B------:R-:W-:Y:S08]  /*3abf0*/  MUFU.EX2 R38, R38 ;  /* 0x0000002600267308 */ /* 0x000ff00000000800 */
[----:B------:R5:W-:Y:S01]  /*3ac00*/  MUFU.EX2 R174, R6 ;  /* 0x0000000600ae7308 */ /* 0x000be20000000800 */
[----:B------:R-:W-:-:S07]  /*3ac10*/  FFMA.FTZ R11, R11, R37, -R42 ;  /* 0x000000250b0b7223 */ /* 0x000fce000001082a */
[----:B------:R-:W4:Y:S01]  /*3ac20*/  MUFU.EX2 R24, R24 ;  /* 0x0000001800187308 */ /* 0x000f220000000800 */
[-C--:B-----5:R-:W-:Y:S01]  /*3ac30*/  FFMA.FTZ R6, R79, R37.reuse, -R36 ;  /* 0x000000254f067223 */ /* 0x0a0fe20000010824 */
[----:B------:R-:W-:-:S06]  /*3ac40*/  FFMA.FTZ R28, R28, R37, -R42 ;  /* 0x000000251c1c7223 */ /* 0x000fcc000001082a */
[----:B------:R-:W5:Y:S01]  /*3ac50*/  MUFU.EX2 R39, R39 ;  /* 0x0000002700277308 */ /* 0x000f620000000800 */
[----:B------:R-:W-:-:S07]  /*3ac60*/  FFMA.FTZ R40, R73, R37, -R36 ;  /* 0x0000002549287223 */ /* 0x000fce0000010824 */
[----:B------:R1:W-:Y:S08]  /*3ac70*/  MUFU.EX2 R47, R7 ;  /* 0x00000007002f7308 */ /* 0x0003f00000000800 */
[----:B------:R2:W-:Y:S01]  /*3ac80*/  MUFU.EX2 R180, R6 ;  /* 0x0000000600b47308 */ /* 0x0005e20000000800 */
[----:B-1----:R-:W-:-:S07]  /*3ac90*/  FADD.FTZ R7, R168, R33 ;  /* 0x00000021a8077221 */ /* 0x002fce0000010000 */
[----:B------:R-:W1:Y:S01]  /*3aca0*/  MUFU.EX2 R25, R25 ;  /* 0x0000001900197308 */ /* 0x000e620000000800 */
[----:B--2---:R-:W-:Y:S01]  /*3acb0*/  FADD.FTZ R6, R169, R48 ;  /* 0x00000030a9067221 */ /* 0x004fe20000010000 */
[----:B0-----:R-:W-:-:S03]  /*3acc0*/  FADD.FTZ R10, R34, R7 ;  /* 0x00000007220a7221 */ /* 0x001fc60000010000 */
[----:B---3--:R-:W-:-:S03]  /*3acd0*/  FADD.FTZ R7, R171, R6 ;  /* 0x00000006ab077221 */ /* 0x008fc60000010000 */
[----:B------:R-:W0:Y:S01]  /*3ace0*/  MUFU.EX2 R26, R26 ;  /* 0x0000001a001a7308 */ /* 0x000e220000000800 */
[-CC-:B------:R-:W-:Y:S01]  /*3acf0*/  FFMA.FTZ R44, R77, R37.reuse, -R36.reuse ;  /* 0x000000254d2c7223 */ /* 0x180fe20000010824 */
[-CC-:B------:R-:W-:Y:S01]  /*3ad00*/  FFMA.FTZ R45, R45, R37.reuse, -R36.reuse ;  /* 0x000000252d2d7223 */ /* 0x180fe20000010824 */
[-CC-:B------:R-:W-:Y:S01]  /*3ad10*/  FFMA.FTZ R46, R81, R37.reuse, -R36.reuse ;  /* 0x00000025512e7223 */ /* 0x180fe20000010824 */
[----:B----4-:R-:W-:Y:S01]  /*3ad20*/  FADD.FTZ R7, R20, R7 ;  /* 0x0000000714077221 */ /* 0x010fe20000010000 */
[----:B------:R-:W-:-:S03]  /*3ad30*/  FFMA.FTZ R36, R53, R37, -R36 ;  /* 0x0000002535247223 */ /* 0x000fc60000010824 */
[----:B------:R2:W-:Y:S01]  /*3ad40*/  MUFU.EX2 R177, R11 ;  /* 0x0000000b00b17308 */ /* 0x0005e20000000800 */
[-CC-:B------:R-:W-:Y:S01]  /*3ad50*/  FFMA.FTZ R14, R14, R37.reuse, -R42.reuse ;  /* 0x000000250e0e7223 */ /* 0x180fe2000001082a */
[----:B------:R-:W-:-:S06]  /*3ad60*/  FFMA.FTZ R27, R27, R37, -R42 ;  /* 0x000000251b1b7223 */ /* 0x000fcc000001082a */
[----:B------:R-:W3:Y:S01]  /*3ad70*/  MUFU.EX2 R175, R28 ;  /* 0x0000001c00af7308 */ /* 0x000ee20000000800 */
[----:B--2---:R-:W-:Y:S01]  /*3ad80*/  FADD.FTZ R11, R35, R10 ;  /* 0x0000000a230b7221 */ /* 0x004fe20000010000 */
[----:B------:R-:W-:-:S03]  /*3ad90*/  FADD.FTZ R10, R24, R7 ;  /* 0x00000007180a7221 */ /* 0x000fc60000010000 */
[----:B------:R-:W-:-:S03]  /*3ada0*/  FADD.FTZ R6, R38, R11 ;  /* 0x0000000b26067221 */ /* 0x000fc60000010000 */
[----:B------:R-:W2:Y:S01]  /*3adb0*/  MUFU.EX2 R40, R40 ;  /* 0x0000002800287308 */ /* 0x000ea20000000800 */
[----:B-----5:R-:W-:Y:S01]  /*3adc0*/  FADD.FTZ R7, R39, R6 ;  /* 0x0000000627077221 */ /* 0x020fe20000010000 */
[----:B-1----:R-:W-:Y:S01]  /*3add0*/  FADD.FTZ R11, R25, R10 ;  /* 0x0000000a190b7221 */ /* 0x002fe20000010000 */
[----:B------:R-:W-:-:S05]  /*3ade0*/  FFMA.FTZ R29, R29, R37, -R42 ;  /* 0x000000251d1d7223 */ /* 0x000fca000001082a */
[----:B------:R-:W-:Y:S01]  /*3adf0*/  MUFU.EX2 R49, R36 ;  /* 0x0000002400317308 */ /* 0x000fe20000000800 */
[----:B------:R-:W-:Y:S01]  /*3ae00*/  FADD.FTZ R6, R174, R7 ;  /* 0x00000007ae067221 */ /* 0x000fe20000010000 */
[----:B0-----:R-:W-:-:S06]  /*3ae10*/  FADD.FTZ R10, R26, R11 ;  /* 0x0000000b1a0a7221 */ /* 0x001fcc0000010000 */
[----:B------:R-:W0:Y:S01]  /*3ae20*/  MUFU.EX2 R36, R14 ;  /* 0x0000000e00247308 */ /* 0x000e220000000800 */
[----:B------:R-:W-:Y:S01]  /*3ae30*/  FFMA.FTZ R31, R31, R37, -R42 ;  /* 0x000000251f1f7223 */ /* 0x000fe2000001082a */
[----:B------:R-:W-:Y:S01]  /*3ae40*/  FADD.FTZ R7, R41, R6 ;  /* 0x0000000629077221 */ /* 0x000fe20000010000 */
[----:B---3--:R-:W-:-:S05]  /*3ae50*/  FADD.FTZ R10, R175, R10 ;  /* 0x0000000aaf0a7221 */ /* 0x008fca0000010000 */
[----:B------:R-:W1:Y:S01]  /*3ae60*/  MUFU.EX2 R44, R44 ;  /* 0x0000002c002c7308 */ /* 0x000e620000000800 */
[----:B------:R-:W-:-:S07]  /*3ae70*/  FFMA.FTZ R30, R30, R37, -R42 ;  /* 0x000000251e1e7223 */ /* 0x000fce000001082a */
[----:B------:R-:W3:Y:S01]  /*3ae80*/  MUFU.EX2 R27, R27 ;  /* 0x0000001b001b7308 */ /* 0x000ee20000000800 */
[----:B--2---:R-:W-:Y:S01]  /*3ae90*/  FADD.FTZ R6, R40, R7 ;  /* 0x0000000728067221 */ /* 0x004fe20000010000 */
[----:B------:R-:W-:-:S06]  /*3aea0*/  FADD.FTZ R7, R177, R10 ;  /* 0x0000000ab1077221 */ /* 0x000fcc0000010000 */
[----:B------:R-:W2:Y:S01]  /*3aeb0*/  MUFU.EX2 R45, R45 ;  /* 0x0000002d002d7308 */ /* 0x000ea20000000800 */
[----:B------:R-:W-:-:S07]  /*3aec0*/  FFMA.FTZ R21, R21, R37, -R42 ;  /* 0x0000002515157223 */ /* 0x000fce000001082a */
[----:B------:R-:W4:Y:S01]  /*3aed0*/  MUFU.EX2 R28, R29 ;  /* 0x0000001d001c7308 */ /* 0x000f220000000800 */
[----:B------:R-:W-:Y:S01]  /*3aee0*/  FADD.FTZ R11, R43, R6 ;  /* 0x000000062b0b7221 */ /* 0x000fe20000010000 */
[----:B0-----:R-:W-:-:S06]  /*3aef0*/  FADD.FTZ R6, R36, R7 ;  /* 0x0000000724067221 */ /* 0x001fcc0000010000 */
[----:B------:R-:W0:Y:S01]  /*3af00*/  MUFU.EX2 R31, R31 ;  /* 0x0000001f001f7308 */ /* 0x000e220000000800 */
[----:B------:R-:W-:Y:S01]  /*3af10*/  FFMA.FTZ R32, R32, R37, -R42 ;  /* 0x0000002520207223 */ /* 0x000fe2000001082a */
[----:B-1----:R-:W-:Y:S01]  /*3af20*/  FADD.FTZ R10, R44, R11 ;  /* 0x0000000b2c0a7221 */ /* 0x002fe20000010000 */
[----:B---3--:R-:W-:-:S05]  /*3af30*/  FADD.FTZ R7, R27, R6 ;  /* 0x000000061b077221 */ /* 0x008fca0000010000 */
[----:B------:R-:W1:Y:S01]  /*3af40*/  MUFU.EX2 R30, R30 ;  /* 0x0000001e001e7308 */ /* 0x000e620000000800 */
[----:B--2---:R-:W-:Y:S01]  /*3af50*/  FADD.FTZ R11, R45, R10 ;  /* 0x0000000a2d0b7221 */ /* 0x004fe20000010000 */
[----:B----4-:R-:W-:-:S06]  /*3af60*/  FADD.FTZ R6, R28, R7 ;  /* 0x000000071c067221 */ /* 0x010fcc0000010000 */
[----:B------:R-:W2:Y:S08]  /*3af70*/  MUFU.EX2 R46, R46 ;  /* 0x0000002e002e7308 */ /* 0x000eb00000000800 */
[----:B------:R-:W3:Y:S01]  /*3af80*/  MUFU.EX2 R21, R21 ;  /* 0x0000001500157308 */ /* 0x000ee20000000800 */
[----:B------:R-:W-:Y:S01]  /*3af90*/  FADD.FTZ R10, R180, R11 ;  /* 0x0000000bb40a7221 */ /* 0x000fe20000010000 */
[----:B0-----:R-:W-:-:S06]  /*3afa0*/  FADD.FTZ R7, R31, R6 ;  /* 0x000000061f077221 */ /* 0x001fcc0000010000 */
[----:B------:R-:W0:Y:S01]  /*3afb0*/  MUFU.EX2 R32, R32 ;  /* 0x0000002000207308 */ /* 0x000e220000000800 */
[----:B------:R-:W-:Y:S01]  /*3afc0*/  FADD.FTZ R11, R47, R10 ;  /* 0x0000000a2f0b7221 */ /* 0x000fe20000010000 */
[----:B-1----:R-:W-:-:S03]  /*3afd0*/  FADD.FTZ R6, R30, R7 ;  /* 0x000000071e067221 */ /* 0x002fc60000010000 */
[----:B--2---:R-:W-:Y:S01]  /*3afe0*/  FADD.FTZ R10, R46, R11 ;  /* 0x0000000b2e0a7221 */ /* 0x004fe20000010000 */
[----:B---3--:R-:W-:-:S03]  /*3aff0*/  FADD.FTZ R7, R21, R6 ;  /* 0x0000000615077221 */ /* 0x008fc60000010000 */
[----:B------:R-:W-:Y:S01]  /*3b000*/  FADD.FTZ R13, R49, R10 ;  /* 0x0000000a310d7221 */ /* 0x000fe20000010000 */
[----:B0-----:R-:W-:-:S04]  /*3b010*/  FADD.FTZ R29, R32, R7 ;  /* 0x00000007201d7221 */ /* 0x001fc80000010000 */
[----:B------:R-:W-:Y:S04]  /*3b020*/  ST.E desc[UR4][R8.64+0x10], R13 ;  /* 0x0000100d08007985 */ /* 0x000fe8000c101904 */
[----:B------:R0:W-:Y:S04]  /*3b030*/  ST.E desc[UR6][R8.64+0x14], R29 ;  /* 0x0000141d08007985 */ /* 0x0001e8000c101906 */
[----:B------:R-:W2:Y:S01]  /*3b040*/  LDL.64 R10, [R0+0x80] ;  /* 0x00008000000a7983 */ /* 0x000ea20000100a00 */
[----:B------:R-:W-:Y:S06]  /*3b050*/  BAR.SYNC.DEFER_BLOCKING 0xf, 0x100 ;  /* 0x03c4000000007b1d */ /* 0x000fec0000010000 */
[----:B------:R-:W3:Y:S01]  /*3b060*/  LDL.64 R6, [R0+0x88] ;  /* 0x0000880000067983 */ /* 0x000ee20000100a00 */
[----:B------:R-:W-:-:S02]  /*3b070*/  F2FP.BF16.F32.PACK_AB R168, R33, R168 ;  /* 0x000000a821a8723e */ /* 0x000fc400000010ff */
[----:B------:R-:W-:Y:S01]  /*3b080*/  F2FP.BF16.F32.PACK_AB R170, R35, R34 ;  /* 0x0000002223aa723e */ /* 0x000fe200000010ff */
[----:B0-----:R-:W4:Y:S04]  /*3b090*/  LDL.64 R8, [R0+0x90] ;  /* 0x0000900000087983 */ /* 0x001f280000100a00 */
[----:B--2---:R-:W2:Y:S04]  /*3b0a0*/  LD.E.64 R10, desc[UR4][R10.64+0x10] ;  /* 0x000010040a0a7980 */ /* 0x004ea8000c101b00 */
[----:B--2---:R-:W2:Y:S04]  /*3b0b0*/  LD.E.64 R14, desc[UR6][R10.64+0x8] ;  /* 0x000008060a0e7980 */ /* 0x004ea8000c101b00 */
[----:B------:R-:W5:Y:S01]  /*3b0c0*/  LD.E.64 R50, desc[UR4][R10.64] ;  /* 0x000000040a327980 */ /* 0x000f62000c101b00 */
[----:B------:R-:W-:-:S02]  /*3b0d0*/  F2FP.BF16.F32.PACK_AB R169, R48, R169 ;  /* 0x000000a930a9723e */ /* 0x000fc400000010ff */
[----:B------:R-:W-:Y:S02]  /*3b0e0*/  F2FP.BF16.F32.PACK_AB R171, R20, R171 ;  /* 0x000000ab14ab723e */ /* 0x000fe400000010ff */
[----:B------:R-:W-:Y:S02]  /*3b0f0*/  F2FP.BF16.F32.PACK_AB R172, R39, R38 ;  /* 0x0000002627ac723e */ /* 0x000fe400000010ff */
[----:B------:R-:W-:Y:S02]  /*3b100*/  F2FP.BF16.F32.PACK_AB R174, R41, R174 ;  /* 0x000000ae29ae723e */ /* 0x000fe400000010ff */
[----:B------:R-:W-:Y:S01]  /*3b110*/  F2FP.BF16.F32.PACK_AB R173, R25, R24 ;  /* 0x0000001819ad723e */ /* 0x000fe200000010ff */
[----:B------:R-:W3:Y:S01]  /*3b120*/  LDL.64 R10, [R0] ;  /* 0x00000000000a7983 */ /* 0x000ee20000100a00 */
        /* <DEDUP_REMOVED lines=9> */
[----:B--2---:R-:W-:-:S05]  /*3b1c0*/  MOV R14, R14 ;  /* 0x0000000e000e7202 */ /* 0x004fca0000000f00 */
[--C-:B-----5:R-:W-:Y:S02]  /*3b1d0*/  IMAD R50, R50, 0x2, R14.reuse ;  /* 0x0000000232327824 */ /* 0x120fe400078e020e */
[C---:B------:R-:W-:Y:S02]  /*3b1e0*/  IMAD R13, R51.reuse, 0x2, R14 ;  /* 0x00000002330d7824 */ /* 0x040fe400078e020e */
[----:B------:R-:W-:Y:S01]  /*3b1f0*/  IMAD R51, R51, 0x2, R50 ;  /* 0x0000000233337824 */ /* 0x000fe200078e0232 */
[----:B------:R-:W-:Y:S04]  /*3b200*/  STSM.16.M88.4 [R14], R168 ;  /* 0x000000a80e007844 */ /* 0x000fe80000000200 */
[----:B------:R-:W-:Y:S04]  /*3b210*/  STSM.16.M88.4 [R50], R172 ;  /* 0x000000ac32007844 */ /* 0x000fe80000000200 */
[----:B------:R0:W-:Y:S04]  /*3b220*/  STSM.16.M88.4 [R13], R176 ;  /* 0x000000b00d007844 */ /* 0x0001e80000000200 */
[----:B------:R1:W-:Y:S01]  /*3b230*/  STSM.16.M88.4 [R51], R180 ;  /* 0x000000b433007844 */ /* 0x0003e20000000200 */
[----:B------:R-:W-:-:S02]  /*3b240*/  R2UR UR28, R4 ;  /* 0x00000000041c72ca */ /* 0x000fc400000e0000 */
[----:B------:R-:W-:Y:S01]  /*3b250*/  R2UR UR29, R5 ;  /* 0x00000000051d72ca */ /* 0x000fe200000e0000 */
[----:B---3--:R-:W2:Y:S04]  /*3b260*/  LD.E R11, desc[UR6][R10.64] ;  /* 0x000000060a0b7980 */ /* 0x008ea8000c101900 */
[----:B----4-:R-:W2:Y:S04]  /*3b270*/  LD.E.64 R8, desc[UR4][R8.64] ;  /* 0x0000000408087980 */ /* 0x010ea8000c101b00 */
[----:B0-----:R-:W3:Y:S04]  /*3b280*/  LD.E R13, desc[UR4][R6.64+0x14] ;  /* 0x00001404060d7980 */ /* 0x001ee8000c101900 */
[----:B------:R-:W4:Y:S04]  /*3b290*/  LD.E R15, desc[UR4][R6.64] ;  /* 0x00000004060f7980 */ /* 0x000f28000c101900 */
[----:B------:R-:W5:Y:S04]  /*3b2a0*/  LD.E R21, desc[UR6][R6.64+0x4] ;  /* 0x0000040606157980 */ /* 0x000f68000c101900 */
[----:B------:R-:W2:Y:S01]  /*3b2b0*/  LD.E R25, desc[UR8][R6.64+0x8] ;  /* 0x0000080806197980 */ /* 0x000ea2000c101900 */
[----:B------:R-:W-:-:S02]  /*3b2c0*/  R2UR UR10, R4 ;  /* 0x00000000040a72ca */ /* 0x000fc400000e0000 */
[C---:B------:R-:W-:Y:S01]  /*3b2d0*/  R2UR UR11, R5.reuse ;  /* 0x00000000050b72ca */ /* 0x040fe200000e0000 */
[----:B------:R-:W2:Y:S01]  /*3b2e0*/  LD.E R31, desc[UR6][R6.64+0x18] ;  /* 0x00001806061f7980 */ /* 0x000ea2000c101900 */
[C---:B------:R-:W-:Y:S02]  /*3b2f0*/  R2UR UR12, R4.reuse ;  /* 0x00000000040c72ca */ /* 0x040fe400000e0000 */
[C---:B------:R-:W-:Y:S01]  /*3b300*/  R2UR UR13, R5.reuse ;  /* 0x00000000050d72ca */ /* 0x040fe200000e0000 */
[----:B------:R-:W2:Y:S01]  /*3b310*/  LD.E R33, desc[UR8][R6.64+0x1c] ;  /* 0x00001c0806217980 */ /* 0x000ea2000c101900 */
[C---:B------:R-:W-:Y:S02]  /*3b320*/  R2UR UR14, R4.reuse ;  /* 0x00000000040e72ca */ /* 0x040fe400000e0000 */
[----:B------:R-:W-:Y:S01]  /*3b330*/  R2UR UR15, R5 ;  /* 0x00000000050f72ca */ /* 0x000fe200000e0000 */
        /* <DEDUP_REMOVED lines=16> */
[----:B------:R-:W-:Y:S02]  /*3b440*/  R2UR UR26, R4 ;  /* 0x00000000041a72ca */ /* 0x000fe400000e0000 */
[----:B------:R-:W-:Y:S01]  /*3b450*/  R2UR UR27, R5 ;  /* 0x00000000051b72ca */ /* 0x000fe200000e0000 */
[----:B------:R-:W2:Y:S04]  /*3b460*/  LD.E R41, desc[UR16][R6.64+0x2c] ;  /* 0x00002c1006297980 */ /* 0x000ea8000c101900 */
[----:B------:R-:W2:Y:S04]  /*3b470*/  LD.E R43, desc[UR18][R6.64+0x30] ;  /* 0x00003012062b7980 */ /* 0x000ea8000c101900 */
[----:B------:R-:W2:Y:S04]  /*3b480*/  LD.E R45, desc[UR20][R6.64+0x34] ;  /* 0x00003414062d7980 */ /* 0x000ea8000c101900 */
[----:B------:R-:W2:Y:S04]  /*3b490*/  LD.E R47, desc[UR22][R6.64+0x38] ;  /* 0x00003816062f7980 */ /* 0x000ea8000c101900 */
[----:B------:R-:W2:Y:S04]  /*3b4a0*/  LD.E R49, desc[UR24][R6.64+0x3c] ;  /* 0x00003c1806317980 */ /* 0x000ea8000c101900 */
[----:B-1----:R-:W2:Y:S04]  /*3b4b0*/  LD.E R51, desc[UR26][R6.64+0x40] ;  /* 0x0000401a06337980 */ /* 0x002ea8000c101900 */
        /* <DEDUP_REMOVED lines=25> */
[----:B---3--:R0:W-:Y:S04]  /*3b650*/  ST.E desc[UR4][R6.64+0x14], R13 ;  /* 0x0000140d06007985 */ /* 0x0081e8000c101904 */
[----:B0-----:R-:W3:Y:S04]  /*3b660*/  LD.E R13, desc[UR28][R6.64+0xac] ;  /* 0x0000ac1c060d7980 */ /* 0x001ee8000c101900 */
[----:B----4-:R0:W-:Y:S04]  /*3b670*/  ST.E desc[UR8][R6.64], R15 ;  /* 0x0000000f06007985 */ /* 0x0101e8000c101908 */
[----:B-----5:R1:W-:Y:S04]  /*3b680*/  ST.E desc[UR10][R6.64+0x4], R21 ;  /* 0x0000041506007985 */ /* 0x0203e8000c10190a */
[----:B--2---:R2:W-:Y:S04]  /*3b690*/  ST.E desc[UR12][R6.64+0x8], R25 ;  /* 0x0000081906007985 */ /* 0x0045e8000c10190c */
[----:B0-----:R-:W4:Y:S04]  /*3b6a0*/  LD.E R15, desc[UR6][R6.64+0xb0] ;  /* 0x0000b006060f7980 */ /* 0x001f28000c101900 */
[----:B-1----:R-:W5:Y:S04]  /*3b6b0*/  LD.E R21, desc[UR6][R6.64+0xb4] ;  /* 0x0000b40606157980 */ /* 0x002f68000c101900 */
[----:B--2---:R-:W2:Y:S04]  /*3b6c0*/  LD.E R25, desc[UR6][R6.64+0xb8] ;  /* 0x0000b80606197980 */ /* 0x004ea8000c101900 */
        /* <DEDUP_REMOVED lines=105> */
[----:B----4-:R0:W-:Y:S04]  /*3bd60*/  ST.E desc[UR4][R6.64+0x130], R15 ;  /* 0x0001300f06007985 */ /* 0x0101e8000c101904 */
[----:B-----5:R1:W-:Y:S04]  /*3bd70*/  ST.E desc[UR4][R6.64+0x134], R21 ;  /* 0x0001341506007985 */ /* 0x0203e8000c101904 */
[----:B--2---:R2:W-:Y:S04]  /*3bd80*/  ST.E desc[UR4][R6.64+0x138], R25 ;  /* 0x0001381906007985 */ /* 0x0045e8000c101904 */
[----:B---3--:R3:W-:Y:S04]  /*3bd90*/  ST.E desc[UR4][R6.64+0x13c], R13 ;  /* 0x00013c0d06007985 */ /* 0x0087e8000c101904 */
[----:B0-----:R-:W4:Y:S04]  /*3bda0*/  LD.E R15, desc[UR6][R6.64+0x140] ;  /* 0x00014006060f7980 */ /* 0x001f28000c101900 */
[----:B----4-:R0:W-:Y:S04]  /*3bdb0*/  ST.E desc[UR4][R6.64+0x140], R15 ;  /* 0x0001400f06007985 */ /* 0x0101e8000c101904 */
[----:B-1----:R-:W4:Y:S04]  /*3bdc0*/  LD.E R21, desc[UR6][R6.64+0x144] ;  /* 0x0001440606157980 */ /* 0x002f28000c101900 */
[----:B----4-:R1:W-:Y:S04]  /*3bdd0*/  ST.E desc[UR4][R6.64+0x144], R21 ;  /* 0x0001441506007985 */ /* 0x0103e8000c101904 */
[----:B--2---:R-:W2:Y:S04]  /*3bde0*/  LD.E R25, desc[UR6][R6.64+0x148] ;  /* 0x0001480606197980 */ /* 0x004ea8000c101900 */
[----:B--2---:R2:W-:Y:S04]  /*3bdf0*/  ST.E desc[UR4][R6.64+0x148], R25 ;  /* 0x0001481906007985 */ /* 0x0045e8000c101904 */
[----:B---3--:R-:W3:Y:S04]  /*3be00*/  LD.E R13, desc[UR6][R6.64+0x14c] ;  /* 0x00014c06060d7980 */ /* 0x008ee8000c101900 */
        /* <DEDUP_REMOVED lines=78> */
[----:B--2---:R-:W-:Y:S04]  /*3c2f0*/  ST.E desc[UR4][R6.64+0x1e8], R25 ;  /* 0x0001e81906007985 */ /* 0x004fe8000c101904 */
[----:B---3--:R-:W2:Y:S04]  /*3c300*/  LD.E R13, desc[UR6][R6.64+0x1ec] ;  /* 0x0001ec06060d7980 */ /* 0x008ea8000c101900 */
[----:B--2---:R2:W-:Y:S04]  /*3c310*/  ST.E desc[UR4][R6.64+0x1ec], R13 ;  /* 0x0001ec0d06007985 */ /* 0x0045e8000c101904 */
[----:B0-----:R-:W3:Y:S04]  /*3c320*/  LD.E R15, desc[UR6][R6.64+0x1f0] ;  /* 0x0001f006060f7980 */ /* 0x001ee8000c101900 */
[----:B---3--:R-:W-:Y:S04]  /*3c330*/  ST.E desc[UR4][R6.64+0x1f0], R15 ;  /* 0x0001f00f06007985 */ /* 0x008fe8000c101904 */
[----:B-1----:R-:W3:Y:S04]  /*3c340*/  LD.E R21, desc[UR6][R6.64+0x1f4] ;  /* 0x0001f40606157980 */ /* 0x002ee8000c101900 */
[----:B---3--:R-:W-:Y:S04]  /*3c350*/  ST.E desc[UR4][R6.64+0x1f4], R21 ;  /* 0x0001f41506007985 */ /* 0x008fe8000c101904 */
[----:B------:R-:W3:Y:S01]  /*3c360*/  LD.E R155, desc[UR6][R6.64+0x1f8] ;  /* 0x0001f806069b7980 */ /* 0x000ee2000c101900 */
[----:B------:R-:W-:-:S03]  /*3c370*/  IMAD R8, R11, 0x1000, R8 ;  /* 0x000010000b087824 */ /* 0x000fc600078e0208 */
[----:B---3--:R-:W-:Y:S04]  /*3c380*/  ST.E desc[UR4][R6.64+0x1f8], R155 ;  /* 0x0001f89b06007985 */ /* 0x008fe8000c101904 */
[----:B--2---:R-:W2:Y:S01]  /*3c390*/  LD.E R13, desc[UR6][R6.64+0x1fc] ;  /* 0x0001fc06060d7980 */ /* 0x004ea2000c101900 */
[----:B------:R-:W-:Y:S02]  /*3c3a0*/  R2UR UR6, R8 ;  /* 0x00000000080672ca */ /* 0x000fe400000e0000 */
[----:B------:R-:W-:Y:S02]  /*3c3b0*/  R2UR UR7, R9 ;  /* 0x00000000090772ca */ /* 0x000fe400000e0000 */
[----:B------:R-:W-:Y:S02]  /*3c3c0*/  R2UR UR34, R4 ;  /* 0x00000000042272ca */ /* 0x000fe400000e0000 */
[----:B------:R-:W-:-:S02]  /*3c3d0*/  R2UR UR35, R5 ;  /* 0x00000000052372ca */ /* 0x000fc400000e0000 */
        /* <DEDUP_REMOVED lines=36> */
[----:B------:R-:W-:Y:S02]  /*3c620*/  R2UR UR32, R4 ;  /* 0x00000000042072ca */ /* 0x000fe400000e0000 */
[----:B------:R-:W-:Y:S01]  /*3c630*/  R2UR UR33, R5 ;  /* 0x00000000052172ca */ /* 0x000fe200000e0000 */
[----:B--2---:R-:W-:Y:S01]  /*3c640*/  ST.E desc[UR4][R6.64+0x1fc], R13 ;  /* 0x0001fc0d06007985 */ /* 0x004fe2000c101904 */
[----:B------:R-:W-:-:S06]  /*3c650*/  WARPGROUP.ARRIVE ;  /* 0x00000000000079c5 */ /* 0x000fcc0000000000 */
[----:B------:R-:W-:Y:S01]  /*3c660*/  HGMMA.64x256x16.F32.BF16 R24, R168, gdesc[UR4].tnspB, RZ, !UPT, gsb0 ;  /* 0x43e00004a8187df0 */ /* 0x000fe2000c0018ff */
[----:B------:R-:W-:Y:S02]  /*3c670*/  R2UR UR4, R4 ;  /* 0x00000000040472ca */ /* 0x000fe400000e0000 */
[----:B------:R-:W-:Y:S01]  /*3c680*/  R2UR UR5, R5 ;  /* 0x00000000050572ca */ /* 0x000fe200000e0000 */
[----:B------:R-:W-:Y:S02]  /*3c690*/  VIADD R10, R8, 0x80 ;  /* 0x00000080080a7836 */ /* 0x000fe40000000000 */
[----:B------:R-:W-:-:S03]  /*3c6a0*/  IMAD.MOV.U32 R11, RZ, RZ, R9 ;  /* 0x000000ffff0b7224 */ /* 0x000fc600078e0009 */
[----:B------:R-:W-:Y:S02]  /*3c6b0*/  R2UR UR6, R10 ;  /* 0x000000000a0672ca */ /* 0x000fe400000e0000 */
[----:B------:R-:W-:Y:S01]  /*3c6c0*/  R2UR UR7, R11 ;  /* 0x000000000b0772ca */ /* 0x000fe200000e0000 */
[----:B------:R-:W-:Y:S02]  /*3c6d0*/  WARPGROUP.DEPBAR.LE gsb0, 0x0 ;  /* 0x00008000000079c5 */ /* 0x000fe40000010000 */
[----:B------:R-:W-:Y:S04]  /*3c6e0*/  ST.E desc[UR34][R6.64], R24 ;  /* 0x0000001806007985 */ /* 0x000fe8000c101922 */
[----:B------:R-:W-:Y:S04]  /*3c6f0*/  ST.E desc[UR50][R6.64+0x4], R25 ;  /* 0x0000041906007985 */ /* 0x000fe8000c101932 */
[----:B------:R-:W-:Y:S04]  /*3c700*/  ST.E desc[UR60][R6.64+0x8], R26 ;  /* 0x0000081a06007985 */ /* 0x000fe8000c10193c */
[----:B------:R-:W-:Y:S04]  /*3c710*/  ST.E desc[UR58][R6.64+0xc], R27 ;  /* 0x00000c1b06007985 */ /* 0x000fe8000c10193a */
[----:B------:R-:W-:Y:S01]  /*3c720*/  ST.E desc[UR56][R6.64+0x10], R28 ;  /* 0x0000101c06007985 */ /* 0x000fe2000c101938 */
[----:B------:R-:W-:-:S03]  /*3c730*/  R2UR UR34, R4 ;  /* 0x00000000042272ca */ /* 0x000fc600000e0000 */
[----:B------:R-:W-:Y:S01]  /*3c740*/  ST.E desc[UR54][R6.64+0x14], R29 ;  /* 0x0000141d06007985 */ /* 0x000fe2000c101936 */
[----:B------:R-:W-:-:S03]  /*3c750*/  R2UR UR35, R5 ;  /* 0x00000000052372ca */ /* 0x000fc600000e0000 */
[----:B------:R-:W-:Y:S01]  /*3c760*/  ST.E desc[UR52][R6.64+0x18], R30 ;  /* 0x0000181e06007985 */ /* 0x000fe2000c101934 */
[----:B------:R-:W-:-:S03]  /*3c770*/  R2UR UR50, R4 ;  /* 0x00000000043272ca */ /* 0x000fc600000e0000 */
[----:B------:R-:W-:Y:S01]  /*3c780*/  ST.E desc[UR4][R6.64+0x1c], R31 ;  /* 0x00001c1f06007985 */ /* 0x000fe2000c101904 */
[----:B------:R-:W-:-:S03]  /*3c790*/  R2UR UR51, R5 ;  /* 0x00000000053372ca */ /* 0x000fc600000e0000 */
[----:B------:R-:W-:Y:S01]  /*3c7a0*/  ST.E desc[UR8][R6.64+0x20], R32 ;  /* 0x0000202006007985 */ /* 0x000fe2000c101908 */
[C---:B------:R-:W-:Y:S02]  /*3c7b0*/  R2UR UR60, R4.reuse ;  /* 0x00000000043c72ca */ /* 0x040fe400000e0000 */
[C---:B------:R-:W-:Y:S01]  /*3c7c0*/  R2UR UR61, R5.reuse ;  /* 0x00000000053d72ca */ /* 0x040fe200000e0000 */
[----:B------:R-:W-:Y:S01]  /*3c7d0*/  ST.E desc[UR10][R6.64+0x24], R33 ;  /* 0x0000242106007985 */ /* 0x000fe2000c10190a */
[C---:B------:R-:W-:Y:S02]  /*3c7e0*/  R2UR UR58, R4.reuse ;  /* 0x00000000043a72ca */ /* 0x040fe400000e0000 */
[C---:B------:R-:W-:Y:S01]  /*3c7f0*/  R2UR UR59, R5.reuse ;  /* 0x00000000053b72ca */ /* 0x040fe200000e0000 */
[----:B------:R-:W-:Y:S01]  /*3c800*/  ST.E desc[UR12][R6.64+0x28], R34 ;  /* 0x0000282206007985 */ /* 0x000fe2000c10190c */
[C---:B------:R-:W-:Y:S02]  /*3c810*/  R2UR UR56, R4.reuse ;  /* 0x00000000043872ca */ /* 0x040fe400000e0000 */
[----:B------:R-:W-:Y:S01]  /*3c820*/  R2UR UR57, R5 ;  /* 0x00000000053972ca */ /* 0x000fe200000e0000 */
[----:B------:R-:W-:Y:S01]  /*3c830*/  ST.E desc[UR14][R6.64+0x2c], R35 ;  /* 0x00002c2306007985 */ /* 0x000fe2000c10190e */
[----:B------:R-:W-:-:S02]  /*3c840*/  R2UR UR54, R4 ;  /* 0x00000000043672ca */ /* 0x000fc400000e0000 */
        /* <DEDUP_REMOVED lines=302> */
[----:B------:R-:W-:Y:S02]  /*3db30*/  R2UR UR50, R4 ;  /* 0x00000000043272ca */ /* 0x000fe400000e0000 */
[----:B------:R-:W-:Y:S01]  /*3db40*/  R2UR UR51, R5 ;  /* 0x00000000053372ca */ /* 0x000fe200000e0000 */
        /* <DEDUP_REMOVED lines=58> */
[----:B------:R-:W-:Y:S01]  /*3def0*/  R2UR UR33, R5 ;  /* 0x00000000052172ca */ /* 0x000fe200000e0000 */
[----:B------:R-:W-:-:S02]  /*3df00*/  VIADD R10, R8, 0x100 ;  /* 0x00000100080a7836 */ /* 0x000fc40000000000 */
        /* <DEDUP_REMOVED lines=390> */
[----:B------:R-:W-:Y:S01]  /*3f770*/  VIADD R8, R8, 0x180 ;  /* 0x0000018008087836 */ /* 0x000fe20000000000 */
[----:B------:R-:W-:-:S04]  /*3f780*/  R2UR UR7, R9 ;  /* 0x00000000090772ca */ /* 0x000fc800000e0000 */
        /* <DEDUP_REMOVED lines=367> */
[----:B------:R-:W-:Y:S01]  /*40e80*/  R2UR UR25, R5 ;  /* 0x00000000051972ca */ /* 0x000fe200000e0000 */
[----:B------:R-:W-:Y:S02]  /*40e90*/  WARPGROUP.DEPBAR.LE gsb0, 0x0 ;  /* 0x00008000000079c5 */ /* 0x000fe40000010000 */
[----:B------:R-:W-:Y:S01]  /*40ea0*/  ST.E desc[UR4][R6.64], R24 ;  /* 0x0000001806007985 */ /* 0x000fe2000c101904 */
[----:B------:R-:W-:-:S02]  /*40eb0*/  R2UR UR4, R4 ;  /* 0x00000000040472ca */ /* 0x000fc400000e0000 */
[----:B------:R-:W-:Y:S01]  /*40ec0*/  R2UR UR5, R5 ;  /* 0x00000000050572ca */ /* 0x000fe200000e0000 */
[----:B------:R-:W-:Y:S04]  /*40ed0*/  ST.E desc[UR6][R6.64+0x4], R25 ;  /* 0x0000041906007985 */ /* 0x000fe8000c101906 */
[----:B------:R-:W-:Y:S04]  /*40ee0*/  ST.E desc[UR8][R6.64+0x8], R26 ;  /* 0x0000081a06007985 */ /* 0x000fe8000c101908 */
[----:B------:R-:W-:Y:S01]  /*40ef0*/  ST.E desc[UR10][R6.64+0xc], R27 ;  /* 0x00000c1b06007985 */ /* 0x000fe2000c10190a */
[----:B------:R-:W-:-:S03]  /*40f00*/  R2UR UR6, R4 ;  /* 0x00000000040672ca */ /* 0x000fc600000e0000 */
[----:B------:R-:W-:Y:S01]  /*40f10*/  ST.E desc[UR12][R6.64+0x10], R28 ;  /* 0x0000101c06007985 */ /* 0x000fe2000c10190c */
[----:B------:R-:W-:-:S03]  /*40f20*/  R2UR UR7, R5 ;  /* 0x00000000050772ca */ /* 0x000fc600000e0000 */
        /* <DEDUP_REMOVED lines=21> */
[C---:B------:R-:W-:Y:S02]  /*41080*/  R2UR UR20, R4.reuse ;  /* 0x00000000041472ca */ /* 0x040fe400000e0000 */
[----:B------:R-:W-:Y:S01]  /*41090*/  R2UR UR21, R5 ;  /* 0x00000000051572ca */ /* 0x000fe200000e0000 */
[----:B------:R-:W-:Y:S01]  /*410a0*/  ST.E desc[UR6][R6.64+0x30], R36 ;  /* 0x0000302406007985 */ /* 0x000fe2000c101906 */
[----:B------:R-:W-:-:S02]  /*410b0*/  R2UR UR22, R4 ;  /* 0x00000000041672ca */ /* 0x000fc400000e0000 */
[C---:B------:R-:W-:Y:S02]  /*410c0*/  R2UR UR23, R5.reuse ;  /* 0x00000000051772ca */ /* 0x040fe400000e0000 */
[C---:B------:R-:W-:Y:S02]  /*410d0*/  R2UR UR24, R4.reuse ;  /* 0x00000000041872ca */ /* 0x040fe400000e0000 */
[C---:B------:R-:W-:Y:S02]  /*410e0*/  R2UR UR25, R5.reuse ;  /* 0x00000000051972ca */ /* 0x040fe400000e0000 */
[C---:B------:R-:W-:Y:S02]  /*410f0*/  R2UR UR6, R4.reuse ;  /* 0x00000000040672ca */ /* 0x040fe400000e0000 */
[----:B------:R-:W-:Y:S01]  /*41100*/  R2UR UR7, R5 ;  /* 0x00000000050772ca */ /* 0x000fe200000e0000 */
[----:B------:R-:W-:Y:S01]  /*41110*/  ST.E desc[UR8][R6.64+0x34], R37 ;  /* 0x0000342506007985 */ /* 0x000fe2000c101908 */
[----:B------:R-:W-:-:S02]  /*41120*/  R2UR UR8, R4 ;  /* 0x00000000040872ca */ /* 0x000fc400000e0000 */
[----:B------:R-:W-:Y:S01]  /*41130*/  R2UR UR9, R5 ;  /* 0x00000000050972ca */ /* 0x000fe200000e0000 */
[----:B------:R-:W-:Y:S04]  /*41140*/  ST.E desc[UR4][R6.64+0x38], R38 ;  /* 0x0000382606007985 */ /* 0x000fe8000c101904 */
        /* <DEDUP_REMOVED lines=27> */
[C---:B------:R-:W-:Y:S01]  /*41300*/  R2UR UR21, R5.reuse ;  /* 0x00000000051572ca */ /* 0x040fe200000e0000 */
[----:B------:R-:W-:Y:S01]  /*41310*/  ST.E desc[UR4][R6.64+0x64], R49 ;  /* 0x0000643106007985 */ /* 0x000fe2000c101904 */
[C---:B------:R-:W-:Y:S02]  /*41320*/  R2UR UR22, R4.reuse ;  /* 0x00000000041672ca */ /* 0x040fe400000e0000 */
[C---:B------:R-:W-:Y:S01]  /*41330*/  R2UR UR23, R5.reuse ;  /* 0x00000000051772ca */ /* 0x040fe200000e0000 */
[----:B------:R-:W-:Y:S01]  /*41340*/  ST.E desc[UR6][R6.64+0x68], R50 ;  /* 0x0000683206007985 */ /* 0x000fe2000c101906 */
[C---:B------:R-:W-:Y:S02]  /*41350*/  R2UR UR24, R4.reuse ;  /* 0x00000000041872ca */ /* 0x040fe400000e0000 */
[----:B------:R-:W-:Y:S02]  /*41360*/  R2UR UR25, R5 ;  /* 0x00000000051972ca */ /* 0x000fe400000e0000 */
[----:B------:R-:W-:-:S02]  /*41370*/  R2UR UR4, R4 ;  /* 0x00000000040472ca */ /* 0x000fc400000e0000 */
[C---:B------:R-:W-:Y:S02]  /*41380*/  R2UR UR5, R5.reuse ;  /* 0x00000000050572ca */ /* 0x040fe400000e0000 */
[C---:B------:R-:W-:Y:S02]  /*41390*/  R2UR UR6, R4.reuse ;  /* 0x00000000040672ca */ /* 0x040fe400000e0000 */
        /* <DEDUP_REMOVED lines=9> */
[----:B------:R-:W-:Y:S04]  /*41430*/  ST.E desc[UR20][R6.64+0x84], R57 ;  /* 0x0000843906007985 */ /* 0x000fe8000c101914 */
[----:B------:R-:W-:Y:S04]  /*41440*/  ST.E desc[UR22][R6.64+0x88], R58 ;  /* 0x0000883a06007985 */ /* 0x000fe8000c101916 */
[----:B------:R-:W-:Y:S01]  /*41450*/  ST.E desc[UR24][R6.64+0x8c], R59 ;  /* 0x00008c3b06007985 */ /* 0x000fe2000c101918 */
[----:B------:R-:W-:-:S03]  /*41460*/  R2UR UR10, R4 ;  /* 0x00000000040a72ca */ /* 0x000fc600000e0000 */
[----:B------:R-:W-:Y:S01]  /*41470*/  ST.E desc[UR4][R6.64+0x90], R60 ;  /* 0x0000903c06007985 */ /* 0x000fe2000c101904 */
[C---:B------:R-:W-:Y:S02]  /*41480*/  R2UR UR4, R4.reuse ;  /* 0x00000000040472ca */ /* 0x040fe400000e0000 */
[C---:B------:R-:W-:Y:S01]  /*41490*/  R2UR UR5, R5.reuse ;  /* 0x00000000050572ca */ /* 0x040fe200000e0000 */
[----:B------:R-:W-:Y:S01]  /*414a0*/  ST.E desc[UR6][R6.64+0x94], R61 ;  /* 0x0000943d06007985 */ /* 0x000fe2000c101906 */
        /* <DEDUP_REMOVED lines=267> */
[----:B------:R-:W2:Y:S01]  /*42560*/  LD.E R9, desc[UR28][R6.64] ;  /* 0x0000001c06097980 */ /* 0x000ea2000c101900 */
[----:B------:R-:W-:-:S02]  /*42570*/  R2UR UR4, R4 ;  /* 0x00000000040472ca */ /* 0x000fc400000e0000 */
[C---:B------:R-:W-:Y:S02]  /*42580*/  R2UR UR5, R5.reuse ;  /* 0x00000000050572ca */ /* 0x040fe400000e0000 */
[----:B------:R-:W-:Y:S02]  /*42590*/  R2UR UR6, R4 ;  /* 0x00000000040672ca */ /* 0x000fe400000e0000 */
[----:B------:R-:W-:-:S09]  /*425a0*/  R2UR UR7, R5 ;  /* 0x00000000050772ca */ /* 0x000fd200000e0000 */
[----:B--2---:R0:W-:Y:S04]  /*425b0*/  ST.E desc[UR4][R6.64], R9 ;  /* 0x0000000906007985 */ /* 0x0041e8000c101904 */
[----:B------:R-:W2:Y:S01]  /*425c0*/  LD.E R11, desc[UR6][R6.64+0x4] ;  /* 0x00000406060b7980 */ /* 0x000ea2000c101900 */
[C---:B------:R-:W-:Y:S02]  /*425d0*/  R2UR UR4, R4.reuse ;  /* 0x00000000040472ca */ /* 0x040fe400000e0000 */
        /* <DEDUP_REMOVED lines=10> */
[----:B------:R-:W3:Y:S01]  /*42680*/  LD.E R15, desc[UR6][R6.64+0xc] ;  /* 0x00000c06060f7980 */ /* 0x000ee2000c101900 */
[C---:B------:R-:W-:Y:S02]  /*42690*/  R2UR UR4, R4.reuse ;  /* 0x00000000040472ca */ /* 0x040fe400000e0000 */
[C---:B------:R-:W-:Y:S02]  /*426a0*/  R2UR UR5, R5.reuse ;  /* 0x00000000050572ca */ /* 0x040fe400000e0000 */
[----:B------:R-:W-:Y:S02]  /*426b0*/  R2UR UR6, R4 ;  /* 0x00000000040672ca */ /* 0x000fe400000e0000 */
[----:B------:R-:W-:-:S09]  /*426c0*/  R2UR UR7, R5 ;  /* 0x00000000050772ca */ /* 0x000fd200000e0000 */
[----:B---3--:R3:W-:Y:S04]  /*426d0*/  ST.E desc[UR4][R6.64+0xc], R15 ;  /* 0x00000c0f06007985 */ /* 0x0087e8000c101904 */
[----:B0-----:R-:W4:Y:S01]  /*426e0*/  LD.E R9, desc[UR6][R6.64+0x10] ;  /* 0x0000100606097980 */ /* 0x001f22000c101900 */
[C---:B------:R-:W-:Y:S02]  /*426f0*/  R2UR UR4, R4.reuse ;  /* 0x00000000040472ca */ /* 0x040fe400000e0000 */
[C---:B------:R-:W-:Y:S02]  /*42700*/  R2UR UR5, R5.reuse ;  /* 0x00000000050572ca */ /* 0x040fe400000e0000 */
[----:B------:R-:W-:Y:S02]  /*42710*/  R2UR UR6, R4 ;  /* 0x00000000040672ca */ /* 0x000fe400000e0000 */
[----:B------:R-:W-:-:S09]  /*42720*/  R2UR UR7, R5 ;  /* 0x00000000050772ca */ /* 0x000fd200000e0000 */
[----:B----4-:R0:W-:Y:S04]  /*42730*/  ST.E desc[UR4][R6.64+0x10], R9 ;  /* 0x0000100906007985 */ /* 0x0101e8000c101904 */
[----:B-1----:R-:W4:Y:S01]  /*42740*/  LD.E R11, desc[UR6][R6.64+0x14] ;  /* 0x00001406060b7980 */ /* 0x002f22000c101900 */
[C---:B------:R-:W-:Y:S02]  /*42750*/  R2UR UR4, R4.reuse ;  /* 0x00000000040472ca */ /* 0x040fe400000e0000 */
[C---:B------:R-:W-:Y:S02]  /*42760*/  R2UR UR5, R5.reuse ;  /* 0x00000000050572ca */ /* 0x040fe400000e0000 */
[----:B------:R-:W-:Y:S02]  /*42770*/  R2UR UR6, R4 ;  /* 0x00000000040672ca */ /* 0x000fe400000e0000 */
[----:B------:R-:W-:-:S09]  /*42780*/  R2UR UR7, R5 ;  /* 0x00000000050772ca */ /* 0x000fd200000e0000 */
[----:B----4-:R1:W-:Y:S04]  /*42790*/  ST.E desc[UR4][R6.64+0x14], R11 ;  /* 0x0000140b06007985 */ /* 0x0103e8000c101904 */
[----:B--2---:R-:W2:Y:S01]  /*427a0*/  LD.E R13, desc[UR6][R6.64+0x18] ;  /* 0x00001806060d7980 */ /* 0x004ea2000c101900 */
[C---:B------:R-:W-:Y:S02]  /*427b0*/  R2UR UR4, R4.reuse ;  /* 0x00000000040472ca */ /* 0x040fe400000e0000 */
[C---:B------:R-:W-:Y:S02]  /*427c0*/  R2UR UR5, R5.reuse ;  /* 0x00000000050572ca */ /* 0x040fe400000e0000 */
[----:B------:R-:W-:Y:S02]  /*427d0*/  R2UR UR6, R4 ;  /* 0x00000000040672ca */ /* 0x000fe400000e0000 */
[----:B------:R-:W-:-:S09]  /*427e0*/  R2UR UR7, R5 ;  /* 0x00000000050772ca */ /* 0x000fd200000e0000 */
[----:B--2---:R2:W-:Y:S04]  /*427f0*/  ST.E desc[UR4][R6.64+0x18], R13 ;  /* 0x0000180d06007985 */ /* 0x0045e8000c101904 */
[----:B---3--:R-:W3:Y:S01]  /*42800*/  LD.E R15, desc[UR6][R6.64+0x1c] ;  /* 0x00001c06060f7980 */ /* 0x008ee2000c101900 */
        /* <DEDUP_REMOVED lines=719> */
[----:B---3--:R-:W2:Y:S01]  /*45500*/  LD.E R15, desc[UR6][R6.64+0x1fc] ;  /* 0x0001fc06060f7980 */ /* 0x008ea2000c101900 */
[----:B------:R-:W-:Y:S02]  /*45510*/  R2UR UR4, R4 ;  /* 0x00000000040472ca */ /* 0x000fe400000e0000 */
[----:B------:R-:W-:-:S13]  /*45520*/  R2UR UR5, R5 ;  /* 0x00000000050572ca */ /* 0x000fda00000e0000 */
[----:B--2---:R0:W-:Y:S01]  /*45530*/  ST.E desc[UR4][R6.64+0x1fc], R15 ;  /* 0x0001fc0f06007985 */ /* 0x0041e2000c101904 */
        /* <DEDUP_REMOVED lines=8> */
[----:B------:R-:W-:Y:S05]  /*455c0*/  @P0 BRA `(.L_x_2334) ;  /* 0x0000000000300947 */ /* 0x000fea0003800000 */
[----:B0-----:R-:W2:Y:S04]  /*455d0*/  LDL.64 R6, [R0+0x40] ;  /* 0x0000400000067983 */ /* 0x001ea80000100a00 */
[----:B------:R-:W3:Y:S01]  /*455e0*/  LDL.64 R8, [R0] ;  /* 0x0000000000087983 */ /* 0x000ee20000100a00 */
[C---:B------:R-:W-:Y:S02]  /*455f0*/  R2UR UR4, R4.reuse ;  /* 0x00000000040472ca */ /* 0x040fe400000e0000 */
[C---:B------:R-:W-:Y:S02]  /*45600*/  R2UR UR5, R5.reuse ;  /* 0x00000000050572ca */ /* 0x040fe400000e0000 */
[----:B------:R-:W-:Y:S02]  /*45610*/  R2UR UR6, R4 ;  /* 0x00000000040672ca */ /* 0x000fe400000e0000 */
[----:B------:R-:W-:-:S09]  /*45620*/  R2UR UR7, R5 ;  /* 0x00000000050772ca */ /* 0x000fd200000e0000 */
[----:B--2---:R-:W2:Y:S04]  /*45630*/  LD.E.64 R6, desc[UR4][R6.64+0x30] ;  /* 0x0000300406067980 */ /* 0x004ea8000c101b00 */
[----:B---3--:R-:W3:Y:S01]  /*45640*/  LD.E R8, desc[UR6][R8.64] ;  /* 0x0000000608087980 */ /* 0x008ee2000c101900 */
[----:B--2---:R-:W-:-:S05]  /*45650*/  MOV R5, R6 ;  /* 0x0000000600057202 */ /* 0x004fca0000000f00 */
[----:B---3--:R-:W-:-:S05]  /*45660*/  IMAD R4, R8, 0x8, R5 ;  /* 0x0000000808047824 */ /* 0x008fca00078e0205 */
[----:B------:R-:W-:-:S04]  /*45670*/  PRMT R4, RZ, 0x654, R4 ;  /* 0x00000654ff047816 */ /* 0x000fc80000000004 */
[----:B------:R1:W-:Y:S03]  /*45680*/  SYNCS.ARRIVE.TRANS64.RED.A1T0 RZ, [R4+URZ], RZ ;  /* 0x000000ff04ff79a7 */ /* 0x0003e6000810043f */
.L_x_2334:
[----:B0-----:R-:W-:-:S04]  /*45690*/  IMAD.MOV.U32 R13, RZ, RZ, 0x0 ;  /* 0x00000000ff0d7424 */ /* 0x001fc800078e00ff */
[----:B-1----:R-:W-:Y:S05]  /*456a0*/  RET.REL.NODEC R12 `(_ZN7cutlass13device_kernelIN5flash11enable_sm90INS1_16FlashAttnFwdSm90INS1_25CollectiveMainloopFwdSm90ILi2EN4cute5tupleIJNS5_1CILi1EEES8_S8_EEENS6_IJNS7_ILi64EEESA_SA_EEELi512ENS_10bfloat16_tEfNS_4arch4Sm90ELb0ELb1ELb1ELb0ELb0ELb0ELb1ELb0ELb0ELb1ELb0ELb0EEENS1_21CollectiveEpilogueFwdINS6_IJSA_NS7_ILi512EEESA_EEES9_SC_SE_Li256ELb0ELb1ELb0ELb0EEENS1_30DynamicPersistentTileSchedulerILi256ELi128ELb0ELb1ELb1EEEEEEEEEvNT_6ParamsE) ;  /* 0xfffffba80c547950 */ /* 0x002fea0003c3ffff */
.L_x_2310:
[----:B0-----:R0:W1:Y:S02]  /*456b0*/  SYNCS.PHASECHK.TRANS64.TRYWAIT P0, [R13+URZ], R24 ;  /* 0x000000180d0075a7 */ /* 0x001064000800017f */
[----:B-1----:R-:W-:Y:S05]  /*456c0*/  @!P0 NANOSLEEP.SYNCS 0x989680 ;  /* 0x009896800000895d */ /* 0x002fea0003900000 */
[----:B------:R-:W1:Y:S02]  /*456d0*/  @!P0 SYNCS.PHASECHK.TRANS64 P0, [R13+URZ], R24 ;  /* 0x000000180d0085a7 */ /* 0x000e64000800007f */
[----:B-1----:R-:W-:Y:S05]  /*456e0*/  @!P0 BRA `(.L_x_2310) ;  /* 0xfffffffc00f08947 */ /* 0x002fea000383ffff */
[----:B------:R-:W-:Y:S05]  /*456f0*/  BRA `(.L_x_2309) ;  /* 0xffffff0c00187947 */ /* 0x000fea000383ffff */
.L_x_2312:
[----:B0-----:R0:W1:Y:S02]  /*45700*/  SYNCS.PHASECHK.TRANS64.TRYWAIT P0, [R14+URZ+0x38810], R13 ;  /* 0x0388100d0e0075a7 */ /* 0x001064000800017f */
[----:B-1----:R-:W-:Y:S05]  /*45710*/  @!P0 NANOSLEEP.SYNCS 0x989680 ;  /* 0x009896800000895d */ /* 0x002fea0003900000 */
[----:B------:R-:W1:Y:S02]  /*45720*/  @!P0 SYNCS.PHASECHK.TRANS64 P0, [R14+URZ+0x38810], R13 ;  /* 0x0388100d0e0085a7 */ /* 0x000e64000800007f */
[----:B-1----:R-:W-:Y:S05]  /*45730*/  @!P0 BRA `(.L_x_2312) ;  /* 0xfffffffc00f08947 */ /* 0x002fea000383ffff */
[----:B------:R-:W-:Y:S05]  /*45740*/  BRA `(.L_x_2335) ;  /* 0xffffff10006c7947 */ /* 0x000fea000383ffff */
.L_x_2319:
[----:B0-----:R0:W1:Y:S02]  /*45750*/  SYNCS.PHASECHK.TRANS64.TRYWAIT P0, [R56+URZ], R57 ;  /* 0x00000039380075a7 */ /* 0x001064000800017f */
[----:B-1----:R-:W-:Y:S05]  /*45760*/  @!P0 NANOSLEEP.SYNCS 0x989680 ;  /* 0x009896800000895d */ /* 0x002fea0003900000 */
[----:B------:R-:W1:Y:S02]  /*45770*/  @!P0 SYNCS.PHASECHK.TRANS64 P0, [R56+URZ], R57 ;  /* 0x00000039380085a7 */ /* 0x000e64000800007f */
[----:B-1----:R-:W-:Y:S05]  /*45780*/  @!P0 BRA `(.L_x_2319) ;  /* 0xfffffffc00f08947 */ /* 0x002fea000383ffff */
[----:B------:R-:W-:Y:S05]  /*45790*/  BRA `(.L_x_2318) ;  /* 0xffffff1400087947 */ /* 0x000fea000383ffff */
.L_x_2336:
        /* <DEDUP_REMOVED lines=14> */
.L_x_6026:


//--------------------- .text._ZN7cutlass13device_kernelIN5flash11enable_sm90INS1_16FlashAttnFwdSm90INS1_25CollectiveMainloopFwdSm90ILi2EN4cute5tupleIJNS5_1CILi1EEES8_S8_EEENS6_IJNS7_ILi64EEESA_SA_EEELi512ENS_10bfloat16_tEfNS_4arch4Sm90ELb0ELb1ELb1ELb1ELb0ELb0ELb0ELb0ELb0ELb1ELb0ELb0EEENS1_21CollectiveEpilogueFwdINS6_IJSA_NS7_ILi512EEESA_EEES9_SC_SE_Li256ELb1ELb1ELb0ELb0EEENS1_36VarlenDynamicPersistentTileSchedulerILi64ELi64ELi256ELi128ELb0ELb1ELb1ELb1ELb0ELb1EEEEEEEEEvNT_6ParamsE --------------------------
	.section	.text._ZN7cutlass13device_kernelIN5flash11enable_sm90INS1_16FlashAttnFwdSm90INS1_25CollectiveMainloopFwdSm90ILi2EN4cute5tupleIJNS5_1CILi1EEES8_S8_EEENS6_IJNS7_ILi64EEESA_SA_EEELi512ENS_10bfloat16_tEfNS_4arch4Sm90ELb0ELb1ELb1ELb1ELb0ELb0ELb0ELb0ELb0ELb1ELb0ELb0EEENS1_21CollectiveEpilogueFwdINS6_IJSA_NS7_ILi512EEESA_EEES9_SC_SE_Li256ELb1ELb1ELb0ELb0EEENS1_36VarlenDynamicPersistentTileSchedulerILi64ELi64ELi256ELi128ELb0ELb1ELb1ELb1ELb0ELb1EEEEEEEEEvNT_6ParamsE,"ax",@progbits
	.align	128
.text._ZN7cutlass13device_kernelIN5flash11enable_sm90INS1_16FlashAttnFwdSm90INS1_25CollectiveMainloopFwdSm90ILi2EN4cute5tupleIJNS5_1CILi1EEES8_S8_EEENS6_IJNS7_ILi64EEESA_SA_EEELi512ENS_10bfloat16_tEfNS_4arch4Sm90ELb0ELb1ELb1ELb1ELb0ELb0ELb0ELb0ELb0ELb1ELb0ELb0EEENS1_21CollectiveEpilogueFwdINS6_IJSA_NS7_ILi512EEESA_EEES9_SC_SE_Li256ELb1ELb1ELb0ELb0EEENS1_36VarlenDynamicPersistentTileSchedulerILi64ELi64ELi256ELi128ELb0ELb1ELb1ELb1ELb0ELb1EEEEEEEEEvNT_6ParamsE:
        .type           _ZN7cutlass13device_kernelIN5flash11enable_sm90INS1_16FlashAttnFwdSm90INS1_25CollectiveMainloopFwdSm90ILi2EN4cute5tupleIJNS5_1CILi1EEES8_S8_EEENS6_IJNS7_ILi64EEESA_SA_EEELi512ENS_10bfloat16_tEfNS_4arch4Sm90ELb0ELb1ELb1ELb1ELb0ELb0ELb0ELb0ELb0ELb1ELb0ELb0EEENS1_21CollectiveEpilogueFwdINS6_IJSA_NS7_ILi512EEESA_EEES9_SC_SE_Li256ELb1ELb1ELb0ELb0EEENS1_36VarlenDynamicPersistentTileSchedulerILi64ELi64ELi256ELi128ELb0ELb1ELb1ELb1ELb0ELb1EEEEEEEEEvNT_6ParamsE,@function
        .size           _ZN7cutlass13device_kernelIN5flash11enable_sm90INS1_16FlashAttnFwdSm90INS1_25CollectiveMainloopFwdSm90ILi2EN4cute5tupleIJNS5_1CILi1EEES8_S8_EEENS6_IJNS7_ILi64EEESA_SA_EEELi512ENS_10bfloat16_tEfNS_4arch4Sm90ELb0ELb1ELb1ELb1ELb0ELb0ELb0ELb0ELb0ELb1ELb0ELb0EEENS1_21CollectiveEpilogueFwdINS6_IJSA_NS7_ILi512EEESA_EEES9_SC_SE_Li256ELb1ELb1ELb0ELb0EEENS1_36VarlenDynamicPersistentTileSchedulerILi64ELi64ELi256ELi128ELb0ELb1ELb1ELb1ELb0ELb1EEEEEEEEEvNT_6ParamsE,(.L_x_6028 - _ZN7cutlass13device_kernelIN5flash11enable_sm90INS1_16FlashAttnFwdSm90INS1_25CollectiveMainloopFwdSm90ILi2EN4cute5tupleIJNS5_1CILi1EEES8_S8_EEENS6_IJNS7_ILi64EEESA_SA_EEELi512ENS_10bfloat16_tEfNS_4arch4Sm90ELb0ELb1ELb1ELb1ELb0ELb0ELb0ELb0ELb0ELb1ELb0ELb0EEENS1_21CollectiveEpilogueFwdINS6_IJSA_NS7_ILi512EEESA_EEES9_SC_SE_Li256ELb1ELb1ELb0ELb0EEENS1_36VarlenDynamicPersistentTileSchedulerILi64ELi64ELi256ELi128ELb0ELb1ELb1ELb1ELb0ELb1EEEEEEEEEvNT_6ParamsE)
        .other          _ZN7cutlass13device_kernelIN5flash11enable_sm90INS1_16FlashAttnFwdSm90INS1_25CollectiveMainloopFwdSm90ILi2EN4cute5tupleIJNS5_1CILi1EEES8_S8_EEENS6_IJNS7_ILi64EEESA_SA_EEELi512ENS_10bfloat16_tEfNS_4arch4Sm90ELb0ELb1ELb1ELb1ELb0ELb0ELb0ELb0ELb0ELb1ELb0ELb0EEENS1_21CollectiveEpilogueFwdINS6_IJSA_NS7_ILi512EEESA_EEES9_SC_SE_Li256ELb1ELb1ELb0ELb0EEENS1_36VarlenDynamicPersistentTileSchedulerILi64ELi64ELi256ELi128ELb0ELb1ELb1ELb1ELb0ELb1EEEEEEEEEvNT_6ParamsE,@"STO_CUDA_ENTRY STV_DEFAULT"
_ZN7cutlass13device_kernelIN5flash11enable_sm90INS1_16FlashAttnFwdSm90INS1_25CollectiveMainloopFwdSm90ILi2EN4cute5tupleIJNS5_1CILi1EEES8_S8_EEENS6_IJNS7_ILi64EEESA_SA_EEELi512ENS_10bfloat16_tEfNS_4arch4Sm90ELb0ELb1ELb1ELb1ELb0ELb0ELb0ELb0ELb0ELb1ELb0ELb0EEENS1_21CollectiveEpilogueFwdINS6_IJSA_NS7_ILi512EEESA_EEES9_SC_SE_Li256ELb1ELb1ELb0ELb0EEENS1_36VarlenDynamicPersistentTileSchedulerILi64ELi64ELi256ELi128ELb0ELb1ELb1ELb1ELb0ELb1EEEEEEEEEvNT_6ParamsE:
        /* <DEDUP_REMOVED lines=18> */
.L_x_2338:
[----:B------:R-:W-:Y:S05]  /*0120*/  BSYNC B0 ;  /* 0x0000000000007941 */ /* 0x000fea0003800000 */
.L_x_2337:
        /* <DEDUP_REMOVED lines=37> */
.L_x_2339:
        /* <DEDUP_REMOVED lines=22> */
.L_x_2340:
        /* <DEDUP_REMOVED lines=18> */
.L_x_2341:
        /* <DEDUP_REMOVED lines=22> */
.L_x_2342:
        /* <DEDUP_REMOVED lines=22> */
.L_x_2343:
[----:B------:R-:W-:Y:S01]  /*08c0*/  PLOP3.LUT P0, PT, PT, PT, UP0, 0x80, 0x0 ;  /* 0x000000000000781c */ /* 0x000fe20003f0f008 */
[----:B------:R-:W-:Y:S01]  /*08d0*/  UMOV UR36, 0x1 ;  /* 0x0000000100247882 */ /* 0x000fe20000000000 */
[----:B------:R-:W-:Y:S01]  /*08e0*/  NOP ;  /* 0x0000000000007918 */ /* 0x000fe20000000000 */
[----:B------:R-:W-:Y:S01]  /*08f0*/  USEL UR36, UR36, 0x2, !UP0 ;  /* 0x0000000224247887 */ /* 0x000fe2000c000000 */
[----:B------:R-:W-:Y:S01]  /*0900*/  ULDC.64 UR40, c[0x0][0x208] ;  /* 0x0000820000287ab9 */ /* 0x000fe20000000a00 */
[----:B012-4-:R-:W-:Y:S08]  /*0910*/  BAR.SYNC.DEFER_BLOCKING 0x0 ;  /* 0x0000000000007b1d */ /* 0x017ff00000010000 */
[----:B------:R-:W-:Y:S05]  /*0920*/  @!P0 BRA `(.L_x_2344) ;  /* 0x00000104002c8947 */ /* 0x000fea0003800000 */
.L_x_2345:
[----:B------:R-:W-:-:S08]  /*0930*/  NOP ;  /* 0x0000000000007918 */ /* 0x000fd00000000000 */
[----:B------:R-:W0:Y:S02]  /*0940*/  USETMAXREG.TRY_ALLOC.CTAPOOL UP0, 0xf0 ;  /* 0x000000f0000079c8 */ /* 0x000e240008000600 */
[----:B0-----:R-:W-:-:S13]  /*0950*/  PLOP3.LUT P0, PT, PT, PT, UP0, 0x80, 0x0 ;  /* 0x000000000000781c */ /* 0x001fda0003f0f008 */
[----:B------:R-:W-:Y:S05]  /*0960*/  @!P0 BRA `(.L_x_2345) ;  /* 0xfffffffc00f08947 */ /* 0x000fea000383ffff */
[----:B------:R-:W-:Y:S01]  /*0970*/  LOP3.LUT R0, R4, 0xffffff80, RZ, 0xc0, !PT ;  /* 0xffffff8004007812 */ /* 0x000fe200078ec0ff */
[----:B------:R-:W0:Y:S01]  /*0980*/  S2UR UR4, SR_CgaCtaId ;  /* 0x00000000000479c3 */ /* 0x000e220000008800 */
[----:B------:R-:W-:Y:S02]  /*0990*/  UMOV UR46, 0x400 ;  /* 0x00000400002e7882 */ /* 0x000fe40000000000 */
[----:B------:R-:W-:-:S13]  /*09a0*/  ISETP.NE.AND P0, PT, R0, 0x80, PT ;  /* 0x000000800000780c */ /* 0x000fda0003f05270 */
[----:B------:R-:W-:Y:S06]  /*09b0*/  @!P0 BAR.ARV 0x8, 0x100 ;  /* 0x0204000000008b1d */ /* 0x000fec0000002000 */
[----:B------:R-:W-:Y:S01]  /*09c0*/  ISETP.GE.U32.AND P0, PT, R4, 0x100, PT ;  /* 0x000001000400780c */ /* 0x000fe20003f06070 */
[----:B0-----:R-:W-:-:S03]  /*09d0*/  ULEA UR46, UR4, UR46, 0x18 ;  /* 0x0000002e042e7291 */ /* 0x001fc6000f8ec03f */
[----:B------:R-:W-:-:S09]  /*09e0*/  ULDC UR4, c[0x0][0xc3c] ;  /* 0x00030f0000047ab9 */ /* 0x000fd20000000800 */
        /* <DEDUP_REMOVED lines=13> */
[----:B------:R-:W-:Y:S01]  /*0ac0*/  R2UR UR5, R9 ;  /* 0x00000000090572ca */ /* 0x000fe200000e0000 */
[----:B------:R-:W-:Y:S01]  /*0ad0*/  UMOV UR38, URZ ;  /* 0x0000003f00267c82 */ /* 0x000fe20008000000 */
[CC--:B------:R-:W-:Y:S01]  /*0ae0*/  LEA.HI R2, R0.reuse, R197.reuse, RZ, 0x4 ;  /* 0x000000c500027211 */ /* 0x0c0fe200078f20ff */
[----:B------:R-:W-:Y:S01]  /*0af0*/  UMOV UR37, URZ ;  /* 0x0000003f00257c82 */ /* 0x000fe20008000000 */
[----:B------:R-:W-:-:S02]  /*0b00*/  LEA.HI R7, R0, R197, RZ, 0x2 ;  /* 0x000000c500077211 */ /* 0x000fc400078f10ff */
[----:B------:R-:W-:Y:S02]  /*0b10*/  SHF.R.S32.HI R5, RZ, 0x4, R2 ;  /* 0x00000004ff057819 */ /* 0x000fe40000011402 */
[----:B------:R-:W-:Y:S02]  /*0b20*/  LEA.HI R6, R0, R197, RZ, 0x7 ;  /* 0x000000c500067211 */ /* 0x000fe400078f38ff */
[C---:B------:R-:W-:Y:S02]  /*0b30*/  LEA.HI R3, R2.reuse, R5, RZ, 0x1 ;  /* 0x0000000502037211 */ /* 0x040fe400078f08ff */
[----:B------:R-:W-:Y:S02]  /*0b40*/  LOP3.LUT R2, R2, 0xfffffff0, RZ, 0xc0, !PT ;  /* 0xfffffff002027812 */ /* 0x000fe400078ec0ff */
[----:B------:R-:W-:Y:S02]  /*0b50*/  LOP3.LUT R4, R3, 0x1ffffffe, RZ, 0xc0, !PT ;  /* 0x1ffffffe03047812 */ /* 0x000fe400078ec0ff */
[----:B------:R-:W-:Y:S01]  /*0b60*/  LEA.HI R3, R0, R197, RZ, 0x5 ;  /* 0x000000c500037211 */ /* 0x000fe200078f28ff */
[----:B------:R-:W-:Y:S01]  /*0b70*/  IMAD.IADD R2, R197, 0x1, -R2 ;  /* 0x00000001c5027824 */ /* 0x000fe200078e0a02 */
[----:B------:R-:W-:Y:S01]  /*0b80*/  LOP3.LUT R10, R7, 0xfffffffc, RZ, 0xc0, !PT ;  /* 0xfffffffc070a7812 */ /* 0x000fe200078ec0ff */
[----:B------:R-:W-:Y:S01]  /*0b90*/  IMAD.IADD R5, R5, 0x1, -R4 ;  /* 0x0000000105057824 */ /* 0x000fe200078e0a04 */
[----:B------:R-:W-:-:S02]  /*0ba0*/  SHF.R.S32.HI R4, RZ, 0x5, R3 ;  /* 0x00000005ff047819 */ /* 0x000fc40000011403 */
[----:B------:R-:W-:Y:S01]  /*0bb0*/  SHF.R.S32.HI R3, RZ, 0x1f, R3 ;  /* 0x0000001fff037819 */ /* 0x000fe20000011403 */
[----:B------:R-:W-:Y:S01]  /*0bc0*/  IMAD.IADD R10, R197, 0x1, -R10 ;  /* 0x00000001c50a7824 */ /* 0x000fe200078e0a0a */
[----:B------:R-:W-:Y:S01]  /*0bd0*/  LOP3.LUT R8, R6, 0xffffff80, RZ, 0xc0, !PT ;  /* 0xffffff8006087812 */ /* 0x000fe200078ec0ff */
[----:B------:R-:W-:Y:S01]  /*0be0*/  IMAD.SHL.U32 R5, R5, 0x8, RZ ;  /* 0x0000000805057824 */ /* 0x000fe200078e00ff */
[----:B------:R-:W-:Y:S02]  /*0bf0*/  LEA.HI R3, R3, R4, RZ, 0x2 ;  /* 0x0000000403037211 */ /* 0x000fe400078f10ff */
[----:B------:R-:W-:Y:S01]  /*0c00*/  SHF.R.S32.HI R193, RZ, 0x7, R6 ;  /* 0x00000007ffc17819 */ /* 0x000fe20000011406 */
[----:B------:R-:W-:Y:S01]  /*0c10*/  IMAD.IADD R8, R197, 0x1, -R8 ;  /* 0x00000001c5087824 */ /* 0x000fe200078e0a08 */
[----:B------:R-:W-:Y:S02]  /*0c20*/  LOP3.LUT R3, R3, 0x3ffffc, RZ, 0xc0, !PT ;  /* 0x003ffffc03037812 */ /* 0x000fe400078ec0ff */
[--C-:B------:R-:W-:Y:S01]  /*0c30*/  SHF.R.S32.HI R7, RZ, 0x1f, R2.reuse ;  /* 0x0000001fff077819 */ /* 0x100fe20000011402 */
[----:B------:R-:W-:Y:S01]  /*0c40*/  IMAD R12, R193, 0x100, R2 ;  /* 0x00000100c10c7824 */ /* 0x000fe200078e0202 */
[----:B------:R-:W-:Y:S01]  /*0c50*/  LEA.HI R11, R10, R10, RZ, 0x1 ;  /* 0x0000000a0a0b7211 */ /* 0x000fe200078f08ff */
[----:B------:R-:W-:Y:S01]  /*0c60*/  IMAD.IADD R3, R4, 0x1, -R3 ;  /* 0x0000000104037824 */ /* 0x000fe200078e0a03 */
[----:B------:R-:W-:-:S02]  /*0c70*/  LEA.HI R9, R7, R2, RZ, 0x3 ;  /* 0x0000000207097211 */ /* 0x000fc400078f18ff */
[----:B------:R-:W-:Y:S01]  /*0c80*/  SHF.R.S32.HI R7, RZ, 0x1f, R8 ;  /* 0x0000001fff077819 */ /* 0x000fe20000011408 */
[----:B------:R-:W-:Y:S01]  /*0c90*/  IMAD R12, R3, 0x10, R12 ;  /* 0x00000010030c7824 */ /* 0x000fe200078e020c */
[----:B------:R-:W-:Y:S02]  /*0ca0*/  LOP3.LUT R13, R11, 0x1ffffffe, RZ, 0xc0, !PT ;  /* 0x1ffffffe0b0d7812 */ /* 0x000fe400078ec0ff */
[-C--:B------:R-:W-:Y:S01]  /*0cb0*/  LEA.HI R3, R7, R8.reuse, RZ, 0x2 ;  /* 0x0000000807037211 */ /* 0x080fe200078f10ff */
[----:B------:R-:W-:Y:S01]  /*0cc0*/  IMAD.U32 R196, R12, 0x40, R5 ;  /* 0x000000400cc47824 */ /* 0x000fe200078e0005 */
[----:B------:R-:W-:Y:S01]  /*0cd0*/  LOP3.LUT R11, R9, 0xfffffff8, RZ, 0xc0, !PT ;  /* 0xfffffff8090b7812 */ /* 0x000fe200078ec0ff */
[----:B------:R-:W-:Y:S01]  /*0ce0*/  IMAD.IADD R185, R10, 0x1, -R13 ;  /* 0x000000010ab97824 */ /* 0x000fe200078e0a0d */
[----:B------:R-:W-:Y:S01]  /*0cf0*/  LOP3.LUT R13, R3, 0x7ffffffc, RZ, 0xc0, !PT ;  /* 0x7ffffffc030d7812 */ /* 0x000fe200078ec0ff */
[----:B------:R-:W-:Y:S01]  /*0d00*/  IMAD.SHL.U32 R9, R9, 0x40, RZ ;  /* 0x0000004009097824 */ /* 0x000fe200078e00ff */
[----:B------:R-:W-:Y:S01]  /*0d10*/  LEA.HI R7, R7, R8, RZ, 0x5 ;  /* 0x0000000807077211 */ /* 0x000fe200078f28ff */
[----:B------:R-:W-:Y:S01]  /*0d20*/  IMAD.IADD R11, R2, 0x1, -R11 ;  /* 0x00000001020b7824 */ /* 0x000fe200078e0a0b */
[----:B------:R-:W-:Y:S01]  /*0d30*/  SHF.R.S32.HI R2, RZ, 0x2, R3 ;  /* 0x00000002ff027819 */ /* 0x000fe20000011403 */
[----:B------:R-:W-:Y:S01]  /*0d40*/  IMAD.IADD R13, R8, 0x1, -R13 ;  /* 0x00000001080d7824 */ /* 0x000fe200078e0a0d */
[----:B------:R-:W-:Y:S01]  /*0d50*/  SHF.R.S32.HI R3, RZ, 0x1f, R3 ;  /* 0x0000001fff037819 */ /* 0x000fe20000011403 */
[----:B------:R-:W-:Y:S01]  /*0d60*/  IMAD.SHL.U32 R8, R11, 0x40, RZ ;  /* 0x000000400b087824 */ /* 0x000fe200078e00ff */
[----:B------:R-:W-:-:S02]  /*0d70*/  LOP3.LUT R9, R9, 0x7ffffe00, RZ, 0xc0, !PT ;  /* 0x7ffffe0009097812 */ /* 0x000fc400078ec0ff */
[----:B------:R-:W-:Y:S02]  /*0d80*/  LEA.HI R3, R3, R2, RZ, 0x3 ;  /* 0x0000000203037211 */ /* 0x000fe400078f18ff */
[----:B------:R-:W-:Y:S01]  /*0d90*/  LOP3.LUT R8, R8, 0x1c0, RZ, 0xc0, !PT ;  /* 0x000001c008087812 */ /* 0x000fe200078ec0ff */
[----:B------:R-:W-:Y:S01]  /*0da0*/  IMAD R9, R4, 0x400, R9 ;  /* 0x0000040004097824 */ /* 0x000fe200078e0209 */
[----:B------:R-:W-:Y:S02]  /*0db0*/  LOP3.LUT R3, R3, 0xfffffff8, RZ, 0xc0, !PT ;  /* 0xfffffff803037812 */ /* 0x000fe400078ec0ff */
[----:B------:R-:W-:Y:S02]  /*0dc0*/  LOP3.LUT R5, R8, 0x8, R5, 0xf8, !PT ;  /* 0x0000000808057812 */ /* 0x000fe400078ef805 */
[----:B------:R-:W-:Y:S01]  /*0dd0*/  SHF.R.U32.HI R8, RZ, 0x3, R8 ;  /* 0x00000003ff087819 */ /* 0x000fe20000011608 */
[----:B------:R-:W-:Y:S01]  /*0de0*/  IMAD.IADD R16, R2, 0x1, -R3 ;  /* 0x0000000102107824 */ /* 0x000fe200078e0a03 */
[----:B------:R-:W-:-:S02]  /*0df0*/  LEA.HI R0, R0, R197, RZ, 0x3 ;  /* 0x000000c500007211 */ /* 0x000fc400078f18ff */
[----:B------:R-:W-:Y:S02]  /*0e00*/  LOP3.LUT R8, R5, R8, RZ, 0x3c, !PT ;  /* 0x0000000805087212 */ /* 0x000fe400078e3cff */
[----:B------:R-:W-:Y:S02]  /*0e10*/  LOP3.LUT R2, R0, 0xfffffff8, RZ, 0xc0, !PT ;  /* 0xfffffff800027812 */ /* 0x000fe400078ec0ff */
[----:B------:R-:W-:Y:S01]  /*0e20*/  R2P PR, R11, 0x6 ;  /* 0x000000060b007804 */ /* 0x000fe20000000000 */
[----:B------:R-:W-:Y:S01]  /*0e30*/  IMAD.IADD R8, R9, 0x1, R8 ;  /* 0x0000000109087824 */ /* 0x000fe200078e0208 */
[----:B------:R-:W-:Y:S01]  /*0e40*/  LEA.HI R6, R6, R193, RZ, 0x1 ;  /* 0x000000c106067211 */ /* 0x000fe200078f08ff */
[----:B------:R-:W-:Y:S01]  /*0e50*/  IMAD.IADD R191, R197, 0x1, -R2 ;  /* 0x00000001c5bf7824 */ /* 0x000fe200078e0a02 */
[----:B------:R-:W-:Y:S01]  /*0e60*/  SHF.R.S32.HI R7, RZ, 0x5, R7 ;  /* 0x00000005ff077819 */ /* 0x000fe20000011407 */
[----:B------:R-:W-:Y:S01]  /*0e70*/  IMAD.SHL.U32 R2, R13, 0x2, RZ ;  /* 0x000000020d027824 */ /* 0x000fe200078e00ff */
        /* <DEDUP_REMOVED lines=28> */
.L_x_2453:
[----:B------:R-:W-:Y:S01]  /*1040*/  ULDC.64 UR8, c[0x0][0xa28] ;  /* 0x00028a0000087ab9 */ /* 0x000fe20000000a00 */
[----:B------:R-:W-:Y:S01]  /*1050*/  ULDC UR4, c[0x0][0x424] ;  /* 0x0001090000047ab9 */ /* 0x000fe20000000800 */
[----:B------:R-:W-:-:S04]  /*1060*/  UISETP.NE.U32.AND UP0, UPT, UR8, URZ, UPT ;  /* 0x0000003f0800728c */ /* 0x000fc8000bf05070 */
[----:B------:R-:W-:-:S03]  /*1070*/  UISETP.NE.AND.EX UP0, UPT, UR9, URZ, UPT, UP0 ;  /* 0x0000003f0900728c */ /* 0x000fc6000bf05300 */
[----:B------:R-:W-:Y:S02]  /*1080*/  ULDC.64 UR8, c[0x0][0xa18] ;  /* 0x0002860000087ab9 */ /* 0x000fe40000000a00 */
[----:B------:R-:W-:Y:S01]  /*1090*/  UISETP.NE.U32.AND UP1, UPT, UR8, URZ, UPT ;  /* 0x0000003f0800728c */ /* 0x000fe2000bf25070 */
[----:B------:R-:W-:-:S03]  /*10a0*/  PLOP3.LUT P0, PT, PT, PT, UP0, 0x80, 0x0 ;  /* 0x000000000000781c */ /* 0x000fc60003f0f008 */
[----:B------:R-:W-:-:S03]  /*10b0*/  UISETP.NE.AND.EX UP1, UPT, UR9, URZ, UPT, UP1 ;  /* 0x0000003f0900728c */ /* 0x000fc6000bf25310 */
[----:B------:R-:W-:Y:S02]  /*10c0*/  @UP0 ULDC.64 UR8, c[0x0][0xa28] ;  /* 0x00028a0000080ab9 */ /* 0x000fe40000000a00 */
[----:B------:R-:W-:Y:S01]  /*10d0*/  @UP0 UIMAD.WIDE UR8, UR6, 0x4, UR8 ;  /* 0x00000004060808a5 */ /* 0x000fe2000f8e0208 */
[----:B------:R-:W-:-:S05]  /*10e0*/  PLOP3.LUT P2, PT, PT, PT, UP1, 0x80, 0x0 ;  /* 0x000000000000781c */ /* 0x000fca0003f4f018 */
[----:B------:R-:W-:Y:S01]  /*10f0*/  @UP1 ULDC.64 UR10, c[0x0][0xa18] ;  /* 0x00028600000a1ab9 */ /* 0x000fe20000000a00 */
[----:B0-23--:R-:W-:Y:S02]  /*1100*/  IMAD.U32 R4, RZ, RZ, UR8 ;  /* 0x00000008ff047e24 */ /* 0x00dfe4000f8e00ff */
[----:B------:R-:W-:Y:S01]  /*1110*/  IMAD.U32 R5, RZ, RZ, UR9 ;  /* 0x00000009ff057e24 */ /* 0x000fe2000f8e00ff */
[----:B------:R-:W-:-:S04]  /*1120*/  @UP1 UIMAD.WIDE UR8, UR6, 0x4, UR10 ;  /* 0x00000004060818a5 */ /* 0x000fc8000f8e020a */
[----:B------:R-:W2:Y:S02]  /*1130*/  @P0 LDG.E R4, desc[UR40][R4.64] ;  /* 0x0000002804040981 */ /* 0x000ea4000c1e1900 */
[----:B-1----:R-:W-:Y:S02]  /*1140*/  IMAD.U32 R6, RZ, RZ, UR8 ;  /* 0x00000008ff067e24 */ /* 0x002fe4000f8e00ff */
[----:B----4-:R-:W-:Y:S01]  /*1150*/  IMAD.U32 R7, RZ, RZ, UR9 ;  /* 0x00000009ff077e24 */ /* 0x010fe2000f8e00ff */
[----:B------:R-:W-:-:S04]  /*1160*/  ULDC.64 UR8, c[0x0][0x418] ;  /* 0x0001060000087ab9 */ /* 0x000fc80000000a00 */
[----:B------:R-:W3:Y:S01]  /*1170*/  @P2 LDG.E R6, desc[UR40][R6.64] ;  /* 0x0000002806062981 */ /* 0x000ee2000c1e1900 */
[----:B------:R-:W-:Y:S01]  /*1180*/  UISETP.NE.U32.AND UP0, UPT, UR8, URZ, UPT ;  /* 0x0000003f0800728c */ /* 0x000fe2000bf05070 */
[----:B------:R-:W-:Y:S01]  /*1190*/  UMOV UR49, URZ ;  /* 0x0000003f00317c82 */ /* 0x000fe20008000000 */
[----:B------:R-:W-:Y:S02]  /*11a0*/  ULDC UR51, c[0x0][0x288] ;  /* 0x0000a20000337ab9 */ /* 0x000fe40000000800 */
[----:B------:R-:W-:Y:S01]  /*11b0*/  UISETP.NE.AND.EX UP0, UPT, UR9, URZ, UPT, UP0 ;  /* 0x0000003f0900728c */ /* 0x000fe2000bf05300 */
[----:B------:R-:W-:Y:S02]  /*11c0*/  UMOV UR44, UR7 ;  /* 0x00000007002c7c82 */ /* 0x000fe40008000000 */
[----:B------:R-:W-:Y:S01]  /*11d0*/  ULDC.64 UR8, c[0x0][0xa20] ;  /* 0x0002880000087ab9 */ /* 0x000fe20000000a00 */
[----:B------:R-:W-:Y:S01]  /*11e0*/  USEL UR4, UR4, 0x1, UP0 ;  /* 0x0000000104047887 */ /* 0x000fe20008000000 */
[----:B------:R-:W-:Y:S01]  /*11f0*/  ISETP.NE.U32.AND P1, PT, RZ, UR8, PT ;  /* 0x00000008ff007c0c */ /* 0x000fe2000bf25070 */
[----:B------:R-:W-:-:S02]  /*1200*/  ULDC UR8, c[0x0][0x2f0] ;  /* 0x0000bc0000087ab9 */ /* 0x000fc40000000800 */
[----:B------:R-:W-:Y:S01]  /*1210*/  UIMAD UR4, UR4, UR8, URZ ;  /* 0x00000008040472a4 */ /* 0x000fe2000f8e023f */
[----:B------:R-:W-:Y:S02]  /*1220*/  ISETP.NE.AND.EX P1, PT, RZ, UR9, PT, P1 ;  /* 0x00000009ff007c0c */ /* 0x000fe4000bf25310 */
[----:B--2---:R-:W-:Y:S02]  /*1230*/  @P0 R2UR UR49, R4 ;  /* 0x00000000043102ca */ /* 0x004fe400000e0000 */
[----:B---3--:R-:W-:Y:S01]  /*1240*/  @P2 R2UR UR51, R6 ;  /* 0x00000000063322ca */ /* 0x008fe200000e0000 */
[----:B------:R-:W-:-:S14]  /*1250*/  @P2 BRA `(.L_x_2346) ;  /* 0x0000000000342947 */ /* 0x000fdc0003800000 */
[----:B------:R-:W-:Y:S02]  /*1260*/  ULDC.64 UR8, c[0x0][0xa00] ;  /* 0x0002800000087ab9 */ /* 0x000fe40000000a00 */
[----:B------:R-:W-:-:S04]  /*1270*/  ISETP.NE.U32.AND P0, PT, RZ, UR8, PT ;  /* 0x00000008ff007c0c */ /* 0x000fc8000bf05070 */
[----:B------:R-:W-:-:S13]  /*1280*/  ISETP.NE.AND.EX P0, PT, RZ, UR9, PT, P0 ;  /* 0x00000009ff007c0c */ /* 0x000fda000bf05300 */
[----:B------:R-:W-:Y:S05]  /*1290*/  @!P0 BRA `(.L_x_2346) ;  /* 0x0000000000248947 */ /* 0x000fea0003800000 */
[----:B------:R-:W-:Y:S02]  /*12a0*/  ULDC.64 UR8, c[0x0][0xa00] ;  /* 0x0002800000087ab9 */ /* 0x000fe40000000a00 */
[----:B------:R-:W-:-:S06]  /*12b0*/  UIMAD.WIDE UR8, UR6, 0x4, UR8 ;  /* 0x00000004060878a5 */ /* 0x000fcc000f8e0208 */
[----:B------:R-:W-:Y:S02]  /*12c0*/  IMAD.U32 R4, RZ, RZ, UR8 ;  /* 0x00000008ff047e24 */ /* 0x000fe4000f8e00ff */
[----:B------:R-:W-:-:S05]  /*12d0*/  IMAD.U32 R5, RZ, RZ, UR9 ;  /* 0x00000009ff057e24 */ /* 0x000fca000f8e00ff */
[----:B------:R-:W2:Y:S04]  /*12e0*/  LDG.E R3, desc[UR40][R4.64] ;  /* 0x0000002804037981 */ /* 0x000ea8000c1e1900 */
[----:B------:R-:W3:Y:S01]  /*12f0*/  LDG.E R0, desc[UR40][R4.64+0x4] ;  /* 0x0000042804007981 */ /* 0x000ee2000c1e1900 */
[----:B--2---:R-:W-:Y:S02]  /*1300*/  R2UR UR51, R3 ;  /* 0x00000000033372ca */ /* 0x004fe400000e0000 */
[----:B---3--:R-:W-:-:S13]  /*1310*/  R2UR UR7, R0 ;  /* 0x00000000000772ca */ /* 0x008fda00000e0000 */
[----:B------:R-:W-:-:S12]  /*1320*/  UIADD3 UR51, -UR51, UR7, URZ ;  /* 0x0000000733337290 */ /* 0x000fd8000fffe13f */
.L_x_2346:
[----:B------:R-:W-:Y:S01]  /*1330*/  UMOV UR43, UR6 ;  /* 0x00000006002b7c82 */ /* 0x000fe20008000000 */
[----:B------:R-:W-:Y:S05]  /*1340*/  @!P1 BRA `(.L_x_2347) ;  /* 0x00000000001c9947 */ /* 0x000fea0003800000 */
[----:B------:R-:W-:Y:S02]  /*1350*/  ULDC.64 UR8, c[0x0][0xa20] ;  /* 0x0002880000087ab9 */ /* 0x000fe40000000a00 */
[----:B------:R-:W-:-:S06]  /*1360*/  UIMAD.WIDE UR6, UR6, 0x4, UR8 ;  /* 0x00000004060678a5 */ /* 0x000fcc000f8e0208 */
[----:B------:R-:W-:Y:S02]  /*1370*/  IMAD.U32 R4, RZ, RZ, UR6 ;  /* 0x00000006ff047e24 */ /* 0x000fe4000f8e00ff */
[----:B------:R-:W-:-:S05]  /*1380*/  IMAD.U32 R5, RZ, RZ, UR7 ;  /* 0x00000007ff057e24 */ /* 0x000fca000f8e00ff */
[----:B------:R-:W2:Y:S02]  /*1390*/  LDG.E R4, desc[UR40][R4.64] ;  /* 0x0000002804047981 */ /* 0x000ea4000c1e1900 */
[----:B--2---:R-:W-:Y:S01]  /*13a0*/  R2UR UR4, R4 ;  /* 0x00000000040472ca */ /* 0x004fe200000e0000 */
[----:B------:R-:W-:-:S14]  /*13b0*/  BRA `(.L_x_2348) ;  /* 0x0000000000347947 */ /* 0x000fdc0003800000 */
.L_x_2347:
        /* <DEDUP_REMOVED lines=13> */
.L_x_2348:
[----:B------:R-:W-:Y:S02]  /*1490*/  UISETP.NE.AND UP0, UPT, UR47, 0x1, UPT ;  /* 0x000000012f00788c */ /* 0x000fe4000bf05270 */
[----:B------:R-:W-:Y:S02]  /*14a0*/  UIADD3 UR49, -UR49, UR4, URZ ;  /* 0x0000000431317290 */ /* 0x000fe4000fffe13f */
[----:B------:R-:W-:Y:S02]  /*14b0*/  USHF.L.U32 UR42, UR5, 0x6, URZ ;  /* 0x00000006052a7899 */ /* 0x000fe4000800063f */
[----:B------:R-:W-:Y:S01]  /*14c0*/  UIADD3 UR4, UR49, 0x3f, URZ ;  /* 0x0000003f31047890 */ /* 0x000fe2000fffe03f */
[----:B------:R-:W-:-:S03]  /*14d0*/  PLOP3.LUT P0, PT, PT, PT, UP0, 0x80, 0x0 ;  /* 0x000000000000781c */ /* 0x000fc60003f0f008 */
[----:B------:R-:W-:-:S04]  /*14e0*/  USHF.R.S32.HI UR6, URZ, 0x1f, UR4 ;  /* 0x0000001f3f067899 */ /* 0x000fc80008011404 */
[----:B------:R-:W-:-:S04]  /*14f0*/  ULEA.HI UR6, UR6, UR4, URZ, 0x6 ;  /* 0x0000000406067291 */ /* 0x000fc8000f8f303f */
[----:B------:R-:W-:Y:S02]  /*1500*/  USHF.R.S32.HI UR6, URZ, 0x6, UR6 ;  /* 0x000000063f067899 */ /* 0x000fe40008011406 */
[----:B------:R-:W-:Y:S10]  /*1510*/  @!P0 BRA `(.L_x_2349) ;  /* 0x0000002000348947 */ /* 0x000ff40003800000 */
[----:B------:R-:W0:Y:S01]  /*1520*/  LDC.64 R8, c[0x0][0x9e0] ;  /* 0x00027800ff087b82 */ /* 0x000e220000000a00 */
[----:B------:R-:W-:Y:S01]  /*1530*/  ULDC UR4, c[0x0][0x448] ;  /* 0x0001120000047ab9 */ /* 0x000fe20000000800 */
[----:B------:R-:W-:Y:S02]  /*1540*/  UIADD3 UR7, UR42, 0x3f, URZ ;  /* 0x0000003f2a077890 */ /* 0x000fe4000fffe03f */
[----:B------:R-:W-:Y:S02]  /*1550*/  UISETP.NE.AND UP0, UPT, UR4, 0x1, UPT ;  /* 0x000000010400788c */ /* 0x000fe4000bf05270 */
[----:B------:R-:W-:-:S09]  /*1560*/  UIADD3 UR8, UR49, 0x1, -UR51 ;  /* 0x0000000131087890 */ /* 0x000fd2000fffe833 */
[----:B------:R-:W-:Y:S01]  /*1570*/  @UP0 ULDC UR4, c[0x0][0x44c] ;  /* 0x0001130000040ab9 */ /* 0x000fe20000000800 */
[----:B------:R-:W-:Y:S01]  /*1580*/  @UP0 ULDC UR9, c[0x0][0x450] ;  /* 0x0001140000090ab9 */ /* 0x000fe20000000800 */
[----:B------:R-:W-:-:S04]  /*1590*/  UIMAD.WIDE.U32 UR4, UR7, UR4, URZ ;  /* 0x00000004070472a5 */ /* 0x000fc8000f8e003f */
[----:B------:R-:W-:Y:S01]  /*15a0*/  @UP0 USHF.R.U32.HI UR7, URZ, UR9, UR5 ;  /* 0x000000093f070299 */ /* 0x000fe20008011605 */
[----:B0-----:R-:W-:-:S03]  /*15b0*/  ISETP.GE.AND P1, PT, R9, 0x1, PT ;  /* 0x000000010900780c */ /* 0x001fc60003f26270 */
[----:B------:R-:W-:-:S06]  /*15c0*/  UIADD3 UR7, UR8, UR7, URZ ;  /* 0x0000000708077290 */ /* 0x000fcc000fffe03f */
[----:B------:R-:W-:-:S04]  /*15d0*/  VIADD R0, R8, UR7 ;  /* 0x0000000708007c36 */ /* 0x000fc80008000000 */
[----:B------:R-:W-:Y:S05]  /*15e0*/  @!P1 BRA `(.L_x_2350) ;  /* 0x0000000000449947 */ /* 0x000fea0003800000 */
[----:B------:R-:W-:Y:S01]  /*15f0*/  ISETP.LT.AND P0, PT, RZ, UR7, PT ;  /* 0x00000007ff007c0c */ /* 0x000fe2000bf01270 */
[----:B------:R-:W-:-:S06]  /*1600*/  UIADD3 UR4, UR7, -0x1, URZ ;  /* 0xffffffff07047890 */ /* 0x000fcc000fffe03f */
[----:B------:R-:W-:-:S06]  /*1610*/  IMAD.U32 R3, RZ, RZ, UR4 ;  /* 0x00000004ff037e24 */ /* 0x000fcc000f8e00ff */
[----:B------:R-:W-:Y:S05]  /*1620*/  @P0 BRA `(.L_x_2351) ;  /* 0x00000000001c0947 */ /* 0x000fea0003800000 */
[----:B------:R-:W-:Y:S01]  /*1630*/  ISETP.NE.AND P0, PT, R9, 0x1, PT ;  /* 0x000000010900780c */ /* 0x000fe20003f05270 */
[----:B------:R-:W-:-:S12]  /*1640*/  IMAD R3, RZ, RZ, -UR7 ;  /* 0x80000007ff037e24 */ /* 0x000fd8000f8e02ff */
[----:B------:R-:W0:Y:S02]  /*1650*/  @P0 LDC.64 R4, c[0x0][0x9e8] ;  /* 0x00027a00ff040b82 */ /* 0x000e240000000a00 */
[----:B0-----:R-:W-:-:S05]  /*1660*/  @P0 IMAD.HI.U32 R4, R3, R4, RZ ;  /* 0x0000000403040227 */ /* 0x001fca00078e00ff */
[----:B------:R-:W-:-:S04]  /*1670*/  @P0 SHF.R.U32.HI R3, RZ, R5, R4 ;  /* 0x00000005ff030219 */ /* 0x000fc80000011604 */
[----:B------:R-:W-:Y:S01]  /*1680*/  LOP3.LUT R3, RZ, R3, RZ, 0x33, !PT ;  /* 0x00000003ff037212 */ /* 0x000fe200078e33ff */
[----:B------:R-:W-:Y:S06]  /*1690*/  BRA `(.L_x_2352) ;  /* 0x0000000000107947 */ /* 0x000fec0003800000 */
.L_x_2351:
[----:B------:R-:W-:-:S13]  /*16a0*/  ISETP.NE.AND P0, PT, R9, 0x1, PT ;  /* 0x000000010900780c */ /* 0x000fda0003f05270 */
[----:B------:R-:W0:Y:S02]  /*16b0*/  @P0 LDC.64 R4, c[0x0][0x9e8] ;  /* 0x00027a00ff040b82 */ /* 0x000e240000000a00 */
[----:B0-----:R-:W-:-:S05]  /*16c0*/  @P0 IMAD.HI.U32 R4, R3, R4, RZ ;  /* 0x0000000403040227 */ /* 0x001fca00078e00ff */
[----:B------:R-:W-:-:S07]  /*16d0*/  @P0 SHF.R.U32.HI R3, RZ, R5, R4 ;  /* 0x00000005ff030219 */ /* 0x000fce0000011604 */
.L_x_2352:
[----:B------:R-:W-:-:S05]  /*16e0*/  IMAD R3, R3, R9, R9 ;  /* 0x0000000903037224 */ /* 0x000fca00078e0209 */
[----:B------:R-:W-:-:S07]  /*16f0*/  VIMNMX R0, R0, R3, PT ;  /* 0x0000000300007248 */ /* 0x000fce0003fe0100 */
.L_x_2350:
[----:B------:R-:W-:Y:S01]  /*1700*/  @UP0 ULDC UR4, c[0x0][0x44c] ;  /* 0x0001130000040ab9 */ /* 0x000fe20000000800 */
[----:B------:R-:W-:Y:S01]  /*1710*/  VIADD R0, R0, 0x3f ;  /* 0x0000003f00007836 */ /* 0x000fe20000000000 */
[----:B------:R-:W-:Y:S01]  /*1720*/  UIMAD.WIDE.U32 UR4, UR42, UR4, URZ ;  /* 0x000000042a0472a5 */ /* 0x000fe2000f8e003f */
[----:B------:R-:W-:Y:S01]  /*1730*/  @UP0 ULDC UR8, c[0x0][0x450] ;  /* 0x0001140000080ab9 */ /* 0x000fe20000000800 */
[----:B------:R-:W-:Y:S02]  /*1740*/  UMOV UR7, UR42 ;  /* 0x0000002a00077c82 */ /* 0x000fe40008000000 */
[----:B------:R-:W-:Y:S01]  /*1750*/  @UP0 USHF.R.U32.HI UR7, URZ, UR8, UR5 ;  /* 0x000000083f070299 */ /* 0x000fe20008011605 */
[----:B------:R-:W-:Y:S02]  /*1760*/  SHF.R.S32.HI R3, RZ, 0x1f, R0 ;  /* 0x0000001fff037819 */ /* 0x000fe40000011400 */
[----:B------:R-:W-:Y:S01]  /*1770*/  ULDC UR4, c[0x0][0x9dc] ;  /* 0x0002770000047ab9 */ /* 0x000fe20000000800 */
[----:B------:R-:W-:Y:S01]  /*1780*/  UIADD3 UR49, UR7, UR49, -UR51 ;  /* 0x0000003107317290 */ /* 0x000fe2000fffe833 */
[----:B------:R-:W-:-:S03]  /*1790*/  LEA.HI R3, R3, R0, RZ, 0x6 ;  /* 0x0000000003037211 */ /* 0x000fc600078f30ff */
[----:B------:R-:W-:Y:S01]  /*17a0*/  UIADD3 UR4, UR49, -UR4, URZ ;  /* 0x8000000431047290 */ /* 0x000fe2000fffe03f */
[----:B------:R-:W-:-:S04]  /*17b0*/  SHF.R.S32.HI R3, RZ, 0x6, R3 ;  /* 0x00000006ff037819 */ /* 0x000fc80000011403 */
[----:B------:R-:W-:Y:S01]  /*17c0*/  VIMNMX R5, R3, UR6, PT ;  /* 0x0000000603057c48 */ /* 0x000fe2000bfe0100 */
[----:B------:R-:W-:Y:S01]  /*17d0*/  IMAD.U32 R3, RZ, RZ, UR4 ;  /* 0x00000004ff037e24 */ /* 0x000fe2000f8e00ff */
[----:B------:R-:W-:Y:S06]  /*17e0*/  @!P1 BRA `(.L_x_2353) ;  /* 0x0000000000409947 */ /* 0x000fec0003800000 */
[----:B------:R-:W-:-:S05]  /*17f0*/  IMAD.U32 R0, RZ, RZ, UR49 ;  /* 0x00000031ff007e24 */ /* 0x000fca000f8e00ff */
        /* <DEDUP_REMOVED lines=9> */
.L_x_2354:
[----:B------:R-:W-:-:S13]  /*1890*/  ISETP.NE.AND P0, PT, R9, 0x1, PT ;  /* 0x000000010900780c */ /* 0x000fda0003f05270 */
[----:B------:R-:W0:Y:S02]  /*18a0*/  @P0 LDC.64 R6, c[0x0][0x9e8] ;  /* 0x00027a00ff060b82 */ /* 0x000e240000000a00 */
[----:B0-----:R-:W-:-:S05]  /*18b0*/  @P0 IMAD.HI.U32 R4, R0, R6, RZ ;  /* 0x0000000600040227 */ /* 0x001fca00078e00ff */
[----:B------:R-:W-:-:S07]  /*18c0*/  @P0 SHF.R.U32.HI R0, RZ, R7, R4 ;  /* 0x00000007ff000219 */ /* 0x000fce0000011604 */
.L_x_2355:
[----:B------:R-:W-:-:S05]  /*18d0*/  IMAD R0, R0, R9, RZ ;  /* 0x0000000900007224 */ /* 0x000fca00078e02ff */
[----:B------:R-:W-:-:S07]  /*18e0*/  VIMNMX R3, R3, R0, !PT ;  /* 0x0000000003037248 */ /* 0x000fce0007fe0100 */
.L_x_2353:
        /* <DEDUP_REMOVED lines=68> */
[----:B------:R-:W-:Y:S01]  /*1d30*/  CS2R R30, SRZ ;  /* 0x00000000001e7805 */ /* 0x000fe2000001ff00 */
[----:B------:R-:W-:Y:S01]  /*1d40*/  IMAD.MOV.U32 R12, RZ, RZ, RZ ;  /* 0x000000ffff0c7224 */ /* 0x000fe200078e00ff */
[----:B------:R-:W-:Y:S01]  /*1d50*/  CS2R R26, SRZ ;  /* 0x00000000001a7805 */ /* 0x000fe2000001ff00 */
[----:B------:R-:W-:Y:S02]  /*1d60*/  IMAD.MOV.U32 R169, RZ, RZ, RZ ;  /* 0x000000ffffa97224 */ /* 0x000fe400078e00ff */
[----:B------:R-:W-:Y:S02]  /*1d70*/  IMAD.MOV.U32 R14, RZ, RZ, RZ ;  /* 0x000000ffff0e7224 */ /* 0x000fe400078e00ff */
        /* <DEDUP_REMOVED lines=16> */
.L_x_2357:
[----:B------:R-:W-:Y:S01]  /*1e80*/  ULEA UR21, UR37, UR46, 0x3 ;  /* 0x0000002e25157291 */ /* 0x000fe2000f8e183f */
[----:B------:R-:W-:-:S05]  /*1e90*/  IMAD.U32 R0, RZ, RZ, UR38 ;  /* 0x00000026ff007e24 */ /* 0x000fca000f8e00ff */
[----:B------:R-:W-:-:S04]  /*1ea0*/  SHF.L.U32 R0, R0, 0x1f, RZ ;  /* 0x0000001f00007819 */ /* 0x000fc800000006ff */
[----:B------:R-:W0:Y:S02]  /*1eb0*/  SYNCS.PHASECHK.TRANS64.TRYWAIT P1, [UR21+0x28c50], R0 ;  /* 0x028c5000ff0075a7 */ /* 0x000e240008020155 */
[----:B0-----:R-:W-:Y:S05]  /*1ec0*/  @!P1 BRA `(.L_x_2358) ;  /* 0x00000160003c9947 */ /* 0x001fea0003800000 */
.L_x_2602:
        /* <DEDUP_REMOVED lines=45> */
.L_x_2364:
        /* <DEDUP_REMOVED lines=143> */
.L_x_2360:
[----:B------:R-:W-:Y:S01]  /*2a90*/  ULEA UR21, UR37, UR46, 0x3 ;  /* 0x0000002e25157291 */ /* 0x000fe2000f8e183f */
[----:B------:R-:W-:-:S05]  /*2aa0*/  IMAD.U32 R0, RZ, RZ, UR38 ;  /* 0x00000026ff007e24 */ /* 0x000fca000f8e00ff */
[----:B------:R-:W-:-:S04]  /*2ab0*/  SHF.L.U32 R0, R0, 0x1f, RZ ;  /* 0x0000001f00007819 */ /* 0x000fc800000006ff */
[----:B------:R0:W1:Y:S01]  /*2ac0*/  SYNCS.PHASECHK.TRANS64.TRYWAIT P1, [UR21+0x28c50], R0 ;  /* 0x028c5000ff0075a7 */ /* 0x0000620008020155 */
[----:B------:R-:W-:Y:S05]  /*2ad0*/  @!P0 BRA `(.L_x_2361) ;  /* 0x0000000000048947 */ /* 0x000fea0003800000 */
[----:B------:R-:W-:Y:S01]  /*2ae0*/  BPT.TRAP 0x1 ;  /* 0x000000040000795c */ /* 0x000fe20000300000 */
.L_x_2361:
[----:B-1----:R-:W-:Y:S05]  /*2af0*/  @P1 BRA `(.L_x_2362) ;  /* 0x0000000000081947 */ /* 0x002fea0003800000 */
[----:B------:R-:W1:Y:S02]  /*2b00*/  SYNCS.PHASECHK.TRANS64.TRYWAIT P1, [UR21+0x28c50], R0 ;  /* 0x028c5000ff0075a7 */ /* 0x000e640008020155 */
[----:B-1----:R-:W-:Y:S05]  /*2b10*/  @!P1 BRA `(.L_x_2363) ;  /* 0x0000015400409947 */ /* 0x002fea0003800000 */
.L_x_2362:
        /* <DEDUP_REMOVED lines=29> */
.L_x_2359:
        /* <DEDUP_REMOVED lines=144> */
.L_x_2349:
[----:B------:R-:W-:Y:S01]  /*35f0*/  ULDC UR4, c[0x0][0x448] ;  /* 0x0001120000047ab9 */ /* 0x000fe20000000800 */
[----:B------:R-:W-:Y:S02]  /*3600*/  UIADD3 UR7, UR42, 0x3f, URZ ;  /* 0x0000003f2a077890 */ /* 0x000fe4000fffe03f */
[----:B------:R-:W-:Y:S02]  /*3610*/  UISETP.NE.AND UP0, UPT, UR4, 0x1, UPT ;  /* 0x000000010400788c */ /* 0x000fe4000bf05270 */
[----:B------:R-:W-:Y:S01]  /*3620*/  UIADD3 UR10, UR49, 0x1, -UR51 ;  /* 0x00000001310a7890 */ /* 0x000fe2000fffe833 */
[----:B------:R-:W-:Y:S02]  /*3630*/  ULDC.64 UR4, c[0x0][0x9e0] ;  /* 0x0002780000047ab9 */ /* 0x000fe40000000a00 */
[----:B------:R-:W-:-:S06]  /*3640*/  UISETP.GE.AND UP1, UPT, UR5, 0x1, UPT ;  /* 0x000000010500788c */ /* 0x000fcc000bf26270 */
[----:B------:R-:W-:Y:S01]  /*3650*/  @UP0 ULDC UR8, c[0x0][0x44c] ;  /* 0x0001130000080ab9 */ /* 0x000fe20000000800 */
[----:B------:R-:W-:Y:S01]  /*3660*/  @UP0 ULDC UR11, c[0x0][0x450] ;  /* 0x00011400000b0ab9 */ /* 0x000fe20000000800 */
[----:B------:R-:W-:Y:S01]  /*3670*/  UIMAD.WIDE.U32 UR8, UR7, UR8, URZ ;  /* 0x00000008070872a5 */ /* 0x000fe2000f8e003f */
[----:B------:R-:W-:-:S03]  /*3680*/  PLOP3.LUT P1, PT, PT, PT, UP1, 0x80, 0x0 ;  /* 0x000000000000781c */ /* 0x000fc60003f2f018 */
[----:B------:R-:W-:-:S04]  /*3690*/  @UP0 USHF.R.U32.HI UR7, URZ, UR11, UR9 ;  /* 0x0000000b3f070299 */ /* 0x000fc80008011609 */
[----:B------:R-:W-:-:S04]  /*36a0*/  UIADD3 UR7, UR10, UR7, URZ ;  /* 0x000000070a077290 */ /* 0x000fc8000fffe03f */
[----:B------:R-:W-:-:S06]  /*36b0*/  UIADD3 UR4, UR7, UR4, URZ ;  /* 0x0000000407047290 */ /* 0x000fcc000fffe03f */
[----:B------:R-:W-:Y:S01]  /*36c0*/  IMAD.U32 R0, RZ, RZ, UR4 ;  /* 0x00000004ff007e24 */ /* 0x000fe2000f8e00ff */
[----:B------:R-:W-:Y:S06]  /*36d0*/  @!P1 BRA `(.L_x_2365) ;  /* 0x0000000000409947 */ /* 0x000fec0003800000 */
        /* <DEDUP_REMOVED lines=10> */
.L_x_2366:
[----:B------:R-:W-:-:S11]  /*3780*/  UISETP.NE.AND UP1, UPT, UR5, 0x1, UPT ;  /* 0x000000010500788c */ /* 0x000fd6000bf25270 */
[----:B------:R-:W-:Y:S02]  /*3790*/  @UP1 ULDC.64 UR10, c[0x0][0x9e8] ;  /* 0x00027a00000a1ab9 */ /* 0x000fe40000000a00 */
[----:B------:R-:W-:-:S04]  /*37a0*/  UIMAD.WIDE.U32 UR8, UR4, UR10, URZ ;  /* 0x0000000a040872a5 */ /* 0x000fc8000f8e003f */
[----:B------:R-:W-:-:S12]  /*37b0*/  @UP1 USHF.R.U32.HI UR4, URZ, UR11, UR9 ;  /* 0x0000000b3f041299 */ /* 0x000fd80008011609 */
.L_x_2367:
[----:B------:R-:W-:-:S06]  /*37c0*/  UIMAD UR4, UR4, UR5, UR5 ;  /* 0x00000005040472a4 */ /* 0x000fcc000f8e0205 */
[----:B------:R-:W-:-:S07]  /*37d0*/  VIMNMX R0, R0, UR4, PT ;  /* 0x0000000400007c48 */ /* 0x000fce000bfe0100 */
.L_x_2365:
[----:B------:R-:W-:Y:S01]  /*37e0*/  VIADD R0, R0, 0x3f ;  /* 0x0000003f00007836 */ /* 0x000fe20000000000 */
[----:B------:R-:W-:Y:S01]  /*37f0*/  @UP0 ULDC UR8, c[0x0][0x44c] ;  /* 0x0001130000080ab9 */ /* 0x000fe20000000800 */
[----:B------:R-:W-:Y:S01]  /*3800*/  @UP0 ULDC UR7, c[0x0][0x450] ;  /* 0x0001140000070ab9 */ /* 0x000fe20000000800 */
[----:B------:R-:W-:Y:S02]  /*3810*/  UIMAD.WIDE.U32 UR8, UR42, UR8, URZ ;  /* 0x000000082a0872a5 */ /* 0x000fe4000f8e003f */
[----:B------:R-:W-:Y:S01]  /*3820*/  SHF.R.S32.HI R3, RZ, 0x1f, R0 ;  /* 0x0000001fff037819 */ /* 0x000fe20000011400 */
[----:B------:R-:W-:Y:S01]  /*3830*/  UMOV UR4, UR42 ;  /* 0x0000002a00047c82 */ /* 0x000fe20008000000 */
[----:B------:R-:W-:Y:S02]  /*3840*/  @UP0 USHF.R.U32.HI UR4, URZ, UR7, UR9 ;  /* 0x000000073f040299 */ /* 0x000fe40008011609 */
[----:B------:R-:W-:Y:S01]  /*3850*/  LEA.HI R3, R3, R0, RZ, 0x6 ;  /* 0x0000000003037211 */ /* 0x000fe200078f30ff */
[----:B------:R-:W-:Y:S01]  /*3860*/  ULDC UR8, c[0x0][0x9dc] ;  /* 0x0002770000087ab9 */ /* 0x000fe20000000800 */
[----:B------:R-:W-:-:S02]  /*3870*/  UIADD3 UR4, UR4, UR49, -UR51 ;  /* 0x0000003104047290 */ /* 0x000fc4000fffe833 */
[----:B------:R-:W-:Y:S02]  /*3880*/  SHF.R.S32.HI R3, RZ, 0x6, R3 ;  /* 0x00000006ff037819 */ /* 0x000fe40000011403 */
[----:B------:R-:W-:Y:S02]  /*3890*/  UIADD3 UR8, UR4, -UR8, URZ ;  /* 0x8000000804087290 */ /* 0x000fe4000fffe03f */
[----:B------:R-:W-:Y:S01]  /*38a0*/  VIMNMX R168, R3, UR6, PT ;  /* 0x0000000603a87c48 */ /* 0x000fe2000bfe0100 */
[----:B------:R-:W-:Y:S09]  /*38b0*/  @!P1 BRA `(.L_x_2368) ;  /* 0x0000000000449947 */ /* 0x000ff20003800000 */
        /* <DEDUP_REMOVED lines=10> */
.L_x_2369:
[----:B------:R-:W-:-:S11]  /*3960*/  UISETP.NE.AND UP0, UPT, UR5, 0x1, UPT ;  /* 0x000000010500788c */ /* 0x000fd6000bf05270 */
[----:B------:R-:W-:Y:S02]  /*3970*/  @UP0 ULDC.64 UR10, c[0x0][0x9e8] ;  /* 0x00027a00000a0ab9 */ /* 0x000fe40000000a00 */
[----:B------:R-:W-:-:S04]  /*3980*/  UIMAD.WIDE.U32 UR6, UR4, UR10, URZ ;  /* 0x0000000a040672a5 */ /* 0x000fc8000f8e003f */
[----:B------:R-:W-:-:S12]  /*3990*/  @UP0 USHF.R.U32.HI UR4, URZ, UR11, UR7 ;  /* 0x0000000b3f040299 */ /* 0x000fd80008011607 */
.L_x_2370:
[----:B------:R-:W-:-:S04]  /*39a0*/  UIMAD UR4, UR4, UR5, URZ ;  /* 0x00000005040472a4 */ /* 0x000fc8000f8e023f */
[----:B------:R-:W-:-:S04]  /*39b0*/  UISETP.LT.AND UP0, UPT, UR8, UR4, UPT ;  /* 0x000000040800728c */ /* 0x000fc8000bf01270 */
[----:B------:R-:W-:-:S12]  /*39c0*/  USEL UR8, UR8, UR4, !UP0 ;  /* 0x0000000408087287 */ /* 0x000fd8000c000000 */
.L_x_2368:
[----:B------:R-:W-:Y:S01]  /*39d0*/  USHF.R.S32.HI UR4, URZ, 0x1f, UR8 ;  /* 0x0000001f3f047899 */ /* 0x000fe20008011408 */
[----:B------:R-:W-:Y:S01]  /*39e0*/  PLOP3.LUT P0, PT, PT, PT, PT, 0x80, 0x0 ;  /* 0x000000000000781c */ /* 0x000fe20003f0f070 */
[----:B------:R-:W-:Y:S01]  /*39f0*/  IMAD.MOV.U32 R0, RZ, RZ, RZ ;  /* 0x000000ffff007224 */ /* 0x000fe200078e00ff */
[----:B------:R-:W-:Y:S01]  /*3a00*/  CS2R R150, SRZ ;  /* 0x0000000000967805 */ /* 0x000fe2000001ff00 */
[----:B------:R-:W-:Y:S01]  /*3a10*/  ULEA.HI UR4, UR4, UR8, URZ, 0x6 ;  /* 0x0000000804047291 */ /* 0x000fe2000f8f303f */
[----:B------:R-:W-:Y:S01]  /*3a20*/  IMAD.MOV.U32 R3, RZ, RZ, RZ ;  /* 0x000000ffff037224 */ /* 0x000fe200078e00ff */
[----:B------:R-:W-:Y:S02]  /*3a30*/  CS2R R148, SRZ ;  /* 0x0000000000947805 */ /* 0x000fe4000001ff00 */
[----:B------:R-:W-:Y:S01]  /*3a40*/  CS2R R146, SRZ ;  /* 0x0000000000927805 */ /* 0x000fe2000001ff00 */
[----:B------:R-:W-:Y:S01]  /*3a50*/  USHF.R.S32.HI UR4, URZ, 0x6, UR4 ;  /* 0x000000063f047899 */ /* 0x000fe20008011404 */
[----:B------:R-:W-:-:S02]  /*3a60*/  CS2R R144, SRZ ;  /* 0x0000000000907805 */ /* 0x000fc4000001ff00 */
[----:B------:R-:W-:Y:S02]  /*3a70*/  CS2R R142, SRZ ;  /* 0x00000000008e7805 */ /* 0x000fe4000001ff00 */
[----:B------:R-:W-:Y:S01]  /*3a80*/  CS2R R140, SRZ ;  /* 0x00000000008c7805 */ /* 0x000fe2000001ff00 */
[----:B------:R-:W-:Y:S01]  /*3a90*/  UISETP.LT.AND UP0, UPT, URZ, UR4, UPT ;  /* 0x000000043f00728c */ /* 0x000fe2000bf01270 */
[----:B------:R-:W-:Y:S02]  /*3aa0*/  CS2R R138, SRZ ;  /* 0x00000000008a7805 */ /* 0x000fe4000001ff00 */
[----:B------:R-:W-:Y:S02]  /*3ab0*/  CS2R R136, SRZ ;  /* 0x0000000000887805 */ /* 0x000fe4000001ff00 */
[----:B------:R-:W-:Y:S01]  /*3ac0*/  CS2R R134, SRZ ;  /* 0x0000000000867805 */ /* 0x000fe2000001ff00 */
[----:B------:R-:W-:Y:S01]  /*3ad0*/  USEL UR48, URZ, UR4, !UP0 ;  /* 0x000000043f307287 */ /* 0x000fe2000c000000 */
[----:B------:R-:W-:-:S02]  /*3ae0*/  CS2R R132, SRZ ;  /* 0x0000000000847805 */ /* 0x000fc4000001ff00 */
[----:B------:R-:W-:Y:S02]  /*3af0*/  CS2R R130, SRZ ;  /* 0x0000000000827805 */ /* 0x000fe4000001ff00 */
[----:B------:R-:W-:Y:S02]  /*3b00*/  CS2R R128, SRZ ;  /* 0x0000000000807805 */ /* 0x000fe4000001ff00 */
[----:B------:R-:W-:Y:S02]  /*3b10*/  CS2R R126, SRZ ;  /* 0x00000000007e7805 */ /* 0x000fe4000001ff00 */
[----:B------:R-:W-:Y:S02]  /*3b20*/  CS2R R124, SRZ ;  /* 0x00000000007c7805 */ /* 0x000fe4000001ff00 */
[----:B------:R-:W-:Y:S02]  /*3b30*/  ISETP.GT.AND P1, PT, R168, UR48, PT ;  /* 0x00000030a8007c0c */ /* 0x000fe4000bf24270 */
        /* <DEDUP_REMOVED lines=49> */
[----:B------:R-:W-:Y:S02]  /*3e50*/  IMAD.MOV.U32 R169, RZ, RZ, RZ ;  /* 0x000000ffffa97224 */ /* 0x000fe400078e00ff */
[----:B------:R-:W-:-:S02]  /*3e60*/  IMAD.MOV.U32 R14, RZ, RZ, RZ ;  /* 0x000000ffff0e7224 */ /* 0x000fc400078e00ff */
        /* <DEDUP_REMOVED lines=32> */
.L_x_2371:
        /* <DEDUP_REMOVED lines=9> */
.L_x_2603:
[----:B------:R-:W-:Y:S05]  /*4100*/  @!P0 BRA `(.L_x_2373) ;  /* 0x0000000000048947 */ /* 0x000fea0003800000 */
[----:B------:R-:W-:Y:S01]  /*4110*/  BPT.TRAP 0x1 ;  /* 0x000000040000795c */ /* 0x000fe20000300000 */
.L_x_2373:
[----:B------:R-:W-:Y:S02]  /*4120*/  IMAD.U32 R7, RZ, RZ, UR37 ;  /* 0x00000025ff077e24 */ /* 0x000fe4000f8e00ff */
[----:B------:R-:W-:-:S03]  /*4130*/  IMAD.U32 R8, RZ, RZ, UR38 ;  /* 0x00000026ff087e24 */ /* 0x000fc6000f8e00ff */
[----:B------:R-:W-:Y:S02]  /*4140*/  LEA R7, R7, UR46, 0x3 ;  /* 0x0000002e07077c11 */ /* 0x000fe4000f8e18ff */
[----:B------:R-:W-:-:S04]  /*4150*/  SHF.L.U32 R8, R8, 0x1f, RZ ;  /* 0x0000001f08087819 */ /* 0x000fc800000006ff */
[----:B------:R1:W2:Y:S01]  /*4160*/  SYNCS.PHASECHK.TRANS64.TRYWAIT P1, [R7+URZ+0x28c30], R8 ;  /* 0x028c3008070075a7 */ /* 0x0002a2000802017f */
[----:B------:R-:W-:Y:S05]  /*4170*/  @!P0 BRA `(.L_x_2374) ;  /* 0x0000000000048947 */ /* 0x000fea0003800000 */
[----:B------:R-:W-:Y:S01]  /*4180*/  BPT.TRAP 0x1 ;  /* 0x000000040000795c */ /* 0x000fe20000300000 */
.L_x_2374:
[----:B--2---:R-:W-:Y:S05]  /*4190*/  @P1 BRA `(.L_x_2375) ;  /* 0x0000000000081947 */ /* 0x004fea0003800000 */
[----:B------:R-:W2:Y:S02]  /*41a0*/  SYNCS.PHASECHK.TRANS64.TRYWAIT P1, [R7+URZ+0x28c30], R8 ;  /* 0x028c3008070075a7 */ /* 0x000ea4000802017f */
[----:B--2---:R-:W-:Y:S05]  /*41b0*/  @!P1 BRA `(.L_x_2376) ;  /* 0x0000013c00c89947 */ /* 0x004fea0003800000 */
.L_x_2375:
        /* <DEDUP_REMOVED lines=15> */
[----:B------:R-:W-:Y:S01]  /*42b0*/  VIADD R3, R185, UR42 ;  /* 0x0000002ab9037c36 */ /* 0x000fe20008000000 */
[----:B------:R-:W-:Y:S01]  /*42c0*/  UMOV UR7, 0x40000040 ;  /* 0x4000004000077882 */ /* 0x000fe20000000000 */
[----:B------:R-:W-:Y:S01]  /*42d0*/  UMOV UR5, 0x40000040 ;  /* 0x4000004000057882 */ /* 0x000fe20000000000 */
[----:B------:R-:W-:Y:S01]  /*42e0*/  ULOP3.LUT UR4, UR4, 0x3fff, URZ, 0xc0, !UPT ;  /* 0x00003fff04047892 */ /* 0x000fe2000f8ec03f */
[----:B------:R-:W-:Y:S01]  /*42f0*/  IMAD.MOV.U32 R4, RZ, RZ, R3 ;  /* 0x000000ffff047224 */ /* 0x000fe200078e0003 */
[----:B------:R-:W-:Y:S01]  /*4300*/  UMOV UR11, 0x40000040 ;  /* 0x40000040000b7882 */ /* 0x000fe20000000000 */
[----:B------:R-:W-:Y:S01]  /*4310*/  UMOV UR9, 0x40000040 ;  /* 0x4000004000097882 */ /* 0x000fe20000000000 */
[----:B------:R-:W-:-:S02]  /*4320*/  ULEA UR18, UR37, UR18, 0x9 ;  /* 0x0000001225127291 */ /* 0x000fc4000f8e483f */
[----:B------:R-:W-:Y:S02]  /*4330*/  ULOP3.LUT UR16, UR4, 0x10000, URZ, 0xfc, !UPT ;  /* 0x0001000004107892 */ /* 0x000fe4000f8efc3f */
[----:B------:R-:W-:Y:S02]  /*4340*/  UIADD3 UR6, UR18, 0x2, URZ ;  /* 0x0000000212067890 */ /* 0x000fe4000fffe03f */
[----:B------:R-:W-:Y:S02]  /*4350*/  UIADD3 UR4, UR16, 0x2, URZ ;  /* 0x0000000210047890 */ /* 0x000fe4000fffe03f */
[----:B------:R-:W-:Y:S02]  /*4360*/  UIADD3 UR10, UR18, 0x4, URZ ;  /* 0x00000004120a7890 */ /* 0x000fe4000fffe03f */
[----:B------:R-:W-:Y:S02]  /*4370*/  UIADD3 UR8, UR16, 0x4, URZ ;  /* 0x0000000410087890 */ /* 0x000fe4000fffe03f */
[----:B------:R-:W-:Y:S01]  /*4380*/  HGMMA.64x64x16.F32.BF16 R24, gdesc[UR16], RZ, !UPT, gsb0 ;  /* 0x00e00000101879f0 */ /* 0x000fe2000c0018ff */
[----:B------:R-:W-:-:S02]  /*4390*/  UIADD3 UR14, UR18, 0x6, URZ ;  /* 0x00000006120e7890 */ /* 0x000fc4000fffe03f */
[----:B------:R-:W-:Y:S01]  /*43a0*/  UIADD3 UR12, UR16, 0x6, URZ ;  /* 0x00000006100c7890 */ /* 0x000fe2000fffe03f */
[----:B------:R-:W-:Y:S01]  /*43b0*/  UMOV UR15, 0x40000040 ;  /* 0x40000040000f7882 */ /* 0x000fe20000000000 */
[----:B------:R-:W-:Y:S01]  /*43c0*/  UMOV UR13, 0x40000040 ;  /* 0x40000040000d7882 */ /* 0x000fe20000000000 */
[----:B------:R-:W-:Y:S02]  /*43d0*/  ULDC UR20, c[0x0][0x9dc] ;  /* 0x0002770000147ab9 */ /* 0x000fe40000000800 */
[----:B------:R-:W-:Y:S01]  /*43e0*/  ULOP3.LUT UR20, URZ, UR20, URZ, 0x33, !UPT ;  /* 0x000000143f147292 */ /* 0x000fe2000f8e333f */
[----:B------:R-:W-:Y:S02]  /*43f0*/  WARPGROUP.DEPBAR.LE gsb0, 0x0 ;  /* 0x00008000000079c5 */ /* 0x000fe40000010000 */
[----:B------:R-:W-:-:S06]  /*4400*/  WARPGROUP.ARRIVE ;  /* 0x00000000000079c5 */ /* 0x000fcc0000000000 */
[----:B------:R-:W-:Y:S01]  /*4410*/  HGMMA.64x64x16.F32.BF16 R24, gdesc[UR4], R24, gsb0 ;  /* 0x00e00000041879f0 */ /* 0x000fe20008001818 */
[----:B------:R-:W-:Y:S01]  /*4420*/  ULDC UR7, c[0x0][0x448] ;  /* 0x0001120000077ab9 */ /* 0x000fe20000000800 */
[----:B------:R-:W-:Y:S01]  /*4430*/  ULDC UR6, c[0x0][0x9d8] ;  /* 0x0002760000067ab9 */ /* 0x000fe20000000800 */
[----:B------:R-:W-:-:S06]  /*4440*/  UISETP.NE.AND UP0, UPT, UR7, 0x1, UPT ;  /* 0x000000010700788c */ /* 0x000fcc000bf05270 */
[----:B------:R-:W-:Y:S02]  /*4450*/  PLOP3.LUT P2, PT, PT, PT, UP0, 0x80, 0x0 ;  /* 0x000000000000781c */ /* 0x000fe40003f4f008 */
[----:B------:R-:W-:-:S03]  /*4460*/  PLOP3.LUT P3, PT, PT, PT, UP0, 0x80, 0x0 ;  /* 0x000000000000781c */ /* 0x000fc60003f6f008 */
[----:B------:R-:W-:-:S08]  /*4470*/  @UP0 ULDC UR7, c[0x0][0x44c] ;  /* 0x0001130000070ab9 */ /* 0x000fd00000000800 */
[----:B------:R-:W-:Y:S01]  /*4480*/  @P2 IMAD.HI.U32 R5, R3, UR7, RZ ;  /* 0x0000000703052c27 */ /* 0x000fe2000f8e00ff */
[----:B------:R-:W-:-:S03]  /*4490*/  @UP0 ULDC UR7, c[0x0][0x450] ;  /* 0x0001140000070ab9 */ /* 0x000fc60000000800 */
[----:B------:R-:W-:Y:S01]  /*44a0*/  @!P1 VIADD R3, R7, 0x28c40 ;  /* 0x00028c4007039836 */ /* 0x000fe20000000000 */
[----:B------:R-:W-:Y:S01]  /*44b0*/  @P3 SHF.R.U32.HI R4, RZ, UR7, R5 ;  /* 0x00000007ff043c19 */ /* 0x000fe20008011605 */
[----:B------:R-:W-:-:S03]  /*44c0*/  IMAD.MOV.U32 R5, RZ, RZ, -0x40 ;  /* 0xffffffc0ff057424 */ /* 0x000fc600078e00ff */
[----:B------:R-:W-:Y:S01]  /*44d0*/  @!P1 PRMT R3, RZ, 0x654, R3 ;  /* 0x00000654ff039816 */ /* 0x000fe20000000003 */
[----:B------:R-:W0:Y:S01]  /*44e0*/  SHFL.IDX PT, R9, R4, RZ, 0x1c1f ;  /* 0x001c1fff04097589 */ /* 0x000e2200000e0000 */
[----:B------:R-:W-:Y:S02]  /*44f0*/  WARPGROUP.DEPBAR.LE gsb0, 0x0 ;  /* 0x00008000000079c5 */ /* 0x000fe40000010000 */
[----:B------:R-:W-:-:S06]  /*4500*/  WARPGROUP.ARRIVE ;  /* 0x00000000000079c5 */ /* 0x000fcc0000000000 */
[----:B------:R-:W-:Y:S03]  /*4510*/  HGMMA.64x64x16.F32.BF16 R24, gdesc[UR8], R24, gsb0 ;  /* 0x00e00000081879f0 */ /* 0x000fe60008001818 */
[----:B------:R-:W-:Y:S02]  /*4520*/  WARPGROUP.DEPBAR.LE gsb0, 0x0 ;  /* 0x00008000000079c5 */ /* 0x000fe40000010000 */
[----:B------:R-:W-:-:S06]  /*4530*/  WARPGROUP.ARRIVE ;  /* 0x00000000000079c5 */ /* 0x000fcc0000000000 */
[----:B------:R-:W-:Y:S01]  /*4540*/  HGMMA.64x64x16.F32.BF16 R24, gdesc[UR12], R24, gsb0 ;  /* 0x00e000000c1879f0 */ /* 0x000fe20008001818 */
[----:B------:R-:W-:Y:S02]  /*4550*/  ULDC.64 UR14, c[0x0][0x9e0] ;  /* 0x00027800000e7ab9 */ /* 0x000fe40000000a00 */
[----:B------:R-:W-:-:S06]  /*4560*/  UISETP.GE.AND UP1, UPT, UR15, 0x1, UPT ;  /* 0x000000010f00788c */ /* 0x000fcc000bf26270 */
[----:B------:R-:W-:Y:S01]  /*4570*/  PLOP3.LUT P2, PT, PT, PT, UP1, 0x40, 0x0 ;  /* 0x000000000000781c */ /* 0x000fe20003f4e818 */
[----:B------:R-:W-:Y:S02]  /*4580*/  WARPGROUP.DEPBAR.LE gsb0, 0x0 ;  /* 0x00008000000079c5 */ /* 0x000fe40000010000 */
[----:B------:R3:W-:Y:S01]  /*4590*/  @!P1 SYNCS.ARRIVE.TRANS64.RED.A1T0 RZ, [R3+URZ], RZ ;  /* 0x000000ff03ff99a7 */ /* 0x0007e2000810043f */
[----:B------:R-:W-:Y:S01]  /*45a0*/  FMUL.FTZ R24, R24, UR6 ;  /* 0x0000000618187c20 */ /* 0x000fe20008410000 */
[----:B------:R-:W-:Y:S01]  /*45b0*/  FMUL.FTZ R25, R25, UR6 ;  /* 0x0000000619197c20 */ /* 0x000fe20008410000 */
[----:B------:R-:W-:Y:S01]  /*45c0*/  FMUL.FTZ R26, R26, UR6 ;  /* 0x000000061a1a7c20 */ /* 0x000fe20008410000 */
[----:B------:R-:W-:Y:S01]  /*45d0*/  FMUL.FTZ R27, R27, UR6 ;  /* 0x000000061b1b7c20 */ /* 0x000fe20008410000 */
[----:B------:R-:W-:Y:S01]  /*45e0*/  FMUL.FTZ R28, R28, UR6 ;  /* 0x000000061c1c7c20 */ /* 0x000fe20008410000 */
[----:B------:R-:W-:Y:S01]  /*45f0*/  FMUL.FTZ R29, R29, UR6 ;  /* 0x000000061d1d7c20 */ /* 0x000fe20008410000 */
[----:B------:R-:W-:Y:S01]  /*4600*/  FMUL.FTZ R32, R32, UR6 ;  /* 0x0000000620207c20 */ /* 0x000fe20008410000 */
[----:B---3--:R-:W-:-:S02]  /*4610*/  IMAD R3, R168, R5, 0x41 ;  /* 0x00000041a8037424 */ /* 0x008fc400078e0205 */
        /* <DEDUP_REMOVED lines=20> */
[----:B------:R-:W-:Y:S01]  /*4760*/  IADD3 R5, -R2, UR49, R3 ;  /* 0x0000003102057c10 */ /* 0x000fe2000fffe103 */
[----:B------:R-:W-:Y:S01]  /*4770*/  FMUL.FTZ R31, R31, UR6 ;  /* 0x000000061f1f7c20 */ /* 0x000fe20008410000 */
[----:B------:R-:W3:Y:S01]  /*4780*/  MUFU.TANH R24, R24 ;  /* 0x0000001800187308 */ /* 0x000ee20000002400 */
[----:B------:R-:W-:Y:S01]  /*4790*/  FMUL.FTZ R35, R35, UR6 ;  /* 0x0000000623237c20 */ /* 0x000fe20008410000 */
[----:B------:R-:W-:Y:S01]  /*47a0*/  FMUL.FTZ R30, R30, UR6 ;  /* 0x000000061e1e7c20 */ /* 0x000fe20008410000 */
[----:B------:R-:W-:Y:S01]  /*47b0*/  FMUL.FTZ R34, R34, UR6 ;  /* 0x0000000622227c20 */ /* 0x000fe20008410000 */
[----:B------:R-:W-:-:S02]  /*47c0*/  VIADD R5, R5, -UR51 ;  /* 0x8000003305057c36 */ /* 0x000fc40008000000 */
[----:B------:R-:W-:Y:S02]  /*47d0*/  FMUL.FTZ R38, R38, UR6 ;  /* 0x0000000626267c20 */ /* 0x000fe40008410000 */
[----:B------:R-:W4:Y:S08]  /*47e0*/  MUFU.TANH R25, R25 ;  /* 0x0000001900197308 */ /* 0x000f300000002400 */
        /* <DEDUP_REMOVED lines=25> */
[----:B------:R5:W0:Y:S08]  /*4980*/  MUFU.TANH R11, R31 ;  /* 0x0000001f000b7308 */ /* 0x000a300000002400 */
[----:B------:R1:W0:Y:S01]  /*4990*/  MUFU.TANH R13, R35 ;  /* 0x00000023000d7308 */ /* 0x0002220000002400 */
[----:B-----5:R-:W-:-:S07]  /*49a0*/  LEA R31, R168, 0xffffffc0, 0x6 ;  /* 0xffffffc0a81f7811 */ /* 0x020fce00078e30ff */
[----:B------:R5:W0:Y:S01]  /*49b0*/  MUFU.TANH R10, R30 ;  /* 0x0000001e000a7308 */ /* 0x000a220000002400 */
[----:B-1----:R-:W-:-:S07]  /*49c0*/  VIADD R35, R5, UR14 ;  /* 0x0000000e05237c36 */ /* 0x002fce0008000000 */
[----:B------:R1:W2:Y:S01]  /*49d0*/  MUFU.TANH R12, R34 ;  /* 0x00000022000c7308 */ /* 0x0002a20000002400 */
[----:B-----5:R-:W-:-:S07]  /*49e0*/  IADD3 R30, -R2, UR49, -R31 ;  /* 0x00000031021e7c10 */ /* 0x020fce000fffe91f */
[----:B------:R5:W2:Y:S01]  /*49f0*/  MUFU.TANH R14, R38 ;  /* 0x00000026000e7308 */ /* 0x000aa20000002400 */
[----:B-1----:R-:W-:-:S04]  /*4a00*/  VIADD R34, R5, UR20 ;  /* 0x0000001405227c36 */ /* 0x002fc80008000000 */
[----:B0-----:R-:W-:Y:S02]  /*4a10*/  IMAD.IADD R5, R34, 0x1, R9 ;  /* 0x0000000122057824 */ /* 0x001fe400078e0209 */
[----:B-----5:R-:W-:Y:S01]  /*4a20*/  VIADD R38, R3, 0xffffffff ;  /* 0xffffffff03267836 */ /* 0x020fe20000000000 */
[----:B------:R-:W-:Y:S01]  /*4a30*/  VIADDMNMX R3, R9, R35, R30, PT ;  /* 0x0000002309037246 */ /* 0x000fe2000380011e */
[----:B---34-:R-:W-:Y:S06]  /*4a40*/  @P2 BRA `(.L_x_2377) ;  /* 0x00000000005c2947 */ /* 0x018fec0003800000 */
[----:B------:R-:W-:Y:S01]  /*4a50*/  IMAD.U32 R6, RZ, RZ, UR51 ;  /* 0x00000033ff067e24 */ /* 0x000fe2000f8e00ff */
[----:B------:R-:W-:Y:S04]  /*4a60*/  BSSY B0, `(.L_x_2378) ;  /* 0x0000011000007945 */ /* 0x000fe80003800000 */
[----:B------:R-:W-:-:S04]  /*4a70*/  IADD3 R6, -R6, UR49, R9 ;  /* 0x0000003106067c10 */ /* 0x000fc8000fffe109 */
[----:B------:R-:W-:-:S13]  /*4a80*/  ISETP.GT.AND P2, PT, R6, -0x1, PT ;  /* 0xffffffff0600780c */ /* 0x000fda0003f44270 */
[----:B------:R-:W-:Y:S05]  /*4a90*/  @P2 BRA `(.L_x_2379) ;  /* 0x0000000000202947 */ /* 0x000fea0003800000 */
[----:B------:R-:W-:Y:S01]  /*4aa0*/  UISETP.NE.AND UP2, UPT, UR15, 0x1, UPT ;  /* 0x000000010f00788c */ /* 0x000fe2000bf45270 */
[----:B------:R-:W-:-:S05]  /*4ab0*/  LOP3.LUT R6, RZ, R6, RZ, 0x33, !PT ;  /* 0x00000006ff067212 */ /* 0x000fca00078e33ff */
[----:B------:R-:W-:-:S05]  /*4ac0*/  PLOP3.LUT P2, PT, PT, PT, UP2, 0x80, 0x0 ;  /* 0x000000000000781c */ /* 0x000fca0003f4f028 */
[----:B------:R-:W-:-:S08]  /*4ad0*/  @UP2 ULDC.64 UR6, c[0x0][0x9e8] ;  /* 0x00027a0000062ab9 */ /* 0x000fd00000000a00 */
[----:B------:R-:W-:-:S05]  /*4ae0*/  @P2 IMAD.HI.U32 R9, R6, UR6, RZ ;  /* 0x0000000606092c27 */ /* 0x000fca000f8e00ff */
[----:B------:R-:W-:-:S04]  /*4af0*/  @P2 SHF.R.U32.HI R6, RZ, UR7, R9 ;  /* 0x00000007ff062c19 */ /* 0x000fc80008011609 */
[----:B------:R-:W-:Y:S01]  /*4b00*/  LOP3.LUT R6, RZ, R6, RZ, 0x33, !PT ;  /* 0x00000006ff067212 */ /* 0x000fe200078e33ff */
[----:B------:R-:W-:Y:S06]  /*4b10*/  BRA `(.L_x_2380) ;  /* 0x0000000000147947 */ /* 0x000fec0003800000 */
.L_x_2379:
[----:B------:R-:W-:-:S06]  /*4b20*/  UISETP.NE.AND UP2, UPT, UR15, 0x1, UPT ;  /* 0x000000010f00788c */ /* 0x000fcc000bf45270 */
[----:B------:R-:W-:-:S05]  /*4b30*/  PLOP3.LUT P2, PT, PT, PT, UP2, 0x80, 0x0 ;  /* 0x000000000000781c */ /* 0x000fca0003f4f028 */
[----:B------:R-:W-:-:S08]  /*4b40*/  @UP2 ULDC.64 UR6, c[0x0][0x9e8] ;  /* 0x00027a0000062ab9 */ /* 0x000fd00000000a00 */
[----:B------:R-:W-:-:S05]  /*4b50*/  @P2 IMAD.HI.U32 R9, R6, UR6, RZ ;  /* 0x0000000606092c27 */ /* 0x000fca000f8e00ff */
[----:B------:R-:W-:-:S07]  /*4b60*/  @P2 SHF.R.U32.HI R6, RZ, UR7, R9 ;  /* 0x00000007ff062c19 */ /* 0x000fce0008011609 */
.L_x_2380:
[----:B------:R-:W-:Y:S05]  /*4b70*/  BSYNC B0 ;  /* 0x0000000000007941 */ /* 0x000fea0003800000 */
.L_x_2378:
[----:B------:R-:W-:-:S04]  /*4b80*/  IMAD R9, R6, UR15, -R31 ;  /* 0x0000000f06097c24 */ /* 0x000fc8000f8e0a1f */
[----:B------:R-:W-:-:S05]  /*4b90*/  IMAD.IADD R6, R9, 0x1, -R2 ;  /* 0x0000000109067824 */ /* 0x000fca00078e0a02 */
[----:B------:R-:W-:Y:S02]  /*4ba0*/  VIMNMX R5, R5, R6, !PT ;  /* 0x0000000605057248 */ /* 0x000fe40007fe0100 */
[----:B------:R-:W-:-:S07]  /*4bb0*/  VIADDMNMX R3, R6, UR15, R3, PT ;  /* 0x0000000f06037c46 */ /* 0x000fce000b800103 */
.L_x_2377:
[C---:B------:R-:W-:Y:S02]  /*4bc0*/  ISETP.GE.AND P2, PT, R38.reuse, 0x2, PT ;  /* 0x000000022600780c */ /* 0x040fe40003f46270 */
[C---:B------:R-:W-:Y:S02]  /*4bd0*/  ISETP.GE.AND P6, PT, R38.reuse, 0xa, PT ;  /* 0x0000000a2600780c */ /* 0x040fe40003fc6270 */
[----:B------:R-:W-:Y:S02]  /*4be0*/  ISETP.GT.AND P4, PT, R5, 0x1, !P2 ;  /* 0x000000010500780c */ /* 0x000fe40005784270 */
[----:B------:R-:W-:Y:S02]  /*4bf0*/  ISETP.GE.AND P3, PT, R38, 0x9, PT ;  /* 0x000000092600780c */ /* 0x000fe40003f66270 */
[----:B------:R-:W-:Y:S02]  /*4c00*/  ISETP.LT.OR P4, PT, R3, 0x2, P4 ;  /* 0x000000020300780c */ /* 0x000fe40002781670 */
[----:B------:R-:W-:-:S02]  /*4c10*/  ISETP.GT.AND P5, PT, R5, 0x8, !P3 ;  /* 0x000000080500780c */ /* 0x000fc40005fa4270 */
[----:B------:R-:W-:Y:S02]  /*4c20*/  FSEL R42, R25, -INF , !P4 ;  /* 0xff800000192a7808 */ /* 0x000fe40006000000 */
[----:B------:R-:W-:Y:S02]  /*4c30*/  ISETP.GT.AND P4, PT, R5, 0x9, !P6 ;  /* 0x000000090500780c */ /* 0x000fe40007784270 */
[----:B------:R-:W-:Y:S02]  /*4c40*/  P2R R25, PR, RZ, 0x40 ;  /* 0x00000040ff197803 */ /* 0x000fe40000000000 */
[----:B------:R-:W-:Y:S02]  /*4c50*/  ISETP.LT.OR P4, PT, R3, 0xa, P4 ;  /* 0x0000000a0300780c */ /* 0x000fe40002781670 */
[----:B------:R-:W-:Y:S02]  /*4c60*/  ISETP.GE.AND P6, PT, R38, 0x11, PT ;  /* 0x000000112600780c */ /* 0x000fe40003fc6270 */
[----:B------:R-:W-:-:S02]  /*4c70*/  FSEL R58, R29, -INF , !P4 ;  /* 0xff8000001d3a7808 */ /* 0x000fc40006000000 */
[----:B------:R-:W-:Y:S02]  /*4c80*/  ISETP.LT.OR P5, PT, R3, 0x9, P5 ;  /* 0x000000090300780c */ /* 0x000fe40002fa1670 */
        /* <DEDUP_REMOVED lines=58> */
[----:B------:R-:W-:-:S04]  /*5030*/  ISETP.GE.AND P6, PT, R38, 0x3a, PT ;  /* 0x0000003a2600780c */ /* 0x000fc80003fc6270 */
[----:B------:R-:W-:Y:S02]  /*5040*/  P2R R38, PR, RZ, 0x40 ;  /* 0x00000040ff267803 */ /* 0x000fe40000000000 */
[----:B------:R-:W-:Y:S02]  /*5050*/  ISETP.GT.AND P6, PT, R5, 0x39, !P6 ;  /* 0x000000390500780c */ /* 0x000fe400077c4270 */
[----:B------:R-:W0:Y:S02]  /*5060*/  SHFL.IDX PT, R5, R4, 0x1, 0x1c1f ;  /* 0x003c1f0004057f89 */ /* 0x000e2400000e0000 */
[----:B------:R-:W-:-:S04]  /*5070*/  ISETP.LT.OR P6, PT, R3, 0x3a, P6 ;  /* 0x0000003a0300780c */ /* 0x000fc800037c1670 */
[----:B------:R-:W-:Y:S02]  /*5080*/  FSEL R74, R53, -INF , !P6 ;  /* 0xff800000354a7808 */ /* 0x000fe40007000000 */
[----:B------:R-:W-:Y:S02]  /*5090*/  PLOP3.LUT P6, PT, PT, PT, UP1, 0x40, 0x0 ;  /* 0x000000000000781c */ /* 0x000fe40003fce818 */
[----:B0-----:R-:W-:Y:S01]  /*50a0*/  VIADDMNMX R3, R5, R35, R30, PT ;  /* 0x0000002305037246 */ /* 0x001fe2000380011e */
[----:B------:R-:W-:-:S10]  /*50b0*/  IMAD.IADD R6, R34, 0x1, R5 ;  /* 0x0000000122067824 */ /* 0x000fd400078e0205 */
[----:B------:R-:W-:Y:S05]  /*50c0*/  @P6 BRA `(.L_x_2381) ;  /* 0x0000000000646947 */ /* 0x000fea0003800000 */
        /* <DEDUP_REMOVED lines=9> */
[----:B------:R-:W-:Y:S01]  /*5160*/  @P6 IMAD.HI.U32 R5, R4, UR6, RZ ;  /* 0x0000000604056c27 */ /* 0x000fe2000f8e00ff */
[----:B------:R-:W-:-:S13]  /*5170*/  PLOP3.LUT P6, PT, PT, PT, UP2, 0x80, 0x0 ;  /* 0x000000000000781c */ /* 0x000fda0003fcf028 */
[----:B------:R-:W-:-:S04]  /*5180*/  @P6 SHF.R.U32.HI R4, RZ, UR7, R5 ;  /* 0x00000007ff046c19 */ /* 0x000fc80008011605 */
[----:B------:R-:W-:Y:S01]  /*5190*/  LOP3.LUT R4, RZ, R4, RZ, 0x33, !PT ;  /* 0x00000004ff047212 */ /* 0x000fe200078e33ff */
[----:B------:R-:W-:Y:S06]  /*51a0*/  BRA `(.L_x_2384) ;  /* 0x0000000000187947 */ /* 0x000fec0003800000 */
.L_x_2383:
[----:B------:R-:W-:-:S06]  /*51b0*/  UISETP.NE.AND UP2, UPT, UR15, 0x1, UPT ;  /* 0x000000010f00788c */ /* 0x000fcc000bf45270 */
[----:B------:R-:W-:-:S05]  /*51c0*/  PLOP3.LUT P6, PT, PT, PT, UP2, 0x80, 0x0 ;  /* 0x000000000000781c */ /* 0x000fca0003fcf028 */
[----:B------:R-:W-:-:S08]  /*51d0*/  @UP2 ULDC.64 UR6, c[0x0][0x9e8] ;  /* 0x00027a0000062ab9 */ /* 0x000fd00000000a00 */
[----:B------:R-:W-:Y:S01]  /*51e0*/  @P6 IMAD.HI.U32 R5, R4, UR6, RZ ;  /* 0x0000000604056c27 */ /* 0x000fe2000f8e00ff */
[----:B------:R-:W-:-:S13]  /*51f0*/  PLOP3.LUT P6, PT, PT, PT, UP2, 0x80, 0x0 ;  /* 0x000000000000781c */ /* 0x000fda0003fcf028 */
[----:B------:R-:W-:-:S07]  /*5200*/  @P6 SHF.R.U32.HI R4, RZ, UR7, R5 ;  /* 0x00000007ff046c19 */ /* 0x000fce0008011605 */
.L_x_2384:
[----:B------:R-:W-:Y:S05]  /*5210*/  BSYNC B0 ;  /* 0x0000000000007941 */ /* 0x000fea0003800000 */
.L_x_2382:
[----:B------:R-:W-:-:S04]  /*5220*/  IMAD R5, R4, UR15, -R31 ;  /* 0x0000000f04057c24 */ /* 0x000fc8000f8e0a1f */
[----:B------:R-:W-:-:S05]  /*5230*/  IMAD.IADD R5, R5, 0x1, -R2 ;  /* 0x0000000105057824 */ /* 0x000fca00078e0a02 */
[----:B------:R-:W-:Y:S02]  /*5240*/  VIMNMX R6, R6, R5, !PT ;  /* 0x0000000506067248 */ /* 0x000fe40007fe0100 */
[----:B------:R-:W-:-:S07]  /*5250*/  VIADDMNMX R3, R5, UR15, R3, PT ;  /* 0x0000000f05037c46 */ /* 0x000fce000b800103 */
.L_x_2381:
[----:B------:R-:W-:Y:S01]  /*5260*/  BAR.SYNC.DEFER_BLOCKING 0xf, 0x100 ;  /* 0x03c4000000007b1d */ /* 0x000fe20000010000 */
[----:B------:R-:W-:Y:S02]  /*5270*/  ISETP.GT.AND P2, PT, R6, 0x1, !P2 ;  /* 0x000000010600780c */ /* 0x000fe40005744270 */
[----:B------:R-:W-:Y:S02]  /*5280*/  ISETP.NE.AND P6, PT, R9, RZ, PT ;  /* 0x000000ff0900720c */ /* 0x000fe40003fc5270 */
[----:B------:R-:W-:Y:S01]  /*5290*/  ISETP.LT.OR P2, PT, R3, 0x2, P2 ;  /* 0x000000020300780c */ /* 0x000fe20001741670 */
[----:B------:R-:W-:Y:S01]  /*52a0*/  ULDC UR10, c[0x0][0x988] ;  /* 0x00026200000a7ab9 */ /* 0x000fe20000000800 */
[----:B------:R-:W-:Y:S02]  /*52b0*/  FMNMX.FTZ R5, R32, R42, !PT ;  /* 0x0000002a20057209 */ /* 0x000fe40007810000 */
[----:B------:R-:W-:Y:S02]  /*52c0*/  FSEL R9, R27, -INF , !P2 ;  /* 0xff8000001b097808 */ /* 0x000fe40005000000 */
[----:B------:R-:W-:-:S02]  /*52d0*/  ISETP.NE.AND P2, PT, R25, RZ, PT ;  /* 0x000000ff1900720c */ /* 0x000fc40003f45270 */
[----:B------:R-:W-:Y:S02]  /*52e0*/  FMNMX.FTZ R5, R56, R5, !PT ;  /* 0x0000000538057209 */ /* 0x000fe40007810000 */
[----:B------:R-:W-:Y:S02]  /*52f0*/  ISETP.GT.AND P2, PT, R6, 0x9, !P2 ;  /* 0x000000090600780c */ /* 0x000fe40005744270 */
[----:B------:R-:W-:Y:S02]  /*5300*/  FMNMX.FTZ R5, R58, R5, !PT ;  /* 0x000000053a057209 */ /* 0x000fe40007810000 */
[----:B------:R-:W-:Y:S02]  /*5310*/  ISETP.LT.OR P2, PT, R3, 0xa, P2 ;  /* 0x0000000a0300780c */ /* 0x000fe40001741670 */
[----:B------:R-:W-:Y:S02]  /*5320*/  FMNMX.FTZ R5, R60, R5, !PT ;  /* 0x000000053c057209 */ /* 0x000fe40007810000 */
[----:B------:R-:W-:-:S02]  /*5330*/  FSEL R11, R11, -INF , !P2 ;  /* 0xff8000000b0b7808 */ /* 0x000fc40005000000 */
[----:B------:R-:W-:Y:S02]  /*5340*/  ISETP.NE.AND P2, PT, R28, RZ, PT ;  /* 0x000000ff1c00720c */ /* 0x000fe40003f45270 */
[----:B------:R-:W-:Y:S02]  /*5350*/  FMNMX.FTZ R5, R62, R5, !PT ;  /* 0x000000053e057209 */ /* 0x000fe40007810000 */
[----:B------:R-:W-:Y:S02]  /*5360*/  ISETP.GT.AND P2, PT, R6, 0x10, !P2 ;  /* 0x000000100600780c */ /* 0x000fe40005744270 */
[----:B------:R-:W-:Y:S02]  /*5370*/  FMNMX.FTZ R5, R64, R5, !PT ;  /* 0x0000000540057209 */ /* 0x000fe40007810000 */
[----:B------:R-:W-:Y:S02]  /*5380*/  ISETP.LT.OR P2, PT, R3, 0x11, P2 ;  /* 0x000000110300780c */ /* 0x000fe40001741670 */
[----:B------:R-:W-:-:S02]  /*5390*/  FMNMX.FTZ R5, R66, R5, !PT ;  /* 0x0000000542057209 */ /* 0x000fc40007810000 */
[----:B--2---:R-:W-:Y:S02]  /*53a0*/  FSEL R12, R12, -INF , !P2 ;  /* 0xff8000000c0c7808 */ /* 0x004fe40005000000 */
[----:B------:R-:W-:Y:S02]  /*53b0*/  ISETP.NE.AND P2, PT, R29, RZ, PT ;  /* 0x000000ff1d00720c */ /* 0x000fe40003f45270 */
[----:B------:R-:W-:Y:S02]  /*53c0*/  FMNMX.FTZ R5, R40, R5, !PT ;  /* 0x0000000528057209 */ /* 0x000fe40007810000 */
[C---:B------:R-:W-:Y:S02]  /*53d0*/  ISETP.GT.AND P2, PT, R6.reuse, 0x11, !P2 ;  /* 0x000000110600780c */ /* 0x040fe40005744270 */
[----:B------:R-:W-:Y:S02]  /*53e0*/  ISETP.GT.AND P3, PT, R6, 0x8, !P3 ;  /* 0x000000080600780c */ /* 0x000fe40005f64270 */
[----:B------:R-:W-:-:S02]  /*53f0*/  ISETP.LT.OR P2, PT, R3, 0x12, P2 ;  /* 0x000000120300780c */ /* 0x000fc40001741670 */
[----:B------:R-:W-:Y:S02]  /*5400*/  FMNMX.FTZ R5, R68, R5, !PT ;  /* 0x0000000544057209 */ /* 0x000fe40007810000 */
[----:B------:R-:W-:Y:S02]  /*5410*/  FSEL R13, R13, -INF , !P2 ;  /* 0xff8000000d0d7808 */ /* 0x000fe40005000000 */
[----:B------:R-:W-:Y:S02]  /*5420*/  ISETP.NE.AND P2, PT, R33, RZ, PT ;  /* 0x000000ff2100720c */ /* 0x000fe40003f45270 */
[----:B------:R-:W-:Y:S02]  /*5430*/  ISETP.LT.OR P3, PT, R3, 0x9, P3 ;  /* 0x000000090300780c */ /* 0x000fe40001f61670 */
[----:B------:R-:W-:Y:S02]  /*5440*/  ISETP.GT.AND P2, PT, R6, 0x18, !P2 ;  /* 0x000000180600780c */ /* 0x000fe40005744270 */
[----:B------:R-:W-:-:S02]  /*5450*/  FMNMX.FTZ R5, R44, R5, !PT ;  /* 0x000000052c057209 */ /* 0x000fc40007810000 */
[----:B------:R-:W-:Y:S02]  /*5460*/  ISETP.LT.OR P2, PT, R3, 0x19, P2 ;  /* 0x000000190300780c */ /* 0x000fe40001741670 */
[----:B------:R-:W-:Y:S02]  /*5470*/  FSEL R10, R10, -INF , !P3 ;  /* 0xff8000000a0a7808 */ /* 0x000fe40005800000 */
[----:B------:R-:W-:Y:S02]  /*5480*/  FSEL R14, R14, -INF , !P2 ;  /* 0xff8000000e0e7808 */ /* 0x000fe40005000000 */
[----:B------:R-:W-:Y:S02]  /*5490*/  ISETP.NE.AND P2, PT, R36, RZ, PT ;  /* 0x000000ff2400720c */ /* 0x000fe40003f45270 */
[----:B------:R-:W-:Y:S02]  /*54a0*/  ISETP.NE.AND P3, PT, R41, RZ, PT ;  /* 0x000000ff2900720c */ /* 0x000fe40003f65270 */
[----:B------:R-:W-:-:S02]  /*54b0*/  ISETP.GT.AND P2, PT, R6, 0x19, !P2 ;  /* 0x000000190600780c */ /* 0x000fc40005744270 */
[----:B------:R-:W-:Y:S02]  /*54c0*/  FMNMX.FTZ R5, R70, R5, !PT ;  /* 0x0000000546057209 */ /* 0x000fe40007810000 */
[----:B------:R-:W-:Y:S02]  /*54d0*/  ISETP.LT.OR P2, PT, R3, 0x1a, P2 ;  /* 0x0000001a0300780c */ /* 0x000fe40001741670 */
[----:B------:R-:W-:Y:S02]  /*54e0*/  FMNMX.FTZ R5, R48, R5, !PT ;  /* 0x0000000530057209 */ /* 0x000fe40007810000 */
[----:B------:R-:W-:Y:S02]  /*54f0*/  FSEL R15, R15, -INF , !P2 ;  /* 0xff8000000f0f7808 */ /* 0x000fe40005000000 */
[----:B------:R-:W-:Y:S02]  /*5500*/  ISETP.NE.AND P2, PT, R37, RZ, PT ;  /* 0x000000ff2500720c */ /* 0x000fe40003f45270 */
[----:B------:R-:W-:-:S02]  /*5510*/  FMNMX.FTZ R5, R72, R5, !PT ;  /* 0x0000000548057209 */ /* 0x000fc40007810000 */
[----:B------:R-:W-:Y:S02]  /*5520*/  ISETP.GT.AND P2, PT, R6, 0x20, !P2 ;  /* 0x000000200600780c */ /* 0x000fe40005744270 */
[----:B------:R-:W-:Y:S02]  /*5530*/  FMNMX.FTZ R5, R52, R5, !PT ;  /* 0x0000000534057209 */ /* 0x000fe40007810000 */
[----:B------:R-:W-:Y:S02]  /*5540*/  ISETP.LT.OR P2, PT, R3, 0x21, P2 ;  /* 0x000000210300780c */ /* 0x000fe40001741670 */
[----:B------:R-:W-:Y:S02]  /*5550*/  FMNMX.FTZ R27, R74, R5, !PT ;  /* 0x000000054a1b7209 */ /* 0x000fe40007810000 */
[----:B------:R-:W-:Y:S02]  /*5560*/  FSEL R20, R20, -INF , !P2 ;  /* 0xff80000014147808 */ /* 0x000fe40005000000 */
[----:B------:R-:W-:-:S02]  /*5570*/  ISETP.NE.AND P2, PT, R39, RZ, PT ;  /* 0x000000ff2700720c */ /* 0x000fc40003f45270 */
[C---:B------:R-:W-:Y:S02]  /*5580*/  ISETP.GT.AND P4, PT, R6.reuse, 0x31, !P4 ;  /* 0x000000310600780c */ /* 0x040fe40006784270 */
[C---:B------:R-:W-:Y:S02]  /*5590*/  ISETP.GT.AND P2, PT, R6.reuse, 0x21, !P2 ;  /* 0x000000210600780c */ /* 0x040fe40005744270 */
[----:B------:R-:W-:Y:S02]  /*55a0*/  ISETP.GT.AND P5, PT, R6, 0x38, !P5 ;  /* 0x000000380600780c */ /* 0x000fe40006fa4270 */
[C---:B------:R-:W-:Y:S02]  /*55b0*/  ISETP.LT.OR P2, PT, R3.reuse, 0x22, P2 ;  /* 0x000000220300780c */ /* 0x040fe40001741670 */
[----:B------:R-:W-:Y:S02]  /*55c0*/  ISETP.LT.OR P4, PT, R3, 0x32, P4 ;  /* 0x000000320300780c */ /* 0x000fe40002781670 */
[----:B------:R-:W-:-:S02]  /*55d0*/  FSEL R21, R21, -INF , !P2 ;  /* 0xff80000015157808 */ /* 0x000fc40005000000 */
[C---:B------:R-:W-:Y:S02]  /*55e0*/  ISETP.GT.AND P2, PT, R6.reuse, 0x28, !P3 ;  /* 0x000000280600780c */ /* 0x040fe40005f44270 */
[----:B------:R-:W-:Y:S02]  /*55f0*/  ISETP.NE.AND P3, PT, R45, RZ, PT ;  /* 0x000000ff2d00720c */ /* 0x000fe40003f65270 */
[----:B------:R-:W-:Y:S02]  /*5600*/  ISETP.LT.OR P2, PT, R3, 0x29, P2 ;  /* 0x000000290300780c */ /* 0x000fe40001741670 */
[----:B------:R-:W-:Y:S02]  /*5610*/  ISETP.GT.AND P3, PT, R6, 0x30, !P3 ;  /* 0x000000300600780c */ /* 0x000fe40005f64270 */
[----:B------:R-:W-:Y:S02]  /*5620*/  FSEL R24, R46, -INF , !P2 ;  /* 0xff8000002e187808 */ /* 0x000fe40005000000 */
[----:B------:R-:W-:-:S02]  /*5630*/  ISETP.GT.AND P2, PT, R6, RZ, !P6 ;  /* 0x000000ff0600720c */ /* 0x000fc40007744270 */
[----:B------:R-:W-:Y:S02]  /*5640*/  ISETP.NE.AND P6, PT, R38, RZ, PT ;  /* 0x000000ff2600720c */ /* 0x000fe40003fc5270 */
[C---:B------:R-:W-:Y:S02]  /*5650*/  ISETP.LT.OR P2, PT, R3.reuse, 0x1, P2 ;  /* 0x000000010300780c */ /* 0x040fe40001741670 */
[----:B------:R-:W-:Y:S02]  /*5660*/  ISETP.LT.OR P3, PT, R3, 0x31, P3 ;  /* 0x000000310300780c */ /* 0x000fe40001f61670 */
[----:B------:R-:W-:Y:S02]  /*5670*/  FSEL R4, R26, -INF , !P2 ;  /* 0xff8000001a047808 */ /* 0x000fe40005000000 */
[----:B------:R-:W0:Y:S01]  /*5680*/  SHFL.BFLY PT, R26, R27, 0x2, 0x1f ;  /* 0x0c401f001b1a7f89 */ /* 0x000e2200000e0000 */
[----:B------:R-:W-:Y:S02]  /*5690*/  ISETP.NE.AND P2, PT, R43, RZ, PT ;  /* 0x000000ff2b00720c */ /* 0x000fe40003f45270 */
[----:B------:R-:W-:-:S02]  /*56a0*/  FMNMX.FTZ R5, R4, R9, !PT ;  /* 0x0000000904057209 */ /* 0x000fc40007810000 */
[----:B------:R-:W-:Y:S02]  /*56b0*/  ISETP.GT.AND P2, PT, R6, 0x29, !P2 ;  /* 0x000000290600780c */ /* 0x000fe40005744270 */
[C---:B------:R-:W-:Y:S02]  /*56c0*/  ISETP.LT.OR P5, PT, R3.reuse, 0x39, P5 ;  /* 0x000000390300780c */ /* 0x040fe40002fa1670 */
[----:B------:R-:W-:Y:S02]  /*56d0*/  ISETP.LT.OR P2, PT, R3, 0x2a, P2 ;  /* 0x0000002a0300780c */ /* 0x000fe40001741670 */
[----:B0-----:R-:W-:Y:S02]  /*56e0*/  FMNMX.FTZ R28, R27, R26, !PT ;  /* 0x0000001a1b1c7209 */ /* 0x001fe40007810000 */
[----:B------:R-:W-:-:S03]  /*56f0*/  FMNMX.FTZ R26, R10, R5, !PT ;  /* 0x000000050a1a7209 */ /* 0x000fc60007810000 */
[----:B------:R-:W0:Y:S01]  /*5700*/  SHFL.BFLY PT, R29, R28, 0x1, 0x1f ;  /* 0x0c201f001c1d7f89 */ /* 0x000e2200000e0000 */
[----:B------:R-:W-:-:S04]  /*5710*/  FMNMX.FTZ R5, R11, R26, !PT ;  /* 0x0000001a0b057209 */ /* 0x000fc80007810000 */
[----:B------:R-:W-:-:S04]  /*5720*/  FMNMX.FTZ R26, R12, R5, !PT ;  /* 0x000000050c1a7209 */ /* 0x000fc80007810000 */
[----:B------:R-:W-:-:S04]  /*5730*/  FMNMX.FTZ R25, R13, R26, !PT ;  /* 0x0000001a0d197209 */ /* 0x000fc80007810000 */
[----:B------:R-:W-:Y:S02]  /*5740*/  FMNMX.FTZ R26, R14, R25, !PT ;  /* 0x000000190e1a7209 */ /* 0x000fe40007810000 */
[----:B------:R-:W-:Y:S02]  /*5750*/  FSEL R25, R47, -INF , !P2 ;  /* 0xff8000002f197808 */ /* 0x000fe40005000000 */
[----:B------:R-:W-:-:S04]  /*5760*/  FMNMX.FTZ R27, R15, R26, !PT ;  /* 0x0000001a0f1b7209 */ /* 0x000fc80007810000 */
[----:B------:R-:W-:Y:S02]  /*5770*/  FMNMX.FTZ R26, R20, R27, !PT ;  /* 0x0000001b141a7209 */ /* 0x000fe40007810000 */
[----:B0-----:R-:W-:Y:S02]  /*5780*/  FMNMX.FTZ R5, R28, R29, !PT ;  /* 0x0000001d1c057209 */ /* 0x001fe40007810000 */
[----:B------:R-:W-:Y:S02]  /*5790*/  FMNMX.FTZ R27, R21, R26, !PT ;  /* 0x0000001a151b7209 */ /* 0x000fe40007810000 */
[C---:B------:R-:W-:Y:S01]  /*57a0*/  FSETP.NEU.FTZ.AND P2, PT, R5.reuse, -INF , PT ;  /* 0xff8000000500780b */ /* 0x040fe20003f5d000 */
[----:B------:R-:W-:Y:S01]  /*57b0*/  FMUL.FTZ R28, R5, UR10 ;  /* 0x0000000a051c7c20 */ /* 0x000fe20008410000 */
[----:B------:R-:W-:-:S04]  /*57c0*/  FSEL R26, R50, -INF , !P3 ;  /* 0xff800000321a7808 */ /* 0x000fc80005800000 */
[----:B------:R-:W-:Y:S02]  /*57d0*/  FSEL R31, R28, RZ, P2 ;  /* 0x000000ff1c1f7208 */ /* 0x000fe40001000000 */
[----:B------:R-:W-:Y:S02]  /*57e0*/  ISETP.GT.AND P2, PT, R6, 0x39, !P6 ;  /* 0x000000390600780c */ /* 0x000fe40007744270 */
[----:B------:R-:W-:Y:S01]  /*57f0*/  FMNMX.FTZ R6, R24, R27, !PT ;  /* 0x0000001b18067209 */ /* 0x000fe20007810000 */
[--C-:B------:R-:W-:Y:S01]  /*5800*/  FFMA.FTZ R30, R32, UR10, -R31.reuse ;  /* 0x0000000a201e7c23 */ /* 0x100fe2000801081f */
[----:B------:R-:W-:Y:S01]  /*5810*/  FSEL R27, R51, -INF , !P4 ;  /* 0xff800000331b7808 */ /* 0x000fe20006000000 */
[--C-:B------:R-:W-:Y:S01]  /*5820*/  FFMA.FTZ R34, R58, UR10, -R31.reuse ;  /* 0x0000000a3a227c23 */ /* 0x100fe2000801081f */
[----:B------:R-:W-:Y:S01]  /*5830*/  FMNMX.FTZ R29, R25, R6, !PT ;  /* 0x00000006191d7209 */ /* 0x000fe20007810000 */
[----:B------:R0:W-:Y:S01]  /*5840*/  MUFU.EX2 R152, R30 ;  /* 0x0000001e00987308 */ /* 0x0001e20000000800 */
[----:B------:R-:W-:Y:S01]  /*5850*/  ISETP.LT.OR P2, PT, R3, 0x3a, P2 ;  /* 0x0000003a0300780c */ /* 0x000fe20001741670 */
[--C-:B------:R-:W-:Y:S01]  /*5860*/  FFMA.FTZ R32, R42, UR10, -R31.reuse ;  /* 0x0000000a2a207c23 */ /* 0x100fe2000801081f */
[----:B------:R-:W-:Y:S01]  /*5870*/  FMNMX.FTZ R6, R26, R29, !PT ;  /* 0x0000001d1a067209 */ /* 0x000fe20007810000 */
[--C-:B------:R-:W-:Y:S01]  /*5880*/  FFMA.FTZ R36, R60, UR10, -R31.reuse ;  /* 0x0000000a3c247c23 */ /* 0x100fe2000801081f */
[----:B------:R-:W-:Y:S01]  /*5890*/  FSEL R3, R54, -INF , !P5 ;  /* 0xff80000036037808 */ /* 0x000fe20006800000 */
[--C-:B------:R-:W-:Y:S01]  /*58a0*/  FFMA.FTZ R38, R64, UR10, -R31.reuse ;  /* 0x0000000a40267c23 */ /* 0x100fe2000801081f */
[----:B------:R-:W-:Y:S01]  /*58b0*/  FMNMX.FTZ R6, R27, R6, !PT ;  /* 0x000000061b067209 */ /* 0x000fe20007810000 */
[----:B------:R1:W-:Y:S01]  /*58c0*/  MUFU.EX2 R35, R34 ;  /* 0x0000002200237308 */ /* 0x0003e20000000800 */
[----:B------:R-:W-:Y:S01]  /*58d0*/  FSEL R28, R55, -INF , !P2 ;  /* 0xff800000371c7808 */ /* 0x000fe20005000000 */
[--C-:B0-----:R-:W-:Y:S01]  /*58e0*/  FFMA.FTZ R30, R56, UR10, -R31.reuse ;  /* 0x0000000a381e7c23 */ /* 0x101fe2000801081f */
[----:B------:R-:W-:Y:S01]  /*58f0*/  FMNMX.FTZ R29, R3, R6, !PT ;  /* 0x00000006031d7209 */ /* 0x000fe20007810000 */
[--C-:B------:R-:W-:Y:S01]  /*5900*/  FFMA.FTZ R39, R66, UR10, -R31.reuse ;  /* 0x0000000a42277c23 */ /* 0x100fe2000801081f */
[--C-:B------:R-:W-:Y:S01]  /*5910*/  FFMA.FTZ R40, R40, UR10, -R31.reuse ;  /* 0x0000000a28287c23 */ /* 0x100fe2000801081f */
[--C-:B------:R-:W-:Y:S01]  /*5920*/  FFMA.FTZ R42, R70, UR10, -R31.reuse ;  /* 0x0000000a462a7c23 */ /* 0x100fe2000801081f */
[----:B------:R-:W-:Y:S01]  /*5930*/  FMNMX.FTZ R29, R28, R29, !PT ;  /* 0x0000001d1c1d7209 */ /* 0x000fe20007810000 */
[----:B------:R-:W-:Y:S01]  /*5940*/  MUFU.EX2 R154, R30 ;  /* 0x0000001e009a7308 */ /* 0x000fe20000000800 */
[--C-:B-1----:R-:W-:Y:S01]  /*5950*/  FFMA.FTZ R34, R68, UR10, -R31.reuse ;  /* 0x0000000a44227c23 */ /* 0x102fe2000801081f */
[----:B------:R-:W-:-:S02]  /*5960*/  FFMA.FTZ R45, R72, UR10, -R31 ;  /* 0x0000000a482d7c23 */ /* 0x000fc4000801081f */
[----:B------:R-:W0:Y:S04]  /*5970*/  SHFL.BFLY PT, R6, R29, 0x2, 0x1f ;  /* 0x0c401f001d067f89 */ /* 0x000e2800000e0000 */
[----:B------:R-:W-:Y:S08]  /*5980*/  MUFU.EX2 R41, R34 ;  /* 0x0000002200297308 */ /* 0x000ff00000000800 */
[----:B------:R1:W-:Y:S08]  /*5990*/  MUFU.EX2 R33, R32 ;  /* 0x0000002000217308 */ /* 0x0003f00000000800 */
[----:B------:R-:W-:Y:S01]  /*59a0*/  MUFU.EX2 R36, R36 ;  /* 0x0000002400247308 */ /* 0x000fe20000000800 */
[----:B-1----:R-:W-:Y:S01]  /*59b0*/  FFMA.FTZ R32, R62, UR10, -R31 ;  /* 0x0000000a3e207c23 */ /* 0x002fe2000801081f */
[----:B0-----:R-:W-:-:S06]  /*59c0*/  FMNMX.FTZ R30, R29, R6, !PT ;  /* 0x000000061d1e7209 */ /* 0x001fcc0007810000 */
[----:B------:R0:W1:Y:S01]  /*59d0*/  MUFU.EX2 R37, R32 ;  /* 0x0000002000257308 */ /* 0x0000620000000800 */
[----:B------:R-:W2:Y:S07]  /*59e0*/  SHFL.BFLY PT, R29, R30, 0x1, 0x1f ;  /* 0x0c201f001e1d7f89 */ /* 0x000eae00000e0000 */
[----:B------:R-:W-:Y:S01]  /*59f0*/  MUFU.EX2 R43, R42 ;  /* 0x0000002a002b7308 */ /* 0x000fe20000000800 */
[--C-:B0-----:R-:W-:Y:S01]  /*5a00*/  FFMA.FTZ R32, R44, UR10, -R31.reuse ;  /* 0x0000000a2c207c23 */ /* 0x101fe2000801081f */
[----:B------:R-:W-:-:S06]  /*5a10*/  FFMA.FTZ R44, R48, UR10, -R31 ;  /* 0x0000000a302c7c23 */ /* 0x000fcc000801081f */
[----:B------:R-:W-:Y:S01]  /*5a20*/  MUFU.EX2 R38, R38 ;  /* 0x0000002600267308 */ /* 0x000fe20000000800 */
[----:B-1----:R-:W-:-:S07]  /*5a30*/  F2FP.BF16.F32.PACK_AB R156, R37, R36 ;  /* 0x00000024259c723e */ /* 0x002fce00000010ff */
[----:B------:R-:W0:Y:S01]  /*5a40*/  MUFU.EX2 R39, R39 ;  /* 0x0000002700277308 */ /* 0x000e220000000800 */
[----:B--2---:R-:W-:Y:S01]  /*5a50*/  FMNMX.FTZ R6, R30, R29, !PT ;  /* 0x0000001d1e067209 */ /* 0x004fe20007810000 */
[--C-:B------:R-:W-:Y:S01]  /*5a60*/  FFMA.FTZ R29, R52, UR10, -R31.reuse ;  /* 0x0000000a341d7c23 */ /* 0x100fe2000801081f */
[----:B------:R-:W-:Y:S02]  /*5a70*/  FFMA.FTZ R31, R74, UR10, -R31 ;  /* 0x0000000a4a1f7c23 */ /* 0x000fe4000801081f */
[C---:B------:R-:W-:Y:S01]  /*5a80*/  FSETP.NEU.FTZ.AND P2, PT, R6.reuse, -INF , PT ;  /* 0xff8000000600780b */ /* 0x040fe20003f5d000 */
[----:B------:R-:W-:Y:S02]  /*5a90*/  FMUL.FTZ R30, R6, UR10 ;  /* 0x0000000a061e7c20 */ /* 0x000fe40008410000 */
[----:B------:R-:W1:Y:S03]  /*5aa0*/  MUFU.EX2 R40, R40 ;  /* 0x0000002800287308 */ /* 0x000e660000000800 */
        /* <DEDUP_REMOVED lines=15> */
[----:B------:R-:W2:Y:S01]  /*5ba0*/  MUFU.EX2 R9, R9 ;  /* 0x0000000900097308 */ /* 0x000ea20000000800 */
[--C-:B------:R-:W-:Y:S01]  /*5bb0*/  FFMA.FTZ R27, R27, UR10, -R34.reuse ;  /* 0x0000000a1b1b7c23 */ /* 0x100fe20008010822 */
[--C-:B------:R-:W-:Y:S01]  /*5bc0*/  FFMA.FTZ R3, R3, UR10, -R34.reuse ;  /* 0x0000000a03037c23 */ /* 0x100fe20008010822 */
[----:B------:R-:W-:Y:S01]  /*5bd0*/  FFMA.FTZ R28, R28, UR10, -R34 ;  /* 0x0000000a1c1c7c23 */ /* 0x000fe20008010822 */
[----:B0-----:R-:W-:-:S02]  /*5be0*/  F2FP.BF16.F32.PACK_AB R158, R39, R38 ;  /* 0x00000026279e723e */ /* 0x001fc400000010ff */
[----:B-1----:R-:W-:Y:S02]  /*5bf0*/  F2FP.BF16.F32.PACK_AB R160, R41, R40 ;  /* 0x0000002829a0723e */ /* 0x002fe400000010ff */
[----:B------:R-:W-:Y:S08]  /*5c00*/  MUFU.EX2 R10, R10 ;  /* 0x0000000a000a7308 */ /* 0x000ff00000000800 */
[----:B------:R-:W0:Y:S01]  /*5c10*/  MUFU.EX2 R11, R11 ;  /* 0x0000000b000b7308 */ /* 0x000e220000000800 */
[----:B--2---:R-:W-:-:S07]  /*5c20*/  F2FP.BF16.F32.PACK_AB R153, R9, R4 ;  /* 0x000000040999723e */ /* 0x004fce00000010ff */
[----:B------:R1:W-:Y:S08]  /*5c30*/  MUFU.EX2 R30, R31 ;  /* 0x0000001f001e7308 */ /* 0x0003f00000000800 */
[----:B------:R-:W2:Y:S01]  /*5c40*/  MUFU.EX2 R12, R12 ;  /* 0x0000000c000c7308 */ /* 0x000ea20000000800 */
[----:B-1----:R-:W-:Y:S01]  /*5c50*/  FADD.FTZ R31, R152, R33 ;  /* 0x00000021981f7221 */ /* 0x002fe20000010000 */
[----:B------:R-:W-:-:S02]  /*5c60*/  F2FP.BF16.F32.PACK_AB R152, R33, R152 ;  /* 0x000000982198723e */ /* 0x000fc400000010ff */
[----:B0-----:R-:W-:Y:S01]  /*5c70*/  F2FP.BF16.F32.PACK_AB R155, R11, R10 ;  /* 0x0000000a0b9b723e */ /* 0x001fe200000010ff */
[----:B------:R-:W-:Y:S01]  /*5c80*/  FADD.FTZ R42, R154, R31 ;  /* 0x0000001f9a2a7221 */ /* 0x000fe20000010000 */
[----:B------:R-:W-:Y:S01]  /*5c90*/  FADD.FTZ R31, R4, R9 ;  /* 0x00000009041f7221 */ /* 0x000fe20000010000 */
[C---:B------:R-:W-:Y:S01]  /*5ca0*/  F2FP.BF16.F32.PACK_AB R154, R35.reuse, R154 ;  /* 0x0000009a239a723e */ /* 0x040fe200000010ff */
[----:B------:R-:W0:Y:S01]  /*5cb0*/  MUFU.EX2 R13, R13 ;  /* 0x0000000d000d7308 */ /* 0x000e220000000800 */
[----:B------:R-:W-:Y:S01]  /*5cc0*/  FADD.FTZ R47, R35, R42 ;  /* 0x0000002a232f7221 */ /* 0x000fe20000010000 */
[----:B------:R-:W-:Y:S02]  /*5cd0*/  FADD.FTZ R42, R10, R31 ;  /* 0x0000001f0a2a7221 */ /* 0x000fe40000010000 */
[----:B------:R1:W-:Y:S01]  /*5ce0*/  STSM.16.M88.4 [R18+0x26800], R152 ;  /* 0x0268009812007844 */ /* 0x0003e20000000200 */
[----:B------:R-:W-:Y:S01]  /*5cf0*/  FADD.FTZ R46, R36, R47 ;  /* 0x0000002f242e7221 */ /* 0x000fe20000010000 */
[----:B------:R-:W-:-:S02]  /*5d00*/  FADD.FTZ R31, R11, R42 ;  /* 0x0000002a0b1f7221 */ /* 0x000fc40000010000 */
[----:B------:R-:W3:Y:S01]  /*5d10*/  MUFU.EX2 R14, R14 ;  /* 0x0000000e000e7308 */ /* 0x000ee20000000800 */
[----:B------:R-:W-:Y:S01]  /*5d20*/  FADD.FTZ R47, R37, R46 ;  /* 0x0000002e252f7221 */ /* 0x000fe20000010000 */
[----:B--2---:R-:W-:-:S03]  /*5d30*/  FADD.FTZ R34, R12, R31 ;  /* 0x0000001f0c227221 */ /* 0x004fc60000010000 */
[----:B------:R-:W-:-:S03]  /*5d40*/  FADD.FTZ R42, R38, R47 ;  /* 0x0000002f262a7221 */ /* 0x000fc60000010000 */
[----:B------:R-:W2:Y:S01]  /*5d50*/  MUFU.EX2 R15, R15 ;  /* 0x0000000f000f7308 */ /* 0x000ea20000000800 */
[----:B0-----:R-:W-:Y:S01]  /*5d60*/  FADD.FTZ R31, R13, R34 ;  /* 0x000000220d1f7221 */ /* 0x001fe20000010000 */
[----:B------:R-:W-:Y:S01]  /*5d70*/  FADD.FTZ R33, R39, R42 ;  /* 0x0000002a27217221 */ /* 0x000fe20000010000 */
[----:B------:R-:W-:-:S03]  /*5d80*/  F2FP.BF16.F32.PACK_AB R157, R13, R12 ;  /* 0x0000000c0d9d723e */ /* 0x000fc600000010ff */
[----:B------:R-:W-:Y:S02]  /*5d90*/  FADD.FTZ R36, R40, R33 ;  /* 0x0000002128247221 */ /* 0x000fe40000010000 */
[----:B------:R-:W0:Y:S01]  /*5da0*/  MUFU.EX2 R20, R20 ;  /* 0x0000001400147308 */ /* 0x000e220000000800 */
[----:B---3--:R-:W-:Y:S01]  /*5db0*/  FADD.FTZ R34, R14, R31 ;  /* 0x0000001f0e227221 */ /* 0x008fe20000010000 */
[----:B------:R-:W-:-:S06]  /*5dc0*/  FADD.FTZ R33, R41, R36 ;  /* 0x0000002429217221 */ /* 0x000fcc0000010000 */
[----:B------:R-:W3:Y:S01]  /*5dd0*/  MUFU.EX2 R21, R21 ;  /* 0x0000001500157308 */ /* 0x000ee20000000800 */
[C---:B--2---:R-:W-:Y:S01]  /*5de0*/  FADD.FTZ R31, R15.reuse, R34 ;  /* 0x000000220f1f7221 */ /* 0x044fe20000010000 */
[----:B------:R-:W-:-:S05]  /*5df0*/  F2FP.BF16.F32.PACK_AB R159, R15, R14 ;  /* 0x0000000e0f9f723e */ /* 0x000fca00000010ff */
[----:B------:R1:W-:Y:S01]  /*5e00*/  STSM.16.M88.4 [R19], R156 ;  /* 0x0000009c13007844 */ /* 0x0003e20000000200 */
[----:B------:R-:W2:Y:S01]  /*5e10*/  MUFU.EX2 R32, R32 ;  /* 0x0000002000207308 */ /* 0x000ea20000000800 */
[----:B0-----:R-:W-:-:S07]  /*5e20*/  FADD.FTZ R4, R20, R31 ;  /* 0x0000001f14047221 */ /* 0x001fce0000010000 */
[----:B------:R-:W0:Y:S01]  /*5e30*/  MUFU.EX2 R24, R24 ;  /* 0x0000001800187308 */ /* 0x000e220000000800 */
[C---:B---3--:R-:W-:Y:S01]  /*5e40*/  FADD.FTZ R9, R21.reuse, R4 ;  /* 0x0000000415097221 */ /* 0x048fe20000010000 */
[----:B------:R-:W-:-:S06]  /*5e50*/  F2FP.BF16.F32.PACK_AB R161, R21, R20 ;  /* 0x0000001415a1723e */ /* 0x000fcc00000010ff */
[----:B------:R-:W3:Y:S01]  /*5e60*/  MUFU.EX2 R25, R25 ;  /* 0x0000001900197308 */ /* 0x000ee20000000800 */
[----:B--2---:R-:W-:Y:S01]  /*5e70*/  FADD.FTZ R4, R32, R33 ;  /* 0x0000002120047221 */ /* 0x004fe20000010000 */
[----:B------:R-:W-:-:S03]  /*5e80*/  F2FP.BF16.F32.PACK_AB R162, R43, R32 ;  /* 0x000000202ba2723e */ /* 0x000fc600000010ff */
[----:B------:R-:W-:-:S03]  /*5e90*/  FADD.FTZ R43, R43, R4 ;  /* 0x000000042b2b7221 */ /* 0x000fc60000010000 */
[----:B------:R-:W-:Y:S01]  /*5ea0*/  MUFU.EX2 R44, R44 ;  /* 0x0000002c002c7308 */ /* 0x000fe20000000800 */
[----:B0-----:R-:W-:-:S07]  /*5eb0*/  FADD.FTZ R10, R24, R9 ;  /* 0x00000009180a7221 */ /* 0x001fce0000010000 */
[----:B------:R-:W0:Y:S01]  /*5ec0*/  MUFU.EX2 R45, R45 ;  /* 0x0000002d002d7308 */ /* 0x000e220000000800 */
[C---:B---3--:R-:W-:Y:S01]  /*5ed0*/  F2FP.BF16.F32.PACK_AB R163, R25.reuse, R24 ;  /* 0x0000001819a3723e */ /* 0x048fe200000010ff */
[----:B------:R-:W-:-:S04]  /*5ee0*/  FADD.FTZ R25, R25, R10 ;  /* 0x0000000a19197221 */ /* 0x000fc80000010000 */
[----:B------:R1:W-:Y:S02]  /*5ef0*/  STSM.16.M88.4 [R23], R160 ;  /* 0x000000a017007844 */ /* 0x0003e40000000200 */
[----:B------:R-:W-:Y:S08]  /*5f00*/  MUFU.EX2 R26, R26 ;  /* 0x0000001a001a7308 */ /* 0x000ff00000000800 */
[----:B------:R-:W2:Y:S01]  /*5f10*/  MUFU.EX2 R27, R27 ;  /* 0x0000001b001b7308 */ /* 0x000ea20000000800 */
[----:B0-----:R-:W-:Y:S01]  /*5f20*/  F2FP.BF16.F32.PACK_AB R164, R45, R44 ;  /* 0x0000002c2da4723e */ /* 0x001fe200000010ff */
[----:B------:R-:W-:-:S04]  /*5f30*/  FADD.FTZ R44, R44, R43 ;  /* 0x0000002b2c2c7221 */ /* 0x000fc80000010000 */
[----:B------:R-:W-:Y:S02]  /*5f40*/  FADD.FTZ R44, R45, R44 ;  /* 0x0000002c2d2c7221 */ /* 0x000fe40000010000 */
[----:B------:R-:W0:Y:S08]  /*5f50*/  MUFU.EX2 R29, R29 ;  /* 0x0000001d001d7308 */ /* 0x000e300000000800 */
[----:B------:R-:W3:Y:S01]  /*5f60*/  MUFU.EX2 R3, R3 ;  /* 0x0000000300037308 */ /* 0x000ee20000000800 */
[----:B--2---:R-:W-:Y:S01]  /*5f70*/  F2FP.BF16.F32.PACK_AB R165, R27, R26 ;  /* 0x0000001a1ba5723e */ /* 0x004fe200000010ff */
[----:B------:R-:W-:-:S04]  /*5f80*/  FADD.FTZ R26, R26, R25 ;  /* 0x000000191a1a7221 */ /* 0x000fc80000010000 */
[----:B------:R-:W-:Y:S02]  /*5f90*/  FADD.FTZ R26, R27, R26 ;  /* 0x0000001a1b1a7221 */ /* 0x000fe40000010000 */
[----:B------:R-:W2:Y:S01]  /*5fa0*/  MUFU.EX2 R28, R28 ;  /* 0x0000001c001c7308 */ /* 0x000ea20000000800 */
[----:B0-----:R-:W-:Y:S01]  /*5fb0*/  F2FP.BF16.F32.PACK_AB R166, R30, R29 ;  /* 0x0000001d1ea6723e */ /* 0x001fe200000010ff */
[----:B------:R-:W-:Y:S01]  /*5fc0*/  FADD.FTZ R29, R29, R44 ;  /* 0x0000002c1d1d7221 */ /* 0x000fe20000010000 */
[----:B---3--:R-:W-:Y:S01]  /*5fd0*/  FADD.FTZ R9, R3, R26 ;  /* 0x0000001a03097221 */ /* 0x008fe20000010000 */
[----:B--2---:R-:W-:Y:S02]  /*5fe0*/  F2FP.BF16.F32.PACK_AB R167, R28, R3 ;  /* 0x000000031ca7723e */ /* 0x004fe400000010ff */
[----:B------:R-:W-:Y:S01]  /*5ff0*/  FADD.FTZ R3, R30, R29 ;  /* 0x0000001d1e037221 */ /* 0x000fe20000010000 */
[----:B------:R-:W-:Y:S02]  /*6000*/  FADD.FTZ R4, R28, R9 ;  /* 0x000000091c047221 */ /* 0x000fe40000010000 */
[----:B------:R1:W-:Y:S01]  /*6010*/  STSM.16.M88.4 [R22], R164 ;  /* 0x000000a416007844 */ /* 0x0003e20000000200 */
[----:B------:R-:W-:Y:S05]  /*6020*/  @!P0 BRA `(.L_x_2385) ;  /* 0x0000000000048947 */ /* 0x000fea0003800000 */
[----:B------:R-:W-:Y:S01]  /*6030*/  BPT.TRAP 0x1 ;  /* 0x000000040000795c */ /* 0x000fe20000300000 */
.L_x_2385:
[----:B------:R0:W2:Y:S01]  /*6040*/  SYNCS.PHASECHK.TRANS64.TRYWAIT P2, [R7+URZ+0x28c50], R8 ;  /* 0x028c5008070075a7 */ /* 0x0000a2000804017f */
[----:B------:R-:W-:Y:S05]  /*6050*/  @!P0 BRA `(.L_x_2386) ;  /* 0x0000000000048947 */ /* 0x000fea0003800000 */
[----:B------:R-:W-:Y:S01]  /*6060*/  BPT.TRAP 0x1 ;  /* 0x000000040000795c */ /* 0x000fe20000300000 */
.L_x_2386:
[----:B--2---:R-:W-:Y:S05]  /*6070*/  @P2 BRA `(.L_x_2387) ;  /* 0x0000000000082947 */ /* 0x004fea0003800000 */
[----:B------:R-:W2:Y:S02]  /*6080*/  SYNCS.PHASECHK.TRANS64.TRYWAIT P2, [R7+URZ+0x28c50], R8 ;  /* 0x028c5008070075a7 */ /* 0x000ea4000804017f */
[----:B--2---:R-:W-:Y:S05]  /*6090*/  @!P2 BRA `(.L_x_2388) ;  /* 0x000001200024a947 */ /* 0x004fea0003800000 */
.L_x_2387:
[----:B------:R-:W-:Y:S01]  /*60a0*/  ULEA UR11, UR37, UR50, 0xc ;  /* 0x00000032250b7291 */ /* 0x000fe2000f8e603f */
[----:B------:R-:W-:Y:S01]  /*60b0*/  WARPGROUP.ARRIVE ;  /* 0x00000000000079c5 */ /* 0x000fe20000000000 */
[----:B------:R-:W-:Y:S01]  /*60c0*/  UMOV UR7, 0x40000040 ;  /* 0x4000004000077882 */ /* 0x000fe20000000000 */
[----:B------:R-:W-:Y:S01]  /*60d0*/  PLOP3.LUT P2, PT, PT, PT, UP1, 0x40, 0x0 ;  /* 0x000000000000781c */ /* 0x000fe20003f4e818 */
[----:B------:R-:W-:Y:S01]  /*60e0*/  @UP0 ULDC UR18, c[0x0][0x450] ;  /* 0x0001140000120ab9 */ /* 0x000fe20000000800 */
[----:B0-2---:R-:W-:Y:S02]  /*60f0*/  @!P1 VIADD R7, R7, 0x28c60 ;  /* 0x00028c6007079836 */ /* 0x005fe40000000000 */
        /* <DEDUP_REMOVED lines=16> */
[----:B------:R-:W-:Y:S02]  /*6200*/  UMOV UR7, 0x40000040 ;  /* 0x4000004000077882 */ /* 0x000fe40000000000 */
[----:B------:R-:W-:Y:S01]  /*6210*/  UMOV UR11, UR42 ;  /* 0x0000002a000b7c82 */ /* 0x000fe20008000000 */
[----:B------:R-:W-:Y:S02]  /*6220*/  WARPGROUP.DEPBAR.LE gsb0, 0x0 ;  /* 0x00008000000079c5 */ /* 0x000fe40000010000 */
[----:B------:R-:W-:-:S15]  /*6230*/  WARPGROUP.ARRIVE ;  /* 0x00000000000079c5 */ /* 0x000fde0000000000 */
[----:B------:R-:W-:-:S06]  /*6240*/  NOP ;  /* 0x0000000000007918 */ /* 0x000fcc0000000000 */
[----:B------:R-:W-:Y:S01]  /*6250*/  HGMMA.64x256x16.F32.BF16 R24, R164, gdesc[UR4].tnspB, R24, gsb0 ;  /* 0x43e00004a4187df0 */ /* 0x000fe20008001818 */
[----:B------:R-:W-:Y:S02]  /*6260*/  @UP0 ULDC UR6, c[0x0][0x44c] ;  /* 0x0001130000060ab9 */ /* 0x000fe40000000800 */
[----:B------:R-:W-:-:S04]  /*6270*/  UIMAD.WIDE.U32 UR6, UR42, UR6, URZ ;  /* 0x000000062a0672a5 */ /* 0x000fc8000f8e003f */
[----:B------:R-:W-:-:S04]  /*6280*/  @UP0 USHF.R.U32.HI UR11, URZ, UR18, UR7 ;  /* 0x000000123f0b0299 */ /* 0x000fc80008011607 */
[----:B------:R-:W-:-:S04]  /*6290*/  UIADD3 UR6, UR11, UR49, -UR51 ;  /* 0x000000310b067290 */ /* 0x000fc8000fffe833 */
[----:B------:R-:W-:Y:S01]  /*62a0*/  UIADD3 UR14, UR6, UR14, URZ ;  /* 0x0000000e060e7290 */ /* 0x000fe2000fffe03f */
        /* <DEDUP_REMOVED lines=10> */
[----:B0-----:R-:W-:Y:S01]  /*6350*/  VIADD R7, R168, 0xfffffffe ;  /* 0xfffffffea8077836 */ /* 0x001fe20000000000 */
[----:B------:R-:W-:Y:S06]  /*6360*/  @P2 BRA `(.L_x_2389) ;  /* 0x0000000000442947 */ /* 0x000fec0003800000 */
        /* <DEDUP_REMOVED lines=10> */
.L_x_2390:
[----:B------:R-:W-:-:S11]  /*6410*/  UISETP.NE.AND UP2, UPT, UR15, 0x1, UPT ;  /* 0x000000010f00788c */ /* 0x000fd6000bf45270 */
[----:B------:R-:W-:Y:S02]  /*6420*/  @UP2 ULDC.64 UR18, c[0x0][0x9e8] ;  /* 0x00027a0000122ab9 */ /* 0x000fe40000000a00 */
[----:B------:R-:W-:-:S04]  /*6430*/  UIMAD.WIDE.U32 UR6, UR11, UR18, URZ ;  /* 0x000000120b0672a5 */ /* 0x000fc8000f8e003f */
[----:B------:R-:W-:-:S12]  /*6440*/  @UP2 USHF.R.U32.HI UR11, URZ, UR19, UR7 ;  /* 0x000000133f0b2299 */ /* 0x000fd80008011607 */
.L_x_2391:
[----:B------:R-:W-:-:S04]  /*6450*/  UIMAD UR11, UR11, UR15, UR15 ;  /* 0x0000000f0b0b72a4 */ /* 0x000fc8000f8e020f */
[----:B------:R-:W-:-:S04]  /*6460*/  UISETP.LT.AND UP2, UPT, UR14, UR11, UPT ;  /* 0x0000000b0e00728c */ /* 0x000fc8000bf41270 */
[----:B------:R-:W-:-:S12]  /*6470*/  USEL UR14, UR14, UR11, UP2 ;  /* 0x0000000b0e0e7287 */ /* 0x000fd80009000000 */
.L_x_2389:
[----:B------:R-:W-:Y:S01]  /*6480*/  USHF.R.S32.HI UR6, URZ, 0x1f, UR14 ;  /* 0x0000001f3f067899 */ /* 0x000fe2000801140e */
[----:B------:R-:W-:Y:S01]  /*6490*/  ULDC UR24, c[0x0][0x9e4] ;  /* 0x0002790000187ab9 */ /* 0x000fe20000000800 */
[----:B------:R-:W-:Y:S02]  /*64a0*/  ULDC UR25, c[0x0][0x9d8] ;  /* 0x0002760000197ab9 */ /* 0x000fe40000000800 */
[----:B------:R-:W-:Y:S01]  /*64b0*/  ULEA.HI UR6, UR6, UR14, URZ, 0x6 ;  /* 0x0000000e06067291 */ /* 0x000fe2000f8f303f */
[----:B------:R-:W-:Y:S01]  /*64c0*/  ULDC UR22, c[0x0][0x988] ;  /* 0x0002620000167ab9 */ /* 0x000fe20000000800 */
[----:B------:R-:W-:Y:S02]  /*64d0*/  ULDC UR26, c[0x0][0x9e0] ;  /* 0x00027800001a7ab9 */ /* 0x000fe40000000800 */
[----:B------:R-:W-:-:S04]  /*64e0*/  USHF.R.S32.HI UR6, URZ, 0x6, UR6 ;  /* 0x000000063f067899 */ /* 0x000fc80008011406 */
[----:B------:R-:W-:-:S04]  /*64f0*/  UISETP.LT.AND UP2, UPT, UR48, UR6, UPT ;  /* 0x000000063000728c */ /* 0x000fc8000bf41270 */
[----:B------:R-:W-:-:S06]  /*6500*/  USEL UR21, UR48, UR6, !UP2 ;  /* 0x0000000630157287 */ /* 0x000fcc000d000000 */
[----:B------:R-:W-:-:S13]  /*6510*/  ISETP.GE.AND P2, PT, R7, UR21, PT ;  /* 0x0000001507007c0c */ /* 0x000fda000bf46270 */
[----:B------:R-:W-:Y:S05]  /*6520*/  @!P2 BRA `(.L_x_2392) ;  /* 0x0000002400d8a947 */ /* 0x000fea0003800000 */
.L_x_2409:
[----:B------:R-:W-:-:S04]  /*6530*/  UIADD3 UR23, UR37, 0x1, URZ ;  /* 0x0000000125177890 */ /* 0x000fc8000fffe03f */
[----:B------:R-:W-:-:S04]  /*6540*/  UISETP.NE.AND UP2, UPT, UR23, 0x2, UPT ;  /* 0x000000021700788c */ /* 0x000fc8000bf45270 */
[----:B------:R-:W-:Y:S02]  /*6550*/  USEL UR6, URZ, 0x1, UP2 ;  /* 0x000000013f067887 */ /* 0x000fe40009000000 */
[----:B------:R-:W-:Y:S02]  /*6560*/  USEL UR23, UR23, URZ, UP2 ;  /* 0x0000003f17177287 */ /* 0x000fe40009000000 */
[----:B------:R-:W-:Y:S01]  /*6570*/  ULOP3.LUT UR38, UR38, UR6, URZ, 0x3c, !UPT ;  /* 0x0000000626267292 */ /* 0x000fe2000f8e3c3f */
[----:B012---:R-:W-:Y:S11]  /*6580*/  @!P0 BRA `(.L_x_2393) ;  /* 0x0000000000048947 */ /* 0x007ff60003800000 */
[----:B------:R-:W-:Y:S01]  /*6590*/  BPT.TRAP 0x1 ;  /* 0x000000040000795c */ /* 0x000fe20000300000 */
.L_x_2393:
[----:B------:R-:W-:Y:S01]  /*65a0*/  ULEA UR27, UR23, UR46, 0x3 ;  /* 0x0000002e171b7291 */ /* 0x000fe2000f8e183f */
[----:B------:R-:W-:-:S05]  /*65b0*/  IMAD.U32 R8, RZ, RZ, UR38 ;  /* 0x00000026ff087e24 */ /* 0x000fca000f8e00ff */
[----:B------:R-:W-:-:S04]  /*65c0*/  SHF.L.U32 R8, R8, 0x1f, RZ ;  /* 0x0000001f08087819 */ /* 0x000fc800000006ff */
[----:B------:R0:W2:Y:S01]  /*65d0*/  SYNCS.PHASECHK.TRANS64.TRYWAIT P2, [UR27+0x28c30], R8 ;  /* 0x028c3008ff0075a7 */ /* 0x0000a2000804015b */
[----:B------:R-:W-:Y:S05]  /*65e0*/  @!P0 BRA `(.L_x_2394) ;  /* 0x0000000000048947 */ /* 0x000fea0003800000 */
[----:B------:R-:W-:Y:S01]  /*65f0*/  BPT.TRAP 0x1 ;  /* 0x000000040000795c */ /* 0x000fe20000300000 */
.L_x_2394:
[----:B--2---:R-:W-:Y:S05]  /*6600*/  @P2 BRA `(.L_x_2395) ;  /* 0x0000000000082947 */ /* 0x004fea0003800000 */
[----:B------:R-:W2:Y:S02]  /*6610*/  SYNCS.PHASECHK.TRANS64.TRYWAIT P2, [UR27+0x28c30], R8 ;  /* 0x028c3008ff0075a7 */ /* 0x000ea4000804015b */
[----:B--2---:R-:W-:Y:S05]  /*6620*/  @!P2 BRA `(.L_x_2396) ;  /* 0x0000011800d4a947 */ /* 0x004fea0003800000 */
.L_x_2395:
[----:B------:R-:W-:Y:S01]  /*6630*/  R2UR UR18, R0 ;  /* 0x00000000001272ca */ /* 0x000fe200000e0000 */
[----:B-1----:R-:W-:Y:S01]  /*6640*/  WARPGROUP.ARRIVE ;  /* 0x00000000000079c5 */ /* 0x002fe20000000000 */
[----:B------:R-:W-:Y:S01]  /*6650*/  UMOV UR19, 0x40000040 ;  /* 0x4000004000137882 */ /* 0x000fe20000000000 */
[----:B------:R-:W-:Y:S01]  /*6660*/  UMOV UR7, 0x40000040 ;  /* 0x4000004000077882 */ /* 0x000fe20000000000 */
[----:B------:R-:W-:Y:S01]  /*6670*/  UMOV UR11, 0x40000040 ;  /* 0x40000040000b7882 */ /* 0x000fe20000000000 */
[----:B------:R-:W-:Y:S01]  /*6680*/  UMOV UR15, 0x40000040 ;  /* 0x40000040000f7882 */ /* 0x000fe20000000000 */
[----:B------:R-:W-:Y:S01]  /*6690*/  PLOP3.LUT P2, PT, PT, PT, UP0, 0x80, 0x0 ;  /* 0x000000000000781c */ /* 0x000fe20003f4f008 */
[----:B------:R-:W-:Y:S01]  /*66a0*/  IMAD.U32 R21, RZ, RZ, UR27 ;  /* 0x0000001bff157e24 */ /* 0x000fe2000f8e00ff */
[----:B------:R-:W-:Y:S01]  /*66b0*/  PLOP3.LUT P3, PT, PT, PT, UP0, 0x80, 0x0 ;  /* 0x000000000000781c */ /* 0x000fe20003f6f008 */
[----:B------:R-:W-:-:S04]  /*66c0*/  IMAD.U32 R11, RZ, RZ, UR51 ;  /* 0x00000033ff0b7e24 */ /* 0x000fc8000f8e00ff */
[----:B------:R-:W-:-:S04]  /*66d0*/  ULEA UR18, UR23, UR18, 0x9 ;  /* 0x0000001217127291 */ /* 0x000fc8000f8e483f */
[----:B------:R-:W-:Y:S02]  /*66e0*/  UIADD3 UR6, UR18, 0x2, URZ ;  /* 0x0000000212067890 */ /* 0x000fe4000fffe03f */
[----:B------:R-:W-:Y:S02]  /*66f0*/  UIADD3 UR10, UR18, 0x4, URZ ;  /* 0x00000004120a7890 */ /* 0x000fe4000fffe03f */
[----:B------:R-:W-:Y:S02]  /*6700*/  UIADD3 UR14, UR18, 0x6, URZ ;  /* 0x00000006120e7890 */ /* 0x000fe4000fffe03f */
[----:B------:R-:W-:Y:S03]  /*6710*/  HGMMA.64x64x16.F32.BF16 R152, gdesc[UR16], RZ, !UPT, gsb0 ;  /* 0x00e00000109879f0 */ /* 0x000fe6000c0018ff */
[----:B------:R-:W-:Y:S02]  /*6720*/  WARPGROUP.DEPBAR.LE gsb0, 0x0 ;  /* 0x00008000000079c5 */ /* 0x000fe40000010000 */
[----:B------:R-:W-:-:S06]  /*6730*/  WARPGROUP.ARRIVE ;  /* 0x00000000000079c5 */ /* 0x000fcc0000000000 */
[----:B------:R-:W-:Y:S01]  /*6740*/  HGMMA.64x64x16.F32.BF16 R152, gdesc[UR4], R152, gsb0 ;  /* 0x00e00000049879f0 */ /* 0x000fe20008001898 */
[----:B------:R-:W-:Y:S02]  /*6750*/  @UP0 ULDC UR6, c[0x0][0x44c] ;  /* 0x0001130000060ab9 */ /* 0x000fe40000000800 */
        /* <DEDUP_REMOVED lines=14> */
[----:B------:R-:W-:Y:S01]  /*6840*/  @P2 IMAD.HI.U32 R10, R168, UR6, RZ ;  /* 0x00000006a80a2c27 */ /* 0x000fe2000f8e00ff */
[----:B------:R-:W-:-:S03]  /*6850*/  @UP0 ULDC UR6, c[0x0][0x450] ;  /* 0x0001140000060ab9 */ /* 0x000fc60000000800 */
[----:B------:R-:W-:Y:S01]  /*6860*/  FMUL.FTZ R205, R152, UR25 ;  /* 0x0000001998cd7c20 */ /* 0x000fe20008410000 */
[----:B------:R-:W-:Y:S01]  /*6870*/  FMUL.FTZ R206, R153, UR25 ;  /* 0x0000001999ce7c20 */ /* 0x000fe20008410000 */
[----:B------:R-:W-:Y:S01]  /*6880*/  FMUL.FTZ R152, R166, UR25 ;  /* 0x00000019a6987c20 */ /* 0x000fe20008410000 */
[----:B------:R-:W-:Y:S01]  /*6890*/  @P3 SHF.R.U32.HI R168, RZ, UR6, R10 ;  /* 0x00000006ffa83c19 */ /* 0x000fe2000801160a */
[----:B------:R-:W-:Y:S02]  /*68a0*/  @!P1 VIADD R10, R21, 0x28c40 ;  /* 0x00028c40150a9836 */ /* 0x000fe40000000000 */
[----:B------:R-:W-:Y:S01]  /*68b0*/  FMUL.FTZ R208, R157, UR25 ;  /* 0x000000199dd07c20 */ /* 0x000fe20008410000 */
[----:B------:R-:W-:Y:S01]  /*68c0*/  FMUL.FTZ R13, R158, UR25 ;  /* 0x000000199e0d7c20 */ /* 0x000fe20008410000 */
[----:B------:R-:W-:Y:S01]  /*68d0*/  FMUL.FTZ R153, R167, UR25 ;  /* 0x00000019a7997c20 */ /* 0x000fe20008410000 */
[----:B------:R-:W1:Y:S01]  /*68e0*/  SHFL.IDX PT, R169, R168, RZ, 0x1c1f ;  /* 0x001c1fffa8a97589 */ /* 0x000e6200000e0000 */
[----:B------:R-:W-:Y:S01]  /*68f0*/  FMUL.FTZ R166, R172, UR25 ;  /* 0x00000019aca67c20 */ /* 0x000fe20008410000 */
[----:B--2---:R-:W-:Y:S01]  /*6900*/  FMUL.FTZ R9, R154, UR25 ;  /* 0x000000199a097c20 */ /* 0x004fe20008410000 */
        /* <DEDUP_REMOVED lines=16> */
[----:B------:R-:W-:Y:S01]  /*6a10*/  @!P1 PRMT R10, RZ, 0x654, R10 ;  /* 0x00000654ff0a9816 */ /* 0x000fe2000000000a */
[----:B------:R-:W-:Y:S01]  /*6a20*/  FMUL.FTZ R160, R182, UR25 ;  /* 0x00000019b6a07c20 */ /* 0x000fe20008410000 */
[----:B------:R-:W-:-:S02]  /*6a30*/  IMAD.SHL.U32 R175, R7, 0x40, RZ ;  /* 0x0000004007af7824 */ /* 0x000fc400078e00ff */
[----:B------:R-:W-:Y:S01]  /*6a40*/  FMUL.FTZ R161, R183, UR25 ;  /* 0x00000019b7a17c20 */ /* 0x000fe20008410000 */
[----:B------:R-:W-:Y:S01]  /*6a50*/  PLOP3.LUT P2, PT, PT, PT, UP1, 0x40, 0x0 ;  /* 0x000000000000781c */ /* 0x000fe20003f4e818 */
[----:B------:R2:W-:Y:S01]  /*6a60*/  @!P1 SYNCS.ARRIVE.TRANS64.RED.A1T0 RZ, [R10+URZ], RZ ;  /* 0x000000ff0aff99a7 */ /* 0x0005e2000810043f */
[----:B------:R-:W3:Y:S01]  /*6a70*/  MUFU.TANH R205, R205 ;  /* 0x000000cd00cd7308 */ /* 0x000ee20000002400 */
[----:B--2---:R-:W-:-:S07]  /*6a80*/  IADD3 R10, -R2, 0x1, -R175 ;  /* 0x00000001020a7810 */ /* 0x004fce0007ffe9af */
[----:B------:R-:W2:Y:S01]  /*6a90*/  MUFU.TANH R206, R206 ;  /* 0x000000ce00ce7308 */ /* 0x000ea20000002400 */
[----:B------:R-:W-:-:S07]  /*6aa0*/  IADD3 R10, -R11, UR49, R10 ;  /* 0x000000310b0a7c10 */ /* 0x000fce000fffe10a */
[----:B------:R-:W4:Y:S01]  /*6ab0*/  MUFU.TANH R9, R9 ;  /* 0x0000000900097308 */ /* 0x000f220000002400 */
[C---:B------:R-:W-:Y:S02]  /*6ac0*/  VIADD R180, R10.reuse, UR26 ;  /* 0x0000001a0ab47c36 */ /* 0x040fe40008000000 */
[----:B------:R-:W-:Y:S02]  /*6ad0*/  VIADD R182, R10, UR20 ;  /* 0x000000140ab67c36 */ /* 0x000fe40008000000 */
[C---:B-1----:R-:W-:Y:S02]  /*6ae0*/  IMAD.IADD R176, R169.reuse, 0x1, R180 ;  /* 0x00000001a9b07824 */ /* 0x042fe400078e02b4 */
[----:B------:R-:W-:Y:S01]  /*6af0*/  IMAD.IADD R179, R169, 0x1, R182 ;  /* 0x00000001a9b37824 */ /* 0x000fe200078e02b6 */
[----:B------:R-:W1:Y:S08]  /*6b00*/  MUFU.TANH R12, R12 ;  /* 0x0000000c000c7308 */ /* 0x000e700000002400 */
        /* <DEDUP_REMOVED lines=28> */
[----:B-1234-:R-:W-:Y:S05]  /*6cd0*/  @P2 BRA `(.L_x_2397) ;  /* 0x00000000005c2947 */ /* 0x01efea0003800000 */
[----:B------:R-:W-:Y:S01]  /*6ce0*/  IMAD.U32 R10, RZ, RZ, UR51 ;  /* 0x00000033ff0a7e24 */ /* 0x000fe2000f8e00ff */
[----:B------:R-:W-:Y:S04]  /*6cf0*/  BSSY B0, `(.L_x_2398) ;  /* 0x0000011000007945 */ /* 0x000fe80003800000 */
[----:B------:R-:W-:-:S04]  /*6d00*/  IADD3 R169, -R10, UR49, R169 ;  /* 0x000000310aa97c10 */ /* 0x000fc8000fffe1a9 */
        /* <DEDUP_REMOVED lines=10> */
.L_x_2399:
[----:B------:R-:W-:-:S05]  /*6db0*/  IMAD.U32 R170, RZ, RZ, UR24 ;  /* 0x00000018ffaa7e24 */ /* 0x000fca000f8e00ff */
[----:B------:R-:W-:-:S13]  /*6dc0*/  ISETP.NE.AND P2, PT, R170, 0x1, PT ;  /* 0x00000001aa00780c */ /* 0x000fda0003f45270 */
[----:B------:R-:W1:Y:S02]  /*6dd0*/  @P2 LDC.64 R10, c[0x0][0x9e8] ;  /* 0x00027a00ff0a2b82 */ /* 0x000e640000000a00 */
[----:B-1----:R-:W-:-:S05]  /*6de0*/  @P2 IMAD.HI.U32 R10, R169, R10, RZ ;  /* 0x0000000aa90a2227 */ /* 0x002fca00078e00ff */
[----:B------:R-:W-:-:S07]  /*6df0*/  @P2 SHF.R.U32.HI R169, RZ, R11, R10 ;  /* 0x0000000bffa92219 */ /* 0x000fce000001160a */
.L_x_2400:
[----:B------:R-:W-:Y:S05]  /*6e00*/  BSYNC B0 ;  /* 0x0000000000007941 */ /* 0x000fea0003800000 */
.L_x_2398:
[----:B------:R-:W-:-:S04]  /*6e10*/  IMAD R169, R169, R170, -R175 ;  /* 0x000000aaa9a97224 */ /* 0x000fc800078e0aaf */
[----:B------:R-:W-:-:S05]  /*6e20*/  IMAD.IADD R169, R169, 0x1, -R2 ;  /* 0x00000001a9a97824 */ /* 0x000fca00078e0a02 */
[----:B------:R-:W-:Y:S02]  /*6e30*/  VIADDMNMX R176, R169, R170, R176, PT ;  /* 0x000000aaa9b07246 */ /* 0x000fe400038001b0 */
[----:B------:R-:W-:-:S07]  /*6e40*/  VIMNMX R179, R179, R169, !PT ;  /* 0x000000a9b3b37248 */ /* 0x000fce0007fe0100 */
.L_x_2397:
[----:B------:R-:W-:Y:S01]  /*6e50*/  ISETP.GT.AND P2, PT, R7, -0x1, PT ;  /* 0xffffffff0700780c */ /* 0x000fe20003f44270 */
[----:B------:R1:W2:Y:S03]  /*6e60*/  SHFL.IDX PT, R11, R168, 0x1, 0x1c1f ;  /* 0x003c1f00a80b7f89 */ /* 0x0002a600000e0000 */
[C---:B------:R-:W-:Y:S02]  /*6e70*/  ISETP.GT.AND P5, PT, R179.reuse, RZ, P2 ;  /* 0x000000ffb300720c */ /* 0x040fe400017a4270 */
[C---:B------:R-:W-:Y:S02]  /*6e80*/  ISETP.GT.AND P4, PT, R179.reuse, 0x1, P2 ;  /* 0x00000001b300780c */ /* 0x040fe40001784270 */
[----:B------:R-:W-:Y:S02]  /*6e90*/  ISETP.LT.OR P5, PT, R176, 0x1, P5 ;  /* 0x00000001b000780c */ /* 0x000fe40002fa1670 */
[----:B------:R-:W-:-:S02]  /*6ea0*/  ISETP.GT.AND P6, PT, R179, 0x8, P2 ;  /* 0x00000008b300780c */ /* 0x000fc400017c4270 */
[----:B------:R-:W-:Y:S02]  /*6eb0*/  FSEL R174, R205, -INF , !P5 ;  /* 0xff800000cdae7808 */ /* 0x000fe40006800000 */
[C---:B------:R-:W-:Y:S02]  /*6ec0*/  ISETP.GT.AND P5, PT, R179.reuse, 0x10, P2 ;  /* 0x00000010b300780c */ /* 0x040fe400017a4270 */
[----:B------:R-:W-:Y:S02]  /*6ed0*/  ISETP.GT.AND P3, PT, R179, 0x9, P2 ;  /* 0x00000009b300780c */ /* 0x000fe40001764270 */
[C---:B------:R-:W-:Y:S02]  /*6ee0*/  ISETP.LT.OR P5, PT, R176.reuse, 0x11, P5 ;  /* 0x00000011b000780c */ /* 0x040fe40002fa1670 */
[----:B------:R-:W-:Y:S02]  /*6ef0*/  ISETP.LT.OR P4, PT, R176, 0x2, P4 ;  /* 0x00000002b000780c */ /* 0x000fe40002781670 */
[----:B0-----:R-:W-:-:S02]  /*6f00*/  FSEL R209, R209, -INF , !P5 ;  /* 0xff800000d1d17808 */ /* 0x001fc40006800000 */
[----:B------:R-:W-:Y:S02]  /*6f10*/  ISETP.GT.AND P5, PT, R179, 0x20, P2 ;  /* 0x00000020b300780c */ /* 0x000fe400017a4270 */
[C---:B------:R-:W-:Y:S02]  /*6f20*/  ISETP.LT.OR P6, PT, R176.reuse, 0x9, P6 ;  /* 0x00000009b000780c */ /* 0x040fe400037c1670 */
[C---:B------:R-:W-:Y:S02]  /*6f30*/  ISETP.LT.OR P3, PT, R176.reuse, 0xa, P3 ;  /* 0x0000000ab000780c */ /* 0x040fe40001f61670 */
[----:B------:R-:W-:Y:S02]  /*6f40*/  ISETP.LT.OR P5, PT, R176, 0x21, P5 ;  /* 0x00000021b000780c */ /* 0x000fe40002fa1670 */
[----:B------:R-:W-:Y:S02]  /*6f50*/  FSEL R206, R206, -INF , !P4 ;  /* 0xff800000cece7808 */ /* 0x000fe40006000000 */
[----:B------:R-:W-:-:S02]  /*6f60*/  FSEL R207, R207, -INF , !P6 ;  /* 0xff800000cfcf7808 */ /* 0x000fc40007000000 */
[----:B------:R-:W-:Y:S02]  /*6f70*/  FSEL R208, R208, -INF , !P3 ;  /* 0xff800000d0d07808 */ /* 0x000fe40005800000 */
[C---:B------:R-:W-:Y:S02]  /*6f80*/  ISETP.GT.AND P4, PT, R179.reuse, 0x11, P2 ;  /* 0x00000011b300780c */ /* 0x040fe40001784270 */
[C---:B------:R-:W-:Y:S02]  /*6f90*/  ISETP.GT.AND P6, PT, R179.reuse, 0x18, P2 ;  /* 0x00000018b300780c */ /* 0x040fe400017c4270 */
[C---:B------:R-:W-:Y:S02]  /*6fa0*/  ISETP.GT.AND P3, PT, R179.reuse, 0x19, P2 ;  /* 0x00000019b300780c */ /* 0x040fe40001764270 */
[----:B------:R-:W-:Y:S02]  /*6fb0*/  FSEL R170, R164, -INF , !P5 ;  /* 0xff800000a4aa7808 */ /* 0x000fe40006800000 */
[----:B------:R-:W-:-:S02]  /*6fc0*/  ISETP.GT.AND P5, PT, R179, 0x30, P2 ;  /* 0x00000030b300780c */ /* 0x000fc400017a4270 */
[C---:B------:R-:W-:Y:S02]  /*6fd0*/  ISETP.LT.OR P4, PT, R176.reuse, 0x12, P4 ;  /* 0x00000012b000780c */ /* 0x040fe40002781670 */
[C---:B------:R-:W-:Y:S02]  /*6fe0*/  ISETP.LT.OR P6, PT, R176.reuse, 0x19, P6 ;  /* 0x00000019b000780c */ /* 0x040fe400037c1670 */
[C---:B------:R-:W-:Y:S02]  /*6ff0*/  ISETP.LT.OR P3, PT, R176.reuse, 0x1a, P3 ;  /* 0x0000001ab000780c */ /* 0x040fe40001f61670 */
[----:B------:R-:W-:Y:S02]  /*7000*/  ISETP.LT.OR P5, PT, R176, 0x31, P5 ;  /* 0x00000031b000780c */ /* 0x000fe40002fa1670 */
[----:B------:R-:W-:Y:S02]  /*7010*/  FSEL R210, R210, -INF , !P4 ;  /* 0xff800000d2d27808 */ /* 0x000fe40006000000 */
[----:B-1----:R-:W-:-:S02]  /*7020*/  FSEL R168, R162, -INF , !P6 ;  /* 0xff800000a2a87808 */ /* 0x002fc40007000000 */
[----:B------:R-:W-:Y:S02]  /*7030*/  FSEL R169, R163, -INF , !P3 ;  /* 0xff800000a3a97808 */ /* 0x000fe40005800000 */
[C---:B------:R-:W-:Y:S02]  /*7040*/  ISETP.GT.AND P4, PT, R179.reuse, 0x21, P2 ;  /* 0x00000021b300780c */ /* 0x040fe40001784270 */
[C---:B------:R-:W-:Y:S02]  /*7050*/  ISETP.GT.AND P6, PT, R179.reuse, 0x28, P2 ;  /* 0x00000028b300780c */ /* 0x040fe400017c4270 */
[----:B------:R-:W-:Y:S02]  /*7060*/  ISETP.GT.AND P3, PT, R179, 0x29, P2 ;  /* 0x00000029b300780c */ /* 0x000fe40001764270 */
[----:B------:R-:W-:Y:S01]  /*7070*/  FSEL R163, R173, -INF , !P5 ;  /* 0xff800000ada37808 */ /* 0x000fe20006800000 */
[----:B--2---:R-:W-:Y:S01]  /*7080*/  IMAD.IADD R173, R180, 0x1, R11 ;  /* 0x00000001b4ad7824 */ /* 0x004fe200078e020b */
[----:B------:R-:W-:-:S02]  /*7090*/  PLOP3.LUT P5, PT, PT, PT, UP1, 0x40, 0x0 ;  /* 0x000000000000781c */ /* 0x000fc40003fae818 */
[C---:B------:R-:W-:Y:S02]  /*70a0*/  ISETP.LT.OR P4, PT, R176.reuse, 0x22, P4 ;  /* 0x00000022b000780c */ /* 0x040fe40002781670 */
[C---:B------:R-:W-:Y:S02]  /*70b0*/  ISETP.LT.OR P6, PT, R176.reuse, 0x29, P6 ;  /* 0x00000029b000780c */ /* 0x040fe400037c1670 */
[----:B------:R-:W-:Y:S02]  /*70c0*/  ISETP.LT.OR P3, PT, R176, 0x2a, P3 ;  /* 0x0000002ab000780c */ /* 0x000fe40001f61670 */
[----:B------:R-:W-:Y:S02]  /*70d0*/  FSEL R171, R165, -INF , !P4 ;  /* 0xff800000a5ab7808 */ /* 0x000fe40006000000 */
[----:B------:R-:W-:Y:S02]  /*70e0*/  FSEL R166, R166, -INF , !P6 ;  /* 0xff800000a6a67808 */ /* 0x000fe40007000000 */
[----:B------:R-:W-:-:S02]  /*70f0*/  FSEL R167, R167, -INF , !P3 ;  /* 0xff800000a7a77808 */ /* 0x000fc40005800000 */
[C---:B------:R-:W-:Y:S02]  /*7100*/  ISETP.GT.AND P4, PT, R179.reuse, 0x31, P2 ;  /* 0x00000031b300780c */ /* 0x040fe40001784270 */
[C---:B------:R-:W-:Y:S02]  /*7110*/  ISETP.GT.AND P6, PT, R179.reuse, 0x38, P2 ;  /* 0x00000038b300780c */ /* 0x040fe400017c4270 */
[----:B------:R-:W-:Y:S02]  /*7120*/  ISETP.GT.AND P3, PT, R179, 0x39, P2 ;  /* 0x00000039b300780c */ /* 0x000fe40001764270 */
[C---:B------:R-:W-:Y:S02]  /*7130*/  ISETP.LT.OR P4, PT, R176.reuse, 0x32, P4 ;  /* 0x00000032b000780c */ /* 0x040fe40002781670 */
[C---:B------:R-:W-:Y:S02]  /*7140*/  ISETP.LT.OR P6, PT, R176.reuse, 0x39, P6 ;  /* 0x00000039b000780c */ /* 0x040fe400037c1670 */
[----:B------:R-:W-:Y:S01]  /*7150*/  ISETP.LT.OR P3, PT, R176, 0x3a, P3 ;  /* 0x0000003ab000780c */ /* 0x000fe20001f61670 */
[----:B------:R-:W-:Y:S01]  /*7160*/  IMAD.IADD R176, R182, 0x1, R11 ;  /* 0x00000001b6b07824 */ /* 0x000fe200078e020b */
[----:B------:R-:W-:-:S02]  /*7170*/  FSEL R164, R172, -INF , !P4 ;  /* 0xff800000aca47808 */ /* 0x000fc40006000000 */
[----:B------:R-:W-:Y:S02]  /*7180*/  FSEL R165, R177, -INF , !P6 ;  /* 0xff800000b1a57808 */ /* 0x000fe40007000000 */
[----:B------:R-:W-:Y:S01]  /*7190*/  FSEL R162, R178, -INF , !P3 ;  /* 0xff800000b2a27808 */ /* 0x000fe20005800000 */
[----:B------:R-:W-:Y:S06]  /*71a0*/  @P5 BRA `(.L_x_2401) ;  /* 0x00000000005c5947 */ /* 0x000fec0003800000 */
        /* <DEDUP_REMOVED lines=13> */
.L_x_2403:
[----:B------:R-:W-:-:S05]  /*7280*/  IMAD.U32 R178, RZ, RZ, UR24 ;  /* 0x00000018ffb27e24 */ /* 0x000fca000f8e00ff */
[----:B------:R-:W-:-:S13]  /*7290*/  ISETP.NE.AND P3, PT, R178, 0x1, PT ;  /* 0x00000001b200780c */ /* 0x000fda0003f65270 */
[----:B------:R-:W0:Y:S02]  /*72a0*/  @P3 LDC.64 R10, c[0x0][0x9e8] ;  /* 0x00027a00ff0a3b82 */ /* 0x000e240000000a00 */
[----:B0-----:R-:W-:-:S05]  /*72b0*/  @P3 IMAD.HI.U32 R10, R172, R10, RZ ;  /* 0x0000000aac0a3227 */ /* 0x001fca00078e00ff */
[----:B------:R-:W-:-:S07]  /*72c0*/  @P3 SHF.R.U32.HI R172, RZ, R11, R10 ;  /* 0x0000000bffac3219 */ /* 0x000fce000001160a */
.L_x_2404:
[----:B------:R-:W-:Y:S05]  /*72d0*/  BSYNC B0 ;  /* 0x0000000000007941 */ /* 0x000fea0003800000 */
.L_x_2402:
[----:B------:R-:W-:-:S04]  /*72e0*/  IMAD R175, R172, R178, -R175 ;  /* 0x000000b2acaf7224 */ /* 0x000fc800078e0aaf */
[----:B------:R-:W-:-:S05]  /*72f0*/  IMAD.IADD R175, R175, 0x1, -R2 ;  /* 0x00000001afaf7824 */ /* 0x000fca00078e0a02 */
[----:B------:R-:W-:Y:S02]  /*7300*/  VIADDMNMX R173, R175, R178, R173, PT ;  /* 0x000000b2afad7246 */ /* 0x000fe400038001ad */
[----:B------:R-:W-:-:S07]  /*7310*/  VIMNMX R176, R176, R175, !PT ;  /* 0x000000afb0b07248 */ /* 0x000fce0007fe0100 */
.L_x_2401:
[----:B------:R-:W-:Y:S01]  /*7320*/  FMNMX.FTZ R11, R174, R5, !PT ;  /* 0x00000005ae0b7209 */ /* 0x000fe20007810000 */
[----:B------:R-:W-:Y:S01]  /*7330*/  UMOV UR10, UR22 ;  /* 0x00000016000a7c82 */ /* 0x000fe20008000000 */
[----:B------:R-:W-:Y:S01]  /*7340*/  ISETP.GT.AND P4, PT, R176, RZ, P2 ;  /* 0x000000ffb000720c */ /* 0x000fe20001784270 */
[----:B------:R-:W-:Y:S01]  /*7350*/  IMAD.MOV R179, RZ, RZ, -R17 ;  /* 0x000000ffffb37224 */ /* 0x000fe200078e0a11 */
[----:B------:R-:W-:Y:S02]  /*7360*/  FMNMX.FTZ R10, R206, R11, !PT ;  /* 0x0000000bce0a7209 */ /* 0x000fe40007810000 */
[----:B------:R-:W-:Y:S02]  /*7370*/  ISETP.GT.AND P3, PT, R176, 0x1, P2 ;  /* 0x00000001b000780c */ /* 0x000fe40001764270 */
[----:B------:R-:W-:Y:S02]  /*7380*/  FMNMX.FTZ R11, R207, R10, !PT ;  /* 0x0000000acf0b7209 */ /* 0x000fe40007810000 */
[----:B------:R-:W-:-:S02]  /*7390*/  ISETP.LT.OR P4, PT, R173, 0x1, P4 ;  /* 0x00000001ad00780c */ /* 0x000fc40002781670 */
[----:B------:R-:W-:Y:S02]  /*73a0*/  FMNMX.FTZ R10, R208, R11, !PT ;  /* 0x0000000bd00a7209 */ /* 0x000fe40007810000 */
[----:B------:R-:W-:Y:S02]  /*73b0*/  ISETP.GT.AND P5, PT, R176, 0x8, P2 ;  /* 0x00000008b000780c */ /* 0x000fe400017a4270 */
[----:B------:R-:W-:Y:S02]  /*73c0*/  FMNMX.FTZ R11, R209, R10, !PT ;  /* 0x0000000ad10b7209 */ /* 0x000fe40007810000 */
[----:B------:R-:W-:Y:S02]  /*73d0*/  ISETP.LT.OR P3, PT, R173, 0x2, P3 ;  /* 0x00000002ad00780c */ /* 0x000fe40001f61670 */
[----:B------:R-:W-:Y:S02]  /*73e0*/  FMNMX.FTZ R11, R210, R11, !PT ;  /* 0x0000000bd20b7209 */ /* 0x000fe40007810000 */
[----:B------:R-:W-:-:S02]  /*73f0*/  FSEL R9, R9, -INF , !P4 ;  /* 0xff80000009097808 */ /* 0x000fc40006000000 */
        /* <DEDUP_REMOVED lines=15> */
[----:B------:R-:W-:Y:S02]  /*74f0*/  FSEL R14, R14, -INF , !P6 ;  /* 0xff8000000e0e7808 */ /* 0x000fe40007000000 */
[----:B------:R-:W-:Y:S02]  /*7500*/  FMNMX.FTZ R11, R165, R10, !PT ;  /* 0x0000000aa50b7209 */ /* 0x000fe40007810000 */
[----:B------:R-:W-:-:S02]  /*7510*/  ISETP.LT.OR P3, PT, R173, 0x11, P3 ;  /* 0x00000011ad00780c */ /* 0x000fc40001f61670 */
[----:B------:R-:W-:Y:S02]  /*7520*/  FMNMX.FTZ R11, R162, R11, !PT ;  /* 0x0000000ba20b7209 */ /* 0x000fe40007810000 */
[C---:B------:R-:W-:Y:S02]  /*7530*/  ISETP.GT.AND P4, PT, R176.reuse, 0x19, P2 ;  /* 0x00000019b000780c */ /* 0x040fe40001784270 */
[----:B------:R-:W-:Y:S01]  /*7540*/  ISETP.GT.AND P6, PT, R176, 0x18, P2 ;  /* 0x00000018b000780c */ /* 0x000fe200017c4270 */
[----:B------:R-:W0:Y:S01]  /*7550*/  SHFL.BFLY PT, R10, R11, 0x2, 0x1f ;  /* 0x0c401f000b0a7f89 */ /* 0x000e2200000e0000 */
[----:B------:R-:W-:Y:S02]  /*7560*/  ISETP.LT.OR P5, PT, R173, 0x12, P5 ;  /* 0x00000012ad00780c */ /* 0x000fe40002fa1670 */
[----:B------:R-:W-:Y:S02]  /*7570*/  FSEL R15, R15, -INF , !P3 ;  /* 0xff8000000f0f7808 */ /* 0x000fe40005800000 */
[----:B------:R-:W-:-:S02]  /*7580*/  ISETP.LT.OR P4, PT, R173, 0x1a, P4 ;  /* 0x0000001aad00780c */ /* 0x000fc40002781670 */
[----:B------:R-:W-:Y:S02]  /*7590*/  ISETP.LT.OR P6, PT, R173, 0x19, P6 ;  /* 0x00000019ad00780c */ /* 0x000fe400037c1670 */
[----:B------:R-:W-:Y:S02]  /*75a0*/  FSEL R20, R20, -INF , !P5 ;  /* 0xff80000014147808 */ /* 0x000fe40006800000 */
[----:B------:R-:W-:Y:S02]  /*75b0*/  FSEL R153, R153, -INF , !P4 ;  /* 0xff80000099997808 */ /* 0x000fe40006000000 */
[----:B------:R-:W-:Y:S02]  /*75c0*/  ISETP.GT.AND P3, PT, R176, 0x20, P2 ;  /* 0x00000020b000780c */ /* 0x000fe40001764270 */
[----:B------:R-:W-:Y:S02]  /*75d0*/  FSEL R152, R152, -INF , !P6 ;  /* 0xff80000098987808 */ /* 0x000fe40007000000 */
[----:B------:R-:W-:-:S02]  /*75e0*/  ISETP.GT.AND P5, PT, R176, 0x21, P2 ;  /* 0x00000021b000780c */ /* 0x000fc400017a4270 */
[C---:B------:R-:W-:Y:S02]  /*75f0*/  ISETP.LT.OR P3, PT, R173.reuse, 0x21, P3 ;  /* 0x00000021ad00780c */ /* 0x040fe40001f61670 */
[----:B------:R-:W-:Y:S02]  /*7600*/  ISETP.GT.AND P6, PT, R176, 0x28, P2 ;  /* 0x00000028b000780c */ /* 0x000fe400017c4270 */
[----:B------:R-:W-:Y:S02]  /*7610*/  ISETP.LT.OR P5, PT, R173, 0x22, P5 ;  /* 0x00000022ad00780c */ /* 0x000fe40002fa1670 */
[----:B0-----:R-:W-:Y:S02]  /*7620*/  FMNMX.FTZ R172, R11, R10, !PT ;  /* 0x0000000a0bac7209 */ /* 0x001fe40007810000 */
[----:B------:R-:W-:Y:S02]  /*7630*/  FMNMX.FTZ R11, R9, R6, !PT ;  /* 0x00000006090b7209 */ /* 0x000fe40007810000 */
[----:B------:R-:W-:Y:S01]  /*7640*/  FSEL R154, R154, -INF , !P3 ;  /* 0xff8000009a9a7808 */ /* 0x000fe20005800000 */
[----:B------:R-:W0:Y:S01]  /*7650*/  SHFL.BFLY PT, R175, R172, 0x1, 0x1f ;  /* 0x0c201f00acaf7f89 */ /* 0x000e2200000e0000 */
[----:B------:R-:W-:-:S02]  /*7660*/  ISETP.GT.AND P3, PT, R176, 0x29, P2 ;  /* 0x00000029b000780c */ /* 0x000fc40001764270 */
[----:B------:R-:W-:Y:S02]  /*7670*/  FSEL R155, R155, -INF , !P5 ;  /* 0xff8000009b9b7808 */ /* 0x000fe40006800000 */
[C---:B------:R-:W-:Y:S02]  /*7680*/  ISETP.LT.OR P6, PT, R173.reuse, 0x29, P6 ;  /* 0x00000029ad00780c */ /* 0x040fe400037c1670 */
[----:B------:R-:W-:Y:S02]  /*7690*/  ISETP.GT.AND P5, PT, R176, 0x30, P2 ;  /* 0x00000030b000780c */ /* 0x000fe400017a4270 */
[C---:B------:R-:W-:Y:S02]  /*76a0*/  ISETP.LT.OR P3, PT, R173.reuse, 0x2a, P3 ;  /* 0x0000002aad00780c */ /* 0x040fe40001f61670 */
[----:B------:R-:W-:Y:S02]  /*76b0*/  ISETP.LT.OR P5, PT, R173, 0x31, P5 ;  /* 0x00000031ad00780c */ /* 0x000fe40002fa1670 */
[----:B------:R-:W-:-:S02]  /*76c0*/  FSEL R157, R157, -INF , !P3 ;  /* 0xff8000009d9d7808 */ /* 0x000fc40005800000 */
[----:B------:R-:W-:Y:S02]  /*76d0*/  ISETP.GT.AND P3, PT, R176, 0x38, P2 ;  /* 0x00000038b000780c */ /* 0x000fe40001764270 */
[----:B------:R-:W-:Y:S02]  /*76e0*/  FSEL R158, R158, -INF , !P5 ;  /* 0xff8000009e9e7808 */ /* 0x000fe40006800000 */
[----:B------:R-:W-:-:S04]  /*76f0*/  ISETP.LT.OR P3, PT, R173, 0x39, P3 ;  /* 0x00000039ad00780c */ /* 0x000fc80001f61670 */
[----:B------:R-:W-:Y:S02]  /*7700*/  FSEL R160, R160, -INF , !P3 ;  /* 0xff800000a0a07808 */ /* 0x000fe40005800000 */
[----:B0-----:R-:W-:Y:S02]  /*7710*/  FMNMX.FTZ R10, R172, R175, !PT ;  /* 0x000000afac0a7209 */ /* 0x001fe40007810000 */
[----:B------:R-:W-:Y:S02]  /*7720*/  FMNMX.FTZ R172, R12, R11, !PT ;  /* 0x0000000b0cac7209 */ /* 0x000fe40007810000 */
[C---:B------:R-:W-:Y:S02]  /*7730*/  FSETP.NEU.FTZ.AND P4, PT, R10.reuse, -INF , PT ;  /* 0xff8000000a00780b */ /* 0x040fe40003f9d000 */
[----:B------:R-:W-:Y:S02]  /*7740*/  FMNMX.FTZ R11, R13, R172, !PT ;  /* 0x000000ac0d0b7209 */ /* 0x000fe40007810000 */
[----:B------:R-:W-:-:S02]  /*7750*/  FSEL R182, R10, RZ, P4 ;  /* 0x000000ff0ab67208 */ /* 0x000fc40002000000 */
[----:B------:R-:W-:-:S03]  /*7760*/  FMNMX.FTZ R172, R14, R11, !PT ;  /* 0x0000000b0eac7209 */ /* 0x000fc60007810000 */
[----:B------:R-:W-:Y:S01]  /*7770*/  FADD.FTZ R182, -R182, R5 ;  /* 0x00000005b6b67221 */ /* 0x000fe20000010100 */
[----:B------:R-:W-:Y:S01]  /*7780*/  FMNMX.FTZ R11, R15, R172, !PT ;  /* 0x000000ac0f0b7209 */ /* 0x000fe20007810000 */
[----:B------:R-:W-:Y:S02]  /*7790*/  FMUL.FTZ R172, R10, UR10 ;  /* 0x0000000a0aac7c20 */ /* 0x000fe40008410000 */
[----:B------:R-:W-:Y:S01]  /*77a0*/  FMUL.FTZ R5, R182, UR10 ;  /* 0x0000000ab6057c20 */ /* 0x000fe20008410000 */
[----:B------:R-:W-:Y:S02]  /*77b0*/  FMNMX.FTZ R175, R20, R11, !PT ;  /* 0x0000000b14af7209 */ /* 0x000fe40007810000 */
[----:B------:R-:W-:Y:S02]  /*77c0*/  FSEL R11, R172, RZ, P4 ;  /* 0x000000ffac0b7208 */ /* 0x000fe40002000000 */
[----:B------:R-:W-:Y:S01]  /*77d0*/  FMNMX.FTZ R172, R152, R175, !PT ;  /* 0x000000af98ac7209 */ /* 0x000fe20007810000 */
[----:B------:R-:W-:Y:S02]  /*77e0*/  MUFU.EX2 R5, R5 ;  /* 0x0000000500057308 */ /* 0x000fe40000000800 */
[--C-:B------:R-:W-:Y:S01]  /*77f0*/  FFMA.FTZ R178, R174, UR10, -R11.reuse ;  /* 0x0000000aaeb27c23 */ /* 0x100fe2000801080b */
[----:B------:R-:W-:Y:S01]  /*7800*/  FMNMX.FTZ R175, R153, R172, !PT ;  /* 0x000000ac99af7209 */ /* 0x000fe20007810000 */
[--C-:B------:R-:W-:Y:S01]  /*7810*/  FFMA.FTZ R207, R207, UR10, -R11.reuse ;  /* 0x0000000acfcf7c23 */ /* 0x100fe2000801080b */
[----:B------:R-:W-:Y:S01]  /*7820*/  FSEL R172, R156, -INF , !P6 ;  /* 0xff8000009cac7808 */ /* 0x000fe20007000000 */
[--C-:B------:R-:W-:Y:S01]  /*7830*/  FFMA.FTZ R168, R168, UR10, -R11.reuse ;  /* 0x0000000aa8a87c23 */ /* 0x100fe2000801080b */
[----:B------:R-:W-:Y:S01]  /*7840*/  FMNMX.FTZ R174, R154, R175, !PT ;  /* 0x000000af9aae7209 */ /* 0x000fe20007810000 */
[----:B------:R-:W0:Y:S01]  /*7850*/  MUFU.EX2 R156, R178 ;  /* 0x000000b2009c7308 */ /* 0x000e220000000800 */
[----:B------:R-:W-:Y:S01]  /*7860*/  ISETP.GT.AND P6, PT, R176, 0x31, P2 ;  /* 0x00000031b000780c */ /* 0x000fe200017c4270 */
[--C-:B------:R-:W-:Y:S01]  /*7870*/  FFMA.FTZ R175, R206, UR10, -R11.reuse ;  /* 0x0000000aceaf7c23 */ /* 0x100fe2000801080b */
[----:B------:R-:W-:Y:S01]  /*7880*/  FMNMX.FTZ R177, R155, R174, !PT ;  /* 0x000000ae9bb17209 */ /* 0x000fe20007810000 */
[--C-:B------:R-:W-:Y:S01]  /*7890*/  FFMA.FTZ R169, R169, UR10, -R11.reuse ;  /* 0x0000000aa9a97c23 */ /* 0x100fe2000801080b */
[----:B------:R-:W-:Y:S01]  /*78a0*/  ISETP.LT.OR P6, PT, R173, 0x32, P6 ;  /* 0x00000032ad00780c */ /* 0x000fe200037c1670 */
[--C-:B------:R-:W-:Y:S01]  /*78b0*/  FFMA.FTZ R170, R170, UR10, -R11.reuse ;  /* 0x0000000aaaaa7c23 */ /* 0x100fe2000801080b */
[----:B------:R-:W-:Y:S01]  /*78c0*/  FMNMX.FTZ R174, R172, R177, !PT ;  /* 0x000000b1acae7209 */ /* 0x000fe20007810000 */
[----:B------:R-:W1:Y:S01]  /*78d0*/  MUFU.EX2 R175, R175 ;  /* 0x000000af00af7308 */ /* 0x000e620000000800 */
[----:B------:R-:W-:Y:S01]  /*78e0*/  ISETP.GT.AND P2, PT, R176, 0x39, P2 ;  /* 0x00000039b000780c */ /* 0x000fe20001744270 */
[--C-:B------:R-:W-:Y:S01]  /*78f0*/  FFMA.FTZ R176, R208, UR10, -R11.reuse ;  /* 0x0000000ad0b07c23 */ /* 0x100fe2000801080b */
[----:B------:R-:W-:Y:S01]  /*7900*/  FMNMX.FTZ R177, R157, R174, !PT ;  /* 0x000000ae9db17209 */ /* 0x000fe20007810000 */
[--C-:B------:R-:W-:Y:S01]  /*7910*/  FFMA.FTZ R171, R171, UR10, -R11.reuse ;  /* 0x0000000aabab7c23 */ /* 0x100fe2000801080b */
[----:B------:R-:W-:Y:S01]  /*7920*/  FSEL R174, R159, -INF , !P6 ;  /* 0xff8000009fae7808 */ /* 0x000fe20007000000 */
[--C-:B------:R-:W-:Y:S01]  /*7930*/  FFMA.FTZ R166, R166, UR10, -R11.reuse ;  /* 0x0000000aa6a67c23 */ /* 0x100fe2000801080b */
[----:B------:R-:W-:Y:S01]  /*7940*/  FMNMX.FTZ R177, R158, R177, !PT ;  /* 0x000000b19eb17209 */ /* 0x000fe20007810000 */
[----:B------:R-:W2:Y:S01]  /*7950*/  MUFU.EX2 R159, R207 ;  /* 0x000000cf009f7308 */ /* 0x000ea20000000800 */
[----:B------:R-:W-:Y:S01]  /*7960*/  ISETP.LT.OR P2, PT, R173, 0x3a, P2 ;  /* 0x0000003aad00780c */ /* 0x000fe20001741670 */
[--C-:B------:R-:W-:Y:S01]  /*7970*/  FFMA.FTZ R173, R209, UR10, -R11.reuse ;  /* 0x0000000ad1ad7c23 */ /* 0x100fe2000801080b */
[----:B------:R-:W-:Y:S01]  /*7980*/  FMNMX.FTZ R177, R174, R177, !PT ;  /* 0x000000b1aeb17209 */ /* 0x000fe20007810000 */
[----:B0-----:R-:W-:Y:S01]  /*7990*/  FFMA.FTZ R182, R5, R3, R156 ;  /* 0x0000000305b67223 */ /* 0x001fe2000001009c */
[----:B------:R-:W-:Y:S01]  /*79a0*/  FSEL R161, R161, -INF , !P2 ;  /* 0xff800000a1a17808 */ /* 0x000fe20005000000 */
[--C-:B------:R-:W-:Y:S01]  /*79b0*/  FFMA.FTZ R167, R167, UR10, -R11.reuse ;  /* 0x0000000aa7a77c23 */ /* 0x100fe2000801080b */
[----:B------:R-:W-:Y:S01]  /*79c0*/  FMNMX.FTZ R178, R160, R177, !PT ;  /* 0x000000b1a0b27209 */ /* 0x000fe20007810000 */
[----:B------:R-:W0:Y:S01]  /*79d0*/  MUFU.EX2 R176, R176 ;  /* 0x000000b000b07308 */ /* 0x000e220000000800 */
[----:B-1----:R-:W-:Y:S01]  /*79e0*/  FADD.FTZ R182, R175, R182 ;  /* 0x000000b6afb67221 */ /* 0x002fe20000010000 */
[----:B------:R-:W-:Y:S01]  /*79f0*/  ISETP.NE.AND P2, PT, R2, R179, PT ;  /* 0x000000b30200720c */ /* 0x000fe20003f45270 */
[--C-:B------:R-:W-:Y:S01]  /*7a00*/  FFMA.FTZ R163, R163, UR10, -R11.reuse ;  /* 0x0000000aa3a37c23 */ /* 0x100fe2000801080b */
[----:B------:R-:W-:Y:S01]  /*7a10*/  FMNMX.FTZ R177, R161, R178, !PT ;  /* 0x000000b2a1b17209 */ /* 0x000fe20007810000 */
[--C-:B------:R-:W-:Y:S01]  /*7a20*/  FFMA.FTZ R178, R210, UR10, -R11.reuse ;  /* 0x0000000ad2b27c23 */ /* 0x100fe2000801080b */
[--C-:B------:R-:W-:Y:S01]  /*7a30*/  FFMA.FTZ R164, R164, UR10, -R11.reuse ;  /* 0x0000000aa4a47c23 */ /* 0x100fe2000801080b */
[--C-:B------:R-:W-:Y:S01]  /*7a40*/  FFMA.FTZ R165, R165, UR10, -R11.reuse ;  /* 0x0000000aa5a57c23 */ /* 0x100fe2000801080b */
[----:B------:R-:W1:Y:S01]  /*7a50*/  MUFU.EX2 R173, R173 ;  /* 0x000000ad00ad7308 */ /* 0x000e620000000800 */
[----:B------:R-:W3:Y:S01]  /*7a60*/  SHFL.BFLY PT, R180, R177, 0x2, 0x1f ;  /* 0x0c401f00b1b47f89 */ /* 0x000ee200000e0000 */
[-C--:B------:R-:W-:Y:S01]  /*7a70*/  FMUL.FTZ R24, R24, R5.reuse ;  /* 0x0000000518187220 */ /* 0x080fe20000410000 */
[-C--:B------:R-:W-:Y:S01]  /*7a80*/  FMUL.FTZ R25, R25, R5.reuse ;  /* 0x0000000519197220 */ /* 0x080fe20000410000 */
[-C--:B------:R-:W-:Y:S01]  /*7a90*/  FMUL.FTZ R28, R28, R5.reuse ;  /* 0x000000051c1c7220 */ /* 0x080fe20000410000 */
[-C--:B------:R-:W-:Y:S01]  /*7aa0*/  FMUL.FTZ R29, R29, R5.reuse ;  /* 0x000000051d1d7220 */ /* 0x080fe20000410000 */
[-C--:B------:R-:W-:Y:S01]  /*7ab0*/  FMUL.FTZ R32, R32, R5.reuse ;  /* 0x0000000520207220 */ /* 0x080fe20000410000 */
[-C--:B------:R-:W-:Y:S01]  /*7ac0*/  FMUL.FTZ R33, R33, R5.reuse ;  /* 0x0000000521217220 */ /* 0x080fe20000410000 */
[----:B------:R-:W4:Y:S01]  /*7ad0*/  MUFU.EX2 R178, R178 ;  /* 0x000000b200b27308 */ /* 0x000f220000000800 */
[-C--:B------:R-:W-:Y:S01]  /*7ae0*/  FMUL.FTZ R36, R36, R5.reuse ;  /* 0x0000000524247220 */ /* 0x080fe20000410000 */
[-C--:B------:R-:W-:Y:S01]  /*7af0*/  FMUL.FTZ R37, R37, R5.reuse ;  /* 0x0000000525257220 */ /* 0x080fe20000410000 */
[-C--:B------:R-:W-:Y:S01]  /*7b00*/  FMUL.FTZ R40, R40, R5.reuse ;  /* 0x0000000528287220 */ /* 0x080fe20000410000 */
[-C--:B------:R-:W-:Y:S01]  /*7b10*/  FMUL.FTZ R41, R41, R5.reuse ;  /* 0x0000000529297220 */ /* 0x080fe20000410000 */
[-C--:B------:R-:W-:Y:S01]  /*7b20*/  FMUL.FTZ R44, R44, R5.reuse ;  /* 0x000000052c2c7220 */ /* 0x080fe20000410000 */
[-C--:B------:R-:W-:Y:S01]  /*7b30*/  FMUL.FTZ R45, R45, R5.reuse ;  /* 0x000000052d2d7220 */ /* 0x080fe20000410000 */
[-C--:B------:R-:W-:Y:S01]  /*7b40*/  FMUL.FTZ R48, R48, R5.reuse ;  /* 0x0000000530307220 */ /* 0x080fe20000410000 */
[----:B------:R-:W5:Y:S01]  /*7b50*/  MUFU.EX2 R168, R168 ;  /* 0x000000a800a87308 */ /* 0x000f620000000800 */
        /* <DEDUP_REMOVED lines=8> */
[----:B---3--:R-:W-:Y:S01]  /*7be0*/  FMNMX.FTZ R180, R177, R180, !PT ;  /* 0x000000b4b1b47209 */ /* 0x008fe20007810000 */
[-C--:B------:R-:W-:Y:S01]  /*7bf0*/  FMUL.FTZ R64, R64, R5.reuse ;  /* 0x0000000540407220 */ /* 0x080fe20000410000 */
[-C--:B------:R-:W-:Y:S01]  /*7c00*/  FMUL.FTZ R65, R65, R5.reuse ;  /* 0x0000000541417220 */ /* 0x080fe20000410000 */
[-C--:B------:R-:W-:Y:S01]  /*7c10*/  FMUL.FTZ R68, R68, R5.reuse ;  /* 0x0000000544447220 */ /* 0x080fe20000410000 */
[-C--:B------:R-:W-:Y:S01]  /*7c20*/  FMUL.FTZ R69, R69, R5.reuse ;  /* 0x0000000545457220 */ /* 0x080fe20000410000 */
[----:B------:R-:W3:Y:S01]  /*7c30*/  SHFL.BFLY PT, R177, R180, 0x1, 0x1f ;  /* 0x0c201f00b4b17f89 */ /* 0x000ee200000e0000 */
        /* <DEDUP_REMOVED lines=22> */
[----:B------:R-:W-:Y:S01]  /*7da0*/  FMUL.FTZ R109, R109, R5 ;  /* 0x000000056d6d7220 */ /* 0x000fe20000410000 */
[----:B---3--:R-:W-:Y:S01]  /*7db0*/  FMNMX.FTZ R177, R180, R177, !PT ;  /* 0x000000b1b4b17209 */ /* 0x008fe20007810000 */
[----:B------:R-:W-:Y:S01]  /*7dc0*/  FFMA.FTZ R180, R162, UR10, -R11 ;  /* 0x0000000aa2b47c23 */ /* 0x000fe2000801080b */
[----:B------:R-:W-:Y:S01]  /*7dd0*/  IMAD.U32 R11, RZ, RZ, UR37 ;  /* 0x00000025ff0b7e24 */ /* 0x000fe2000f8e00ff */
[----:B------:R-:W3:Y:S01]  /*7de0*/  MUFU.EX2 R167, R167 ;  /* 0x000000a700a77308 */ /* 0x000ee20000000800 */
[C---:B------:R-:W-:Y:S01]  /*7df0*/  FSETP.NEU.FTZ.AND P3, PT, R177.reuse, -INF , PT ;  /* 0xff800000b100780b */ /* 0x040fe20003f7d000 */
[----:B------:R-:W-:Y:S01]  /*7e00*/  FMUL.FTZ R3, R177, UR10 ;  /* 0x0000000ab1037c20 */ /* 0x000fe20008410000 */
[----:B------:R-:W-:-:S02]  /*7e10*/  @!P2 IMAD R11, R11, 0x40, R16 ;  /* 0x000000400b0ba824 */ /* 0x000fc400078e0210 */
[-C--:B------:R-:W-:Y:S01]  /*7e20*/  FMUL.FTZ R112, R112, R5.reuse ;  /* 0x0000000570707220 */ /* 0x080fe20000410000 */
[-C--:B------:R-:W-:Y:S01]  /*7e30*/  FMUL.FTZ R113, R113, R5.reuse ;  /* 0x0000000571717220 */ /* 0x080fe20000410000 */
[-C--:B------:R-:W-:Y:S01]  /*7e40*/  FMUL.FTZ R116, R116, R5.reuse ;  /* 0x0000000574747220 */ /* 0x080fe20000410000 */
[----:B------:R-:W-:Y:S01]  /*7e50*/  FSEL R179, R3, RZ, P3 ;  /* 0x000000ff03b37208 */ /* 0x000fe20001800000 */
[----:B--2---:R-:W-:Y:S01]  /*7e60*/  FADD.FTZ R3, R159, R182 ;  /* 0x000000b69f037221 */ /* 0x004fe20000010000 */
[----:B------:R-:W2:Y:S01]  /*7e70*/  MUFU.EX2 R163, R163 ;  /* 0x000000a300a37308 */ /* 0x000ea20000000800 */
[----:B------:R-:W-:Y:S01]  /*7e80*/  @!P2 LEA R11, R11, UR46, 0x2 ;  /* 0x0000002e0b0bac11 */ /* 0x000fe2000f8e10ff */
[----:B------:R-:W-:Y:S01]  /*7e90*/  FMUL.FTZ R117, R117, R5 ;  /* 0x0000000575757220 */ /* 0x000fe20000410000 */
[----:B0-----:R-:W-:Y:S01]  /*7ea0*/  FADD.FTZ R162, R176, R3 ;  /* 0x00000003b0a27221 */ /* 0x001fe20000010000 */
[----:B------:R-:W-:Y:S01]  /*7eb0*/  FSEL R3, R177, RZ, P3 ;  /* 0x000000ffb1037208 */ /* 0x000fe20001800000 */
[--C-:B------:R-:W-:Y:S01]  /*7ec0*/  FFMA.FTZ R9, R9, UR10, -R179.reuse ;  /* 0x0000000a09097c23 */ /* 0x100fe200080108b3 */
[--C-:B------:R-:W-:Y:S01]  /*7ed0*/  FFMA.FTZ R12, R12, UR10, -R179.reuse ;  /* 0x0000000a0c0c7c23 */ /* 0x100fe200080108b3 */
[----:B-1----:R-:W-:Y:S01]  /*7ee0*/  FADD.FTZ R181, R173, R162 ;  /* 0x000000a2adb57221 */ /* 0x002fe20000010000 */
[--C-:B------:R-:W-:Y:S01]  /*7ef0*/  FFMA.FTZ R13, R13, UR10, -R179.reuse ;  /* 0x0000000a0d0d7c23 */ /* 0x100fe200080108b3 */
[----:B------:R-:W-:Y:S01]  /*7f00*/  FADD.FTZ R3, -R3, R6 ;  /* 0x0000000603037221 */ /* 0x000fe20000010100 */
[----:B------:R-:W-:Y:S01]  /*7f10*/  FFMA.FTZ R14, R14, UR10, -R179 ;  /* 0x0000000a0e0e7c23 */ /* 0x000fe200080108b3 */
[----:B----4-:R-:W-:Y:S01]  /*7f20*/  FADD.FTZ R181, R178, R181 ;  /* 0x000000b5b2b57221 */ /* 0x010fe20000010000 */
[----:B------:R-:W-:Y:S01]  /*7f30*/  MUFU.EX2 R9, R9 ;  /* 0x0000000900097308 */ /* 0x000fe20000000800 */
[----:B------:R-:W-:Y:S01]  /*7f40*/  FMUL.FTZ R3, R3, UR10 ;  /* 0x0000000a03037c20 */ /* 0x000fe20008410000 */
[----:B------:R-:W-:Y:S01]  /*7f50*/  FFMA.FTZ R15, R15, UR10, -R179 ;  /* 0x0000000a0f0f7c23 */ /* 0x000fe200080108b3 */
[----:B-----5:R-:W-:Y:S01]  /*7f60*/  FADD.FTZ R6, R168, R181 ;  /* 0x000000b5a8067221 */ /* 0x020fe20000010000 */
[--C-:B------:R-:W-:Y:S01]  /*7f70*/  FFMA.FTZ R181, R152, UR10, -R179.reuse ;  /* 0x0000000a98b57c23 */ /* 0x100fe200080108b3 */
[--C-:B------:R-:W-:Y:S01]  /*7f80*/  FFMA.FTZ R20, R20, UR10, -R179.reuse ;  /* 0x0000000a14147c23 */ /* 0x100fe200080108b3 */
[----:B------:R-:W-:Y:S01]  /*7f90*/  @!P2 STS [R11+0x28800], R5 ;  /* 0x028800050b00a388 */ /* 0x000fe20000000800 */
[----:B------:R-:W-:Y:S01]  /*7fa0*/  FADD.FTZ R183, R169, R6 ;  /* 0x00000006a9b77221 */ /* 0x000fe20000010000 */
[----:B------:R-:W-:Y:S01]  /*7fb0*/  MUFU.EX2 R12, R12 ;  /* 0x0000000c000c7308 */ /* 0x000fe20000000800 */
[----:B------:R-:W-:Y:S01]  /*7fc0*/  FFMA.FTZ R182, R154, UR10, -R179 ;  /* 0x0000000a9ab67c23 */ /* 0x000fe200080108b3 */
[----:B------:R-:W-:Y:S01]  /*7fd0*/  F2FP.BF16.F32.PACK_AB R154, R176, R159 ;  /* 0x0000009fb09a723e */ /* 0x000fe200000010ff */
[----:B------:R-:W-:Y:S01]  /*7fe0*/  FADD.FTZ R152, R170, R183 ;  /* 0x000000b7aa987221 */ /* 0x000fe20000010000 */
[--C-:B------:R-:W-:Y:S01]  /*7ff0*/  FFMA.FTZ R183, R155, UR10, -R179.reuse ;  /* 0x0000000a9bb77c23 */ /* 0x100fe200080108b3 */
[--C-:B------:R-:W-:Y:S01]  /*8000*/  FFMA.FTZ R153, R153, UR10, -R179.reuse ;  /* 0x0000000a99997c23 */ /* 0x100fe200080108b3 */
[--C-:B------:R-:W-:Y:S01]  /*8010*/  FFMA.FTZ R206, R160, UR10, -R179.reuse ;  /* 0x0000000aa0ce7c23 */ /* 0x100fe200080108b3 */
[----:B------:R-:W-:Y:S01]  /*8020*/  FADD.FTZ R205, R171, R152 ;  /* 0x00000098abcd7221 */ /* 0x000fe20000010000 */
[----:B------:R2:W0:Y:S01]  /*8030*/  MUFU.EX2 R6, R3 ;  /* 0x0000000300067308 */ /* 0x0004220000000800 */
[--C-:B------:R-:W-:Y:S01]  /*8040*/  FFMA.FTZ R172, R172, UR10, -R179.reuse ;  /* 0x0000000aacac7c23 */ /* 0x100fe200080108b3 */
[----:B------:R-:W-:Y:S01]  /*8050*/  FFMA.FTZ R157, R157, UR10, -R179 ;  /* 0x0000000a9d9d7c23 */ /* 0x000fe200080108b3 */
[----:B------:R-:W-:Y:S01]  /*8060*/  FADD.FTZ R152, R166, R205 ;  /* 0x000000cda6987221 */ /* 0x000fe20000010000 */
[--C-:B------:R-:W-:Y:S01]  /*8070*/  FFMA.FTZ R205, R158, UR10, -R179.reuse ;  /* 0x0000000a9ecd7c23 */ /* 0x100fe200080108b3 */
[----:B------:R-:W-:Y:S01]  /*8080*/  F2FP.BF16.F32.PACK_AB R158, R169, R168 ;  /* 0x000000a8a99e723e */ /* 0x000fe200000010ff */
[--C-:B------:R-:W-:Y:S01]  /*8090*/  FFMA.FTZ R174, R174, UR10, -R179.reuse ;  /* 0x0000000aaeae7c23 */ /* 0x100fe200080108b3 */
[----:B---3--:R-:W-:Y:S01]  /*80a0*/  FADD.FTZ R152, R167, R152 ;  /* 0x00000098a7987221 */ /* 0x008fe20000010000 */
[----:B------:R-:W1:Y:S01]  /*80b0*/  MUFU.EX2 R155, R13 ;  /* 0x0000000d009b7308 */ /* 0x000e620000000800 */
[----:B------:R-:W-:Y:S01]  /*80c0*/  FFMA.FTZ R179, R161, UR10, -R179 ;  /* 0x0000000aa1b37c23 */ /* 0x000fe200080108b3 */
[----:B------:R-:W-:Y:S01]  /*80d0*/  F2FP.BF16.F32.PACK_AB R162, R167, R166 ;  /* 0x000000a6a7a2723e */ /* 0x000fe200000010ff */
[----:B--2---:R-:W-:Y:S01]  /*80e0*/  FADD.FTZ R3, R163, R152 ;  /* 0x00000098a3037221 */ /* 0x004fe20000010000 */
[----:B------:R-:W-:Y:S01]  /*80f0*/  F2FP.BF16.F32.PACK_AB R152, R175, R156 ;  /* 0x0000009caf98723e */ /* 0x000fe200000010ff */
[----:B------:R-:W-:Y:S01]  /*8100*/  FMUL.FTZ R120, R120, R5 ;  /* 0x0000000578787220 */ /* 0x000fe20000410000 */
[----:B------:R-:W-:Y:S01]  /*8110*/  F2FP.BF16.F32.PACK_AB R156, R178, R173 ;  /* 0x000000adb29c723e */ /* 0x000fe200000010ff */
[-C--:B------:R-:W-:Y:S01]  /*8120*/  FMUL.FTZ R121, R121, R5.reuse ;  /* 0x0000000579797220 */ /* 0x080fe20000410000 */
[----:B------:R-:W2:Y:S01]  /*8130*/  MUFU.EX2 R14, R14 ;  /* 0x0000000e000e7308 */ /* 0x000ea20000000800 */
[----:B0-----:R0:W-:Y:S01]  /*8140*/  @!P2 STS [R11+0x28820], R6 ;  /* 0x028820060b00a388 */ /* 0x0011e20000000800 */
[-C--:B------:R-:W-:Y:S01]  /*8150*/  FMUL.FTZ R124, R124, R5.reuse ;  /* 0x000000057c7c7220 */ /* 0x080fe20000410000 */
[-C--:B------:R-:W-:Y:S01]  /*8160*/  FMUL.FTZ R125, R125, R5.reuse ;  /* 0x000000057d7d7220 */ /* 0x080fe20000410000 */
[-C--:B------:R-:W-:Y:S01]  /*8170*/  FMUL.FTZ R128, R128, R5.reuse ;  /* 0x0000000580807220 */ /* 0x080fe20000410000 */
[-C--:B------:R-:W-:Y:S01]  /*8180*/  FMUL.FTZ R129, R129, R5.reuse ;  /* 0x0000000581817220 */ /* 0x080fe20000410000 */
[-C--:B------:R-:W-:Y:S01]  /*8190*/  FMUL.FTZ R132, R132, R5.reuse ;  /* 0x0000000584847220 */ /* 0x080fe20000410000 */
[-C--:B------:R-:W-:Y:S01]  /*81a0*/  FMUL.FTZ R133, R133, R5.reuse ;  /* 0x0000000585857220 */ /* 0x080fe20000410000 */
[----:B------:R-:W3:Y:S01]  /*81b0*/  MUFU.EX2 R164, R164 ;  /* 0x000000a400a47308 */ /* 0x000ee20000000800 */
[-C--:B------:R-:W-:Y:S01]  /*81c0*/  FMUL.FTZ R136, R136, R5.reuse ;  /* 0x0000000588887220 */ /* 0x080fe20000410000 */
[-C--:B------:R-:W-:Y:S01]  /*81d0*/  FMUL.FTZ R137, R137, R5.reuse ;  /* 0x0000000589897220 */ /* 0x080fe20000410000 */
[----:B0-----:R-:W-:Y:S01]  /*81e0*/  FFMA.FTZ R11, R6, R4, R9 ;  /* 0x00000004060b7223 */ /* 0x001fe20000010009 */
[-C--:B------:R-:W-:Y:S01]  /*81f0*/  FMUL.FTZ R140, R140, R5.reuse ;  /* 0x000000058c8c7220 */ /* 0x080fe20000410000 */
[-C--:B------:R-:W-:Y:S01]  /*8200*/  FMUL.FTZ R141, R141, R5.reuse ;  /* 0x000000058d8d7220 */ /* 0x080fe20000410000 */
[-C--:B------:R-:W-:Y:S01]  /*8210*/  FMUL.FTZ R144, R144, R5.reuse ;  /* 0x0000000590907220 */ /* 0x080fe20000410000 */
[----:B------:R-:W-:Y:S01]  /*8220*/  FADD.FTZ R4, R12, R11 ;  /* 0x0000000b0c047221 */ /* 0x000fe20000010000 */
[----:B------:R-:W0:Y:S01]  /*8230*/  MUFU.EX2 R15, R15 ;  /* 0x0000000f000f7308 */ /* 0x000e220000000800 */
[-C--:B------:R-:W-:Y:S01]  /*8240*/  FMUL.FTZ R145, R145, R5.reuse ;  /* 0x0000000591917220 */ /* 0x080fe20000410000 */
[----:B------:R-:W-:Y:S01]  /*8250*/  FMUL.FTZ R148, R148, R5 ;  /* 0x0000000594947220 */ /* 0x000fe20000410000 */
[----:B-1----:R-:W-:Y:S01]  /*8260*/  FADD.FTZ R11, R155, R4 ;  /* 0x000000049b0b7221 */ /* 0x002fe20000010000 */
[----:B--2---:R-:W-:Y:S01]  /*8270*/  F2FP.BF16.F32.PACK_AB R155, R14, R155 ;  /* 0x0000009b0e9b723e */ /* 0x004fe200000010ff */
[----:B------:R-:W-:Y:S01]  /*8280*/  FMUL.FTZ R149, R149, R5 ;  /* 0x0000000595957220 */ /* 0x000fe20000410000 */
[-C--:B------:R-:W-:Y:S01]  /*8290*/  FMUL.FTZ R26, R26, R6.reuse ;  /* 0x000000061a1a7220 */ /* 0x080fe20000410000 */
[----:B------:R-:W-:Y:S01]  /*82a0*/  FADD.FTZ R176, R14, R11 ;  /* 0x0000000b0eb07221 */ /* 0x000fe20000010000 */
[----:B------:R-:W1:Y:S01]  /*82b0*/  MUFU.EX2 R165, R165 ;  /* 0x000000a500a57308 */ /* 0x000e620000000800 */
[C---:B---3--:R-:W-:Y:S01]  /*82c0*/  FADD.FTZ R160, R164.reuse, R3 ;  /* 0x00000003a4a07221 */ /* 0x048fe20000010000 */
[----:B------:R-:W-:Y:S01]  /*82d0*/  F2FP.BF16.F32.PACK_AB R164, R164, R163 ;  /* 0x000000a3a4a4723e */ /* 0x000fe200000010ff */
[-C--:B------:R-:W-:Y:S01]  /*82e0*/  FMUL.FTZ R27, R27, R6.reuse ;  /* 0x000000061b1b7220 */ /* 0x080fe20000410000 */
[-C--:B------:R-:W-:Y:S01]  /*82f0*/  FMUL.FTZ R30, R30, R6.reuse ;  /* 0x000000061e1e7220 */ /* 0x080fe20000410000 */
[-C--:B------:R-:W-:Y:S01]  /*8300*/  FMUL.FTZ R31, R31, R6.reuse ;  /* 0x000000061f1f7220 */ /* 0x080fe20000410000 */
[-C--:B------:R-:W-:Y:S01]  /*8310*/  FMUL.FTZ R34, R34, R6.reuse ;  /* 0x0000000622227220 */ /* 0x080fe20000410000 */
[-C--:B------:R-:W-:Y:S01]  /*8320*/  FMUL.FTZ R35, R35, R6.reuse ;  /* 0x0000000623237220 */ /* 0x080fe20000410000 */
[----:B------:R-:W-:Y:S01]  /*8330*/  MUFU.EX2 R20, R20 ;  /* 0x0000001400147308 */ /* 0x000fe20000000800 */
[----:B0-----:R-:W-:Y:S01]  /*8340*/  FADD.FTZ R11, R15, R176 ;  /* 0x000000b00f0b7221 */ /* 0x001fe20000010000 */
[-C--:B------:R-:W-:Y:S01]  /*8350*/  FMUL.FTZ R38, R38, R6.reuse ;  /* 0x0000000626267220 */ /* 0x080fe20000410000 */
[-C--:B------:R-:W-:Y:S01]  /*8360*/  FMUL.FTZ R39, R39, R6.reuse ;  /* 0x0000000627277220 */ /* 0x080fe20000410000 */
[-C--:B------:R-:W-:Y:S01]  /*8370*/  FMUL.FTZ R42, R42, R6.reuse ;  /* 0x000000062a2a7220 */ /* 0x080fe20000410000 */
[-C--:B------:R-:W-:Y:S01]  /*8380*/  FMUL.FTZ R43, R43, R6.reuse ;  /* 0x000000062b2b7220 */ /* 0x080fe20000410000 */
[-C--:B------:R-:W-:Y:S01]  /*8390*/  FMUL.FTZ R46, R46, R6.reuse ;  /* 0x000000062e2e7220 */ /* 0x080fe20000410000 */
[----:B------:R-:W-:Y:S01]  /*83a0*/  FMUL.FTZ R47, R47, R6 ;  /* 0x000000062f2f7220 */ /* 0x000fe20000410000 */
[----:B------:R-:W-:Y:S01]  /*83b0*/  MUFU.EX2 R159, R181 ;  /* 0x000000b5009f7308 */ /* 0x000fe20000000800 */
[----:B-1----:R-:W-:Y:S01]  /*83c0*/  FADD.FTZ R3, R165, R160 ;  /* 0x000000a0a5037221 */ /* 0x002fe20000010000 */
[----:B------:R-:W-:Y:S01]  /*83d0*/  F2FP.BF16.F32.PACK_AB R160, R171, R170 ;  /* 0x000000aaaba0723e */ /* 0x000fe200000010ff */
[-C--:B------:R-:W-:Y:S01]  /*83e0*/  FMUL.FTZ R50, R50, R6.reuse ;  /* 0x0000000632327220 */ /* 0x080fe20000410000 */
[-C--:B------:R-:W-:Y:S01]  /*83f0*/  FMUL.FTZ R51, R51, R6.reuse ;  /* 0x0000000633337220 */ /* 0x080fe20000410000 */
[-C--:B------:R-:W-:Y:S01]  /*8400*/  FMUL.FTZ R54, R54, R6.reuse ;  /* 0x0000000636367220 */ /* 0x080fe20000410000 */
[-C--:B------:R-:W-:Y:S01]  /*8410*/  FMUL.FTZ R55, R55, R6.reuse ;  /* 0x0000000637377220 */ /* 0x080fe20000410000 */
[-C--:B------:R-:W-:Y:S01]  /*8420*/  FMUL.FTZ R58, R58, R6.reuse ;  /* 0x000000063a3a7220 */ /* 0x080fe20000410000 */
[----:B------:R0:W-:Y:S01]  /*8430*/  MUFU.EX2 R168, R153 ;  /* 0x0000009900a87308 */ /* 0x0001e20000000800 */
        /* <DEDUP_REMOVED lines=24> */
[C---:B-1----:R-:W-:Y:S01]  /*85c0*/  F2FP.BF16.F32.PACK_AB R166, R180.reuse, R165 ;  /* 0x000000a5b4a6723e */ /* 0x042fe200000010ff */
[----:B------:R-:W-:Y:S01]  /*85d0*/  FADD.FTZ R3, R180, R3 ;  /* 0x00000003b4037221 */ /* 0x000fe20000010000 */
[-C--:B------:R-:W-:Y:S01]  /*85e0*/  FMUL.FTZ R98, R98, R6.reuse ;  /* 0x0000000662627220 */ /* 0x080fe20000410000 */
[-C--:B------:R-:W-:Y:S01]  /*85f0*/  FMUL.FTZ R99, R99, R6.reuse ;  /* 0x0000000663637220 */ /* 0x080fe20000410000 */
[-C--:B------:R-:W-:Y:S01]  /*8600*/  FMUL.FTZ R102, R102, R6.reuse ;  /* 0x0000000666667220 */ /* 0x080fe20000410000 */
[-C--:B------:R-:W-:Y:S01]  /*8610*/  FMUL.FTZ R103, R103, R6.reuse ;  /* 0x0000000667677220 */ /* 0x080fe20000410000 */
[-C--:B------:R-:W-:Y:S01]  /*8620*/  FMUL.FTZ R106, R106, R6.reuse ;  /* 0x000000066a6a7220 */ /* 0x080fe20000410000 */
[----:B------:R1:W3:Y:S01]  /*8630*/  MUFU.EX2 R163, R172 ;  /* 0x000000ac00a37308 */ /* 0x0002e20000000800 */
[-C--:B------:R-:W-:Y:S01]  /*8640*/  FMUL.FTZ R107, R107, R6.reuse ;  /* 0x000000066b6b7220 */ /* 0x080fe20000410000 */
[----:B------:R4:W-:Y:S01]  /*8650*/  STSM.16.M88.4 [R18+0x26800], R152 ;  /* 0x0268009812007844 */ /* 0x0009e20000000200 */
[-C--:B------:R-:W-:Y:S01]  /*8660*/  FMUL.FTZ R110, R110, R6.reuse ;  /* 0x000000066e6e7220 */ /* 0x080fe20000410000 */
[-C--:B------:R-:W-:Y:S01]  /*8670*/  FMUL.FTZ R111, R111, R6.reuse ;  /* 0x000000066f6f7220 */ /* 0x080fe20000410000 */
[-C--:B------:R-:W-:Y:S01]  /*8680*/  FMUL.FTZ R114, R114, R6.reuse ;  /* 0x0000000672727220 */ /* 0x080fe20000410000 */
[-C--:B------:R-:W-:Y:S01]  /*8690*/  FMUL.FTZ R115, R115, R6.reuse ;  /* 0x0000000673737220 */ /* 0x080fe20000410000 */
[-C--:B------:R-:W-:Y:S01]  /*86a0*/  FMUL.FTZ R118, R118, R6.reuse ;  /* 0x0000000676767220 */ /* 0x080fe20000410000 */
[----:B------:R5:W4:Y:S01]  /*86b0*/  MUFU.EX2 R4, R157 ;  /* 0x0000009d00047308 */ /* 0x000b220000000800 */
[----:B-1----:R-:W-:Y:S01]  /*86c0*/  FADD.FTZ R172, R20, R11 ;  /* 0x0000000b14ac7221 */ /* 0x002fe20000010000 */
[-C--:B------:R-:W-:Y:S01]  /*86d0*/  FMUL.FTZ R119, R119, R6.reuse ;  /* 0x0000000677777220 */ /* 0x080fe20000410000 */
[-C--:B------:R-:W-:Y:S01]  /*86e0*/  FMUL.FTZ R122, R122, R6.reuse ;  /* 0x000000067a7a7220 */ /* 0x080fe20000410000 */
[-C--:B------:R-:W-:Y:S01]  /*86f0*/  FMUL.FTZ R123, R123, R6.reuse ;  /* 0x000000067b7b7220 */ /* 0x080fe20000410000 */
[----:B------:R-:W-:Y:S01]  /*8700*/  FADD.FTZ R11, R159, R172 ;  /* 0x000000ac9f0b7221 */ /* 0x000fe20000010000 */
[----:B------:R-:W-:Y:S01]  /*8710*/  F2FP.BF16.F32.PACK_AB R159, R168, R159 ;  /* 0x0000009fa89f723e */ /* 0x000fe200000010ff */
[-C--:B------:R-:W-:Y:S01]  /*8720*/  FMUL.FTZ R126, R126, R6.reuse ;  /* 0x000000067e7e7220 */ /* 0x080fe20000410000 */
[----:B------:R-:W1:Y:S01]  /*8730*/  MUFU.EX2 R165, R205 ;  /* 0x000000cd00a57308 */ /* 0x000e620000000800 */
[----:B------:R-:W-:Y:S01]  /*8740*/  FADD.FTZ R172, R168, R11 ;  /* 0x0000000ba8ac7221 */ /* 0x000fe20000010000 */
[----:B-----5:R-:W-:Y:S01]  /*8750*/  F2FP.BF16.F32.PACK_AB R157, R20, R15 ;  /* 0x0000000f149d723e */ /* 0x020fe200000010ff */
[-C--:B------:R-:W-:Y:S01]  /*8760*/  FMUL.FTZ R127, R127, R6.reuse ;  /* 0x000000067f7f7220 */ /* 0x080fe20000410000 */
[-C--:B------:R-:W-:Y:S01]  /*8770*/  FMUL.FTZ R130, R130, R6.reuse ;  /* 0x0000000682827220 */ /* 0x080fe20000410000 */
[----:B0-----:R-:W-:Y:S01]  /*8780*/  FADD.FTZ R11, R161, R172 ;  /* 0x000000aca10b7221 */ /* 0x001fe20000010000 */
[C---:B--2---:R-:W-:Y:S01]  /*8790*/  F2FP.BF16.F32.PACK_AB R161, R170.reuse, R161 ;  /* 0x000000a1aaa1723e */ /* 0x044fe200000010ff */
[----:B------:R0:W-:Y:S01]  /*87a0*/  STSM.16.M88.4 [R19], R156 ;  /* 0x0000009c13007844 */ /* 0x0001e20000000200 */
[----:B------:R-:W2:Y:S01]  /*87b0*/  MUFU.EX2 R174, R174 ;  /* 0x000000ae00ae7308 */ /* 0x000ea20000000800 */
[----:B------:R-:W-:Y:S01]  /*87c0*/  FADD.FTZ R172, R170, R11 ;  /* 0x0000000baaac7221 */ /* 0x000fe20000010000 */
[-C--:B------:R-:W-:Y:S01]  /*87d0*/  FMUL.FTZ R131, R131, R6.reuse ;  /* 0x0000000683837220 */ /* 0x080fe20000410000 */
[-C--:B------:R-:W-:Y:S01]  /*87e0*/  FMUL.FTZ R134, R134, R6.reuse ;  /* 0x0000000686867220 */ /* 0x080fe20000410000 */
[-C--:B------:R-:W-:Y:S01]  /*87f0*/  FMUL.FTZ R135, R135, R6.reuse ;  /* 0x0000000687877220 */ /* 0x080fe20000410000 */
[----:B---3--:R-:W-:Y:S01]  /*8800*/  FADD.FTZ R11, R163, R172 ;  /* 0x000000aca30b7221 */ /* 0x008fe20000010000 */
[----:B----4-:R-:W-:Y:S01]  /*8810*/  F2FP.BF16.F32.PACK_AB R163, R4, R163 ;  /* 0x000000a304a3723e */ /* 0x010fe200000010ff */
[-C--:B------:R-:W-:Y:S01]  /*8820*/  FMUL.FTZ R138, R138, R6.reuse ;  /* 0x000000068a8a7220 */ /* 0x080fe20000410000 */
[----:B------:R-:W3:Y:S01]  /*8830*/  MUFU.EX2 R167, R206 ;  /* 0x000000ce00a77308 */ /* 0x000ee20000000800 */
[----:B------:R-:W-:Y:S01]  /*8840*/  FADD.FTZ R176, R4, R11 ;  /* 0x0000000b04b07221 */ /* 0x000fe20000010000 */
[-C--:B------:R-:W-:Y:S01]  /*8850*/  FMUL.FTZ R139, R139, R6.reuse ;  /* 0x000000068b8b7220 */ /* 0x080fe20000410000 */
[----:B------:R0:W-:Y:S01]  /*8860*/  STSM.16.M88.4 [R23], R160 ;  /* 0x000000a017007844 */ /* 0x0001e20000000200 */
[-C--:B------:R-:W-:Y:S01]  /*8870*/  FMUL.FTZ R142, R142, R6.reuse ;  /* 0x000000068e8e7220 */ /* 0x080fe20000410000 */
[----:B-1----:R-:W-:Y:S01]  /*8880*/  FADD.FTZ R11, R165, R176 ;  /* 0x000000b0a50b7221 */ /* 0x002fe20000010000 */
[-C--:B------:R-:W-:Y:S01]  /*8890*/  FMUL.FTZ R143, R143, R6.reuse ;  /* 0x000000068f8f7220 */ /* 0x080fe20000410000 */
[-C--:B------:R-:W-:Y:S01]  /*88a0*/  FMUL.FTZ R146, R146, R6.reuse ;  /* 0x0000000692927220 */ /* 0x080fe20000410000 */
[----:B------:R-:W1:Y:S01]  /*88b0*/  MUFU.EX2 R172, R179 ;  /* 0x000000b300ac7308 */ /* 0x000e620000000800 */
[C---:B--2---:R-:W-:Y:S01]  /*88c0*/  FADD.FTZ R12, R174.reuse, R11 ;  /* 0x0000000bae0c7221 */ /* 0x044fe20000010000 */
[----:B------:R-:W-:Y:S01]  /*88d0*/  F2FP.BF16.F32.PACK_AB R165, R174, R165 ;  /* 0x000000a5aea5723e */ /* 0x000fe200000010ff */
[-C--:B------:R-:W-:Y:S01]  /*88e0*/  FMUL.FTZ R147, R147, R6.reuse ;  /* 0x0000000693937220 */ /* 0x080fe20000410000 */
[-C--:B------:R-:W-:Y:S01]  /*88f0*/  FMUL.FTZ R150, R150, R6.reuse ;  /* 0x0000000696967220 */ /* 0x080fe20000410000 */
[----:B------:R-:W-:Y:S01]  /*8900*/  FMUL.FTZ R151, R151, R6 ;  /* 0x0000000697977220 */ /* 0x000fe20000410000 */
[----:B---3--:R-:W-:Y:S01]  /*8910*/  FADD.FTZ R5, R167, R12 ;  /* 0x0000000ca7057221 */ /* 0x008fe20000010000 */
[----:B-1----:R-:W-:-:S03]  /*8920*/  F2FP.BF16.F32.PACK_AB R167, R172, R167 ;  /* 0x000000a7aca7723e */ /* 0x002fc600000010ff */
[----:B------:R-:W-:Y:S02]  /*8930*/  FADD.FTZ R4, R172, R5 ;  /* 0x00000005ac047221 */ /* 0x000fe40000010000 */
[----:B------:R0:W-:Y:S01]  /*8940*/  STSM.16.M88.4 [R22], R164 ;  /* 0x000000a416007844 */ /* 0x0001e20000000200 */
[----:B------:R-:W-:Y:S05]  /*8950*/  @!P0 BRA `(.L_x_2405) ;  /* 0x0000000000048947 */ /* 0x000fea0003800000 */
[----:B------:R-:W-:Y:S01]  /*8960*/  BPT.TRAP 0x1 ;  /* 0x000000040000795c */ /* 0x000fe20000300000 */
.L_x_2405:
[----:B------:R1:W2:Y:S01]  /*8970*/  SYNCS.PHASECHK.TRANS64.TRYWAIT P2, [UR27+0x28c50], R8 ;  /* 0x028c5008ff0075a7 */ /* 0x0002a2000804015b */
[----:B------:R-:W-:Y:S05]  /*8980*/  @!P0 BRA `(.L_x_2406) ;  /* 0x0000000000048947 */ /* 0x000fea0003800000 */
[----:B------:R-:W-:Y:S01]  /*8990*/  BPT.TRAP 0x1 ;  /* 0x000000040000795c */ /* 0x000fe20000300000 */
.L_x_2406:
[----:B--2---:R-:W-:Y:S05]  /*89a0*/  @P2 BRA `(.L_x_2407) ;  /* 0x0000000000082947 */ /* 0x004fea0003800000 */
[----:B------:R-:W2:Y:S02]  /*89b0*/  SYNCS.PHASECHK.TRANS64.TRYWAIT P2, [UR27+0x28c50], R8 ;  /* 0x028c5008ff0075a7 */ /* 0x000ea4000804015b */
[----:B--2---:R-:W-:Y:S05]  /*89c0*/  @!P2 BRA `(.L_x_2408) ;  /* 0x000000f80004a947 */ /* 0x004fea0003800000 */
.L_x_2407:
[----:B------:R-:W-:Y:S01]  /*89d0*/  ULEA UR11, UR23, UR50, 0xc ;  /* 0x00000032170b7291 */ /* 0x000fe2000f8e603f */
[----:B------:R-:W-:Y:S01]  /*89e0*/  WARPGROUP.ARRIVE ;  /* 0x00000000000079c5 */ /* 0x000fe20000000000 */
[----:B------:R-:W-:Y:S01]  /*89f0*/  UMOV UR7, 0x40000040 ;  /* 0x4000004000077882 */ /* 0x000fe20000000000 */
[----:B------:R-:W-:Y:S01]  /*8a00*/  ISETP.GT.AND P2, PT, R7, UR21, PT ;  /* 0x0000001507007c0c */ /* 0x000fe2000bf44270 */
[----:B--2---:R-:W-:Y:S01]  /*8a10*/  @!P1 VIADD R21, R21, 0x28c60 ;  /* 0x00028c6015159836 */ /* 0x004fe20000000000 */
[----:B------:R-:W-:Y:S01]  /*8a20*/  UMOV UR37, UR23 ;  /* 0x0000001700257c82 */ /* 0x000fe20008000000 */
[----:B------:R-:W-:Y:S01]  /*8a30*/  VIADD R7, R7, 0xffffffff ;  /* 0xffffffff07077836 */ /* 0x000fe20000000000 */
[----:B------:R-:W-:Y:S01]  /*8a40*/  UMOV UR6, UR11 ;  /* 0x0000000b00067c82 */ /* 0x000fe20008000000 */
[----:B------:R-:W-:Y:S01]  /*8a50*/  IMAD.MOV.U32 R6, RZ, RZ, R177 ;  /* 0x000000ffff067224 */ /* 0x000fe200078e00b1 */
        /* <DEDUP_REMOVED lines=32> */
[----:B------:R-:W-:Y:S01]  /*8c60*/  IMAD.MOV.U32 R6, RZ, RZ, R177 ;  /* 0x000000ffff067224 */ /* 0x000fe200078e00b1 */
[----:B------:R-:W-:Y:S01]  /*8c70*/  UMOV UR37, UR23 ;  /* 0x0000001700257c82 */ /* 0x000fe20008000000 */
[----:B------:R-:W-:-:S07]  /*8c80*/  IMAD.MOV.U32 R5, RZ, RZ, R10 ;  /* 0x000000ffff057224 */ /* 0x000fce00078e000a */
.L_x_2392:
[----:B------:R-:W-:Y:S01]  /*8c90*/  ULDC UR6, c[0x0][0x448] ;  /* 0x0001120000067ab9 */ /* 0x000fe20000000800 */
[----:B------:R-:W-:Y:S01]  /*8ca0*/  ULDC UR15, c[0x0][0x9e4] ;  /* 0x00027900000f7ab9 */ /* 0x000fe20000000800 */
[----:B------:R-:W-:Y:S02]  /*8cb0*/  UISETP.NE.AND UP0, UPT, UR6, 0x1, UPT ;  /* 0x000000010600788c */ /* 0x000fe4000bf05270 */
[----:B------:R-:W-:Y:S02]  /*8cc0*/  UISETP.GE.AND UP1, UPT, UR15, 0x1, UPT ;  /* 0x000000010f00788c */ /* 0x000fe4000bf26270 */
[----:B------:R-:W-:Y:S02]  /*8cd0*/  UIADD3 UR11, UR42, 0x3f, URZ ;  /* 0x0000003f2a0b7890 */ /* 0x000fe4000fffe03f */
[----:B------:R-:W-:Y:S02]  /*8ce0*/  UIADD3 UR14, UR49, 0x1, -UR51 ;  /* 0x00000001310e7890 */ /* 0x000fe4000fffe833 */
[----:B------:R-:W-:-:S03]  /*8cf0*/  PLOP3.LUT P6, PT, PT, PT, UP1, 0x80, 0x0 ;  /* 0x000000000000781c */ /* 0x000fc60003fcf018 */
[----:B------:R-:W-:Y:S01]  /*8d00*/  @UP0 ULDC UR6, c[0x0][0x44c] ;  /* 0x0001130000060ab9 */ /* 0x000fe20000000800 */
[----:B------:R-:W-:Y:S01]  /*8d10*/  @UP0 ULDC UR18, c[0x0][0x450] ;  /* 0x0001140000120ab9 */ /* 0x000fe20000000800 */
[----:B------:R-:W-:-:S04]  /*8d20*/  UIMAD.WIDE.U32 UR6, UR11, UR6, URZ ;  /* 0x000000060b0672a5 */ /* 0x000fc8000f8e003f */
[----:B------:R-:W-:-:S04]  /*8d30*/  @UP0 USHF.R.U32.HI UR11, URZ, UR18, UR7 ;  /* 0x000000123f0b0299 */ /* 0x000fc80008011607 */
[----:B------:R-:W-:-:S03]  /*8d40*/  UIADD3 UR11, UR14, UR11, URZ ;  /* 0x0000000b0e0b7290 */ /* 0x000fc6000fffe03f */
[----:B------:R-:W-:Y:S02]  /*8d50*/  ULDC UR14, c[0x0][0x9dc] ;  /* 0x00027700000e7ab9 */ /* 0x000fe40000000800 */
        /* <DEDUP_REMOVED lines=12> */
.L_x_2411:
[----:B------:R-:W-:-:S11]  /*8e20*/  UISETP.NE.AND UP1, UPT, UR15, 0x1, UPT ;  /* 0x000000010f00788c */ /* 0x000fd6000bf25270 */
[----:B------:R-:W-:Y:S02]  /*8e30*/  @UP1 ULDC.64 UR18, c[0x0][0x9e8] ;  /* 0x00027a0000121ab9 */ /* 0x000fe40000000a00 */
[----:B------:R-:W-:-:S04]  /*8e40*/  UIMAD.WIDE.U32 UR6, UR11, UR18, URZ ;  /* 0x000000120b0672a5 */ /* 0x000fc8000f8e003f */
[----:B------:R-:W-:-:S12]  /*8e50*/  @UP1 USHF.R.U32.HI UR11, URZ, UR19, UR7 ;  /* 0x000000133f0b1299 */ /* 0x000fd80008011607 */
.L_x_2412:
[----:B------:R-:W-:-:S04]  /*8e60*/  UIMAD UR11, UR11, UR15, URZ ;  /* 0x0000000f0b0b72a4 */ /* 0x000fc8000f8e023f */
[----:B------:R-:W-:-:S04]  /*8e70*/  UISETP.LT.AND UP1, UPT, UR14, UR11, UPT ;  /* 0x0000000b0e00728c */ /* 0x000fc8000bf21270 */
[----:B------:R-:W-:-:S12]  /*8e80*/  USEL UR14, UR14, UR11, !UP1 ;  /* 0x0000000b0e0e7287 */ /* 0x000fd8000c800000 */
.L_x_2410:
[----:B------:R-:W-:-:S04]  /*8e90*/  UIADD3 UR14, UR14, 0x3f, URZ ;  /* 0x0000003f0e0e7890 */ /* 0x000fc8000fffe03f */
[----:B------:R-:W-:-:S04]  /*8ea0*/  USHF.R.S32.HI UR6, URZ, 0x1f, UR14 ;  /* 0x0000001f3f067899 */ /* 0x000fc8000801140e */
[----:B------:R-:W-:-:S04]  /*8eb0*/  ULEA.HI UR6, UR6, UR14, URZ, 0x6 ;  /* 0x0000000e06067291 */ /* 0x000fc8000f8f303f */
[----:B------:R-:W-:-:S04]  /*8ec0*/  USHF.R.S32.HI UR6, URZ, 0x6, UR6 ;  /* 0x000000063f067899 */ /* 0x000fc80008011406 */
[----:B------:R-:W-:-:S04]  /*8ed0*/  UISETP.LT.AND UP1, UPT, UR48, UR6, UPT ;  /* 0x000000063000728c */ /* 0x000fc8000bf21270 */
[----:B------:R-:W-:-:S06]  /*8ee0*/  USEL UR21, UR48, UR6, !UP1 ;  /* 0x0000000630157287 */ /* 0x000fcc000c800000 */
[----:B------:R-:W-:-:S13]  /*8ef0*/  ISETP.GE.AND P2, PT, R7, UR21, PT ;  /* 0x0000001507007c0c */ /* 0x000fda000bf46270 */
[----:B------:R-:W-:Y:S05]  /*8f00*/  @!P2 BRA `(.L_x_2413) ;  /* 0x0000001c0038a947 */ /* 0x000fea0003800000 */
[----:B------:R-:W-:Y:S01]  /*8f10*/  IMAD.MOV.U32 R9, RZ, RZ, R6 ;  /* 0x000000ffff097224 */ /* 0x000fe200078e0006 */
[----:B------:R-:W-:Y:S01]  /*8f20*/  UMOV UR23, UR37 ;  /* 0x0000002500177c82 */ /* 0x000fe20008000000 */
[----:B------:R-:W-:Y:S01]  /*8f30*/  IMAD.MOV.U32 R14, RZ, RZ, R5 ;  /* 0x000000ffff0e7224 */ /* 0x000fe200078e0005 */
[----:B------:R-:W-:Y:S01]  /*8f40*/  ULDC UR24, c[0x0][0x9d8] ;  /* 0x0002760000187ab9 */ /* 0x000fe20000000800 */
[----:B-1----:R-:W-:Y:S01]  /*8f50*/  IMAD.MOV.U32 R8, RZ, RZ, R7 ;  /* 0x000000ffff087224 */ /* 0x002fe200078e0007 */
[----:B------:R-:W-:-:S06]  /*8f60*/  ULDC UR22, c[0x0][0x988] ;  /* 0x0002620000167ab9 */ /* 0x000fcc0000000800 */
.L_x_2422:
[----:B------:R-:W-:Y:S01]  /*8f70*/  UIADD3 UR37, UR23, 0x1, URZ ;  /* 0x0000000117257890 */ /* 0x000fe2000fffe03f */
[C---:B------:R-:W-:Y:S01]  /*8f80*/  ISETP.GT.AND P2, PT, R8.reuse, UR21, PT ;  /* 0x0000001508007c0c */ /* 0x040fe2000bf44270 */
[----:B------:R-:W-:Y:S02]  /*8f90*/  VIADD R8, R8, 0xffffffff ;  /* 0xffffffff08087836 */ /* 0x000fe40000000000 */
[----:B------:R-:W-:-:S04]  /*8fa0*/  UISETP.NE.AND UP1, UPT, UR37, 0x2, UPT ;  /* 0x000000022500788c */ /* 0x000fc8000bf25270 */
[----:B------:R-:W-:Y:S02]  /*8fb0*/  USEL UR6, URZ, 0x1, UP1 ;  /* 0x000000013f067887 */ /* 0x000fe40008800000 */
[----:B------:R-:W-:Y:S02]  /*8fc0*/  USEL UR37, UR37, URZ, UP1 ;  /* 0x0000003f25257287 */ /* 0x000fe40008800000 */
[----:B------:R-:W-:Y:S01]  /*8fd0*/  ULOP3.LUT UR38, UR38, UR6, URZ, 0x3c, !UPT ;  /* 0x0000000626267292 */ /* 0x000fe2000f8e3c3f */
[----:B0123--:R-:W-:Y:S11]  /*8fe0*/  @!P0 BRA `(.L_x_2414) ;  /* 0x0000000000048947 */ /* 0x00fff60003800000 */
[----:B------:R-:W-:Y:S01]  /*8ff0*/  BPT.TRAP 0x1 ;  /* 0x000000040000795c */ /* 0x000fe20000300000 */
.L_x_2414:
[----:B------:R-:W-:Y:S01]  /*9000*/  ULEA UR25, UR37, UR46, 0x3 ;  /* 0x0000002e25197291 */ /* 0x000fe2000f8e183f */
[----:B------:R-:W-:-:S05]  /*9010*/  IMAD.U32 R7, RZ, RZ, UR38 ;  /* 0x00000026ff077e24 */ /* 0x000fca000f8e00ff */
[----:B------:R-:W-:-:S04]  /*9020*/  SHF.L.U32 R7, R7, 0x1f, RZ ;  /* 0x0000001f07077819 */ /* 0x000fc800000006ff */
[----:B------:R1:W3:Y:S01]  /*9030*/  SYNCS.PHASECHK.TRANS64.TRYWAIT P3, [UR25+0x28c30], R7 ;  /* 0x028c3007ff0075a7 */ /* 0x0002e20008060159 */
[----:B------:R-:W-:Y:S05]  /*9040*/  @!P0 BRA `(.L_x_2415) ;  /* 0x0000000000048947 */ /* 0x000fea0003800000 */
[----:B------:R-:W-:Y:S01]  /*9050*/  BPT.TRAP 0x1 ;  /* 0x000000040000795c */ /* 0x000fe20000300000 */
.L_x_2415:
[----:B---3--:R-:W-:Y:S05]  /*9060*/  @P3 BRA `(.L_x_2416) ;  /* 0x0000000000083947 */ /* 0x008fea0003800000 */
[----:B------:R-:W3:Y:S02]  /*9070*/  SYNCS.PHASECHK.TRANS64.TRYWAIT P3, [UR25+0x28c30], R7 ;  /* 0x028c3007ff0075a7 */ /* 0x000ee40008060159 */
[----:B---3--:R-:W-:Y:S05]  /*9080*/  @!P3 BRA `(.L_x_2417) ;  /* 0x000000f00068b947 */ /* 0x008fea0003800000 */
.L_x_2416:
[----:B------:R-:W-:Y:S01]  /*9090*/  R2UR UR18, R0 ;  /* 0x00000000001272ca */ /* 0x000fe200000e0000 */
[----:B0-----:R-:W-:Y:S01]  /*90a0*/  WARPGROUP.ARRIVE ;  /* 0x00000000000079c5 */ /* 0x001fe20000000000 */
        /* <DEDUP_REMOVED lines=21> */
[----:B---3--:R-:W-:Y:S01]  /*9200*/  FMUL.FTZ R6, R153, UR24 ;  /* 0x0000001899067c20 */ /* 0x008fe20008410000 */
[----:B------:R-:W-:Y:S01]  /*9210*/  FMUL.FTZ R20, R156, UR24 ;  /* 0x000000189c147c20 */ /* 0x000fe20008410000 */
[----:B--2---:R-:W-:Y:S01]  /*9220*/  FMUL.FTZ R21, R157, UR24 ;  /* 0x000000189d157c20 */ /* 0x004fe20008410000 */
        /* <DEDUP_REMOVED lines=27> */
[----:B--2---:R-:W-:-:S07]  /*93e0*/  FMNMX.FTZ R5, R6, R5, !PT ;  /* 0x0000000506057209 */ /* 0x004fce0007810000 */
[----:B------:R-:W2:Y:S01]  /*93f0*/  MUFU.TANH R152, R152 ;  /* 0x0000009800987308 */ /* 0x000ea20000002400 */
[----:B---3--:R-:W-:-:S07]  /*9400*/  FMNMX.FTZ R156, R20, R5, !PT ;  /* 0x00000005149c7209 */ /* 0x008fce0007810000 */
[----:B------:R-:W3:Y:S01]  /*9410*/  MUFU.TANH R154, R154 ;  /* 0x0000009a009a7308 */ /* 0x000ee20000002400 */
[----:B0-----:R-:W-:-:S07]  /*9420*/  FMNMX.FTZ R5, R21, R156, !PT ;  /* 0x0000009c15057209 */ /* 0x001fce0007810000 */
        /* <DEDUP_REMOVED lines=17> */
[----:B0-----:R-:W-:Y:S01]  /*9540*/  FMNMX.FTZ R162, R165, R156, !PT ;  /* 0x0000009ca5a27209 */ /* 0x001fe20007810000 */
[----:B------:R-:W-:Y:S01]  /*9550*/  FMUL.FTZ R156, R163, UR24 ;  /* 0x00000018a39c7c20 */ /* 0x000fe20008410000 */
[----:B------:R-:W-:Y:S01]  /*9560*/  FMUL.FTZ R163, R170, UR24 ;  /* 0x00000018aaa37c20 */ /* 0x000fe20008410000 */
[----:B------:R-:W-:-:S04]  /*9570*/  FMUL.FTZ R170, R174, UR24 ;  /* 0x00000018aeaa7c20 */ /* 0x000fc80008410000 */
[----:B------:R-:W0:Y:S01]  /*9580*/  MUFU.TANH R168, R168 ;  /* 0x000000a800a87308 */ /* 0x000e220000002400 */
[----:B--2---:R-:W-:Y:S01]  /*9590*/  FMNMX.FTZ R5, R169, R162, !PT ;  /* 0x000000a2a9057209 */ /* 0x004fe20007810000 */
[----:B------:R-:W-:Y:S01]  /*95a0*/  FMUL.FTZ R162, R167, UR24 ;  /* 0x00000018a7a27c20 */ /* 0x000fe20008410000 */
[----:B------:R-:W-:-:S05]  /*95b0*/  FMUL.FTZ R167, R179, UR24 ;  /* 0x00000018b3a77c20 */ /* 0x000fca0008410000 */
[----:B------:R-:W2:Y:S01]  /*95c0*/  MUFU.TANH R10, R10 ;  /* 0x0000000a000a7308 */ /* 0x000ea20000002400 */
[----:B---3--:R-:W-:-:S07]  /*95d0*/  FMNMX.FTZ R5, R172, R5, !PT ;  /* 0x00000005ac057209 */ /* 0x008fce0007810000 */
[----:B------:R-:W3:Y:S01]  /*95e0*/  MUFU.TANH R11, R11 ;  /* 0x0000000b000b7308 */ /* 0x000ee20000002400 */
[----:B0-----:R-:W-:-:S05]  /*95f0*/  FMNMX.FTZ R5, R168, R5, !PT ;  /* 0x00000005a8057209 */ /* 0x001fca0007810000 */
[----:B------:R-:W0:Y:S02]  /*9600*/  SHFL.BFLY PT, R176, R5, 0x2, 0x1f ;  /* 0x0c401f0005b07f89 */ /* 0x000e2400000e0000 */
[----:B------:R-:W4:Y:S01]  /*9610*/  MUFU.TANH R12, R12 ;  /* 0x0000000c000c7308 */ /* 0x000f220000002400 */
[----:B--2---:R-:W-:-:S07]  /*9620*/  FMNMX.FTZ R174, R10, R9, !PT ;  /* 0x000000090aae7209 */ /* 0x004fce0007810000 */
[----:B------:R-:W2:Y:S08]  /*9630*/  MUFU.TANH R13, R13 ;  /* 0x0000000d000d7308 */ /* 0x000eb00000002400 */
[----:B------:R-:W5:Y:S01]  /*9640*/  MUFU.TANH R153, R153 ;  /* 0x0000009900997308 */ /* 0x000f620000002400 */
[----:B0-----:R-:W-:-:S07]  /*9650*/  FMNMX.FTZ R180, R5, R176, !PT ;  /* 0x000000b005b47209 */ /* 0x001fce0007810000 */
[----:B------:R-:W0:Y:S01]  /*9660*/  MUFU.TANH R156, R156 ;  /* 0x0000009c009c7308 */ /* 0x000e220000002400 */
[----:B---3--:R-:W-:Y:S01]  /*9670*/  FMNMX.FTZ R5, R11, R174, !PT ;  /* 0x000000ae0b057209 */ /* 0x008fe20007810000 */
[----:B------:R-:W-:Y:S01]  /*9680*/  FMUL.FTZ R174, R182, UR24 ;  /* 0x00000018b6ae7c20 */ /* 0x000fe20008410000 */
[----:B------:R-:W3:Y:S02]  /*9690*/  SHFL.BFLY PT, R181, R180, 0x1, 0x1f ;  /* 0x0c201f00b4b57f89 */ /* 0x000ee400000e0000 */
[----:B----4-:R-:W-:-:S03]  /*96a0*/  FMNMX.FTZ R176, R12, R5, !PT ;  /* 0x000000050cb07209 */ /* 0x010fc60007810000 */
[----:B------:R-:W4:Y:S01]  /*96b0*/  MUFU.TANH R159, R159 ;  /* 0x0000009f009f7308 */ /* 0x000f220000002400 */
[----:B--2---:R-:W-:-:S04]  /*96c0*/  FMNMX.FTZ R176, R13, R176, !PT ;  /* 0x000000b00db07209 */ /* 0x004fc80007810000 */
[----:B-----5:R-:W-:-:S03]  /*96d0*/  FMNMX.FTZ R177, R153, R176, !PT ;  /* 0x000000b099b17209 */ /* 0x020fc60007810000 */
[----:B------:R-:W2:Y:S01]  /*96e0*/  MUFU.TANH R162, R162 ;  /* 0x000000a200a27308 */ /* 0x000ea20000002400 */
[----:B0-----:R-:W-:-:S07]  /*96f0*/  FMNMX.FTZ R176, R156, R177, !PT ;  /* 0x000000b19cb07209 */ /* 0x001fce0007810000 */
[----:B------:R-:W0:Y:S01]  /*9700*/  MUFU.TANH R163, R163 ;  /* 0x000000a300a37308 */ /* 0x000e220000002400 */
[----:B----4-:R-:W-:Y:S02]  /*9710*/  FMNMX.FTZ R177, R159, R176, !PT ;  /* 0x000000b09fb17209 */ /* 0x010fe40007810000 */
[----:B---3--:R-:W-:-:S05]  /*9720*/  FMNMX.FTZ R5, R180, R181, !PT ;  /* 0x000000b5b4057209 */ /* 0x008fca0007810000 */
[----:B------:R-:W3:Y:S01]  /*9730*/  MUFU.TANH R166, R166 ;  /* 0x000000a600a67308 */ /* 0x000ee20000002400 */
[----:B--2---:R-:W-:Y:S01]  /*9740*/  FMNMX.FTZ R176, R162, R177, !PT ;  /* 0x000000b1a2b07209 */ /* 0x004fe20007810000 */
[C---:B------:R-:W-:Y:S01]  /*9750*/  FMUL.FTZ R179, R5.reuse, UR10 ;  /* 0x0000000a05b37c20 */ /* 0x040fe20008410000 */
[----:B------:R-:W-:-:S03]  /*9760*/  FADD.FTZ R14, -R5, R14 ;  /* 0x0000000e050e7221 */ /* 0x000fc60000010100 */
[--C-:B------:R-:W-:Y:S01]  /*9770*/  FFMA.FTZ R178, R6, UR10, -R179.reuse ;  /* 0x0000000a06b27c23 */ /* 0x100fe200080108b3 */
[----:B------:R-:W-:Y:S01]  /*9780*/  FMUL.FTZ R14, R14, UR10 ;  /* 0x0000000a0e0e7c20 */ /* 0x000fe20008410000 */
[----:B------:R-:W2:Y:S01]  /*9790*/  MUFU.TANH R170, R170 ;  /* 0x000000aa00aa7308 */ /* 0x000ea20000002400 */
        /* <DEDUP_REMOVED lines=16> */
[----:B--2---:R-:W-:Y:S01]  /*98a0*/  FMNMX.FTZ R176, R170, R177, !PT ;  /* 0x000000b1aab07209 */ /* 0x004fe20007810000 */
[----:B------:R-:W-:-:S06]  /*98b0*/  FFMA.FTZ R168, R168, UR10, -R179 ;  /* 0x0000000aa8a87c23 */ /* 0x000fcc00080108b3 */
[----:B------:R-:W2:Y:S01]  /*98c0*/  MUFU.TANH R167, R167 ;  /* 0x000000a700a77308 */ /* 0x000ea20000002400 */
[----:B0-----:R-:W-:-:S07]  /*98d0*/  FMNMX.FTZ R6, R173, R176, !PT ;  /* 0x000000b0ad067209 */ /* 0x001fce0007810000 */
[----:B------:R-:W0:Y:S01]  /*98e0*/  MUFU.TANH R174, R174 ;  /* 0x000000ae00ae7308 */ /* 0x000e220000002400 */
[----:B---3--:R-:W-:-:S07]  /*98f0*/  FMNMX.FTZ R6, R171, R6, !PT ;  /* 0x00000006ab067209 */ /* 0x008fce0007810000 */
[----:B------:R-:W3:Y:S01]  /*9900*/  MUFU.TANH R175, R175 ;  /* 0x000000af00af7308 */ /* 0x000ee20000002400 */
[----:B--2---:R-:W-:-:S07]  /*9910*/  FMNMX.FTZ R177, R167, R6, !PT ;  /* 0x00000006a7b17209 */ /* 0x004fce0007810000 */
[----:B------:R2:W-:Y:S01]  /*9920*/  MUFU.EX2 R176, R178 ;  /* 0x000000b200b07308 */ /* 0x0005e20000000800 */
[----:B0-----:R-:W-:Y:S01]  /*9930*/  FMNMX.FTZ R6, R174, R177, !PT ;  /* 0x000000b1ae067209 */ /* 0x001fe20007810000 */
[----:B------:R-:W-:-:S06]  /*9940*/  FFMA.FTZ R177, R152, UR10, -R179 ;  /* 0x0000000a98b17c23 */ /* 0x000fcc00080108b3 */
[----:B------:R-:W0:Y:S01]  /*9950*/  MUFU.EX2 R14, R14 ;  /* 0x0000000e000e7308 */ /* 0x000e220000000800 */
[----:B---3--:R-:W-:Y:S01]  /*9960*/  FMNMX.FTZ R6, R175, R6, !PT ;  /* 0x00000006af067209 */ /* 0x008fe20007810000 */
[----:B--2---:R-:W-:-:S04]  /*9970*/  FFMA.FTZ R178, R154, UR10, -R179 ;  /* 0x0000000a9ab27c23 */ /* 0x004fc800080108b3 */
[----:B------:R-:W2:Y:S02]  /*9980*/  SHFL.BFLY PT, R181, R6, 0x2, 0x1f ;  /* 0x0c401f0006b57f89 */ /* 0x000ea400000e0000 */
[----:B------:R-:W3:Y:S08]  /*9990*/  MUFU.EX2 R15, R15 ;  /* 0x0000000f000f7308 */ /* 0x000ef00000000800 */
[----:B------:R-:W4:Y:S01]  /*99a0*/  MUFU.EX2 R20, R20 ;  /* 0x0000001400147308 */ /* 0x000f220000000800 */
[-C--:B0-----:R-:W-:Y:S01]  /*99b0*/  FMUL.FTZ R24, R24, R14.reuse ;  /* 0x0000000e18187220 */ /* 0x081fe20000410000 */
        /* <DEDUP_REMOVED lines=12> */
[----:B--2---:R-:W-:Y:S01]  /*9a80*/  FMNMX.FTZ R181, R6, R181, !PT ;  /* 0x000000b506b57209 */ /* 0x004fe20007810000 */
        /* <DEDUP_REMOVED lines=33> */
[C---:B------:R-:W-:Y:S01]  /*9ca0*/  FMUL.FTZ R154, R6.reuse, UR10 ;  /* 0x0000000a069a7c20 */ /* 0x040fe20008410000 */
[----:B------:R-:W-:Y:S01]  /*9cb0*/  FADD.FTZ R9, -R6, R9 ;  /* 0x0000000906097221 */ /* 0x000fe20000010100 */
[----:B------:R-:W-:Y:S01]  /*9cc0*/  MUFU.EX2 R157, R157 ;  /* 0x0000009d009d7308 */ /* 0x000fe20000000800 */
[----:B------:R-:W-:Y:S01]  /*9cd0*/  FMUL.FTZ R97, R97, R14 ;  /* 0x0000000e61617220 */ /* 0x000fe20000410000 */
[--C-:B------:R-:W-:Y:S01]  /*9ce0*/  FFMA.FTZ R172, R153, UR10, -R154.reuse ;  /* 0x0000000a99ac7c23 */ /* 0x100fe2000801089a */
[----:B------:R-:W-:Y:S01]  /*9cf0*/  FMUL.FTZ R9, R9, UR10 ;  /* 0x0000000a09097c20 */ /* 0x000fe20008410000 */
[----:B------:R-:W-:Y:S01]  /*9d00*/  FFMA.FTZ R10, R10, UR10, -R154 ;  /* 0x0000000a0a0a7c23 */ /* 0x000fe2000801089a */
[----:B------:R-:W-:-:S02]  /*9d10*/  IMAD.MOV R153, RZ, RZ, -R17 ;  /* 0x000000ffff997224 */ /* 0x000fc400078e0a11 */
[--C-:B------:R-:W-:Y:S01]  /*9d20*/  FFMA.FTZ R11, R11, UR10, -R154.reuse ;  /* 0x0000000a0b0b7c23 */ /* 0x100fe2000801089a */
[--C-:B------:R-:W-:Y:S01]  /*9d30*/  FFMA.FTZ R181, R170, UR10, -R154.reuse ;  /* 0x0000000aaab57c23 */ /* 0x100fe2000801089a */
[----:B------:R-:W-:Y:S01]  /*9d40*/  IMAD.U32 R170, RZ, RZ, UR25 ;  /* 0x00000019ffaa7e24 */ /* 0x000fe2000f8e00ff */
[----:B------:R-:W-:Y:S01]  /*9d50*/  MUFU.EX2 R9, R9 ;  /* 0x0000000900097308 */ /* 0x000fe20000000800 */
[----:B------:R-:W-:Y:S01]  /*9d60*/  ISETP.NE.AND P3, PT, R2, R153, PT ;  /* 0x000000990200720c */ /* 0x000fe20003f65270 */
[--C-:B------:R-:W-:Y:S01]  /*9d70*/  FFMA.FTZ R12, R12, UR10, -R154.reuse ;  /* 0x0000000a0c0c7c23 */ /* 0x100fe2000801089a */
[----:B------:R-:W-:Y:S02]  /*9d80*/  @!P1 VIADD R152, R170, 0x28c40 ;  /* 0x00028c40aa989836 */ /* 0x000fe40000000000 */
[--C-:B------:R-:W-:Y:S01]  /*9d90*/  FFMA.FTZ R13, R13, UR10, -R154.reuse ;  /* 0x0000000a0d0d7c23 */ /* 0x100fe2000801089a */
[----:B------:R-:W-:Y:S02]  /*9da0*/  IMAD.U32 R153, RZ, RZ, UR23 ;  /* 0x00000017ff997e24 */ /* 0x000fe4000f8e00ff */
[--C-:B------:R-:W-:Y:S01]  /*9db0*/  FFMA.FTZ R179, R156, UR10, -R154.reuse ;  /* 0x0000000a9cb37c23 */ /* 0x100fe2000801089a */
[----:B------:R-:W-:Y:S01]  /*9dc0*/  FFMA.FTZ R159, R159, UR10, -R154 ;  /* 0x0000000a9f9f7c23 */ /* 0x000fe2000801089a */
[----:B------:R-:W0:Y:S01]  /*9dd0*/  MUFU.EX2 R10, R10 ;  /* 0x0000000a000a7308 */ /* 0x000e220000000800 */
[----:B------:R-:W-:Y:S01]  /*9de0*/  @!P1 PRMT R152, RZ, 0x654, R152 ;  /* 0x00000654ff989816 */ /* 0x000fe20000000098 */
[--C-:B------:R-:W-:Y:S01]  /*9df0*/  FFMA.FTZ R206, R162, UR10, -R154.reuse ;  /* 0x0000000aa2ce7c23 */ /* 0x100fe2000801089a */
[--C-:B------:R-:W-:Y:S01]  /*9e00*/  FFMA.FTZ R163, R163, UR10, -R154.reuse ;  /* 0x0000000aa3a37c23 */ /* 0x100fe2000801089a */
[----:B------:R-:W-:Y:S01]  /*9e10*/  FFMA.FTZ R208, R166, UR10, -R154 ;  /* 0x0000000aa6d07c23 */ /* 0x000fe2000801089a */
[----:B------:R4:W-:Y:S01]  /*9e20*/  @!P1 SYNCS.ARRIVE.TRANS64.RED.A1T0 RZ, [R152+URZ], RZ ;  /* 0x000000ff98ff99a7 */ /* 0x0009e2000810043f */
[----:B------:R-:W-:-:S02]  /*9e30*/  @!P3 IMAD R153, R153, 0x40, R16 ;  /* 0x000000409999b824 */ /* 0x000fc400078e0210 */
[--C-:B------:R-:W-:Y:S01]  /*9e40*/  FFMA.FTZ R210, R173, UR10, -R154.reuse ;  /* 0x0000000aadd27c23 */ /* 0x100fe2000801089a */
[----:B------:R-:W2:Y:S01]  /*9e50*/  MUFU.EX2 R11, R11 ;  /* 0x0000000b000b7308 */ /* 0x000ea20000000800 */
[--C-:B------:R-:W-:Y:S01]  /*9e60*/  FFMA.FTZ R171, R171, UR10, -R154.reuse ;  /* 0x0000000aabab7c23 */ /* 0x100fe2000801089a */
[----:B------:R-:W-:Y:S01]  /*9e70*/  FFMA.FTZ R167, R167, UR10, -R154 ;  /* 0x0000000aa7a77c23 */ /* 0x000fe2000801089a */
[----:B------:R-:W-:Y:S01]  /*9e80*/  @!P3 LEA R153, R153, UR46, 0x2 ;  /* 0x0000002e9999bc11 */ /* 0x000fe2000f8e10ff */
[-C--:B------:R-:W-:Y:S01]  /*9e90*/  FMUL.FTZ R100, R100, R14.reuse ;  /* 0x0000000e64647220 */ /* 0x080fe20000410000 */
[----:B----4-:R-:W-:Y:S01]  /*9ea0*/  FADD.FTZ R152, R20, R3 ;  /* 0x0000000314987221 */ /* 0x010fe20000010000 */
[-C--:B------:R-:W-:Y:S01]  /*9eb0*/  FMUL.FTZ R101, R101, R14.reuse ;  /* 0x0000000e65657220 */ /* 0x080fe20000410000 */
[----:B------:R-:W-:Y:S01]  /*9ec0*/  FMUL.FTZ R104, R104, R14 ;  /* 0x0000000e68687220 */ /* 0x000fe20000410000 */
[----:B------:R-:W3:Y:S01]  /*9ed0*/  MUFU.EX2 R12, R12 ;  /* 0x0000000c000c7308 */ /* 0x000ee20000000800 */
[----:B0-----:R-:W-:Y:S01]  /*9ee0*/  FFMA.FTZ R4, R9, R4, R10 ;  /* 0x0000000409047223 */ /* 0x001fe2000001000a */
[----:B------:R-:W-:Y:S01]  /*9ef0*/  FADD.FTZ R152, R21, R152 ;  /* 0x0000009815987221 */ /* 0x000fe20000010000 */
[----:B------:R-:W-:Y:S01]  /*9f00*/  @!P3 STS [R153+0x28800], R14 ;  /* 0x0288000e9900b388 */ /* 0x000fe20000000800 */
[-C--:B------:R-:W-:Y:S01]  /*9f10*/  FMUL.FTZ R105, R105, R14.reuse ;  /* 0x0000000e69697220 */ /* 0x080fe20000410000 */
[-C--:B------:R-:W-:Y:S01]  /*9f20*/  FMUL.FTZ R108, R108, R14.reuse ;  /* 0x0000000e6c6c7220 */ /* 0x080fe20000410000 */
        /* <DEDUP_REMOVED lines=12> */
[----:B---3--:R-:W-:Y:S01]  /*9ff0*/  FADD.FTZ R4, R12, R3 ;  /* 0x000000030c047221 */ /* 0x008fe20000010000 */
[-C--:B------:R-:W-:Y:S01]  /*a000*/  FMUL.FTZ R124, R124, R14.reuse ;  /* 0x0000000e7c7c7220 */ /* 0x080fe20000410000 */
[-C--:B------:R-:W-:Y:S01]  /*a010*/  FMUL.FTZ R125, R125, R14.reuse ;  /* 0x0000000e7d7d7220 */ /* 0x080fe20000410000 */
[----:B------:R-:W-:Y:S01]  /*a020*/  FADD.FTZ R152, R178, R153 ;  /* 0x00000099b2987221 */ /* 0x000fe20000010000 */
[-C--:B------:R-:W-:Y:S01]  /*a030*/  FMUL.FTZ R128, R128, R14.reuse ;  /* 0x0000000e80807220 */ /* 0x080fe20000410000 */
[-C--:B------:R-:W-:Y:S01]  /*a040*/  FMUL.FTZ R129, R129, R14.reuse ;  /* 0x0000000e81817220 */ /* 0x080fe20000410000 */
[----:B------:R-:W0:Y:S01]  /*a050*/  MUFU.EX2 R179, R179 ;  /* 0x000000b300b37308 */ /* 0x000e220000000800 */
        /* <DEDUP_REMOVED lines=16> */
[----:B0-----:R-:W-:Y:S01]  /*a160*/  FADD.FTZ R4, R179, R4 ;  /* 0x00000004b3047221 */ /* 0x001fe20000010000 */
[----:B------:R-:W-:Y:S01]  /*a170*/  FMUL.FTZ R149, R149, R14 ;  /* 0x0000000e95957220 */ /* 0x000fe20000410000 */
[--C-:B------:R-:W-:Y:S01]  /*a180*/  FFMA.FTZ R162, R174, UR10, -R154.reuse ;  /* 0x0000000aaea27c23 */ /* 0x100fe2000801089a */
[----:B------:R-:W-:Y:S01]  /*a190*/  FFMA.FTZ R175, R175, UR10, -R154 ;  /* 0x0000000aafaf7c23 */ /* 0x000fe2000801089a */
[----:B------:R-:W-:Y:S01]  /*a1a0*/  F2FP.BF16.F32.PACK_AB R154, R21, R20 ;  /* 0x00000014159a723e */ /* 0x000fe200000010ff */
[----:B------:R-:W-:Y:S01]  /*a1b0*/  FMUL.FTZ R26, R26, R9 ;  /* 0x000000091a1a7220 */ /* 0x000fe20000410000 */
[----:B------:R-:W-:Y:S01]  /*a1c0*/  F2FP.BF16.F32.PACK_AB R158, R180, R155 ;  /* 0x0000009bb49e723e */ /* 0x000fe200000010ff */
[----:B------:R-:W0:Y:S01]  /*a1d0*/  MUFU.EX2 R206, R206 ;  /* 0x000000ce00ce7308 */ /* 0x000e220000000800 */
        /* <DEDUP_REMOVED lines=16> */
[C---:B0-----:R-:W-:Y:S01]  /*a2e0*/  FADD.FTZ R4, R206.reuse, R3 ;  /* 0x00000003ce047221 */ /* 0x041fe20000010000 */
[----:B------:R-:W-:Y:S01]  /*a2f0*/  F2FP.BF16.F32.PACK_AB R159, R206, R159 ;  /* 0x0000009fce9f723e */ /* 0x000fe200000010ff */
[-C--:B------:R-:W-:Y:S01]  /*a300*/  FMUL.FTZ R43, R43, R9.reuse ;  /* 0x000000092b2b7220 */ /* 0x080fe20000410000 */
[-C--:B------:R-:W-:Y:S01]  /*a310*/  FMUL.FTZ R46, R46, R9.reuse ;  /* 0x000000092e2e7220 */ /* 0x080fe20000410000 */
[-C--:B------:R-:W-:Y:S01]  /*a320*/  FMUL.FTZ R47, R47, R9.reuse ;  /* 0x000000092f2f7220 */ /* 0x080fe20000410000 */
[-C--:B------:R-:W-:Y:S01]  /*a330*/  FMUL.FTZ R50, R50, R9.reuse ;  /* 0x0000000932327220 */ /* 0x080fe20000410000 */
[----:B------:R-:W-:Y:S01]  /*a340*/  FMUL.FTZ R51, R51, R9 ;  /* 0x0000000933337220 */ /* 0x000fe20000410000 */
[----:B------:R-:W0:Y:S01]  /*a350*/  MUFU.EX2 R164, R164 ;  /* 0x000000a400a47308 */ /* 0x000e220000000800 */
        /* <DEDUP_REMOVED lines=17> */
[----:B------:R-:W-:Y:S01]  /*a470*/  F2FP.BF16.F32.PACK_AB R153, R11, R10 ;  /* 0x0000000a0b99723e */ /* 0x000fe200000010ff */
        /* <DEDUP_REMOVED lines=56> */
[----:B--2---:R-:W-:-:S02]  /*a800*/  F2FP.BF16.F32.PACK_AB R162, R164, R161 ;  /* 0x000000a1a4a2723e */ /* 0x004fc400000010ff */
[----:B------:R-:W-:Y:S02]  /*a810*/  F2FP.BF16.F32.PACK_AB R161, R208, R163 ;  /* 0x000000a3d0a1723e */ /* 0x000fe400000010ff */
        /* <DEDUP_REMOVED lines=15> */
.L_x_2418:
[----:B------:R2:W3:Y:S01]  /*a910*/  SYNCS.PHASECHK.TRANS64.TRYWAIT P3, [UR25+0x28c50], R7 ;  /* 0x028c5007ff0075a7 */ /* 0x0004e20008060159 */
[----:B------:R-:W-:Y:S05]  /*a920*/  @!P0 BRA `(.L_x_2419) ;  /* 0x0000000000048947 */ /* 0x000fea0003800000 */
[----:B------:R-:W-:Y:S01]  /*a930*/  BPT.TRAP 0x1 ;  /* 0x000000040000795c */ /* 0x000fe20000300000 */
.L_x_2419:
[----:B---3--:R-:W-:Y:S05]  /*a940*/  @P3 BRA `(.L_x_2420) ;  /* 0x0000000000083947 */ /* 0x008fea0003800000 */
[----:B------:R-:W3:Y:S02]  /*a950*/  SYNCS.PHASECHK.TRANS64.TRYWAIT P3, [UR25+0x28c50], R7 ;  /* 0x028c5007ff0075a7 */ /* 0x000ee40008060159 */
[----:B---3--:R-:W-:Y:S05]  /*a960*/  @!P3 BRA `(.L_x_2421) ;  /* 0x000000d80048b947 */ /* 0x008fea0003800000 */
.L_x_2420:
        /* <DEDUP_REMOVED lines=39> */
[----:B-12---:R-:W-:-:S07]  /*abe0*/  IMAD.MOV.U32 R7, RZ, RZ, R8 ;  /* 0x000000ffff077224 */ /* 0x006fce00078e0008 */
.L_x_2413:
[----:B------:R-:W-:-:S13]  /*abf0*/  ISETP.GE.AND P2, PT, R7, UR48, PT ;  /* 0x0000003007007c0c */ /* 0x000fda000bf46270 */
[----:B------:R-:W-:Y:S05]  /*ac00*/  @!P2 BRA `(.L_x_2423) ;  /* 0x0000002400dca947 */ /* 0x000fea0003800000 */
[----:B------:R-:W-:Y:S01]  /*ac10*/  IMAD.MOV.U32 R12, RZ, RZ, R6 ;  /* 0x000000ffff0c7224 */ /* 0x000fe200078e0006 */
[----:B------:R-:W-:Y:S01]  /*ac20*/  UMOV UR22, UR37 ;  /* 0x0000002500167c82 */ /* 0x000fe20008000000 */
[----:B------:R-:W-:Y:S01]  /*ac30*/  IMAD.MOV.U32 R9, RZ, RZ, R5 ;  /* 0x000000ffff097224 */ /* 0x000fe200078e0005 */
[----:B------:R-:W-:Y:S01]  /*ac40*/  ULDC UR23, c[0x0][0x9e4] ;  /* 0x0002790000177ab9 */ /* 0x000fe20000000800 */
[----:B------:R-:W-:Y:S01]  /*ac50*/  ULDC UR24, c[0x0][0x9d8] ;  /* 0x0002760000187ab9 */ /* 0x000fe20000000800 */
[----:B------:R-:W-:Y:S01]  /*ac60*/  ULDC UR21, c[0x0][0x988] ;  /* 0x0002620000157ab9 */ /* 0x000fe20000000800 */
[----:B------:R-:W-:-:S05]  /*ac70*/  ULDC UR25, c[0x0][0x9e0] ;  /* 0x0002780000197ab9 */ /* 0x000fca0000000800 */
.L_x_2440:
[----:B------:R-:W-:-:S04]  /*ac80*/  UIADD3 UR37, UR22, 0x1, URZ ;  /* 0x0000000116257890 */ /* 0x000fc8000fffe03f */
[----:B------:R-:W-:-:S04]  /*ac90*/  UISETP.NE.AND UP1, UPT, UR37, 0x2, UPT ;  /* 0x000000022500788c */ /* 0x000fc8000bf25270 */
[----:B------:R-:W-:Y:S02]  /*aca0*/  USEL UR6, URZ, 0x1, UP1 ;  /* 0x000000013f067887 */ /* 0x000fe40008800000 */
[----:B------:R-:W-:Y:S02]  /*acb0*/  USEL UR37, UR37, URZ, UP1 ;  /* 0x0000003f25257287 */ /* 0x000fe40008800000 */
[----:B------:R-:W-:Y:S01]  /*acc0*/  ULOP3.LUT UR38, UR38, UR6, URZ, 0x3c, !UPT ;  /* 0x0000000626267292 */ /* 0x000fe2000f8e3c3f */
[----:B0---4-:R-:W-:Y:S11]  /*acd0*/  @!P0 BRA `(.L_x_2424) ;  /* 0x0000000000048947 */ /* 0x011ff60003800000 */
[----:B------:R-:W-:Y:S01]  /*ace0*/  BPT.TRAP 0x1 ;  /* 0x000000040000795c */ /* 0x000fe20000300000 */
.L_x_2424:
[----:B------:R-:W-:Y:S01]  /*acf0*/  ULEA UR26, UR37, UR46, 0x3 ;  /* 0x0000002e251a7291 */ /* 0x000fe2000f8e183f */
[----:B-1----:R-:W-:-:S05]  /*ad00*/  IMAD.U32 R8, RZ, RZ, UR38 ;  /* 0x00000026ff087e24 */ /* 0x002fca000f8e00ff */
[----:B------:R-:W-:-:S04]  /*ad10*/  SHF.L.U32 R8, R8, 0x1f, RZ ;  /* 0x0000001f08087819 */ /* 0x000fc800000006ff */
[----:B------:R1:W4:Y:S01]  /*ad20*/  SYNCS.PHASECHK.TRANS64.TRYWAIT P2, [UR26+0x28c30], R8 ;  /* 0x028c3008ff0075a7 */ /* 0x000322000804015a */
[----:B------:R-:W-:Y:S05]  /*ad30*/  @!P0 BRA `(.L_x_2425) ;  /* 0x0000000000048947 */ /* 0x000fea0003800000 */
[----:B------:R-:W-:Y:S01]  /*ad40*/  BPT.TRAP 0x1 ;  /* 0x000000040000795c */ /* 0x000fe20000300000 */
.L_x_2425:
[----:B----4-:R-:W-:Y:S05]  /*ad50*/  @P2 BRA `(.L_x_2426) ;  /* 0x0000000000082947 */ /* 0x010fea0003800000 */
[----:B------:R-:W4:Y:S02]  /*ad60*/  SYNCS.PHASECHK.TRANS64.TRYWAIT P2, [UR26+0x28c30], R8 ;  /* 0x028c3008ff0075a7 */ /* 0x000f24000804015a */
[----:B----4-:R-:W-:Y:S05]  /*ad70*/  @!P2 BRA `(.L_x_2427) ;  /* 0x000000d40058a947 */ /* 0x010fea0003800000 */
.L_x_2426:
[----:B------:R-:W-:Y:S01]  /*ad80*/  R2UR UR18, R0 ;  /* 0x00000000001272ca */ /* 0x000fe200000e0000 */
[----:B0--3--:R-:W-:Y:S01]  /*ad90*/  WARPGROUP.ARRIVE ;  /* 0x00000000000079c5 */ /* 0x009fe20000000000 */
[----:B------:R-:W-:Y:S01]  /*ada0*/  UMOV UR19, 0x40000040 ;  /* 0x4000004000137882 */ /* 0x000fe20000000000 */
[----:B------:R-:W-:Y:S01]  /*adb0*/  UMOV UR7, 0x40000040 ;  /* 0x4000004000077882 */ /* 0x000fe20000000000 */
[----:B------:R-:W-:Y:S01]  /*adc0*/  UMOV UR11, 0x40000040 ;  /* 0x40000040000b7882 */ /* 0x000fe20000000000 */
[----:B------:R-:W-:Y:S01]  /*add0*/  UMOV UR15, 0x40000040 ;  /* 0x40000040000f7882 */ /* 0x000fe20000000000 */
[----:B------:R-:W-:Y:S01]  /*ade0*/  PLOP3.LUT P2, PT, PT, PT, UP0, 0x80, 0x0 ;  /* 0x000000000000781c */ /* 0x000fe20003f4f008 */
[----:B--2---:R-:W-:Y:S02]  /*adf0*/  IMAD.U32 R21, RZ, RZ, UR26 ;  /* 0x0000001aff157e24 */ /* 0x004fe4000f8e00ff */
        /* <DEDUP_REMOVED lines=25> */
[----:B----4-:R-:W-:Y:S01]  /*af90*/  FMUL.FTZ R5, R152, UR24 ;  /* 0x0000001898057c20 */ /* 0x010fe20008410000 */
        /* <DEDUP_REMOVED lines=39> */
[--C-:B0-----:R-:W-:Y:S02]  /*b210*/  IMAD.IADD R180, R182, 0x1, R167.reuse ;  /* 0x00000001b6b47824 */ /* 0x101fe400078e02a7 */
[----:B------:R-:W-:Y:S01]  /*b220*/  IMAD.IADD R181, R183, 0x1, R167 ;  /* 0x00000001b7b57824 */ /* 0x000fe200078e02a7 */
        /* <DEDUP_REMOVED lines=29> */
[----:B--234-:R-:W-:Y:S05]  /*b400*/  @!P6 BRA `(.L_x_2428) ;  /* 0x00000000005ce947 */ /* 0x01cfea0003800000 */
        /* <DEDUP_REMOVED lines=8> */
[----:B------:R-:W2:Y:S02]  /*b490*/  @P2 LDC.64 R10, c[0x0][0x9e8] ;  /* 0x00027a00ff0a2b82 */ /* 0x000ea40000000a00 */
[----:B--2---:R-:W-:-:S05]  /*b4a0*/  @P2 IMAD.HI.U32 R10, R167, R10, RZ ;  /* 0x0000000aa70a2227 */ /* 0x004fca00078e00ff */
[----:B------:R-:W-:-:S04]  /*b4b0*/  @P2 SHF.R.U32.HI R167, RZ, R11, R10 ;  /* 0x0000000bffa72219 */ /* 0x000fc8000001160a */
[----:B------:R-:W-:Y:S01]  /*b4c0*/  LOP3.LUT R167, RZ, R167, RZ, 0x33, !PT ;  /* 0x000000a7ffa77212 */ /* 0x000fe200078e33ff */
[----:B------:R-:W-:Y:S06]  /*b4d0*/  BRA `(.L_x_2431) ;  /* 0x0000000000147947 */ /* 0x000fec0003800000 */
.L_x_2430:
[----:B------:R-:W-:-:S05]  /*b4e0*/  IMAD.U32 R170, RZ, RZ, UR23 ;  /* 0x00000017ffaa7e24 */ /* 0x000fca000f8e00ff */
[----:B------:R-:W-:-:S13]  /*b4f0*/  ISETP.NE.AND P2, PT, R170, 0x1, PT ;  /* 0x00000001aa00780c */ /* 0x000fda0003f45270 */
[----:B------:R-:W2:Y:S02]  /*b500*/  @P2 LDC.64 R10, c[0x0][0x9e8] ;  /* 0x00027a00ff0a2b82 */ /* 0x000ea40000000a00 */
[----:B--2---:R-:W-:-:S05]  /*b510*/  @P2 IMAD.HI.U32 R10, R167, R10, RZ ;  /* 0x0000000aa70a2227 */ /* 0x004fca00078e00ff */
[----:B------:R-:W-:-:S07]  /*b520*/  @P2 SHF.R.U32.HI R167, RZ, R11, R10 ;  /* 0x0000000bffa72219 */ /* 0x000fce000001160a */
.L_x_2431:
[----:B------:R-:W-:Y:S05]  /*b530*/  BSYNC B0 ;  /* 0x0000000000007941 */ /* 0x000fea0003800000 */
.L_x_2429:
[----:B------:R-:W-:-:S04]  /*b540*/  IMAD R167, R167, R170, -R175 ;  /* 0x000000aaa7a77224 */ /* 0x000fc800078e0aaf */
[----:B------:R-:W-:-:S05]  /*b550*/  IMAD.IADD R167, R167, 0x1, -R2 ;  /* 0x00000001a7a77824 */ /* 0x000fca00078e0a02 */
[----:B------:R-:W-:Y:S02]  /*b560*/  VIADDMNMX R180, R167, R170, R180, PT ;  /* 0x000000aaa7b47246 */ /* 0x000fe400038001b4 */
[----:B------:R-:W-:-:S07]  /*b570*/  VIMNMX R181, R181, R167, !PT ;  /* 0x000000a7b5b57248 */ /* 0x000fce0007fe0100 */
.L_x_2428:
[----:B------:R-:W-:-:S04]  /*b580*/  ISETP.GT.AND P2, PT, R7, -0x1, PT ;  /* 0xffffffff0700780c */ /* 0x000fc80003f44270 */
[C---:B------:R-:W-:Y:S02]  /*b590*/  ISETP.GT.AND P3, PT, R181.reuse, RZ, P2 ;  /* 0x000000ffb500720c */ /* 0x040fe40001764270 */
[C---:B------:R-:W-:Y:S02]  /*b5a0*/  ISETP.GT.AND P5, PT, R181.reuse, 0x1, P2 ;  /* 0x00000001b500780c */ /* 0x040fe400017a4270 */
[C---:B------:R-:W-:Y:S02]  /*b5b0*/  ISETP.LT.OR P4, PT, R180.reuse, 0x1, P3 ;  /* 0x00000001b400780c */ /* 0x040fe40001f81670 */
[----:B------:R-:W-:Y:S02]  /*b5c0*/  ISETP.GT.AND P3, PT, R181, 0x8, P2 ;  /* 0x00000008b500780c */ /* 0x000fe40001764270 */
[----:B------:R-:W-:Y:S02]  /*b5d0*/  FSEL R176, R5, -INF , !P4 ;  /* 0xff80000005b07808 */ /* 0x000fe40006000000 */
[----:B------:R-:W-:Y:S01]  /*b5e0*/  ISETP.GT.AND P4, PT, R181, 0x9, P2 ;  /* 0x00000009b500780c */ /* 0x000fe20001784270 */
[----:B------:R-:W2:Y:S01]  /*b5f0*/  SHFL.IDX PT, R5, R177, 0x1, 0x1c1f ;  /* 0x003c1f00b1057f89 */ /* 0x000ea200000e0000 */
[----:B------:R-:W-:-:S02]  /*b600*/  ISETP.LT.OR P5, PT, R180, 0x2, P5 ;  /* 0x00000002b400780c */ /* 0x000fc40002fa1670 */
[C---:B------:R-:W-:Y:S02]  /*b610*/  ISETP.LT.OR P3, PT, R180.reuse, 0x9, P3 ;  /* 0x00000009b400780c */ /* 0x040fe40001f61670 */
[----:B------:R-:W-:Y:S02]  /*b620*/  ISETP.LT.OR P4, PT, R180, 0xa, P4 ;  /* 0x0000000ab400780c */ /* 0x000fe40002781670 */
[----:B------:R-:W-:Y:S02]  /*b630*/  FSEL R205, R205, -INF , !P5 ;  /* 0xff800000cdcd7808 */ /* 0x000fe40006800000 */
[----:B0-----:R-:W-:Y:S02]  /*b640*/  FSEL R206, R206, -INF , !P3 ;  /* 0xff800000cece7808 */ /* 0x001fe40005800000 */
[----:B------:R-:W-:Y:S02]  /*b650*/  FSEL R207, R207, -INF , !P4 ;  /* 0xff800000cfcf7808 */ /* 0x000fe40006000000 */
[----:B------:R-:W-:-:S02]  /*b660*/  ISETP.GT.AND P5, PT, R181, 0x10, P2 ;  /* 0x00000010b500780c */ /* 0x000fc400017a4270 */
[C---:B------:R-:W-:Y:S02]  /*b670*/  ISETP.GT.AND P3, PT, R181.reuse, 0x11, P2 ;  /* 0x00000011b500780c */ /* 0x040fe40001764270 */
[----:B------:R-:W-:Y:S02]  /*b680*/  ISETP.GT.AND P4, PT, R181, 0x18, P2 ;  /* 0x00000018b500780c */ /* 0x000fe40001784270 */
[C---:B------:R-:W-:Y:S02]  /*b690*/  ISETP.LT.OR P5, PT, R180.reuse, 0x11, P5 ;  /* 0x00000011b400780c */ /* 0x040fe40002fa1670 */
[C---:B------:R-:W-:Y:S02]  /*b6a0*/  ISETP.LT.OR P3, PT, R180.reuse, 0x12, P3 ;  /* 0x00000012b400780c */ /* 0x040fe40001f61670 */
[----:B------:R-:W-:Y:S01]  /*b6b0*/  ISETP.LT.OR P4, PT, R180, 0x19, P4 ;  /* 0x00000019b400780c */ /* 0x000fe20002781670 */
[----:B--2---:R-:W-:Y:S01]  /*b6c0*/  IMAD.IADD R177, R183, 0x1, R5 ;  /* 0x00000001b7b17824 */ /* 0x004fe200078e0205 */
[----:B------:R-:W-:-:S02]  /*b6d0*/  FSEL R208, R208, -INF , !P5 ;  /* 0xff800000d0d07808 */ /* 0x000fc40006800000 */
[----:B------:R-:W-:Y:S02]  /*b6e0*/  FSEL R209, R209, -INF , !P3 ;  /* 0xff800000d1d17808 */ /* 0x000fe40005800000 */
[----:B------:R-:W-:Y:S02]  /*b6f0*/  FSEL R167, R163, -INF , !P4 ;  /* 0xff800000a3a77808 */ /* 0x000fe40006000000 */
        /* <DEDUP_REMOVED lines=9> */
[----:B------:R-:W-:-:S02]  /*b790*/  ISETP.GT.AND P5, PT, R181, 0x28, P2 ;  /* 0x00000028b500780c */ /* 0x000fc400017a4270 */
[C---:B------:R-:W-:Y:S02]  /*b7a0*/  ISETP.GT.AND P3, PT, R181.reuse, 0x29, P2 ;  /* 0x00000029b500780c */ /* 0x040fe40001764270 */
[----:B------:R-:W-:Y:S02]  /*b7b0*/  ISETP.GT.AND P4, PT, R181, 0x30, P2 ;  /* 0x00000030b500780c */ /* 0x000fe40001784270 */
[C---:B------:R-:W-:Y:S02]  /*b7c0*/  ISETP.LT.OR P5, PT, R180.reuse, 0x29, P5 ;  /* 0x00000029b400780c */ /* 0x040fe40002fa1670 */
[C---:B------:R-:W-:Y:S02]  /*b7d0*/  ISETP.LT.OR P3, PT, R180.reuse, 0x2a, P3 ;  /* 0x0000002ab400780c */ /* 0x040fe40001f61670 */
[----:B------:R-:W-:Y:S02]  /*b7e0*/  ISETP.LT.OR P4, PT, R180, 0x31, P4 ;  /* 0x00000031b400780c */ /* 0x000fe40002781670 */
[----:B------:R-:W-:-:S02]  /*b7f0*/  FSEL R168, R168, -INF , !P5 ;  /* 0xff800000a8a87808 */ /* 0x000fc40006800000 */
[----:B------:R-:W-:Y:S02]  /*b800*/  FSEL R169, R169, -INF , !P3 ;  /* 0xff800000a9a97808 */ /* 0x000fe40005800000 */
[----:B------:R-:W-:Y:S01]  /*b810*/  FSEL R164, R174, -INF , !P4 ;  /* 0xff800000aea47808 */ /* 0x000fe20006000000 */
[----:B------:R-:W-:Y:S01]  /*b820*/  IMAD.IADD R174, R182, 0x1, R5 ;  /* 0x00000001b6ae7824 */ /* 0x000fe200078e0205 */
        /* <DEDUP_REMOVED lines=8> */
[----:B------:R-:W-:Y:S01]  /*b8b0*/  FSEL R163, R179, -INF , !P4 ;  /* 0xff800000b3a37808 */ /* 0x000fe20006000000 */
[----:B------:R-:W-:Y:S06]  /*b8c0*/  @!P6 BRA `(.L_x_2432) ;  /* 0x00000000005ce947 */ /* 0x000fec0003800000 */
        /* <DEDUP_REMOVED lines=13> */
.L_x_2434:
[----:B------:R-:W-:-:S05]  /*b9a0*/  IMAD.U32 R178, RZ, RZ, UR23 ;  /* 0x00000017ffb27e24 */ /* 0x000fca000f8e00ff */
[----:B------:R-:W-:-:S13]  /*b9b0*/  ISETP.NE.AND P3, PT, R178, 0x1, PT ;  /* 0x00000001b200780c */ /* 0x000fda0003f65270 */
[----:B------:R-:W0:Y:S02]  /*b9c0*/  @P3 LDC.64 R10, c[0x0][0x9e8] ;  /* 0x00027a00ff0a3b82 */ /* 0x000e240000000a00 */
[----:B0-----:R-:W-:-:S05]  /*b9d0*/  @P3 IMAD.HI.U32 R10, R5, R10, RZ ;  /* 0x0000000a050a3227 */ /* 0x001fca00078e00ff */
[----:B------:R-:W-:-:S07]  /*b9e0*/  @P3 SHF.R.U32.HI R5, RZ, R11, R10 ;  /* 0x0000000bff053219 */ /* 0x000fce000001160a */
.L_x_2435:
[----:B------:R-:W-:Y:S05]  /*b9f0*/  BSYNC B0 ;  /* 0x0000000000007941 */ /* 0x000fea0003800000 */
.L_x_2433:
[----:B------:R-:W-:-:S04]  /*ba00*/  IMAD R5, R5, R178, -R175 ;  /* 0x000000b205057224 */ /* 0x000fc800078e0aaf */
[----:B------:R-:W-:-:S05]  /*ba10*/  IMAD.IADD R5, R5, 0x1, -R2 ;  /* 0x0000000105057824 */ /* 0x000fca00078e0a02 */
[----:B------:R-:W-:Y:S02]  /*ba20*/  VIADDMNMX R174, R5, R178, R174, PT ;  /* 0x000000b205ae7246 */ /* 0x000fe400038001ae */
[----:B------:R-:W-:-:S07]  /*ba30*/  VIMNMX R177, R177, R5, !PT ;  /* 0x00000005b1b17248 */ /* 0x000fce0007fe0100 */
.L_x_2432:
        /* <DEDUP_REMOVED lines=9> */
[----:B------:R-:W-:Y:S02]  /*bad0*/  ISETP.GT.AND P3, PT, R177, RZ, P2 ;  /* 0x000000ffb100720c */ /* 0x000fe40001764270 */
[----:B------:R-:W-:Y:S02]  /*bae0*/  FMNMX.FTZ R10, R208, R5, !PT ;  /* 0x00000005d00a7209 */ /* 0x000fe40007810000 */
[----:B------:R-:W-:Y:S02]  /*baf0*/  ISETP.LT.OR P3, PT, R174, 0x1, P3 ;  /* 0x00000001ae00780c */ /* 0x000fe40001f61670 */
[----:B------:R-:W-:Y:S02]  /*bb00*/  FMNMX.FTZ R10, R209, R10, !PT ;  /* 0x0000000ad10a7209 */ /* 0x000fe40007810000 */
[----:B------:R-:W-:-:S02]  /*bb10*/  ISETP.GT.AND P4, PT, R177, 0x8, P2 ;  /* 0x00000008b100780c */ /* 0x000fc40001784270 */
[----:B------:R-:W-:Y:S02]  /*bb20*/  FMNMX.FTZ R5, R167, R10, !PT ;  /* 0x0000000aa7057209 */ /* 0x000fe40007810000 */
[----:B------:R-:W-:Y:S02]  /*bb30*/  ISETP.LT.OR P4, PT, R174, 0x9, P4 ;  /* 0x00000009ae00780c */ /* 0x000fe40002781670 */
[----:B------:R-:W-:Y:S02]  /*bb40*/  FMNMX.FTZ R10, R170, R5, !PT ;  /* 0x00000005aa0a7209 */ /* 0x000fe40007810000 */
[----:B------:R-:W-:Y:S02]  /*bb50*/  ISETP.GT.AND P5, PT, R177, 0x9, P2 ;  /* 0x00000009b100780c */ /* 0x000fe400017a4270 */
[----:B------:R-:W-:Y:S02]  /*bb60*/  FMNMX.FTZ R5, R171, R10, !PT ;  /* 0x0000000aab057209 */ /* 0x000fe40007810000 */
[----:B------:R-:W-:-:S02]  /*bb70*/  FSEL R14, R14, -INF , !P4 ;  /* 0xff8000000e0e7808 */ /* 0x000fc40006000000 */
        /* <DEDUP_REMOVED lines=14> */
[C---:B------:R-:W-:Y:S01]  /*bc60*/  ISETP.GT.AND P4, PT, R177.reuse, 0x19, P2 ;  /* 0x00000019b100780c */ /* 0x040fe20001784270 */
[----:B------:R-:W0:Y:S01]  /*bc70*/  SHFL.BFLY PT, R5, R10, 0x2, 0x1f ;  /* 0x0c401f000a057f89 */ /* 0x000e2200000e0000 */
[----:B------:R-:W-:Y:S02]  /*bc80*/  FSEL R152, R152, -INF , !P5 ;  /* 0xff80000098987808 */ /* 0x000fe40006800000 */
[----:B------:R-:W-:Y:S02]  /*bc90*/  ISETP.GT.AND P5, PT, R177, 0x20, P2 ;  /* 0x00000020b100780c */ /* 0x000fe400017a4270 */
[----:B------:R-:W-:-:S02]  /*bca0*/  ISETP.LT.OR P4, PT, R174, 0x1a, P4 ;  /* 0x0000001aae00780c */ /* 0x000fc40002781670 */
[----:B------:R-:W-:Y:S02]  /*bcb0*/  ISETP.LT.OR P5, PT, R174, 0x21, P5 ;  /* 0x00000021ae00780c */ /* 0x000fe40002fa1670 */
[----:B------:R-:W-:Y:S02]  /*bcc0*/  FSEL R154, R154, -INF , !P4 ;  /* 0xff8000009a9a7808 */ /* 0x000fe40006000000 */
[----:B------:R-:W-:Y:S02]  /*bcd0*/  ISETP.GT.AND P4, PT, R177, 0x28, P2 ;  /* 0x00000028b100780c */ /* 0x000fe40001784270 */
[----:B------:R-:W-:Y:S02]  /*bce0*/  FSEL R155, R155, -INF , !P5 ;  /* 0xff8000009b9b7808 */ /* 0x000fe40006800000 */
[----:B------:R-:W-:-:S04]  /*bcf0*/  ISETP.LT.OR P4, PT, R174, 0x29, P4 ;  /* 0x00000029ae00780c */ /* 0x000fc80002781670 */
[----:B------:R-:W-:Y:S02]  /*bd00*/  FSEL R157, R157, -INF , !P4 ;  /* 0xff8000009d9d7808 */ /* 0x000fe40006000000 */
[----:B------:R-:W-:Y:S02]  /*bd10*/  ISETP.GT.AND P4, PT, R177, 0x30, P2 ;  /* 0x00000030b100780c */ /* 0x000fe40001784270 */
[----:B0-----:R-:W-:Y:S02]  /*bd20*/  FMNMX.FTZ R11, R10, R5, !PT ;  /* 0x000000050a0b7209 */ /* 0x001fe40007810000 */
[----:B------:R-:W-:-:S03]  /*bd30*/  ISETP.LT.OR P4, PT, R174, 0x31, P4 ;  /* 0x00000031ae00780c */ /* 0x000fc60002781670 */
[----:B------:R-:W0:Y:S02]  /*bd40*/  SHFL.BFLY PT, R178, R11, 0x1, 0x1f ;  /* 0x0c201f000bb27f89 */ /* 0x000e2400000e0000 */
[----:B0-----:R-:W-:Y:S02]  /*bd50*/  FMNMX.FTZ R5, R11, R178, !PT ;  /* 0x000000b20b057209 */ /* 0x001fe40007810000 */
[----:B------:R-:W-:Y:S02]  /*bd60*/  FSEL R11, R6, -INF , !P3 ;  /* 0xff800000060b7808 */ /* 0x000fe40005800000 */
[----:B------:R-:W-:Y:S01]  /*bd70*/  ISETP.GT.AND P3, PT, R177, 0x18, P2 ;  /* 0x00000018b100780c */ /* 0x000fe20001764270 */
[----:B------:R-:W-:Y:S01]  /*bd80*/  FMUL.FTZ R10, R5, UR10 ;  /* 0x0000000a050a7c20 */ /* 0x000fe20008410000 */
[----:B------:R-:W-:Y:S02]  /*bd90*/  FMNMX.FTZ R6, R11, R12, !PT ;  /* 0x0000000c0b067209 */ /* 0x000fe40007810000 */
[----:B------:R-:W-:-:S02]  /*bda0*/  ISETP.LT.OR P3, PT, R174, 0x19, P3 ;  /* 0x00000019ae00780c */ /* 0x000fc40001f61670 */
[----:B------:R-:W-:Y:S02]  /*bdb0*/  FMNMX.FTZ R173, R13, R6, !PT ;  /* 0x000000060dad7209 */ /* 0x000fe40007810000 */
[----:B------:R-:W-:Y:S02]  /*bdc0*/  FSEL R153, R153, -INF , !P3 ;  /* 0xff80000099997808 */ /* 0x000fe40005800000 */
[----:B------:R-:W-:Y:S02]  /*bdd0*/  FMNMX.FTZ R6, R14, R173, !PT ;  /* 0x000000ad0e067209 */ /* 0x000fe40007810000 */
[----:B------:R-:W-:Y:S02]  /*bde0*/  ISETP.GT.AND P3, PT, R177, 0x21, P2 ;  /* 0x00000021b100780c */ /* 0x000fe40001764270 */
        /* <DEDUP_REMOVED lines=9> */
[----:B------:R-:W-:Y:S02]  /*be80*/  FSETP.NEU.FTZ.AND P5, PT, R5, -INF , PT ;  /* 0xff8000000500780b */ /* 0x000fe40003fbd000 */
[----:B------:R-:W-:Y:S02]  /*be90*/  FMNMX.FTZ R175, R155, R6, !PT ;  /* 0x000000069baf7209 */ /* 0x000fe40007810000 */
[----:B------:R-:W-:Y:S02]  /*bea0*/  FSEL R158, R158, -INF , !P3 ;  /* 0xff8000009e9e7808 */ /* 0x000fe40005800000 */
[----:B------:R-:W-:Y:S02]  /*beb0*/  FMNMX.FTZ R6, R156, R175, !PT ;  /* 0x000000af9c067209 */ /* 0x000fe40007810000 */
[----:B------:R-:W-:-:S02]  /*bec0*/  ISETP.GT.AND P3, PT, R177, 0x31, P2 ;  /* 0x00000031b100780c */ /* 0x000fc40001764270 */
[----:B------:R-:W-:Y:S02]  /*bed0*/  FMNMX.FTZ R179, R157, R6, !PT ;  /* 0x000000069db37209 */ /* 0x000fe40007810000 */
[----:B------:R-:W-:Y:S02]  /*bee0*/  FSEL R173, R10, RZ, P5 ;  /* 0x000000ff0aad7208 */ /* 0x000fe40002800000 */
[----:B------:R-:W-:Y:S02]  /*bef0*/  FSEL R175, R159, -INF , !P4 ;  /* 0xff8000009faf7808 */ /* 0x000fe40006000000 */
[----:B------:R-:W-:Y:S01]  /*bf00*/  ISETP.GT.AND P4, PT, R177, 0x38, P2 ;  /* 0x00000038b100780c */ /* 0x000fe20001784270 */
[--C-:B------:R-:W-:Y:S01]  /*bf10*/  FFMA.FTZ R10, R176, UR10, -R173.reuse ;  /* 0x0000000ab00a7c23 */ /* 0x100fe200080108ad */
[----:B------:R-:W-:Y:S01]  /*bf20*/  ISETP.LT.OR P3, PT, R174, 0x32, P3 ;  /* 0x00000032ae00780c */ /* 0x000fe20001f61670 */
[--C-:B------:R-:W-:Y:S01]  /*bf30*/  FFMA.FTZ R205, R205, UR10, -R173.reuse ;  /* 0x0000000acdcd7c23 */ /* 0x100fe200080108ad */
[----:B------:R-:W-:Y:S01]  /*bf40*/  FMNMX.FTZ R6, R158, R179, !PT ;  /* 0x000000b39e067209 */ /* 0x000fe20007810000 */
[--C-:B------:R-:W-:Y:S01]  /*bf50*/  FFMA.FTZ R206, R206, UR10, -R173.reuse ;  /* 0x0000000acece7c23 */ /* 0x100fe200080108ad */
[----:B------:R-:W-:Y:S01]  /*bf60*/  ISETP.GT.AND P2, PT, R177, 0x39, P2 ;  /* 0x00000039b100780c */ /* 0x000fe20001744270 */
[----:B------:R-:W-:Y:S01]  /*bf70*/  MUFU.EX2 R10, R10 ;  /* 0x0000000a000a7308 */ /* 0x000fe20000000800 */
[----:B------:R-:W-:Y:S01]  /*bf80*/  ISETP.LT.OR P4, PT, R174, 0x39, P4 ;  /* 0x00000039ae00780c */ /* 0x000fe20002781670 */
[--C-:B------:R-:W-:Y:S01]  /*bf90*/  FFMA.FTZ R207, R207, UR10, -R173.reuse ;  /* 0x0000000acfcf7c23 */ /* 0x100fe200080108ad */
[----:B------:R-:W-:Y:S01]  /*bfa0*/  FSEL R176, R160, -INF , !P3 ;  /* 0xff800000a0b07808 */ /* 0x000fe20005800000 */
[--C-:B------:R-:W-:Y:S01]  /*bfb0*/  FFMA.FTZ R167, R167, UR10, -R173.reuse ;  /* 0x0000000aa7a77c23 */ /* 0x100fe200080108ad */
[----:B------:R-:W-:Y:S01]  /*bfc0*/  FMNMX.FTZ R177, R175, R6, !PT ;  /* 0x00000006afb17209 */ /* 0x000fe20007810000 */
[--C-:B------:R-:W-:Y:S01]  /*bfd0*/  FFMA.FTZ R170, R170, UR10, -R173.reuse ;  /* 0x0000000aaaaa7c23 */ /* 0x100fe200080108ad */
[----:B------:R-:W-:Y:S01]  /*bfe0*/  ISETP.LT.OR P2, PT, R174, 0x3a, P2 ;  /* 0x0000003aae00780c */ /* 0x000fe20001741670 */
[----:B------:R-:W-:Y:S01]  /*bff0*/  MUFU.EX2 R159, R205 ;  /* 0x000000cd009f7308 */ /* 0x000fe20000000800 */
[----:B------:R-:W-:Y:S01]  /*c000*/  FSEL R161, R161, -INF , !P4 ;  /* 0xff800000a1a17808 */ /* 0x000fe20006000000 */
[--C-:B------:R-:W-:Y:S01]  /*c010*/  FFMA.FTZ R174, R208, UR10, -R173.reuse ;  /* 0x0000000ad0ae7c23 */ /* 0x100fe200080108ad */
[----:B------:R-:W-:Y:S01]  /*c020*/  FMNMX.FTZ R6, R176, R177, !PT ;  /* 0x000000b1b0067209 */ /* 0x000fe20007810000 */
[--C-:B------:R-:W-:Y:S01]  /*c030*/  FFMA.FTZ R171, R171, UR10, -R173.reuse ;  /* 0x0000000aabab7c23 */ /* 0x100fe200080108ad */
[----:B------:R-:W-:Y:S01]  /*c040*/  FSEL R162, R162, -INF , !P2 ;  /* 0xff800000a2a27808 */ /* 0x000fe20005000000 */
[--C-:B------:R-:W-:Y:S01]  /*c050*/  FFMA.FTZ R172, R172, UR10, -R173.reuse ;  /* 0x0000000aacac7c23 */ /* 0x100fe200080108ad */
[----:B------:R-:W-:Y:S01]  /*c060*/  FMNMX.FTZ R179, R161, R6, !PT ;  /* 0x00000006a1b37209 */ /* 0x000fe20007810000 */
[----:B------:R-:W-:Y:S01]  /*c070*/  MUFU.EX2 R160, R206 ;  /* 0x000000ce00a07308 */ /* 0x000fe20000000800 */
[----:B------:R-:W-:Y:S01]  /*c080*/  FSEL R178, R5, RZ, P5 ;  /* 0x000000ff05b27208 */ /* 0x000fe20002800000 */
[--C-:B------:R-:W-:Y:S01]  /*c090*/  FFMA.FTZ R168, R168, UR10, -R173.reuse ;  /* 0x0000000aa8a87c23 */ /* 0x100fe200080108ad */
[----:B------:R-:W-:Y:S01]  /*c0a0*/  FMNMX.FTZ R6, R162, R179, !PT ;  /* 0x000000b3a2067209 */ /* 0x000fe20007810000 */
[----:B------:R-:W-:Y:S01]  /*c0b0*/  FFMA.FTZ R179, R209, UR10, -R173 ;  /* 0x0000000ad1b37c23 */ /* 0x000fe200080108ad */
[----:B------:R-:W-:Y:S01]  /*c0c0*/  ISETP.NE.AND P3, PT, R2, R183, PT ;  /* 0x000000b70200720c */ /* 0x000fe20003f65270 */
[----:B------:R-:W-:Y:S01]  /*c0d0*/  FADD.FTZ R178, -R178, R9 ;  /* 0x00000009b2b27221 */ /* 0x000fe20000010100 */
[--C-:B------:R-:W-:Y:S01]  /*c0e0*/  FFMA.FTZ R169, R169, UR10, -R173.reuse ;  /* 0x0000000aa9a97c23 */ /* 0x100fe200080108ad */
[----:B------:R-:W0:Y:S01]  /*c0f0*/  SHFL.BFLY PT, R181, R6, 0x2, 0x1f ;  /* 0x0c401f0006b57f89 */ /* 0x000e2200000e0000 */
[----:B------:R-:W-:Y:S01]  /*c100*/  MUFU.EX2 R177, R207 ;  /* 0x000000cf00b17308 */ /* 0x000fe20000000800 */
[----:B------:R-:W-:Y:S01]  /*c110*/  FMUL.FTZ R9, R178, UR10 ;  /* 0x0000000ab2097c20 */ /* 0x000fe20008410000 */
[--C-:B------:R-:W-:Y:S01]  /*c120*/  FFMA.FTZ R164, R164, UR10, -R173.reuse ;  /* 0x0000000aa4a47c23 */ /* 0x100fe200080108ad */
[--C-:B------:R-:W-:Y:S01]  /*c130*/  FFMA.FTZ R165, R165, UR10, -R173.reuse ;  /* 0x0000000aa5a57c23 */ /* 0x100fe200080108ad */
[--C-:B------:R-:W-:Y:S01]  /*c140*/  FFMA.FTZ R166, R166, UR10, -R173.reuse ;  /* 0x0000000aa6a67c23 */ /* 0x100fe200080108ad */
[----:B------:R-:W-:-:S03]  /*c150*/  FFMA.FTZ R163, R163, UR10, -R173 ;  /* 0x0000000aa3a37c23 */ /* 0x000fc600080108ad */
[----:B------:R-:W2:Y:S08]  /*c160*/  MUFU.EX2 R9, R9 ;  /* 0x0000000900097308 */ /* 0x000eb00000000800 */
[----:B------:R-:W3:Y:S01]  /*c170*/  MUFU.EX2 R174, R174 ;  /* 0x000000ae00ae7308 */ /* 0x000ee20000000800 */
[----:B0-----:R-:W-:-:S07]  /*c180*/  FMNMX.FTZ R181, R6, R181, !PT ;  /* 0x000000b506b57209 */ /* 0x001fce0007810000 */
[----:B------:R-:W0:Y:S01]  /*c190*/  MUFU.EX2 R179, R179 ;  /* 0x000000b300b37308 */ /* 0x000e220000000800 */
[----:B--2---:R-:W-:Y:S01]  /*c1a0*/  FFMA.FTZ R178, R9, R3, R10 ;  /* 0x0000000309b27223 */ /* 0x004fe2000001000a */
[-C--:B------:R-:W-:Y:S01]  /*c1b0*/  FMUL.FTZ R24, R24, R9.reuse ;  /* 0x0000000918187220 */ /* 0x080fe20000410000 */
[-C--:B------:R-:W-:Y:S01]  /*c1c0*/  FMUL.FTZ R25, R25, R9.reuse ;  /* 0x0000000919197220 */ /* 0x080fe20000410000 */
[----:B------:R-:W2:Y:S01]  /*c1d0*/  SHFL.BFLY PT, R6, R181, 0x1, 0x1f ;  /* 0x0c201f00b5067f89 */ /* 0x000ea200000e0000 */
[----:B------:R-:W-:Y:S01]  /*c1e0*/  FADD.FTZ R3, R159, R178 ;  /* 0x000000b29f037221 */ /* 0x000fe20000010000 */
[-C--:B------:R-:W-:Y:S01]  /*c1f0*/  FMUL.FTZ R28, R28, R9.reuse ;  /* 0x000000091c1c7220 */ /* 0x080fe20000410000 */
[-C--:B------:R-:W-:Y:S01]  /*c200*/  FMUL.FTZ R29, R29, R9.reuse ;  /* 0x000000091d1d7220 */ /* 0x080fe20000410000 */
[----:B------:R-:W4:Y:S01]  /*c210*/  MUFU.EX2 R167, R167 ;  /* 0x000000a700a77308 */ /* 0x000f220000000800 */
[----:B------:R-:W-:Y:S01]  /*c220*/  FADD.FTZ R178, R160, R3 ;  /* 0x00000003a0b27221 */ /* 0x000fe20000010000 */
[-C--:B------:R-:W-:Y:S01]  /*c230*/  FMUL.FTZ R32, R32, R9.reuse ;  /* 0x0000000920207220 */ /* 0x080fe20000410000 */
[-C--:B------:R-:W-:Y:S01]  /*c240*/  FMUL.FTZ R33, R33, R9.reuse ;  /* 0x0000000921217220 */ /* 0x080fe20000410000 */
[-C--:B------:R-:W-:Y:S01]  /*c250*/  FMUL.FTZ R36, R36, R9.reuse ;  /* 0x0000000924247220 */ /* 0x080fe20000410000 */
[----:B------:R-:W-:Y:S01]  /*c260*/  FADD.FTZ R173, R177, R178 ;  /* 0x000000b2b1ad7221 */ /* 0x000fe20000010000 */
[-C--:B------:R-:W-:Y:S01]  /*c270*/  FMUL.FTZ R37, R37, R9.reuse ;  /* 0x0000000925257220 */ /* 0x080fe20000410000 */
[-C--:B------:R-:W-:Y:S01]  /*c280*/  FMUL.FTZ R40, R40, R9.reuse ;  /* 0x0000000928287220 */ /* 0x080fe20000410000 */
[----:B------:R-:W5:Y:S01]  /*c290*/  MUFU.EX2 R170, R170 ;  /* 0x000000aa00aa7308 */ /* 0x000f620000000800 */
[----:B---3--:R-:W-:Y:S01]  /*c2a0*/  FADD.FTZ R182, R174, R173 ;  /* 0x000000adaeb67221 */ /* 0x008fe20000010000 */
[-C--:B------:R-:W-:Y:S01]  /*c2b0*/  FMUL.FTZ R41, R41, R9.reuse ;  /* 0x0000000929297220 */ /* 0x080fe20000410000 */
[-C--:B------:R-:W-:Y:S01]  /*c2c0*/  FMUL.FTZ R44, R44, R9.reuse ;  /* 0x000000092c2c7220 */ /* 0x080fe20000410000 */
[-C--:B------:R-:W-:Y:S01]  /*c2d0*/  FMUL.FTZ R45, R45, R9.reuse ;  /* 0x000000092d2d7220 */ /* 0x080fe20000410000 */
[----:B0-----:R-:W-:Y:S01]  /*c2e0*/  FADD.FTZ R182, R179, R182 ;  /* 0x000000b6b3b67221 */ /* 0x001fe20000010000 */
[-C--:B------:R-:W-:Y:S01]  /*c2f0*/  FMUL.FTZ R48, R48, R9.reuse ;  /* 0x0000000930307220 */ /* 0x080fe20000410000 */
[-C--:B------:R-:W-:Y:S01]  /*c300*/  FMUL.FTZ R49, R49, R9.reuse ;  /* 0x0000000931317220 */ /* 0x080fe20000410000 */
[----:B------:R-:W0:Y:S01]  /*c310*/  MUFU.EX2 R171, R171 ;  /* 0x000000ab00ab7308 */ /* 0x000e220000000800 */
[-C--:B------:R-:W-:Y:S01]  /*c320*/  FMUL.FTZ R52, R52, R9.reuse ;  /* 0x0000000934347220 */ /* 0x080fe20000410000 */
[-C--:B------:R-:W-:Y:S01]  /*c330*/  FMUL.FTZ R53, R53, R9.reuse ;  /* 0x0000000935357220 */ /* 0x080fe20000410000 */
[----:B------:R-:W-:Y:S01]  /*c340*/  FMUL.FTZ R56, R56, R9 ;  /* 0x0000000938387220 */ /* 0x000fe20000410000 */
[----:B--2---:R-:W-:Y:S01]  /*c350*/  FMNMX.FTZ R6, R181, R6, !PT ;  /* 0x00000006b5067209 */ /* 0x004fe20007810000 */
[----:B------:R-:W-:-:S02]  /*c360*/  IMAD.U32 R181, RZ, RZ, UR22 ;  /* 0x00000016ffb57e24 */ /* 0x000fc4000f8e00ff */
[-C--:B------:R-:W-:Y:S01]  /*c370*/  FMUL.FTZ R57, R57, R9.reuse ;  /* 0x0000000939397220 */ /* 0x080fe20000410000 */
[-C--:B------:R-:W-:Y:S01]  /*c380*/  FMUL.FTZ R60, R60, R9.reuse ;  /* 0x000000093c3c7220 */ /* 0x080fe20000410000 */
[C---:B------:R-:W-:Y:S01]  /*c390*/  FSETP.NEU.FTZ.AND P2, PT, R6.reuse, -INF , PT ;  /* 0xff8000000600780b */ /* 0x040fe20003f5d000 */
[C---:B------:R-:W-:Y:S01]  /*c3a0*/  FMUL.FTZ R180, R6.reuse, UR10 ;  /* 0x0000000a06b47c20 */ /* 0x040fe20008410000 */
[----:B------:R-:W2:Y:S01]  /*c3b0*/  MUFU.EX2 R172, R172 ;  /* 0x000000ac00ac7308 */ /* 0x000ea20000000800 */
[----:B------:R-:W-:Y:S01]  /*c3c0*/  @!P3 IMAD R173, R181, 0x40, R16 ;  /* 0x00000040b5adb824 */ /* 0x000fe200078e0210 */
[----:B------:R-:W-:Y:S01]  /*c3d0*/  FSEL R3, R6, RZ, P2 ;  /* 0x000000ff06037208 */ /* 0x000fe20001000000 */
[----:B----4-:R-:W-:Y:S01]  /*c3e0*/  FADD.FTZ R181, R167, R182 ;  /* 0x000000b6a7b57221 */ /* 0x010fe20000010000 */
[----:B------:R-:W-:Y:S01]  /*c3f0*/  FSEL R180, R180, RZ, P2 ;  /* 0x000000ffb4b47208 */ /* 0x000fe20001000000 */
[----:B------:R-:W-:Y:S01]  /*c400*/  FMUL.FTZ R61, R61, R9 ;  /* 0x000000093d3d7220 */ /* 0x000fe20000410000 */
[----:B------:R-:W-:Y:S01]  /*c410*/  @!P3 LEA R173, R173, UR46, 0x2 ;  /* 0x0000002eadadbc11 */ /* 0x000fe2000f8e10ff */
[----:B------:R-:W-:Y:S01]  /*c420*/  FADD.FTZ R3, -R3, R12 ;  /* 0x0000000c03037221 */ /* 0x000fe20000010100 */
[----:B------:R-:W3:Y:S01]  /*c430*/  MUFU.EX2 R168, R168 ;  /* 0x000000a800a87308 */ /* 0x000ee20000000800 */
[--C-:B------:R-:W-:Y:S01]  /*c440*/  FFMA.FTZ R11, R11, UR10, -R180.reuse ;  /* 0x0000000a0b0b7c23 */ /* 0x100fe200080108b4 */
[----:B-----5:R-:W-:Y:S01]  /*c450*/  FADD.FTZ R182, R170, R181 ;  /* 0x000000b5aab67221 */ /* 0x020fe20000010000 */
[----:B------:R-:W-:Y:S01]  /*c460*/  FMUL.FTZ R3, R3, UR10 ;  /* 0x0000000a03037c20 */ /* 0x000fe20008410000 */
[--C-:B------:R-:W-:Y:S01]  /*c470*/  FFMA.FTZ R178, R13, UR10, -R180.reuse ;  /* 0x0000000a0db27c23 */ /* 0x100fe200080108b4 */
[----:B------:R-:W-:Y:S01]  /*c480*/  FFMA.FTZ R13, R14, UR10, -R180 ;  /* 0x0000000a0e0d7c23 */ /* 0x000fe200080108b4 */
[----:B0-----:R-:W-:Y:S01]  /*c490*/  FADD.FTZ R205, R171, R182 ;  /* 0x000000b6abcd7221 */ /* 0x001fe20000010000 */
[--C-:B------:R-:W-:Y:S01]  /*c4a0*/  FFMA.FTZ R14, R15, UR10, -R180.reuse ;  /* 0x0000000a0f0e7c23 */ /* 0x100fe200080108b4 */
[----:B------:R-:W0:Y:S01]  /*c4b0*/  MUFU.EX2 R169, R169 ;  /* 0x000000a900a97308 */ /* 0x000e220000000800 */
[--C-:B------:R-:W-:Y:S01]  /*c4c0*/  FFMA.FTZ R15, R152, UR10, -R180.reuse ;  /* 0x0000000a980f7c23 */ /* 0x100fe200080108b4 */
[----:B--2---:R-:W-:Y:S01]  /*c4d0*/  FADD.FTZ R207, R172, R205 ;  /* 0x000000cdaccf7221 */ /* 0x004fe20000010000 */
[--C-:B------:R-:W-:Y:S01]  /*c4e0*/  FFMA.FTZ R182, R155, UR10, -R180.reuse ;  /* 0x0000000a9bb67c23 */ /* 0x100fe200080108b4 */
[--C-:B------:R-:W-:Y:S01]  /*c4f0*/  FFMA.FTZ R20, R20, UR10, -R180.reuse ;  /* 0x0000000a14147c23 */ /* 0x100fe200080108b4 */
[--C-:B------:R-:W-:Y:S01]  /*c500*/  FFMA.FTZ R183, R156, UR10, -R180.reuse ;  /* 0x0000000a9cb77c23 */ /* 0x100fe200080108b4 */
[--C-:B------:R-:W-:Y:S01]  /*c510*/  FFMA.FTZ R153, R153, UR10, -R180.reuse ;  /* 0x0000000a99997c23 */ /* 0x100fe200080108b4 */
[--C-:B------:R-:W-:Y:S01]  /*c520*/  FFMA.FTZ R181, R154, UR10, -R180.reuse ;  /* 0x0000000a9ab57c23 */ /* 0x100fe200080108b4 */
[----:B------:R-:W2:Y:S01]  /*c530*/  MUFU.EX2 R164, R164 ;  /* 0x000000a400a47308 */ /* 0x000ea20000000800 */
[----:B---3--:R-:W-:Y:S01]  /*c540*/  FADD.FTZ R152, R168, R207 ;  /* 0x000000cfa8987221 */ /* 0x008fe20000010000 */
[--C-:B------:R-:W-:Y:S01]  /*c550*/  FFMA.FTZ R205, R158, UR10, -R180.reuse ;  /* 0x0000000a9ecd7c23 */ /* 0x100fe200080108b4 */
[--C-:B------:R-:W-:Y:S01]  /*c560*/  FFMA.FTZ R206, R161, UR10, -R180.reuse ;  /* 0x0000000aa1ce7c23 */ /* 0x100fe200080108b4 */
[----:B------:R-:W-:Y:S01]  /*c570*/  F2FP.BF16.F32.PACK_AB R158, R170, R167 ;  /* 0x000000a7aa9e723e */ /* 0x000fe200000010ff */
[--C-:B------:R-:W-:Y:S01]  /*c580*/  FFMA.FTZ R157, R157, UR10, -R180.reuse ;  /* 0x0000000a9d9d7c23 */ /* 0x100fe200080108b4 */
[--C-:B------:R-:W-:Y:S01]  /*c590*/  FFMA.FTZ R175, R175, UR10, -R180.reuse ;  /* 0x0000000aafaf7c23 */ /* 0x100fe200080108b4 */
[--C-:B------:R-:W-:Y:S01]  /*c5a0*/  FFMA.FTZ R176, R176, UR10, -R180.reuse ;  /* 0x0000000ab0b07c23 */ /* 0x100fe200080108b4 */
[----:B------:R-:W-:Y:S01]  /*c5b0*/  MUFU.EX2 R11, R11 ;  /* 0x0000000b000b7308 */ /* 0x000fe20000000800 */
[----:B------:R-:W-:Y:S01]  /*c5c0*/  FFMA.FTZ R180, R162, UR10, -R180 ;  /* 0x0000000aa2b47c23 */ /* 0x000fe200080108b4 */
[----:B0-----:R-:W-:Y:S01]  /*c5d0*/  F2FP.BF16.F32.PACK_AB R162, R169, R168 ;  /* 0x000000a8a9a2723e */ /* 0x001fe200000010ff */
[----:B------:R0:W-:Y:S01]  /*c5e0*/  @!P3 STS [R173+0x28800], R9 ;  /* 0x02880009ad00b388 */ /* 0x0001e20000000800 */
[----:B------:R-:W-:Y:S01]  /*c5f0*/  F2FP.BF16.F32.PACK_AB R154, R177, R160 ;  /* 0x000000a0b19a723e */ /* 0x000fe200000010ff */
[-C--:B------:R-:W-:Y:S01]  /*c600*/  FMUL.FTZ R64, R64, R9.reuse ;  /* 0x0000000940407220 */ /* 0x080fe20000410000 */
[-C--:B------:R-:W-:Y:S01]  /*c610*/  FMUL.FTZ R65, R65, R9.reuse ;  /* 0x0000000941417220 */ /* 0x080fe20000410000 */
[-C--:B------:R-:W-:Y:S01]  /*c620*/  FMUL.FTZ R68, R68, R9.reuse ;  /* 0x0000000944447220 */ /* 0x080fe20000410000 */
[----:B------:R3:W4:Y:S01]  /*c630*/  MUFU.EX2 R12, R3 ;  /* 0x00000003000c7308 */ /* 0x0007220000000800 */
        /* <DEDUP_REMOVED lines=8> */
[----:B---3--:R-:W-:Y:S01]  /*c6c0*/  FADD.FTZ R3, R169, R152 ;  /* 0x00000098a9037221 */ /* 0x008fe20000010000 */
[----:B------:R-:W-:Y:S01]  /*c6d0*/  F2FP.BF16.F32.PACK_AB R152, R159, R10 ;  /* 0x0000000a9f98723e */ /* 0x000fe200000010ff */
[-C--:B------:R-:W-:Y:S01]  /*c6e0*/  FMUL.FTZ R84, R84, R9.reuse ;  /* 0x0000000954547220 */ /* 0x080fe20000410000 */
[-C--:B------:R-:W-:Y:S01]  /*c6f0*/  FMUL.FTZ R85, R85, R9.reuse ;  /* 0x0000000955557220 */ /* 0x080fe20000410000 */
[----:B--2---:R-:W-:Y:S01]  /*c700*/  FADD.FTZ R156, R164, R3 ;  /* 0x00000003a49c7221 */ /* 0x004fe20000010000 */
[-C--:B------:R-:W-:Y:S01]  /*c710*/  FMUL.FTZ R88, R88, R9.reuse ;  /* 0x0000000958587220 */ /* 0x080fe20000410000 */
[-C--:B------:R-:W-:Y:S01]  /*c720*/  FMUL.FTZ R89, R89, R9.reuse ;  /* 0x0000000959597220 */ /* 0x080fe20000410000 */
[----:B------:R-:W-:Y:S01]  /*c730*/  MUFU.EX2 R178, R178 ;  /* 0x000000b200b27308 */ /* 0x000fe20000000800 */
[----:B----4-:R2:W-:Y:S01]  /*c740*/  @!P3 STS [R173+0x28820], R12 ;  /* 0x0288200cad00b388 */ /* 0x0105e20000000800 */
[-C--:B------:R-:W-:Y:S01]  /*c750*/  FMUL.FTZ R92, R92, R9.reuse ;  /* 0x000000095c5c7220 */ /* 0x080fe20000410000 */
[-C--:B------:R-:W-:Y:S01]  /*c760*/  FMUL.FTZ R93, R93, R9.reuse ;  /* 0x000000095d5d7220 */ /* 0x080fe20000410000 */
[-C--:B------:R-:W-:Y:S01]  /*c770*/  FMUL.FTZ R96, R96, R9.reuse ;  /* 0x0000000960607220 */ /* 0x080fe20000410000 */
[-C--:B------:R-:W-:Y:S01]  /*c780*/  FMUL.FTZ R97, R97, R9.reuse ;  /* 0x0000000961617220 */ /* 0x080fe20000410000 */
[-C--:B------:R-:W-:Y:S01]  /*c790*/  FMUL.FTZ R100, R100, R9.reuse ;  /* 0x0000000964647220 */ /* 0x080fe20000410000 */
[-C--:B------:R-:W-:Y:S01]  /*c7a0*/  FMUL.FTZ R101, R101, R9.reuse ;  /* 0x0000000965657220 */ /* 0x080fe20000410000 */
[----:B------:R-:W3:Y:S01]  /*c7b0*/  MUFU.EX2 R166, R166 ;  /* 0x000000a600a67308 */ /* 0x000ee20000000800 */
[C---:B-----5:R-:W-:Y:S01]  /*c7c0*/  FADD.FTZ R3, R165.reuse, R156 ;  /* 0x0000009ca5037221 */ /* 0x060fe20000010000 */
[----:B------:R-:W-:Y:S01]  /*c7d0*/  F2FP.BF16.F32.PACK_AB R164, R165, R164 ;  /* 0x000000a4a5a4723e */ /* 0x000fe200000010ff */
[-C--:B------:R-:W-:Y:S01]  /*c7e0*/  FMUL.FTZ R104, R104, R9.reuse ;  /* 0x0000000968687220 */ /* 0x080fe20000410000 */
[----:B------:R-:W-:Y:S01]  /*c7f0*/  F2FP.BF16.F32.PACK_AB R156, R179, R174 ;  /* 0x000000aeb39c723e */ /* 0x000fe200000010ff */
[-C--:B------:R-:W-:Y:S01]  /*c800*/  FMUL.FTZ R105, R105, R9.reuse ;  /* 0x0000000969697220 */ /* 0x080fe20000410000 */
[-C--:B------:R-:W-:Y:S01]  /*c810*/  FMUL.FTZ R108, R108, R9.reuse ;  /* 0x000000096c6c7220 */ /* 0x080fe20000410000 */
[-C--:B------:R-:W-:Y:S01]  /*c820*/  FMUL.FTZ R109, R109, R9.reuse ;  /* 0x000000096d6d7220 */ /* 0x080fe20000410000 */
[----:B------:R4:W5:Y:S01]  /*c830*/  MUFU.EX2 R155, R13 ;  /* 0x0000000d009b7308 */ /* 0x0009620000000800 */
        /* <DEDUP_REMOVED lines=8> */
[----:B----4-:R-:W-:Y:S01]  /*c8c0*/  FFMA.FTZ R13, R12, R4, R11 ;  /* 0x000000040c0d7223 */ /* 0x010fe2000001000b */
[----:B---3--:R-:W-:Y:S01]  /*c8d0*/  FADD.FTZ R10, R166, R3 ;  /* 0x00000003a60a7221 */ /* 0x008fe20000010000 */
[-C--:B------:R-:W-:Y:S01]  /*c8e0*/  FMUL.FTZ R125, R125, R9.reuse ;  /* 0x000000097d7d7220 */ /* 0x080fe20000410000 */
[-C--:B------:R-:W-:Y:S01]  /*c8f0*/  FMUL.FTZ R128, R128, R9.reuse ;  /* 0x0000000980807220 */ /* 0x080fe20000410000 */
[----:B------:R-:W-:Y:S01]  /*c900*/  FADD.FTZ R4, R178, R13 ;  /* 0x0000000db2047221 */ /* 0x000fe20000010000 */
[-C--:B------:R-:W-:Y:S01]  /*c910*/  FMUL.FTZ R129, R129, R9.reuse ;  /* 0x0000000981817220 */ /* 0x080fe20000410000 */
[-C--:B------:R-:W-:Y:S01]  /*c920*/  FMUL.FTZ R132, R132, R9.reuse ;  /* 0x0000000984847220 */ /* 0x080fe20000410000 */
[----:B------:R-:W3:Y:S01]  /*c930*/  MUFU.EX2 R14, R14 ;  /* 0x0000000e000e7308 */ /* 0x000ee20000000800 */
        /* <DEDUP_REMOVED lines=8> */
[C---:B-1----:R-:W-:Y:S01]  /*c9c0*/  FADD.FTZ R3, R163.reuse, R10 ;  /* 0x0000000aa3037221 */ /* 0x042fe20000010000 */
[----:B------:R-:W-:Y:S01]  /*c9d0*/  F2FP.BF16.F32.PACK_AB R166, R163, R166 ;  /* 0x000000a6a3a6723e */ /* 0x000fe200000010ff */
[-C--:B------:R-:W-:Y:S01]  /*c9e0*/  FMUL.FTZ R145, R145, R9.reuse ;  /* 0x0000000991917220 */ /* 0x080fe20000410000 */
[-C--:B------:R-:W-:Y:S01]  /*c9f0*/  FMUL.FTZ R148, R148, R9.reuse ;  /* 0x0000000994947220 */ /* 0x080fe20000410000 */
[----:B------:R-:W-:Y:S01]  /*ca00*/  FMUL.FTZ R149, R149, R9 ;  /* 0x0000000995957220 */ /* 0x000fe20000410000 */
[----:B------:R-:W-:Y:S01]  /*ca10*/  F2FP.BF16.F32.PACK_AB R160, R172, R171 ;  /* 0x000000abaca0723e */ /* 0x000fe200000010ff */
[-C--:B------:R-:W-:Y:S01]  /*ca20*/  FMUL.FTZ R26, R26, R12.reuse ;  /* 0x0000000c1a1a7220 */ /* 0x080fe20000410000 */
        /* <DEDUP_REMOVED lines=17> */
[----:B-1----:R-:W-:Y:S01]  /*cb40*/  FADD.FTZ R170, R15, R170 ;  /* 0x000000aa0faa7221 */ /* 0x002fe20000010000 */
[----:B---3--:R-:W-:Y:S01]  /*cb50*/  F2FP.BF16.F32.PACK_AB R153, R178, R11 ;  /* 0x0000000bb299723e */ /* 0x008fe200000010ff */
[----:B------:R-:W-:Y:S01]  /*cb60*/  BAR.SYNC.DEFER_BLOCKING 0xf, 0x100 ;  /* 0x03c4000000007b1d */ /* 0x000fe20000010000 */
[-C--:B------:R-:W-:Y:S01]  /*cb70*/  FMUL.FTZ R50, R50, R12.reuse ;  /* 0x0000000c32327220 */ /* 0x080fe20000410000 */
[-C--:B------:R-:W-:Y:S01]  /*cb80*/  FMUL.FTZ R51, R51, R12.reuse ;  /* 0x0000000c33337220 */ /* 0x080fe20000410000 */
[-C--:B------:R-:W-:Y:S01]  /*cb90*/  FMUL.FTZ R54, R54, R12.reuse ;  /* 0x0000000c36367220 */ /* 0x080fe20000410000 */
[-C--:B------:R-:W-:Y:S01]  /*cba0*/  FMUL.FTZ R55, R55, R12.reuse ;  /* 0x0000000c37377220 */ /* 0x080fe20000410000 */
[-C--:B------:R-:W-:Y:S01]  /*cbb0*/  FMUL.FTZ R58, R58, R12.reuse ;  /* 0x0000000c3a3a7220 */ /* 0x080fe20000410000 */
[----:B------:R-:W1:Y:S01]  /*cbc0*/  MUFU.EX2 R161, R182 ;  /* 0x000000b600a17308 */ /* 0x000e620000000800 */
[----:B-----5:R-:W-:Y:S01]  /*cbd0*/  FADD.FTZ R13, R159, R170 ;  /* 0x000000aa9f0d7221 */ /* 0x020fe20000010000 */
[-C--:B------:R-:W-:Y:S01]  /*cbe0*/  FMUL.FTZ R59, R59, R12.reuse ;  /* 0x0000000c3b3b7220 */ /* 0x080fe20000410000 */
[-C--:B------:R-:W-:Y:S01]  /*cbf0*/  FMUL.FTZ R62, R62, R12.reuse ;  /* 0x0000000c3e3e7220 */ /* 0x080fe20000410000 */
[-C--:B------:R-:W-:Y:S01]  /*cc00*/  FMUL.FTZ R63, R63, R12.reuse ;  /* 0x0000000c3f3f7220 */ /* 0x080fe20000410000 */
[-C--:B------:R-:W-:Y:S01]  /*cc10*/  FMUL.FTZ R66, R66, R12.reuse ;  /* 0x0000000c42427220 */ /* 0x080fe20000410000 */
[-C--:B------:R-:W-:Y:S01]  /*cc20*/  FMUL.FTZ R67, R67, R12.reuse ;  /* 0x0000000c43437220 */ /* 0x080fe20000410000 */
[-C--:B------:R-:W-:Y:S01]  /*cc30*/  FMUL.FTZ R70, R70, R12.reuse ;  /* 0x0000000c46467220 */ /* 0x080fe20000410000 */
[----:B------:R-:W3:Y:S01]  /*cc40*/  MUFU.EX2 R168, R183 ;  /* 0x000000b700a87308 */ /* 0x000ee20000000800 */
[C---:B----4-:R-:W-:Y:S01]  /*cc50*/  FADD.FTZ R170, R10.reuse, R13 ;  /* 0x0000000d0aaa7221 */ /* 0x050fe20000010000 */
[----:B------:R-:W-:Y:S01]  /*cc60*/  F2FP.BF16.F32.PACK_AB R159, R10, R159 ;  /* 0x0000009f0a9f723e */ /* 0x000fe200000010ff */
[-C--:B------:R-:W-:Y:S01]  /*cc70*/  FMUL.FTZ R71, R71, R12.reuse ;  /* 0x0000000c47477220 */ /* 0x080fe20000410000 */
[-C--:B------:R-:W-:Y:S01]  /*cc80*/  FMUL.FTZ R74, R74, R12.reuse ;  /* 0x0000000c4a4a7220 */ /* 0x080fe20000410000 */
[-C--:B------:R-:W-:Y:S01]  /*cc90*/  FMUL.FTZ R75, R75, R12.reuse ;  /* 0x0000000c4b4b7220 */ /* 0x080fe20000410000 */
[-C--:B------:R-:W-:Y:S01]  /*cca0*/  FMUL.FTZ R78, R78, R12.reuse ;  /* 0x0000000c4e4e7220 */ /* 0x080fe20000410000 */
[-C--:B------:R-:W-:Y:S01]  /*ccb0*/  FMUL.FTZ R79, R79, R12.reuse ;  /* 0x0000000c4f4f7220 */ /* 0x080fe20000410000 */
[----:B------:R4:W5:Y:S01]  /*ccc0*/  MUFU.EX2 R163, R157 ;  /* 0x0000009d00a37308 */ /* 0x0009620000000800 */
[----:B-1----:R-:W-:Y:S01]  /*ccd0*/  FADD.FTZ R13, R161, R170 ;  /* 0x000000aaa10d7221 */ /* 0x002fe20000010000 */
[----:B------:R2:W-:Y:S01]  /*cce0*/  STSM.16.M88.4 [R18+0x26800], R152 ;  /* 0x0268009812007844 */ /* 0x0005e20000000200 */
[-C--:B------:R-:W-:Y:S01]  /*ccf0*/  FMUL.FTZ R82, R82, R12.reuse ;  /* 0x0000000c52527220 */ /* 0x080fe20000410000 */
[-C--:B------:R-:W-:Y:S01]  /*cd00*/  FMUL.FTZ R83, R83, R12.reuse ;  /* 0x0000000c53537220 */ /* 0x080fe20000410000 */
[-C--:B------:R-:W-:Y:S01]  /*cd10*/  FMUL.FTZ R86, R86, R12.reuse ;  /* 0x0000000c56567220 */ /* 0x080fe20000410000 */
[-C--:B------:R-:W-:Y:S01]  /*cd20*/  FMUL.FTZ R87, R87, R12.reuse ;  /* 0x0000000c57577220 */ /* 0x080fe20000410000 */
[----:B------:R-:W-:Y:S01]  /*cd30*/  FMUL.FTZ R90, R90, R12 ;  /* 0x0000000c5a5a7220 */ /* 0x000fe20000410000 */
[----:B------:R-:W1:Y:S01]  /*cd40*/  MUFU.EX2 R4, R205 ;  /* 0x000000cd00047308 */ /* 0x000e620000000800 */
[C---:B---3--:R-:W-:Y:S01]  /*cd50*/  FADD.FTZ R170, R168.reuse, R13 ;  /* 0x0000000da8aa7221 */ /* 0x048fe20000010000 */
[----:B----4-:R-:W-:Y:S01]  /*cd60*/  F2FP.BF16.F32.PACK_AB R157, R15, R20 ;  /* 0x000000140f9d723e */ /* 0x010fe200000010ff */
[-C--:B------:R-:W-:Y:S01]  /*cd70*/  FMUL.FTZ R91, R91, R12.reuse ;  /* 0x0000000c5b5b7220 */ /* 0x080fe20000410000 */
[----:B------:R-:W-:Y:S01]  /*cd80*/  F2FP.BF16.F32.PACK_AB R161, R168, R161 ;  /* 0x000000a1a8a1723e */ /* 0x000fe200000010ff */
[-C--:B------:R-:W-:Y:S01]  /*cd90*/  FMUL.FTZ R94, R94, R12.reuse ;  /* 0x0000000c5e5e7220 */ /* 0x080fe20000410000 */
[-C--:B------:R-:W-:Y:S01]  /*cda0*/  FMUL.FTZ R95, R95, R12.reuse ;  /* 0x0000000c5f5f7220 */ /* 0x080fe20000410000 */
[----:B------:R2:W-:Y:S01]  /*cdb0*/  STSM.16.M88.4 [R19], R156 ;  /* 0x0000009c13007844 */ /* 0x0005e20000000200 */
        /* <DEDUP_REMOVED lines=13> */
[-C--:B------:R-:W-:Y:S01]  /*ce90*/  FMUL.FTZ R114, R114, R12.reuse ;  /* 0x0000000c72727220 */ /* 0x080fe20000410000 */
[-C--:B------:R-:W-:Y:S01]  /*cea0*/  FMUL.FTZ R115, R115, R12.reuse ;  /* 0x0000000c73737220 */ /* 0x080fe20000410000 */
[----:B------:R2:W-:Y:S01]  /*ceb0*/  STSM.16.M88.4 [R23], R160 ;  /* 0x000000a017007844 */ /* 0x0005e20000000200 */
        /* <DEDUP_REMOVED lines=9> */
[C---:B----4-:R-:W-:Y:S01]  /*cf50*/  FADD.FTZ R170, R176.reuse, R13 ;  /* 0x0000000db0aa7221 */ /* 0x050fe20000010000 */
[----:B------:R-:W-:Y:S01]  /*cf60*/  F2FP.BF16.F32.PACK_AB R165, R176, R165 ;  /* 0x000000a5b0a5723e */ /* 0x000fe200000010ff */
[-C--:B------:R-:W-:Y:S01]  /*cf70*/  FMUL.FTZ R130, R130, R12.reuse ;  /* 0x0000000c82827220 */ /* 0x080fe20000410000 */
[-C--:B------:R-:W-:Y:S01]  /*cf80*/  FMUL.FTZ R131, R131, R12.reuse ;  /* 0x0000000c83837220 */ /* 0x080fe20000410000 */
[-C--:B------:R-:W-:Y:S01]  /*cf90*/  FMUL.FTZ R134, R134, R12.reuse ;  /* 0x0000000c86867220 */ /* 0x080fe20000410000 */
[-C--:B------:R-:W-:Y:S01]  /*cfa0*/  FMUL.FTZ R135, R135, R12.reuse ;  /* 0x0000000c87877220 */ /* 0x080fe20000410000 */
[-C--:B------:R-:W-:Y:S01]  /*cfb0*/  FMUL.FTZ R138, R138, R12.reuse ;  /* 0x0000000c8a8a7220 */ /* 0x080fe20000410000 */
[-C--:B------:R-:W-:Y:S01]  /*cfc0*/  FMUL.FTZ R139, R139, R12.reuse ;  /* 0x0000000c8b8b7220 */ /* 0x080fe20000410000 */
[----:B0-----:R-:W-:Y:S01]  /*cfd0*/  FADD.FTZ R9, R167, R170 ;  /* 0x000000aaa7097221 */ /* 0x001fe20000010000 */
[-C--:B------:R-:W-:Y:S01]  /*cfe0*/  FMUL.FTZ R142, R142, R12.reuse ;  /* 0x0000000c8e8e7220 */ /* 0x080fe20000410000 */
[-C--:B------:R-:W-:Y:S01]  /*cff0*/  FMUL.FTZ R143, R143, R12.reuse ;  /* 0x0000000c8f8f7220 */ /* 0x080fe20000410000 */
[-C--:B------:R-:W-:Y:S01]  /*d000*/  FMUL.FTZ R146, R146, R12.reuse ;  /* 0x0000000c92927220 */ /* 0x080fe20000410000 */
[-C--:B------:R-:W-:Y:S01]  /*d010*/  FMUL.FTZ R147, R147, R12.reuse ;  /* 0x0000000c93937220 */ /* 0x080fe20000410000 */
[-C--:B------:R-:W-:Y:S01]  /*d020*/  FMUL.FTZ R150, R150, R12.reuse ;  /* 0x0000000c96967220 */ /* 0x080fe20000410000 */
[----:B------:R-:W-:Y:S01]  /*d030*/  FMUL.FTZ R151, R151, R12 ;  /* 0x0000000c97977220 */ /* 0x000fe20000410000 */
[C---:B-1----:R-:W-:Y:S01]  /*d040*/  F2FP.BF16.F32.PACK_AB R167, R180.reuse, R167 ;  /* 0x000000a7b4a7723e */ /* 0x042fe200000010ff */
[----:B------:R-:W-:-:S04]  /*d050*/  FADD.FTZ R4, R180, R9 ;  /* 0x00000009b4047221 */ /* 0x000fc80000010000 */
[----:B------:R2:W-:Y:S01]  /*d060*/  STSM.16.M88.4 [R22], R164 ;  /* 0x000000a416007844 */ /* 0x0005e20000000200 */
[----:B------:R-:W-:Y:S05]  /*d070*/  @!P0 BRA `(.L_x_2436) ;  /* 0x0000000000048947 */ /* 0x000fea0003800000 */
[----:B------:R-:W-:Y:S01]  /*d080*/  BPT.TRAP 0x1 ;  /* 0x000000040000795c */ /* 0x000fe20000300000 */
.L_x_2436:
[----:B------:R0:W1:Y:S01]  /*d090*/  SYNCS.PHASECHK.TRANS64.TRYWAIT P2, [UR26+0x28c50], R8 ;  /* 0x028c5008ff0075a7 */ /* 0x000062000804015a */
[----:B------:R-:W-:Y:S05]  /*d0a0*/  @!P0 BRA `(.L_x_2437) ;  /* 0x0000000000048947 */ /* 0x000fea0003800000 */
[----:B------:R-:W-:Y:S01]  /*d0b0*/  BPT.TRAP 0x1 ;  /* 0x000000040000795c */ /* 0x000fe20000300000 */
.L_x_2437:
[----:B-1----:R-:W-:Y:S05]  /*d0c0*/  @P2 BRA `(.L_x_2438) ;  /* 0x0000000000082947 */ /* 0x002fea0003800000 */
[----:B------:R-:W1:Y:S02]  /*d0d0*/  SYNCS.PHASECHK.TRANS64.TRYWAIT P2, [UR26+0x28c50], R8 ;  /* 0x028c5008ff0075a7 */ /* 0x000e64000804015a */
[----:B-1----:R-:W-:Y:S05]  /*d0e0*/  @!P2 BRA `(.L_x_2439) ;  /* 0x000000b00094a947 */ /* 0x002fea0003800000 */
.L_x_2438:
[----:B------:R-:W-:Y:S01]  /*d0f0*/  ULEA UR11, UR37, UR50, 0xc ;  /* 0x00000032250b7291 */ /* 0x000fe2000f8e603f */
[----:B------:R-:W-:Y:S01]  /*d100*/  WARPGROUP.ARRIVE ;  /* 0x00000000000079c5 */ /* 0x000fe20000000000 */
[----:B------:R-:W-:Y:S01]  /*d110*/  UMOV UR7, 0x40000040 ;  /* 0x4000004000077882 */ /* 0x000fe20000000000 */
[----:B------:R-:W-:Y:S01]  /*d120*/  ISETP.GT.AND P2, PT, R7, UR48, PT ;  /* 0x0000003007007c0c */ /* 0x000fe2000bf44270 */
[----:B-1----:R-:W-:Y:S01]  /*d130*/  @!P1 VIADD R21, R21, 0x28c60 ;  /* 0x00028c6015159836 */ /* 0x002fe20000000000 */
[----:B------:R-:W-:Y:S01]  /*d140*/  UMOV UR22, UR37 ;  /* 0x0000002500167c82 */ /* 0x000fe20008000000 */
[----:B------:R-:W-:Y:S01]  /*d150*/  VIADD R7, R7, 0xffffffff ;  /* 0xffffffff07077836 */ /* 0x000fe20000000000 */
[----:B------:R-:W-:Y:S01]  /*d160*/  UMOV UR6, UR11 ;  /* 0x0000000b00067c82 */ /* 0x000fe20008000000 */
[----:B--2---:R-:W-:Y:S01]  /*d170*/  IMAD.MOV.U32 R12, RZ, RZ, R6 ;  /* 0x000000ffff0c7224 */ /* 0x004fe200078e0006 */
        /* <DEDUP_REMOVED lines=32> */
.L_x_2423:
[----:B------:R-:W5:Y:S01]  /*d380*/  SHFL.BFLY PT, R0, R3, 0x2, 0x1f ;  /* 0x0c401f0003007f89 */ /* 0x000f6200000e0000 */
[----:B------:R-:W-:Y:S01]  /*d390*/  IMAD.U32 R20, RZ, RZ, UR10 ;  /* 0x0000000aff147e24 */ /* 0x000fe2000f8e00ff */
[----:B------:R-:W-:Y:S02]  /*d3a0*/  UIADD3 UR39, UR39, 0x1, URZ ;  /* 0x0000000127277890 */ /* 0x000fe4000fffe03f */
[----:B------:R-:W0:Y:S01]  /*d3b0*/  SHFL.BFLY PT, R9, R4, 0x2, 0x1f ;  /* 0x0c401f0004097f89 */ /* 0x000e2200000e0000 */
[----:B------:R-:W-:Y:S08]  /*d3c0*/  BAR.ARV 0x8, 0x100 ;  /* 0x0204000000007b1d */ /* 0x000ff00000002000 */
[----:B------:R-:W-:Y:S01]  /*d3d0*/  BAR.SYNC.DEFER_BLOCKING 0xf, 0x100 ;  /* 0x03c4000000007b1d */ /* 0x000fe20000010000 */
[----:B-----5:R-:W-:Y:S01]  /*d3e0*/  FADD.FTZ R0, R0, R3 ;  /* 0x0000000300007221 */ /* 0x020fe20000010000 */
[----:B------:R-:W-:Y:S01]  /*d3f0*/  IMAD.U32 R3, RZ, RZ, UR37 ;  /* 0x00000025ff037e24 */ /* 0x000fe2000f8e00ff */
[----:B------:R-:W-:Y:S01]  /*d400*/  UIADD3 UR37, UR37, 0x1, URZ ;  /* 0x0000000125257890 */ /* 0x000fe2000fffe03f */
[----:B0-----:R-:W-:-:S02]  /*d410*/  FADD.FTZ R9, R9, R4 ;  /* 0x0000000409097221 */ /* 0x001fc40000010000 */
[----:B------:R-:W0:Y:S01]  /*d420*/  SHFL.BFLY PT, R7, R0, 0x1, 0x1f ;  /* 0x0c201f0000077f89 */ /* 0x000e2200000e0000 */
[----:B------:R-:W-:Y:S01]  /*d430*/  IMAD.MOV.U32 R4, RZ, RZ, RZ ;  /* 0x000000ffff047224 */ /* 0x000fe200078e00ff */
[----:B------:R-:W-:Y:S02]  /*d440*/  UISETP.NE.AND UP0, UPT, UR37, 0x2, UPT ;  /* 0x000000022500788c */ /* 0x000fe4000bf05270 */
[----:B-1----:R-:W1:Y:S02]  /*d450*/  SHFL.BFLY PT, R8, R9, 0x1, 0x1f ;  /* 0x0c201f0009087f89 */ /* 0x002e6400000e0000 */
[----:B------:R-:W-:Y:S02]  /*d460*/  USEL UR4, URZ, 0x1, UP0 ;  /* 0x000000013f047887 */ /* 0x000fe40008000000 */
[----:B------:R-:W-:Y:S02]  /*d470*/  USEL UR37, UR37, URZ, UP0 ;  /* 0x0000003f25257287 */ /* 0x000fe40008000000 */
[----:B------:R-:W-:Y:S01]  /*d480*/  ULOP3.LUT UR38, UR38, UR4, URZ, 0x3c, !UPT ;  /* 0x0000000426267292 */ /* 0x000fe2000f8e3c3f */
[----:B0-----:R-:W-:Y:S01]  /*d490*/  FADD.FTZ R13, R0, R7 ;  /* 0x00000007000d7221 */ /* 0x001fe20000010000 */
[----:B------:R-:W-:-:S02]  /*d4a0*/  IMAD.MOV R7, RZ, RZ, -R17 ;  /* 0x000000ffff077224 */ /* 0x000fc400078e0a11 */
[----:B-1----:R-:W-:Y:S02]  /*d4b0*/  FADD.FTZ R11, R9, R8 ;  /* 0x00000008090b7221 */ /* 0x002fe40000010000 */
[----:B------:R-:W-:Y:S02]  /*d4c0*/  FSETP.NE.FTZ.AND P1, PT, R13, RZ, PT ;  /* 0x000000ff0d00720b */ /* 0x000fe40003f35000 */
[----:B------:R-:W-:Y:S01]  /*d4d0*/  ISETP.NE.AND P0, PT, R2, R7, PT ;  /* 0x000000070200720c */ /* 0x000fe20003f05270 */
[----:B------:R-:W-:Y:S01]  /*d4e0*/  IMAD.MOV.U32 R7, RZ, RZ, RZ ;  /* 0x000000ffff077224 */ /* 0x000fe200078e00ff */
[----:B------:R-:W-:-:S09]  /*d4f0*/  FSETP.NE.FTZ.AND P2, PT, R11, RZ, PT ;  /* 0x000000ff0b00720b */ /* 0x000fd20003f55000 */
[----:B------:R-:W3:Y:S01]  /*d500*/  @P1 MUFU.RCP R7, R13 ;  /* 0x0000000d00071308 */ /* 0x000ee20000001000 */
[----:B------:R-:W-:Y:S01]  /*d510*/  @P1 FMUL.FTZ R20, R20, 0.69314718246459960938 ;  /* 0x3f31721814141820 */ /* 0x000fe20000410000 */
[----:B------:R-:W-:Y:S02]  /*d520*/  @!P0 IMAD R0, R3, 0x40, R16 ;  /* 0x0000004003008824 */ /* 0x000fe400078e0210 */
[----:B------:R-:W-:-:S03]  /*d530*/  IMAD.MOV.U32 R3, RZ, RZ, -0x800000 ;  /* 0xff800000ff037424 */ /* 0x000fc600078e00ff */
[----:B------:R-:W-:Y:S01]  /*d540*/  @!P0 LEA R9, R0, UR46, 0x2 ;  /* 0x0000002e00098c11 */ /* 0x000fe2000f8e10ff */
[----:B------:R-:W-:Y:S01]  /*d550*/  @P2 MUFU.RCP R4, R11 ;  /* 0x0000000b00042308 */ /* 0x000fe20000001000 */
[----:B------:R-:W-:-:S07]  /*d560*/  IMAD.MOV.U32 R0, RZ, RZ, -0x800000 ;  /* 0xff800000ff007424 */ /* 0x000fce00078e00ff */
[----:B------:R-:W0:Y:S01]  /*d570*/  @P1 MUFU.LG2 R13, R13 ;  /* 0x0000000d000d1308 */ /* 0x000e220000000c00 */
        /* <DEDUP_REMOVED lines=65> */
[----:B------:R-:W-:-:S02]  /*d990*/  IMAD.U32 R24, RZ, RZ, UR10 ;  /* 0x0000000aff187e24 */ /* 0x000fc4000f8e00ff */
[----:B0-----:R-:W-:Y:S01]  /*d9a0*/  @P1 FMUL.FTZ R13, R13, 0.69314718246459960938 ;  /* 0x3f3172180d0d1820 */ /* 0x001fe20000410000 */
[-C--:B------:R-:W-:Y:S01]  /*d9b0*/  FMUL.FTZ R26, R26, R4.reuse ;  /* 0x000000041a1a7220 */ /* 0x080fe20000410000 */
[----:B------:R0:W-:Y:S01]  /*d9c0*/  @!P0 STS [R9+0x28820], R4 ;  /* 0x0288200409008388 */ /* 0x0001e20000000800 */
[----:B------:R-:W-:Y:S01]  /*d9d0*/  @P2 FMUL.FTZ R24, R24, 0.69314718246459960938 ;  /* 0x3f31721818182820 */ /* 0x000fe20000410000 */
[----:B------:R-:W-:Y:S01]  /*d9e0*/  PLOP3.LUT P0, PT, PT, PT, PT, 0x8, 0x0 ;  /* 0x000000000000781c */ /* 0x000fe20003f0e170 */
[-C--:B------:R-:W-:Y:S01]  /*d9f0*/  FMUL.FTZ R27, R27, R4.reuse ;  /* 0x000000041b1b7220 */ /* 0x080fe20000410000 */
[-C--:B------:R-:W-:Y:S01]  /*da00*/  FMUL.FTZ R30, R30, R4.reuse ;  /* 0x000000041e1e7220 */ /* 0x080fe20000410000 */
[-C--:B------:R-:W-:Y:S01]  /*da10*/  FMUL.FTZ R31, R31, R4.reuse ;  /* 0x000000041f1f7220 */ /* 0x080fe20000410000 */
[----:B-1----:R1:W3:Y:S01]  /*da20*/  @P2 MUFU.LG2 R7, R11 ;  /* 0x0000000b00072308 */ /* 0x0022e20000000c00 */
        /* <DEDUP_REMOVED lines=64> */
.L_x_2356:
[----:B------:R-:W0:Y:S08]  /*de30*/  S2UR UR4, SR_CgaCtaId ;  /* 0x00000000000479c3 */ /* 0x000e300000008800 */
[----:B------:R-:W-:Y:S06]  /*de40*/  BAR.SYNC.DEFER_BLOCKING 0x5, 0x180 ;  /* 0x0146000000007b1d */ /* 0x000fec0000010000 */
[----:B------:R-:W-:Y:S01]  /*de50*/  UMOV UR46, 0x400 ;  /* 0x00000400002e7882 */ /* 0x000fe20000000000 */
[----:B------:R-:W-:Y:S01]  /*de60*/  BSSY B0, `(.L_x_2441) ;  /* 0x00002f2000007945 */ /* 0x000fe20003800000 */
[----:B0-----:R-:W-:-:S09]  /*de70*/  ULEA UR46, UR4, UR46, 0x18 ;  /* 0x0000002e042e7291 */ /* 0x001fd2000f8ec03f */
[----:B------:R-:W0:Y:S02]  /*de80*/  LDS.128 R4, [UR46+0x28cd0] ;  /* 0x028cd02eff047984 */ /* 0x000e240008000c00 */
[----:B0-----:R-:W-:Y:S02]  /*de90*/  R2UR UR5, R5 ;  /* 0x00000000050572ca */ /* 0x001fe400000e0000 */
[----:B------:R-:W-:Y:S02]  /*dea0*/  R2UR UR7, R6 ;  /* 0x00000000060772ca */ /* 0x000fe400000e0000 */
[----:B------:R-:W-:Y:S01]  /*deb0*/  R2UR UR6, R7 ;  /* 0x00000000070672ca */ /* 0x000fe200000e0000 */
[----:B------:R-:W-:Y:S06]  /*dec0*/  BAR.ARV 0x4, 0x180 ;  /* 0x0106000000007b1d */ /* 0x000fec0000002000 */
[----:B------:R-:W-:Y:S08]  /*ded0*/  @P0 BRA `(.L_x_2442) ;  /* 0x0000002000240947 */ /* 0x000ff00003800000 */
[----:B------:R-:W0:Y:S08]  /*dee0*/  S2UR UR4, SR_SWINHI ;  /* 0x00000000000479c3 */ /* 0x000e300000002f00 */
[----:B------:R-:W-:Y:S01]  /*def0*/  BAR.SYNC.DEFER_BLOCKING 0x1, 0x100 ;  /* 0x0044000000007b1d */ /* 0x000fe20000010000 */
        /* <DEDUP_REMOVED lines=23> */
[----:B------:R-:W-:-:S02]  /*e070*/  F2FP.BF16.F32.PACK_AB R67, R71, R70 ;  /* 0x000000464743723e */ /* 0x000fc400000010ff */
[C---:B------:R-:W-:Y:S01]  /*e080*/  IADD3 R175, P1, R4.reuse, 0x20, RZ ;  /* 0x0000002004af7810 */ /* 0x040fe20007f3e0ff */
[----:B------:R-:W-:Y:S01]  /*e090*/  UISETP.NE.AND.EX UP0, UPT, UR9, URZ, UPT, UP0 ;  /* 0x0000003f0900728c */ /* 0x000fe2000bf05300 */
[C---:B------:R-:W-:Y:S02]  /*e0a0*/  LOP3.LUT R7, R4.reuse, 0x380, RZ, 0xc0, !PT ;  /* 0x0000038004077812 */ /* 0x040fe400078ec0ff */
[C---:B------:R-:W-:Y:S01]  /*e0b0*/  IADD3 R24, P0, R4.reuse, 0x40, RZ ;  /* 0x0000004004187810 */ /* 0x040fe20007f1e0ff */
[--C-:B--2-4-:R-:W-:Y:S01]  /*e0c0*/  IMAD.X R21, RZ, RZ, R5.reuse, P1 ;  /* 0x000000ffff157224 */ /* 0x114fe200008e0605 */
        /* <DEDUP_REMOVED lines=14> */
[C---:B------:R-:W-:Y:S01]  /*e1b0*/  IADD3 R207, P0, R4.reuse, 0x4020, RZ ;  /* 0x0000402004cf7810 */ /* 0x040fe20007f1e0ff */
[--C-:B------:R-:W-:Y:S01]  /*e1c0*/  IMAD.X R95, RZ, RZ, R5.reuse, P1 ;  /* 0x000000ffff5f7224 */ /* 0x100fe200008e0605 */
[C---:B------:R-:W-:Y:S01]  /*e1d0*/  IADD3 R102, P4, R4.reuse, 0x4040, RZ ;  /* 0x0000404004667810 */ /* 0x040fe20007f9e0ff */
[----:B------:R-:W-:Y:S01]  /*e1e0*/  UIMAD.WIDE UR8, UR43, 0x4, UR8 ;  /* 0x000000042b0878a5 */ /* 0x000fe2000f8e0208 */
        /* <DEDUP_REMOVED lines=10> */
[----:B------:R-:W-:Y:S01]  /*e290*/  LOP3.LUT R4, R7, R4, RZ, 0x3c, !PT ;  /* 0x0000000407047212 */ /* 0x000fe200078e3cff */
[--C-:B------:R-:W-:Y:S01]  /*e2a0*/  IMAD.X R13, RZ, RZ, R5.reuse, P2 ;  /* 0x000000ffff0d7224 */ /* 0x100fe200010e0605 */
[----:B------:R-:W-:Y:S01]  /*e2b0*/  LOP3.LUT R7, R24, 0x380, RZ, 0xc0, !PT ;  /* 0x0000038018077812 */ /* 0x000fe200078ec0ff */
[----:B------:R-:W-:Y:S01]  /*e2c0*/  IMAD.X R15, RZ, RZ, R5, P1 ;  /* 0x000000ffff0f7224 */ /* 0x000fe200008e0605 */
[----:B------:R-:W-:-:S02]  /*e2d0*/  LOP3.LUT R6, R175, 0x380, RZ, 0xc0, !PT ;  /* 0x00000380af067812 */ /* 0x000fc400078ec0ff */
[----:B------:R-:W-:Y:S02]  /*e2e0*/  SHF.R.U64 R7, R7, 0x3, RZ ;  /* 0x0000000307077819 */ /* 0x000fe400000012ff */
[----:B------:R-:W-:Y:S02]  /*e2f0*/  SHF.R.U64 R6, R6, 0x3, RZ ;  /* 0x0000000306067819 */ /* 0x000fe400000012ff */
[----:B------:R-:W-:Y:S02]  /*e300*/  LOP3.LUT R24, R7, R24, RZ, 0x3c, !PT ;  /* 0x0000001807187212 */ /* 0x000fe400078e3cff */
[----:B------:R-:W-:Y:S02]  /*e310*/  LOP3.LUT R7, R40, 0x380, RZ, 0xc0, !PT ;  /* 0x0000038028077812 */ /* 0x000fe400078ec0ff */
[----:B------:R-:W-:Y:S02]  /*e320*/  LOP3.LUT R20, R6, R175, RZ, 0x3c, !PT ;  /* 0x000000af06147212 */ /* 0x000fe400078e3cff */
        /* <DEDUP_REMOVED lines=10> */
[----:B------:R-:W-:Y:S02]  /*e3d0*/  MOV R174, R4 ;  /* 0x0000000400ae7202 */ /* 0x000fe40000000f00 */
[----:B------:R-:W-:Y:S02]  /*e3e0*/  LOP3.LUT R7, R168, 0x380, RZ, 0xc0, !PT ;  /* 0x00000380a8077812 */ /* 0x000fe400078ec0ff */
[----:B------:R-:W-:-:S02]  /*e3f0*/  LOP3.LUT R28, R177, 0x380, RZ, 0xc0, !PT ;  /* 0x00000380b11c7812 */ /* 0x000fc400078ec0ff */
[----:B------:R-:W-:Y:S02]  /*e400*/  F2FP.BF16.F32.PACK_AB R5, R27, R26 ;  /* 0x0000001a1b05723e */ /* 0x000fe400000010ff */
[----:B------:R-:W-:Y:S02]  /*e410*/  LOP3.LUT R32, R179, 0x380, RZ, 0xc0, !PT ;  /* 0x00000380b3207812 */ /* 0x000fe400078ec0ff */
[----:B------:R-:W-:Y:S02]  /*e420*/  LOP3.LUT R98, R6, R207, RZ, 0x3c, !PT ;  /* 0x000000cf06627212 */ /* 0x000fe400078e3cff */
[----:B------:R-:W-:Y:S02]  /*e430*/  LOP3.LUT R27, R114, 0x380, RZ, 0xc0, !PT ;  /* 0x00000380721b7812 */ /* 0x000fe400078ec0ff */
[----:B------:R-:W-:Y:S02]  /*e440*/  F2FP.BF16.F32.PACK_AB R6, R12, R169 ;  /* 0x000000a90c06723e */ /* 0x000fe400000010ff */
[----:B------:R-:W-:-:S02]  /*e450*/  SHF.R.U64 R169, R7, 0x3, RZ ;  /* 0x0000000307a97819 */ /* 0x000fc400000012ff */
[----:B------:R-:W-:Y:S02]  /*e460*/  SHF.R.U64 R28, R28, 0x3, RZ ;  /* 0x000000031c1c7819 */ /* 0x000fe400000012ff */
[----:B------:R-:W-:Y:S02]  /*e470*/  LOP3.LUT R90, R183, 0x380, RZ, 0xc0, !PT ;  /* 0x00000380b75a7812 */ /* 0x000fe400078ec0ff */
[----:B------:R-:W-:Y:S02]  /*e480*/  F2FP.BF16.F32.PACK_AB R4, R14, R170 ;  /* 0x000000aa0e04723e */ /* 0x000fe400000010ff */
[----:B------:R-:W-:Y:S02]  /*e490*/  F2FP.BF16.F32.PACK_AB R7, R31, R30 ;  /* 0x0000001e1f07723e */ /* 0x000fe400000010ff */
[----:B------:R-:W-:Y:S02]  /*e4a0*/  SHF.R.U64 R32, R32, 0x3, RZ ;  /* 0x0000000320207819 */ /* 0x000fe400000012ff */
[----:B------:R-:W-:Y:S01]  /*e4b0*/  LOP3.LUT R94, R205, 0x380, RZ, 0xc0, !PT ;  /* 0x00000380cd5e7812 */ /* 0x000fe200078ec0ff */
[----:B------:R0:W-:Y:S01]  /*e4c0*/  STSM.16.M88.4 [R174], R4 ;  /* 0x00000004ae007844 */ /* 0x0001e20000000200 */
[----:B------:R-:W-:-:S02]  /*e4d0*/  SHF.R.U64 R27, R27, 0x3, RZ ;  /* 0x000000031b1b7819 */ /* 0x000fc400000012ff */
[----:B------:R-:W-:Y:S02]  /*e4e0*/  LOP3.LUT R106, R209, 0x380, RZ, 0xc0, !PT ;  /* 0x00000380d16a7812 */ /* 0x000fe400078ec0ff */
[----:B------:R-:W-:Y:S02]  /*e4f0*/  LOP3.LUT R28, R28, R177, RZ, 0x3c, !PT ;  /* 0x000000b11c1c7212 */ /* 0x000fe400078e3cff */
[----:B------:R-:W-:Y:S02]  /*e500*/  SHF.R.U64 R90, R90, 0x3, RZ ;  /* 0x000000035a5a7819 */ /* 0x000fe400000012ff */
[----:B------:R-:W-:Y:S02]  /*e510*/  LOP3.LUT R32, R32, R179, RZ, 0x3c, !PT ;  /* 0x000000b320207212 */ /* 0x000fe400078e3cff */
[----:B------:R-:W-:Y:S02]  /*e520*/  SHF.R.U64 R94, R94, 0x3, RZ ;  /* 0x000000035e5e7819 */ /* 0x000fe400000012ff */
[----:B------:R-:W-:-:S02]  /*e530*/  LOP3.LUT R110, R211, 0x380, RZ, 0xc0, !PT ;  /* 0x00000380d36e7812 */ /* 0x000fc400078ec0ff */
[----:B------:R-:W-:Y:S02]  /*e540*/  LOP3.LUT R114, R27, R114, RZ, 0x3c, !PT ;  /* 0x000000721b727212 */ /* 0x000fe400078e3cff */
[----:B------:R-:W-:Y:S02]  /*e550*/  SHF.R.U64 R106, R106, 0x3, RZ ;  /* 0x000000036a6a7819 */ /* 0x000fe400000012ff */
[----:B------:R-:W-:Y:S02]  /*e560*/  MOV R27, R20 ;  /* 0x00000014001b7202 */ /* 0x000fe40000000f00 */
[----:B0-----:R-:W-:Y:S02]  /*e570*/  F2FP.BF16.F32.PACK_AB R4, R163, R167 ;  /* 0x000000a7a304723e */ /* 0x001fe400000010ff */
[----:B------:R-:W-:Y:S02]  /*e580*/  F2FP.BF16.F32.PACK_AB R5, R35, R34 ;  /* 0x000000222305723e */ /* 0x000fe400000010ff */
[----:B------:R-:W-:-:S02]  /*e590*/  F2FP.BF16.F32.PACK_AB R6, R154, R165 ;  /* 0x000000a59a06723e */ /* 0x000fc400000010ff */
[----:B------:R-:W-:Y:S02]  /*e5a0*/  F2FP.BF16.F32.PACK_AB R7, R39, R38 ;  /* 0x000000262707723e */ /* 0x000fe400000010ff */
[----:B------:R-:W-:Y:S02]  /*e5b0*/  MOV R26, R24 ;  /* 0x00000018001a7202 */ /* 0x000fe40000000f00 */
[----:B------:R-:W-:Y:S01]  /*e5c0*/  LOP3.LUT R90, R90, R183, RZ, 0x3c, !PT ;  /* 0x000000b75a5a7212 */ /* 0x000fe200078e3cff */
[----:B------:R0:W-:Y:S01]  /*e5d0*/  STSM.16.M88.4 [R27], R4 ;  /* 0x000000041b007844 */ /* 0x0001e20000000200 */
[----:B------:R-:W-:Y:S02]  /*e5e0*/  LOP3.LUT R14, R171, 0x380, RZ, 0xc0, !PT ;  /* 0x00000380ab0e7812 */ /* 0x000fe400078ec0ff */
[----:B------:R-:W-:Y:S01]  /*e5f0*/  MOV R28, R28 ;  /* 0x0000001c001c7202 */ /* 0x000fe20000000f00 */
[----:B------:R-:W-:Y:S01]  /*e600*/  STSM.16.M88.4 [R26], R8 ;  /* 0x000000081a007844 */ /* 0x000fe20000000200 */
[----:B------:R-:W-:-:S02]  /*e610*/  LOP3.LUT R94, R94, R205, RZ, 0x3c, !PT ;  /* 0x000000cd5e5e7212 */ /* 0x000fc400078e3cff */
[----:B------:R-:W-:Y:S01]  /*e620*/  SHF.R.U64 R110, R110, 0x3, RZ ;  /* 0x000000036e6e7819 */ /* 0x000fe200000012ff */
[----:B------:R-:W-:Y:S01]  /*e630*/  STSM.16.M88.4 [R28], R48 ;  /* 0x000000301c007844 */ /* 0x000fe20000000200 */
[----:B------:R-:W-:Y:S02]  /*e640*/  MOV R32, R32 ;  /* 0x0000002000207202 */ /* 0x000fe40000000f00 */
[----:B------:R-:W-:Y:S02]  /*e650*/  LOP3.LUT R106, R106, R209, RZ, 0x3c, !PT ;  /* 0x000000d16a6a7212 */ /* 0x000fe400078e3cff */
[----:B------:R-:W-:Y:S01]  /*e660*/  MOV R36, R36 ;  /* 0x0000002400247202 */ /* 0x000fe20000000f00 */
[----:B------:R-:W-:Y:S01]  /*e670*/  STSM.16.M88.4 [R32], R56 ;  /* 0x0000003820007844 */ /* 0x000fe20000000200 */
[----:B------:R-:W-:Y:S01]  /*e680*/  F2FP.BF16.F32.PACK_AB R73, R75, R74 ;  /* 0x0000004a4b49723e */ /* 0x000fe200000010ff */
[----:B0-----:R-:W-:Y:S01]  /*e690*/  IMAD.U32 R4, RZ, RZ, UR8 ;  /* 0x00000008ff047e24 */ /* 0x001fe2000f8e00ff */
[----:B------:R-:W-:Y:S01]  /*e6a0*/  F2FP.BF16.F32.PACK_AB R80, R81, R80 ;  /* 0x000000505150723e */ /* 0x000fe200000010ff */
[----:B------:R-:W-:Y:S01]  /*e6b0*/  STSM.16.M88.4 [R36], R64 ;  /* 0x0000004024007844 */ /* 0x000fe20000000200 */
[----:B------:R-:W-:Y:S01]  /*e6c0*/  MOV R40, R40 ;  /* 0x0000002800287202 */ /* 0x000fe20000000f00 */
[----:B------:R-:W-:Y:S01]  /*e6d0*/  IMAD.U32 R5, RZ, RZ, UR9 ;  /* 0x00000009ff057e24 */ /* 0x000fe2000f8e00ff */
[----:B------:R-:W-:Y:S01]  /*e6e0*/  F2FP.BF16.F32.PACK_AB R74, R77, R76 ;  /* 0x0000004c4d4a723e */ /* 0x000fe200000010ff */
[----:B------:R-:W-:Y:S01]  /*e6f0*/  ULDC.64 UR8, c[0x0][0xc08] ;  /* 0x0003020000087ab9 */ /* 0x000fe20000000a00 */
[----:B------:R-:W-:-:S02]  /*e700*/  F2FP.BF16.F32.PACK_AB R75, R79, R78 ;  /* 0x0000004e4f4b723e */ /* 0x000fc400000010ff */
[----:B------:R-:W-:Y:S02]  /*e710*/  F2FP.BF16.F32.PACK_AB R81, R83, R82 ;  /* 0x000000525351723e */ /* 0x000fe400000010ff */
[----:B------:R-:W-:Y:S01]  /*e720*/  SHF.R.U64 R14, R14, 0x3, RZ ;  /* 0x000000030e0e7819 */ /* 0x000fe200000012ff */
[----:B------:R-:W-:Y:S01]  /*e730*/  STSM.16.M88.4 [R40], R72 ;  /* 0x0000004828007844 */ /* 0x000fe20000000200 */
[----:B------:R-:W-:Y:S02]  /*e740*/  MOV R25, R90 ;  /* 0x0000005a00197202 */ /* 0x000fe40000000f00 */
        /* <DEDUP_REMOVED lines=27> */
[----:B------:R-:W-:Y:S02]  /*e900*/  LOP3.LUT R14, R14, R171, RZ, 0x3c, !PT ;  /* 0x000000ab0e0e7212 */ /* 0x000fe400078e3cff */
[----:B------:R-:W-:Y:S02]  /*e910*/  F2FP.BF16.F32.PACK_AB R113, R166, R164 ;  /* 0x000000a4a671723e */ /* 0x000fe400000010ff */
        /* <DEDUP_REMOVED lines=20> */
[----:B------:R-:W-:Y:S01]  /*ea60*/  MOV R14, R14 ;  /* 0x0000000e000e7202 */ /* 0x000fe20000000f00 */
[----:B------:R-:W-:Y:S01]  /*ea70*/  STSM.16.M88.4 [R12], R136 ;  /* 0x000000880c007844 */ /* 0x000fe20000000200 */
[----:B------:R-:W-:Y:S02]  /*ea80*/  F2FP.BF16.F32.PACK_AB R146, R149, R148 ;  /* 0x000000949592723e */ /* 0x000fe400000010ff */
[----:B------:R-:W-:Y:S01]  /*ea90*/  F2FP.BF16.F32.PACK_AB R147, R151, R150 ;  /* 0x000000969793723e */ /* 0x000fe200000010ff */
[----:B------:R-:W-:Y:S01]  /*eaa0*/  UISETP.NE.U32.AND UP1, UPT, UR8, URZ, UPT ;  /* 0x0000003f0800728c */ /* 0x000fe2000bf25070 */
[----:B------:R-:W-:-:S03]  /*eab0*/  PLOP3.LUT P0, PT, PT, PT, UP0, 0x80, 0x0 ;  /* 0x000000000000781c */ /* 0x000fc60003f0f008 */
[----:B------:R0:W-:Y:S01]  /*eac0*/  STSM.16.M88.4 [R14], R144 ;  /* 0x000000900e007844 */ /* 0x0001e20000000200 */
[----:B------:R-:W-:Y:S01]  /*ead0*/  BAR.SYNC.DEFER_BLOCKING 0x1, 0x100 ;  /* 0x0044000000007b1d */ /* 0x000fe20000010000 */
[----:B------:R-:W-:-:S06]  /*eae0*/  UISETP.NE.AND.EX UP1, UPT, UR9, URZ, UPT, UP1 ;  /* 0x0000003f0900728c */ /* 0x000fcc000bf25310 */
[----:B------:R-:W-:-:S05]  /*eaf0*/  PLOP3.LUT P6, PT, PT, PT, UP1, 0x80, 0x0 ;  /* 0x000000000000781c */ /* 0x000fca0003fcf018 */
[----:B------:R-:W-:Y:S02]  /*eb00*/  @UP1 ULDC.64 UR8, c[0x0][0xc08] ;  /* 0x0003020000081ab9 */ /* 0x000fe40000000a00 */
[----:B------:R-:W-:Y:S01]  /*eb10*/  @UP1 UIMAD.WIDE UR8, UR43, 0x4, UR8 ;  /* 0x000000042b0818a5 */ /* 0x000fe2000f8e0208 */
[----:B------:R-:W-:Y:S02]  /*eb20*/  ULDC UR4, c[0x0][0xa88] ;  /* 0x0002a20000047ab9 */ /* 0x000fe40000000800 */
[----:B------:R-:W-:-:S03]  /*eb30*/  IMAD.U32 R76, RZ, RZ, UR4 ;  /* 0x00000004ff4c7e24 */ /* 0x000fc6000f8e00ff */
[----:B0-----:R-:W-:Y:S02]  /*eb40*/  IMAD.U32 R14, RZ, RZ, UR8 ;  /* 0x00000008ff0e7e24 */ /* 0x001fe4000f8e00ff */
[----:B------:R-:W-:Y:S01]  /*eb50*/  IMAD.U32 R15, RZ, RZ, UR9 ;  /* 0x00000009ff0f7e24 */ /* 0x000fe2000f8e00ff */
[----:B------:R-:W2:Y:S01]  /*eb60*/  @P0 LDG.E R6, desc[UR40][R4.64] ;  /* 0x0000002804060981 */ /* 0x000ea2000c1e1900 */
        /* <DEDUP_REMOVED lines=11> */
[----:B------:R-:W-:Y:S02]  /*ec20*/  LOP3.LUT R12, R13, 0x380, RZ, 0xc0, !PT ;  /* 0x000003800d0c7812 */ /* 0x000fe400078ec0ff */
        /* <DEDUP_REMOVED lines=17> */
[----:B--2---:R-:W-:Y:S01]  /*ed40*/  @P0 R2UR UR4, R6 ;  /* 0x00000000060402ca */ /* 0x004fe200000e0000 */
[----:B0-----:R-:W-:-:S14]  /*ed50*/  @P6 BRA `(.L_x_2443) ;  /* 0x0000000000106947 */ /* 0x001fdc0003800000 */
[----:B------:R-:W-:Y:S05]  /*ed60*/  @!P0 BRA `(.L_x_2443) ;  /* 0x00000000000c8947 */ /* 0x000fea0003800000 */
[----:B------:R-:W2:Y:S04]  /*ed70*/  LDG.E R7, desc[UR40][R4.64] ;  /* 0x0000002804077981 */ /* 0x000ea8000c1e1900 */
[----:B-----5:R-:W2:Y:S02]  /*ed80*/  LDG.E R76, desc[UR40][R4.64+0x4] ;  /* 0x00000428044c7981 */ /* 0x020ea4000c1e1900 */
[----:B--2---:R-:W-:-:S07]  /*ed90*/  IMAD.IADD R76, R76, 0x1, -R7 ;  /* 0x000000014c4c7824 */ /* 0x004fce00078e0a07 */
.L_x_2443:
        /* <DEDUP_REMOVED lines=18> */
[----:B------:R-:W-:Y:S01]  /*eec0*/  USHF.R.S32.HI UR17, URZ, 0x1f, UR44 ;  /* 0x0000001f3f117899 */ /* 0x000fe2000801142c */
[----:B------:R-:W-:Y:S01]  /*eed0*/  SHF.R.U64 R44, R44, 0x3, RZ ;  /* 0x000000032c2c7819 */ /* 0x000fe200000012ff */
[----:B------:R-:W-:Y:S01]  /*eee0*/  USEL UR8, UR43, URZ, !UP0 ;  /* 0x0000003f2b087287 */ /* 0x000fe2000c000000 */
[----:B------:R-:W-:Y:S01]  /*eef0*/  LOP3.LUT R48, R48, R49, RZ, 0x3c, !PT ;  /* 0x0000003130307212 */ /* 0x000fe200078e3cff */
[--C-:B------:R-:W-:Y:S01]  /*ef00*/  IMAD.X R49, RZ, RZ, R173.reuse, P6 ;  /* 0x000000ffff317224 */ /* 0x100fe200030e06ad */
[----:B------:R-:W-:Y:S01]  /*ef10*/  LOP3.LUT R40, R40, R41, RZ, 0x3c, !PT ;  /* 0x0000002928287212 */ /* 0x000fe200078e3cff */
[--C-:B------:R-:W-:Y:S01]  /*ef20*/  IMAD.X R41, RZ, RZ, R173.reuse, P0 ;  /* 0x000000ffff297224 */ /* 0x100fe200000e06ad */
[----:B0-----:R-:W-:Y:S01]  /*ef30*/  ISETP.NE.AND P6, PT, R4, RZ, PT ;  /* 0x000000ff0400720c */ /* 0x001fe20003fc5270 */
[----:B------:R-:W-:Y:S01]  /*ef40*/  USEL UR18, UR9, URZ, !UP0 ;  /* 0x0000003f09127287 */ /* 0x000fe2000c000000 */
[----:B------:R-:W-:Y:S01]  /*ef50*/  LOP3.LUT R44, R44, R45, RZ, 0x3c, !PT ;  /* 0x0000002d2c2c7212 */ /* 0x000fe200078e3cff */
[----:B------:R-:W-:Y:S01]  /*ef60*/  IMAD.X R45, RZ, RZ, R173, P1 ;  /* 0x000000ffff2d7224 */ /* 0x000fe200008e06ad */
[----:B------:R-:W-:-:S02]  /*ef70*/  IADD3 R57, P2, R172, 0xa000, RZ ;  /* 0x0000a000ac397810 */ /* 0x000fc40007f5e0ff */
[C---:B------:R-:W-:Y:S02]  /*ef80*/  IADD3 R53, P3, R172.reuse, 0xb000, RZ ;  /* 0x0000b000ac357810 */ /* 0x040fe40007f7e0ff */
[C---:B------:R-:W-:Y:S02]  /*ef90*/  IADD3 R65, P4, R172.reuse, 0xc000, RZ ;  /* 0x0000c000ac417810 */ /* 0x040fe40007f9e0ff */
[C---:B------:R-:W-:Y:S02]  /*efa0*/  IADD3 R61, P5, R172.reuse, 0xd000, RZ ;  /* 0x0000d000ac3d7810 */ /* 0x040fe40007fbe0ff */
[C---:B------:R-:W-:Y:S02]  /*efb0*/  IADD3 R73, P0, R172.reuse, 0xe000, RZ ;  /* 0x0000e000ac497810 */ /* 0x040fe40007f1e0ff */
[----:B------:R-:W-:Y:S02]  /*efc0*/  IADD3 R5, P1, R172, 0xf000, RZ ;  /* 0x0000f000ac057810 */ /* 0x000fe40007f3e0ff */
[----:B------:R-:W-:-:S02]  /*efd0*/  LOP3.LUT R56, R57, 0x380, RZ, 0xc0, !PT ;  /* 0x0000038039387812 */ /* 0x000fc400078ec0ff */
[----:B------:R-:W-:Y:S01]  /*efe0*/  LOP3.LUT R52, R53, 0x380, RZ, 0xc0, !PT ;  /* 0x0000038035347812 */ /* 0x000fe200078ec0ff */
[----:B------:R-:W-:Y:S01]  /*eff0*/  IMAD.X R69, RZ, RZ, R173, P1 ;  /* 0x000000ffff457224 */ /* 0x000fe200008e06ad */
[----:B------:R-:W-:Y:S02]  /*f000*/  LOP3.LUT R64, R65, 0x380, RZ, 0xc0, !PT ;  /* 0x0000038041407812 */ /* 0x000fe400078ec0ff */
[----:B------:R-:W-:Y:S02]  /*f010*/  LOP3.LUT R60, R61, 0x380, RZ, 0xc0, !PT ;  /* 0x000003803d3c7812 */ /* 0x000fe400078ec0ff */
[----:B------:R-:W-:Y:S02]  /*f020*/  LOP3.LUT R72, R73, 0x380, RZ, 0xc0, !PT ;  /* 0x0000038049487812 */ /* 0x000fe400078ec0ff */
[----:B------:R-:W-:Y:S02]  /*f030*/  LOP3.LUT R7, R172, 0x380, RZ, 0xc0, !PT ;  /* 0x00000380ac077812 */ /* 0x000fe400078ec0ff */
[----:B------:R-:W-:-:S02]  /*f040*/  LOP3.LUT R4, R5, 0x380, RZ, 0xc0, !PT ;  /* 0x0000038005047812 */ /* 0x000fc400078ec0ff */
[----:B------:R-:W-:Y:S02]  /*f050*/  SHF.R.U64 R56, R56, 0x3, RZ ;  /* 0x0000000338387819 */ /* 0x000fe400000012ff */
[----:B------:R-:W-:Y:S02]  /*f060*/  SHF.R.U64 R52, R52, 0x3, RZ ;  /* 0x0000000334347819 */ /* 0x000fe400000012ff */
[----:B------:R-:W-:Y:S02]  /*f070*/  SHF.R.U64 R64, R64, 0x3, RZ ;  /* 0x0000000340407819 */ /* 0x000fe400000012ff */
[----:B------:R-:W-:Y:S02]  /*f080*/  SHF.R.U64 R60, R60, 0x3, RZ ;  /* 0x000000033c3c7819 */ /* 0x000fe400000012ff */
        /* <DEDUP_REMOVED lines=17> */
[----:B------:R-:W-:Y:S01]  /*f1a0*/  VIADD R10, R185, UR42 ;  /* 0x0000002ab90a7c36 */ /* 0x000fe20008000000 */
[----:B------:R-:W-:Y:S01]  /*f1b0*/  ULDC.64 UR12, c[0x0][0xb90] ;  /* 0x0002e400000c7ab9 */ /* 0x000fe20000000a00 */
[----:B------:R-:W-:Y:S01]  /*f1c0*/  UMOV UR10, UR4 ;  /* 0x00000004000a7c82 */ /* 0x000fe20008000000 */
[----:B------:R-:W-:Y:S01]  /*f1d0*/  UIMAD UR9, UR17, UR12, URZ ;  /* 0x0000000c110972a4 */ /* 0x000fe2000f8e023f */
[----:B------:R-:W-:Y:S01]  /*f1e0*/  IMAD.MOV.U32 R4, RZ, RZ, R10 ;  /* 0x000000ffff047224 */ /* 0x000fe200078e000a */
[----:B------:R-:W-:Y:S01]  /*f1f0*/  UMOV UR11, UR16 ;  /* 0x00000010000b7c82 */ /* 0x000fe20008000000 */
[----:B------:R-:W-:Y:S01]  /*f200*/  ULDC.64 UR14, c[0x0][0xb98] ;  /* 0x0002e600000e7ab9 */ /* 0x000fe20000000a00 */
[----:B------:R-:W-:Y:S01]  /*f210*/  UIMAD.WIDE.U32 UR10, UR44, UR12, UR10 ;  /* 0x0000000c2c0a72a5 */ /* 0x000fe2000f8e000a */
[----:B------:R-:W-:Y:S01]  /*f220*/  IMAD.MOV R21, RZ, RZ, -R17 ;  /* 0x000000ffff157224 */ /* 0x000fe200078e0a11 */
[----:B------:R-:W-:Y:S01]  /*f230*/  UIMAD UR9, UR44, UR13, UR9 ;  /* 0x0000000d2c0972a4 */ /* 0x000fe2000f8e0209 */
[----:B------:R-:W-:Y:S01]  /*f240*/  VIADD R20, R16, UR42 ;  /* 0x0000002a10147c36 */ /* 0x000fe20008000000 */
[----:B------:R-:W-:-:S02]  /*f250*/  UIMAD UR12, UR18, UR14, URZ ;  /* 0x0000000e120c72a4 */ /* 0x000fc4000f8e023f */
[----:B------:R-:W-:Y:S02]  /*f260*/  UIADD3 UR11, UR11, UR9, URZ ;  /* 0x000000090b0b7290 */ /* 0x000fe4000fffe03f */
[----:B------:R-:W-:Y:S02]  /*f270*/  UIMAD UR12, UR8, UR15, UR12 ;  /* 0x0000000f080c72a4 */ /* 0x000fe4000f8e020c */
[----:B------:R-:W-:Y:S01]  /*f280*/  UIMAD.WIDE.U32 UR10, UR8, UR14, UR10 ;  /* 0x0000000e080a72a5 */ /* 0x000fe2000f8e000a */
        /* <DEDUP_REMOVED lines=9> */
[----:B------:R-:W-:Y:S02]  /*f320*/  IMAD.U32 R10, RZ, RZ, UR12 ;  /* 0x0000000cff0a7e24 */ /* 0x000fe4000f8e00ff */
[----:B-----5:R-:W-:Y:S01]  /*f330*/  IMAD R11, R76, R11, RZ ;  /* 0x0000000b4c0b7224 */ /* 0x020fe200078e02ff */
[----:B------:R-:W-:Y:S02]  /*f340*/  SHF.R.S32.HI R6, RZ, 0x1f, R7 ;  /* 0x0000001fff067819 */ /* 0x000fe40000011407 */
[----:B------:R-:W-:Y:S01]  /*f350*/  IADD3.X R5, R5, UR11, R10, P0, !PT ;  /* 0x0000000b05057c10 */ /* 0x000fe200087fe40a */
[----:B------:R-:W-:Y:S01]  /*f360*/  ULDC.64 UR10, c[0x0][0xb88] ;  /* 0x0002e200000a7ab9 */ /* 0x000fe20000000a00 */
[----:B------:R-:W-:Y:S02]  /*f370*/  VIADD R10, R20, 0x8 ;  /* 0x00000008140a7836 */ /* 0x000fe40000000000 */
        /* <DEDUP_REMOVED lines=16> */
.L_x_2444:
        /* <DEDUP_REMOVED lines=8> */
[----:B------:R-:W-:-:S03]  /*f500*/  SEL R0, RZ, 0x1, P1 ;  /* 0x00000001ff007807 */ /* 0x000fc60000800000 */
[----:B------:R-:W-:Y:S01]  /*f510*/  IMAD.SHL.U32 R3, R3, 0x2, RZ ;  /* 0x0000000203037824 */ /* 0x000fe200078e00ff */
[----:B------:R-:W-:Y:S01]  /*f520*/  ISETP.GE.AND P0, PT, R189, UR14, PT ;  /* 0x0000000ebd007c0c */ /* 0x000fe2000bf06270 */
[----:B------:R-:W5:Y:S04]  /*f530*/  LD.E.128 R12, desc[UR40][R12.64] ;  /* 0x000000280c0c7980 */ /* 0x000f68000c101d00 */
[----:B------:R-:W5:Y:S04]  /*f540*/  LD.E.128 R24, desc[UR40][R24.64] ;  /* 0x0000002818187980 */ /* 0x000f68000c101d00 */
[----:B------:R-:W5:Y:S01]  /*f550*/  LD.E.128 R28, desc[UR40][R28.64] ;  /* 0x000000281c1c7980 */ /* 0x000f62000c101d00 */
[----:B-1----:R-:W-:-:S02]  /*f560*/  ISETP.NE.AND P2, PT, R81, 0x1, PT ;  /* 0x000000015100780c */ /* 0x002fc40003f45270 */
[----:B------:R-:W-:Y:S01]  /*f570*/  LOP3.LUT R0, R3, 0x2, R0, 0xe2, !PT ;  /* 0x0000000203007812 */ /* 0x000fe200078ee200 */
[----:B------:R-:W5:Y:S01]  /*f580*/  LD.E.128 R32, desc[UR40][R32.64] ;  /* 0x0000002820207980 */ /* 0x000f62000c101d00 */
[----:B------:R-:W-:Y:S01]  /*f590*/  SEL R3, RZ, 0xffffffff, P0 ;  /* 0xffffffffff037807 */ /* 0x000fe20000000000 */
[----:B------:R-:W-:Y:S02]  /*f5a0*/  UIMAD UR9, UR16, UR12, URZ ;  /* 0x0000000c100972a4 */ /* 0x000fe4000f8e023f */
[----:B------:R-:W5:Y:S04]  /*f5b0*/  LD.E.128 R36, desc[UR40][R36.64] ;  /* 0x0000002824247980 */ /* 0x000f68000c101d00 */
[----:B------:R-:W5:Y:S02]  /*f5c0*/  LD.E.128 R40, desc[UR40][R40.64] ;  /* 0x0000002828287980 */ /* 0x000f64000c101d00 */
[----:B------:R-:W1:Y:S01]  /*f5d0*/  @P2 LDC R21, c[0x0][0xbec] ;  /* 0x0002fb00ff152b82 */ /* 0x000e620000000800 */
[----:B------:R-:W-:Y:S01]  /*f5e0*/  IMAD.SHL.U32 R3, R3, 0x4, RZ ;  /* 0x0000000403037824 */ /* 0x000fe200078e00ff */
[----:B------:R-:W-:Y:S01]  /*f5f0*/  ISETP.GE.AND P0, PT, R188, UR14, PT ;  /* 0x0000000ebc007c0c */ /* 0x000fe2000bf06270 */
[----:B------:R-:W5:Y:S04]  /*f600*/  LD.E.128 R48, desc[UR40][R48.64] ;  /* 0x0000002830307980 */ /* 0x000f68000c101d00 */
[----:B------:R-:W5:Y:S01]  /*f610*/  LD.E.128 R44, desc[UR40][R44.64] ;  /* 0x000000282c2c7980 */ /* 0x000f62000c101d00 */
[----:B------:R-:W2:Y:S01]  /*f620*/  @P2 LDC R77, c[0x0][0xbf0] ;  /* 0x0002fc00ff4d2b82 */ /* 0x000ea20000000800 */
[----:B------:R-:W-:Y:S01]  /*f630*/  UIMAD.WIDE.U32 UR10, UR4, UR12, URZ ;  /* 0x0000000c040a72a5 */ /* 0x000fe2000f8e003f */
[----:B------:R-:W-:Y:S01]  /*f640*/  LOP3.LUT R3, R3, 0x4, R0, 0xe2, !PT ;  /* 0x0000000403037812 */ /* 0x000fe200078ee200 */
[----:B------:R-:W-:Y:S01]  /*f650*/  UIMAD UR9, UR4, UR13, UR9 ;  /* 0x0000000d040972a4 */ /* 0x000fe2000f8e0209 */
[----:B------:R-:W-:Y:S01]  /*f660*/  SEL R20, RZ, 0xffffffff, P0 ;  /* 0xffffffffff147807 */ /* 0x000fe20000000000 */
[----:B------:R-:W-:Y:S01]  /*f670*/  IMAD R0, R191, 0x20, R192 ;  /* 0x00000020bf007824 */ /* 0x000fe200078e02c0 */
[----:B------:R-:W-:Y:S01]  /*f680*/  ULDC.64 UR12, c[0x0][0xae8] ;  /* 0x0002ba00000c7ab9 */ /* 0x000fe20000000a00 */
[----:B------:R-:W-:Y:S01]  /*f690*/  ISETP.GE.AND P0, PT, R187, UR14, PT ;  /* 0x0000000ebb007c0c */ /* 0x000fe2000bf06270 */
[----:B------:R-:W-:Y:S01]  /*f6a0*/  UIADD3 UR11, UR11, UR9, URZ ;  /* 0x000000090b0b7290 */ /* 0x000fe2000fffe03f */
[----:B------:R-:W5:Y:S01]  /*f6b0*/  LD.E.128 R56, desc[UR40][R56.64] ;  /* 0x0000002838387980 */ /* 0x000f62000c101d00 */
[----:B------:R-:W-:Y:S01]  /*f6c0*/  UIMAD UR4, UR17, UR12, URZ ;  /* 0x0000000c110472a4 */ /* 0x000fe2000f8e023f */
[----:B------:R-:W-:Y:S01]  /*f6d0*/  VIADD R82, R0, UR42 ;  /* 0x0000002a00527c36 */ /* 0x000fe20008000000 */
[----:B------:R-:W-:Y:S01]  /*f6e0*/  SEL R0, RZ, 0xffffffff, P0 ;  /* 0xffffffffff007807 */ /* 0x000fe20000000000 */
[----:B------:R-:W-:Y:S01]  /*f6f0*/  UIMAD.WIDE.U32 UR10, UR44, UR12, UR10 ;  /* 0x0000000c2c0a72a5 */ /* 0x000fe2000f8e000a */
[----:B------:R-:W5:Y:S01]  /*f700*/  LD.E.128 R52, desc[UR40][R52.64] ;  /* 0x0000002834347980 */ /* 0x000f62000c101d00 */
[----:B------:R-:W-:Y:S01]  /*f710*/  UIMAD UR4, UR44, UR13, UR4 ;  /* 0x0000000d2c0472a4 */ /* 0x000fe2000f8e0204 */
[----:B------:R-:W-:-:S02]  /*f720*/  IMAD.SHL.U32 R20, R20, 0x8, RZ ;  /* 0x0000000814147824 */ /* 0x000fc400078e00ff */
[----:B------:R-:W-:Y:S01]  /*f730*/  ULDC.64 UR12, c[0x0][0xaf0] ;  /* 0x0002bc00000c7ab9 */ /* 0x000fe20000000a00 */
[----:B------:R-:W-:Y:S01]  /*f740*/  UIADD3 UR11, UR11, UR4, URZ ;  /* 0x000000040b0b7290 */ /* 0x000fe2000fffe03f */
[----:B------:R-:W-:Y:S01]  /*f750*/  IMAD.SHL.U32 R79, R0, 0x10, RZ ;  /* 0x00000010004f7824 */ /* 0x000fe200078e00ff */
[----:B------:R-:W-:Y:S01]  /*f760*/  UIMAD UR4, UR18, UR12, URZ ;  /* 0x0000000c120472a4 */ /* 0x000fe2000f8e023f */
[----:B-1----:R-:W-:Y:S01]  /*f770*/  @P2 IMAD.HI.U32 R0, R82, R21, RZ ;  /* 0x0000001552002227 */ /* 0x002fe200078e00ff */
[----:B------:R-:W-:Y:S01]  /*f780*/  LOP3.LUT R20, R20, 0x8, R3, 0xe2, !PT ;  /* 0x0000000814147812 */ /* 0x000fe200078ee203 */
[----:B------:R-:W5:Y:S01]  /*f790*/  LD.E.128 R64, desc[UR40][R64.64] ;  /* 0x0000002840407980 */ /* 0x000f62000c101d00 */
[----:B------:R-:W-:Y:S01]  /*f7a0*/  UIMAD UR4, UR8, UR13, UR4 ;  /* 0x0000000d080472a4 */ /* 0x000fe2000f8e0204 */
[----:B------:R-:W-:Y:S01]  /*f7b0*/  IMAD.MOV.U32 R3, RZ, RZ, R82 ;  /* 0x000000ffff037224 */ /* 0x000fe200078e0052 */
[----:B------:R-:W-:Y:S01]  /*f7c0*/  UIMAD.WIDE.U32 UR8, UR8, UR12, UR10 ;  /* 0x0000000c080872a5 */ /* 0x000fe2000f8e000a */
[----:B--2---:R-:W-:Y:S01]  /*f7d0*/  @P2 SHF.R.U32.HI R3, RZ, R77, R0 ;  /* 0x0000004dff032219 */ /* 0x004fe20000011600 */
[----:B------:R-:W5:Y:S01]  /*f7e0*/  LD.E.128 R60, desc[UR40][R60.64] ;  /* 0x000000283c3c7980 */ /* 0x000f62000c101d00 */
[----:B------:R-:W-:-:S02]  /*f7f0*/  LOP3.LUT R78, R79, 0x10, R20, 0xe2, !PT ;  /* 0x000000104f4e7812 */ /* 0x000fc400078ee214 */
        /* <DEDUP_REMOVED lines=11> */
[----:B------:R-:W-:Y:S01]  /*f8b0*/  IMAD R77, R81, R79, R82 ;  /* 0x0000004f514d7224 */ /* 0x000fe200078e0252 */
[----:B------:R-:W-:Y:S01]  /*f8c0*/  ISETP.GE.AND P0, PT, R195, UR14, PT ;  /* 0x0000000ec3007c0c */ /* 0x000fe2000bf06270 */
[----:B------:R-:W-:Y:S01]  /*f8d0*/  IMAD.U32 R21, RZ, RZ, UR4 ;  /* 0x00000004ff157e24 */ /* 0x000fe2000f8e00ff */
[----:B------:R-:W-:Y:S01]  /*f8e0*/  @!PT LDS RZ, [RZ] ;  /* 0x00000000fffff984 */ /* 0x000fe20000000800 */
[----:B------:R-:W-:Y:S01]  /*f8f0*/  @!PT LDS RZ, [RZ] ;  /* 0x00000000fffff984 */ /* 0x000fe20000000800 */
[----:B------:R-:W-:Y:S01]  /*f900*/  @!PT LDS RZ, [RZ] ;  /* 0x00000000fffff984 */ /* 0x000fe20000000800 */
[----:B------:R-:W-:Y:S01]  /*f910*/  @!PT LDS RZ, [RZ] ;  /* 0x00000000fffff984 */ /* 0x000fe20000000800 */
[----:B------:R1:W-:Y:S06]  /*f920*/  MEMBAR.ALL.CTA ;  /* 0x0000000000007992 */ /* 0x0003ec0000008000 */
[----:B-1----:R-:W1:Y:S01]  /*f930*/  FENCE.VIEW.ASYNC.S ;  /* 0x00000000000073c6 */ /* 0x002e620000000000 */
[----:B------:R-:W-:Y:S01]  /*f940*/  IMAD.SHL.U32 R83, R0, 0x20, RZ ;  /* 0x0000002000537824 */ /* 0x000fe200078e00ff */
        /* <DEDUP_REMOVED lines=11> */
[----:B-----5:R-:W-:Y:S01]  /*fa00*/  IMAD R87, R76, R81, RZ ;  /* 0x000000514c577224 */ /* 0x020fe200078e02ff */
[----:B------:R-:W-:Y:S01]  /*fa10*/  BSSY B1, `(.L_x_2445) ;  /* 0x000002f000017945 */ /* 0x000fe20003800000 */
[----:B------:R-:W-:Y:S01]  /*fa20*/  VIADD R86, R192, UR42 ;  /* 0x0000002ac0567c36 */ /* 0x000fe20008000000 */
[----:B------:R-:W-:Y:S01]  /*fa30*/  LOP3.LUT R3, R78, R3, RZ, 0xfc, !PT ;  /* 0x000000034e037212 */ /* 0x000fe200078efcff */
        /* <DEDUP_REMOVED lines=44> */
.L_x_2446:
[----:B------:R-:W-:Y:S05]  /*fd00*/  BSYNC B1 ;  /* 0x0000000000017941 */ /* 0x000fea0003800000 */
.L_x_2445:
[----:B---3--:R-:W-:Y:S01]  /*fd10*/  VIADD R4, R86, 0x20 ;  /* 0x0000002056047836 */ /* 0x008fe20000000000 */
[----:B------:R3:W4:Y:S04]  /*fd20*/  SHFL.IDX PT, R7, R85, 0x1, 0x181f ;  /* 0x00381f0055077f89 */ /* 0x00072800000e0000 */
[----:B------:R-:W-:Y:S01]  /*fd30*/  ISETP.GE.AND P0, PT, R4, R87, PT ;  /* 0x000000570400720c */ /* 0x000fe20003f06270 */
[----:B------:R3:W0:-:S12]  /*fd40*/  SHFL.IDX PT, R6, R84, 0x1, 0x181f ;  /* 0x00381f0054067f89 */ /* 0x00061800000e0000 */
[----:B---3--:R-:W-:Y:S05]  /*fd50*/  @P0 BRA `(.L_x_2447) ;  /* 0x0000001000080947 */ /* 0x008fea0003800000 */
[----:B------:R-:W-:Y:S02]  /*fd60*/  ISETP.GE.AND P0, PT, R184, UR14, PT ;  /* 0x0000000eb8007c0c */ /* 0x000fe4000bf06270 */
[----:B------:R-:W-:Y:S02]  /*fd70*/  ISETP.GE.AND P5, PT, R190, UR14, PT ;  /* 0x0000000ebe007c0c */ /* 0x000fe4000bfa6270 */
[----:B------:R-:W-:Y:S02]  /*fd80*/  ISETP.GE.AND P3, PT, R189, UR14, PT ;  /* 0x0000000ebd007c0c */ /* 0x000fe4000bf66270 */
[----:B------:R-:W-:Y:S02]  /*fd90*/  ISETP.GE.AND P2, PT, R188, UR14, PT ;  /* 0x0000000ebc007c0c */ /* 0x000fe4000bf46270 */
[----:B------:R-:W-:-:S05]  /*fda0*/  ISETP.GE.AND P1, PT, R187, UR14, PT ;  /* 0x0000000ebb007c0c */ /* 0x000fca000bf26270 */
[----:B0---4-:R-:W-:Y:S02]  /*fdb0*/  @!P0 IMAD.WIDE R4, R184, 0x2, R6 ;  /* 0x00000002b8048825 */ /* 0x011fe400078e0206 */
[-C--:B------:R-:W-:Y:S02]  /*fdc0*/  @!P5 LEA R12, P4, R190, R6.reuse, 0x1 ;  /* 0x00000006be0cd211 */ /* 0x080fe400078808ff */
[----:B------:R-:W-:Y:S01]  /*fdd0*/  @!P3 LEA R14, P6, R189, R6, 0x1 ;  /* 0x00000006bd0eb211 */ /* 0x000fe200078c08ff */
[----:B------:R0:W-:Y:S01]  /*fde0*/  @!P0 ST.E.128 desc[UR40][R4.64], R8 ;  /* 0x0000000804008985 */ /* 0x0001e2000c101d28 */
[----:B------:R-:W-:Y:S02]  /*fdf0*/  ISETP.GE.AND P0, PT, R186, UR14, PT ;  /* 0x0000000eba007c0c */ /* 0x000fe4000bf06270 */
[----:B------:R-:W-:Y:S02]  /*fe00*/  @!P5 LEA.HI.X R13, R190, R7, R204, 0x1, P4 ;  /* 0x00000007be0dd211 */ /* 0x000fe400020f0ccc */
[----:B------:R-:W-:-:S02]  /*fe10*/  LOP3.LUT P4, RZ, R3, 0x40, RZ, 0xc0, !PT ;  /* 0x0000004003ff7812 */ /* 0x000fc4000788c0ff */
[----:B------:R-:W-:Y:S01]  /*fe20*/  @!P3 LEA.HI.X R15, R189, R7, R203, 0x1, P6 ;  /* 0x00000007bd0fb211 */ /* 0x000fe200030f0ccb */
        /* <DEDUP_REMOVED lines=20> */
.L_x_2442:
        /* <DEDUP_REMOVED lines=11> */
[----:B------:R-:W-:Y:S01]  /*10020*/  UISETP.NE.U32.AND UP1, UPT, UR8, URZ, UPT ;  /* 0x0000003f0800728c */ /* 0x000fe2000bf25070 */
[----:B------:R-:W-:Y:S02]  /*10030*/  IMAD.U32 R0, RZ, RZ, UR4 ;  /* 0x00000004ff007e24 */ /* 0x000fe4000f8e00ff */
[----:B------:R-:W3:Y:S01]  /*10040*/  @P1 LDG.E R3, desc[UR40][R4.64] ;  /* 0x0000002804031981 */ /* 0x000ee2000c1e1900 */
[----:B------:R-:W-:-:S06]  /*10050*/  UISETP.NE.AND.EX UP1, UPT, UR9, URZ, UPT, UP1 ;  /* 0x0000003f0900728c */ /* 0x000fcc000bf25310 */
        /* <DEDUP_REMOVED lines=9> */
[----:B---3--:R-:W-:Y:S01]  /*100f0*/  @P1 R2UR UR4, R3 ;  /* 0x00000000030412ca */ /* 0x008fe200000e0000 */
[----:B01----:R-:W-:-:S14]  /*10100*/  @P2 BRA `(.L_x_2448) ;  /* 0x0000000000102947 */ /* 0x003fdc0003800000 */
[----:B------:R-:W-:Y:S05]  /*10110*/  @!P1 BRA `(.L_x_2448) ;  /* 0x00000000000c9947 */ /* 0x000fea0003800000 */
[----:B------:R-:W3:Y:S04]  /*10120*/  LDG.E R3, desc[UR40][R4.64] ;  /* 0x0000002804037981 */ /* 0x000ee8000c1e1900 */
[----:B-----5:R-:W3:Y:S02]  /*10130*/  LDG.E R0, desc[UR40][R4.64+0x4] ;  /* 0x0000042804007981 */ /* 0x020ee4000c1e1900 */
[----:B---3--:R-:W-:-:S07]  /*10140*/  IMAD.IADD R0, R0, 0x1, -R3 ;  /* 0x0000000100007824 */ /* 0x008fce00078e0a03 */
.L_x_2448:
[----:B------:R-:W-:Y:S01]  /*10150*/  USHF.R.S32.HI UR9, URZ, 0x1f, UR43 ;  /* 0x0000001f3f097899 */ /* 0x000fe2000801142b */
[----:B------:R-:W-:Y:S01]  /*10160*/  BSSY B1, `(.L_x_2449) ;  /* 0x000002e000017945 */ /* 0x000fe20003800000 */
[----:B------:R-:W-:Y:S02]  /*10170*/  USHF.R.S32.HI UR12, URZ, 0x1f, UR4 ;  /* 0x0000001f3f0c7899 */ /* 0x000fe40008011404 */
[----:B------:R-:W-:Y:S02]  /*10180*/  USEL UR8, UR43, URZ, !UP0 ;  /* 0x0000003f2b087287 */ /* 0x000fe4000c000000 */
[----:B------:R-:W-:Y:S01]  /*10190*/  USEL UR14, UR9, URZ, !UP0 ;  /* 0x0000003f090e7287 */ /* 0x000fe2000c000000 */
[----:B------:R-:W-:Y:S11]  /*101a0*/  @P0 BRA `(.L_x_2450) ;  /* 0x0000000000a40947 */ /* 0x000ff60003800000 */
[----:B------:R-:W0:Y:S01]  /*101b0*/  S2R R6, SR_TID.X ;  /* 0x0000000000067919 */ /* 0x000e220000002100 */
[----:B------:R-:W1:Y:S01]  /*101c0*/  LDC R5, c[0x0][0xbe8] ;  /* 0x0002fa00ff057b82 */ /* 0x000e620000000800 */
[----:B------:R-:W-:Y:S02]  /*101d0*/  IMAD.U32 R7, RZ, RZ, UR42 ;  /* 0x0000002aff077e24 */ /* 0x000fe4000f8e00ff */
[----:B-1---5:R-:W-:-:S03]  /*101e0*/  IMAD R3, R0, R5, RZ ;  /* 0x0000000500037224 */ /* 0x022fc600078e02ff */
[----:B0-----:R-:W-:-:S04]  /*101f0*/  IADD3 R6, R7, -0x80, R6 ;  /* 0xffffff8007067810 */ /* 0x001fc80007ffe006 */
[----:B------:R-:W-:-:S13]  /*10200*/  ISETP.GE.AND P0, PT, R6, R3, PT ;  /* 0x000000030600720c */ /* 0x000fda0003f06270 */
[----:B------:R-:W-:Y:S05]  /*10210*/  @P0 BRA `(.L_x_2450) ;  /* 0x0000000000880947 */ /* 0x000fea0003800000 */
[----:B------:R-:W-:Y:S01]  /*10220*/  ISETP.NE.AND P0, PT, R5, 0x1, PT ;  /* 0x000000010500780c */ /* 0x000fe20003f05270 */
[----:B------:R-:W-:Y:S01]  /*10230*/  ULDC.64 UR16, c[0x0][0xb90] ;  /* 0x0002e40000107ab9 */ /* 0x000fe20000000a00 */
[----:B------:R-:W-:Y:S01]  /*10240*/  UMOV UR10, UR4 ;  /* 0x00000004000a7c82 */ /* 0x000fe20008000000 */
[----:B------:R-:W-:Y:S01]  /*10250*/  UIMAD UR9, UR13, UR16, URZ ;  /* 0x000000100d0972a4 */ /* 0x000fe2000f8e023f */
[----:B------:R-:W-:Y:S01]  /*10260*/  IMAD.MOV.U32 R4, RZ, RZ, R6 ;  /* 0x000000ffff047224 */ /* 0x000fe200078e0006 */
[----:B------:R-:W-:Y:S02]  /*10270*/  UMOV UR11, UR12 ;  /* 0x0000000c000b7c82 */ /* 0x000fe40008000000 */
[----:B------:R-:W-:Y:S02]  /*10280*/  UIMAD.WIDE.U32 UR10, UR44, UR16, UR10 ;  /* 0x000000102c0a72a5 */ /* 0x000fe4000f8e000a */
[----:B------:R-:W-:-:S03]  /*10290*/  UIMAD UR9, UR44, UR17, UR9 ;  /* 0x000000112c0972a4 */ /* 0x000fc6000f8e0209 */
[----:B------:R-:W-:Y:S01]  /*102a0*/  ULDC.64 UR16, c[0x0][0xb98] ;  /* 0x0002e60000107ab9 */ /* 0x000fe20000000a00 */
[----:B------:R-:W0:Y:S01]  /*102b0*/  @P0 LDC R3, c[0x0][0xbec] ;  /* 0x0002fb00ff030b82 */ /* 0x000e220000000800 */
[----:B------:R-:W-:Y:S02]  /*102c0*/  UIADD3 UR11, UR11, UR9, URZ ;  /* 0x000000090b0b7290 */ /* 0x000fe4000fffe03f */
[----:B------:R-:W-:Y:S02]  /*102d0*/  UIMAD UR9, UR14, UR16, URZ ;  /* 0x000000100e0972a4 */ /* 0x000fe4000f8e023f */
[----:B------:R-:W-:Y:S02]  /*102e0*/  UIMAD.WIDE.U32 UR10, UR8, UR16, UR10 ;  /* 0x00000010080a72a5 */ /* 0x000fe4000f8e000a */
[----:B------:R-:W-:Y:S01]  /*102f0*/  UIMAD UR9, UR8, UR17, UR9 ;  /* 0x00000011080972a4 */ /* 0x000fe2000f8e0209 */
[----:B------:R-:W1:Y:S02]  /*10300*/  @P0 LDC R8, c[0x0][0xbf0] ;  /* 0x0002fc00ff080b82 */ /* 0x000e640000000800 */
[----:B------:R-:W-:Y:S01]  /*10310*/  ULDC.64 UR16, c[0x0][0xb88] ;  /* 0x0002e20000107ab9 */ /* 0x000fe20000000a00 */
[----:B0-----:R-:W-:-:S05]  /*10320*/  @P0 IMAD.HI.U32 R3, R6, R3, RZ ;  /* 0x0000000306030227 */ /* 0x001fca00078e00ff */
        /* <DEDUP_REMOVED lines=17> */
.L_x_2450:
[----:B------:R-:W-:Y:S05]  /*10440*/  BSYNC B1 ;  /* 0x0000000000017941 */ /* 0x000fea0003800000 */
.L_x_2449:
        /* <DEDUP_REMOVED lines=10> */
[----:B-----5:R-:W-:Y:S01]  /*104f0*/  IMAD R25, R0, R11, RZ ;  /* 0x0000000b00197224 */ /* 0x020fe200078e02ff */
[----:B------:R-:W-:Y:S01]  /*10500*/  ULDC.64 UR16, c[0x0][0xae8] ;  /* 0x0002ba0000107ab9 */ /* 0x000fe20000000a00 */
[----:B------:R-:W-:Y:S01]  /*10510*/  IMAD.SHL.U32 R4, R4, 0x2, RZ ;  /* 0x0000000204047824 */ /* 0x000fe200078e00ff */
[----:B------:R-:W0:Y:S01]  /*10520*/  @P0 LDC R5, c[0x0][0xbec] ;  /* 0x0002fb00ff050b82 */ /* 0x000e220000000800 */
[----:B------:R-:W-:Y:S01]  /*10530*/  UIADD3 UR11, UR11, UR9, URZ ;  /* 0x000000090b0b7290 */ /* 0x000fe2000fffe03f */
[----:B------:R-:W-:Y:S01]  /*10540*/  ISETP.GE.AND P2, PT, R189, UR15, PT ;  /* 0x0000000fbd007c0c */ /* 0x000fe2000bf46270 */
[----:B------:R-:W-:Y:S01]  /*10550*/  UIMAD UR4, UR13, UR16, URZ ;  /* 0x000000100d0472a4 */ /* 0x000fe2000f8e023f */
[----:B------:R-:W-:Y:S01]  /*10560*/  LOP3.LUT R4, R4, 0x2, R3, 0xe2, !PT ;  /* 0x0000000204047812 */ /* 0x000fe200078ee203 */
[----:B------:R-:W-:Y:S01]  /*10570*/  IMAD R3, R191, 0x20, R192 ;  /* 0x00000020bf037824 */ /* 0x000fe200078e02c0 */
[----:B------:R-:W-:Y:S01]  /*10580*/  UIMAD.WIDE.U32 UR10, UR44, UR16, UR10 ;  /* 0x000000102c0a72a5 */ /* 0x000fe2000f8e000a */
[----:B------:R-:W-:Y:S01]  /*10590*/  SEL R6, RZ, 0xffffffff, P2 ;  /* 0xffffffffff067807 */ /* 0x000fe20001000000 */
[----:B------:R-:W1:Y:S01]  /*105a0*/  @P0 LDC R7, c[0x0][0xbf0] ;  /* 0x0002fc00ff070b82 */ /* 0x000e620000000800 */
[----:B------:R-:W-:Y:S01]  /*105b0*/  UIMAD UR4, UR44, UR17, UR4 ;  /* 0x000000112c0472a4 */ /* 0x000fe2000f8e0204 */
[----:B------:R-:W-:Y:S01]  /*105c0*/  VIADD R8, R3, UR42 ;  /* 0x0000002a03087c36 */ /* 0x000fe20008000000 */
[----:B------:R-:W-:Y:S01]  /*105d0*/  ULDC.64 UR12, c[0x0][0xaf0] ;  /* 0x0002bc00000c7ab9 */ /* 0x000fe20000000a00 */
[----:B------:R-:W-:Y:S01]  /*105e0*/  ISETP.GE.AND P1, PT, R188, UR15, PT ;  /* 0x0000000fbc007c0c */ /* 0x000fe2000bf26270 */
[----:B------:R-:W-:Y:S01]  /*105f0*/  UIADD3 UR11, UR11, UR4, URZ ;  /* 0x000000040b0b7290 */ /* 0x000fe2000fffe03f */
[----:B------:R-:W-:Y:S01]  /*10600*/  IMAD.SHL.U32 R9, R6, 0x4, RZ ;  /* 0x0000000406097824 */ /* 0x000fe200078e00ff */
[----:B------:R-:W-:Y:S01]  /*10610*/  UIMAD UR4, UR14, UR12, URZ ;  /* 0x0000000c0e0472a4 */ /* 0x000fe2000f8e023f */
[----:B------:R-:W-:Y:S01]  /*10620*/  SEL R10, RZ, 0xffffffff, P1 ;  /* 0xffffffffff0a7807 */ /* 0x000fe20000800000 */
[----:B------:R-:W-:Y:S01]  /*10630*/  IMAD.MOV.U32 R3, RZ, RZ, R8 ;  /* 0x000000ffff037224 */ /* 0x000fe200078e0008 */
[----:B------:R-:W-:Y:S01]  /*10640*/  ISETP.GE.AND P2, PT, R194, UR15, PT ;  /* 0x0000000fc2007c0c */ /* 0x000fe2000bf46270 */
[----:B------:R-:W-:Y:S01]  /*10650*/  UIMAD UR4, UR8, UR13, UR4 ;  /* 0x0000000d080472a4 */ /* 0x000fe2000f8e0204 */
[----:B------:R-:W-:Y:S01]  /*10660*/  LOP3.LUT R9, R9, 0x4, R4, 0xe2, !PT ;  /* 0x0000000409097812 */ /* 0x000fe200078ee204 */
[----:B------:R-:W-:Y:S01]  /*10670*/  UIMAD.WIDE.U32 UR8, UR8, UR12, UR10 ;  /* 0x0000000c080872a5 */ /* 0x000fe2000f8e000a */
[----:B------:R-:W-:Y:S01]  /*10680*/  IMAD.SHL.U32 R10, R10, 0x8, RZ ;  /* 0x000000080a0a7824 */ /* 0x000fe200078e00ff */
[----:B------:R-:W-:Y:S01]  /*10690*/  SEL R0, RZ, 0x80, P2 ;  /* 0x00000080ff007807 */ /* 0x000fe20001000000 */
[----:B0-----:R-:W-:Y:S01]  /*106a0*/  @P0 IMAD.HI.U32 R6, R8, R5, RZ ;  /* 0x0000000508060227 */ /* 0x001fe200078e00ff */
[----:B------:R-:W-:Y:S01]  /*106b0*/  UIADD3 UR4, UR9, UR4, URZ ;  /* 0x0000000409047290 */ /* 0x000fe2000fffe03f */
[----:B------:R-:W-:Y:S01]  /*106c0*/  BSSY B1, `(.L_x_2451) ;  /* 0x0000047000017945 */ /* 0x000fe20003800000 */
[----:B------:R-:W-:Y:S01]  /*106d0*/  LOP3.LUT R10, R10, 0x8, R9, 0xe2, !PT ;  /* 0x000000080a0a7812 */ /* 0x000fe200078ee209 */
[----:B------:R-:W-:-:S02]  /*106e0*/  IMAD.U32 R4, RZ, RZ, UR8 ;  /* 0x00000008ff047e24 */ /* 0x000fc4000f8e00ff */
[----:B------:R-:W-:Y:S01]  /*106f0*/  IMAD.U32 R5, RZ, RZ, UR9 ;  /* 0x00000009ff057e24 */ /* 0x000fe2000f8e00ff */
[----:B------:R-:W-:Y:S01]  /*10700*/  ULDC.64 UR8, c[0x0][0xae0] ;  /* 0x0002b80000087ab9 */ /* 0x000fe20000000a00 */
[----:B-1----:R-:W-:Y:S01]  /*10710*/  @P0 SHF.R.U32.HI R3, RZ, R7, R6 ;  /* 0x00000007ff030219 */ /* 0x002fe20000011606 */
[----:B------:R-:W-:Y:S01]  /*10720*/  IMAD.U32 R5, RZ, RZ, UR4 ;  /* 0x00000004ff057e24 */ /* 0x000fe2000f8e00ff */
[----:B------:R-:W-:Y:S01]  /*10730*/  ISETP.GE.AND P0, PT, R187, UR15, PT ;  /* 0x0000000fbb007c0c */ /* 0x000fe2000bf06270 */
[----:B------:R-:W-:Y:S01]  /*10740*/  VIADD R26, R192, UR42 ;  /* 0x0000002ac01a7c36 */ /* 0x000fe20008000000 */
        /* <DEDUP_REMOVED lines=16> */
[----:B------:R-:W-:-:S04]  /*10850*/  IMAD.WIDE.U32 R4, R7, UR8, R4 ;  /* 0x0000000807047c25 */ /* 0x000fc8000f8e0004 */
[----:B------:R-:W-:Y:S01]  /*10860*/  IMAD R3, R7, UR9, R6 ;  /* 0x0000000907037c24 */ /* 0x000fe2000f8e0206 */
[----:B------:R-:W-:Y:S01]  /*10870*/  SEL R7, RZ, 0x40, P0 ;  /* 0x00000040ff077807 */ /* 0x000fe20000000000 */
[----:B------:R-:W-:Y:S01]  /*10880*/  ULDC.64 UR8, c[0x0][0xa80] ;  /* 0x0002a00000087ab9 */ /* 0x000fe20000000a00 */
[----:B------:R-:W-:Y:S01]  /*10890*/  ISETP.GE.AND P0, PT, R26, R25, PT ;  /* 0x000000191a00720c */ /* 0x000fe20003f06270 */
[----:B------:R-:W-:Y:S01]  /*108a0*/  IMAD.SHL.U32 R13, R8, 0x20, RZ ;  /* 0x00000020080d7824 */ /* 0x000fe200078e00ff */
[----:B------:R-:W-:Y:S01]  /*108b0*/  LEA R20, P1, R4, UR8, 0x1 ;  /* 0x0000000804147c11 */ /* 0x000fe2000f8208ff */
[----:B------:R-:W-:-:S03]  /*108c0*/  IMAD.IADD R3, R5, 0x1, R3 ;  /* 0x0000000105037824 */ /* 0x000fc600078e0203 */
[----:B------:R-:W-:Y:S01]  /*108d0*/  LOP3.LUT R10, R13, 0x20, R10, 0xe2, !PT ;  /* 0x000000200d0a7812 */ /* 0x000fe200078ee20a */
[----:B------:R0:W1:Y:S01]  /*108e0*/  SHFL.IDX PT, R6, R20, RZ, 0x181f ;  /* 0x00181fff14067589 */ /* 0x00006200000e0000 */
[----:B------:R-:W-:Y:S02]  /*108f0*/  LEA.HI.X R3, R4, UR9, R3, 0x1, P1 ;  /* 0x0000000904037c11 */ /* 0x000fe400088f0c03 */
[----:B--2-4-:R-:W-:-:S03]  /*10900*/  LOP3.LUT R21, R10, R7, RZ, 0xfc, !PT ;  /* 0x000000070a157212 */ /* 0x014fc600078efcff */
        /* <DEDUP_REMOVED lines=34> */
.L_x_2452:
[----:B------:R-:W-:Y:S05]  /*10b30*/  BSYNC B1 ;  /* 0x0000000000017941 */ /* 0x000fea0003800000 */
.L_x_2451:
        /* <DEDUP_REMOVED lines=36> */
.L_x_2447:
[----:B------:R-:W-:Y:S05]  /*10d80*/  BSYNC B0 ;  /* 0x0000000000007941 */ /* 0x000fea0003800000 */
.L_x_2441:
[----:B------:R-:W-:Y:S02]  /*10d90*/  ULDC UR4, c[0x0][0xc3c] ;  /* 0x00030f0000047ab9 */ /* 0x000fe40000000800 */
[----:B------:R-:W-:-:S06]  /*10da0*/  UISETP.GE.AND UP0, UPT, UR6, UR4, UPT ;  /* 0x000000040600728c */ /* 0x000fcc000bf06270 */
[----:B------:R-:W-:-:S13]  /*10db0*/  PLOP3.LUT P0, PT, PT, PT, UP0, 0x80, 0x0 ;  /* 0x000000000000781c */ /* 0x000fda0003f0f008 */
[----:B------:R-:W-:Y:S05]  /*10dc0*/  @!P0 BRA `(.L_x_2453) ;  /* 0xffffff00009c8947 */ /* 0x000fea000383ffff */
[----:B------:R-:W-:Y:S05]  /*10dd0*/  EXIT ;  /* 0x000000000000794d */ /* 0x000fea0003800000 */
.L_x_2344:
[----:B------:R-:W-:-:S08]  /*10de0*/  NOP ;  /* 0x0000000000007918 */ /* 0x000fd00000000000 */
[----:B------:R-:W0:-:S00]  /*10df0*/  USETMAXREG.DEALLOC.CTAPOOL 0x18 ;  /* 0x00000018000079c8 */ /* 0x000e0000080e0500 */
[----:B0-----:R-:W2:Y:S01]  /*10e00*/  LDL.LU R2, [R1+0x10] ;  /* 0x0000100001027983 */ /* 0x001ea20000300800 */
[----:B------:R-:W-:Y:S01]  /*10e10*/  LOP3.LUT R0, R0, 0x3, RZ, 0xc0, !PT ;  /* 0x0000000300007812 */ /* 0x000fe200078ec0ff */
[----:B------:R-:W-:-:S05]  /*10e20*/  IMAD.MOV.U32 R5, RZ, RZ, RZ ;  /* 0x000000ffff057224 */ /* 0x000fca00078e00ff */
[----:B------:R-:W0:Y:S02]  /*10e30*/  SHFL.IDX PT, R0, R0, RZ, 0x1f ;  /* 0x00001fff00007589 */ /* 0x000e2400000e0000 */
[----:B0-----:R-:W-:Y:S02]  /*10e40*/  ISETP.NE.AND P0, PT, R0, RZ, PT ;  /* 0x000000ff0000720c */ /* 0x001fe40003f05270 */
        /* <DEDUP_REMOVED lines=8> */
[----:B------:R-:W2:Y:S01]  /*10ed0*/  LDS.128 R16, [UR4+0x28cd0] ;  /* 0x028cd004ff107984 */ /* 0x000ea20008000c00 */
[----:B------:R-:W-:Y:S06]  /*10ee0*/  BAR.ARV 0x4, 0x180 ;  /* 0x0106000000007b1d */ /* 0x000fec0000002000 */
[----:B------:R-:W-:Y:S05]  /*10ef0*/  BRA `(.L_x_2455) ;  /* 0x0000000800847947 */ /* 0x000fea0003800000 */
.L_x_2454:
[----:B------:R-:W-:Y:S01]  /*10f00*/  LOP3.LUT R0, R4, 0x1f, RZ, 0xc0, !PT ;  /* 0x0000001f04007812 */ /* 0x000fe200078ec0ff */
[----:B------:R-:W-:Y:S01]  /*10f10*/  ULDC UR4, c[0x0][0xc3c] ;  /* 0x00030f0000047ab9 */ /* 0x000fe20000000800 */
[----:B------:R-:W1:Y:S01]  /*10f20*/  S2UR UR6, SR_CTAID.X ;  /* 0x00000000000679c3 */ /* 0x000e620000002500 */
[----:B------:R-:W-:Y:S01]  /*10f30*/  ULDC UR5, c[0x0][0xc38] ;  /* 0x00030e0000057ab9 */ /* 0x000fe20000000800 */
[----:B------:R-:W-:-:S04]  /*10f40*/  ISETP.NE.AND P0, PT, R0, 0x1f, PT ;  /* 0x0000001f0000780c */ /* 0x000fc80003f05270 */
[----:B------:R-:W-:-:S13]  /*10f50*/  ISETP.GE.OR P1, PT, R0, UR4, !P0 ;  /* 0x0000000400007c0c */ /* 0x000fda000c726670 */
[----:B0-----:R-:W0:Y:S02]  /*10f60*/  @!P1 LDC.64 R2, c[0x0][0xc80] ;  /* 0x00032000ff029b82 */ /* 0x001e240000000a00 */
        /* <DEDUP_REMOVED lines=34> */
.L_x_2460:
        /* <DEDUP_REMOVED lines=12> */
.L_x_2459:
[----:B------:R-:W-:Y:S05]  /*11250*/  BSYNC B0 ;  /* 0x0000000000007941 */ /* 0x000fea0003800000 */
.L_x_2458:
        /* <DEDUP_REMOVED lines=20> */
[----:B------:R-:W-:-:S07]  /*113a0*/  IMAD.MOV.U32 R6, RZ, RZ, R10 ;  /* 0x000000ffff067224 */ /* 0x000fce00078e000a */
.L_x_2456:
[----:B------:R-:W-:-:S04]  /*113b0*/  IMAD.IADD R7, R7, 0x1, -R2 ;  /* 0x0000000107077824 */ /* 0x000fc800078e0a02 */
[----:B------:R-:W-:-:S05]  /*113c0*/  IMAD R2, R6, UR5, R7 ;  /* 0x0000000506027c24 */ /* 0x000fca000f8e0207 */
[----:B------:R-:W-:Y:S02]  /*113d0*/  ISETP.GT.AND P0, PT, R2, UR6, PT ;  /* 0x0000000602007c0c */ /* 0x000fe4000bf04270 */
[----:B------:R-:W0:Y:S11]  /*113e0*/  LDC.64 R2, c[0x0][0xc90] ;  /* 0x00032400ff027b82 */ /* 0x000e360000000a00 */
[----:B------:R-:W-:-:S04]  /*113f0*/  VOTE.ANY R12, PT, !P0 ;  /* 0x00000000000c7806 */ /* 0x000fc800040e0100 */
[----:B------:R-:W1:Y:S02]  /*11400*/  POPC R8, R12 ;  /* 0x0000000c00087309 */ /* 0x000e640000000000 */
[----:B-1----:R-:W-:-:S04]  /*11410*/  VIADD R19, R8, UR4 ;  /* 0x0000000408137c36 */ /* 0x002fc80008000000 */
[----:B0-----:R-:W-:-:S05]  /*11420*/  IMAD.WIDE R2, R19, 0x4, R2 ;  /* 0x0000000413027825 */ /* 0x001fca00078e0202 */
[----:B------:R-:W2:Y:S01]  /*11430*/  LDG.E R10, desc[UR40][R2.64] ;  /* 0x00000028020a7981 */ /* 0x000ea2000c1e1900 */
[----:B------:R-:W-:-:S03]  /*11440*/  ISETP.NE.AND P0, PT, R12, RZ, PT ;  /* 0x000000ff0c00720c */ /* 0x000fc60003f05270 */
[----:B------:R-:W2:Y:S02]  /*11450*/  SHFL.IDX PT, R5, R5, R8, 0x1f ;  /* 0x00001f0805057589 */ /* 0x000ea400000e0000 */
[----:B--2---:R-:W-:-:S05]  /*11460*/  IMAD R9, R5, R10, RZ ;  /* 0x0000000a05097224 */ /* 0x004fca00078e02ff */
[----:B------:R-:W-:-:S04]  /*11470*/  IABS R11, R9 ;  /* 0x00000009000b7213 */ /* 0x000fc80000000000 */
[----:B------:R-:W0:Y:S08]  /*11480*/  I2F.RP R13, R11 ;  /* 0x0000000b000d7306 */ /* 0x000e300000209400 */
[----:B0-----:R-:W0:Y:S02]  /*11490*/  MUFU.RCP R13, R13 ;  /* 0x0000000d000d7308 */ /* 0x001e240000001000 */
[----:B0-----:R-:W-:-:S06]  /*114a0*/  VIADD R14, R13, 0xffffffe ;  /* 0x0ffffffe0d0e7836 */ /* 0x001fcc0000000000 */
[----:B------:R0:W1:Y:S01]  /*114b0*/  F2I.FTZ.U32.TRUNC.NTZ R3, R14 ;  /* 0x0000000e00037305 */ /* 0x000062000021f000 */
[----:B------:R-:W-:Y:S05]  /*114c0*/  @!P0 BRA `(.L_x_2461) ;  /* 0x0000000000088947 */ /* 0x000fea0003800000 */
[----:B------:R-:W-:-:S05]  /*114d0*/  VIADD R13, R8, 0xffffffff ;  /* 0xffffffff080d7836 */ /* 0x000fca0000000000 */
[----:B------:R2:W3:Y:S02]  /*114e0*/  SHFL.IDX PT, R16, R6, R13, 0x1f ;  /* 0x00001f0d06107589 */ /* 0x0004e400000e0000 */
.L_x_2461:
[----:B-1----:R-:W-:Y:S02]  /*114f0*/  IMAD.MOV R2, RZ, RZ, -R3 ;  /* 0x000000ffff027224 */ /* 0x002fe400078e0a03 */
[----:B---3--:R-:W-:Y:S02]  /*11500*/  IMAD R16, R16, UR5, R7 ;  /* 0x0000000510107c24 */ /* 0x008fe4000f8e0207 */
[----:B------:R-:W-:Y:S02]  /*11510*/  IMAD R7, R2, R11, RZ ;  /* 0x0000000b02077224 */ /* 0x000fe400078e02ff */
[----:B------:R-:W-:-:S04]  /*11520*/  IMAD.MOV.U32 R2, RZ, RZ, RZ ;  /* 0x000000ffff027224 */ /* 0x000fc800078e00ff */
[----:B------:R-:W-:Y:S01]  /*11530*/  IMAD.HI.U32 R3, R3, R7, R2 ;  /* 0x0000000703037227 */ /* 0x000fe200078e0002 */
[----:B------:R-:W-:Y:S02]  /*11540*/  IADD3 R2, -R16, UR6, RZ ;  /* 0x0000000610027c10 */ /* 0x000fe4000fffe1ff */
[----:B------:R-:W-:Y:S02]  /*11550*/  IABS R7, R9 ;  /* 0x0000000900077213 */ /* 0x000fe40000000000 */
[----:B--2---:R-:W-:-:S03]  /*11560*/  IABS R6, R2 ;  /* 0x0000000200067213 */ /* 0x004fc60000000000 */
        /* <DEDUP_REMOVED lines=10> */
[----:B------:R-:W-:-:S04]  /*11610*/  @P0 VIADD R3, R3, 0x1 ;  /* 0x0000000103030836 */ /* 0x000fc80000000000 */
[----:B------:R-:W-:-:S04]  /*11620*/  IMAD.MOV.U32 R11, RZ, RZ, R3 ;  /* 0x000000ffff0b7224 */ /* 0x000fc800078e0003 */
[----:B------:R-:W-:Y:S01]  /*11630*/  @!P2 IMAD.MOV R11, RZ, RZ, -R11 ;  /* 0x000000ffff0ba224 */ /* 0x000fe200078e0a0b */
[----:B------:R-:W-:-:S05]  /*11640*/  @!P1 LOP3.LUT R11, RZ, R9, RZ, 0x33, !PT ;  /* 0x00000009ff0b9212 */ /* 0x000fca00078e33ff */
[----:B------:R-:W-:Y:S02]  /*11650*/  IMAD R6, R10, R11, RZ ;  /* 0x0000000b0a067224 */ /* 0x000fe400078e02ff */
[----:B------:R-:W-:Y:S02]  /*11660*/  IMAD.MOV R11, RZ, RZ, -R11 ;  /* 0x000000ffff0b7224 */ /* 0x000fe400078e0a0b */
[----:B------:R-:W-:Y:S02]  /*11670*/  IMAD.MOV R3, RZ, RZ, -R6 ;  /* 0x000000ffff037224 */ /* 0x000fe400078e0a06 */
[----:B------:R-:W-:-:S03]  /*11680*/  IMAD R9, R9, R11, R2 ;  /* 0x0000000b09097224 */ /* 0x000fc600078e0202 */
[----:B------:R-:W-:-:S04]  /*11690*/  VIADDMNMX R10, R3, UR5, R10, PT ;  /* 0x00000005030a7c46 */ /* 0x000fc8000b80010a */
[----:B------:R-:W-:-:S04]  /*116a0*/  IABS R7, R10 ;  /* 0x0000000a00077213 */ /* 0x000fc80000000000 */
[----:B------:R-:W1:Y:S08]  /*116b0*/  I2F.RP R8, R7 ;  /* 0x0000000700087306 */ /* 0x000e700000209400 */
[----:B-1----:R-:W1:Y:S02]  /*116c0*/  MUFU.RCP R8, R8 ;  /* 0x0000000800087308 */ /* 0x002e640000001000 */
[----:B-1----:R-:W-:Y:S01]  /*116d0*/  VIADD R3, R8, 0xffffffe ;  /* 0x0ffffffe08037836 */ /* 0x002fe20000000000 */
[----:B------:R-:W-:-:S05]  /*116e0*/  IABS R8, R10 ;  /* 0x0000000a00087213 */ /* 0x000fca0000000000 */
[----:B------:R-:W1:Y:S01]  /*116f0*/  F2I.FTZ.U32.TRUNC.NTZ R3, R3 ;  /* 0x0000000300037305 */ /* 0x000e62000021f000 */
[----:B------:R-:W-:Y:S02]  /*11700*/  IMAD.MOV R8, RZ, RZ, -R8 ;  /* 0x000000ffff087224 */ /* 0x000fe400078e0a08 */
[----:B-1----:R-:W-:-:S04]  /*11710*/  IMAD.MOV R2, RZ, RZ, -R3 ;  /* 0x000000ffff027224 */ /* 0x002fc800078e0a03 */
[----:B------:R-:W-:Y:S02]  /*11720*/  IMAD R11, R2, R7, RZ ;  /* 0x00000007020b7224 */ /* 0x000fe400078e02ff */
[----:B------:R-:W-:-:S04]  /*11730*/  IMAD.MOV.U32 R2, RZ, RZ, RZ ;  /* 0x000000ffff027224 */ /* 0x000fc800078e00ff */
[----:B------:R-:W-:Y:S01]  /*11740*/  IMAD.HI.U32 R2, R3, R11, R2 ;  /* 0x0000000b03027227 */ /* 0x000fe200078e0002 */
[----:B------:R-:W-:Y:S02]  /*11750*/  IABS R11, R9 ;  /* 0x00000009000b7213 */ /* 0x000fe40000000000 */
[C---:B------:R-:W-:Y:S01]  /*11760*/  LOP3.LUT R3, R9.reuse, R10, RZ, 0x3c, !PT ;  /* 0x0000000a09037212 */ /* 0x040fe200078e3cff */
[----:B------:R-:W-:Y:S02]  /*11770*/  IMAD.IADD R9, R9, 0x1, R6 ;  /* 0x0000000109097824 */ /* 0x000fe400078e0206 */
[----:B------:R-:W-:Y:S01]  /*11780*/  IMAD.HI.U32 R2, R2, R11, RZ ;  /* 0x0000000b02027227 */ /* 0x000fe200078e00ff */
[----:B------:R-:W-:-:S03]  /*11790*/  ISETP.GE.AND P2, PT, R3, RZ, PT ;  /* 0x000000ff0300720c */ /* 0x000fc60003f46270 */
[----:B------:R-:W-:-:S05]  /*117a0*/  IMAD R8, R2, R8, R11 ;  /* 0x0000000802087224 */ /* 0x000fca00078e020b */
[----:B------:R-:W-:-:S13]  /*117b0*/  ISETP.GT.U32.AND P1, PT, R7, R8, PT ;  /* 0x000000080700720c */ /* 0x000fda0003f24070 */
[----:B------:R-:W-:Y:S02]  /*117c0*/  @!P1 IMAD.IADD R8, R8, 0x1, -R7 ;  /* 0x0000000108089824 */ /* 0x000fe400078e0a07 */
[----:B------:R-:W-:Y:S01]  /*117d0*/  @!P1 VIADD R2, R2, 0x1 ;  /* 0x0000000102029836 */ /* 0x000fe20000000000 */
[----:B------:R-:W-:Y:S02]  /*117e0*/  ISETP.NE.AND P1, PT, R10, RZ, PT ;  /* 0x000000ff0a00720c */ /* 0x000fe40003f25270 */
[----:B------:R-:W-:-:S13]  /*117f0*/  ISETP.GE.U32.AND P0, PT, R8, R7, PT ;  /* 0x000000070800720c */ /* 0x000fda0003f06070 */
[----:B------:R-:W-:-:S04]  /*11800*/  @P0 VIADD R2, R2, 0x1 ;  /* 0x0000000102020836 */ /* 0x000fc80000000000 */
[----:B------:R-:W-:Y:S01]  /*11810*/  @!P2 IMAD.MOV R2, RZ, RZ, -R2 ;  /* 0x000000ffff02a224 */ /* 0x000fe200078e0a02 */
[----:B------:R-:W-:Y:S01]  /*11820*/  @!P1 LOP3.LUT R2, RZ, R10, RZ, 0x33, !PT ;  /* 0x0000000aff029212 */ /* 0x000fe200078e33ff */
[----:B------:R-:W-:-:S04]  /*11830*/  IMAD.MOV R10, RZ, RZ, -R10 ;  /* 0x000000ffff0a7224 */ /* 0x000fc800078e0a0a */
[----:B------:R-:W-:Y:S01]  /*11840*/  IMAD R18, R2, R10, R9 ;  /* 0x0000000a02127224 */ /* 0x000fe200078e0209 */
[----:B------:R-:W-:-:S05]  /*11850*/  LOP3.LUT R2, RZ, R2, RZ, 0x33, !PT ;  /* 0x00000002ff027212 */ /* 0x000fca00078e33ff */
[----:B------:R-:W-:Y:S01]  /*11860*/  IMAD.IADD R17, R5, 0x1, R2 ;  /* 0x0000000105117824 */ /* 0x000fe200078e0202 */
[----:B------:R-:W-:Y:S06]  /*11870*/  BRA `(.L_x_2462) ;  /* 0x00000000000c7947 */ /* 0x000fec0003800000 */
.L_x_2457:
[----:B------:R-:W-:Y:S02]  /*11880*/  IMAD.MOV.U32 R17, RZ, RZ, RZ ;  /* 0x000000ffff117224 */ /* 0x000fe400078e00ff */
[----:B------:R-:W-:Y:S02]  /*11890*/  IMAD.U32 R16, RZ, RZ, UR6 ;  /* 0x00000006ff107e24 */ /* 0x000fe4000f8e00ff */
[----:B------:R-:W-:-:S07]  /*118a0*/  IMAD.MOV.U32 R18, RZ, RZ, RZ ;  /* 0x000000ffff127224 */ /* 0x000fce00078e00ff */
.L_x_2462:
[----:B------:R-:W-:-:S13]  /*118b0*/  ISETP.NE.AND P0, PT, R0, RZ, PT ;  /* 0x000000ff0000720c */ /* 0x000fda0003f05270 */
[----:B------:R-:W1:Y:S01]  /*118c0*/  @!P0 S2R R3, SR_CgaCtaId ;  /* 0x0000000000038919 */ /* 0x000e620000008800 */
[----:B------:R-:W-:-:S04]  /*118d0*/  @!P0 MOV R0, 0x400 ;  /* 0x0000040000008802 */ /* 0x000fc80000000f00 */
[----:B-1----:R-:W-:-:S05]  /*118e0*/  @!P0 LEA R0, R3, R0, 0x18 ;  /* 0x0000000003008211 */ /* 0x002fca00078ec0ff */
[----:B------:R1:W-:Y:S01]  /*118f0*/  @!P0 STS.128 [R0+0x28cd0], R16 ;  /* 0x028cd01000008388 */ /* 0x0003e20000000c00 */
[----:B------:R-:W-:Y:S06]  /*11900*/  BAR.ARV 0x5, 0x180 ;  /* 0x0146000000007b1d */ /* 0x000fec0000002000 */
.L_x_2455:
[----:B-1----:R-:W-:Y:S01]  /*11910*/  IMAD.MOV.U32 R0, RZ, RZ, 0x1 ;  /* 0x00000001ff007424 */ /* 0x002fe200078e00ff */
[----:B------:R1:W-:Y:S01]  /*11920*/  STL [R1+0x4], RZ ;  /* 0x000004ff01007387 */ /* 0x0003e20000100800 */
[----:B------:R-:W-:Y:S02]  /*11930*/  ULDC UR4, c[0x0][0xc3c] ;  /* 0x00030f0000047ab9 */ /* 0x000fe40000000800 */
[----:B--2---:R-:W-:Y:S01]  /*11940*/  ISETP.GE.AND P0, PT, R19, UR4, PT ;  /* 0x0000000413007c0c */ /* 0x004fe2000bf06270 */
[----:B------:R1:W-:Y:S04]  /*11950*/  STL [R1+0xc], R0 ;  /* 0x00000c0001007387 */ /* 0x0003e80000100800 */
[----:B------:R1:W-:Y:S08]  /*11960*/  STL [R1+0x40], RZ ;  /* 0x000040ff01007387 */ /* 0x0003f00000100800 */
[----:B-1----:R-:W-:Y:S05]  /*11970*/  @P0 BRA `(.L_x_2463) ;  /* 0x00000060009c0947 */ /* 0x002fea0003800000 */
[----:B------:R-:W1:Y:S01]  /*11980*/  S2UR UR5, SR_CgaCtaId ;  /* 0x00000000000579c3 */ /* 0x000e620000008800 */
[C---:B------:R-:W-:Y:S01]  /*11990*/  IMAD.SHL.U32 R0, R4.reuse, 0x8, RZ ;  /* 0x0000000804007824 */ /* 0x040fe200078e00ff */
[----:B------:R-:W-:Y:S01]  /*119a0*/  LOP3.LUT R5, R4, 0x7f, RZ, 0xc0, !PT ;  /* 0x0000007f04057812 */ /* 0x000fe200078ec0ff */
[----:B------:R-:W-:Y:S01]  /*119b0*/  UMOV UR4, 0x400 ;  /* 0x0000040000047882 */ /* 0x000fe20000000000 */
[----:B------:R-:W-:Y:S01]  /*119c0*/  BSSY B8, `(.L_x_2463) ;  /* 0x0000622000087945 */ /* 0x000fe20003800000 */
[----:B------:R-:W-:Y:S01]  /*119d0*/  ULDC UR37, c[0x0][0xc] ;  /* 0x0000030000257ab9 */ /* 0x000fe20000000800 */
[----:B------:R-:W-:Y:S01]  /*119e0*/  LOP3.LUT R3, R0, 0x1f8, RZ, 0xc0, !PT ;  /* 0x000001f800037812 */ /* 0x000fe200078ec0ff */
[----:B0-----:R-:W-:Y:S01]  /*119f0*/  IMAD.SHL.U32 R2, R5, 0x8, RZ ;  /* 0x0000000805027824 */ /* 0x001fe200078e00ff */
[----:B------:R-:W-:Y:S01]  /*11a00*/  SHF.R.U32.HI R5, RZ, 0x3, R5 ;  /* 0x00000003ff057819 */ /* 0x000fe20000011605 */
[----:B------:R-:W-:Y:S01]  /*11a10*/  ULDC.64 UR38, c[0x0][0x198] ;  /* 0x0000660000267ab9 */ /* 0x000fe20000000a00 */
[----:B------:R-:W-:Y:S01]  /*11a20*/  LOP3.LUT R3, R3, 0x38, R4, 0x78, !PT ;  /* 0x0000003803037812 */ /* 0x000fe200078e7804 */
[----:B------:R-:W-:-:S03]  /*11a30*/  IMAD.SHL.U32 R4, R4, 0x10, RZ ;  /* 0x0000001004047824 */ /* 0x000fc600078e00ff */
[----:B------:R-:W-:Y:S02]  /*11a40*/  LOP3.LUT R2, R3, 0x200, R2, 0xf8, !PT ;  /* 0x0000020003027812 */ /* 0x000fe400078ef802 */
[----:B------:R-:W-:Y:S01]  /*11a50*/  LOP3.LUT R0, R5, 0x70, R4, 0xf8, !PT ;  /* 0x0000007005007812 */ /* 0x000fe200078ef804 */
[----:B------:R-:W-:Y:S01]  /*11a60*/  IMAD.MOV.U32 R0, RZ, RZ, 0x1 ;  /* 0x00000001ff007424 */ /* 0x000fe200078e00ff */
[----:B-1----:R-:W-:-:S06]  /*11a70*/  ULEA UR4, UR5, UR4, 0x18 ;  /* 0x0000000405047291 */ /* 0x002fcc000f8ec03f */
[----:B------:R-:W-:-:S04]  /*11a80*/  IMAD.U32 R3, RZ, RZ, UR4 ;  /* 0x00000004ff037e24 */ /* 0x000fc8000f8e00ff */
[----:B------:R-:W-:Y:S01]  /*11a90*/  IMAD R2, R2, 0x2, R3 ;  /* 0x0000000202027824 */ /* 0x000fe200078e0203 */
[----:B------:R0:W-:Y:S04]  /*11aa0*/  STL [R1], R3 ;  /* 0x0000000301007387 */ /* 0x0001e80000100800 */
[----:B------:R0:W-:Y:S04]  /*11ab0*/  STL [R1+0x44], R2 ;  /* 0x0000440201007387 */ /* 0x0001e80000100800 */
[----:B------:R0:W-:Y:S04]  /*11ac0*/  STL [R1+0x40], RZ ;  /* 0x000040ff01007387 */ /* 0x0001e80000100800 */
[----:B------:R0:W-:Y:S04]  /*11ad0*/  STL [R1+0xc], R0 ;  /* 0x00000c0001007387 */ /* 0x0001e80000100800 */
[----:B------:R0:W-:Y:S02]  /*11ae0*/  STL [R1+0x4], RZ ;  /* 0x000004ff01007387 */ /* 0x0001e40000100800 */
.L_x_2589:
[----:B------:R-:W-:Y:S05]  /*11af0*/  YIELD ;  /* 0x0000000000007946 */ /* 0x000fea0003800000 */
[----:B------:R-:W-:Y:S01]  /*11b00*/  ULDC.64 UR4, c[0x0][0xa28] ;  /* 0x00028a0000047ab9 */ /* 0x000fe20000000a00 */
[----:B0--3--:R-:W-:Y:S01]  /*11b10*/  IMAD.MOV.U32 R0, RZ, RZ, RZ ;  /* 0x000000ffff007224 */ /* 0x009fe200078e00ff */
[----:B------:R-:W-:Y:S01]  /*11b20*/  ISETP.NE.U32.AND P0, PT, RZ, UR4, PT ;  /* 0x00000004ff007c0c */ /* 0x000fe2000bf05070 */
[----:B------:R-:W0:Y:S01]  /*11b30*/  LDC.64 R4, c[0x0][0xa00] ;  /* 0x00028000ff047b82 */ /* 0x000e220000000a00 */
[----:B-1---5:R-:W-:Y:S01]  /*11b40*/  CS2R R8, SRZ ;  /* 0x0000000000087805 */ /* 0x022fe2000001ff00 */
[----:B------:R-:W-:Y:S01]  /*11b50*/  ULDC.64 UR6, c[0x0][0xa08] ;  /* 0x0002820000067ab9 */ /* 0x000fe20000000a00 */
[----:B------:R-:W-:Y:S01]  /*11b60*/  ISETP.NE.AND.EX P0, PT, RZ, UR5, PT, P0 ;  /* 0x00000005ff007c0c */ /* 0x000fe2000bf05300 */
[----:B------:R-:W-:-:S12]  /*11b70*/  ULDC.64 UR4, c[0x0][0xa18] ;  /* 0x0002860000047ab9 */ /* 0x000fd80000000a00 */
[----:B--2---:R-:W1:Y:S02]  /*11b80*/  @P0 LDC.64 R2, c[0x0][0xa28] ;  /* 0x00028a00ff020b82 */ /* 0x004e640000000a00 */
[----:B-1----:R-:W-:-:S05]  /*11b90*/  @P0 IMAD.WIDE R2, R19, 0x4, R2 ;  /* 0x0000000413020825 */ /* 0x002fca00078e0202 */
[----:B------:R1:W5:Y:S01]  /*11ba0*/  @P0 LDG.E R0, desc[UR40][R2.64] ;  /* 0x0000002802000981 */ /* 0x000362000c1e1900 */
[----:B------:R-:W-:Y:S01]  /*11bb0*/  ISETP.NE.U32.AND P0, PT, RZ, UR4, PT ;  /* 0x00000004ff007c0c */ /* 0x000fe2000bf05070 */
[----:B0-----:R-:W-:Y:S01]  /*11bc0*/  IMAD.WIDE R4, R19, 0x4, R4 ;  /* 0x0000000413047825 */ /* 0x001fe200078e0204 */
[----:B------:R-:W-:Y:S02]  /*11bd0*/  ISETP.NE.U32.AND P1, PT, RZ, UR6, PT ;  /* 0x00000006ff007c0c */ /* 0x000fe4000bf25070 */
[----:B------:R-:W-:Y:S01]  /*11be0*/  ISETP.NE.AND.EX P2, PT, RZ, UR5, PT, P0 ;  /* 0x00000005ff007c0c */ /* 0x000fe2000bf45300 */
[----:B------:R-:W-:Y:S01]  /*11bf0*/  ULDC.64 UR4, c[0x0][0xa00] ;  /* 0x0002800000047ab9 */ /* 0x000fe20000000a00 */
[----:B------:R-:W-:Y:S02]  /*11c00*/  ISETP.NE.AND.EX P1, PT, RZ, UR7, PT, P1 ;  /* 0x00000007ff007c0c */ /* 0x000fe4000bf25310 */
[----:B------:R-:W-:Y:S01]  /*11c10*/  ISETP.NE.U32.AND P0, PT, RZ, UR4, PT ;  /* 0x00000004ff007c0c */ /* 0x000fe2000bf05070 */
[----:B-1----:R-:W0:Y:S03]  /*11c20*/  LDC.64 R2, c[0x0][0xa08] ;  /* 0x00028200ff027b82 */ /* 0x002e260000000a00 */
[----:B------:R-:W-:-:S05]  /*11c30*/  ISETP.NE.AND.EX P0, PT, RZ, UR5, PT, P0 ;  /* 0x00000005ff007c0c */ /* 0x000fca000bf05300 */
[----:B------:R-:W1:Y:S08]  /*11c40*/  @P2 LDC.64 R6, c[0x0][0xa18] ;  /* 0x00028600ff062b82 */ /* 0x000e700000000a00 */
[----:B------:R-:W2:Y:S01]  /*11c50*/  @P0 LDG.E R9, desc[UR40][R4.64] ;  /* 0x0000002804090981 */ /* 0x000ea2000c1e1900 */
[----:B------:R-:W-:Y:S01]  /*11c60*/  ULDC UR4, c[0x0][0x288] ;  /* 0x0000a20000047ab9 */ /* 0x000fe20000000800 */
[----:B0-----:R-:W-:-:S05]  /*11c70*/  IMAD.WIDE R2, R19, 0x4, R2 ;  /* 0x0000000413027825 */ /* 0x001fca00078e0202 */
[----:B------:R-:W5:Y:S01]  /*11c80*/  @P1 LDG.E R8, desc[UR40][R2.64] ;  /* 0x0000002802081981 */ /* 0x000f62000c1e1900 */
[----:B-1----:R-:W-:-:S03]  /*11c90*/  @P2 IMAD.WIDE R6, R19, 0x4, R6 ;  /* 0x0000000413062825 */ /* 0x002fc600078e0206 */
        /* <DEDUP_REMOVED lines=14> */
[----:B------:R-:W0:Y:S04]  /*11d80*/  LDG.E R7, desc[UR40][R4.64] ;  /* 0x0000002804077981 */ /* 0x000e28000c1e1900 */
[----:B------:R-:W0:Y:S02]  /*11d90*/  LDG.E R4, desc[UR40][R4.64+0x4] ;  /* 0x0000042804047981 */ /* 0x000e24000c1e1900 */
[----:B0-----:R-:W-:-:S05]  /*11da0*/  IMAD.IADD R9, R4, 0x1, -R7 ;  /* 0x0000000104097824 */ /* 0x001fca00078e0a07 */
[----:B------:R1:W-:Y:S02]  /*11db0*/  STL [R1+0x2c], R9 ;  /* 0x00002c0901007387 */ /* 0x0003e40000100800 */
.L_x_2464:
[----:B-----5:R-:W-:Y:S01]  /*11dc0*/  IMAD.IADD R4, R8, 0x1, R0 ;  /* 0x0000000108047824 */ /* 0x020fe200078e0200 */
[----:B------:R-:W-:Y:S02]  /*11dd0*/  ULDC.64 UR4, c[0x0][0xa20] ;  /* 0x0002880000047ab9 */ /* 0x000fe40000000a00 */
[----:B------:R-:W-:Y:S02]  /*11de0*/  ISETP.NE.U32.AND P0, PT, RZ, UR4, PT ;  /* 0x00000004ff007c0c */ /* 0x000fe4000bf05070 */
[----:B------:R2:W-:Y:S02]  /*11df0*/  STL [R1+0x18], R4 ;  /* 0x0000180401007387 */ /* 0x0005e40000100800 */
[----:B------:R-:W-:-:S13]  /*11e00*/  ISETP.NE.AND.EX P0, PT, RZ, UR5, PT, P0 ;  /* 0x00000005ff007c0c */ /* 0x000fda000bf05300 */
[----:B--2---:R-:W-:Y:S05]  /*11e10*/  @!P0 BRA `(.L_x_2465) ;  /* 0x0000000000108947 */ /* 0x004fea0003800000 */
[----:B------:R-:W2:Y:S02]  /*11e20*/  LDC.64 R2, c[0x0][0xa20] ;  /* 0x00028800ff027b82 */ /* 0x000ea40000000a00 */
[----:B--2---:R-:W-:-:S05]  /*11e30*/  IMAD.WIDE R2, R19, 0x4, R2 ;  /* 0x0000000413027825 */ /* 0x004fca00078e0202 */
[----:B------:R2:W5:Y:S01]  /*11e40*/  LDG.E R6, desc[UR40][R2.64] ;  /* 0x0000002802067981 */ /* 0x000562000c1e1900 */
[----:B------:R-:W-:Y:S05]  /*11e50*/  BRA `(.L_x_2466) ;  /* 0x0000000000107947 */ /* 0x000fea0003800000 */
.L_x_2465:
[----:B------:R-:W-:Y:S05]  /*11e60*/  @!P1 BRA `(.L_x_2466) ;  /* 0x00000000000c9947 */ /* 0x000fea0003800000 */
[----:B------:R-:W2:Y:S04]  /*11e70*/  LDG.E R6, desc[UR40][R2.64] ;  /* 0x0000002802067981 */ /* 0x000ea8000c1e1900 */
[----:B------:R-:W2:Y:S02]  /*11e80*/  LDG.E R2, desc[UR40][R2.64+0x4] ;  /* 0x0000042802027981 */ /* 0x000ea4000c1e1900 */
[----:B--2---:R-:W-:-:S07]  /*11e90*/  IMAD.IADD R6, R2, 0x1, -R6 ;  /* 0x0000000102067824 */ /* 0x004fce00078e0a06 */
.L_x_2466:
[----:B--2---:R-:W2:Y:S01]  /*11ea0*/  LDC R2, c[0x0][0x448] ;  /* 0x00011200ff027b82 */ /* 0x004ea20000000800 */
[----:B------:R-:W-:Y:S02]  /*11eb0*/  IMAD.SHL.U32 R8, R17, 0x40, RZ ;  /* 0x0000004011087824 */ /* 0x000fe400078e00ff */
[----:B-----5:R-:W-:Y:S02]  /*11ec0*/  IMAD.IADD R0, R6, 0x1, -R0 ;  /* 0x0000000106007824 */ /* 0x020fe400078e0a00 */
[----:B------:R-:W-:Y:S01]  /*11ed0*/  VIADD R4, R8, 0x3f ;  /* 0x0000003f08047836 */ /* 0x000fe20000000000 */
[----:B------:R3:W-:Y:S03]  /*11ee0*/  STL [R1+0x28], R8 ;  /* 0x0000280801007387 */ /* 0x0007e60000100800 */
[----:B------:R-:W-:Y:S01]  /*11ef0*/  IMAD.MOV.U32 R6, RZ, RZ, R4 ;  /* 0x000000ffff067224 */ /* 0x000fe200078e0004 */
[----:B--2---:R-:W-:-:S13]  /*11f00*/  ISETP.NE.AND P1, PT, R2, 0x1, PT ;  /* 0x000000010200780c */ /* 0x004fda0003f25270 */
[----:B------:R-:W2:Y:S08]  /*11f10*/  @P1 LDC R3, c[0x0][0x44c] ;  /* 0x00011300ff031b82 */ /* 0x000eb00000000800 */
[----:B------:R-:W4:Y:S01]  /*11f20*/  @P1 LDC R2, c[0x0][0x450] ;  /* 0x00011400ff021b82 */ /* 0x000f220000000800 */
[----:B--2---:R-:W-:-:S05]  /*11f30*/  @P1 IMAD.HI.U32 R3, R4, R3, RZ ;  /* 0x0000000304031227 */ /* 0x004fca00078e00ff */
[----:B----4-:R-:W-:Y:S02]  /*11f40*/  @P1 SHF.R.U32.HI R6, RZ, R2, R3 ;  /* 0x00000002ff061219 */ /* 0x010fe40000011603 */
[----:B------:R-:W-:-:S05]  /*11f50*/  IADD3 R2, R0, 0x1, -R9 ;  /* 0x0000000100027810 */ /* 0x000fca0007ffe809 */
[----:B------:R-:W-:Y:S02]  /*11f60*/  IMAD.IADD R6, R2, 0x1, R6 ;  /* 0x0000000102067824 */ /* 0x000fe400078e0206 */
[----:B------:R-:W2:Y:S02]  /*11f70*/  LDC.64 R2, c[0x0][0x9e0] ;  /* 0x00027800ff027b82 */ /* 0x000ea40000000a00 */
[----:B--2---:R-:W-:Y:S01]  /*11f80*/  ISETP.GE.AND P2, PT, R3, 0x1, PT ;  /* 0x000000010300780c */ /* 0x004fe20003f46270 */
[----:B------:R-:W-:-:S12]  /*11f90*/  IMAD.IADD R2, R6, 0x1, R2 ;  /* 0x0000000106027824 */ /* 0x000fd800078e0202 */
[----:B---3--:R-:W-:Y:S05]  /*11fa0*/  @!P2 BRA `(.L_x_2467) ;  /* 0x000000000048a947 */ /* 0x008fea0003800000 */
[C---:B------:R-:W-:Y:S01]  /*11fb0*/  ISETP.GT.AND P0, PT, R6.reuse, RZ, PT ;  /* 0x000000ff0600720c */ /* 0x040fe20003f04270 */
[----:B------:R-:W-:Y:S01]  /*11fc0*/  BSSY B0, `(.L_x_2468) ;  /* 0x000000e000007945 */ /* 0x000fe20003800000 */
[----:B------:R-:W-:-:S11]  /*11fd0*/  VIADD R7, R6, 0xffffffff ;  /* 0xffffffff06077836 */ /* 0x000fd60000000000 */
[----:B------:R-:W-:Y:S05]  /*11fe0*/  @P0 BRA `(.L_x_2469) ;  /* 0x00000000001c0947 */ /* 0x000fea0003800000 */
[----:B------:R-:W-:Y:S01]  /*11ff0*/  ISETP.NE.AND P0, PT, R3, 0x1, PT ;  /* 0x000000010300780c */ /* 0x000fe20003f05270 */
[----:B------:R-:W-:-:S12]  /*12000*/  IMAD.MOV R6, RZ, RZ, -R6 ;  /* 0x000000ffff067224 */ /* 0x000fd800078e0a06 */
[----:B------:R-:W2:Y:S02]  /*12010*/  @P0 LDC.64 R4, c[0x0][0x9e8] ;  /* 0x00027a00ff040b82 */ /* 0x000ea40000000a00 */
[----:B--2---:R-:W-:-:S05]  /*12020*/  @P0 IMAD.HI.U32 R4, R6, R4, RZ ;  /* 0x0000000406040227 */ /* 0x004fca00078e00ff */
[----:B------:R-:W-:-:S04]  /*12030*/  @P0 SHF.R.U32.HI R6, RZ, R5, R4 ;  /* 0x00000005ff060219 */ /* 0x000fc80000011604 */
[----:B------:R-:W-:Y:S01]  /*12040*/  LOP3.LUT R7, RZ, R6, RZ, 0x33, !PT ;  /* 0x00000006ff077212 */ /* 0x000fe200078e33ff */
[----:B------:R-:W-:Y:S06]  /*12050*/  BRA `(.L_x_2470) ;  /* 0x0000000000107947 */ /* 0x000fec0003800000 */
.L_x_2469:
[----:B------:R-:W-:-:S13]  /*12060*/  ISETP.NE.AND P0, PT, R3, 0x1, PT ;  /* 0x000000010300780c */ /* 0x000fda0003f05270 */
[----:B------:R-:W2:Y:S02]  /*12070*/  @P0 LDC.64 R4, c[0x0][0x9e8] ;  /* 0x00027a00ff040b82 */ /* 0x000ea40000000a00 */
[----:B--2---:R-:W-:-:S05]  /*12080*/  @P0 IMAD.HI.U32 R4, R7, R4, RZ ;  /* 0x0000000407040227 */ /* 0x004fca00078e00ff */
[----:B------:R-:W-:-:S07]  /*12090*/  @P0 SHF.R.U32.HI R7, RZ, R5, R4 ;  /* 0x00000005ff070219 */ /* 0x000fce0000011604 */
.L_x_2470:
[----:B------:R-:W-:Y:S05]  /*120a0*/  BSYNC B0 ;  /* 0x0000000000007941 */ /* 0x000fea0003800000 */
.L_x_2468:
[----:B------:R-:W-:-:S05]  /*120b0*/  IMAD R7, R7, R3, R3 ;  /* 0x0000000307077224 */ /* 0x000fca00078e0203 */
[----:B------:R-:W-:-:S07]  /*120c0*/  VIMNMX R2, R2, R7, PT ;  /* 0x0000000702027248 */ /* 0x000fce0003fe0100 */
.L_x_2467:
[----:B------:R-:W2:Y:S01]  /*120d0*/  @P1 LDC R5, c[0x0][0x44c] ;  /* 0x00011300ff051b82 */ /* 0x000ea20000000800 */
[----:B------:R-:W-:Y:S01]  /*120e0*/  IMAD.MOV.U32 R6, RZ, RZ, R8 ;  /* 0x000000ffff067224 */ /* 0x000fe200078e0008 */
[----:B------:R-:W-:-:S06]  /*120f0*/  ULDC UR4, c[0x0][0x9dc] ;  /* 0x0002770000047ab9 */ /* 0x000fcc0000000800 */
[----:B------:R-:W3:Y:S01]  /*12100*/  @P1 LDC R4, c[0x0][0x450] ;  /* 0x00011400ff041b82 */ /* 0x000ee20000000800 */
[----:B--2---:R-:W-:-:S05]  /*12110*/  @P1 IMAD.HI.U32 R5, R8, R5, RZ ;  /* 0x0000000508051227 */ /* 0x004fca00078e00ff */
[----:B---3--:R-:W-:Y:S01]  /*12120*/  @P1 SHF.R.U32.HI R6, RZ, R4, R5 ;  /* 0x00000004ff061219 */ /* 0x008fe20000011605 */
[----:B------:R-:W-:-:S03]  /*12130*/  VIADD R4, R2, 0x3f ;  /* 0x0000003f02047836 */ /* 0x000fc60000000000 */
[----:B------:R-:W-:Y:S01]  /*12140*/  IADD3 R2, R6, R0, -R9 ;  /* 0x0000000006027210 */ /* 0x000fe20007ffe809 */
[----:B------:R-:W-:Y:S01]  /*12150*/  VIADD R0, R0, 0x3f ;  /* 0x0000003f00007836 */ /* 0x000fe20000000000 */
[----:B------:R-:W-:-:S04]  /*12160*/  SHF.R.S32.HI R5, RZ, 0x1f, R4 ;  /* 0x0000001fff057819 */ /* 0x000fc80000011404 */
[----:B------:R-:W-:Y:S02]  /*12170*/  LEA.HI R5, R5, R4, RZ, 0x6 ;  /* 0x0000000405057211 */ /* 0x000fe400078f30ff */
[----:B------:R-:W-:Y:S02]  /*12180*/  SHF.R.S32.HI R4, RZ, 0x1f, R0 ;  /* 0x0000001fff047819 */ /* 0x000fe40000011400 */
[----:B------:R-:W-:Y:S02]  /*12190*/  SHF.R.S32.HI R5, RZ, 0x6, R5 ;  /* 0x00000006ff057819 */ /* 0x000fe40000011405 */
[----:B------:R-:W-:Y:S01]  /*121a0*/  LEA.HI R4, R4, R0, RZ, 0x6 ;  /* 0x0000000004047211 */ /* 0x000fe200078f30ff */
[----:B------:R-:W-:-:S03]  /*121b0*/  VIADD R0, R2, -UR4 ;  /* 0x8000000402007c36 */ /* 0x000fc60008000000 */
[----:B------:R-:W-:-:S04]  /*121c0*/  SHF.R.S32.HI R4, RZ, 0x6, R4 ;  /* 0x00000006ff047819 */ /* 0x000fc80000011404 */
[----:B------:R-:W-:-:S05]  /*121d0*/  VIMNMX R7, R4, R5, PT ;  /* 0x0000000504077248 */ /* 0x000fca0003fe0100 */
[----:B------:R2:W-:Y:S01]  /*121e0*/  STL [R1+0x20], R7 ;  /* 0x0000200701007387 */ /* 0x0005e20000100800 */
[----:B------:R-:W-:Y:S05]  /*121f0*/  @!P2 BRA `(.L_x_2471) ;  /* 0x000000000044a947 */ /* 0x000fea0003800000 */
[----:B------:R-:W-:Y:S01]  /*12200*/  ISETP.GT.AND P0, PT, R2, -0x1, PT ;  /* 0xffffffff0200780c */ /* 0x000fe20003f04270 */
[----:B------:R-:W-:-:S12]  /*12210*/  BSSY B0, `(.L_x_2472) ;  /* 0x000000d000007945 */ /* 0x000fd80003800000 */
[----:B------:R-:W-:Y:S05]  /*12220*/  @P0 BRA `(.L_x_2473) ;  /* 0x00000000001c0947 */ /* 0x000fea0003800000 */
[----:B------:R-:W-:Y:S02]  /*12230*/  ISETP.NE.AND P0, PT, R3, 0x1, PT ;  /* 0x000000010300780c */ /* 0x000fe40003f05270 */
[----:B------:R-:W-:-:S11]  /*12240*/  LOP3.LUT R2, RZ, R2, RZ, 0x33, !PT ;  /* 0x00000002ff027212 */ /* 0x000fd600078e33ff */
[----:B------:R-:W3:Y:S02]  /*12250*/  @P0 LDC.64 R4, c[0x0][0x9e8] ;  /* 0x00027a00ff040b82 */ /* 0x000ee40000000a00 */
[----:B---3--:R-:W-:-:S05]  /*12260*/  @P0 IMAD.HI.U32 R4, R2, R4, RZ ;  /* 0x0000000402040227 */ /* 0x008fca00078e00ff */
[----:B------:R-:W-:-:S04]  /*12270*/  @P0 SHF.R.U32.HI R2, RZ, R5, R4 ;  /* 0x00000005ff020219 */ /* 0x000fc80000011604 */
[----:B------:R-:W-:Y:S01]  /*12280*/  LOP3.LUT R2, RZ, R2, RZ, 0x33, !PT ;  /* 0x00000002ff027212 */ /* 0x000fe200078e33ff */
[----:B------:R-:W-:Y:S06]  /*12290*/  BRA `(.L_x_2474) ;  /* 0x0000000000107947 */ /* 0x000fec0003800000 */
.L_x_2473:
[----:B------:R-:W-:-:S13]  /*122a0*/  ISETP.NE.AND P0, PT, R3, 0x1, PT ;  /* 0x000000010300780c */ /* 0x000fda0003f05270 */
[----:B------:R-:W3:Y:S02]  /*122b0*/  @P0 LDC.64 R4, c[0x0][0x9e8] ;  /* 0x00027a00ff040b82 */ /* 0x000ee40000000a00 */
[----:B---3--:R-:W-:-:S05]  /*122c0*/  @P0 IMAD.HI.U32 R4, R2, R4, RZ ;  /* 0x0000000402040227 */ /* 0x008fca00078e00ff */
[----:B------:R-:W-:-:S07]  /*122d0*/  @P0 SHF.R.U32.HI R2, RZ, R5, R4 ;  /* 0x00000005ff020219 */ /* 0x000fce0000011604 */
.L_x_2474:
[----:B------:R-:W-:Y:S05]  /*122e0*/  BSYNC B0 ;  /* 0x0000000000007941 */ /* 0x000fea0003800000 */
.L_x_2472:
[----:B------:R-:W-:-:S05]  /*122f0*/  IMAD R2, R2, R3, RZ ;  /* 0x0000000302027224 */ /* 0x000fca00078e02ff */
[----:B------:R-:W-:-:S07]  /*12300*/  VIMNMX R0, R0, R2, !PT ;  /* 0x0000000200007248 */ /* 0x000fce0007fe0100 */
.L_x_2471:
[----:B------:R-:W-:Y:S01]  /*12310*/  SHF.R.S32.HI R2, RZ, 0x1f, R0 ;  /* 0x0000001fff027819 */ /* 0x000fe20000011400 */
[----:B------:R-:W-:Y:S03]  /*12320*/  BSSY B7, `(.L_x_2475) ;  /* 0x00004c6000077945 */ /* 0x000fe60003800000 */
[----:B------:R-:W-:-:S04]  /*12330*/  LEA.HI R2, R2, R0, RZ, 0x6 ;  /* 0x0000000002027211 */ /* 0x000fc800078f30ff */
[----:B------:R-:W-:-:S04]  /*12340*/  SHF.R.S32.HI R2, RZ, 0x6, R2 ;  /* 0x00000006ff027819 */ /* 0x000fc80000011402 */
[----:B------:R-:W-:-:S04]  /*12350*/  VIMNMX R3, RZ, R2, !PT ;  /* 0x00000002ff037248 */ /* 0x000fc80007fe0100 */
[----:B------:R-:W-:Y:S01]  /*12360*/  ISETP.GT.AND P0, PT, R7, R3, PT ;  /* 0x000000030700720c */ /* 0x000fe20003f04270 */
[----:B------:R3:W-:-:S12]  /*12370*/  STL [R1+0x1c], R3 ;  /* 0x00001c0301007387 */ /* 0x0007d80000100800 */
[----:B---3--:R-:W-:Y:S05]  /*12380*/  @P0 BRA `(.L_x_2476) ;  /* 0x0000000000440947 */ /* 0x008fea0003800000 */
[----:B------:R-:W3:Y:S02]  /*12390*/  S2R R3, SR_TID.X ;  /* 0x0000000000037919 */ /* 0x000ee40000002100 */
[----:B---3--:R-:W-:-:S04]  /*123a0*/  LOP3.LUT R3, R3, 0x7f, RZ, 0xc0, !PT ;  /* 0x0000007f03037812 */ /* 0x008fc800078ec0ff */
[----:B------:R-:W-:-:S13]  /*123b0*/  ISETP.NE.AND P0, PT, R3, RZ, PT ;  /* 0x000000ff0300720c */ /* 0x000fda0003f05270 */
[----:B------:R-:W-:Y:S05]  /*123c0*/  @P0 BRA `(.L_x_2477) ;  /* 0x0000004800ec0947 */ /* 0x000fea0003800000 */
[----:B------:R-:W3:Y:S01]  /*123d0*/  S2R R5, SR_LANEID ;  /* 0x0000000000057919 */ /* 0x000ee20000000000 */
[----:B------:R-:W-:Y:S01]  /*123e0*/  VOTEU.ANY UR4, UPT, PT ;  /* 0x0000000000047886 */ /* 0x000fe200038e0100 */
[----:B------:R-:W4:Y:S01]  /*123f0*/  LDC.64 R2, c[0x0][0xc60] ;  /* 0x00031800ff027b82 */ /* 0x000f220000000a00 */
[----:B------:R-:W3:Y:S02]  /*12400*/  FLO.U32 R0, UR4 ;  /* 0x0000000400007d00 */ /* 0x000ee400080e0000 */
[----:B---3--:R-:W-:-:S06]  /*12410*/  ISETP.EQ.U32.AND P0, PT, R0, R5, PT ;  /* 0x000000050000720c */ /* 0x008fcc0003f02070 */
[----:B------:R-:W4:Y:S07]  /*12420*/  POPC R5, UR4 ;  /* 0x0000000400057d09 */ /* 0x000f2e0008000000 */
[----:B----4-:R-:W3:Y:S01]  /*12430*/  @P0 ATOMG.E.ADD.STRONG.GPU PT, R3, desc[UR40][R2.64], R5 ;  /* 0x00000005020309a8 */ /* 0x010ee200081ee1e8 */
[----:B------:R-:W4:Y:S02]  /*12440*/  S2R R4, SR_LTMASK ;  /* 0x0000000000047919 */ /* 0x000f240000003900 */
[----:B----4-:R-:W-:-:S04]  /*12450*/  LOP3.LUT R4, R4, UR4, RZ, 0xc0, !PT ;  /* 0x0000000404047c12 */ /* 0x010fc8000f8ec0ff */
[----:B--2---:R-:W2:Y:S01]  /*12460*/  POPC R7, R4 ;  /* 0x0000000400077309 */ /* 0x004ea20000000000 */
[----:B---3--:R-:W2:Y:S02]  /*12470*/  SHFL.IDX PT, R0, R3, R0, 0x1f ;  /* 0x00001f0003007589 */ /* 0x008ea400000e0000 */
[----:B--2---:R-:W-:Y:S01]  /*12480*/  IADD3 R16, R0, UR37, R7 ;  /* 0x0000002500107c10 */ /* 0x004fe2000fffe007 */
[----:B------:R-:W-:Y:S06]  /*12490*/  BRA `(.L_x_2477) ;  /* 0x0000004800b87947 */ /* 0x000fec0003800000 */
.L_x_2476:
[----:B------:R-:W3:Y:S01]  /*124a0*/  LDL R17, [R1] ;  /* 0x0000000001117983 */ /* 0x000ee20000100800 */
[----:B------:R-:W-:Y:S01]  /*124b0*/  BSSY B6, `(.L_x_2478) ;  /* 0x0000014000067945 */ /* 0x000fe20003800000 */
[----:B---3--:R-:W-:-:S05]  /*124c0*/  VIADD R0, R17, 0x22400 ;  /* 0x0002240011007836 */ /* 0x008fca0000000000 */
[----:B------:R-:W-:-:S13]  /*124d0*/  LOP3.LUT P0, RZ, R0, 0x3ff, RZ, 0xc0, !PT ;  /* 0x000003ff00ff7812 */ /* 0x000fda000780c0ff */
[----:B------:R-:W-:Y:S05]  /*124e0*/  @!P0 BRA `(.L_x_2479) ;  /* 0x0000000000408947 */ /* 0x000fea0003800000 */
[----:B------:R-:W-:Y:S01]  /*124f0*/  MOV R2, 0x0 ;  /* 0x0000000000027802 */ /* 0x000fe20000000f00 */
[----:B------:R-:W-:Y:S01]  /*12500*/  ULDC.64 UR6, c[0x4][0x90] ;  /* 0x0100240000067ab9 */ /* 0x000fe20000000a00 */
[----:B------:R-:W-:Y:S01]  /*12510*/  ULDC.64 UR8, c[0x4][0x98] ;  /* 0x0100260000087ab9 */ /* 0x000fe20000000a00 */
[----:B------:R-:W-:Y:S01]  /*12520*/  ULDC.64 UR4, c[0x4][0x8] ;  /* 0x0100020000047ab9 */ /* 0x000fe20000000a00 */
[----:B------:R-:W-:Y:S02]  /*12530*/  IMAD.U32 R4, RZ, RZ, UR6 ;  /* 0x00000006ff047e24 */ /* 0x000fe4000f8e00ff */
[----:B------:R-:W3:Y:S01]  /*12540*/  LDC.64 R2, c[0x4][R2] ;  /* 0x0100000002027b82 */ /* 0x000ee20000000a00 */
[----:B------:R-:W-:Y:S02]  /*12550*/  IMAD.U32 R5, RZ, RZ, UR7 ;  /* 0x00000007ff057e24 */ /* 0x000fe4000f8e00ff */
[----:B------:R-:W-:Y:S02]  /*12560*/  IMAD.U32 R6, RZ, RZ, UR8 ;  /* 0x00000008ff067e24 */ /* 0x000fe4000f8e00ff */
[----:B--2---:R-:W-:-:S02]  /*12570*/  IMAD.U32 R7, RZ, RZ, UR9 ;  /* 0x00000009ff077e24 */ /* 0x004fc4000f8e00ff */
[----:B------:R-:W-:Y:S02]  /*12580*/  IMAD.U32 R10, RZ, RZ, UR4 ;  /* 0x00000004ff0a7e24 */ /* 0x000fe4000f8e00ff */
[----:B------:R-:W-:Y:S02]  /*12590*/  IMAD.U32 R11, RZ, RZ, UR5 ;  /* 0x00000005ff0b7e24 */ /* 0x000fe4000f8e00ff */
[----:B------:R-:W-:Y:S02]  /*125a0*/  IMAD.MOV.U32 R8, RZ, RZ, 0x70 ;  /* 0x00000070ff087424 */ /* 0x000fe400078e00ff */
[----:B------:R-:W-:Y:S02]  /*125b0*/  IMAD.MOV.U32 R12, RZ, RZ, 0x1 ;  /* 0x00000001ff0c7424 */ /* 0x000fe400078e00ff */
[----:B------:R-:W-:-:S07]  /*125c0*/  IMAD.MOV.U32 R13, RZ, RZ, RZ ;  /* 0x000000ffff0d7224 */ /* 0x000fce00078e00ff */
[----:B------:R-:W-:-:S07]  /*125d0*/  LEPC R20, `(.L_x_2479) ;  /* 0x000000001014794e */ /* 0x000fce0000000000 */
[----:B01-3--:R-:W-:Y:S05]  /*125e0*/  CALL.ABS.NOINC R2 ;  /* 0x0000000002007343 */ /* 0x00bfea0003c00000 */
.L_x_2479:
[----:B------:R-:W-:Y:S05]  /*125f0*/  BSYNC B6 ;  /* 0x0000000000067941 */ /* 0x000fea0003800000 */
.L_x_2478:
        /* <DEDUP_REMOVED lines=8> */
[----:B------:R3:W4:Y:S01]  /*12680*/  LDC.64 R2, c[0x4][R17] ;  /* 0x0100000011027b82 */ /* 0x0007220000000a00 */
[----:B------:R-:W-:Y:S02]  /*12690*/  IMAD.U32 R4, RZ, RZ, UR6 ;  /* 0x00000006ff047e24 */ /* 0x000fe4000f8e00ff */
[----:B------:R-:W-:Y:S02]  /*126a0*/  IMAD.U32 R5, RZ, RZ, UR7 ;  /* 0x00000007ff057e24 */ /* 0x000fe4000f8e00ff */
[----:B------:R-:W-:Y:S02]  /*126b0*/  IMAD.U32 R6, RZ, RZ, UR8 ;  /* 0x00000008ff067e24 */ /* 0x000fe4000f8e00ff */
[----:B--2---:R-:W-:-:S02]  /*126c0*/  IMAD.U32 R7, RZ, RZ, UR9 ;  /* 0x00000009ff077e24 */ /* 0x004fc4000f8e00ff */
[----:B------:R-:W-:Y:S02]  /*126d0*/  IMAD.U32 R10, RZ, RZ, UR4 ;  /* 0x00000004ff0a7e24 */ /* 0x000fe4000f8e00ff */
[----:B------:R-:W-:Y:S02]  /*126e0*/  IMAD.U32 R11, RZ, RZ, UR5 ;  /* 0x00000005ff0b7e24 */ /* 0x000fe4000f8e00ff */
[----:B------:R-:W-:Y:S02]  /*126f0*/  IMAD.MOV.U32 R8, RZ, RZ, 0x70 ;  /* 0x00000070ff087424 */ /* 0x000fe400078e00ff */
[----:B------:R-:W-:Y:S02]  /*12700*/  IMAD.MOV.U32 R12, RZ, RZ, 0x1 ;  /* 0x00000001ff0c7424 */ /* 0x000fe400078e00ff */
[----:B---3--:R-:W-:-:S07]  /*12710*/  IMAD.MOV.U32 R13, RZ, RZ, RZ ;  /* 0x000000ffff0d7224 */ /* 0x008fce00078e00ff */
[----:B------:R-:W-:-:S07]  /*12720*/  LEPC R20, `(.L_x_2482) ;  /* 0x000000001014794e */ /* 0x000fce0000000000 */
[----:B01--4-:R-:W-:Y:S05]  /*12730*/  CALL.ABS.NOINC R2 ;  /* 0x0000000002007343 */ /* 0x013fea0003c00000 */
.L_x_2482:
        /* <DEDUP_REMOVED lines=15> */
.L_x_2481:
[----:B------:R-:W-:Y:S05]  /*12830*/  BSYNC B6 ;  /* 0x0000000000067941 */ /* 0x000fea0003800000 */
.L_x_2480:
[----:B------:R-:W-:Y:S01]  /*12840*/  ULDC.64 UR4, c[0x0][0x9f8] ;  /* 0x00027e0000047ab9 */ /* 0x000fe20000000a00 */
[----:B------:R-:W3:Y:S01]  /*12850*/  LDL R17, [R1+0x20] ;  /* 0x0000200001117983 */ /* 0x000ee20000100800 */
[----:B------:R-:W-:Y:S01]  /*12860*/  ISETP.NE.U32.AND P0, PT, RZ, UR4, PT ;  /* 0x00000004ff007c0c */ /* 0x000fe2000bf05070 */
[----:B--2---:R-:W-:-:S03]  /*12870*/  IMAD.MOV.U32 R7, RZ, RZ, R19 ;  /* 0x000000ffff077224 */ /* 0x004fc600078e0013 */
[----:B------:R-:W-:Y:S01]  /*12880*/  ISETP.NE.AND.EX P0, PT, RZ, UR5, PT, P0 ;  /* 0x00000005ff007c0c */ /* 0x000fe2000bf05300 */
[----:B------:R-:W-:-:S12]  /*12890*/  ULDC.64 UR4, c[0x0][0xa08] ;  /* 0x0002820000047ab9 */ /* 0x000fd80000000a00 */
[----:B------:R-:W2:Y:S02]  /*128a0*/  @P0 LDC.64 R2, c[0x0][0x9f8] ;  /* 0x00027e00ff020b82 */ /* 0x000ea40000000a00 */
[----:B--2---:R-:W-:-:S05]  /*128b0*/  @P0 IMAD.WIDE R2, R19, 0x4, R2 ;  /* 0x0000000413020825 */ /* 0x004fca00078e0202 */
[----:B------:R2:W4:Y:S02]  /*128c0*/  @P0 LDG.E R7, desc[UR40][R2.64] ;  /* 0x0000002802070981 */ /* 0x000524000c1e1900 */
[----:B--2---:R-:W2:Y:S02]  /*128d0*/  LDC.64 R2, c[0x0][0x418] ;  /* 0x00010600ff027b82 */ /* 0x004ea40000000a00 */
[----:B--2---:R-:W-:Y:S01]  /*128e0*/  LOP3.LUT P0, RZ, R2, UR4, RZ, 0xfc, !PT ;  /* 0x0000000402ff7c12 */ /* 0x004fe2000f80fcff */
[----:B------:R-:W-:-:S03]  /*128f0*/  UMOV UR4, 0xffffffff ;  /* 0xffffffff00047882 */ /* 0x000fc60000000000 */
[----:B------:R-:W-:Y:S01]  /*12900*/  LOP3.LUT P0, RZ, R3, UR5, RZ, 0xfc, P0 ;  /* 0x0000000503ff7c12 */ /* 0x000fe2000800fcff */
[----:B---3--:R-:W-:Y:S01]  /*12910*/  VIADD R0, R17, 0xffffffff ;  /* 0xffffffff11007836 */ /* 0x008fe20000000000 */
[----:B----4-:R-:W-:Y:S01]  /*12920*/  SHF.R.S32.HI R8, RZ, 0x1f, R7 ;  /* 0x0000001fff087819 */ /* 0x010fe20000011407 */
[----:B------:R2:W-:Y:S01]  /*12930*/  STL [R1+0x8], R7 ;  /* 0x0000080701007387 */ /* 0x0005e20000100800 */
[----:B------:R-:W-:-:S03]  /*12940*/  SEL R17, R7, RZ, !P0 ;  /* 0x000000ff07117207 */ /* 0x000fc60004000000 */
[----:B------:R2:W-:Y:S01]  /*12950*/  STL [R1+0x14], R8 ;  /* 0x0000140801007387 */ /* 0x0005e20000100800 */
[----:B------:R-:W-:Y:S05]  /*12960*/  BRA.DIV UR4, `(.L_x_2483) ;  /* 0x0000005a04887947 */ /* 0x000fea000b800000 */
[----:B------:R-:W3:Y:S02]  /*12970*/  S2R R4, SR_TID.X ;  /* 0x0000000000047919 */ /* 0x000ee40000002100 */
[----:B---3--:R-:W-:-:S04]  /*12980*/  SHF.R.U32.HI R4, RZ, 0x5, R4 ;  /* 0x00000005ff047819 */ /* 0x008fc80000011604 */
[----:B------:R-:W-:-:S05]  /*12990*/  LOP3.LUT R4, R4, 0x3, RZ, 0xc0, !PT ;  /* 0x0000000304047812 */ /* 0x000fca00078ec0ff */
[----:B------:R3:W4:Y:S02]  /*129a0*/  SHFL.IDX PT, R14, R4, RZ, 0x1f ;  /* 0x00001fff040e7589 */ /* 0x00072400000e0000 */
.L_x_2606:
[----:B---3--:R-:W3:Y:S01]  /*129b0*/  LDL.LU R4, [R1+0x10] ;  /* 0x0000100001047983 */ /* 0x008ee20000300800 */
[----:B------:R-:W-:Y:S02]  /*129c0*/  PLOP3.LUT P1, PT, PT, PT, PT, 0x8, 0x0 ;  /* 0x000000000000781c */ /* 0x000fe40003f2e170 */
[----:B----4-:R-:W-:Y:S01]  /*129d0*/  ISETP.NE.AND P0, PT, R14, RZ, PT ;  /* 0x000000ff0e00720c */ /* 0x010fe20003f05270 */
[----:B------:R4:W-:Y:S01]  /*129e0*/  STL [R1+0x24], R0 ;  /* 0x0000240001007387 */ /* 0x0009e20000100800 */
[----:B---3--:R-:W-:-:S09]  /*129f0*/  LOP3.LUT R4, R4, 0xfffffffe, RZ, 0xc0, !PT ;  /* 0xfffffffe04047812 */ /* 0x008fd200078ec0ff */
[----:B------:R-:W-:-:S05]  /*12a00*/  @P1 LOP3.LUT R4, R4, 0x1, RZ, 0xfc, !PT ;  /* 0x0000000104041812 */ /* 0x000fca00078efcff */
[----:B------:R4:W-:Y:S01]  /*12a10*/  STL [R1+0x10], R4 ;  /* 0x0000100401007387 */ /* 0x0009e20000100800 */
[----:B------:R-:W-:Y:S05]  /*12a20*/  @P0 BRA `(.L_x_2484) ;  /* 0x00000004001c0947 */ /* 0x000fea0003800000 */
[----:B------:R-:W-:-:S03]  /*12a30*/  UMOV UR4, 0xffffffff ;  /* 0xffffffff00047882 */ /* 0x000fc60000000000 */
[----:B------:R-:W-:Y:S05]  /*12a40*/  BRA.DIV UR4, `(.L_x_2485) ;  /* 0x0000005a04847947 */ /* 0x000fea000b800000 */
[----:B------:R-:W-:-:S13]  /*12a50*/  ELECT P6, URZ, PT ;  /* 0x00000000003f782f */ /* 0x000fda00038c0000 */
.L_x_2609:
[----:B------:R-:W-:Y:S05]  /*12a60*/  @!P6 BRA `(.L_x_2484) ;  /* 0x00000004000ce947 */ /* 0x000fea0003800000 */
[----:B------:R-:W-:-:S04]  /*12a70*/  ISETP.NE.U32.AND P0, PT, R2, RZ, PT ;  /* 0x000000ff0200720c */ /* 0x000fc80003f05070 */
[----:B------:R-:W-:-:S13]  /*12a80*/  ISETP.NE.AND.EX P0, PT, R3, RZ, PT, P0 ;  /* 0x000000ff0300720c */ /* 0x000fda0003f05300 */
[----:B------:R-:W-:Y:S05]  /*12a90*/  @!P0 BRA `(.L_x_2486) ;  /* 0x0000000000508947 */ /* 0x000fea0003800000 */
[----:B------:R-:W3:Y:S01]  /*12aa0*/  LDC R6, c[0x0][0x43c] ;  /* 0x00010f00ff067b82 */ /* 0x000ee20000000800 */
[----:B01----:R-:W-:Y:S01]  /*12ab0*/  IMAD.MOV.U32 R9, RZ, RZ, R0 ;  /* 0x000000ffff097224 */ /* 0x003fe200078e0000 */
[----:B------:R-:W-:-:S03]  /*12ac0*/  ULDC.64 UR4, c[0x0][0x428] ;  /* 0x00010a0000047ab9 */ /* 0x000fc60000000a00 */
[----:B----4-:R-:W-:Y:S01]  /*12ad0*/  IMAD.MOV.U32 R0, RZ, RZ, R9 ;  /* 0x000000ffff007224 */ /* 0x010fe200078e0009 */
[----:B---3--:R-:W-:-:S13]  /*12ae0*/  ISETP.NE.AND P0, PT, R6, 0x1, PT ;  /* 0x000000010600780c */ /* 0x008fda0003f05270 */
[----:B------:R-:W0:Y:S02]  /*12af0*/  @P0 LDC.64 R4, c[0x0][0x440] ;  /* 0x00011000ff040b82 */ /* 0x000e240000000a00 */
[----:B0-----:R-:W-:-:S05]  /*12b00*/  @P0 IMAD.HI.U32 R4, R9, R4, RZ ;  /* 0x0000000409040227 */ /* 0x001fca00078e00ff */
[----:B------:R-:W-:-:S04]  /*12b10*/  @P0 SHF.R.U32.HI R0, RZ, R5, R4 ;  /* 0x00000005ff000219 */ /* 0x000fc80000011604 */
[--C-:B------:R-:W-:Y:S01]  /*12b20*/  SHF.R.S32.HI R5, RZ, 0x1f, R0.reuse ;  /* 0x0000001fff057819 */ /* 0x100fe20000011400 */
[----:B------:R-:W-:-:S04]  /*12b30*/  IMAD.MOV R4, RZ, RZ, -R0 ;  /* 0x000000ffff047224 */ /* 0x000fc800078e0a00 */
[----:B------:R-:W-:Y:S02]  /*12b40*/  IMAD R9, R6, R4, R9 ;  /* 0x0000000406097224 */ /* 0x000fe400078e0209 */
[----:B------:R-:W-:Y:S02]  /*12b50*/  IMAD R6, R8, UR4, RZ ;  /* 0x0000000408067c24 */ /* 0x000fe4000f8e02ff */
[----:B------:R-:W-:Y:S01]  /*12b60*/  IMAD.MOV.U32 R4, RZ, RZ, R0 ;  /* 0x000000ffff047224 */ /* 0x000fe200078e0000 */
[----:B------:R3:W-:Y:S01]  /*12b70*/  STL [R1+0x24], R9 ;  /* 0x0000240901007387 */ /* 0x0007e20000100800 */
[C---:B------:R-:W-:Y:S02]  /*12b80*/  IMAD R0, R7.reuse, UR5, R6 ;  /* 0x0000000507007c24 */ /* 0x040fe4000f8e0206 */
[----:B------:R-:W-:-:S04]  /*12b90*/  IMAD.WIDE.U32 R4, R7, UR4, R4 ;  /* 0x0000000407047c25 */ /* 0x000fc8000f8e0004 */
[----:B------:R-:W-:Y:S01]  /*12ba0*/  IMAD.IADD R0, R5, 0x1, R0 ;  /* 0x0000000105007824 */ /* 0x000fe200078e0200 */
[----:B------:R-:W-:-:S04]  /*12bb0*/  LEA R2, P0, R4, R2, 0x2 ;  /* 0x0000000204027211 */ /* 0x000fc800078010ff */
[----:B------:R-:W-:-:S05]  /*12bc0*/  LEA.HI.X R3, R4, R3, R0, 0x2, P0 ;  /* 0x0000000304037211 */ /* 0x000fca00000f1400 */
[----:B------:R3:W5:Y:S04]  /*12bd0*/  LDG.E R17, desc[UR40][R2.64] ;  /* 0x0000002802117981 */ /* 0x000768000c1e1900 */
.L_x_2486:
[----:B--2---:R-:W2:Y:S04]  /*12be0*/  LDL R7, [R1] ;  /* 0x0000000001077983 */ /* 0x004ea80000100800 */
[----:B----4-:R-:W2:Y:S04]  /*12bf0*/  LDL R0, [R1+0x4] ;  /* 0x0000040001007983 */ /* 0x010ea80000100800 */
[----:B---3--:R-:W3:Y:S01]  /*12c00*/  LDL R2, [R1+0xc] ;  /* 0x00000c0001027983 */ /* 0x008ee20000100800 */
[----:B--2---:R-:W-:Y:S01]  /*12c10*/  IMAD R0, R0, 0x8, R7 ;  /* 0x0000000800007824 */ /* 0x004fe200078e0207 */
[----:B---3--:R-:W-:-:S04]  /*12c20*/  SHF.L.U32 R2, R2, 0x1f, RZ ;  /* 0x0000001f02027819 */ /* 0x008fc800000006ff */
[----:B------:R-:W2:Y:S02]  /*12c30*/  SYNCS.PHASECHK.TRANS64.TRYWAIT P0, [R0+URZ+0x28c40], R2 ;  /* 0x028c4002000075a7 */ /* 0x000ea4000800017f */
[----:B--2---:R-:W-:Y:S05]  /*12c40*/  @!P0 BRA `(.L_x_2487) ;  /* 0x0000005800248947 */ /* 0x004fea0003800000 */
.L_x_2610:
        /* <DEDUP_REMOVED lines=11> */
.L_x_2488:
[----:B------:R-:W3:Y:S04]  /*12d00*/  LDL R5, [R1] ;  /* 0x0000000001057983 */ /* 0x000ee80000100800 */
[----:B------:R-:W3:Y:S04]  /*12d10*/  LDL R4, [R1+0x4] ;  /* 0x0000040001047983 */ /* 0x000ee80000100800 */
[----:B------:R-:W4:Y:S04]  /*12d20*/  LDL R6, [R1+0x24] ;  /* 0x0000240001067983 */ /* 0x000f280000100800 */
[----:B------:R-:W4:Y:S04]  /*12d30*/  LDL R3, [R1+0x18] ;  /* 0x0000180001037983 */ /* 0x000f280000100800 */
[----:B--2---:R-:W2:Y:S01]  /*12d40*/  LDL.LU R2, [R1+0x10] ;  /* 0x0000100001027983 */ /* 0x004ea20000300800 */
[----:B------:R-:W-:-:S02]  /*12d50*/  R2UR UR9, R0 ;  /* 0x00000000000972ca */ /* 0x000fc400000e0000 */
[----:B------:R-:W-:Y:S01]  /*12d60*/  PLOP3.LUT P0, PT, PT, PT, PT, 0x80, 0x0 ;  /* 0x000000000000781c */ /* 0x000fe20003f0f070 */
[----:B------:R-:W-:Y:S01]  /*12d70*/  UIADD3 UR6, UP0, UR38, 0x370, URZ ;  /* 0x0000037026067890 */ /* 0x000fe2000ff1e03f */
[----:B------:R-:W-:Y:S02]  /*12d80*/  R2UR UR12, R18 ;  /* 0x00000000120c72ca */ /* 0x000fe400000e0000 */
[----:B-----5:R-:W-:Y:S01]  /*12d90*/  R2UR UR13, R17 ;  /* 0x00000000110d72ca */ /* 0x020fe200000e0000 */
[----:B------:R-:W-:-:S06]  /*12da0*/  UIADD3.X UR7, URZ, UR39, URZ, UP0, !UPT ;  /* 0x000000273f077290 */ /* 0x000fcc00087fe43f */
[----:B------:R-:W-:Y:S01]  /*12db0*/  UIADD3 UR9, UR9, 0x28c30, URZ ;  /* 0x00028c3009097890 */ /* 0x000fe2000fffe03f */
[----:B------:R-:W-:Y:S01]  /*12dc0*/  UMOV UR5, 0x14f00000 ;  /* 0x14f0000000057882 */ /* 0x000fe20000000000 */
[----:B------:R-:W-:Y:S01]  /*12dd0*/  UMOV UR10, URZ ;  /* 0x0000003f000a7c82 */ /* 0x000fe20008000000 */
[----:B---3--:R-:W-:Y:S01]  /*12de0*/  IMAD R0, R4, 0x2000, R5 ;  /* 0x0000200004007824 */ /* 0x008fe200078e0205 */
[----:B----4-:R-:W-:-:S04]  /*12df0*/  R2UR UR11, R6 ;  /* 0x00000000060b72ca */ /* 0x010fc800000e0000 */
[----:B------:R-:W-:Y:S02]  /*12e00*/  R2UR UR8, R0 ;  /* 0x00000000000872ca */ /* 0x000fe400000e0000 */
[----:B------:R-:W-:Y:S02]  /*12e10*/  R2UR UR4, R3 ;  /* 0x00000000030472ca */ /* 0x000fe400000e0000 */
[----:B--2---:R-:W-:-:S09]  /*12e20*/  LOP3.LUT R2, R2, 0xfffffffe, RZ, 0xc0, !PT ;  /* 0xfffffffe02027812 */ /* 0x004fd200078ec0ff */
[----:B------:R-:W-:Y:S02]  /*12e30*/  UIADD3 UR8, UR8, 0x22400, URZ ;  /* 0x0002240008087890 */ /* 0x000fe4000fffe03f */
[----:B------:R-:W-:Y:S01]  /*12e40*/  ULEA UR11, UR11, UR4, 0x6 ;  /* 0x000000040b0b7291 */ /* 0x000fe2000f8e303f */
[----:B------:R-:W-:Y:S02]  /*12e50*/  @P0 LOP3.LUT R2, R2, 0x1, RZ, 0xfc, !PT ;  /* 0x0000000102020812 */ /* 0x000fe400078efcff */
[----:B------:R-:W-:-:S03]  /*12e60*/  UMOV UR4, 0x0 ;  /* 0x0000000000047882 */ /* 0x000fc60000000000 */
[----:B------:R3:W-:Y:S03]  /*12e70*/  STL [R1+0x10], R2 ;  /* 0x0000100201007387 */ /* 0x0007e60000100800 */
[----:B------:R3:W-:Y:S01]  /*12e80*/  UTMALDG.4D [UR8], [UR6], desc[UR4] ;  /* 0x00000408060075b4 */ /* 0x0007e20008019000 */
[----:B------:R-:W-:Y:S02]  /*12e90*/  NOP ;  /* 0x0000000000007918 */ /* 0x000fe40000000000 */
.L_x_2484:
[----:B----4-:R-:W4:Y:S04]  /*12ea0*/  LDL R0, [R1] ;  /* 0x0000000001007983 */ /* 0x010f280000100800 */
[----:B------:R-:W5:Y:S01]  /*12eb0*/  LDL.LU R3, [R1+0x34] ;  /* 0x0000340001037983 */ /* 0x000f620000300800 */
[----:B------:R-:W-:Y:S05]  /*12ec0*/  WARPSYNC.ALL ;  /* 0x0000000000007948 */ /* 0x000fea0003800000 */
[----:B---3--:R-:W-:Y:S01]  /*12ed0*/  ULDC.64 UR4, c[0x0][0x298] ;  /* 0x0000a60000047ab9 */ /* 0x008fe20000000a00 */
[----:B------:R-:W-:Y:S01]  /*12ee0*/  BSSY B6, `(.L_x_2489) ;  /* 0x000001c000067945 */ /* 0x000fe20003800000 */
[----:B------:R-:W-:Y:S01]  /*12ef0*/  BAR.SYNC.DEFER_BLOCKING 0x8, 0x100 ;  /* 0x0204000000007b1d */ /* 0x000fe20000010000 */
[----:B----4-:R-:W-:Y:S01]  /*12f00*/  VIADD R0, R0, 0x20400 ;  /* 0x0002040000007836 */ /* 0x010fe20000000000 */
[----:B-----5:R-:W-:Y:S01]  /*12f10*/  SHF.R.S32.HI R2, RZ, 0x1f, R3 ;  /* 0x0000001fff027819 */ /* 0x020fe20000011403 */
[----:B------:R-:W-:-:S03]  /*12f20*/  IMAD.WIDE.U32 R4, R3, UR4, RZ ;  /* 0x0000000403047c25 */ /* 0x000fc6000f8e00ff */
[----:B------:R-:W-:Y:S01]  /*12f30*/  LOP3.LUT P0, RZ, R0, 0x3ff, RZ, 0xc0, !PT ;  /* 0x000003ff00ff7812 */ /* 0x000fe2000780c0ff */
[----:B------:R-:W-:Y:S01]  /*12f40*/  IMAD R2, R2, UR4, RZ ;  /* 0x0000000402027c24 */ /* 0x000fe2000f8e02ff */
[----:B------:R3:W-:Y:S03]  /*12f50*/  STL.64 [R1+0x38], R4 ;  /* 0x0000380401007387 */ /* 0x0007e60000100a00 */
[----:B------:R-:W-:-:S04]  /*12f60*/  IMAD R2, R3, UR5, R2 ;  /* 0x0000000503027c24 */ /* 0x000fc8000f8e0202 */
[----:B------:R-:W-:-:S05]  /*12f70*/  IMAD.IADD R0, R5, 0x1, R2 ;  /* 0x0000000105007824 */ /* 0x000fca00078e0202 */
[----:B------:R3:W-:Y:S01]  /*12f80*/  STL [R1+0x34], R0 ;  /* 0x0000340001007387 */ /* 0x0007e20000100800 */
[----:B------:R-:W-:Y:S05]  /*12f90*/  @!P0 BRA `(.L_x_2490) ;  /* 0x0000000000408947 */ /* 0x000fea0003800000 */
[----:B------:R-:W-:Y:S01]  /*12fa0*/  MOV R2, 0x0 ;  /* 0x0000000000027802 */ /* 0x000fe20000000f00 */
[----:B------:R-:W-:Y:S01]  /*12fb0*/  ULDC.64 UR4, c[0x4][0x90] ;  /* 0x0100240000047ab9 */ /* 0x000fe20000000a00 */
[----:B------:R-:W-:Y:S01]  /*12fc0*/  ULDC.64 UR6, c[0x4][0x98] ;  /* 0x0100260000067ab9 */ /* 0x000fe20000000a00 */
[----:B------:R-:W-:Y:S01]  /*12fd0*/  ULDC.64 UR8, c[0x4][0x20] ;  /* 0x0100080000087ab9 */ /* 0x000fe20000000a00 */
[----:B---3--:R-:W-:Y:S02]  /*12fe0*/  IMAD.U32 R4, RZ, RZ, UR4 ;  /* 0x00000004ff047e24 */ /* 0x008fe4000f8e00ff */
        /* <DEDUP_REMOVED lines=11> */
.L_x_2490:
[----:B------:R-:W-:Y:S05]  /*130a0*/  BSYNC B6 ;  /* 0x0000000000067941 */ /* 0x000fea0003800000 */
.L_x_2489:
[----:B---3--:R-:W3:Y:S01]  /*130b0*/  LDL.LU R0, [R1+0x34] ;  /* 0x0000340001007983 */ /* 0x008ee20000300800 */
[----:B--2---:R-:W2:Y:S01]  /*130c0*/  LDC R7, c[0x0][0x448] ;  /* 0x00011200ff077b82 */ /* 0x004ea20000000800 */
[----:B------:R-:W-:Y:S01]  /*130d0*/  ULDC.64 UR4, c[0x0][0x2d8] ;  /* 0x0000b60000047ab9 */ /* 0x000fe20000000a00 */
[----:B------:R-:W-:Y:S01]  /*130e0*/  ULDC UR6, c[0x0][0x2b8] ;  /* 0x0000ae0000067ab9 */ /* 0x000fe20000000800 */
[----:B------:R-:W3:Y:S04]  /*130f0*/  LDL.LU.64 R2, [R1+0x38] ;  /* 0x0000380001027983 */ /* 0x000ee80000300a00 */
[----:B------:R-:W4:Y:S04]  /*13100*/  LDL R12, [R1+0x28] ;  /* 0x00002800010c7983 */ /* 0x000f280000100800 */
[----:B01----:R0:W5:Y:S01]  /*13110*/  LDL R9, [R1+0x44] ;  /* 0x0000440001097983 */ /* 0x0031620000100800 */
[----:B------:R-:W1:Y:S01]  /*13120*/  S2R R5, SR_TID.X ;  /* 0x0000000000057919 */ /* 0x000e620000002100 */
[----:B------:R-:W0:Y:S01]  /*13130*/  S2R R8, SR_TID.X ;  /* 0x0000000000087919 */ /* 0x000e220000002100 */
[----:B-1----:R-:W-:-:S04]  /*13140*/  LOP3.LUT R5, R5, 0x7f, RZ, 0xc0, !PT ;  /* 0x0000007f05057812 */ /* 0x002fc800078ec0ff */
[----:B------:R-:W-:Y:S01]  /*13150*/  SHF.R.U32.HI R5, RZ, 0x3, R5 ;  /* 0x00000003ff057819 */ /* 0x000fe20000011605 */
[----:B0-----:R-:W-:-:S05]  /*13160*/  IMAD.SHL.U32 R8, R8, 0x10, RZ ;  /* 0x0000001008087824 */ /* 0x001fca00078e00ff */
[----:B------:R-:W-:Y:S01]  /*13170*/  LOP3.LUT R8, R5, 0x70, R8, 0xf8, !PT ;  /* 0x0000007005087812 */ /* 0x000fe200078ef808 */
[----:B------:R-:W0:Y:S02]  /*13180*/  S2R R10, SR_TID.X ;  /* 0x00000000000a7919 */ /* 0x000e240000002100 */
[----:B0-----:R-:W-:-:S05]  /*13190*/  IMAD.SHL.U32 R10, R10, 0x8, RZ ;  /* 0x000000080a0a7824 */ /* 0x001fca00078e00ff */
[----:B------:R-:W-:Y:S01]  /*131a0*/  LOP3.LUT R10, R10, 0x38, RZ, 0xc0, !PT ;  /* 0x000000380a0a7812 */ /* 0x000fe200078ec0ff */
[----:B---3--:R-:W-:Y:S01]  /*131b0*/  IMAD.MOV.U32 R3, RZ, RZ, R0 ;  /* 0x000000ffff037224 */ /* 0x008fe200078e0000 */
[----:B------:R-:W-:-:S05]  /*131c0*/  SHF.R.S32.HI R0, RZ, 0x1f, R18 ;  /* 0x0000001fff007819 */ /* 0x000fca0000011412 */
[----:B------:R-:W-:Y:S02]  /*131d0*/  IMAD R0, R0, UR4, RZ ;  /* 0x0000000400007c24 */ /* 0x000fe4000f8e02ff */
[----:B------:R-:W-:-:S04]  /*131e0*/  IMAD.WIDE.U32 R2, R18, UR4, R2 ;  /* 0x0000000412027c25 */ /* 0x000fc8000f8e0002 */
[----:B------:R-:W-:Y:S01]  /*131f0*/  IMAD R0, R18, UR5, R0 ;  /* 0x0000000512007c24 */ /* 0x000fe2000f8e0200 */
[----:B------:R-:W-:Y:S02]  /*13200*/  ULDC.64 UR4, c[0x0][0xa00] ;  /* 0x0002800000047ab9 */ /* 0x000fe40000000a00 */
[----:B------:R-:W-:Y:S01]  /*13210*/  ISETP.NE.U32.AND P0, PT, RZ, UR4, PT ;  /* 0x00000004ff007c0c */ /* 0x000fe2000bf05070 */
[----:B------:R-:W-:Y:S01]  /*13220*/  IMAD.IADD R3, R3, 0x1, R0 ;  /* 0x0000000103037824 */ /* 0x000fe200078e0200 */
[----:B------:R-:W-:Y:S02]  /*13230*/  SHF.R.S32.HI R0, RZ, 0x1f, R19 ;  /* 0x0000001fff007819 */ /* 0x000fe40000011413 */
[----:B------:R-:W-:Y:S01]  /*13240*/  ISETP.NE.AND.EX P0, PT, RZ, UR5, PT, P0 ;  /* 0x00000005ff007c0c */ /* 0x000fe2000bf05300 */
[----:B------:R-:W-:-:S03]  /*13250*/  ULDC.64 UR4, c[0x0][0x2e0] ;  /* 0x0000b80000047ab9 */ /* 0x000fc60000000a00 */
[----:B------:R-:W-:Y:S02]  /*13260*/  SEL R4, R0, RZ, !P0 ;  /* 0x000000ff00047207 */ /* 0x000fe40004000000 */
[----:B------:R-:W-:Y:S02]  /*13270*/  SEL R0, R19, RZ, !P0 ;  /* 0x000000ff13007207 */ /* 0x000fe40004000000 */
[----:B--2---:R-:W-:Y:S01]  /*13280*/  ISETP.NE.AND P0, PT, R7, 0x1, PT ;  /* 0x000000010700780c */ /* 0x004fe20003f05270 */
[----:B------:R-:W-:-:S12]  /*13290*/  IMAD R4, R4, UR4, RZ ;  /* 0x0000000404047c24 */ /* 0x000fd8000f8e02ff */
[----:B------:R-:W0:Y:S08]  /*132a0*/  @P0 LDC R5, c[0x0][0x44c] ;  /* 0x00011300ff050b82 */ /* 0x000e300000000800 */
[----:B------:R-:W1:Y:S01]  /*132b0*/  @P0 LDC R6, c[0x0][0x450] ;  /* 0x00011400ff060b82 */ /* 0x000e620000000800 */
[----:B------:R-:W-:-:S04]  /*132c0*/  IMAD.WIDE.U32 R2, R0, UR4, R2 ;  /* 0x0000000400027c25 */ /* 0x000fc8000f8e0002 */
[----:B------:R-:W-:Y:S01]  /*132d0*/  IMAD R0, R0, UR5, R4 ;  /* 0x0000000500007c24 */ /* 0x000fe2000f8e0204 */
[----:B------:R-:W-:-:S03]  /*132e0*/  ULDC.64 UR4, c[0x0][0x2d0] ;  /* 0x0000b40000047ab9 */ /* 0x000fc60000000a00 */
[----:B------:R-:W-:Y:S02]  /*132f0*/  IMAD.IADD R3, R3, 0x1, R0 ;  /* 0x0000000103037824 */ /* 0x000fe400078e0200 */
[----:B----4-:R-:W-:-:S04]  /*13300*/  IMAD.IADD R0, R8, 0x1, R12 ;  /* 0x0000000108007824 */ /* 0x010fc800078e020c */
[----:B0-----:R-:W-:-:S04]  /*13310*/  @P0 IMAD.HI.U32 R5, R0, R5, RZ ;  /* 0x0000000500050227 */ /* 0x001fc800078e00ff */
[----:B------:R-:W-:Y:S01]  /*13320*/  IMAD.MOV.U32 R4, RZ, RZ, R0 ;  /* 0x000000ffff047224 */ /* 0x000fe200078e0000 */
[----:B-1----:R-:W-:Y:S01]  /*13330*/  @P0 SHF.R.U32.HI R4, RZ, R6, R5 ;  /* 0x00000006ff040219 */ /* 0x002fe20000011605 */
[----:B------:R-:W0:Y:S04]  /*13340*/  S2R R8, SR_TID.X ;  /* 0x0000000000087919 */ /* 0x000e280000002100 */
        /* <DEDUP_REMOVED lines=16> */
[----:B0-----:R-:W-:Y:S02]  /*13450*/  LOP3.LUT R8, R8, 0x7f, RZ, 0xc0, !PT ;  /* 0x0000007f08087812 */ /* 0x001fe400078ec0ff */
[----:B------:R-:W-:Y:S02]  /*13460*/  ISETP.GE.AND P0, PT, R10, UR6, PT ;  /* 0x000000060a007c0c */ /* 0x000fe4000bf06270 */
[----:B------:R-:W-:-:S02]  /*13470*/  LEA.HI.X R3, R2, UR5, R0, 0x1, P1 ;  /* 0x0000000502037c11 */ /* 0x000fc400088f0c00 */
[----:B------:R-:W-:Y:S01]  /*13480*/  SHF.R.U32.HI R8, RZ, 0x3, R8 ;  /* 0x00000003ff087819 */ /* 0x000fe20000011608 */
[----:B------:R-:W-:Y:S08]  /*13490*/  BRA.DIV UR4, `(.L_x_2491) ;  /* 0x0000005204247947 */ /* 0x000ff0000b800000 */
[----:B------:R-:W2:Y:S04]  /*134a0*/  LDL.LU R6, [R1+0x2c] ;  /* 0x00002c0001067983 */ /* 0x000ea80000300800 */
[----:B------:R-:W3:Y:S01]  /*134b0*/  LDL.LU R5, [R1+0x28] ;  /* 0x0000280001057983 */ /* 0x000ee20000300800 */
[----:B--2---:R-:W-:-:S03]  /*134c0*/  IMAD R0, R6, R7, RZ ;  /* 0x0000000706007224 */ /* 0x004fc600078e02ff */
[----:B------:R-:W0:Y:S01]  /*134d0*/  SHFL.IDX PT, R7, R4, RZ, 0x181f ;  /* 0x00181fff04077589 */ /* 0x000e2200000e0000 */
[----:B---3--:R-:W-:-:S03]  /*134e0*/  IMAD.IADD R2, R8, 0x1, R5 ;  /* 0x0000000108027824 */ /* 0x008fc600078e0205 */
[----:B------:R-:W1:Y:S01]  /*134f0*/  SHFL.IDX PT, R6, R3, RZ, 0x181f ;  /* 0x00181fff03067589 */ /* 0x000e6200000e0000 */
[C---:B------:R-:W-:Y:S01]  /*13500*/  VIADD R5, R2.reuse, 0x10 ;  /* 0x0000001002057836 */ /* 0x040fe20000000000 */
[----:B------:R-:W-:-:S13]  /*13510*/  ISETP.GE.AND P1, PT, R2, R0, PT ;  /* 0x000000000200720c */ /* 0x000fda0003f26270 */
[----:B0-----:R-:W-:-:S05]  /*13520*/  @!P1 LEA R7, P2, R10, R7, 0x1 ;  /* 0x000000070a079211 */ /* 0x001fca00078408ff */
[----:B-1----:R-:W-:-:S05]  /*13530*/  @!P1 IMAD.X R6, RZ, RZ, R6, P2 ;  /* 0x000000ffff069224 */ /* 0x002fca00010e0606 */
[----:B------:R-:W-:-:S04]  /*13540*/  @!P1 LOP3.LUT R7, R7, R6, RZ, 0x3c, !PT ;  /* 0x0000000607079212 */ /* 0x000fc800078e3cff */
[----:B------:R-:W-:-:S04]  /*13550*/  @!P1 LOP3.LUT R6, R7, R6, RZ, 0x3c, !PT ;  /* 0x0000000607069212 */ /* 0x000fc800078e3cff */
[----:B------:R-:W-:-:S05]  /*13560*/  @!P1 LOP3.LUT R7, R7, R6, RZ, 0x3c, !PT ;  /* 0x0000000607079212 */ /* 0x000fca00078e3cff */
[----:B------:R-:W-:Y:S01]  /*13570*/  @!PT LDS RZ, [RZ] ;  /* 0x00000000fffff984 */ /* 0x000fe20000000800 */
[----:B-----5:R0:W-:Y:S01]  /*13580*/  @!P1 LDGSTS.E.BYPASS.LTC128B.128 [R9+0x20400], desc[UR40][R6.64], !P0 ;  /* 0x2040000006099fae */ /* 0x0201e2000c101d68 */
[----:B------:R-:W-:-:S03]  /*13590*/  ISETP.GE.AND P1, PT, R5, R0, PT ;  /* 0x000000000500720c */ /* 0x000fc60003f26270 */
[----:B------:R-:W1:Y:S04]  /*135a0*/  SHFL.IDX PT, R5, R4, 0x1, 0x181f ;  /* 0x00381f0004057f89 */ /* 0x000e6800000e0000 */
[----:B0-----:R-:W0:Y:S06]  /*135b0*/  SHFL.IDX PT, R6, R3, 0x1, 0x181f ;  /* 0x00381f0003067f89 */ /* 0x001e2c00000e0000 */
[----:B-1----:R-:W-:-:S05]  /*135c0*/  @!P1 LEA R5, P2, R10, R5, 0x1 ;  /* 0x000000050a059211 */ /* 0x002fca00078408ff */
[----:B0-----:R-:W-:-:S04]  /*135d0*/  @!P1 IMAD.X R6, RZ, RZ, R6, P2 ;  /* 0x000000ffff069224 */ /* 0x001fc800010e0606 */
[----:B------:R-:W-:Y:S02]  /*135e0*/  @!P1 IMAD.MOV.U32 R7, RZ, RZ, R6 ;  /* 0x000000ffff079224 */ /* 0x000fe400078e0006 */
[----:B------:R-:W-:Y:S02]  /*135f0*/  @!P1 IMAD.MOV.U32 R6, RZ, RZ, R5 ;  /* 0x000000ffff069224 */ /* 0x000fe400078e0005 */
[----:B------:R-:W-:-:S03]  /*13600*/  VIADD R5, R2, 0x20 ;  /* 0x0000002002057836 */ /* 0x000fc60000000000 */
[----:B------:R0:W-:Y:S02]  /*13610*/  @!P1 LDGSTS.E.BYPASS.LTC128B.128 [R9+0x20c00], desc[UR40][R6.64], !P0 ;  /* 0x20c0000006099fae */ /* 0x0001e4000c101d68 */
[----:B------:R-:W-:Y:S02]  /*13620*/  ISETP.GE.AND P1, PT, R5, R0, PT ;  /* 0x000000000500720c */ /* 0x000fe40003f26270 */
[----:B------:R-:W1:Y:S04]  /*13630*/  SHFL.IDX PT, R5, R4, 0x2, 0x181f ;  /* 0x00581f0004057f89 */ /* 0x000e6800000e0000 */
[----:B------:R-:W-:Y:S04]  /*13640*/  SHFL.IDX PT, R4, R4, 0x3, 0x181f ;  /* 0x00781f0004047f89 */ /* 0x000fe800000e0000 */
[----:B0-----:R-:W0:Y:S04]  /*13650*/  SHFL.IDX PT, R6, R3, 0x2, 0x181f ;  /* 0x00581f0003067f89 */ /* 0x001e2800000e0000 */
[----:B------:R-:W2:Y:S01]  /*13660*/  SHFL.IDX PT, R3, R3, 0x3, 0x181f ;  /* 0x00781f0003037f89 */ /* 0x000ea200000e0000 */
[----:B-1----:R-:W-:-:S05]  /*13670*/  @!P1 LEA R5, P2, R10, R5, 0x1 ;  /* 0x000000050a059211 */ /* 0x002fca00078408ff */
[----:B0-----:R-:W-:-:S04]  /*13680*/  @!P1 IMAD.X R6, RZ, RZ, R6, P2 ;  /* 0x000000ffff069224 */ /* 0x001fc800010e0606 */
[----:B------:R-:W-:Y:S02]  /*13690*/  @!P1 IMAD.MOV.U32 R7, RZ, RZ, R6 ;  /* 0x000000ffff079224 */ /* 0x000fe400078e0006 */
[----:B------:R-:W-:-:S05]  /*136a0*/  @!P1 IMAD.MOV.U32 R6, RZ, RZ, R5 ;  /* 0x000000ffff069224 */ /* 0x000fca00078e0005 */
[----:B--2---:R0:W-:Y:S02]  /*136b0*/  @!P1 LDGSTS.E.BYPASS.LTC128B.128 [R9+0x21400], desc[UR40][R6.64], !P0 ;  /* 0x2140000006099fae */ /* 0x0041e4000c101d68 */
.L_x_2619:
[----:B------:R1:W5:Y:S01]  /*136c0*/  LDL R8, [R1] ;  /* 0x0000000001087983 */ /* 0x0003620000100800 */
        /* <DEDUP_REMOVED lines=10> */
.L_x_2492:
[----:B-1----:R-:W2:Y:S01]  /*13770*/  LDL R2, [R1] ;  /* 0x0000000001027983 */ /* 0x002ea20000100800 */
        /* <DEDUP_REMOVED lines=16> */
[----:B------:R-:W2:Y:S03]  /*13880*/  SYNCS.PHASECHK.TRANS64.TRYWAIT P0, [R2+URZ+0x28c20], R0 ;  /* 0x028c2000020075a7 */ /* 0x000ea6000800017f */
[----:B-12---:R-:W-:Y:S05]  /*13890*/  @!P0 BRA `(.L_x_2494) ;  /* 0x0000005000688947 */ /* 0x006fea0003800000 */
.L_x_2620:
[----:B------:R-:W-:Y:S05]  /*138a0*/  BSYNC B0 ;  /* 0x0000000000007941 */ /* 0x000fea0003800000 */
.L_x_2493:
[----:B-1----:R-:W2:Y:S01]  /*138b0*/  LDL R2, [R1+0x10] ;  /* 0x0000100001027983 */ /* 0x002ea20000100800 */
[----:B------:R-:W-:Y:S01]  /*138c0*/  BSSY B0, `(.L_x_2495) ;  /* 0x000009a000007945 */ /* 0x000fe20003800000 */
[----:B--2---:R-:W-:-:S13]  /*138d0*/  LOP3.LUT P0, RZ, R2, 0x1, RZ, 0xc0, !PT ;  /* 0x0000000102ff7812 */ /* 0x004fda000780c0ff */
[----:B------:R-:W-:Y:S05]  /*138e0*/  @!P0 BRA `(.L_x_2496) ;  /* 0x00000008005c8947 */ /* 0x000fea0003800000 */
[----:B------:R-:W2:Y:S04]  /*138f0*/  LDL R5, [R1] ;  /* 0x0000000001057983 */ /* 0x000ea80000100800 */
[----:B------:R-:W2:Y:S04]  /*13900*/  LDL R4, [R1+0x4] ;  /* 0x0000040001047983 */ /* 0x000ea80000100800 */
[----:B------:R-:W3:Y:S01]  /*13910*/  LDL R2, [R1+0xc] ;  /* 0x00000c0001027983 */ /* 0x000ee20000100800 */
[----:B------:R-:W-:Y:S01]  /*13920*/  BSSY B1, `(.L_x_2497) ;  /* 0x0000008000017945 */ /* 0x000fe20003800000 */
[----:B------:R-:W1:Y:S02]  /*13930*/  S2R R3, SR_TID.X ;  /* 0x0000000000037919 */ /* 0x000e640000002100 */
[----:B-1----:R-:W-:-:S04]  /*13940*/  LOP3.LUT R3, R3, 0x7f, RZ, 0xc0, !PT ;  /* 0x0000007f03037812 */ /* 0x002fc800078ec0ff */
[----:B------:R-:W-:Y:S01]  /*13950*/  ISETP.NE.AND P1, PT, R3, RZ, PT ;  /* 0x000000ff0300720c */ /* 0x000fe20003f25270 */
[----:B--2---:R-:W-:Y:S01]  /*13960*/  IMAD R0, R4, 0x8, R5 ;  /* 0x0000000804007824 */ /* 0x004fe200078e0205 */
[----:B---3--:R-:W-:-:S04]  /*13970*/  SHF.L.U32 R2, R2, 0x1f, RZ ;  /* 0x0000001f02027819 */ /* 0x008fc800000006ff */
[----:B------:R-:W1:Y:S02]  /*13980*/  SYNCS.PHASECHK.TRANS64.TRYWAIT P0, [R0+URZ+0x28c60], R2 ;  /* 0x028c6002000075a7 */ /* 0x000e64000800017f */
[----:B-1----:R-:W-:Y:S05]  /*13990*/  @!P0 BRA `(.L_x_2498) ;  /* 0x0000005000408947 */ /* 0x002fea0003800000 */
.L_x_2621:
[----:B------:R-:W-:Y:S05]  /*139a0*/  BSYNC B1 ;  /* 0x0000000000017941 */ /* 0x000fea0003800000 */
.L_x_2497:
[----:B------:R-:W-:Y:S04]  /*139b0*/  BSSY B1, `(.L_x_2499) ;  /* 0x0000009000017945 */ /* 0x000fe80003800000 */
        /* <DEDUP_REMOVED lines=8> */
.L_x_2500:
[----:B------:R-:W-:Y:S05]  /*13a40*/  BSYNC B1 ;  /* 0x0000000000017941 */ /* 0x000fea0003800000 */
.L_x_2499:
[----:B------:R-:W2:Y:S04]  /*13a50*/  LDL R5, [R1+0x18] ;  /* 0x0000180001057983 */ /* 0x000ea80000100800 */
[----:B------:R-:W2:Y:S04]  /*13a60*/  LDL.LU R3, [R1+0x24] ;  /* 0x0000240001037983 */ /* 0x000ea80000300800 */
[----:B------:R-:W3:Y:S04]  /*13a70*/  LDL R4, [R1] ;  /* 0x0000000001047983 */ /* 0x000ee80000100800 */
[----:B-1----:R-:W3:Y:S01]  /*13a80*/  LDL R2, [R1+0x4] ;  /* 0x0000040001027983 */ /* 0x002ee20000100800 */
[----:B------:R-:W-:Y:S01]  /*13a90*/  UIADD3 UR4, UP0, UR38, 0x470, URZ ;  /* 0x0000047026047890 */ /* 0x000fe2000ff1e03f */
[----:B------:R-:W-:Y:S01]  /*13aa0*/  PLOP3.LUT P0, PT, PT, PT, PT, 0x80, 0x0 ;  /* 0x000000000000781c */ /* 0x000fe20003f0f070 */
[----:B------:R-:W-:Y:S01]  /*13ab0*/  VIADD R0, R0, 0x28c50 ;  /* 0x00028c5000007836 */ /* 0x000fe20000000000 */
[----:B------:R-:W-:Y:S01]  /*13ac0*/  UMOV UR6, 0x0 ;  /* 0x0000000000067882 */ /* 0x000fe20000000000 */
[----:B------:R-:W-:Y:S01]  /*13ad0*/  UIADD3.X UR5, URZ, UR39, URZ, UP0, !UPT ;  /* 0x000000273f057290 */ /* 0x000fe200087fe43f */
[----:B------:R-:W-:Y:S01]  /*13ae0*/  UMOV UR7, 0x14f00000 ;  /* 0x14f0000000077882 */ /* 0x000fe20000000000 */
[----:B------:R-:W-:Y:S01]  /*13af0*/  UMOV UR10, URZ ;  /* 0x0000003f000a7c82 */ /* 0x000fe20008000000 */
[----:B--2---:R-:W-:-:S02]  /*13b00*/  IMAD R3, R3, 0x40, R5 ;  /* 0x0000004003037824 */ /* 0x004fc400078e0205 */
[----:B---3--:R-:W-:-:S04]  /*13b10*/  IMAD R2, R2, 0x10000, R4 ;  /* 0x0001000002027824 */ /* 0x008fc800078e0204 */
[----:B------:R-:W-:-:S07]  /*13b20*/  VIADD R4, R2, 0x400 ;  /* 0x0000040002047836 */ /* 0x000fce0000000000 */
.L_x_2501:
        /* <DEDUP_REMOVED lines=10> */
[----:B------:R-:W-:Y:S01]  /*13bd0*/  PLOP3.LUT P0, PT, PT, PT, PT, 0x80, 0x0 ;  /* 0x000000000000781c */ /* 0x000fe20003f0f070 */
[----:B------:R-:W-:Y:S01]  /*13be0*/  VIADD R4, R2, 0x2400 ;  /* 0x0000240002047836 */ /* 0x000fe20000000000 */
[----:B------:R-:W-:Y:S01]  /*13bf0*/  UMOV UR6, 0x0 ;  /* 0x0000000000067882 */ /* 0x000fe20000000000 */
[----:B------:R-:W-:Y:S01]  /*13c00*/  UMOV UR7, 0x14f00000 ;  /* 0x14f0000000077882 */ /* 0x000fe20000000000 */
[----:B------:R-:W-:-:S09]  /*13c10*/  UMOV UR10, 0x40 ;  /* 0x00000040000a7882 */ /* 0x000fd20000000000 */
.L_x_2502:
        /* <DEDUP_REMOVED lines=15> */
.L_x_2503:
        /* <DEDUP_REMOVED lines=15> */
.L_x_2504:
        /* <DEDUP_REMOVED lines=15> */
.L_x_2505:
        /* <DEDUP_REMOVED lines=15> */
.L_x_2506:
        /* <DEDUP_REMOVED lines=15> */
.L_x_2507:
        /* <DEDUP_REMOVED lines=15> */
.L_x_2508:
        /* <DEDUP_REMOVED lines=10> */
.L_x_2496:
[----:B------:R-:W-:Y:S05]  /*14260*/  BSYNC B0 ;  /* 0x0000000000007941 */ /* 0x000fea0003800000 */
.L_x_2495:
[----:B------:R-:W2:Y:S04]  /*14270*/  LDL R4, [R1+0x20] ;  /* 0x0000200001047983 */ /* 0x000ea80000100800 */
[----:B------:R-:W3:Y:S01]  /*14280*/  LDL R5, [R1+0x1c] ;  /* 0x00001c0001057983 */ /* 0x000ee20000100800 */
[----:B------:R-:W-:Y:S01]  /*14290*/  BSSY B0, `(.L_x_2509) ;  /* 0x00002b3000007945 */ /* 0x000fe20003800000 */
[----:B--2---:R-:W-:-:S05]  /*142a0*/  VIADD R0, R4, 0xfffffffe ;  /* 0xfffffffe04007836 */ /* 0x004fca0000000000 */
[----:B---3--:R-:W-:-:S13]  /*142b0*/  ISETP.GE.AND P0, PT, R0, R5, PT ;  /* 0x000000050000720c */ /* 0x008fda0003f06270 */
[----:B------:R-:W-:Y:S05]  /*142c0*/  @!P0 BRA `(.L_x_2510) ;  /* 0x0000002800bc8947 */ /* 0x000fea0003800000 */
[----:B------:R-:W-:Y:S01]  /*142d0*/  IMAD.MOV R2, RZ, RZ, -R4 ;  /* 0x000000ffff027224 */ /* 0x000fe200078e0a04 */
[----:B0-----:R-:W-:Y:S01]  /*142e0*/  LOP3.LUT R6, RZ, R5, RZ, 0x33, !PT ;  /* 0x00000005ff067212 */ /* 0x001fe200078e33ff */
[----:B------:R-:W-:Y:S03]  /*142f0*/  BSSY B2, `(.L_x_2511) ;  /* 0x00000e7000027945 */ /* 0x000fe60003800000 */
[----:B------:R-:W-:-:S05]  /*14300*/  VIADDMNMX R6, R2, 0x1, R6, !PT ;  /* 0x0000000102067846 */ /* 0x000fca0007800106 */
[----:B------:R-:W-:-:S05]  /*14310*/  IMAD.IADD R2, R4, 0x1, R6 ;  /* 0x0000000104027824 */ /* 0x000fca00078e0206 */
[----:B------:R-:W-:-:S04]  /*14320*/  LOP3.LUT R2, R2, 0x1, RZ, 0xc0, !PT ;  /* 0x0000000102027812 */ /* 0x000fc800078ec0ff */
[----:B------:R-:W-:-:S13]  /*14330*/  ISETP.NE.U32.AND P0, PT, R2, 0x1, PT ;  /* 0x000000010200780c */ /* 0x000fda0003f05070 */
        /* <DEDUP_REMOVED lines=36> */
[----:B------:R1:W5:Y:S04]  /*14580*/  LDG.E R17, desc[UR40][R4.64] ;  /* 0x0000002804117981 */ /* 0x000368000c1e1900 */
.L_x_2515:
[----:B------:R-:W2:Y:S01]  /*14590*/  LDL R2, [R1] ;  /* 0x0000000001027983 */ /* 0x000ea20000100800 */
[----:B------:R-:W-:Y:S01]  /*145a0*/  BSSY B3, `(.L_x_2516) ;  /* 0x0000008000037945 */ /* 0x000fe20003800000 */
[----:B-1----:R-:W1:Y:S02]  /*145b0*/  S2R R4, SR_TID.X ;  /* 0x0000000000047919 */ /* 0x002e640000002100 */
[----:B-1----:R-:W-:-:S04]  /*145c0*/  LOP3.LUT R4, R4, 0x7f, RZ, 0xc0, !PT ;  /* 0x0000007f04047812 */ /* 0x002fc800078ec0ff */
[----:B------:R-:W-:Y:S01]  /*145d0*/  ISETP.NE.AND P1, PT, R4, RZ, PT ;  /* 0x000000ff0400720c */ /* 0x000fe20003f25270 */
[----:B--2---:R-:W-:Y:S01]  /*145e0*/  IMAD R3, R8, 0x8, R2 ;  /* 0x0000000808037824 */ /* 0x004fe200078e0202 */
[----:B------:R-:W-:-:S04]  /*145f0*/  SHF.L.U32 R2, R7, 0x1f, RZ ;  /* 0x0000001f07027819 */ /* 0x000fc800000006ff */
[----:B------:R-:W1:Y:S02]  /*14600*/  SYNCS.PHASECHK.TRANS64.TRYWAIT P0, [R3+URZ+0x28c40], R2 ;  /* 0x028c4002030075a7 */ /* 0x000e64000800017f */
[----:B-1----:R-:W-:Y:S05]  /*14610*/  @!P0 BRA `(.L_x_2517) ;  /* 0x0000004400348947 */ /* 0x002fea0003800000 */
.L_x_2622:
[----:B------:R-:W-:Y:S05]  /*14620*/  BSYNC B3 ;  /* 0x0000000000037941 */ /* 0x000fea0003800000 */
.L_x_2516:
        /* <DEDUP_REMOVED lines=9> */
.L_x_2519:
[----:B------:R-:W-:Y:S05]  /*146c0*/  BSYNC B3 ;  /* 0x0000000000037941 */ /* 0x000fea0003800000 */
.L_x_2518:
[----:B0-----:R-:W2:Y:S04]  /*146d0*/  LDL R8, [R1] ;  /* 0x0000000001087983 */ /* 0x001ea80000100800 */
        /* <DEDUP_REMOVED lines=13> */
.L_x_2520:
        /* <DEDUP_REMOVED lines=13> */
.L_x_2623:
[----:B------:R-:W-:Y:S05]  /*14880*/  BSYNC B3 ;  /* 0x0000000000037941 */ /* 0x000fea0003800000 */
.L_x_2521:
        /* <DEDUP_REMOVED lines=11> */
.L_x_2524:
[----:B------:R-:W-:Y:S05]  /*14940*/  BSYNC B3 ;  /* 0x0000000000037941 */ /* 0x000fea0003800000 */
.L_x_2523:
[----:B------:R-:W2:Y:S04]  /*14950*/  LDL R4, [R1] ;  /* 0x0000000001047983 */ /* 0x000ea80000100800 */
        /* <DEDUP_REMOVED lines=10> */
.L_x_2525:
        /* <DEDUP_REMOVED lines=15> */
.L_x_2526:
        /* <DEDUP_REMOVED lines=15> */
.L_x_2527:
        /* <DEDUP_REMOVED lines=15> */
.L_x_2528:
        /* <DEDUP_REMOVED lines=15> */
.L_x_2529:
        /* <DEDUP_REMOVED lines=15> */
.L_x_2530:
        /* <DEDUP_REMOVED lines=15> */
.L_x_2531:
        /* <DEDUP_REMOVED lines=15> */
.L_x_2532:
        /* <DEDUP_REMOVED lines=10> */
.L_x_2514:
[----:B------:R-:W-:Y:S05]  /*15130*/  BSYNC B1 ;  /* 0x0000000000017941 */ /* 0x000fea0003800000 */
.L_x_2513:
[----:B------:R-:W2:Y:S02]  /*15140*/  LDL R4, [R1+0x20] ;  /* 0x0000200001047983 */ /* 0x000ea40000100800 */
[----:B--2---:R-:W-:-:S07]  /*15150*/  VIADD R0, R4, 0xfffffffd ;  /* 0xfffffffd04007836 */ /* 0x004fce0000000000 */
.L_x_2512:
[----:B------:R-:W-:Y:S05]  /*15160*/  BSYNC B2 ;  /* 0x0000000000027941 */ /* 0x000fea0003800000 */
.L_x_2511:
[----:B------:R-:W2:Y:S01]  /*15170*/  LDL.LU R2, [R1+0x20] ;  /* 0x0000200001027983 */ /* 0x000ea20000300800 */
[----:B------:R-:W-:Y:S01]  /*15180*/  VIADD R6, R6, 0xfffffffe ;  /* 0xfffffffe06067836 */ /* 0x000fe20000000000 */
[----:B--2---:R-:W-:-:S04]  /*15190*/  LOP3.LUT R2, RZ, R2, RZ, 0x33, !PT ;  /* 0x00000002ff027212 */ /* 0x004fc800078e33ff */
[----:B------:R-:W-:-:S13]  /*151a0*/  ISETP.NE.AND P0, PT, R6, R2, PT ;  /* 0x000000020600720c */ /* 0x000fda0003f05270 */
[----:B------:R-:W-:Y:S05]  /*151b0*/  @!P0 BRA `(.L_x_2510) ;  /* 0x0000001c00008947 */ /* 0x000fea0003800000 */
.L_x_2573:
        /* <DEDUP_REMOVED lines=36> */
.L_x_2535:
[----:B------:R-:W0:Y:S01]  /*15400*/  LDL R2, [R1] ;  /* 0x0000000001027983 */ /* 0x000e220000100800 */
[----:B------:R-:W-:Y:S01]  /*15410*/  BSSY B2, `(.L_x_2536) ;  /* 0x0000008000027945 */ /* 0x000fe20003800000 */
[----:B------:R-:W1:Y:S02]  /*15420*/  S2R R3, SR_TID.X ;  /* 0x0000000000037919 */ /* 0x000e640000002100 */
[----:B-1----:R-:W-:-:S04]  /*15430*/  LOP3.LUT R3, R3, 0x7f, RZ, 0xc0, !PT ;  /* 0x0000007f03037812 */ /* 0x002fc800078ec0ff */
[----:B------:R-:W-:Y:S01]  /*15440*/  ISETP.NE.AND P1, PT, R3, RZ, PT ;  /* 0x000000ff0300720c */ /* 0x000fe20003f25270 */
[----:B0-----:R-:W-:Y:S01]  /*15450*/  IMAD R4, R7, 0x8, R2 ;  /* 0x0000000807047824 */ /* 0x001fe200078e0202 */
[----:B------:R-:W-:-:S04]  /*15460*/  SHF.L.U32 R2, R6, 0x1f, RZ ;  /* 0x0000001f06027819 */ /* 0x000fc800000006ff */
[----:B------:R-:W0:Y:S02]  /*15470*/  SYNCS.PHASECHK.TRANS64.TRYWAIT P0, [R4+URZ+0x28c40], R2 ;  /* 0x028c4002040075a7 */ /* 0x000e24000800017f */
[----:B0-----:R-:W-:Y:S05]  /*15480*/  @!P0 BRA `(.L_x_2537) ;  /* 0x0000003400c08947 */ /* 0x001fea0003800000 */
.L_x_2624:
[----:B------:R-:W-:Y:S05]  /*15490*/  BSYNC B2 ;  /* 0x0000000000027941 */ /* 0x000fea0003800000 */
.L_x_2536:
        /* <DEDUP_REMOVED lines=9> */
.L_x_2539:
[----:B------:R-:W-:Y:S05]  /*15530*/  BSYNC B2 ;  /* 0x0000000000027941 */ /* 0x000fea0003800000 */
.L_x_2538:
[----:B------:R-:W2:Y:S04]  /*15540*/  LDL R3, [R1] ;  /* 0x0000000001037983 */ /* 0x000ea80000100800 */
        /* <DEDUP_REMOVED lines=12> */
.L_x_2540:
        /* <DEDUP_REMOVED lines=13> */
.L_x_2625:
[----:B------:R-:W-:Y:S05]  /*156e0*/  BSYNC B2 ;  /* 0x0000000000027941 */ /* 0x000fea0003800000 */
.L_x_2541:
        /* <DEDUP_REMOVED lines=11> */
.L_x_2544:
[----:B------:R-:W-:Y:S05]  /*157a0*/  BSYNC B2 ;  /* 0x0000000000027941 */ /* 0x000fea0003800000 */
.L_x_2543:
[----:B------:R-:W2:Y:S01]  /*157b0*/  LDL R5, [R1] ;  /* 0x0000000001057983 */ /* 0x000ea20000100800 */
        /* <DEDUP_REMOVED lines=9> */
.L_x_2545:
        /* <DEDUP_REMOVED lines=15> */
.L_x_2546:
        /* <DEDUP_REMOVED lines=15> */
.L_x_2547:
        /* <DEDUP_REMOVED lines=15> */
.L_x_2548:
        /* <DEDUP_REMOVED lines=15> */
.L_x_2549:
        /* <DEDUP_REMOVED lines=15> */
.L_x_2550:
        /* <DEDUP_REMOVED lines=15> */
.L_x_2551:
        /* <DEDUP_REMOVED lines=15> */
.L_x_2552:
        /* <DEDUP_REMOVED lines=10> */
.L_x_2534:
[----:B------:R-:W-:Y:S05]  /*15f80*/  BSYNC B1 ;  /* 0x0000000000017941 */ /* 0x000fea0003800000 */
.L_x_2533:
[----:B------:R-:W2:Y:S01]  /*15f90*/  LDL R2, [R1+0x10] ;  /* 0x0000100001027983 */ /* 0x000ea20000100800 */
[----:B------:R-:W-:Y:S01]  /*15fa0*/  VIADD R7, R7, 0x1 ;  /* 0x0000000107077836 */ /* 0x000fe20000000000 */
[----:B------:R-:W-:Y:S04]  /*15fb0*/  BSSY B1, `(.L_x_2553) ;  /* 0x00000dc000017945 */ /* 0x000fe80003800000 */
[----:B------:R-:W-:-:S04]  /*15fc0*/  ISETP.NE.AND P0, PT, R7, 0x2, PT ;  /* 0x000000020700780c */ /* 0x000fc80003f05270 */
[----:B------:R-:W-:Y:S02]  /*15fd0*/  SEL R9, R7, RZ, P0 ;  /* 0x000000ff07097207 */ /* 0x000fe40000000000 */
[----:B--2---:R-:W-:Y:S02]  /*15fe0*/  LOP3.LUT P2, RZ, R2, 0x1, RZ, 0xc0, !PT ;  /* 0x0000000102ff7812 */ /* 0x004fe4000784c0ff */
[----:B------:R-:W-:-:S04]  /*15ff0*/  SEL R2, RZ, 0x1, P0 ;  /* 0x00000001ff027807 */ /* 0x000fc80000000000 */
[----:B-----5:R-:W-:Y:S01]  /*16000*/  LOP3.LUT R8, R6, R2, RZ, 0x3c, !PT ;  /* 0x0000000206087212 */ /* 0x020fe200078e3cff */
[----:B------:R-:W-:-:S04]  /*16010*/  VIADD R6, R0, 0xffffffff ;  /* 0xffffffff00067836 */ /* 0x000fc80000000000 */
[----:B------:R0:W-:Y:S04]  /*16020*/  STL [R1+0xc], R8 ;  /* 0x00000c0801007387 */ /* 0x0001e80000100800 */
[----:B------:R0:W-:Y:S01]  /*16030*/  STL [R1+0x4], R9 ;  /* 0x0000040901007387 */ /* 0x0001e20000100800 */
[----:B------:R-:W-:Y:S05]  /*16040*/  @!P2 BRA `(.L_x_2554) ;  /* 0x0000000c0048a947 */ /* 0x000fea0003800000 */
[----:B------:R-:W-:Y:S01]  /*16050*/  ULDC.64 UR4, c[0x0][0x418] ;  /* 0x0001060000047ab9 */ /* 0x000fe20000000a00 */
[----:B------:R-:W-:Y:S01]  /*16060*/  IMAD.MOV.U32 R7, RZ, RZ, R6 ;  /* 0x000000ffff077224 */ /* 0x000fe200078e0006 */
        /* <DEDUP_REMOVED lines=22> */
.L_x_2555:
[----:B------:R-:W1:Y:S01]  /*161d0*/  LDL R2, [R1] ;  /* 0x0000000001027983 */ /* 0x000e620000100800 */
[----:B------:R-:W-:Y:S01]  /*161e0*/  BSSY B2, `(.L_x_2556) ;  /* 0x0000008000027945 */ /* 0x000fe20003800000 */
[----:B------:R-:W2:Y:S02]  /*161f0*/  S2R R3, SR_TID.X ;  /* 0x0000000000037919 */ /* 0x000ea40000002100 */
[----:B--2---:R-:W-:-:S04]  /*16200*/  LOP3.LUT R3, R3, 0x7f, RZ, 0xc0, !PT ;  /* 0x0000007f03037812 */ /* 0x004fc800078ec0ff */
[----:B------:R-:W-:Y:S01]  /*16210*/  ISETP.NE.AND P1, PT, R3, RZ, PT ;  /* 0x000000ff0300720c */ /* 0x000fe20003f25270 */
[----:B-1----:R-:W-:Y:S01]  /*16220*/  IMAD R4, R9, 0x8, R2 ;  /* 0x0000000809047824 */ /* 0x002fe200078e0202 */
[----:B------:R-:W-:-:S04]  /*16230*/  SHF.L.U32 R2, R8, 0x1f, RZ ;  /* 0x0000001f08027819 */ /* 0x000fc800000006ff */
[----:B------:R-:W1:Y:S02]  /*16240*/  SYNCS.PHASECHK.TRANS64.TRYWAIT P0, [R4+URZ+0x28c40], R2 ;  /* 0x028c4002040075a7 */ /* 0x000e64000800017f */
[----:B-1----:R-:W-:Y:S05]  /*16250*/  @!P0 BRA `(.L_x_2557) ;  /* 0x0000002800748947 */ /* 0x002fea0003800000 */
.L_x_2626:
[----:B------:R-:W-:Y:S05]  /*16260*/  BSYNC B2 ;  /* 0x0000000000027941 */ /* 0x000fea0003800000 */
.L_x_2556:
        /* <DEDUP_REMOVED lines=9> */
.L_x_2559:
[----:B------:R-:W-:Y:S05]  /*16300*/  BSYNC B2 ;  /* 0x0000000000027941 */ /* 0x000fea0003800000 */
.L_x_2558:
        /* <DEDUP_REMOVED lines=14> */
.L_x_2560:
        /* <DEDUP_REMOVED lines=13> */
.L_x_2627:
[----:B------:R-:W-:Y:S05]  /*164c0*/  BSYNC B2 ;  /* 0x0000000000027941 */ /* 0x000fea0003800000 */
.L_x_2561:
        /* <DEDUP_REMOVED lines=11> */
.L_x_2564:
[----:B------:R-:W-:Y:S05]  /*16580*/  BSYNC B2 ;  /* 0x0000000000027941 */ /* 0x000fea0003800000 */
.L_x_2563:
[----:B------:R-:W2:Y:S04]  /*16590*/  LDL R9, [R1] ;  /* 0x0000000001097983 */ /* 0x000ea80000100800 */
        /* <DEDUP_REMOVED lines=10> */
.L_x_2565:
        /* <DEDUP_REMOVED lines=15> */
.L_x_2566:
        /* <DEDUP_REMOVED lines=15> */
.L_x_2567:
        /* <DEDUP_REMOVED lines=15> */
.L_x_2568:
        /* <DEDUP_REMOVED lines=15> */
.L_x_2569:
        /* <DEDUP_REMOVED lines=15> */
.L_x_2570:
        /* <DEDUP_REMOVED lines=15> */
.L_x_2571:
        /* <DEDUP_REMOVED lines=15> */
.L_x_2572:
        /* <DEDUP_REMOVED lines=10> */
.L_x_2554:
[----:B------:R-:W-:Y:S05]  /*16d70*/  BSYNC B1 ;  /* 0x0000000000017941 */ /* 0x000fea0003800000 */
.L_x_2553:
[----:B------:R-:W2:Y:S01]  /*16d80*/  LDL R2, [R1+0x1c] ;  /* 0x00001c0001027983 */ /* 0x000ea20000100800 */
[----:B------:R-:W-:Y:S01]  /*16d90*/  VIADD R0, R0, 0xfffffffe ;  /* 0xfffffffe00007836 */ /* 0x000fe20000000000 */
[----:B--2---:R-:W-:-:S13]  /*16da0*/  ISETP.GT.AND P0, PT, R6, R2, PT ;  /* 0x000000020600720c */ /* 0x004fda0003f04270 */
[----:B------:R-:W-:Y:S05]  /*16db0*/  @P0 BRA `(.L_x_2573) ;  /* 0xffffffe400000947 */ /* 0x000fea000383ffff */
.L_x_2510:
[----:B------:R-:W-:Y:S05]  /*16dc0*/  BSYNC B0 ;  /* 0x0000000000007941 */ /* 0x000fea0003800000 */
.L_x_2509:
        /* <DEDUP_REMOVED lines=19> */
[----:B0-----:R-:W0:Y:S02]  /*16f00*/  S2R R6, SR_LTMASK ;  /* 0x0000000000067919 */ /* 0x001e240000003900 */
[----:B0-----:R-:W-:-:S04]  /*16f10*/  LOP3.LUT R6, R6, UR4, RZ, 0xc0, !PT ;  /* 0x0000000406067c12 */ /* 0x001fc8000f8ec0ff */
[----:B------:R-:W0:Y:S01]  /*16f20*/  POPC R7, R6 ;  /* 0x0000000600077309 */ /* 0x000e220000000000 */
[----:B--2---:R-:W0:Y:S02]  /*16f30*/  SHFL.IDX PT, R4, R3, R4, 0x1f ;  /* 0x00001f0403047589 */ /* 0x004e2400000e0000 */
[----:B0-----:R-:W-:-:S07]  /*16f40*/  IADD3 R16, R4, UR37, R7 ;  /* 0x0000002504107c10 */ /* 0x001fce000fffe007 */
.L_x_2575:
[----:B------:R-:W-:Y:S05]  /*16f50*/  BSYNC B0 ;  /* 0x0000000000007941 */ /* 0x000fea0003800000 */
.L_x_2574:
[----:B------:R-:W-:-:S05]  /*16f60*/  SEL R0, R0, RZ, P0 ;  /* 0x000000ff00007207 */ /* 0x000fca0000000000 */
[----:B------:R2:W-:Y:S02]  /*16f70*/  STL [R1+0x4], R0 ;  /* 0x0000040001007387 */ /* 0x0005e40000100800 */
.L_x_2477:
[----:B------:R-:W-:Y:S05]  /*16f80*/  BSYNC B7 ;  /* 0x0000000000077941 */ /* 0x000fea0003800000 */
.L_x_2475:
        /* <DEDUP_REMOVED lines=10> */
[----:B------:R3:W-:Y:S01]  /*17030*/  STL [R1], R0 ;  /* 0x0000000001007387 */ /* 0x0007e20000100800 */
[----:B------:R-:W-:Y:S06]  /*17040*/  BAR.ARV 0x4, 0x180 ;  /* 0x0106000000007b1d */ /* 0x000fec0000002000 */
[----:B------:R-:W-:Y:S05]  /*17050*/  BRA `(.L_x_2577) ;  /* 0x0000000800d47947 */ /* 0x000fea0003800000 */
.L_x_2576:
        /* <DEDUP_REMOVED lines=36> */
.L_x_2637:
[----:B------:R-:W-:Y:S02]  /*172a0*/  ULDC UR4, c[0x0][0xc38] ;  /* 0x00030e0000047ab9 */ /* 0x000fe40000000800 */
[----:B------:R-:W-:-:S04]  /*172b0*/  IMAD.U32 R4, RZ, RZ, UR4 ;  /* 0x00000004ff047e24 */ /* 0x000fc8000f8e00ff */
[----:B--2---:R-:W-:-:S04]  /*172c0*/  IMAD R5, R14, R4, RZ ;  /* 0x000000040e057224 */ /* 0x004fc800078e02ff */
[----:B------:R-:W-:-:S05]  /*172d0*/  IMAD.IADD R16, R16, 0x1, R5 ;  /* 0x0000000110107824 */ /* 0x000fca00078e0205 */
[----:B------:R-:W-:-:S13]  /*172e0*/  ISETP.GT.AND P6, PT, R16, R0, PT ;  /* 0x000000001000720c */ /* 0x000fda0003fc4270 */
[----:B------:R-:W-:Y:S05]  /*172f0*/  @P6 BRA `(.L_x_2579) ;  /* 0x00000000009c6947 */ /* 0x000fea0003800000 */
.L_x_2584:
[----:B------:R-:W2:Y:S01]  /*17300*/  LDC R4, c[0x0][0xc3c] ;  /* 0x00030f00ff047b82 */ /* 0x000ea20000000800 */
[----:B------:R-:W-:-:S05]  /*17310*/  VIADD R19, R19, 0x1f ;  /* 0x0000001f13137836 */ /* 0x000fca0000000000 */
[----:B--2---:R-:W-:-:S13]  /*17320*/  ISETP.GE.AND P6, PT, R19, R4, PT ;  /* 0x000000041300720c */ /* 0x004fda0003fc6270 */
[----:B0-----:R-:W-:Y:S05]  /*17330*/  @P6 BRA `(.L_x_2580) ;  /* 0x0000000400d06947 */ /* 0x001fea0003800000 */
        /* <DEDUP_REMOVED lines=10> */
.L_x_2582:
[----:B------:R-:W-:Y:S05]  /*173e0*/  BSYNC B0 ;  /* 0x0000000000007941 */ /* 0x000fea0003800000 */
.L_x_2581:
[----:B------:R-:W-:-:S03]  /*173f0*/  UMOV UR4, 0xffffffff ;  /* 0xffffffff00047882 */ /* 0x000fc60000000000 */
[----:B------:R-:W-:Y:S05]  /*17400*/  BRA.DIV UR4, `(.L_x_2583) ;  /* 0x0000001e04547947 */ /* 0x000fea000b800000 */
[----:B-----5:R-:W3:Y:S02]  /*17410*/  SHFL.UP PT, R14, R2, 0x1, RZ ;  /* 0x04200000020e7989 */ /* 0x020ee400000e00ff */
[----:B---3--:R-:W-:-:S05]  /*17420*/  SEL R13, R14, RZ, P1 ;  /* 0x000000ff0e0d7207 */ /* 0x008fca0000800000 */
[----:B------:R-:W-:-:S05]  /*17430*/  IMAD.IADD R13, R2, 0x1, R13 ;  /* 0x00000001020d7824 */ /* 0x000fca00078e020d */
[----:B------:R-:W3:Y:S02]  /*17440*/  SHFL.UP PT, R14, R13, 0x2, RZ ;  /* 0x044000000d0e7989 */ /* 0x000ee400000e00ff */
[----:B---3--:R-:W-:-:S05]  /*17450*/  SEL R4, R14, RZ, P2 ;  /* 0x000000ff0e047207 */ /* 0x008fca0001000000 */
[----:B------:R-:W-:-:S05]  /*17460*/  IMAD.IADD R4, R13, 0x1, R4 ;  /* 0x000000010d047824 */ /* 0x000fca00078e0204 */
[----:B------:R-:W3:Y:S02]  /*17470*/  SHFL.UP PT, R14, R4, 0x4, RZ ;  /* 0x04800000040e7989 */ /* 0x000ee400000e00ff */
[----:B---3--:R-:W-:-:S05]  /*17480*/  SEL R5, R14, RZ, P3 ;  /* 0x000000ff0e057207 */ /* 0x008fca0001800000 */
[----:B------:R-:W-:-:S05]  /*17490*/  IMAD.IADD R5, R4, 0x1, R5 ;  /* 0x0000000104057824 */ /* 0x000fca00078e0205 */
[----:B------:R-:W0:Y:S02]  /*174a0*/  SHFL.UP PT, R14, R5, 0x8, RZ ;  /* 0x05000000050e7989 */ /* 0x000e2400000e00ff */
[----:B0-----:R-:W-:-:S05]  /*174b0*/  SEL R6, R14, RZ, P4 ;  /* 0x000000ff0e067207 */ /* 0x001fca0002000000 */
[----:B------:R-:W-:-:S05]  /*174c0*/  IMAD.IADD R6, R5, 0x1, R6 ;  /* 0x0000000105067824 */ /* 0x000fca00078e0206 */
[----:B------:R-:W1:Y:S02]  /*174d0*/  SHFL.UP PT, R14, R6, 0x10, RZ ;  /* 0x06000000060e7989 */ /* 0x000e6400000e00ff */
[----:B-12---:R-:W-:-:S05]  /*174e0*/  SEL R3, R14, RZ, P5 ;  /* 0x000000ff0e037207 */ /* 0x006fca0002800000 */
[----:B------:R-:W-:-:S05]  /*174f0*/  IMAD.IADD R3, R6, 0x1, R3 ;  /* 0x0000000106037824 */ /* 0x000fca00078e0203 */
[----:B------:R0:W1:Y:S02]  /*17500*/  SHFL.IDX PT, R14, R3, 0x1f, 0x1f ;  /* 0x03e01f00030e7f89 */ /* 0x00006400000e0000 */
.L_x_2645:
[----:B------:R-:W-:Y:S02]  /*17510*/  ULDC UR4, c[0x0][0xc38] ;  /* 0x00030e0000047ab9 */ /* 0x000fe40000000800 */
[----:B------:R-:W-:-:S04]  /*17520*/  IMAD.U32 R4, RZ, RZ, UR4 ;  /* 0x00000004ff047e24 */ /* 0x000fc8000f8e00ff */
[----:B-1----:R-:W-:-:S04]  /*17530*/  IMAD R5, R14, R4, RZ ;  /* 0x000000040e057224 */ /* 0x002fc800078e02ff */
[----:B------:R-:W-:-:S05]  /*17540*/  IMAD.IADD R16, R5, 0x1, R16 ;  /* 0x0000000105107824 */ /* 0x000fca00078e0210 */
[----:B------:R-:W-:-:S13]  /*17550*/  ISETP.GT.AND P6, PT, R16, R0, PT ;  /* 0x000000001000720c */ /* 0x000fda0003fc4270 */
[----:B------:R-:W-:Y:S05]  /*17560*/  @!P6 BRA `(.L_x_2584) ;  /* 0xfffffffc0064e947 */ /* 0x000fea000383ffff */
.L_x_2579:
[----:B------:R-:W-:Y:S01]  /*17570*/  IMAD.IADD R16, R16, 0x1, -R5 ;  /* 0x0000000110107824 */ /* 0x000fe200078e0a05 */
[----:B------:R-:W-:-:S03]  /*17580*/  UMOV UR4, 0xffffffff ;  /* 0xffffffff00047882 */ /* 0x000fc60000000000 */
[----:B------:R-:W-:-:S05]  /*17590*/  IMAD R5, R3, R4, R16 ;  /* 0x0000000403057224 */ /* 0x000fca00078e0210 */
[----:B------:R-:W-:Y:S01]  /*175a0*/  ISETP.GT.AND P6, PT, R5, R0, PT ;  /* 0x000000000500720c */ /* 0x000fe20003fc4270 */
[----:B------:R-:W-:-:S12]  /*175b0*/  BRA.DIV UR4, `(.L_x_2585) ;  /* 0x0000001e04a47947 */ /* 0x000fd8000b800000 */
[----:B------:R-:W-:-:S04]  /*175c0*/  VOTE.ANY R5, PT, !P6 ;  /* 0x0000000000057806 */ /* 0x000fc800070e0100 */
[----:B0-----:R-:W0:Y:S02]  /*175d0*/  POPC R6, R5 ;  /* 0x0000000500067309 */ /* 0x001e240000000000 */
[----:B0-----:R0:W2:Y:S02]  /*175e0*/  SHFL.IDX PT, R17, R2, R6, 0x1f ;  /* 0x00001f0602117589 */ /* 0x0010a400000e0000 */
.L_x_2649:
[----:B------:R-:W-:Y:S01]  /*175f0*/  ISETP.NE.AND P0, PT, R5, RZ, PT ;  /* 0x000000ff0500720c */ /* 0x000fe20003f05270 */
[----:B------:R-:W-:-:S12]  /*17600*/  IMAD.MOV.U32 R5, RZ, RZ, RZ ;  /* 0x000000ffff057224 */ /* 0x000fd800078e00ff */
[----:B------:R-:W-:Y:S05]  /*17610*/  @!P0 BRA `(.L_x_2586) ;  /* 0x0000000000108947 */ /* 0x000fea0003800000 */
[----:B------:R-:W-:Y:S01]  /*17620*/  UMOV UR4, 0xffffffff ;  /* 0xffffffff00047882 */ /* 0x000fe20000000000 */
[----:B------:R-:W-:Y:S02]  /*17630*/  VIADD R12, R6, 0xffffffff ;  /* 0xffffffff060c7836 */ /* 0x000fe40000000000 */
[----:B------:R-:W-:Y:S05]  /*17640*/  BRA.DIV UR4, `(.L_x_2587) ;  /* 0x0000001e04c87947 */ /* 0x000fea000b800000 */
[----:B------:R3:W4:Y:S02]  /*17650*/  SHFL.IDX PT, R5, R3, R12, 0x1f ;  /* 0x00001f0c03057589 */ /* 0x00072400000e0000 */
.L_x_2586:
[----:B01-3--:R-:W0:Y:S01]  /*17660*/  LDC.64 R2, c[0x0][0xc90] ;  /* 0x00032400ff027b82 */ /* 0x00be220000000a00 */
[----:B------:R-:W-:-:S04]  /*17670*/  IMAD.IADD R19, R6, 0x1, R19 ;  /* 0x0000000106137824 */ /* 0x000fc800078e0213 */
[----:B0-----:R-:W-:-:S05]  /*17680*/  IMAD.WIDE R2, R19, 0x4, R2 ;  /* 0x0000000413027825 */ /* 0x001fca00078e0202 */
[----:B------:R-:W2:Y:S01]  /*17690*/  LDG.E R7, desc[UR40][R2.64] ;  /* 0x0000002802077981 */ /* 0x000ea2000c1e1900 */
[----:B----4-:R-:W-:-:S04]  /*176a0*/  IMAD R16, R5, R4, R16 ;  /* 0x0000000405107224 */ /* 0x010fc800078e0210 */
[----:B------:R-:W-:Y:S02]  /*176b0*/  IMAD.IADD R0, R0, 0x1, -R16 ;  /* 0x0000000100007824 */ /* 0x000fe400078e0a10 */
[----:B--2---:R-:W-:-:S05]  /*176c0*/  IMAD R6, R17, R7, RZ ;  /* 0x0000000711067224 */ /* 0x004fca00078e02ff */
[----:B-----5:R-:W-:-:S04]  /*176d0*/  IABS R8, R6 ;  /* 0x0000000600087213 */ /* 0x020fc80000000000 */
[----:B------:R-:W0:Y:S08]  /*176e0*/  I2F.RP R2, R8 ;  /* 0x0000000800027306 */ /* 0x000e300000209400 */
        /* <DEDUP_REMOVED lines=9> */
[----:B------:R-:W-:-:S04]  /*17780*/  IMAD.HI.U32 R2, R2, R3, RZ ;  /* 0x0000000302027227 */ /* 0x000fc800078e00ff */
[----:B------:R-:W-:-:S04]  /*17790*/  IMAD.MOV R5, RZ, RZ, -R5 ;  /* 0x000000ffff057224 */ /* 0x000fc800078e0a05 */
        /* <DEDUP_REMOVED lines=11> */
[----:B------:R-:W-:Y:S02]  /*17850*/  IMAD R5, R7, R2, RZ ;  /* 0x0000000207057224 */ /* 0x000fe400078e02ff */
[----:B------:R-:W-:Y:S02]  /*17860*/  IMAD.MOV R2, RZ, RZ, -R2 ;  /* 0x000000ffff027224 */ /* 0x000fe400078e0a02 */
[----:B------:R-:W-:Y:S02]  /*17870*/  IMAD.MOV R3, RZ, RZ, -R5 ;  /* 0x000000ffff037224 */ /* 0x000fe400078e0a05 */
[----:B------:R-:W-:-:S03]  /*17880*/  IMAD R0, R6, R2, R0 ;  /* 0x0000000206007224 */ /* 0x000fc600078e0200 */
[----:B------:R-:W-:Y:S01]  /*17890*/  VIADDMNMX R4, R3, R4, R7, PT ;  /* 0x0000000403047246 */ /* 0x000fe20003800107 */
[----:B------:R-:W-:-:S03]  /*178a0*/  IMAD.IADD R5, R0, 0x1, R5 ;  /* 0x0000000100057824 */ /* 0x000fc600078e0205 */
[----:B------:R-:W-:-:S04]  /*178b0*/  IABS R7, R4 ;  /* 0x0000000400077213 */ /* 0x000fc80000000000 */
        /* <DEDUP_REMOVED lines=28> */
.L_x_2580:
[----:B------:R-:W-:Y:S01]  /*17a80*/  UMOV UR4, URZ ;  /* 0x0000003f00047c82 */ /* 0x000fe20008000000 */
[----:B------:R-:W-:Y:S01]  /*17a90*/  UMOV UR5, URZ ;  /* 0x0000003f00057c82 */ /* 0x000fe20008000000 */
[----:B------:R-:W-:Y:S01]  /*17aa0*/  ULDC UR6, c[0x0][0xc3c] ;  /* 0x00030f0000067ab9 */ /* 0x000fe20000000800 */
[----:B------:R-:W-:Y:S02]  /*17ab0*/  IMAD.MOV.U32 R16, RZ, RZ, R0 ;  /* 0x000000ffff107224 */ /* 0x000fe400078e0000 */
[----:B------:R-:W-:Y:S02]  /*17ac0*/  IMAD.U32 R17, RZ, RZ, UR4 ;  /* 0x00000004ff117e24 */ /* 0x000fe4000f8e00ff */
[----:B------:R-:W-:Y:S02]  /*17ad0*/  IMAD.U32 R18, RZ, RZ, UR5 ;  /* 0x00000005ff127e24 */ /* 0x000fe4000f8e00ff */
[----:B------:R-:W-:-:S07]  /*17ae0*/  IMAD.U32 R19, RZ, RZ, UR6 ;  /* 0x00000006ff137e24 */ /* 0x000fce000f8e00ff */
.L_x_2588:
[----:B------:R2:W3:Y:S01]  /*17af0*/  LDL R2, [R1] ;  /* 0x0000000001027983 */ /* 0x0004e20000100800 */
        /* <DEDUP_REMOVED lines=9> */
[----:B------:R2:W-:Y:S01]  /*17b90*/  @!P0 STL [R1], R2 ;  /* 0x0000000201008387 */ /* 0x0005e20000100800 */
[----:B------:R-:W-:Y:S06]  /*17ba0*/  BAR.ARV 0x5, 0x180 ;  /* 0x0146000000007b1d */ /* 0x000fec0000002000 */
.L_x_2577:
[----:B------:R-:W-:Y:S02]  /*17bb0*/  ULDC UR4, c[0x0][0xc3c] ;  /* 0x00030f0000047ab9 */ /* 0x000fe40000000800 */
[----:B----4-:R-:W-:-:S13]  /*17bc0*/  ISETP.GE.AND P0, PT, R19, UR4, PT ;  /* 0x0000000413007c0c */ /* 0x010fda000bf06270 */
[----:B------:R-:W-:Y:S05]  /*17bd0*/  @!P0 BRA `(.L_x_2589) ;  /* 0xffffff9c00c48947 */ /* 0x000fea000383ffff */
[----:B------:R-:W-:Y:S05]  /*17be0*/  BSYNC B8 ;  /* 0x0000000000087941 */ /* 0x000fea0003800000 */
.L_x_2463:
[----:B---3--:R-:W3:Y:S01]  /*17bf0*/  LDL.LU R0, [R1+0x40] ;  /* 0x0000400001007983 */ /* 0x008ee20000300800 */
[----:B------:R-:W-:Y:S01]  /*17c00*/  BSSY B0, `(.L_x_2590) ;  /* 0x000000b000007945 */ /* 0x000fe20003800000 */
[----:B------:R-:W4:Y:S01]  /*17c10*/  S2R R5, SR_CgaCtaId ;  /* 0x0000000000057919 */ /* 0x000f220000008800 */
[----:B---3--:R-:W-:-:S05]  /*17c20*/  VIADD R0, R0, 0x1 ;  /* 0x0000000100007836 */ /* 0x008fca0000000000 */
[----:B0-2---:R-:W-:-:S04]  /*17c30*/  LEA.HI R2, R0, R0, RZ, 0x1 ;  /* 0x0000000000027211 */ /* 0x005fc800078f08ff */
[----:B-1----:R-:W-:-:S05]  /*17c40*/  LOP3.LUT R3, R2, 0xfffffffe, RZ, 0xc0, !PT ;  /* 0xfffffffe02037812 */ /* 0x002fca00078ec0ff */
[----:B------:R-:W-:Y:S01]  /*17c50*/  IMAD.IADD R3, R0, 0x1, -R3 ;  /* 0x0000000100037824 */ /* 0x000fe200078e0a03 */
[----:B------:R-:W-:-:S04]  /*17c60*/  MOV R0, 0x400 ;  /* 0x0000040000007802 */ /* 0x000fc80000000f00 */
[----:B----4-:R-:W-:Y:S02]  /*17c70*/  LEA R0, R5, R0, 0x18 ;  /* 0x0000000005007211 */ /* 0x010fe400078ec0ff */
[----:B------:R-:W-:-:S04]  /*17c80*/  SHF.L.U32 R3, R3, 0x1f, RZ ;  /* 0x0000001f03037819 */ /* 0x000fc800000006ff */
[----:B------:R-:W0:Y:S02]  /*17c90*/  SYNCS.PHASECHK.TRANS64.TRYWAIT P0, [R0+URZ+0x28c20], R3 ;  /* 0x028c2003000075a7 */ /* 0x000e24000800017f */
[----:B0-----:R-:W-:Y:S05]  /*17ca0*/  @!P0 BRA `(.L_x_2591) ;  /* 0x0000001800588947 */ /* 0x001fea0003800000 */
.L_x_2652:
[----:B------:R-:W-:Y:S05]  /*17cb0*/  BSYNC B0 ;  /* 0x0000000000007941 */ /* 0x000fea0003800000 */
.L_x_2590:
[----:B------:R-:W-:-:S03]  /*17cc0*/  UMOV UR4, 0xffffffff ;  /* 0xffffffff00047882 */ /* 0x000fc60000000000 */
[----:B------:R-:W-:Y:S05]  /*17cd0*/  BRA.DIV UR4, `(.L_x_2592) ;  /* 0x0000001a04607947 */ /* 0x000fea000b800000 */
[----:B------:R-:W1:Y:S02]  /*17ce0*/  S2R R2, SR_TID.X ;  /* 0x0000000000027919 */ /* 0x000e640000002100 */
[----:B-1----:R-:W-:-:S04]  /*17cf0*/  SHF.R.U32.HI R2, RZ, 0x5, R2 ;  /* 0x00000005ff027819 */ /* 0x002fc80000011602 */
[----:B------:R-:W-:-:S05]  /*17d00*/  LOP3.LUT R2, R2, 0x3, RZ, 0xc0, !PT ;  /* 0x0000000302027812 */ /* 0x000fca00078ec0ff */
[----:B------:R1:W2:Y:S02]  /*17d10*/  SHFL.IDX PT, R14, R2, RZ, 0x1f ;  /* 0x00001fff020e7589 */ /* 0x0002a400000e0000 */
.L_x_2655:
[----:B--2---:R-:W-:Y:S01]  /*17d20*/  ISETP.NE.AND P0, PT, R14, RZ, PT ;  /* 0x000000ff0e00720c */ /* 0x004fe20003f05270 */
[----:B------:R-:W-:-:S12]  /*17d30*/  BSSY B0, `(.L_x_2593) ;  /* 0x0000027000007945 */ /* 0x000fd80003800000 */
[----:B------:R-:W-:Y:S05]  /*17d40*/  @P0 BRA `(.L_x_2594) ;  /* 0x0000000000940947 */ /* 0x000fea0003800000 */
[----:B------:R-:W-:-:S03]  /*17d50*/  UMOV UR4, 0xffffffff ;  /* 0xffffffff00047882 */ /* 0x000fc60000000000 */
[----:B------:R-:W-:Y:S05]  /*17d60*/  BRA.DIV UR4, `(.L_x_2595) ;  /* 0x0000001a04707947 */ /* 0x000fea000b800000 */
[----:B------:R-:W-:-:S13]  /*17d70*/  ELECT P6, URZ, PT ;  /* 0x00000000003f782f */ /* 0x000fda00038c0000 */
.L_x_2658:
[----:B------:R-:W-:Y:S05]  /*17d80*/  @!P6 BRA `(.L_x_2594) ;  /* 0x000000000084e947 */ /* 0x000fea0003800000 */
[----:B------:R-:W-:-:S06]  /*17d90*/  ULOP3.LUT UR4, UR36, 0x2, URZ, 0xfc, !UPT ;  /* 0x0000000224047892 */ /* 0x000fcc000f8efc3f */
[----:B-1----:R-:W-:-:S05]  /*17da0*/  IMAD.U32 R2, RZ, RZ, UR4 ;  /* 0x00000004ff027e24 */ /* 0x002fca000f8e00ff */
[----:B------:R-:W-:-:S13]  /*17db0*/  ISETP.NE.AND P2, PT, R2, 0x3, PT ;  /* 0x000000030200780c */ /* 0x000fda0003f45270 */
[----:B------:R-:W-:Y:S05]  /*17dc0*/  @!P2 BRA `(.L_x_2596) ;  /* 0x000000000004a947 */ /* 0x000fea0003800000 */
[----:B------:R-:W-:Y:S01]  /*17dd0*/  BPT.TRAP 0x1 ;  /* 0x000000040000795c */ /* 0x000fe20000300000 */
.L_x_2596:
        /* <DEDUP_REMOVED lines=14> */
.L_x_2659:
[----:B------:R-:W1:Y:S02]  /*17ec0*/  SYNCS.PHASECHK.TRANS64.TRYWAIT P0, [R7+URZ], R2 ;  /* 0x00000002070075a7 */ /* 0x000e64000800017f */
[----:B-1----:R-:W-:Y:S05]  /*17ed0*/  @!P0 BRA `(.L_x_2598) ;  /* 0x0000001800488947 */ /* 0x002fea0003800000 */
.L_x_2660:
[----:B------:R-:W-:Y:S05]  /*17ee0*/  @!P2 BRA `(.L_x_2599) ;  /* 0x000000000004a947 */ /* 0x000fea0003800000 */
[----:B------:R-:W-:Y:S01]  /*17ef0*/  BPT.TRAP 0x1 ;  /* 0x000000040000795c */ /* 0x000fe20000300000 */
.L_x_2599:
[----:B------:R-:W2:Y:S01]  /*17f00*/  LDL.LU R4, [R1+0x4] ;  /* 0x0000040001047983 */ /* 0x000ea20000300800 */
[----:B------:R-:W-:-:S04]  /*17f10*/  VIADD R0, R0, 0x28c60 ;  /* 0x00028c6000007836 */ /* 0x000fc80000000000 */
[----:B--2---:R-:W-:-:S04]  /*17f20*/  IMAD R4, R4, 0x8, R0 ;  /* 0x0000000804047824 */ /* 0x004fc800078e0200 */
[----:B------:R-:W2:Y:S02]  /*17f30*/  SYNCS.PHASECHK.TRANS64.TRYWAIT P0, [R4+URZ], R5 ;  /* 0x00000005040075a7 */ /* 0x000ea4000800017f */
[----:B--2---:R-:W-:Y:S05]  /*17f40*/  @!P0 BRA `(.L_x_2600) ;  /* 0x0000001800408947 */ /* 0x004fea0003800000 */
.L_x_2661:
[----:B------:R-:W-:-:S07]  /*17f50*/  IMAD R3, R3, 0x8, R0 ;  /* 0x0000000803037824 */ /* 0x000fce00078e0200 */
.L_x_2601:
[----:B---3--:R3:W4:Y:S02]  /*17f60*/  SYNCS.PHASECHK.TRANS64.TRYWAIT P0, [R3+URZ], R2 ;  /* 0x00000002030075a7 */ /* 0x008724000800017f */
[----:B----4-:R-:W-:Y:S05]  /*17f70*/  @!P0 NANOSLEEP.SYNCS 0x989680 ;  /* 0x009896800000895d */ /* 0x010fea0003900000 */
[----:B------:R-:W4:Y:S02]  /*17f80*/  @!P0 SYNCS.PHASECHK.TRANS64 P0, [R3+URZ], R2 ;  /* 0x00000002030085a7 */ /* 0x000f24000800007f */
[----:B----4-:R-:W-:Y:S05]  /*17f90*/  @!P0 BRA `(.L_x_2601) ;  /* 0xfffffffc00f08947 */ /* 0x010fea000383ffff */
.L_x_2594:
[----:B------:R-:W-:Y:S05]  /*17fa0*/  BSYNC B0 ;  /* 0x0000000000007941 */ /* 0x000fea0003800000 */
.L_x_2593:
[----:B------:R-:W-:Y:S05]  /*17fb0*/  EXIT ;  /* 0x000000000000794d */ /* 0x000fea0003800000 */
.L_x_2358:
[----:B0-----:R-:W-:-:S04]  /*17fc0*/  IMAD.U32 R3, RZ, RZ, UR21 ;  /* 0x00000015ff037e24 */ /* 0x001fc8000f8e00ff */
[----:B------:R0:W1:Y:S03]  /*17fd0*/  SYNCS.PHASECHK.TRANS64.TRYWAIT P1, [R3+URZ+0x28c50], R0 ;  /* 0x028c5000030075a7 */ /* 0x000066000802017f */
[----:B-1----:R-:W-:Y:S05]  /*17fe0*/  @!P1 NANOSLEEP.SYNCS 0x989680 ;  /* 0x009896800000995d */ /* 0x002fea0003900000 */
[----:B------:R-:W1:Y:S02]  /*17ff0*/  @!P1 SYNCS.PHASECHK.TRANS64 P1, [R3+URZ+0x28c50], R0 ;  /* 0x028c5000030095a7 */ /* 0x000e64000802007f */
[----:B-1----:R-:W-:Y:S05]  /*18000*/  @!P1 BRA `(.L_x_2358) ;  /* 0xfffffffc00ec9947 */ /* 0x002fea000383ffff */
[----:B------:R-:W-:Y:S05]  /*18010*/  BRA `(.L_x_2602) ;  /* 0xfffffe9c00ac7947 */ /* 0x000fea000383ffff */
.L_x_2363:
[----:B-1----:R-:W-:-:S04]  /*18020*/  IMAD.U32 R3, RZ, RZ, UR21 ;  /* 0x00000015ff037e24 */ /* 0x002fc8000f8e00ff */
[----:B------:R1:W2:Y:S03]  /*18030*/  SYNCS.PHASECHK.TRANS64.TRYWAIT P1, [R3+URZ+0x28c50], R0 ;  /* 0x028c5000030075a7 */ /* 0x0002a6000802017f */
[----:B--2---:R-:W-:Y:S05]  /*18040*/  @!P1 NANOSLEEP.SYNCS 0x989680 ;  /* 0x009896800000995d */ /* 0x004fea0003900000 */
[----:B------:R-:W2:Y:S02]  /*18050*/  @!P1 SYNCS.PHASECHK.TRANS64 P1, [R3+URZ+0x28c50], R0 ;  /* 0x028c5000030095a7 */ /* 0x000ea4000802007f */
[----:B--2---:R-:W-:Y:S05]  /*18060*/  @!P1 BRA `(.L_x_2363) ;  /* 0xfffffffc00ec9947 */ /* 0x004fea000383ffff */
[----:B------:R-:W-:Y:S05]  /*18070*/  BRA `(.L_x_2362) ;  /* 0xfffffea800a87947 */ /* 0x000fea000383ffff */
.L_x_2372:
[----:B0-----:R-:W-:-:S04]  /*18080*/  IMAD.U32 R3, RZ, RZ, UR46 ;  /* 0x0000002eff037e24 */ /* 0x001fc8000f8e00ff */
[----:B------:R0:W1:Y:S03]  /*18090*/  SYNCS.PHASECHK.TRANS64.TRYWAIT P1, [R3+URZ+0x28c00], R0 ;  /* 0x028c0000030075a7 */ /* 0x000066000802017f */
[----:B-1----:R-:W-:Y:S05]  /*180a0*/  @!P1 NANOSLEEP.SYNCS 0x989680 ;  /* 0x009896800000995d */ /* 0x002fea0003900000 */
[----:B------:R-:W1:Y:S02]  /*180b0*/  @!P1 SYNCS.PHASECHK.TRANS64 P1, [R3+URZ+0x28c00], R0 ;  /* 0x028c0000030095a7 */ /* 0x000e64000802007f */
[----:B-1----:R-:W-:Y:S05]  /*180c0*/  @!P1 BRA `(.L_x_2372) ;  /* 0xfffffffc00ec9947 */ /* 0x002fea000383ffff */
[----:B------:R-:W-:Y:S05]  /*180d0*/  BRA `(.L_x_2603) ;  /* 0xfffffec000087947 */ /* 0x000fea000383ffff */
.L_x_2376:
[----:B--2---:R2:W3:Y:S02]  /*180e0*/  SYNCS.PHASECHK.TRANS64.TRYWAIT P1, [R7+URZ+0x28c30], R8 ;  /* 0x028c3008070075a7 */ /* 0x0044e4000802017f */
[----:B---3--:R-:W-:Y:S05]  /*180f0*/  @!P1 NANOSLEEP.SYNCS 0x989680 ;  /* 0x009896800000995d */ /* 0x008fea0003900000 */
[----:B------:R-:W3:Y:S02]  /*18100*/  @!P1 SYNCS.PHASECHK.TRANS64 P1, [R7+URZ+0x28c30], R8 ;  /* 0x028c3008070095a7 */ /* 0x000ee4000802007f */
[----:B---3--:R-:W-:Y:S05]  /*18110*/  @!P1 BRA `(.L_x_2376) ;  /* 0xfffffffc00f09947 */ /* 0x008fea000383ffff */
[----:B------:R-:W-:Y:S05]  /*18120*/  BRA `(.L_x_2375) ;  /* 0xfffffec000247947 */ /* 0x000fea000383ffff */
.L_x_2388:
[----:B--2---:R2:W3:Y:S02]  /*18130*/  SYNCS.PHASECHK.TRANS64.TRYWAIT P2, [R7+URZ+0x28c50], R8 ;  /* 0x028c5008070075a7 */ /* 0x0044e4000804017f */
[----:B---3--:R-:W-:Y:S05]  /*18140*/  @!P2 NANOSLEEP.SYNCS 0x989680 ;  /* 0x009896800000a95d */ /* 0x008fea0003900000 */
[----:B------:R-:W3:Y:S02]  /*18150*/  @!P2 SYNCS.PHASECHK.TRANS64 P2, [R7+URZ+0x28c50], R8 ;  /* 0x028c50080700a5a7 */ /* 0x000ee4000804007f */
[----:B---3--:R-:W-:Y:S05]  /*18160*/  @!P2 BRA `(.L_x_2388) ;  /* 0xfffffffc00f0a947 */ /* 0x008fea000383ffff */
[----:B------:R-:W-:Y:S05]  /*18170*/  BRA `(.L_x_2387) ;  /* 0xfffffedc00c87947 */ /* 0x000fea000383ffff */
.L_x_2396:
[----:B--2---:R-:W-:-:S04]  /*18180*/  IMAD.U32 R9, RZ, RZ, UR27 ;  /* 0x0000001bff097e24 */ /* 0x004fc8000f8e00ff */
[----:B------:R2:W3:Y:S03]  /*18190*/  SYNCS.PHASECHK.TRANS64.TRYWAIT P2, [R9+URZ+0x28c30], R8 ;  /* 0x028c3008090075a7 */ /* 0x0004e6000804017f */
[----:B---3--:R-:W-:Y:S05]  /*181a0*/  @!P2 NANOSLEEP.SYNCS 0x989680 ;  /* 0x009896800000a95d */ /* 0x008fea0003900000 */
[----:B------:R-:W3:Y:S02]  /*181b0*/  @!P2 SYNCS.PHASECHK.TRANS64 P2, [R9+URZ+0x28c30], R8 ;  /* 0x028c30080900a5a7 */ /* 0x000ee4000804007f */
[----:B---3--:R-:W-:Y:S05]  /*181c0*/  @!P2 BRA `(.L_x_2396) ;  /* 0xfffffffc00eca947 */ /* 0x008fea000383ffff */
[----:B------:R-:W-:Y:S05]  /*181d0*/  BRA `(.L_x_2395) ;  /* 0xfffffee400147947 */ /* 0x000fea000383ffff */
.L_x_2408:
[----:B--2---:R2:W3:Y:S02]  /*181e0*/  SYNCS.PHASECHK.TRANS64.TRYWAIT P2, [R21+URZ+0x28c50], R8 ;  /* 0x028c5008150075a7 */ /* 0x0044e4000804017f */
[----:B---3--:R-:W-:Y:S05]  /*181f0*/  @!P2 NANOSLEEP.SYNCS 0x989680 ;  /* 0x009896800000a95d */ /* 0x008fea0003900000 */
[----:B------:R-:W3:Y:S02]  /*18200*/  @!P2 SYNCS.PHASECHK.TRANS64 P2, [R21+URZ+0x28c50], R8 ;  /* 0x028c50081500a5a7 */ /* 0x000ee4000804007f */
[----:B---3--:R-:W-:Y:S05]  /*18210*/  @!P2 BRA `(.L_x_2408) ;  /* 0xfffffffc00f0a947 */ /* 0x008fea000383ffff */
[----:B------:R-:W-:Y:S05]  /*18220*/  BRA `(.L_x_2407) ;  /* 0xffffff0400e87947 */ /* 0x000fea000383ffff */
.L_x_2417:
[----:B---3--:R-:W-:-:S04]  /*18230*/  IMAD.U32 R6, RZ, RZ, UR25 ;  /* 0x00000019ff067e24 */ /* 0x008fc8000f8e00ff */
[----:B------:R3:W4:Y:S03]  /*18240*/  SYNCS.PHASECHK.TRANS64.TRYWAIT P3, [R6+URZ+0x28c30], R7 ;  /* 0x028c3007060075a7 */ /* 0x000726000806017f */
[----:B----4-:R-:W-:Y:S05]  /*18250*/  @!P3 NANOSLEEP.SYNCS 0x989680 ;  /* 0x009896800000b95d */ /* 0x010fea0003900000 */
[----:B------:R-:W4:Y:S02]  /*18260*/  @!P3 SYNCS.PHASECHK.TRANS64 P3, [R6+URZ+0x28c30], R7 ;  /* 0x028c30070600b5a7 */ /* 0x000f24000806007f */
[----:B----4-:R-:W-:Y:S05]  /*18270*/  @!P3 BRA `(.L_x_2417) ;  /* 0xfffffffc00ecb947 */ /* 0x010fea000383ffff */
[----:B------:R-:W-:Y:S05]  /*18280*/  BRA `(.L_x_2416) ;  /* 0xffffff0c00807947 */ /* 0x000fea000383ffff */
.L_x_2421:
[----:B---3--:R3:W4:Y:S02]  /*18290*/  SYNCS.PHASECHK.TRANS64.TRYWAIT P3, [R170+URZ+0x28c50], R7 ;  /* 0x028c5007aa0075a7 */ /* 0x008724000806017f */
[----:B----4-:R-:W-:Y:S05]  /*182a0*/  @!P3 NANOSLEEP.SYNCS 0x989680 ;  /* 0x009896800000b95d */ /* 0x010fea0003900000 */
[----:B------:R-:W4:Y:S02]  /*182b0*/  @!P3 SYNCS.PHASECHK.TRANS64 P3, [R170+URZ+0x28c50], R7 ;  /* 0x028c5007aa00b5a7 */ /* 0x000f24000806007f */
[----:B----4-:R-:W-:Y:S05]  /*182c0*/  @!P3 BRA `(.L_x_2421) ;  /* 0xfffffffc00f0b947 */ /* 0x010fea000383ffff */
[----:B------:R-:W-:Y:S05]  /*182d0*/  BRA `(.L_x_2420) ;  /* 0xffffff2400a47947 */ /* 0x000fea000383ffff */
.L_x_2427:
[----:B----4-:R-:W-:-:S04]  /*182e0*/  IMAD.U32 R5, RZ, RZ, UR26 ;  /* 0x0000001aff057e24 */ /* 0x010fc8000f8e00ff */
[----:B------:R4:W0:Y:S03]  /*182f0*/  SYNCS.PHASECHK.TRANS64.TRYWAIT P2, [R5+URZ+0x28c30], R8 ;  /* 0x028c3008050075a7 */ /* 0x000826000804017f */
[----:B0-----:R-:W-:Y:S05]  /*18300*/  @!P2 NANOSLEEP.SYNCS 0x989680 ;  /* 0x009896800000a95d */ /* 0x001fea0003900000 */
[----:B------:R-:W0:Y:S02]  /*18310*/  @!P2 SYNCS.PHASECHK.TRANS64 P2, [R5+URZ+0x28c30], R8 ;  /* 0x028c30080500a5a7 */ /* 0x000e24000804007f */
[----:B0-----:R-:W-:Y:S05]  /*18320*/  @!P2 BRA `(.L_x_2427) ;  /* 0xfffffffc00eca947 */ /* 0x001fea000383ffff */
[----:B------:R-:W-:Y:S05]  /*18330*/  BRA `(.L_x_2426) ;  /* 0xffffff2800907947 */ /* 0x000fea000383ffff */
.L_x_2439:
[----:B-1----:R1:W3:Y:S02]  /*18340*/  SYNCS.PHASECHK.TRANS64.TRYWAIT P2, [R21+URZ+0x28c50], R8 ;  /* 0x028c5008150075a7 */ /* 0x0022e4000804017f */
[----:B---3--:R-:W-:Y:S05]  /*18350*/  @!P2 NANOSLEEP.SYNCS 0x989680 ;  /* 0x009896800000a95d */ /* 0x008fea0003900000 */
[----:B------:R-:W3:Y:S02]  /*18360*/  @!P2 SYNCS.PHASECHK.TRANS64 P2, [R21+URZ+0x28c50], R8 ;  /* 0x028c50081500a5a7 */ /* 0x000ee4000804007f */
[----:B---3--:R-:W-:Y:S05]  /*18370*/  @!P2 BRA `(.L_x_2439) ;  /* 0xfffffffc00f0a947 */ /* 0x008fea000383ffff */
[----:B------:R-:W-:Y:S05]  /*18380*/  BRA `(.L_x_2438) ;  /* 0xffffff4c00587947 */ /* 0x000fea000383ffff */
.L_x_2483:
[----:B------:R-:W3:Y:S01]  /*18390*/  S2R R4, SR_TID.X ;  /* 0x0000000000047919 */ /* 0x000ee20000002100 */
[----:B------:R-:W-:Y:S01]  /*183a0*/  BSSY B0, `(.L_x_2604) ;  /* 0x000000a000007945 */ /* 0x000fe20003800000 */
[----:B------:R-:W-:Y:S02]  /*183b0*/  IMAD.MOV.U32 R12, RZ, RZ, RZ ;  /* 0x000000ffff0c7224 */ /* 0x000fe400078e00ff */
[----:B------:R-:W-:Y:S02]  /*183c0*/  IMAD.MOV.U32 R11, RZ, RZ, 0x1f ;  /* 0x0000001fff0b7424 */ /* 0x000fe400078e00ff */
[----:B------:R-:W-:Y:S01]  /*183d0*/  IMAD.MOV.U32 R15, RZ, RZ, -0x1 ;  /* 0xffffffffff0f7424 */ /* 0x000fe200078e00ff */
[----:B---3--:R-:W-:-:S04]  /*183e0*/  SHF.R.U32.HI R4, RZ, 0x5, R4 ;  /* 0x00000005ff047819 */ /* 0x008fc80000011604 */
[----:B------:R-:W-:-:S05]  /*183f0*/  LOP3.LUT R4, R4, 0x3, RZ, 0xc0, !PT ;  /* 0x0000000304047812 */ /* 0x000fca00078ec0ff */
[----:B------:R-:W-:-:S07]  /*18400*/  IMAD.MOV.U32 R13, RZ, RZ, R4 ;  /* 0x000000ffff0d7224 */ /* 0x000fce00078e0004 */
[----:B012---:R-:W-:Y:S05]  /*18410*/  WARPSYNC.COLLECTIVE R15, `(.L_x_2605) ;  /* 0x000000000f087348 */ /* 0x007fea0003c00000 */
[----:B------:R3:W4:Y:S02]  /*18420*/  SHFL.IDX P6, R14, R13, R12, R11 ;  /* 0x0000000c0d0e7389 */ /* 0x00072400000c000b */
[----:B01234-:R-:W-:Y:S01]  /*18430*/  ENDCOLLECTIVE ;  /* 0x000000000000791b */ /* 0x01ffe20003800000 */
.L_x_2605:
[----:B------:R-:W-:Y:S05]  /*18440*/  BSYNC B0 ;  /* 0x0000000000007941 */ /* 0x000fea0003800000 */
.L_x_2604:
[----:B------:R-:W-:Y:S05]  /*18450*/  BRA `(.L_x_2606) ;  /* 0xffffffa400547947 */ /* 0x000fea000383ffff */
.L_x_2485:
[----:B------:R-:W-:Y:S01]  /*18460*/  BSSY B0, `(.L_x_2607) ;  /* 0x0000006000007945 */ /* 0x000fe20003800000 */
[----:B------:R-:W-:-:S07]  /*18470*/  IMAD.MOV.U32 R15, RZ, RZ, -0x1 ;  /* 0xffffffffff0f7424 */ /* 0x000fce00078e00ff */
[----:B012-4-:R-:W-:Y:S05]  /*18480*/  WARPSYNC.COLLECTIVE R15, `(.L_x_2608) ;  /* 0x000000000f0c7348 */ /* 0x017fea0003c00000 */
[----:B------:R-:W-:Y:S02]  /*18490*/  ELECT P6, UR62, PT ;  /* 0x00000000003e782f */ /* 0x000fe400038c0000 */
[----:B------:R-:W-:Y:S01]  /*184a0*/  MOV R14, UR62 ;  /* 0x0000003e000e7c02 */ /* 0x000fe20008000f00 */
[----:B012-4-:R-:W-:Y:S10]  /*184b0*/  ENDCOLLECTIVE ;  /* 0x000000000000791b */ /* 0x017ff40003800000 */
.L_x_2608:
[----:B------:R-:W-:Y:S05]  /*184c0*/  BSYNC B0 ;  /* 0x0000000000007941 */ /* 0x000fea0003800000 */
.L_x_2607:
[----:B------:R-:W-:Y:S05]  /*184d0*/  BRA `(.L_x_2609) ;  /* 0xffffffa400607947 */ /* 0x000fea000383ffff */
.L_x_2487:
[----:B--2---:R2:W3:Y:S02]  /*184e0*/  SYNCS.PHASECHK.TRANS64.TRYWAIT P0, [R0+URZ+0x28c40], R2 ;  /* 0x028c4002000075a7 */ /* 0x0044e4000800017f */
[----:B---3--:R-:W-:Y:S05]  /*184f0*/  @!P0 NANOSLEEP.SYNCS 0x989680 ;  /* 0x009896800000895d */ /* 0x008fea0003900000 */
[----:B------:R-:W3:Y:S02]  /*18500*/  @!P0 SYNCS.PHASECHK.TRANS64 P0, [R0+URZ+0x28c40], R2 ;  /* 0x028c4002000085a7 */ /* 0x000ee4000800007f */
[----:B---3--:R-:W-:Y:S05]  /*18510*/  @!P0 BRA `(.L_x_2487) ;  /* 0xfffffffc00f08947 */ /* 0x008fea000383ffff */
[----:B------:R-:W-:Y:S05]  /*18520*/  BRA `(.L_x_2610) ;  /* 0xffffffa400c87947 */ /* 0x000fea000383ffff */
.L_x_2491:
[----:B------:R-:W2:Y:S01]  /*18530*/  LDL.LU R11, [R1+0x2c] ;  /* 0x00002c00010b7983 */ /* 0x000ea20000300800 */
[----:B------:R-:W-:Y:S02]  /*18540*/  IMAD.MOV.U32 R5, RZ, RZ, R12 ;  /* 0x000000ffff057224 */ /* 0x000fe400078e000c */
[----:B------:R-:W-:Y:S02]  /*18550*/  IMAD.MOV.U32 R13, RZ, RZ, R3 ;  /* 0x000000ffff0d7224 */ /* 0x000fe400078e0003 */
[----:B------:R-:W-:Y:S02]  /*18560*/  IMAD.MOV.U32 R12, RZ, RZ, RZ ;  /* 0x000000ffff0c7224 */ /* 0x000fe400078e00ff */
[----:B------:R-:W-:Y:S02]  /*18570*/  IMAD.MOV.U32 R15, RZ, RZ, -0x1 ;  /* 0xffffffffff0f7424 */ /* 0x000fe400078e00ff */
[----:B------:R-:W-:-:S04]  /*18580*/  IMAD.IADD R2, R8, 0x1, R5 ;  /* 0x0000000108027824 */ /* 0x000fc800078e0205 */
[----:B------:R-:W-:Y:S02]  /*18590*/  VIADD R5, R2, 0x10 ;  /* 0x0000001002057836 */ /* 0x000fe40000000000 */
[----:B--2---:R-:W-:Y:S02]  /*185a0*/  IMAD R0, R11, R7, RZ ;  /* 0x000000070b007224 */ /* 0x004fe400078e02ff */
[----:B------:R-:W-:-:S03]  /*185b0*/  IMAD.MOV.U32 R11, RZ, RZ, 0x181f ;  /* 0x0000181fff0b7424 */ /* 0x000fc600078e00ff */
[----:B------:R-:W-:-:S13]  /*185c0*/  ISETP.GE.AND P1, PT, R2, R0, PT ;  /* 0x000000000200720c */ /* 0x000fda0003f26270 */
[----:B-----5:R-:W-:Y:S05]  /*185d0*/  WARPSYNC.COLLECTIVE R15, `(.L_x_2611) ;  /* 0x000000000f087348 */ /* 0x020fea0003c00000 */
[----:B------:R0:W1:Y:S02]  /*185e0*/  SHFL.IDX P6, R14, R13, R12, R11 ;  /* 0x0000000c0d0e7389 */ /* 0x00006400000c000b */
[----:B01---5:R-:W-:Y:S01]  /*185f0*/  ENDCOLLECTIVE ;  /* 0x000000000000791b */ /* 0x023fe20003800000 */
.L_x_2611:
[----:B------:R-:W-:Y:S02]  /*18600*/  IMAD.MOV.U32 R13, RZ, RZ, R4 ;  /* 0x000000ffff0d7224 */ /* 0x000fe400078e0004 */
[----:B------:R-:W-:-:S07]  /*18610*/  IMAD.MOV.U32 R6, RZ, RZ, R14 ;  /* 0x000000ffff067224 */ /* 0x000fce00078e000e */
[----:B------:R-:W-:Y:S05]  /*18620*/  WARPSYNC.COLLECTIVE R15, `(.L_x_2612) ;  /* 0x000000000f087348 */ /* 0x000fea0003c00000 */
[----:B------:R0:W1:Y:S02]  /*18630*/  SHFL.IDX P6, R14, R13, R12, R11 ;  /* 0x0000000c0d0e7389 */ /* 0x00006400000c000b */
[----:B01----:R-:W-:Y:S01]  /*18640*/  ENDCOLLECTIVE ;  /* 0x000000000000791b */ /* 0x003fe20003800000 */
.L_x_2612:
[----:B------:R-:W-:Y:S02]  /*18650*/  IMAD.MOV.U32 R13, RZ, RZ, R3 ;  /* 0x000000ffff0d7224 */ /* 0x000fe400078e0003 */
[----:B------:R-:W-:Y:S02]  /*18660*/  IMAD.MOV.U32 R12, RZ, RZ, 0x1 ;  /* 0x00000001ff0c7424 */ /* 0x000fe400078e00ff */
[----:B------:R-:W-:-:S07]  /*18670*/  IMAD.MOV.U32 R7, RZ, RZ, R14 ;  /* 0x000000ffff077224 */ /* 0x000fce00078e000e */
[----:B------:R-:W-:Y:S05]  /*18680*/  WARPSYNC.COLLECTIVE R15, `(.L_x_2613) ;  /* 0x000000000f087348 */ /* 0x000fea0003c00000 */
[----:B------:R0:W1:Y:S02]  /*18690*/  SHFL.IDX P6, R14, R13, R12, R11 ;  /* 0x0000000c0d0e7389 */ /* 0x00006400000c000b */
[----:B01----:R-:W-:Y:S01]  /*186a0*/  ENDCOLLECTIVE ;  /* 0x000000000000791b */ /* 0x003fe20003800000 */
.L_x_2613:
        /* <DEDUP_REMOVED lines=15> */
.L_x_2614:
[----:B------:R-:W-:Y:S02]  /*187a0*/  IMAD.MOV.U32 R13, RZ, RZ, R3 ;  /* 0x000000ffff0d7224 */ /* 0x000fe400078e0003 */
[----:B------:R-:W-:Y:S02]  /*187b0*/  IMAD.MOV.U32 R12, RZ, RZ, 0x2 ;  /* 0x00000002ff0c7424 */ /* 0x000fe400078e00ff */
[----:B------:R-:W-:-:S07]  /*187c0*/  IMAD.MOV.U32 R5, RZ, RZ, R14 ;  /* 0x000000ffff057224 */ /* 0x000fce00078e000e */
[----:B------:R-:W-:Y:S05]  /*187d0*/  WARPSYNC.COLLECTIVE R15, `(.L_x_2615) ;  /* 0x000000000f087348 */ /* 0x000fea0003c00000 */
[----:B------:R0:W1:Y:S02]  /*187e0*/  SHFL.IDX P6, R14, R13, R12, R11 ;  /* 0x0000000c0d0e7389 */ /* 0x00006400000c000b */
[----:B01----:R-:W-:Y:S01]  /*187f0*/  ENDCOLLECTIVE ;  /* 0x000000000000791b */ /* 0x003fe20003800000 */
.L_x_2615:
[----:B------:R-:W-:-:S05]  /*18800*/  @!P1 LEA R5, P2, R10, R5, 0x1 ;  /* 0x000000050a059211 */ /* 0x000fca00078408ff */
[----:B------:R-:W-:-:S04]  /*18810*/  @!P1 IMAD.X R6, RZ, RZ, R6, P2 ;  /* 0x000000ffff069224 */ /* 0x000fc800010e0606 */
[----:B------:R-:W-:Y:S02]  /*18820*/  @!P1 IMAD.MOV.U32 R7, RZ, RZ, R6 ;  /* 0x000000ffff079224 */ /* 0x000fe400078e0006 */
[----:B------:R-:W-:Y:S02]  /*18830*/  @!P1 IMAD.MOV.U32 R6, RZ, RZ, R5 ;  /* 0x000000ffff069224 */ /* 0x000fe400078e0005 */
[----:B------:R-:W-:Y:S02]  /*18840*/  IMAD.MOV.U32 R13, RZ, RZ, R4 ;  /* 0x000000ffff0d7224 */ /* 0x000fe400078e0004 */
[----:B------:R-:W-:Y:S01]  /*18850*/  VIADD R5, R2, 0x20 ;  /* 0x0000002002057836 */ /* 0x000fe20000000000 */
[----:B------:R-:W-:Y:S01]  /*18860*/  @!PT LDS RZ, [RZ] ;  /* 0x00000000fffff984 */ /* 0x000fe20000000800 */
[----:B------:R-:W-:Y:S01]  /*18870*/  @!PT LDS RZ, [RZ] ;  /* 0x00000000fffff984 */ /* 0x000fe20000000800 */
[----:B------:R-:W-:Y:S01]  /*18880*/  @!PT LDS RZ, [RZ] ;  /* 0x00000000fffff984 */ /* 0x000fe20000000800 */
[----:B------:R0:W-:Y:S04]  /*18890*/  @!P1 LDGSTS.E.BYPASS.LTC128B.128 [R9+0x20c00], desc[UR40][R6.64], !P0 ;  /* 0x20c0000006099fae */ /* 0x0001e8000c101d68 */
[----:B------:R-:W-:Y:S01]  /*188a0*/  ISETP.GE.AND P1, PT, R5, R0, PT ;  /* 0x000000000500720c */ /* 0x000fe20003f26270 */
[----:B0-----:R-:W-:-:S12]  /*188b0*/  IMAD.MOV.U32 R6, RZ, RZ, R14 ;  /* 0x000000ffff067224 */ /* 0x001fd800078e000e */
[----:B------:R-:W-:Y:S05]  /*188c0*/  WARPSYNC.COLLECTIVE R15, `(.L_x_2616) ;  /* 0x000000000f087348 */ /* 0x000fea0003c00000 */
[----:B------:R0:W1:Y:S02]  /*188d0*/  SHFL.IDX P6, R14, R13, R12, R11 ;  /* 0x0000000c0d0e7389 */ /* 0x00006400000c000b */
[----:B01----:R-:W-:Y:S01]  /*188e0*/  ENDCOLLECTIVE ;  /* 0x000000000000791b */ /* 0x003fe20003800000 */
.L_x_2616:
[----:B------:R-:W-:Y:S02]  /*188f0*/  IMAD.MOV.U32 R13, RZ, RZ, R3 ;  /* 0x000000ffff0d7224 */ /* 0x000fe400078e0003 */
[----:B------:R-:W-:Y:S02]  /*18900*/  IMAD.MOV.U32 R12, RZ, RZ, 0x3 ;  /* 0x00000003ff0c7424 */ /* 0x000fe400078e00ff */
[----:B------:R-:W-:-:S07]  /*18910*/  IMAD.MOV.U32 R5, RZ, RZ, R14 ;  /* 0x000000ffff057224 */ /* 0x000fce00078e000e */
[----:B------:R-:W-:Y:S05]  /*18920*/  WARPSYNC.COLLECTIVE R15, `(.L_x_2617) ;  /* 0x000000000f087348 */ /* 0x000fea0003c00000 */
[----:B------:R0:W1:Y:S02]  /*18930*/  SHFL.IDX P6, R14, R13, R12, R11 ;  /* 0x0000000c0d0e7389 */ /* 0x00006400000c000b */
[----:B01----:R-:W-:Y:S01]  /*18940*/  ENDCOLLECTIVE ;  /* 0x000000000000791b */ /* 0x003fe20003800000 */
.L_x_2617:
[----:B------:R-:W-:-:S05]  /*18950*/  @!P1 LEA R5, P2, R10, R5, 0x1 ;  /* 0x000000050a059211 */ /* 0x000fca00078408ff */
[----:B------:R-:W-:-:S04]  /*18960*/  @!P1 IMAD.X R6, RZ, RZ, R6, P2 ;  /* 0x000000ffff069224 */ /* 0x000fc800010e0606 */
[----:B------:R-:W-:Y:S02]  /*18970*/  @!P1 IMAD.MOV.U32 R7, RZ, RZ, R6 ;  /* 0x000000ffff079224 */ /* 0x000fe400078e0006 */
[----:B------:R-:W-:Y:S02]  /*18980*/  IMAD.MOV.U32 R13, RZ, RZ, R4 ;  /* 0x000000ffff0d7224 */ /* 0x000fe400078e0004 */
[----:B------:R-:W-:-:S05]  /*18990*/  @!P1 IMAD.MOV.U32 R6, RZ, RZ, R5 ;  /* 0x000000ffff069224 */ /* 0x000fca00078e0005 */
        /* <DEDUP_REMOVED lines=8> */
.L_x_2618:
[----:B------:R-:W-:Y:S01]  /*18a20*/  IMAD.MOV.U32 R4, RZ, RZ, R14 ;  /* 0x000000ffff047224 */ /* 0x000fe200078e000e */
[----:B------:R-:W-:Y:S06]  /*18a30*/  BRA `(.L_x_2619) ;  /* 0xffffffac00207947 */ /* 0x000fec000383ffff */
.L_x_2494:
[----:B-1----:R-:W2:Y:S02]  /*18a40*/  LDL R2, [R1] ;  /* 0x0000000001027983 */ /* 0x002ea40000100800 */
[----:B--2---:R1:W2:Y:S02]  /*18a50*/  SYNCS.PHASECHK.TRANS64.TRYWAIT P0, [R2+URZ+0x28c20], R0 ;  /* 0x028c2000020075a7 */ /* 0x0042a4000800017f */
[----:B--2---:R-:W-:Y:S05]  /*18a60*/  @!P0 NANOSLEEP.SYNCS 0x989680 ;  /* 0x009896800000895d */ /* 0x004fea0003900000 */
[----:B------:R-:W2:Y:S02]  /*18a70*/  @!P0 SYNCS.PHASECHK.TRANS64 P0, [R2+URZ+0x28c20], R0 ;  /* 0x028c2000020085a7 */ /* 0x000ea4000800007f */
[----:B--2---:R-:W-:Y:S05]  /*18a80*/  @!P0 BRA `(.L_x_2494) ;  /* 0xfffffffc00ec8947 */ /* 0x004fea000383ffff */
[----:B------:R-:W-:Y:S05]  /*18a90*/  BRA `(.L_x_2620) ;  /* 0xffffffac00807947 */ /* 0x000fea000383ffff */
.L_x_2498:
[----:B-1----:R1:W2:Y:S02]  /*18aa0*/  SYNCS.PHASECHK.TRANS64.TRYWAIT P0, [R0+URZ+0x28c60], R2 ;  /* 0x028c6002000075a7 */ /* 0x0022a4000800017f */
[----:B--2---:R-:W-:Y:S05]  /*18ab0*/  @!P0 NANOSLEEP.SYNCS 0x989680 ;  /* 0x009896800000895d */ /* 0x004fea0003900000 */
[----:B------:R-:W2:Y:S02]  /*18ac0*/  @!P0 SYNCS.PHASECHK.TRANS64 P0, [R0+URZ+0x28c60], R2 ;  /* 0x028c6002000085a7 */ /* 0x000ea4000800007f */
[----:B--2---:R-:W-:Y:S05]  /*18ad0*/  @!P0 BRA `(.L_x_2498) ;  /* 0xfffffffc00f08947 */ /* 0x004fea000383ffff */
[----:B------:R-:W-:Y:S05]  /*18ae0*/  BRA `(.L_x_2621) ;  /* 0xffffffac00ac7947 */ /* 0x000fea000383ffff */
.L_x_2517:
[----:B-1----:R1:W2:Y:S02]  /*18af0*/  SYNCS.PHASECHK.TRANS64.TRYWAIT P0, [R3+URZ+0x28c40], R2 ;  /* 0x028c4002030075a7 */ /* 0x0022a4000800017f */
[----:B--2---:R-:W-:Y:S05]  /*18b00*/  @!P0 NANOSLEEP.SYNCS 0x989680 ;  /* 0x009896800000895d */ /* 0x004fea0003900000 */
[----:B------:R-:W2:Y:S02]  /*18b10*/  @!P0 SYNCS.PHASECHK.TRANS64 P0, [R3+URZ+0x28c40], R2 ;  /* 0x028c4002030085a7 */ /* 0x000ea4000800007f */
[----:B--2---:R-:W-:Y:S05]  /*18b20*/  @!P0 BRA `(.L_x_2517) ;  /* 0xfffffffc00f08947 */ /* 0x004fea000383ffff */
[----:B------:R-:W-:Y:S05]  /*18b30*/  BRA `(.L_x_2622) ;  /* 0xffffffb800b87947 */ /* 0x000fea000383ffff */
.L_x_2522:
[----:B0-----:R0:W2:Y:S02]  /*18b40*/  SYNCS.PHASECHK.TRANS64.TRYWAIT P0, [R3+URZ+0x28c60], R2 ;  /* 0x028c6002030075a7 */ /* 0x0010a4000800017f */
[----:B--2---:R-:W-:Y:S05]  /*18b50*/  @!P0 NANOSLEEP.SYNCS 0x989680 ;  /* 0x009896800000895d */ /* 0x004fea0003900000 */
[----:B------:R-:W2:Y:S02]  /*18b60*/  @!P0 SYNCS.PHASECHK.TRANS64 P0, [R3+URZ+0x28c60], R2 ;  /* 0x028c6002030085a7 */ /* 0x000ea4000800007f */
[----:B--2---:R-:W-:Y:S05]  /*18b70*/  @!P0 BRA `(.L_x_2522) ;  /* 0xfffffffc00f08947 */ /* 0x004fea000383ffff */
[----:B------:R-:W-:Y:S05]  /*18b80*/  BRA `(.L_x_2623) ;  /* 0xffffffbc003c7947 */ /* 0x000fea000383ffff */
.L_x_2537:
[----:B0-----:R0:W1:Y:S02]  /*18b90*/  SYNCS.PHASECHK.TRANS64.TRYWAIT P0, [R4+URZ+0x28c40], R2 ;  /* 0x028c4002040075a7 */ /* 0x001064000800017f */
[----:B-1----:R-:W-:Y:S05]  /*18ba0*/  @!P0 NANOSLEEP.SYNCS 0x989680 ;  /* 0x009896800000895d */ /* 0x002fea0003900000 */
[----:B------:R-:W1:Y:S02]  /*18bb0*/  @!P0 SYNCS.PHASECHK.TRANS64 P0, [R4+URZ+0x28c40], R2 ;  /* 0x028c4002040085a7 */ /* 0x000e64000800007f */
[----:B-1----:R-:W-:Y:S05]  /*18bc0*/  @!P0 BRA `(.L_x_2537) ;  /* 0xfffffffc00f08947 */ /* 0x002fea000383ffff */
[----:B------:R-:W-:Y:S05]  /*18bd0*/  BRA `(.L_x_2624) ;  /* 0xffffffc8002c7947 */ /* 0x000fea000383ffff */
.L_x_2542:
[----:B-1----:R1:W2:Y:S02]  /*18be0*/  SYNCS.PHASECHK.TRANS64.TRYWAIT P0, [R4+URZ+0x28c60], R2 ;  /* 0x028c6002040075a7 */ /* 0x0022a4000800017f */
[----:B--2---:R-:W-:Y:S05]  /*18bf0*/  @!P0 NANOSLEEP.SYNCS 0x989680 ;  /* 0x009896800000895d */ /* 0x004fea0003900000 */
[----:B------:R-:W2:Y:S02]  /*18c00*/  @!P0 SYNCS.PHASECHK.TRANS64 P0, [R4+URZ+0x28c60], R2 ;  /* 0x028c6002040085a7 */ /* 0x000ea4000800007f */
[----:B--2---:R-:W-:Y:S05]  /*18c10*/  @!P0 BRA `(.L_x_2542) ;  /* 0xfffffffc00f08947 */ /* 0x004fea000383ffff */
[----:B------:R-:W-:Y:S05]  /*18c20*/  BRA `(.L_x_2625) ;  /* 0xffffffc800ac7947 */ /* 0x000fea000383ffff */
.L_x_2557:
[----:B-1----:R1:W2:Y:S02]  /*18c30*/  SYNCS.PHASECHK.TRANS64.TRYWAIT P0, [R4+URZ+0x28c40], R2 ;  /* 0x028c4002040075a7 */ /* 0x0022a4000800017f */
[----:B--2---:R-:W-:Y:S05]  /*18c40*/  @!P0 NANOSLEEP.SYNCS 0x989680 ;  /* 0x009896800000895d */ /* 0x004fea0003900000 */
[----:B------:R-:W2:Y:S02]  /*18c50*/  @!P0 SYNCS.PHASECHK.TRANS64 P0, [R4+URZ+0x28c40], R2 ;  /* 0x028c4002040085a7 */ /* 0x000ea4000800007f */
[----:B--2---:R-:W-:Y:S05]  /*18c60*/  @!P0 BRA `(.L_x_2557) ;  /* 0xfffffffc00f08947 */ /* 0x004fea000383ffff */
[----:B------:R-:W-:Y:S05]  /*18c70*/  BRA `(.L_x_2626) ;  /* 0xffffffd400787947 */ /* 0x000fea000383ffff */
.L_x_2562:
[----:B0-----:R0:W2:Y:S02]  /*18c80*/  SYNCS.PHASECHK.TRANS64.TRYWAIT P0, [R4+URZ+0x28c60], R2 ;  /* 0x028c6002040075a7 */ /* 0x0010a4000800017f */
[----:B--2---:R-:W-:Y:S05]  /*18c90*/  @!P0 NANOSLEEP.SYNCS 0x989680 ;  /* 0x009896800000895d */ /* 0x004fea0003900000 */
[----:B------:R-:W2:Y:S02]  /*18ca0*/  @!P0 SYNCS.PHASECHK.TRANS64 P0, [R4+URZ+0x28c60], R2 ;  /* 0x028c6002040085a7 */ /* 0x000ea4000800007f */
[----:B--2---:R-:W-:Y:S05]  /*18cb0*/  @!P0 BRA `(.L_x_2562) ;  /* 0xfffffffc00f08947 */ /* 0x004fea000383ffff */
[----:B------:R-:W-:Y:S05]  /*18cc0*/  BRA `(.L_x_2627) ;  /* 0xffffffd400fc7947 */ /* 0x000fea000383ffff */
.L_x_2578:
[----:B------:R-:W-:Y:S01]  /*18cd0*/  BSSY B0, `(.L_x_2628) ;  /* 0x0000008000007945 */ /* 0x000fe20003800000 */
[----:B------:R-:W-:Y:S02]  /*18ce0*/  IMAD.MOV.U32 R13, RZ, RZ, R16 ;  /* 0x000000ffff0d7224 */ /* 0x000fe400078e0010 */
[----:B------:R-:W-:Y:S02]  /*18cf0*/  IMAD.MOV.U32 R12, RZ, RZ, RZ ;  /* 0x000000ffff0c7224 */ /* 0x000fe400078e00ff */
[----:B------:R-:W-:Y:S02]  /*18d00*/  IMAD.MOV.U32 R11, RZ, RZ, 0x1f ;  /* 0x0000001fff0b7424 */ /* 0x000fe400078e00ff */
[----:B------:R-:W-:-:S07]  /*18d10*/  IMAD.MOV.U32 R15, RZ, RZ, -0x1 ;  /* 0xffffffffff0f7424 */ /* 0x000fce00078e00ff */
[----:B01---5:R-:W-:Y:S05]  /*18d20*/  WARPSYNC.COLLECTIVE R15, `(.L_x_2629) ;  /* 0x000000000f087348 */ /* 0x023fea0003c00000 */
[----:B------:R2:W3:Y:S02]  /*18d30*/  SHFL.IDX P6, R14, R13, R12, R11 ;  /* 0x0000000c0d0e7389 */ /* 0x0004e400000c000b */
[----:B0123-5:R-:W-:Y:S01]  /*18d40*/  ENDCOLLECTIVE ;  /* 0x000000000000791b */ /* 0x02ffe20003800000 */
.L_x_2629:
[----:B------:R-:W-:Y:S05]  /*18d50*/  BSYNC B0 ;  /* 0x0000000000007941 */ /* 0x000fea0003800000 */
.L_x_2628:
        /* <DEDUP_REMOVED lines=9> */
.L_x_2630:
        /* <DEDUP_REMOVED lines=18> */
.L_x_2631:
[----:B------:R-:W-:Y:S01]  /*18f10*/  IMAD.MOV.U32 R12, RZ, RZ, 0x2 ;  /* 0x00000002ff0c7424 */ /* 0x000fe200078e00ff */
[----:B------:R-:W-:-:S05]  /*18f20*/  SEL R5, R14, RZ, P1 ;  /* 0x000000ff0e057207 */ /* 0x000fca0000800000 */
[----:B------:R-:W-:-:S04]  /*18f30*/  IMAD.IADD R3, R2, 0x1, R5 ;  /* 0x0000000102037824 */ /* 0x000fc800078e0205 */
[----:B------:R-:W-:-:S07]  /*18f40*/  IMAD.MOV.U32 R13, RZ, RZ, R3 ;  /* 0x000000ffff0d7224 */ /* 0x000fce00078e0003 */
[----:B------:R-:W-:Y:S05]  /*18f50*/  WARPSYNC.COLLECTIVE R15, `(.L_x_2632) ;  /* 0x000000000f087348 */ /* 0x000fea0003c00000 */
[----:B------:R0:W1:Y:S02]  /*18f60*/  SHFL.UP P6, R14, R13, R12, R11 ;  /* 0x0400000c0d0e7389 */ /* 0x00006400000c000b */
[----:B01----:R-:W-:Y:S01]  /*18f70*/  ENDCOLLECTIVE ;  /* 0x000000000000791b */ /* 0x003fe20003800000 */
.L_x_2632:
[----:B------:R-:W-:Y:S01]  /*18f80*/  IMAD.MOV.U32 R12, RZ, RZ, 0x4 ;  /* 0x00000004ff0c7424 */ /* 0x000fe200078e00ff */
[----:B------:R-:W-:-:S05]  /*18f90*/  SEL R14, R14, RZ, P2 ;  /* 0x000000ff0e0e7207 */ /* 0x000fca0001000000 */
[----:B------:R-:W-:-:S04]  /*18fa0*/  IMAD.IADD R3, R3, 0x1, R14 ;  /* 0x0000000103037824 */ /* 0x000fc800078e020e */
[----:B------:R-:W-:-:S07]  /*18fb0*/  IMAD.MOV.U32 R13, RZ, RZ, R3 ;  /* 0x000000ffff0d7224 */ /* 0x000fce00078e0003 */
[----:B------:R-:W-:Y:S05]  /*18fc0*/  WARPSYNC.COLLECTIVE R15, `(.L_x_2633) ;  /* 0x000000000f087348 */ /* 0x000fea0003c00000 */
[----:B------:R0:W1:Y:S02]  /*18fd0*/  SHFL.UP P6, R14, R13, R12, R11 ;  /* 0x0400000c0d0e7389 */ /* 0x00006400000c000b */
[----:B01----:R-:W-:Y:S01]  /*18fe0*/  ENDCOLLECTIVE ;  /* 0x000000000000791b */ /* 0x003fe20003800000 */
.L_x_2633:
[----:B------:R-:W-:Y:S01]  /*18ff0*/  IMAD.MOV.U32 R12, RZ, RZ, 0x8 ;  /* 0x00000008ff0c7424 */ /* 0x000fe200078e00ff */
[----:B------:R-:W-:-:S05]  /*19000*/  SEL R14, R14, RZ, P3 ;  /* 0x000000ff0e0e7207 */ /* 0x000fca0001800000 */
[----:B------:R-:W-:-:S04]  /*19010*/  IMAD.IADD R3, R3, 0x1, R14 ;  /* 0x0000000103037824 */ /* 0x000fc800078e020e */
[----:B------:R-:W-:-:S07]  /*19020*/  IMAD.MOV.U32 R13, RZ, RZ, R3 ;  /* 0x000000ffff0d7224 */ /* 0x000fce00078e0003 */
[----:B------:R-:W-:Y:S05]  /*19030*/  WARPSYNC.COLLECTIVE R15, `(.L_x_2634) ;  /* 0x000000000f087348 */ /* 0x000fea0003c00000 */
[----:B------:R0:W1:Y:S02]  /*19040*/  SHFL.UP P6, R14, R13, R12, R11 ;  /* 0x0400000c0d0e7389 */ /* 0x00006400000c000b */
[----:B01----:R-:W-:Y:S01]  /*19050*/  ENDCOLLECTIVE ;  /* 0x000000000000791b */ /* 0x003fe20003800000 */
.L_x_2634:
[----:B------:R-:W-:Y:S01]  /*19060*/  IMAD.MOV.U32 R12, RZ, RZ, 0x10 ;  /* 0x00000010ff0c7424 */ /* 0x000fe200078e00ff */
[----:B------:R-:W-:-:S05]  /*19070*/  SEL R14, R14, RZ, P4 ;  /* 0x000000ff0e0e7207 */ /* 0x000fca0002000000 */
[----:B------:R-:W-:-:S04]  /*19080*/  IMAD.IADD R3, R3, 0x1, R14 ;  /* 0x0000000103037824 */ /* 0x000fc800078e020e */
[----:B------:R-:W-:-:S07]  /*19090*/  IMAD.MOV.U32 R13, RZ, RZ, R3 ;  /* 0x000000ffff0d7224 */ /* 0x000fce00078e0003 */
[----:B------:R-:W-:Y:S05]  /*190a0*/  WARPSYNC.COLLECTIVE R15, `(.L_x_2635) ;  /* 0x000000000f087348 */ /* 0x000fea0003c00000 */
[----:B------:R0:W1:Y:S02]  /*190b0*/  SHFL.UP P6, R14, R13, R12, R11 ;  /* 0x0400000c0d0e7389 */ /* 0x00006400000c000b */
[----:B01----:R-:W-:Y:S01]  /*190c0*/  ENDCOLLECTIVE ;  /* 0x000000000000791b */ /* 0x003fe20003800000 */
.L_x_2635:
        /* <DEDUP_REMOVED lines=8> */
.L_x_2636:
[----:B------:R-:W-:Y:S05]  /*19150*/  BRA `(.L_x_2637) ;  /* 0xffffffe000507947 */ /* 0x000fea000383ffff */
.L_x_2583:
[----:B------:R-:W-:Y:S01]  /*19160*/  BSSY B0, `(.L_x_2638) ;  /* 0x0000008000007945 */ /* 0x000fe20003800000 */
[----:B-----5:R-:W-:Y:S02]  /*19170*/  IMAD.MOV.U32 R13, RZ, RZ, R2 ;  /* 0x000000ffff0d7224 */ /* 0x020fe400078e0002 */
[----:B------:R-:W-:Y:S02]  /*19180*/  IMAD.MOV.U32 R12, RZ, RZ, 0x1 ;  /* 0x00000001ff0c7424 */ /* 0x000fe400078e00ff */
[----:B------:R-:W-:Y:S02]  /*19190*/  IMAD.MOV.U32 R11, RZ, RZ, RZ ;  /* 0x000000ffff0b7224 */ /* 0x000fe400078e00ff */
[----:B------:R-:W-:-:S07]  /*191a0*/  IMAD.MOV.U32 R15, RZ, RZ, -0x1 ;  /* 0xffffffffff0f7424 */ /* 0x000fce00078e00ff */
[----:B012---:R-:W-:Y:S05]  /*191b0*/  WARPSYNC.COLLECTIVE R15, `(.L_x_2639) ;  /* 0x000000000f087348 */ /* 0x007fea0003c00000 */
[----:B------:R3:W4:Y:S02]  /*191c0*/  SHFL.UP P6, R14, R13, R12, R11 ;  /* 0x0400000c0d0e7389 */ /* 0x00072400000c000b */
[----:B01234-:R-:W-:Y:S01]  /*191d0*/  ENDCOLLECTIVE ;  /* 0x000000000000791b */ /* 0x01ffe20003800000 */
.L_x_2639:
[----:B------:R-:W-:Y:S05]  /*191e0*/  BSYNC B0 ;  /* 0x0000000000007941 */ /* 0x000fea0003800000 */
.L_x_2638:
[----:B------:R-:W-:Y:S01]  /*191f0*/  SEL R13, R14, RZ, P1 ;  /* 0x000000ff0e0d7207 */ /* 0x000fe20000800000 */
[----:B------:R-:W-:Y:S02]  /*19200*/  IMAD.MOV.U32 R12, RZ, RZ, 0x2 ;  /* 0x00000002ff0c7424 */ /* 0x000fe400078e00ff */
[----:B------:R-:W-:Y:S02]  /*19210*/  IMAD.MOV.U32 R11, RZ, RZ, RZ ;  /* 0x000000ffff0b7224 */ /* 0x000fe400078e00ff */
[----:B------:R-:W-:Y:S02]  /*19220*/  IMAD.IADD R13, R2, 0x1, R13 ;  /* 0x00000001020d7824 */ /* 0x000fe400078e020d */
[----:B------:R-:W-:-:S07]  /*19230*/  IMAD.MOV.U32 R15, RZ, RZ, -0x1 ;  /* 0xffffffffff0f7424 */ /* 0x000fce00078e00ff */
[----:B------:R-:W-:Y:S05]  /*19240*/  WARPSYNC.COLLECTIVE R15, `(.L_x_2640) ;  /* 0x000000000f087348 */ /* 0x000fea0003c00000 */
[----:B------:R0:W1:Y:S02]  /*19250*/  SHFL.UP P6, R14, R13, R12, R11 ;  /* 0x0400000c0d0e7389 */ /* 0x00006400000c000b */
[----:B01----:R-:W-:Y:S01]  /*19260*/  ENDCOLLECTIVE ;  /* 0x000000000000791b */ /* 0x003fe20003800000 */
.L_x_2640:
[----:B------:R-:W-:Y:S01]  /*19270*/  IMAD.MOV.U32 R12, RZ, RZ, 0x4 ;  /* 0x00000004ff0c7424 */ /* 0x000fe200078e00ff */
[----:B------:R-:W-:-:S05]  /*19280*/  SEL R4, R14, RZ, P2 ;  /* 0x000000ff0e047207 */ /* 0x000fca0001000000 */
[----:B------:R-:W-:-:S04]  /*19290*/  IMAD.IADD R4, R13, 0x1, R4 ;  /* 0x000000010d047824 */ /* 0x000fc800078e0204 */
[----:B------:R-:W-:-:S07]  /*192a0*/  IMAD.MOV.U32 R13, RZ, RZ, R4 ;  /* 0x000000ffff0d7224 */ /* 0x000fce00078e0004 */
[----:B------:R-:W-:Y:S05]  /*192b0*/  WARPSYNC.COLLECTIVE R15, `(.L_x_2641) ;  /* 0x000000000f087348 */ /* 0x000fea0003c00000 */
[----:B------:R0:W1:Y:S02]  /*192c0*/  SHFL.UP P6, R14, R13, R12, R11 ;  /* 0x0400000c0d0e7389 */ /* 0x00006400000c000b */
[----:B01----:R-:W-:Y:S01]  /*192d0*/  ENDCOLLECTIVE ;  /* 0x000000000000791b */ /* 0x003fe20003800000 */
.L_x_2641:
[----:B------:R-:W-:Y:S01]  /*192e0*/  IMAD.MOV.U32 R12, RZ, RZ, 0x8 ;  /* 0x00000008ff0c7424 */ /* 0x000fe200078e00ff */
[----:B------:R-:W-:-:S05]  /*192f0*/  SEL R5, R14, RZ, P3 ;  /* 0x000000ff0e057207 */ /* 0x000fca0001800000 */
[----:B------:R-:W-:-:S04]  /*19300*/  IMAD.IADD R5, R4, 0x1, R5 ;  /* 0x0000000104057824 */ /* 0x000fc800078e0205 */
[----:B------:R-:W-:-:S07]  /*19310*/  IMAD.MOV.U32 R13, RZ, RZ, R5 ;  /* 0x000000ffff0d7224 */ /* 0x000fce00078e0005 */
[----:B------:R-:W-:Y:S05]  /*19320*/  WARPSYNC.COLLECTIVE R15, `(.L_x_2642) ;  /* 0x000000000f087348 */ /* 0x000fea0003c00000 */
[----:B------:R0:W1:Y:S02]  /*19330*/  SHFL.UP P6, R14, R13, R12, R11 ;  /* 0x0400000c0d0e7389 */ /* 0x00006400000c000b */
[----:B01----:R-:W-:Y:S01]  /*19340*/  ENDCOLLECTIVE ;  /* 0x000000000000791b */ /* 0x003fe20003800000 */
.L_x_2642:
[----:B------:R-:W-:Y:S01]  /*19350*/  IMAD.MOV.U32 R12, RZ, RZ, 0x10 ;  /* 0x00000010ff0c7424 */ /* 0x000fe200078e00ff */
[----:B------:R-:W-:-:S05]  /*19360*/  SEL R6, R14, RZ, P4 ;  /* 0x000000ff0e067207 */ /* 0x000fca0002000000 */
[----:B------:R-:W-:-:S04]  /*19370*/  IMAD.IADD R6, R5, 0x1, R6 ;  /* 0x0000000105067824 */ /* 0x000fc800078e0206 */
[----:B------:R-:W-:-:S07]  /*19380*/  IMAD.MOV.U32 R13, RZ, RZ, R6 ;  /* 0x000000ffff0d7224 */ /* 0x000fce00078e0006 */
[----:B------:R-:W-:Y:S05]  /*19390*/  WARPSYNC.COLLECTIVE R15, `(.L_x_2643) ;  /* 0x000000000f087348 */ /* 0x000fea0003c00000 */
[----:B------:R0:W1:Y:S02]  /*193a0*/  SHFL.UP P6, R14, R13, R12, R11 ;  /* 0x0400000c0d0e7389 */ /* 0x00006400000c000b */
[----:B01----:R-:W-:Y:S01]  /*193b0*/  ENDCOLLECTIVE ;  /* 0x000000000000791b */ /* 0x003fe20003800000 */
.L_x_2643:
        /* <DEDUP_REMOVED lines=8> */
.L_x_2644:
[----:B------:R-:W-:Y:S05]  /*19440*/  BRA `(.L_x_2645) ;  /* 0xffffffe000307947 */ /* 0x000fea000383ffff */
.L_x_2585:
[----:B------:R-:W-:Y:S01]  /*19450*/  BSSY B0, `(.L_x_2646) ;  /* 0x0000006000007945 */ /* 0x000fe20003800000 */
[----:B------:R-:W-:Y:S01]  /*19460*/  PLOP3.LUT P6, PT, P6, PT, PT, 0x8, 0x0 ;  /* 0x000000000000781c */ /* 0x000fe200037ce170 */
[----:B------:R-:W-:-:S12]  /*19470*/  IMAD.MOV.U32 R15, RZ, RZ, -0x1 ;  /* 0xffffffffff0f7424 */ /* 0x000fd800078e00ff */
[----:B01---5:R-:W-:Y:S05]  /*19480*/  WARPSYNC.COLLECTIVE R15, `(.L_x_2647) ;  /* 0x000000000f087348 */ /* 0x023fea0003c00000 */
[----:B------:R-:W-:Y:S01]  /*19490*/  VOTE.ANY R14, PT, P6 ;  /* 0x00000000000e7806 */ /* 0x000fe200030e0100 */
[----:B01---5:R-:W-:Y:S06]  /*194a0*/  ENDCOLLECTIVE ;  /* 0x000000000000791b */ /* 0x023fec0003800000 */
.L_x_2647:
[----:B------:R-:W-:Y:S05]  /*194b0*/  BSYNC B0 ;  /* 0x0000000000007941 */ /* 0x000fea0003800000 */
.L_x_2646:
        /* <DEDUP_REMOVED lines=9> */
.L_x_2648:
[----:B------:R-:W-:Y:S01]  /*19550*/  IMAD.MOV.U32 R17, RZ, RZ, R14 ;  /* 0x000000ffff117224 */ /* 0x000fe200078e000e */
[----:B------:R-:W-:Y:S06]  /*19560*/  BRA `(.L_x_2649) ;  /* 0xffffffe000207947 */ /* 0x000fec000383ffff */
.L_x_2587:
[----:B------:R-:W-:Y:S01]  /*19570*/  BSSY B0, `(.L_x_2650) ;  /* 0x0000007000007945 */ /* 0x000fe20003800000 */
[----:B------:R-:W-:Y:S02]  /*19580*/  IMAD.MOV.U32 R13, RZ, RZ, R3 ;  /* 0x000000ffff0d7224 */ /* 0x000fe400078e0003 */
[----:B------:R-:W-:Y:S02]  /*19590*/  IMAD.MOV.U32 R11, RZ, RZ, 0x1f ;  /* 0x0000001fff0b7424 */ /* 0x000fe400078e00ff */
[----:B------:R-:W-:-:S07]  /*195a0*/  IMAD.MOV.U32 R15, RZ, RZ, -0x1 ;  /* 0xffffffffff0f7424 */ /* 0x000fce00078e00ff */
[----:B012--5:R-:W-:Y:S05]  /*195b0*/  WARPSYNC.COLLECTIVE R15, `(.L_x_2651) ;  /* 0x000000000f087348 */ /* 0x027fea0003c00000 */
[----:B------:R3:W4:Y:S02]  /*195c0*/  SHFL.IDX P6, R14, R13, R12, R11 ;  /* 0x0000000c0d0e7389 */ /* 0x00072400000c000b */
[----:B012345:R-:W-:Y:S01]  /*195d0*/  ENDCOLLECTIVE ;  /* 0x000000000000791b */ /* 0x03ffe20003800000 */
.L_x_2651:
[----:B------:R-:W-:Y:S05]  /*195e0*/  BSYNC B0 ;  /* 0x0000000000007941 */ /* 0x000fea0003800000 */
.L_x_2650:
[----:B------:R-:W-:Y:S01]  /*195f0*/  IMAD.MOV.U32 R5, RZ, RZ, R14 ;  /* 0x000000ffff057224 */ /* 0x000fe200078e000e */
[----:B------:R-:W-:Y:S06]  /*19600*/  BRA `(.L_x_2586) ;  /* 0xffffffe000147947 */ /* 0x000fec000383ffff */
.L_x_2591:
[----:B0-----:R0:W1:Y:S02]  /*19610*/  SYNCS.PHASECHK.TRANS64.TRYWAIT P0, [R0+URZ+0x28c20], R3 ;  /* 0x028c2003000075a7 */ /* 0x001064000800017f */
[----:B-1----:R-:W-:Y:S05]  /*19620*/  @!P0 NANOSLEEP.SYNCS 0x989680 ;  /* 0x009896800000895d */ /* 0x002fea0003900000 */
[----:B------:R-:W1:Y:S02]  /*19630*/  @!P0 SYNCS.PHASECHK.TRANS64 P0, [R0+URZ+0x28c20], R3 ;  /* 0x028c2003000085a7 */ /* 0x000e64000800007f */
[----:B-1----:R-:W-:Y:S05]  /*19640*/  @!P0 BRA `(.L_x_2591) ;  /* 0xfffffffc00f08947 */ /* 0x002fea000383ffff */
[----:B------:R-:W-:Y:S05]  /*19650*/  BRA `(.L_x_2652) ;  /* 0xffffffe400947947 */ /* 0x000fea000383ffff */
.L_x_2592:
        /* <DEDUP_REMOVED lines=11> */
.L_x_2654:
[----:B------:R-:W-:Y:S05]  /*19710*/  BSYNC B0 ;  /* 0x0000000000007941 */ /* 0x000fea0003800000 */
.L_x_2653:
[----:B------:R-:W-:Y:S05]  /*19720*/  BRA `(.L_x_2655) ;  /* 0xffffffe4007c7947 */ /* 0x000fea000383ffff */
.L_x_2595:
[----:B------:R-:W-:Y:S01]  /*19730*/  BSSY B1, `(.L_x_2656) ;  /* 0x0000006000017945 */ /* 0x000fe20003800000 */
[----:B------:R-:W-:-:S07]  /*19740*/  IMAD.MOV.U32 R15, RZ, RZ, -0x1 ;  /* 0xffffffffff0f7424 */ /* 0x000fce00078e00ff */
[----:B01---5:R-:W-:Y:S05]  /*19750*/  WARPSYNC.COLLECTIVE R15, `(.L_x_2657) ;  /* 0x000000000f0c7348 */ /* 0x023fea0003c00000 */
[----:B------:R-:W-:Y:S02]  /*19760*/  ELECT P6, UR62, PT ;  /* 0x00000000003e782f */ /* 0x000fe400038c0000 */
[----:B------:R-:W-:Y:S01]  /*19770*/  MOV R14, UR62 ;  /* 0x0000003e000e7c02 */ /* 0x000fe20008000f00 */
[----:B01---5:R-:W-:Y:S10]  /*19780*/  ENDCOLLECTIVE ;  /* 0x000000000000791b */ /* 0x023ff40003800000 */
.L_x_2657:
[----:B------:R-:W-:Y:S05]  /*19790*/  BSYNC B1 ;  /* 0x0000000000017941 */ /* 0x000fea0003800000 */
.L_x_2656:
[----:B------:R-:W-:Y:S05]  /*197a0*/  BRA `(.L_x_2658) ;  /* 0xffffffe400747947 */ /* 0x000fea000383ffff */
.L_x_2597:
[----:B0-----:R0:W1:Y:S02]  /*197b0*/  SYNCS.PHASECHK.TRANS64.TRYWAIT P0, [R6+URZ], R5 ;  /* 0x00000005060075a7 */ /* 0x001064000800017f */
[----:B-1----:R-:W-:Y:S05]  /*197c0*/  @!P0 NANOSLEEP.SYNCS 0x989680 ;  /* 0x009896800000895d */ /* 0x002fea0003900000 */
[----:B------:R-:W1:Y:S02]  /*197d0*/  @!P0 SYNCS.PHASECHK.TRANS64 P0, [R6+URZ], R5 ;  /* 0x00000005060085a7 */ /* 0x000e64000800007f */
[----:B-1----:R-:W-:Y:S05]  /*197e0*/  @!P0 BRA `(.L_x_2597) ;  /* 0xfffffffc00f08947 */ /* 0x002fea000383ffff */
[----:B------:R-:W-:Y:S05]  /*197f0*/  BRA `(.L_x_2659) ;  /* 0xffffffe400b07947 */ /* 0x000fea000383ffff */
.L_x_2598:
[----:B-1----:R1:W2:Y:S02]  /*19800*/  SYNCS.PHASECHK.TRANS64.TRYWAIT P0, [R7+URZ], R2 ;  /* 0x00000002070075a7 */ /* 0x0022a4000800017f */
[----:B--2---:R-:W-:Y:S05]  /*19810*/  @!P0 NANOSLEEP.SYNCS 0x989680 ;  /* 0x009896800000895d */ /* 0x004fea0003900000 */
[----:B------:R-:W2:Y:S02]  /*19820*/  @!P0 SYNCS.PHASECHK.TRANS64 P0, [R7+URZ], R2 ;  /* 0x00000002070085a7 */ /* 0x000ea4000800007f */
[----:B--2---:R-:W-:Y:S05]  /*19830*/  @!P0 BRA `(.L_x_2598) ;  /* 0xfffffffc00f08947 */ /* 0x004fea000383ffff */
[----:B------:R-:W-:Y:S05]  /*19840*/  BRA `(.L_x_2660) ;  /* 0xffffffe400a47947 */ /* 0x000fea000383ffff */
.L_x_2600:
[----:B--2---:R2:W3:Y:S02]  /*19850*/  SYNCS.PHASECHK.TRANS64.TRYWAIT P0, [R4+URZ], R5 ;  /* 0x00000005040075a7 */ /* 0x0044e4000800017f */
[----:B---3--:R-:W-:Y:S05]  /*19860*/  @!P0 NANOSLEEP.SYNCS 0x989680 ;  /* 0x009896800000895d */ /* 0x008fea0003900000 */
[----:B------:R-:W3:Y:S02]  /*19870*/  @!P0 SYNCS.PHASECHK.TRANS64 P0, [R4+URZ], R5 ;  /* 0x00000005040085a7 */ /* 0x000ee4000800007f */
[----:B---3--:R-:W-:Y:S05]  /*19880*/  @!P0 BRA `(.L_x_2600) ;  /* 0xfffffffc00f08947 */ /* 0x008fea000383ffff */
[----:B------:R-:W-:Y:S05]  /*19890*/  BRA `(.L_x_2661) ;  /* 0xffffffe400ac7947 */ /* 0x000fea000383ffff */
.L_x_2662:
        /* <DEDUP_REMOVED lines=14> */
.L_x_6028:


//--------------------- .text._ZN7cutlass13device_kernelIN5flash11enable_sm90INS1_16FlashAttnFwdSm90INS1_25CollectiveMainloopFwdSm90ILi2EN4cute5tupleIJNS5_1CILi1EEES8_S8_EEENS6_IJNS7_ILi64EEESA_SA_EEELi512ENS_10bfloat16_tEfNS_4arch4Sm90ELb0ELb1ELb1ELb1ELb0ELb1ELb0ELb0ELb0ELb1ELb0ELb0EEENS1_21CollectiveEpilogueFwdINS6_IJSA_NS7_ILi512EEESA_EEES9_SC_SE_Li256ELb1ELb1ELb0ELb0EEENS1_36VarlenDynamicPersistentTileSchedulerILi64ELi64ELi256ELi128ELb0ELb1ELb1ELb1ELb0ELb1EEEEEEEEEvNT_6ParamsE --------------------------
	.section	.text._ZN7cutlass13device_kernelIN5flash11enable_sm90INS1_16FlashAttnFwdSm90INS1_25CollectiveMainloopFwdSm90ILi2EN4cute5tupleIJNS5_1CILi1EEES8_S8_EEENS6_IJNS7_ILi64EEESA_SA_EEELi512ENS_10bfloat16_tEfNS_4arch4Sm90ELb0ELb1ELb1ELb1ELb0ELb1ELb0ELb0ELb0ELb1ELb0ELb0EEENS1_21CollectiveEpilogueFwdINS6_IJSA_NS7_ILi512EEESA_EEES9_SC_SE_Li256ELb1ELb1ELb0ELb0EEENS1_36VarlenDynamicPersistentTileSchedulerILi64ELi64ELi256ELi128ELb0ELb1ELb1ELb1ELb0ELb1EEEEEEEEEvNT_6ParamsE,"ax",@progbits
	.align	128
.text._ZN7cutlass13device_kernelIN5flash11enable_sm90INS1_16FlashAttnFwdSm90INS1_25CollectiveMainloopFwdSm90ILi2EN4cute5tupleIJNS5_1CILi1EEES8_S8_EEENS6_IJNS7_ILi64EEESA_SA_EEELi512ENS_10bfloat16_tEfNS_4arch4Sm90ELb0ELb1ELb1ELb1ELb0ELb1ELb0ELb0ELb0ELb1ELb0ELb0EEENS1_21CollectiveEpilogueFwdINS6_IJSA_NS7_ILi512EEESA_EEES9_SC_SE_Li256ELb1ELb1ELb0ELb0EEENS1_36VarlenDynamicPersistentTileSchedulerILi64ELi64ELi256ELi128ELb0ELb1ELb1ELb1ELb0ELb1EEEEEEEEEvNT_6ParamsE:
        .type           _ZN7cutlass13device_kernelIN5flash11enable_sm90INS1_16FlashAttnFwdSm90INS1_25CollectiveMainloopFwdSm90ILi2EN4cute5tupleIJNS5_1CILi1EEES8_S8_EEENS6_IJNS7_ILi64EEESA_SA_EEELi512ENS_10bfloat16_tEfNS_4arch4Sm90ELb0ELb1ELb1ELb1ELb0ELb1ELb0ELb0ELb0ELb1ELb0ELb0EEENS1_21CollectiveEpilogueFwdINS6_IJSA_NS7_ILi512EEESA_EEES9_SC_SE_Li256ELb1ELb1ELb0ELb0EEENS1_36VarlenDynamicPersistentTileSchedulerILi64ELi64ELi256ELi128ELb0ELb1ELb1ELb1ELb0ELb1EEEEEEEEEvNT_6ParamsE,@function
        .size           _ZN7cutlass13device_kernelIN5flash11enable_sm90INS1_16FlashAttnFwdSm90INS1_25CollectiveMainloopFwdSm90ILi2EN4cute5tupleIJNS5_1CILi1EEES8_S8_EEENS6_IJNS7_ILi64EEESA_SA_EEELi512ENS_10bfloat16_tEfNS_4arch4Sm90ELb0ELb1ELb1ELb1ELb0ELb1ELb0ELb0ELb0ELb1ELb0ELb0EEENS1_21CollectiveEpilogueFwdINS6_IJSA_NS7_ILi512EEESA_EEES9_SC_SE_Li256ELb1ELb1ELb0ELb0EEENS1_36VarlenDynamicPersistentTileSchedulerILi64ELi64ELi256ELi128ELb0ELb1ELb1ELb1ELb0ELb1EEEEEEEEEvNT_6ParamsE,(.L_x_6029 - _ZN7cutlass13device_kernelIN5flash11enable_sm90INS1_16FlashAttnFwdSm90INS1_25CollectiveMainloopFwdSm90ILi2EN4cute5tupleIJNS5_1CILi1EEES8_S8_EEENS6_IJNS7_ILi64EEESA_SA_EEELi512ENS_10bfloat16_tEfNS_4arch4Sm90ELb0ELb1ELb1ELb1ELb0ELb1ELb0ELb0ELb0ELb1ELb0ELb0EEENS1_21CollectiveEpilogueFwdINS6_IJSA_NS7_ILi512EEESA_EEES9_SC_SE_Li256ELb1ELb1ELb0ELb0EEENS1_36VarlenDynamicPersistentTileSchedulerILi64ELi64ELi256ELi128ELb0ELb1ELb1ELb1ELb0ELb1EEEEEEEEEvNT_6ParamsE)
        .other          _ZN7cutlass13device_kernelIN5flash11enable_sm90INS1_16FlashAttnFwdSm90INS1_25CollectiveMainloopFwdSm90ILi2EN4cute5tupleIJNS5_1CILi1EEES8_S8_EEENS6_IJNS7_ILi64EEESA_SA_EEELi512ENS_10bfloat16_tEfNS_4arch4Sm90ELb0ELb1ELb1ELb1ELb0ELb1ELb0ELb0ELb0ELb1ELb0ELb0EEENS1_21CollectiveEpilogueFwdINS6_IJSA_NS7_ILi512EEESA_EEES9_SC_SE_Li256ELb1ELb1ELb0ELb0EEENS1_36VarlenDynamicPersistentTileSchedulerILi64ELi64ELi256ELi128ELb0ELb1ELb1ELb1ELb0ELb1EEEEEEEEEvNT_6ParamsE,@"STO_CUDA_ENTRY STV_DEFAULT"
_ZN7cutlass13device_kernelIN5flash11enable_sm90INS1_16FlashAttnFwdSm90INS1_25CollectiveMainloopFwdSm90ILi2EN4cute5tupleIJNS5_1CILi1EEES8_S8_EEENS6_IJNS7_ILi64EEESA_SA_EEELi512ENS_10bfloat16_tEfNS_4arch4Sm90ELb0ELb1ELb1ELb1ELb0ELb1ELb0ELb0ELb0ELb1ELb0ELb0EEENS1_21CollectiveEpilogueFwdINS6_IJSA_NS7_ILi512EEESA_EEES9_SC_SE_Li256ELb1ELb1ELb0ELb0EEENS1_36VarlenDynamicPersistentTileSchedulerILi64ELi64ELi256ELi128ELb0ELb1ELb1ELb1ELb0ELb1EEEEEEEEEvNT_6ParamsE:
        /* <DEDUP_REMOVED lines=24> */
.L_x_2664:
[----:B------:R-:W-:Y:S05]  /*0180*/  BSYNC B0 ;  /* 0x0000000000007941 */ /* 0x000fea0003800000 */
.L_x_2663:
        /* <DEDUP_REMOVED lines=37> */
.L_x_2665:
        /* <DEDUP_REMOVED lines=22> */
.L_x_2666:
        /* <DEDUP_REMOVED lines=18> */
.L_x_2667:
        /* <DEDUP_REMOVED lines=22> */
.L_x_2668:
        /* <DEDUP_REMOVED lines=22> */
.L_x_2669:
[----:B------:R-:W-:Y:S01]  /*0920*/  PLOP3.LUT P0, PT, PT, PT, UP0, 0x80, 0x0 ;  /* 0x000000000000781c */ /* 0x000fe20003f0f008 */
[----:B------:R-:W-:Y:S01]  /*0930*/  UMOV UR36, 0x1 ;  /* 0x0000000100247882 */ /* 0x000fe20000000000 */
[----:B------:R-:W-:Y:S01]  /*0940*/  NOP ;  /* 0x0000000000007918 */ /* 0x000fe20000000000 */
[----:B------:R-:W-:Y:S01]  /*0950*/  USEL UR36, UR36, 0x2, !UP0 ;  /* 0x0000000224247887 */ /* 0x000fe2000c000000 */
[----:B------:R-:W-:Y:S01]  /*0960*/  BSSY B9, `(.L_x_2670) ;  /* 0x0001fe2000097945 */ /* 0x000fe20003800000 */
[----:B------:R-:W-:Y:S01]  /*0970*/  ULDC.64 UR42, c[0x0][0x208] ;  /* 0x00008200002a7ab9 */ /* 0x000fe20000000a00 */
[----:B012-4-:R-:W-:Y:S07]  /*0980*/  BAR.SYNC.DEFER_BLOCKING 0x0 ;  /* 0x0000000000007b1d */ /* 0x017fee0000010000 */
[----:B------:R-:W-:Y:S05]  /*0990*/  @!P0 BRA `(.L_x_2671) ;  /* 0x0000016800c08947 */ /* 0x000fea0003800000 */
.L_x_2672:
[----:B------:R-:W-:-:S08]  /*09a0*/  NOP ;  /* 0x0000000000007918 */ /* 0x000fd00000000000 */
[----:B------:R-:W0:Y:S02]  /*09b0*/  USETMAXREG.TRY_ALLOC.CTAPOOL UP0, 0xf0 ;  /* 0x000000f0000079c8 */ /* 0x000e240008000600 */
[----:B0-----:R-:W-:-:S13]  /*09c0*/  PLOP3.LUT P0, PT, PT, PT, UP0, 0x80, 0x0 ;  /* 0x000000000000781c */ /* 0x001fda0003f0f008 */
[----:B------:R-:W-:Y:S05]  /*09d0*/  @!P0 BRA `(.L_x_2672) ;  /* 0xfffffffc00f08947 */ /* 0x000fea000383ffff */
[----:B------:R-:W-:Y:S01]  /*09e0*/  ISETP.NE.AND P0, PT, R2, 0x1, PT ;  /* 0x000000010200780c */ /* 0x000fe20003f05270 */
[----:B------:R-:W0:Y:S01]  /*09f0*/  S2UR UR5, SR_CgaCtaId ;  /* 0x00000000000579c3 */ /* 0x000e220000008800 */
[----:B------:R-:W-:-:S11]  /*0a00*/  UMOV UR4, 0x400 ;  /* 0x0000040000047882 */ /* 0x000fd60000000000 */
[----:B------:R-:W-:Y:S06]  /*0a10*/  @!P0 BAR.ARV 0x8, 0x100 ;  /* 0x0204000000008b1d */ /* 0x000fec0000002000 */
[----:B------:R-:W-:Y:S01]  /*0a20*/  ISETP.GE.U32.AND P0, PT, R4, 0x100, PT ;  /* 0x000001000400780c */ /* 0x000fe20003f06070 */
[----:B0-----:R-:W-:-:S06]  /*0a30*/  ULEA UR4, UR5, UR4, 0x18 ;  /* 0x0000000405047291 */ /* 0x001fcc000f8ec03f */
[----:B------:R-:W-:-:S06]  /*0a40*/  IMAD.U32 R2, RZ, RZ, UR4 ;  /* 0x00000004ff027e24 */ /* 0x000fcc000f8e00ff */
[----:B------:R-:W-:Y:S06]  /*0a50*/  @P0 BAR.ARV 0xf, 0x100 ;  /* 0x03c4000000000b1d */ /* 0x000fec0000002000 */
[----:B------:R-:W-:Y:S02]  /*0a60*/  ULDC UR4, c[0x0][0xc3c] ;  /* 0x00030f0000047ab9 */ /* 0x000fe40000000800 */
[----:B------:R-:W-:Y:S06]  /*0a70*/  BAR.SYNC.DEFER_BLOCKING 0x5, 0x180 ;  /* 0x0146000000007b1d */ /* 0x000fec0000010000 */
[----:B------:R-:W0:Y:S02]  /*0a80*/  LDS.128 R24, [R2+0x28cd0] ;  /* 0x028cd00002187984 */ /* 0x000e240000000c00 */
[----:B------:R-:W-:Y:S06]  /*0a90*/  BAR.ARV 0x4, 0x180 ;  /* 0x0106000000007b1d */ /* 0x000fec0000002000 */
[----:B0-----:R-:W-:-:S13]  /*0aa0*/  ISETP.GE.AND P0, PT, R27, UR4, PT ;  /* 0x000000041b007c0c */ /* 0x001fda000bf06270 */
[----:B------:R-:W-:Y:S05]  /*0ab0*/  @P0 BRA `(.L_x_2673) ;  /* 0x000001fc00300947 */ /* 0x000fea0003800000 */
[----:B------:R-:W-:Y:S01]  /*0ac0*/  VIADD R15, R4, 0xffffff80 ;  /* 0xffffff80040f7836 */ /* 0x000fe20000000000 */
[----:B------:R-:W-:Y:S01]  /*0ad0*/  CS2R R186, SRZ ;  /* 0x0000000000ba7805 */ /* 0x000fe2000001ff00 */
[----:B------:R-:W-:Y:S01]  /*0ae0*/  IMAD.MOV.U32 R197, RZ, RZ, 0x40 ;  /* 0x00000040ffc57424 */ /* 0x000fe200078e00ff */
[----:B------:R-:W-:Y:S01]  /*0af0*/  CS2R R18, SRZ ;  /* 0x0000000000127805 */ /* 0x000fe2000001ff00 */
[----:B------:R-:W-:Y:S01]  /*0b00*/  IMAD.MOV.U32 R217, RZ, RZ, RZ ;  /* 0x000000ffffd97224 */ /* 0x000fe200078e00ff */
[----:B------:R-:W-:Y:S01]  /*0b10*/  SHF.R.S32.HI R0, RZ, 0x1f, R15 ;  /* 0x0000001fff007819 */ /* 0x000fe2000001140f */
[----:B------:R-:W-:-:S03]  /*0b20*/  ULOP3.LUT UR37, UR36, 0x1, URZ, 0xfc, !UPT ;  /* 0x0000000124257892 */ /* 0x000fc6000f8efc3f */
[CC--:B------:R-:W-:Y:S02]  /*0b30*/  LEA.HI R3, R0.reuse, R15.reuse, RZ, 0x4 ;  /* 0x0000000f00037211 */ /* 0x0c0fe400078f20ff */
[----:B------:R-:W-:Y:S02]  /*0b40*/  LEA.HI R6, R0, R15, RZ, 0x5 ;  /* 0x0000000f00067211 */ /* 0x000fe400078f28ff */
[----:B------:R-:W-:Y:S02]  /*0b50*/  LOP3.LUT R4, R3, 0xfffffff0, RZ, 0xc0, !PT ;  /* 0xfffffff003047812 */ /* 0x000fe400078ec0ff */
[--C-:B------:R-:W-:Y:S02]  /*0b60*/  SHF.R.S32.HI R203, RZ, 0x5, R6.reuse ;  /* 0x00000005ffcb7819 */ /* 0x100fe40000011406 */
[----:B------:R-:W-:Y:S01]  /*0b70*/  SHF.R.S32.HI R6, RZ, 0x1f, R6 ;  /* 0x0000001fff067819 */ /* 0x000fe20000011406 */
[----:B------:R-:W-:Y:S01]  /*0b80*/  IMAD.IADD R5, R15, 0x1, -R4 ;  /* 0x000000010f057824 */ /* 0x000fe200078e0a04 */
[----:B------:R-:W-:-:S02]  /*0b90*/  SHF.R.S32.HI R4, RZ, 0x4, R3 ;  /* 0x00000004ff047819 */ /* 0x000fc40000011403 */
[----:B------:R-:W-:Y:S02]  /*0ba0*/  LEA.HI R7, R0, R15, RZ, 0x7 ;  /* 0x0000000f00077211 */ /* 0x000fe400078f38ff */
[----:B------:R-:W-:Y:S02]  /*0bb0*/  SHF.R.S32.HI R10, RZ, 0x1f, R5 ;  /* 0x0000001fff0a7819 */ /* 0x000fe40000011405 */
[----:B------:R-:W-:Y:S02]  /*0bc0*/  LEA.HI R3, R3, R4, RZ, 0x1 ;  /* 0x0000000403037211 */ /* 0x000fe400078f08ff */
[----:B------:R-:W-:Y:S02]  /*0bd0*/  LEA.HI R13, R10, R5, RZ, 0x3 ;  /* 0x000000050a0d7211 */ /* 0x000fe400078f18ff */
[----:B------:R-:W-:Y:S02]  /*0be0*/  LEA.HI R6, R6, R203, RZ, 0x2 ;  /* 0x000000cb06067211 */ /* 0x000fe400078f10ff */
[C---:B------:R-:W-:Y:S01]  /*0bf0*/  LOP3.LUT R14, R13.reuse, 0xfffffff8, RZ, 0xc0, !PT ;  /* 0xfffffff80d0e7812 */ /* 0x040fe200078ec0ff */
[----:B------:R-:W-:Y:S01]  /*0c00*/  IMAD.SHL.U32 R13, R13, 0x40, RZ ;  /* 0x000000400d0d7824 */ /* 0x000fe200078e00ff */
[----:B------:R-:W-:-:S02]  /*0c10*/  LOP3.LUT R3, R3, 0x1ffffffe, RZ, 0xc0, !PT ;  /* 0x1ffffffe03037812 */ /* 0x000fc400078ec0ff */
[----:B------:R-:W-:Y:S01]  /*0c20*/  SHF.R.S32.HI R220, RZ, 0x7, R7 ;  /* 0x00000007ffdc7819 */ /* 0x000fe20000011407 */
[----:B------:R-:W-:Y:S01]  /*0c30*/  IMAD.IADD R14, R5, 0x1, -R14 ;  /* 0x00000001050e7824 */ /* 0x000fe200078e0a0e */
[----:B------:R-:W-:Y:S01]  /*0c40*/  LOP3.LUT R6, R6, 0x3ffffc, RZ, 0xc0, !PT ;  /* 0x003ffffc06067812 */ /* 0x000fe200078ec0ff */
[----:B------:R-:W-:Y:S01]  /*0c50*/  IMAD.IADD R3, R4, 0x1, -R3 ;  /* 0x0000000104037824 */ /* 0x000fe200078e0a03 */
[----:B------:R-:W-:Y:S01]  /*0c60*/  LOP3.LUT R8, R7, 0xffffff80, RZ, 0xc0, !PT ;  /* 0xffffff8007087812 */ /* 0x000fe200078ec0ff */
[----:B------:R-:W-:Y:S01]  /*0c70*/  IMAD R5, R220, 0x100, R5 ;  /* 0x00000100dc057824 */ /* 0x000fe200078e0205 */
[C---:B------:R-:W-:Y:S01]  /*0c80*/  R2P PR, R14.reuse, 0x6 ;  /* 0x000000060e007804 */ /* 0x040fe20000000000 */
[----:B------:R-:W-:Y:S01]  /*0c90*/  IMAD.IADD R6, R203, 0x1, -R6 ;  /* 0x00000001cb067824 */ /* 0x000fe200078e0a06 */
[----:B------:R-:W-:Y:S01]  /*0ca0*/  LEA.HI R7, R7, R220, RZ, 0x1 ;  /* 0x000000dc07077211 */ /* 0x000fe200078f08ff */
[----:B------:R-:W-:Y:S02]  /*0cb0*/  IMAD.SHL.U32 R4, R14, 0x40, RZ ;  /* 0x000000400e047824 */ /* 0x000fe400078e00ff */
[----:B------:R-:W-:Y:S01]  /*0cc0*/  IMAD R6, R6, 0x10, R5 ;  /* 0x0000001006067824 */ /* 0x000fe200078e0205 */
[----:B------:R-:W-:Y:S01]  /*0cd0*/  LOP3.LUT R7, R7, 0xfffffe, RZ, 0xc0, !PT ;  /* 0x00fffffe07077812 */ /* 0x000fe200078ec0ff */
[----:B------:R-:W-:Y:S01]  /*0ce0*/  IMAD.SHL.U32 R3, R3, 0x8, RZ ;  /* 0x0000000803037824 */ /* 0x000fe200078e00ff */
[----:B------:R-:W-:Y:S01]  /*0cf0*/  LOP3.LUT R4, R4, 0x1c0, RZ, 0xc0, !PT ;  /* 0x000001c004047812 */ /* 0x000fe200078ec0ff */
[----:B------:R-:W-:Y:S01]  /*0d00*/  IMAD.IADD R8, R15, 0x1, -R8 ;  /* 0x000000010f087824 */ /* 0x000fe200078e0a08 */
[----:B------:R-:W-:Y:S01]  /*0d10*/  SEL R197, R197, 0xffffffc0, !P2 ;  /* 0xffffffc0c5c57807 */ /* 0x000fe20005000000 */
[--C-:B------:R-:W-:Y:S01]  /*0d20*/  IMAD.U32 R228, R6, 0x40, R3.reuse ;  /* 0x0000004006e47824 */ /* 0x100fe200078e0003 */
[----:B------:R-:W-:Y:S01]  /*0d30*/  LOP3.LUT R3, R4, 0x8, R3, 0xf8, !PT ;  /* 0x0000000804037812 */ /* 0x000fe200078ef803 */
[----:B------:R-:W-:Y:S01]  /*0d40*/  IMAD.IADD R7, R220, 0x1, -R7 ;  /* 0x00000001dc077824 */ /* 0x000fe200078e0a07 */
[----:B------:R-:W-:-:S02]  /*0d50*/  SHF.R.U32.HI R6, RZ, 0x3, R4 ;  /* 0x00000003ff067819 */ /* 0x000fc40000011604 */
[----:B------:R-:W-:Y:S01]  /*0d60*/  LOP3.LUT R4, R13, 0x7ffffe00, RZ, 0xc0, !PT ;  /* 0x7ffffe000d047812 */ /* 0x000fe200078ec0ff */
[----:B------:R-:W-:Y:S01]  /*0d70*/  IMAD.SHL.U32 R194, R7, 0x100, RZ ;  /* 0x0000010007c27824 */ /* 0x000fe200078e00ff */
[----:B------:R-:W-:Y:S02]  /*0d80*/  LOP3.LUT R3, R3, R6, RZ, 0x3c, !PT ;  /* 0x0000000603037212 */ /* 0x000fe400078e3cff */
[----:B------:R-:W-:Y:S01]  /*0d90*/  SHF.R.S32.HI R9, RZ, 0x1f, R8 ;  /* 0x0000001fff097819 */ /* 0x000fe20000011408 */
[----:B------:R-:W-:-:S03]  /*0da0*/  IMAD R4, R203, 0x400, R4 ;  /* 0x00000400cb047824 */ /* 0x000fc600078e0204 */
[-C--:B------:R-:W-:Y:S01]  /*0db0*/  LEA.HI R10, R9, R8.reuse, RZ, 0x2 ;  /* 0x00000008090a7211 */ /* 0x080fe200078f10ff */
[----:B------:R-:W-:Y:S01]  /*0dc0*/  IMAD.IADD R3, R4, 0x1, R3 ;  /* 0x0000000104037824 */ /* 0x000fe200078e0203 */
[CC--:B------:R-:W-:Y:S02]  /*0dd0*/  LEA.HI R4, R0.reuse, R15.reuse, RZ, 0x3 ;  /* 0x0000000f00047211 */ /* 0x0c0fe400078f18ff */
[----:B------:R-:W-:Y:S01]  /*0de0*/  LEA.HI R0, R0, R15, RZ, 0x2 ;  /* 0x0000000f00007211 */ /* 0x000fe200078f10ff */
[----:B------:R-:W-:Y:S01]  /*0df0*/  IMAD R195, R3, 0x2, R2 ;  /* 0x0000000203c37824 */ /* 0x000fe200078e0202 */
[----:B------:R-:W-:Y:S02]  /*0e00*/  SHF.R.S32.HI R219, RZ, 0x3, R4 ;  /* 0x00000003ffdb7819 */ /* 0x000fe40000011404 */
[--C-:B------:R-:W-:Y:S01]  /*0e10*/  SHF.R.S32.HI R185, RZ, 0x2, R0.reuse ;  /* 0x00000002ffb97819 */ /* 0x100fe20000011400 */
[C---:B------:R-:W-:Y:S01]  /*0e20*/  VIADD R198, R195.reuse, 0x26800 ;  /* 0x00026800c3c67836 */ /* 0x040fe20000000000 */
[----:B------:R-:W-:Y:S01]  /*0e30*/  LOP3.LUT R218, R4, 0xfffffff8, RZ, 0xc0, !PT ;  /* 0xfffffff804da7812 */ /* 0x000fe200078ec0ff */
[----:B------:R-:W-:Y:S01]  /*0e40*/  VIADD R196, R195, 0x26820 ;  /* 0x00026820c3c47836 */ /* 0x000fe20000000000 */
[----:B------:R-:W-:Y:S01]  /*0e50*/  SHF.R.S32.HI R4, RZ, 0x1f, R0 ;  /* 0x0000001fff047819 */ /* 0x000fe20000011400 */
[----:B------:R-:W-:Y:S01]  /*0e60*/  VIADD R235, R185, 0x20 ;  /* 0x00000020b9eb7836 */ /* 0x000fe20000000000 */
[----:B------:R-:W-:Y:S01]  /*0e70*/  LOP3.LUT R223, R0, 0xfffffffc, RZ, 0xc0, !PT ;  /* 0xfffffffc00df7812 */ /* 0x000fe200078ec0ff */
[----:B------:R-:W-:Y:S01]  /*0e80*/  IMAD.IADD R218, R15, 0x1, -R218 ;  /* 0x000000010fda7824 */ /* 0x000fe200078e0ada */
[--C-:B------:R-:W-:Y:S01]  /*0e90*/  SHF.R.S32.HI R11, RZ, 0x2, R10.reuse ;  /* 0x00000002ff0b7819 */ /* 0x100fe2000001140a */
[----:B------:R-:W-:Y:S01]  /*0ea0*/  IMAD.SHL.U32 R226, R235, 0x40, RZ ;  /* 0x00000040ebe27824 */ /* 0x000fe200078e00ff */
[----:B------:R-:W-:Y:S01]  /*0eb0*/  SHF.R.S32.HI R6, RZ, 0x1f, R235 ;  /* 0x0000001fff067819 */ /* 0x000fe200000114eb */
[----:B------:R-:W-:Y:S01]  /*0ec0*/  IMAD.IADD R223, R15, 0x1, -R223 ;  /* 0x000000010fdf7824 */ /* 0x000fe200078e0adf */
[----:B------:R-:W-:Y:S01]  /*0ed0*/  SHF.R.S32.HI R12, RZ, 0x1f, R10 ;  /* 0x0000001fff0c7819 */ /* 0x000fe2000001140a */
[----:B------:R-:W-:Y:S01]  /*0ee0*/  IMAD.SHL.U32 R200, R218, 0x8, RZ ;  /* 0x00000008dac87824 */ /* 0x000fe200078e00ff */
[----:B------:R-:W-:Y:S01]  /*0ef0*/  LEA.HI R4, R4, R185, RZ, 0x3 ;  /* 0x000000b904047211 */ /* 0x000fe200078f18ff */
[C---:B------:R-:W-:Y:S01]  /*0f00*/  IMAD.SHL.U32 R16, R223.reuse, 0x8, RZ ;  /* 0x00000008df107824 */ /* 0x040fe200078e00ff */
[----:B------:R-:W-:Y:S01]  /*0f10*/  LEA.HI R6, R6, R235, RZ, 0x3 ;  /* 0x000000eb06067211 */ /* 0x000fe200078f18ff */
[----:B------:R-:W-:Y:S01]  /*0f20*/  IMAD.SHL.U32 R188, R223, 0x4, RZ ;  /* 0x00000004dfbc7824 */ /* 0x000fe200078e00ff */
[----:B------:R-:W-:Y:S01]  /*0f30*/  LEA.HI R12, R12, R11, RZ, 0x3 ;  /* 0x0000000b0c0c7211 */ /* 0x000fe200078f18ff */
[----:B------:R-:W-:Y:S01]  /*0f40*/  VIADD R211, R200, 0x80 ;  /* 0x00000080c8d37836 */ /* 0x000fe20000000000 */
[----:B------:R-:W-:Y:S01]  /*0f50*/  LOP3.LUT R5, R10, 0x7ffffffc, RZ, 0xc0, !PT ;  /* 0x7ffffffc0a057812 */ /* 0x000fe200078ec0ff */
[----:B------:R-:W-:Y:S01]  /*0f60*/  IMAD.SHL.U32 R6, R6, 0x40, RZ ;  /* 0x0000004006067824 */ /* 0x000fe200078e00ff */
[----:B------:R-:W-:Y:S01]  /*0f70*/  LOP3.LUT R4, R4, 0xfffffff8, RZ, 0xc0, !PT ;  /* 0xfffffff804047812 */ /* 0x000fe200078ec0ff */
[----:B------:R-:W-:Y:S01]  /*0f80*/  VIADD R210, R200, 0xc0 ;  /* 0x000000c0c8d27836 */ /* 0x000fe20000000000 */
[----:B------:R-:W-:Y:S01]  /*0f90*/  LOP3.LUT R12, R12, 0xfffffff8, RZ, 0xc0, !PT ;  /* 0xfffffff80c0c7812 */ /* 0x000fe200078ec0ff */
[----:B------:R-:W-:Y:S01]  /*0fa0*/  IMAD.IADD R5, R8, 0x1, -R5 ;  /* 0x0000000108057824 */ /* 0x000fe200078e0a05 */
[----:B------:R-:W-:Y:S01]  /*0fb0*/  LEA.HI R9, R9, R8, RZ, 0x5 ;  /* 0x0000000809097211 */ /* 0x000fe200078f28ff */
[----:B------:R-:W-:Y:S01]  /*0fc0*/  IMAD.IADD R193, R185, 0x1, -R4 ;  /* 0x00000001b9c17824 */ /* 0x000fe200078e0a04 */
[----:B------:R-:W-:Y:S01]  /*0fd0*/  LEA.HI R0, R223, R223, RZ, 0x1 ;  /* 0x000000dfdf007211 */ /* 0x000fe200078f08ff */
[----:B------:R-:W-:Y:S01]  /*0fe0*/  IMAD.IADD R12, R11, 0x1, -R12 ;  /* 0x000000010b0c7824 */ /* 0x000fe200078e0a0c */
[----:B------:R-:W-:Y:S01]  /*0ff0*/  LOP3.LUT R226, R226, 0x1c0, RZ, 0xc0, !PT ;  /* 0x000001c0e2e27812 */ /* 0x000fe200078ec0ff */
[C---:B------:R-:W-:Y:S01]  /*1000*/  VIADD R212, R200.reuse, 0x40 ;  /* 0x00000040c8d47836 */ /* 0x040fe20000000000 */
[----:B------:R-:W-:Y:S01]  /*1010*/  SHF.R.S32.HI R9, RZ, 0x5, R9 ;  /* 0x00000005ff097819 */ /* 0x000fe20000011409 */
[----:B------:R-:W-:Y:S01]  /*1020*/  VIADD R209, R200, 0x100 ;  /* 0x00000100c8d17836 */ /* 0x000fe20000000000 */
[----:B------:R-:W-:Y:S01]  /*1030*/  LOP3.LUT R0, R0, 0x1ffffffe, RZ, 0xc0, !PT ;  /* 0x1ffffffe00007812 */ /* 0x000fe200078ec0ff */
[----:B------:R-:W-:Y:S01]  /*1040*/  VIADD R208, R200, 0x140 ;  /* 0x00000140c8d07836 */ /* 0x000fe20000000000 */
[----:B------:R-:W-:Y:S01]  /*1050*/  LOP3.LUT R4, R226, 0x38, R16, 0xf8, !PT ;  /* 0x00000038e2047812 */ /* 0x000fe200078ef810 */
[----:B------:R-:W-:Y:S01]  /*1060*/  VIADD R199, R188, 0x10 ;  /* 0x00000010bcc77836 */ /* 0x000fe20000000000 */
[----:B------:R-:W-:Y:S01]  /*1070*/  SHF.R.U32.HI R8, RZ, 0x3, R226 ;  /* 0x00000003ff087819 */ /* 0x000fe200000116e2 */
[----:B------:R-:W-:Y:S01]  /*1080*/  VIADD R222, R200, 0x180 ;  /* 0x00000180c8de7836 */ /* 0x000fe20000000000 */
[----:B------:R-:W-:Y:S01]  /*1090*/  LOP3.LUT R227, R6, 0xfffffe00, RZ, 0xc0, !PT ;  /* 0xfffffe0006e37812 */ /* 0x000fe200078ec0ff */
[----:B------:R-:W-:Y:S01]  /*10a0*/  VIADD R221, R200, 0x1c0 ;  /* 0x000001c0c8dd7836 */ /* 0x000fe20000000000 */
[----:B------:R-:W-:Y:S01]  /*10b0*/  SHF.R.S32.HI R7, RZ, 0x1f, R210 ;  /* 0x0000001fff077819 */ /* 0x000fe200000114d2 */
[----:B------:R-:W-:Y:S01]  /*10c0*/  IMAD R191, R9, 0x10, R12 ;  /* 0x0000001009bf7824 */ /* 0x000fe200078e020c */
[----:B------:R-:W-:Y:S01]  /*10d0*/  LOP3.LUT R225, R227, R4, R8, 0xf6, !PT ;  /* 0x00000004e3e17212 */ /* 0x000fe200078ef608 */
[----:B------:R-:W-:Y:S01]  /*10e0*/  IMAD.IADD R0, R223, 0x1, -R0 ;  /* 0x00000001df007824 */ /* 0x000fe200078e0a00 */
        /* <DEDUP_REMOVED lines=9> */
[----:B------:R-:W-:Y:S01]  /*1180*/  IMAD R201, R0, 0x8, R191 ;  /* 0x0000000800c97824 */ /* 0x000fe200078e02bf */
[----:B------:R-:W-:Y:S01]  /*1190*/  SHF.R.S32.HI R237, RZ, 0x1f, R222 ;  /* 0x0000001fffed7819 */ /* 0x000fe200000114de */
[----:B------:R-:W-:Y:S01]  /*11a0*/  IMAD.IADD R197, R197, 0x1, R196 ;  /* 0x00000001c5c57824 */ /* 0x000fe200078e02c4 */
[----:B------:R-:W-:-:S07]  /*11b0*/  SHF.R.S32.HI R236, RZ, 0x1f, R221 ;  /* 0x0000001fffec7819 */ /* 0x000fce00000114dd */
.L_x_2882:
[----:B------:R-:W-:Y:S01]  /*11c0*/  ULDC.64 UR4, c[0x0][0xa28] ;  /* 0x00028a0000047ab9 */ /* 0x000fe20000000a00 */
[----:B01-34-:R-:W0:Y:S01]  /*11d0*/  LDC.64 R6, c[0x0][0xa08] ;  /* 0x00028200ff067b82 */ /* 0x01be220000000a00 */
[----:B------:R-:W-:Y:S01]  /*11e0*/  ISETP.NE.U32.AND P0, PT, RZ, UR4, PT ;  /* 0x00000004ff007c0c */ /* 0x000fe2000bf05070 */
[----:B------:R-:W-:Y:S01]  /*11f0*/  IMAD.MOV.U32 R3, RZ, RZ, RZ ;  /* 0x000000ffff037224 */ /* 0x000fe200078e00ff */
[----:B------:R-:W-:Y:S01]  /*1200*/  ULDC.64 UR6, c[0x0][0xa20] ;  /* 0x0002880000067ab9 */ /* 0x000fe20000000a00 */
[----:B------:R-:W-:Y:S01]  /*1210*/  IMAD.MOV.U32 R29, RZ, RZ, RZ ;  /* 0x000000ffff1d7224 */ /* 0x000fe200078e00ff */
[----:B------:R-:W-:Y:S01]  /*1220*/  ISETP.NE.AND.EX P0, PT, RZ, UR5, PT, P0 ;  /* 0x00000005ff007c0c */ /* 0x000fe2000bf05300 */
[----:B------:R-:W-:Y:S02]  /*1230*/  ULDC.64 UR4, c[0x0][0xa18] ;  /* 0x0002860000047ab9 */ /* 0x000fe40000000a00 */
[----:B------:R-:W-:-:S04]  /*1240*/  ISETP.NE.U32.AND P1, PT, RZ, UR4, PT ;  /* 0x00000004ff007c0c */ /* 0x000fc8000bf25070 */
[----:B------:R-:W-:Y:S01]  /*1250*/  ISETP.NE.AND.EX P1, PT, RZ, UR5, PT, P1 ;  /* 0x00000005ff007c0c */ /* 0x000fe2000bf25310 */
[----:B------:R-:W-:Y:S02]  /*1260*/  ULDC.64 UR4, c[0x0][0xa08] ;  /* 0x0002820000047ab9 */ /* 0x000fe40000000a00 */
[----:B------:R-:W-:-:S03]  /*1270*/  ISETP.NE.U32.AND P3, PT, RZ, UR4, PT ;  /* 0x00000004ff007c0c */ /* 0x000fc6000bf65070 */
[----:B------:R-:W1:Y:S01]  /*1280*/  @P0 LDC.64 R4, c[0x0][0xa28] ;  /* 0x00028a00ff040b82 */ /* 0x000e620000000a00 */
[----:B------:R-:W-:Y:S01]  /*1290*/  ISETP.NE.AND.EX P3, PT, RZ, UR5, PT, P3 ;  /* 0x00000005ff007c0c */ /* 0x000fe2000bf65330 */
[----:B0-----:R-:W-:-:S06]  /*12a0*/  IMAD.WIDE R10, R27, 0x4, R6 ;  /* 0x000000041b0a7825 */ /* 0x001fcc00078e0206 */
[----:B------:R-:W0:Y:S01]  /*12b0*/  @P1 LDC.64 R8, c[0x0][0xa18] ;  /* 0x00028600ff081b82 */ /* 0x000e220000000a00 */
[----:B------:R-:W-:Y:S02]  /*12c0*/  ULDC UR4, c[0x0][0x288] ;  /* 0x0000a20000047ab9 */ /* 0x000fe40000000800 */
[----:B------:R-:W-:Y:S01]  /*12d0*/  IMAD.U32 R22, RZ, RZ, UR4 ;  /* 0x00000004ff167e24 */ /* 0x000fe2000f8e00ff */
[----:B------:R-:W-:Y:S02]  /*12e0*/  ULDC.64 UR4, c[0x0][0x418] ;  /* 0x0001060000047ab9 */ /* 0x000fe40000000a00 */
[----:B--2---:R2:W5:Y:S01]  /*12f0*/  @P3 LDG.E R29, desc[UR42][R10.64] ;  /* 0x0000002a0a1d3981 */ /* 0x004562000c1e1900 */
[----:B-1----:R-:W-:-:S05]  /*1300*/  @P0 IMAD.WIDE R4, R27, 0x4, R4 ;  /* 0x000000041b040825 */ /* 0x002fca00078e0204 */
[----:B------:R2:W5:Y:S01]  /*1310*/  @P0 LDG.E R3, desc[UR42][R4.64] ;  /* 0x0000002a04030981 */ /* 0x000562000c1e1900 */
[----:B0-----:R-:W-:-:S05]  /*1320*/  @P1 IMAD.WIDE R6, R27, 0x4, R8 ;  /* 0x000000041b061825 */ /* 0x001fca00078e0208 */
[----:B------:R2:W5:Y:S01]  /*1330*/  @P1 LDG.E R22, desc[UR42][R6.64] ;  /* 0x0000002a06161981 */ /* 0x000562000c1e1900 */
[----:B------:R-:W-:-:S03]  /*1340*/  UISETP.NE.U32.AND UP0, UPT, UR4, URZ, UPT ;  /* 0x0000003f0400728c */ /* 0x000fc6000bf05070 */
[----:B------:R-:W-:Y:S01]  /*1350*/  ULDC UR4, c[0x0][0x424] ;  /* 0x0001090000047ab9 */ /* 0x000fe20000000800 */
[----:B------:R-:W-:Y:S01]  /*1360*/  UISETP.NE.AND.EX UP0, UPT, UR5, URZ, UPT, UP0 ;  /* 0x0000003f0500728c */ /* 0x000fe2000bf05300 */
[----:B------:R-:W-:Y:S02]  /*1370*/  ISETP.NE.U32.AND P2, PT, RZ, UR6, PT ;  /* 0x00000006ff007c0c */ /* 0x000fe4000bf45070 */
[----:B------:R-:W-:Y:S01]  /*1380*/  ULDC UR5, c[0x0][0x2f0] ;  /* 0x0000bc0000057ab9 */ /* 0x000fe20000000800 */
[----:B------:R-:W-:Y:S01]  /*1390*/  USEL UR4, UR4, 0x1, UP0 ;  /* 0x0000000104047887 */ /* 0x000fe20008000000 */
[----:B------:R-:W-:-:S03]  /*13a0*/  ISETP.NE.AND.EX P2, PT, RZ, UR7, PT, P2 ;  /* 0x00000007ff007c0c */ /* 0x000fc6000bf45320 */
[----:B------:R-:W-:-:S03]  /*13b0*/  UIMAD UR4, UR4, UR5, URZ ;  /* 0x00000005040472a4 */ /* 0x000fc6000f8e023f */
[----:B------:R-:W-:Y:S01]  /*13c0*/  ULDC UR5, c[0x0][0x348] ;  /* 0x0000d20000057ab9 */ /* 0x000fe20000000800 */
[----:B------:R-:W-:Y:S02]  /*13d0*/  IMAD.MOV.U32 R204, RZ, RZ, R26 ;  /* 0x000000ffffcc7224 */ /* 0x000fe400078e001a */
[----:B------:R-:W-:Y:S01]  /*13e0*/  IMAD.MOV.U32 R205, RZ, RZ, R27 ;  /* 0x000000ffffcd7224 */ /* 0x000fe200078e001b */
[----:B--2---:R-:W-:Y:S06]  /*13f0*/  @P1 BRA `(.L_x_2674) ;  /* 0x0000000000241947 */ /* 0x004fec0003800000 */
        /* <DEDUP_REMOVED lines=9> */
.L_x_2674:
[----:B------:R-:W-:Y:S02]  /*1490*/  IMAD.U32 R36, RZ, RZ, UR5 ;  /* 0x00000005ff247e24 */ /* 0x000fe4000f8e00ff */
[----:B------:R-:W-:Y:S01]  /*14a0*/  IMAD.U32 R24, RZ, RZ, UR4 ;  /* 0x00000004ff187e24 */ /* 0x000fe2000f8e00ff */
[----:B------:R-:W-:Y:S06]  /*14b0*/  @!P2 BRA `(.L_x_2675) ;  /* 0x000000000010a947 */ /* 0x000fec0003800000 */
[----:B------:R-:W0:Y:S02]  /*14c0*/  LDC.64 R4, c[0x0][0xa20] ;  /* 0x00028800ff047b82 */ /* 0x000e240000000a00 */
[----:B0-----:R-:W-:-:S05]  /*14d0*/  IMAD.WIDE R4, R27, 0x4, R4 ;  /* 0x000000041b047825 */ /* 0x001fca00078e0204 */
[----:B------:R0:W5:Y:S01]  /*14e0*/  LDG.E R24, desc[UR42][R4.64] ;  /* 0x0000002a04187981 */ /* 0x000162000c1e1900 */
[----:B------:R-:W-:Y:S05]  /*14f0*/  BRA `(.L_x_2676) ;  /* 0x0000000000107947 */ /* 0x000fea0003800000 */
.L_x_2675:
[----:B------:R-:W-:Y:S05]  /*1500*/  @!P3 BRA `(.L_x_2676) ;  /* 0x00000000000cb947 */ /* 0x000fea0003800000 */
[----:B------:R-:W2:Y:S04]  /*1510*/  LDG.E R5, desc[UR42][R10.64] ;  /* 0x0000002a0a057981 */ /* 0x000ea8000c1e1900 */
[----:B------:R-:W2:Y:S02]  /*1520*/  LDG.E R24, desc[UR42][R10.64+0x4] ;  /* 0x0000042a0a187981 */ /* 0x000ea4000c1e1900 */
[----:B--2---:R-:W-:-:S07]  /*1530*/  IMAD.IADD R24, R24, 0x1, -R5 ;  /* 0x0000000118187824 */ /* 0x004fce00078e0a05 */
.L_x_2676:
[----:B------:R-:W-:Y:S01]  /*1540*/  ULDC.64 UR4, c[0x0][0xa10] ;  /* 0x0002840000047ab9 */ /* 0x000fe20000000a00 */
[----:B------:R-:W1:Y:S01]  /*1550*/  LDC R8, c[0x0][0x448] ;  /* 0x00011200ff087b82 */ /* 0x000e620000000800 */
[----:B------:R-:W-:-:S04]  /*1560*/  ISETP.NE.U32.AND P0, PT, RZ, UR4, PT ;  /* 0x00000004ff007c0c */ /* 0x000fc8000bf05070 */
[----:B------:R-:W-:Y:S01]  /*1570*/  ISETP.NE.AND.EX P0, PT, RZ, UR5, PT, P0 ;  /* 0x00000005ff007c0c */ /* 0x000fe2000bf05300 */
[----:B------:R-:W-:Y:S02]  /*1580*/  ULDC.64 UR4, c[0x0][0xa30] ;  /* 0x00028c0000047ab9 */ /* 0x000fe40000000a00 */
[----:B------:R-:W-:Y:S01]  /*1590*/  ISETP.NE.U32.AND P1, PT, RZ, UR4, PT ;  /* 0x00000004ff007c0c */ /* 0x000fe2000bf25070 */
[----:B-----5:R-:W-:Y:S01]  /*15a0*/  IMAD.MOV.U32 R37, RZ, RZ, R24 ;  /* 0x000000ffff257224 */ /* 0x020fe200078e0018 */
[----:B------:R-:W2:Y:S02]  /*15b0*/  LDC.64 R12, c[0x0][0x9e0] ;  /* 0x00027800ff0c7b82 */ /* 0x000ea40000000a00 */
[----:B------:R-:W-:-:S06]  /*15c0*/  ISETP.NE.AND.EX P1, PT, RZ, UR5, PT, P1 ;  /* 0x00000005ff007c0c */ /* 0x000fcc000bf25310 */
[----:B0-----:R-:W0:Y:S08]  /*15d0*/  @P0 LDC.64 R4, c[0x0][0xa10] ;  /* 0x00028400ff040b82 */ /* 0x001e300000000a00 */
[----:B------:R-:W3:Y:S01]  /*15e0*/  @P1 LDC.64 R6, c[0x0][0xa30] ;  /* 0x00028c00ff061b82 */ /* 0x000ee20000000a00 */
[----:B0-----:R-:W-:-:S05]  /*15f0*/  @P0 IMAD.WIDE R4, R27, 0x4, R4 ;  /* 0x000000041b040825 */ /* 0x001fca00078e0204 */
[----:B------:R-:W4:Y:S04]  /*1600*/  @P0 LDG.E R0, desc[UR42][R4.64] ;  /* 0x0000002a04000981 */ /* 0x000f28000c1e1900 */
[----:B------:R-:W4:Y:S01]  /*1610*/  @P0 LDG.E R9, desc[UR42][R4.64+0x4] ;  /* 0x0000042a04090981 */ /* 0x000f22000c1e1900 */
[----:B---3--:R-:W-:-:S05]  /*1620*/  @P1 IMAD.WIDE R6, R27, 0x4, R6 ;  /* 0x000000041b061825 */ /* 0x008fca00078e0206 */
[----:B------:R0:W5:Y:S01]  /*1630*/  @P1 LDG.E R37, desc[UR42][R6.64] ;  /* 0x0000002a06251981 */ /* 0x000162000c1e1900 */
[----:B-1----:R-:W-:Y:S01]  /*1640*/  ISETP.NE.AND P1, PT, R8, 0x1, PT ;  /* 0x000000010800780c */ /* 0x002fe20003f25270 */
[----:B------:R-:W-:Y:S01]  /*1650*/  IMAD.SHL.U32 R192, R25, 0x40, RZ ;  /* 0x0000004019c07824 */ /* 0x000fe200078e00ff */
[----:B--2---:R-:W-:Y:S01]  /*1660*/  ISETP.GE.AND P2, PT, R13, 0x1, PT ;  /* 0x000000010d00780c */ /* 0x004fe20003f46270 */
[----:B------:R-:W-:-:S10]  /*1670*/  IMAD.IADD R10, R24, 0x1, -R3 ;  /* 0x00000001180a7824 */ /* 0x000fd400078e0a03 */
[----:B------:R-:W1:Y:S08]  /*1680*/  @P1 LDC R11, c[0x0][0x44c] ;  /* 0x00011300ff0b1b82 */ /* 0x000e700000000800 */
[----:B------:R-:W2:Y:S01]  /*1690*/  @P1 LDC R8, c[0x0][0x450] ;  /* 0x00011400ff081b82 */ /* 0x000ea20000000800 */
[----:B----4-:R-:W-:Y:S02]  /*16a0*/  @P0 IMAD.IADD R36, R9, 0x1, -R0 ;  /* 0x0000000109240824 */ /* 0x010fe400078e0a00 */
[----:B------:R-:W-:-:S02]  /*16b0*/  VIADD R0, R192, 0x3f ;  /* 0x0000003fc0007836 */ /* 0x000fc40000000000 */
[----:B------:R-:W-:Y:S02]  /*16c0*/  IMAD.IADD R23, R10, 0x1, R36 ;  /* 0x000000010a177824 */ /* 0x000fe400078e0224 */
[----:B-1----:R-:W-:-:S03]  /*16d0*/  @P1 IMAD.HI.U32 R3, R0, R11, RZ ;  /* 0x0000000b00031227 */ /* 0x002fc600078e00ff */
[C---:B------:R-:W-:Y:S01]  /*16e0*/  IADD3 R5, R23.reuse, 0x1, -R22 ;  /* 0x0000000117057810 */ /* 0x040fe20007ffe816 */
[----:B------:R-:W-:Y:S01]  /*16f0*/  IMAD.MOV.U32 R4, RZ, RZ, R0 ;  /* 0x000000ffff047224 */ /* 0x000fe200078e0000 */
[----:B--2---:R-:W-:Y:S01]  /*1700*/  @P1 SHF.R.U32.HI R4, RZ, R8, R3 ;  /* 0x00000008ff041219 */ /* 0x004fe20000011603 */
[----:B------:R-:W-:-:S04]  /*1710*/  VIADD R0, R23, 0x3f ;  /* 0x0000003f17007836 */ /* 0x000fc80000000000 */
[----:B0-----:R-:W-:Y:S01]  /*1720*/  IMAD.IADD R7, R5, 0x1, R4 ;  /* 0x0000000105077824 */ /* 0x001fe200078e0204 */
[----:B------:R-:W-:-:S04]  /*1730*/  SHF.R.S32.HI R3, RZ, 0x1f, R0 ;  /* 0x0000001fff037819 */ /* 0x000fc80000011400 */
[----:B------:R-:W-:Y:S01]  /*1740*/  LEA.HI R3, R3, R0, RZ, 0x6 ;  /* 0x0000000003037211 */ /* 0x000fe200078f30ff */
[----:B------:R-:W-:-:S03]  /*1750*/  IMAD.IADD R0, R7, 0x1, R12 ;  /* 0x0000000107007824 */ /* 0x000fc600078e020c */
[----:B------:R-:W-:Y:S01]  /*1760*/  SHF.R.S32.HI R168, RZ, 0x6, R3 ;  /* 0x00000006ffa87819 */ /* 0x000fe20000011403 */
[----:B------:R-:W-:Y:S06]  /*1770*/  @!P2 BRA `(.L_x_2677) ;  /* 0x000000000048a947 */ /* 0x000fec0003800000 */
        /* <DEDUP_REMOVED lines=11> */
.L_x_2679:
[----:B------:R-:W-:-:S13]  /*1830*/  ISETP.NE.AND P0, PT, R13, 0x1, PT ;  /* 0x000000010d00780c */ /* 0x000fda0003f05270 */
[----:B------:R-:W0:Y:S02]  /*1840*/  @P0 LDC.64 R4, c[0x0][0x9e8] ;  /* 0x00027a00ff040b82 */ /* 0x000e240000000a00 */
[----:B0-----:R-:W-:-:S05]  /*1850*/  @P0 IMAD.HI.U32 R4, R3, R4, RZ ;  /* 0x0000000403040227 */ /* 0x001fca00078e00ff */
[----:B------:R-:W-:-:S07]  /*1860*/  @P0 SHF.R.U32.HI R3, RZ, R5, R4 ;  /* 0x00000005ff030219 */ /* 0x000fce0000011604 */
.L_x_2680:
[----:B------:R-:W-:Y:S05]  /*1870*/  BSYNC B0 ;  /* 0x0000000000007941 */ /* 0x000fea0003800000 */
.L_x_2678:
[----:B------:R-:W-:-:S05]  /*1880*/  IMAD R3, R3, R13, R13 ;  /* 0x0000000d03037224 */ /* 0x000fca00078e020d */
[----:B------:R-:W-:-:S07]  /*1890*/  VIMNMX R0, R0, R3, PT ;  /* 0x0000000300007248 */ /* 0x000fce0003fe0100 */
.L_x_2677:
[----:B------:R-:W0:Y:S01]  /*18a0*/  @P1 LDC R3, c[0x0][0x44c] ;  /* 0x00011300ff031b82 */ /* 0x000e220000000800 */
[----:B------:R-:W-:-:S07]  /*18b0*/  ULDC UR4, c[0x0][0x9dc] ;  /* 0x0002770000047ab9 */ /* 0x000fce0000000800 */
[----:B------:R-:W1:Y:S01]  /*18c0*/  @P1 LDC R5, c[0x0][0x450] ;  /* 0x00011400ff051b82 */ /* 0x000e620000000800 */
[----:B0-----:R-:W-:-:S04]  /*18d0*/  @P1 IMAD.HI.U32 R4, R192, R3, RZ ;  /* 0x00000003c0041227 */ /* 0x001fc800078e00ff */
[----:B------:R-:W-:Y:S01]  /*18e0*/  IMAD.MOV.U32 R3, RZ, RZ, R192 ;  /* 0x000000ffff037224 */ /* 0x000fe200078e00c0 */
[----:B-1----:R-:W-:-:S04]  /*18f0*/  @P1 SHF.R.U32.HI R3, RZ, R5, R4 ;  /* 0x00000005ff031219 */ /* 0x002fc80000011604 */
[----:B------:R-:W-:-:S05]  /*1900*/  IADD3 R3, R3, R23, -R22 ;  /* 0x0000001703037210 */ /* 0x000fca0007ffe816 */
[----:B------:R-:W-:Y:S01]  /*1910*/  VIADD R4, R3, -UR4 ;  /* 0x8000000403047c36 */ /* 0x000fe20008000000 */
[----:B------:R-:W-:Y:S06]  /*1920*/  @!P2 BRA `(.L_x_2681) ;  /* 0x000000000044a947 */ /* 0x000fec0003800000 */
        /* <DEDUP_REMOVED lines=10> */
.L_x_2683:
[----:B------:R-:W-:-:S13]  /*19d0*/  ISETP.NE.AND P0, PT, R13, 0x1, PT ;  /* 0x000000010d00780c */ /* 0x000fda0003f05270 */
[----:B------:R-:W0:Y:S02]  /*19e0*/  @P0 LDC.64 R6, c[0x0][0x9e8] ;  /* 0x00027a00ff060b82 */ /* 0x000e240000000a00 */
[----:B0-----:R-:W-:-:S05]  /*19f0*/  @P0 IMAD.HI.U32 R6, R3, R6, RZ ;  /* 0x0000000603060227 */ /* 0x001fca00078e00ff */
[----:B------:R-:W-:-:S07]  /*1a00*/  @P0 SHF.R.U32.HI R3, RZ, R7, R6 ;  /* 0x00000007ff030219 */ /* 0x000fce0000011606 */
.L_x_2684:
[----:B------:R-:W-:Y:S05]  /*1a10*/  BSYNC B0 ;  /* 0x0000000000007941 */ /* 0x000fea0003800000 */
.L_x_2682:
[----:B------:R-:W-:-:S05]  /*1a20*/  IMAD R3, R3, R13, RZ ;  /* 0x0000000d03037224 */ /* 0x000fca00078e02ff */
[----:B------:R-:W-:-:S07]  /*1a30*/  VIMNMX R4, R4, R3, !PT ;  /* 0x0000000304047248 */ /* 0x000fce0007fe0100 */
.L_x_2681:
[----:B------:R-:W-:Y:S01]  /*1a40*/  VIADD R0, R0, 0x3f ;  /* 0x0000003f00007836 */ /* 0x000fe20000000000 */
[----:B------:R-:W-:Y:S02]  /*1a50*/  SHF.R.S32.HI R5, RZ, 0x1f, R4 ;  /* 0x0000001fff057819 */ /* 0x000fe40000011404 */
[----:B------:R-:W-:Y:S02]  /*1a60*/  PLOP3.LUT P3, PT, PT, PT, PT, 0x80, 0x0 ;  /* 0x000000000000781c */ /* 0x000fe40003f6f070 */
[----:B------:R-:W-:Y:S02]  /*1a70*/  SHF.R.S32.HI R3, RZ, 0x1f, R0 ;  /* 0x0000001fff037819 */ /* 0x000fe40000011400 */
[----:B------:R-:W-:Y:S02]  /*1a80*/  LEA.HI R5, R5, R4, RZ, 0x6 ;  /* 0x0000000405057211 */ /* 0x000fe400078f30ff */
[----:B------:R-:W-:Y:S02]  /*1a90*/  LEA.HI R3, R3, R0, RZ, 0x6 ;  /* 0x0000000003037211 */ /* 0x000fe400078f30ff */
[----:B------:R-:W-:-:S02]  /*1aa0*/  SHF.R.S32.HI R5, RZ, 0x6, R5 ;  /* 0x00000006ff057819 */ /* 0x000fc40000011405 */
[----:B------:R-:W-:Y:S02]  /*1ab0*/  SHF.R.S32.HI R3, RZ, 0x6, R3 ;  /* 0x00000006ff037819 */ /* 0x000fe40000011403 */
[----:B------:R-:W-:Y:S02]  /*1ac0*/  VIMNMX R5, RZ, R5, !PT ;  /* 0x00000005ff057248 */ /* 0x000fe40007fe0100 */
[----:B------:R-:W-:-:S03]  /*1ad0*/  VIMNMX R3, R168, R3, PT ;  /* 0x00000003a8037248 */ /* 0x000fc60003fe0100 */
[--C-:B------:R-:W-:Y:S02]  /*1ae0*/  IMAD R5, R5, 0x40, -R10.reuse ;  /* 0x0000004005057824 */ /* 0x100fe400078e0a0a */
[----:B------:R-:W-:-:S03]  /*1af0*/  IMAD R3, R3, 0x40, -R10 ;  /* 0x0000004003037824 */ /* 0x000fc600078e0a0a */
[----:B------:R-:W-:Y:S02]  /*1b00*/  VIMNMX R5, RZ, R5, !PT ;  /* 0x00000005ff057248 */ /* 0x000fe40007fe0100 */
[----:B------:R-:W-:Y:S02]  /*1b10*/  VIMNMX R0, R3, R36, PT ;  /* 0x0000002403007248 */ /* 0x000fe40003fe0100 */
[----:B------:R-:W-:Y:S02]  /*1b20*/  SHF.R.U32.HI R44, RZ, 0x6, R5 ;  /* 0x00000006ff2c7819 */ /* 0x000fe40000011605 */
[----:B------:R-:W-:-:S03]  /*1b30*/  ISETP.GT.AND P0, PT, R0, R5, PT ;  /* 0x000000050000720c */ /* 0x000fc60003f04270 */
[----:B------:R-:W-:-:S10]  /*1b40*/  IMAD.MOV.U32 R45, RZ, RZ, R44 ;  /* 0x000000ffff2d7224 */ /* 0x000fd400078e002c */
[----:B------:R-:W-:-:S05]  /*1b50*/  @P0 VIADD R0, R0, 0x3f ;  /* 0x0000003f00000836 */ /* 0x000fca0000000000 */
[----:B------:R-:W-:-:S04]  /*1b60*/  @P0 SHF.R.S32.HI R3, RZ, 0x1f, R0 ;  /* 0x0000001fff030819 */ /* 0x000fc80000011400 */
[----:B------:R-:W-:-:S04]  /*1b70*/  @P0 LEA.HI R3, R3, R0, RZ, 0x6 ;  /* 0x0000000003030211 */ /* 0x000fc800078f30ff */
[----:B------:R-:W-:-:S04]  /*1b80*/  @P0 SHF.R.S32.HI R45, RZ, 0x6, R3 ;  /* 0x00000006ff2d0819 */ /* 0x000fc80000011403 */
[----:B------:R-:W-:-:S13]  /*1b90*/  ISETP.GT.AND P0, PT, R45, R44, PT ;  /* 0x0000002c2d00720c */ /* 0x000fda0003f04270 */
[----:B------:R-:W-:Y:S05]  /*1ba0*/  @!P0 BRA `(.L_x_2685) ;  /* 0x00000028009c8947 */ /* 0x000fea0003800000 */
        /* <DEDUP_REMOVED lines=20> */
.L_x_2687:
[----:B------:R-:W-:Y:S05]  /*1cf0*/  BSYNC B6 ;  /* 0x0000000000067941 */ /* 0x000fea0003800000 */
.L_x_2686:
        /* <DEDUP_REMOVED lines=20> */
.L_x_2689:
[----:B------:R-:W-:Y:S05]  /*1e40*/  BSYNC B6 ;  /* 0x0000000000067941 */ /* 0x000fea0003800000 */
.L_x_2688:
[----:B------:R-:W-:Y:S01]  /*1e50*/  ULDC.64 UR4, c[0x0][0x9f8] ;  /* 0x00027e0000047ab9 */ /* 0x000fe20000000a00 */
[----:B------:R-:W0:Y:S01]  /*1e60*/  LDC.64 R50, c[0x0][0x300] ;  /* 0x0000c000ff327b82 */ /* 0x000e220000000a00 */
[----:B------:R-:W-:Y:S01]  /*1e70*/  ISETP.NE.U32.AND P0, PT, RZ, UR4, PT ;  /* 0x00000004ff007c0c */ /* 0x000fe2000bf05070 */
[----:B------:R-:W-:Y:S01]  /*1e80*/  IMAD.IADD R40, R29, 0x1, R24 ;  /* 0x000000011d287824 */ /* 0x000fe200078e0218 */
[----:B------:R-:W-:Y:S01]  /*1e90*/  ULDC.64 UR8, c[0x0][0xa08] ;  /* 0x0002820000087ab9 */ /* 0x000fe20000000a00 */
[----:B------:R-:W-:Y:S01]  /*1ea0*/  ULDC.64 UR6, c[0x0][0x330] ;  /* 0x0000cc0000067ab9 */ /* 0x000fe20000000a00 */
[----:B------:R-:W-:Y:S01]  /*1eb0*/  ISETP.NE.AND.EX P0, PT, RZ, UR5, PT, P0 ;  /* 0x00000005ff007c0c */ /* 0x000fe2000bf05300 */
[----:B------:R-:W-:Y:S02]  /*1ec0*/  ULDC.64 UR4, c[0x0][0x308] ;  /* 0x0000c20000047ab9 */ /* 0x000fe40000000a00 */
[----:B------:R-:W1:Y:S01]  /*1ed0*/  LDC.64 R52, c[0x0][0x3f8] ;  /* 0x0000fe00ff347b82 */ /* 0x000e620000000a00 */
[----:B------:R-:W-:-:S07]  /*1ee0*/  SHF.R.S32.HI R17, RZ, 0x1f, R16 ;  /* 0x0000001fff117819 */ /* 0x000fce0000011410 */
[----:B------:R-:W2:Y:S08]  /*1ef0*/  LDC R41, c[0x0][0x3f4] ;  /* 0x0000fd00ff297b82 */ /* 0x000eb00000000800 */
[----:B------:R-:W3:Y:S02]  /*1f00*/  @P0 LDC.64 R4, c[0x0][0x9f8] ;  /* 0x00027e00ff040b82 */ /* 0x000ee40000000a00 */
[----:B---3--:R-:W-:-:S05]  /*1f10*/  @P0 IMAD.WIDE R4, R27, 0x4, R4 ;  /* 0x000000041b040825 */ /* 0x008fca00078e0204 */
[----:B------:R3:W4:Y:S01]  /*1f20*/  @P0 LDG.E R27, desc[UR42][R4.64] ;  /* 0x0000002a041b0981 */ /* 0x000722000c1e1900 */
[----:B------:R-:W-:Y:S01]  /*1f30*/  SHF.R.S32.HI R24, RZ, 0x1f, R40 ;  /* 0x0000001fff187819 */ /* 0x000fe20000011428 */
[-C--:B0-----:R-:W-:Y:S01]  /*1f40*/  IMAD.WIDE.U32 R6, R40, R50.reuse, RZ ;  /* 0x0000003228067225 */ /* 0x081fe200078e00ff */
[----:B------:R-:W-:Y:S01]  /*1f50*/  ISETP.NE.U32.AND P0, PT, RZ, UR8, PT ;  /* 0x00000008ff007c0c */ /* 0x000fe2000bf05070 */
[----:B------:R-:W0:Y:S01]  /*1f60*/  S2R R57, SR_TID.X ;  /* 0x0000000000397919 */ /* 0x000e220000002100 */
[----:B------:R-:W-:Y:S01]  /*1f70*/  SHF.R.S32.HI R189, RZ, 0x1f, R188 ;  /* 0x0000001fffbd7819 */ /* 0x000fe200000114bc */
[----:B------:R-:W-:Y:S01]  /*1f80*/  IMAD R0, R24, R50, RZ ;  /* 0x0000003218007224 */ /* 0x000fe200078e02ff */
[----:B------:R-:W-:Y:S01]  /*1f90*/  ISETP.NE.AND.EX P0, PT, RZ, UR9, PT, P0 ;  /* 0x00000009ff007c0c */ /* 0x000fe2000bf05300 */
[----:B------:R-:W-:Y:S01]  /*1fa0*/  IMAD.WIDE.U32 R10, R26, UR6, R16 ;  /* 0x000000061a0a7c25 */ /* 0x000fe2000f8e0010 */
[----:B--2---:R-:W-:Y:S02]  /*1fb0*/  ISETP.GE.AND P1, PT, R16, R41, PT ;  /* 0x000000291000720c */ /* 0x004fe40003f26270 */
[----:B------:R-:W-:Y:S01]  /*1fc0*/  SHF.L.U64.HI R49, R50, 0x6, R51 ;  /* 0x0000000632317819 */ /* 0x000fe20000010233 */
[----:B------:R-:W-:Y:S01]  /*1fd0*/  IMAD R3, R40, R51, R0 ;  /* 0x0000003328037224 */ /* 0x000fe200078e0200 */
[----:B------:R-:W-:Y:S01]  /*1fe0*/  SHF.R.S32.HI R0, RZ, 0x1f, R26 ;  /* 0x0000001fff007819 */ /* 0x000fe2000001141a */
[----:B------:R-:W-:Y:S01]  /*1ff0*/  IMAD.SHL.U32 R14, R193, 0x40, RZ ;  /* 0x00000040c10e7824 */ /* 0x000fe200078e00ff */
[----:B------:R-:W-:Y:S01]  /*2000*/  IADD3 R40, P2, R185, R40, RZ ;  /* 0x00000028b9287210 */ /* 0x000fe20007f5e0ff */
[----:B------:R-:W-:Y:S01]  /*2010*/  IMAD.IADD R7, R7, 0x1, R3 ;  /* 0x0000000107077824 */ /* 0x000fe200078e0203 */
[----:B------:R-:W-:Y:S01]  /*2020*/  P2R R66, PR, RZ, 0x2 ;  /* 0x00000002ff427803 */ /* 0x000fe20000000000 */
[----:B------:R-:W-:-:S02]  /*2030*/  IMAD R3, R0, UR4, RZ ;  /* 0x0000000400037c24 */ /* 0x000fc4000f8e02ff */
[----:B------:R-:W-:-:S04]  /*2040*/  IMAD.WIDE.U32 R6, R26, UR4, R6 ;  /* 0x000000041a067c25 */ /* 0x000fc8000f8e0006 */
[----:B---3--:R-:W-:Y:S01]  /*2050*/  IMAD R5, R26, UR5, R3 ;  /* 0x000000051a057c24 */ /* 0x008fe2000f8e0203 */
[----:B------:R-:W-:Y:S01]  /*2060*/  ULDC.64 UR4, c[0x0][0x310] ;  /* 0x0000c40000047ab9 */ /* 0x000fe20000000a00 */
[----:B------:R-:W-:Y:S01]  /*2070*/  IMAD R9, R0, UR6, RZ ;  /* 0x0000000600097c24 */ /* 0x000fe2000f8e02ff */
[----:B------:R-:W-:Y:S01]  /*2080*/  SHF.R.S32.HI R3, RZ, 0x1f, R185 ;  /* 0x0000001fff037819 */ /* 0x000fe200000114b9 */
[----:B------:R-:W-:Y:S02]  /*2090*/  IMAD.IADD R7, R7, 0x1, R5 ;  /* 0x0000000107077824 */ /* 0x000fe400078e0205 */
[----:B------:R-:W2:Y:S01]  /*20a0*/  LDC.64 R4, c[0x0][0x408] ;  /* 0x00010200ff047b82 */ /* 0x000ea20000000a00 */
[----:B------:R-:W-:Y:S02]  /*20b0*/  IMAD R15, R26, UR7, R9 ;  /* 0x000000071a0f7c24 */ /* 0x000fe4000f8e0209 */
[----:B-1----:R-:W-:Y:S02]  /*20c0*/  IMAD R12, R3, R52, RZ ;  /* 0x00000034030c7224 */ /* 0x002fe400078e02ff */
[----:B------:R-:W-:Y:S01]  /*20d0*/  IMAD.IADD R11, R11, 0x1, R15 ;  /* 0x000000010b0b7824 */ /* 0x000fe200078e020f */
[----:B------:R-:W-:Y:S01]  /*20e0*/  SEL R15, R41, RZ, P1 ;  /* 0x000000ff290f7207 */ /* 0x000fe20000800000 */
[----:B------:R-:W-:Y:S01]  /*20f0*/  IMAD R25, R185, R53, R12 ;  /* 0x00000035b9197224 */ /* 0x000fe200078e020c */
[----:B0-----:R-:W-:Y:S01]  /*2100*/  LEA.HI R57, R57, 0x8, RZ, 0x19 ;  /* 0x0000000839397811 */ /* 0x001fe200078fc8ff */
[----:B------:R-:W-:-:S02]  /*2110*/  VIADD R68, R16, 0x20 ;  /* 0x0000002010447836 */ /* 0x000fc40000000000 */
[----:B------:R-:W-:Y:S02]  /*2120*/  IMAD.IADD R15, R16, 0x1, R15 ;  /* 0x00000001100f7824 */ /* 0x000fe400078e020f */
[----:B------:R-:W-:Y:S02]  /*2130*/  IMAD.SHL.U32 R58, R41, 0x2, RZ ;  /* 0x00000002293a7824 */ /* 0x000fe400078e00ff */
[----:B------:R-:W-:Y:S01]  /*2140*/  IMAD.X R41, R24, 0x1, R3, P2 ;  /* 0x0000000118297824 */ /* 0x000fe200010e0603 */
[----:B------:R-:W-:-:S04]  /*2150*/  SHF.R.S32.HI R48, RZ, 0x1f, R15 ;  /* 0x0000001fff307819 */ /* 0x000fc8000001140f */
[----:B------:R-:W-:Y:S02]  /*2160*/  LEA.HI R48, R48, R15, RZ, 0x3 ;  /* 0x0000000f30307211 */ /* 0x000fe400078f18ff */
[C---:B--2---:R-:W-:Y:S01]  /*2170*/  SHF.L.U64.HI R54, R4.reuse, 0x6, R5 ;  /* 0x0000000604367819 */ /* 0x044fe20000010205 */
[----:B------:R-:W-:Y:S01]  /*2180*/  IMAD.SHL.U32 R55, R4, 0x40, RZ ;  /* 0x0000004004377824 */ /* 0x000fe200078e00ff */
[----:B------:R-:W-:-:S04]  /*2190*/  LOP3.LUT R63, R48, 0xfffffff8, RZ, 0xc0, !PT ;  /* 0xfffffff8303f7812 */ /* 0x000fc800078ec0ff */
[----:B------:R-:W-:Y:S02]  /*21a0*/  SHF.R.S32.HI R69, RZ, 0x1f, R63 ;  /* 0x0000001fff457819 */ /* 0x000fe4000001143f */
[----:B----4-:R-:W-:Y:S02]  /*21b0*/  SHF.R.S32.HI R0, RZ, 0x1f, R27 ;  /* 0x0000001fff007819 */ /* 0x010fe4000001141b */
[----:B------:R-:W-:Y:S02]  /*21c0*/  SEL R27, R27, RZ, !P0 ;  /* 0x000000ff1b1b7207 */ /* 0x000fe40004000000 */
[----:B------:R-:W-:-:S03]  /*21d0*/  SEL R0, R0, RZ, !P0 ;  /* 0x000000ff00007207 */ /* 0x000fc60004000000 */
[----:B------:R-:W-:-:S04]  /*21e0*/  IMAD.WIDE.U32 R28, R27, UR4, R6 ;  /* 0x000000041b1c7c25 */ /* 0x000fc8000f8e0006 */
[----:B------:R-:W-:Y:S02]  /*21f0*/  IMAD R8, R0, UR4, RZ ;  /* 0x0000000400087c24 */ /* 0x000fe4000f8e02ff */
[----:B------:R-:W-:-:S04]  /*2200*/  IMAD.WIDE.U32 R6, R185, R52, R188 ;  /* 0x00000034b9067225 */ /* 0x000fc800078e00bc */
[----:B------:R-:W-:Y:S01]  /*2210*/  IMAD R13, R27, UR5, R8 ;  /* 0x000000051b0d7c24 */ /* 0x000fe2000f8e0208 */
[----:B------:R-:W-:Y:S01]  /*2220*/  ULDC.64 UR4, c[0x0][0x338] ;  /* 0x0000ce0000047ab9 */ /* 0x000fe20000000a00 */
[----:B------:R-:W-:Y:S02]  /*2230*/  IMAD R8, R3, R50, RZ ;  /* 0x0000003203087224 */ /* 0x000fe400078e02ff */
[----:B------:R-:W-:-:S04]  /*2240*/  IMAD.WIDE.U32 R20, R27, UR4, R10 ;  /* 0x000000041b147c25 */ /* 0x000fc8000f8e000a */
[----:B------:R-:W-:-:S04]  /*2250*/  IMAD.WIDE.U32 R10, R185, R52, R16 ;  /* 0x00000034b90a7225 */ /* 0x000fc800078e0010 */
[----:B------:R-:W-:Y:S01]  /*2260*/  IMAD R47, R185, R51, R8 ;  /* 0x00000033b92f7224 */ /* 0x000fe200078e0208 */
[----:B------:R-:W-:Y:S01]  /*2270*/  SHF.L.U64.HI R51, R52, 0x6, R53 ;  /* 0x0000000634337819 */ /* 0x000fe20000010235 */
[----:B------:R-:W-:Y:S02]  /*2280*/  IMAD.IADD R7, R7, 0x1, R25 ;  /* 0x0000000107077824 */ /* 0x000fe400078e0219 */
[----:B------:R-:W-:Y:S01]  /*2290*/  IMAD.IADD R11, R25, 0x1, R11 ;  /* 0x00000001190b7824 */ /* 0x000fe200078e020b */
[----:B-----5:R-:W-:Y:S01]  /*22a0*/  SHF.R.S32.HI R25, RZ, 0x1f, R37 ;  /* 0x0000001fff197819 */ /* 0x020fe20000011425 */
[----:B------:R-:W-:-:S04]  /*22b0*/  IMAD.WIDE.U32 R8, R185, R50, R16 ;  /* 0x00000032b9087225 */ /* 0x000fc800078e0010 */
[----:B------:R-:W-:Y:S01]  /*22c0*/  IMAD R12, R0, UR4, RZ ;  /* 0x00000004000c7c24 */ /* 0x000fe2000f8e02ff */
[----:B------:R-:W-:Y:S01]  /*22d0*/  IADD3 R46, P0, R28, R8, RZ ;  /* 0x000000081c2e7210 */ /* 0x000fe20007f1e0ff */
[----:B------:R-:W-:Y:S01]  /*22e0*/  IMAD.IADD R0, R29, 0x1, R13 ;  /* 0x000000011d007824 */ /* 0x000fe200078e020d */
[----:B------:R-:W-:Y:S01]  /*22f0*/  ULDC UR4, c[0x0][0x2f4] ;  /* 0x0000bd0000047ab9 */ /* 0x000fe20000000800 */
[----:B------:R-:W-:Y:S01]  /*2300*/  IMAD R71, R27, UR5, R12 ;  /* 0x000000051b477c24 */ /* 0x000fe2000f8e020c */
[----:B------:R-:W-:Y:S01]  /*2310*/  ISETP.GE.AND P1, PT, R68, UR4, PT ;  /* 0x0000000444007c0c */ /* 0x000fe2000bf26270 */
[----:B------:R-:W-:Y:S01]  /*2320*/  IMAD R12, R3, R4, RZ ;  /* 0x00000004030c7224 */ /* 0x000fe200078e02ff */
[----:B------:R-:W-:Y:S01]  /*2330*/  IADD3.X R47, R0, R9, R47, P0, !PT ;  /* 0x00000009002f7210 */ /* 0x000fe200007fe42f */
[----:B------:R-:W-:Y:S01]  /*2340*/  IMAD R26, R25, R52, RZ ;  /* 0x00000034191a7224 */ /* 0x000fe200078e02ff */
[----:B------:R-:W-:Y:S01]  /*2350*/  ISETP.GE.AND P0, PT, R16, UR4, PT ;  /* 0x0000000410007c0c */ /* 0x000fe2000bf06270 */
[----:B------:R-:W-:-:S02]  /*2360*/  IMAD R27, R185, R5, R12 ;  /* 0x00000005b91b7224 */ /* 0x000fc400078e020c */
[----:B------:R-:W-:Y:S01]  /*2370*/  IMAD R61, R37, R53, R26 ;  /* 0x00000035253d7224 */ /* 0x000fe200078e021a */
[----:B------:R-:W-:Y:S01]  /*2380*/  LOP3.LUT R53, R14, 0x1c0, RZ, 0xc0, !PT ;  /* 0x000001c00e357812 */ /* 0x000fe200078ec0ff */
[----:B------:R-:W-:-:S03]  /*2390*/  IMAD.WIDE.U32 R8, R185, R4, R188 ;  /* 0x00000004b9087225 */ /* 0x000fc600078e00bc */
[----:B------:R-:W-:Y:S01]  /*23a0*/  SHF.R.U32.HI R56, RZ, 0x3, R53 ;  /* 0x00000003ff387819 */ /* 0x000fe20000011635 */
[----:B------:R-:W-:-:S04]  /*23b0*/  IMAD.WIDE.U32 R12, R185, R4, R16 ;  /* 0x00000004b90c7225 */ /* 0x000fc800078e0010 */
[-C--:B------:R-:W-:Y:S02]  /*23c0*/  IMAD R26, R25, R4.reuse, RZ ;  /* 0x00000004191a7224 */ /* 0x080fe400078e02ff */
[----:B------:R-:W-:Y:S02]  /*23d0*/  IMAD.IADD R9, R9, 0x1, R27 ;  /* 0x0000000109097824 */ /* 0x000fe400078e021b */
[----:B------:R-:W-:Y:S02]  /*23e0*/  IMAD.IADD R13, R27, 0x1, R13 ;  /* 0x000000011b0d7824 */ /* 0x000fe400078e020d */
[----:B------:R-:W-:Y:S01]  /*23f0*/  IMAD R67, R37, R5, R26 ;  /* 0x0000000525437224 */ /* 0x000fe200078e021a */
[----:B------:R-:W-:Y:S01]  /*2400*/  LOP3.LUT R5, R53, 0x18, R16, 0xf8, !PT ;  /* 0x0000001835057812 */ /* 0x000fe200078ef810 */
[----:B------:R-:W-:-:S04]  /*2410*/  IMAD.WIDE.U32 R34, R37, R4, R8 ;  /* 0x0000000425227225 */ /* 0x000fc800078e0008 */
[----:B------:R-:W-:Y:S01]  /*2420*/  IMAD.WIDE.U32 R38, R37, R4, R12 ;  /* 0x0000000425267225 */ /* 0x000fe200078e000c */
[----:B------:R-:W-:Y:S02]  /*2430*/  LOP3.LUT R4, R5, R56, RZ, 0x3c, !PT ;  /* 0x0000003805047212 */ /* 0x000fe400078e3cff */
[----:B------:R-:W-:Y:S01]  /*2440*/  LOP3.LUT R5, R53, 0x38, R48, 0xf8, !PT ;  /* 0x0000003835057812 */ /* 0x000fe200078ef830 */
[----:B------:R-:W-:-:S03]  /*2450*/  IMAD.WIDE.U32 R30, R37, R52, R6 ;  /* 0x00000034251e7225 */ /* 0x000fc600078e0006 */
[----:B------:R-:W-:Y:S01]  /*2460*/  LOP3.LUT R62, R5, R56, RZ, 0x3c, !PT ;  /* 0x00000038053e7212 */ /* 0x000fe200078e3cff */
[----:B------:R-:W-:-:S04]  /*2470*/  IMAD.WIDE.U32 R32, R37, R52, R10 ;  /* 0x0000003425207225 */ /* 0x000fc800078e000a */
[----:B------:R-:W-:Y:S02]  /*2480*/  IMAD.IADD R60, R31, 0x1, R61 ;  /* 0x000000011f3c7824 */ /* 0x000fe400078e023d */
[----:B------:R-:W-:Y:S02]  /*2490*/  IMAD.IADD R65, R35, 0x1, R67 ;  /* 0x0000000123417824 */ /* 0x000fe400078e0243 */
[----:B------:R-:W-:Y:S02]  /*24a0*/  IMAD.SHL.U32 R50, R50, 0x40, RZ ;  /* 0x0000004032327824 */ /* 0x000fe400078e00ff */
[----:B------:R-:W-:Y:S02]  /*24b0*/  IMAD.SHL.U32 R52, R52, 0x40, RZ ;  /* 0x0000004034347824 */ /* 0x000fe400078e00ff */
[----:B------:R-:W-:Y:S02]  /*24c0*/  IMAD R59, R203, 0x200, R4 ;  /* 0x00000200cb3b7824 */ /* 0x000fe400078e0204 */
[----:B------:R-:W-:-:S02]  /*24d0*/  IMAD.IADD R61, R61, 0x1, R33 ;  /* 0x000000013d3d7824 */ /* 0x000fc400078e0221 */
[----:B------:R-:W-:Y:S02]  /*24e0*/  IMAD.IADD R67, R67, 0x1, R39 ;  /* 0x0000000143437824 */ /* 0x000fe400078e0227 */
[----:B------:R-:W-:Y:S02]  /*24f0*/  IMAD R62, R203, 0x200, R62 ;  /* 0x00000200cb3e7824 */ /* 0x000fe400078e023e */
[----:B------:R-:W-:-:S07]  /*2500*/  IMAD.IADD R71, R21, 0x1, R71 ;  /* 0x0000000115477824 */ /* 0x000fce00078e0247 */
.L_x_2719:
        /* <DEDUP_REMOVED lines=10> */
[----:B------:R-:W-:Y:S02]  /*25b0*/  IMAD.SHL.U32 R24, R186, 0x1000, RZ ;  /* 0x00001000ba187824 */ /* 0x000fe400078e00ff */
        /* <DEDUP_REMOVED lines=34> */
[C---:B------:R-:W-:Y:S01]  /*27e0*/  LEA R72, P5, R4.reuse, UR6, 0x1 ;  /* 0x0000000604487c11 */ /* 0x040fe2000f8a08ff */
[----:B------:R-:W-:Y:S01]  /*27f0*/  IMAD.X R8, R43, 0x1, R60, P3 ;  /* 0x000000012b087824 */ /* 0x000fe200018e063c */
[C---:B------:R-:W-:Y:S02]  /*2800*/  LEA R6, P3, R7.reuse, UR4, 0x1 ;  /* 0x0000000407067c11 */ /* 0x040fe4000f8608ff */
        /* <DEDUP_REMOVED lines=9> */
.L_x_2694:
[----:B------:R-:W-:Y:S05]  /*28a0*/  BSYNC B1 ;  /* 0x0000000000017941 */ /* 0x000fea0003800000 */
.L_x_2693:
[----:B------:R-:W-:Y:S01]  /*28b0*/  UISETP.NE.AND UP0, UPT, UR37, 0x3, UPT ;  /* 0x000000032500788c */ /* 0x000fe2000bf05270 */
[----:B-----5:R-:W-:Y:S02]  /*28c0*/  IMAD.MOV.U32 R4, RZ, RZ, R8 ;  /* 0x000000ffff047224 */ /* 0x020fe400078e0008 */
[----:B------:R-:W-:Y:S02]  /*28d0*/  IMAD.MOV.U32 R5, RZ, RZ, R9 ;  /* 0x000000ffff057224 */ /* 0x000fe400078e0009 */
[----:B0-----:R-:W-:Y:S01]  /*28e0*/  IMAD.MOV.U32 R6, RZ, RZ, R26 ;  /* 0x000000ffff067224 */ /* 0x001fe200078e001a */
[----:B------:R-:W-:Y:S01]  /*28f0*/  PLOP3.LUT P3, PT, PT, PT, UP0, 0x80, 0x0 ;  /* 0x000000000000781c */ /* 0x000fe20003f6f008 */
        /* <DEDUP_REMOVED lines=11> */
[----:B------:R-:W-:Y:S02]  /*29b0*/  PRMT R83, R83, 0x5410, R4 ;  /* 0x0000541053537816 */ /* 0x000fe40000000004 */
[----:B------:R-:W-:Y:S01]  /*29c0*/  PRMT R78, R78, 0x5410, R7 ;  /* 0x000054104e4e7816 */ /* 0x000fe20000000007 */
[----:B------:R-:W-:Y:S06]  /*29d0*/  @!P3 BRA `(.L_x_2695) ;  /* 0x000000000004b947 */ /* 0x000fec0003800000 */
[----:B------:R-:W-:Y:S01]  /*29e0*/  BPT.TRAP 0x1 ;  /* 0x000000040000795c */ /* 0x000fe20000300000 */
.L_x_2695:
[----:B------:R-:W-:Y:S01]  /*29f0*/  IMAD R64, R186, 0x8, R2 ;  /* 0x00000008ba407824 */ /* 0x000fe200078e0202 */
[----:B------:R-:W-:Y:S01]  /*2a00*/  SHF.L.U32 R43, R187, 0x1f, RZ ;  /* 0x0000001fbb2b7819 */ /* 0x000fe200000006ff */
[----:B------:R-:W-:Y:S03]  /*2a10*/  BSSY B1, `(.L_x_2696) ;  /* 0x0000003000017945 */ /* 0x000fe60003800000 */
[----:B------:R-:W0:Y:S02]  /*2a20*/  SYNCS.PHASECHK.TRANS64.TRYWAIT P5, [R64+URZ+0x28c90], R43 ;  /* 0x028c902b400075a7 */ /* 0x000e2400080a017f */
[----:B0-----:R-:W-:Y:S05]  /*2a30*/  @!P5 BRA `(.L_x_2697) ;  /* 0x000001dc0058d947 */ /* 0x001fea0003800000 */
.L_x_3083:
[----:B------:R-:W-:Y:S05]  /*2a40*/  BSYNC B1 ;  /* 0x0000000000017941 */ /* 0x000fea0003800000 */
.L_x_2696:
        /* <DEDUP_REMOVED lines=8> */
[----:B--2---:R-:W-:Y:S01]  /*2ad0*/  IMAD.U32 R25, R7, 0x10000, RZ ;  /* 0x0001000007197824 */ /* 0x004fe200078e00ff */
        /* <DEDUP_REMOVED lines=17> */
[----:B------:R-:W-:Y:S01]  /*2bf0*/  FMUL.FTZ R79, R7, R75 ;  /* 0x0000004b074f7220 */ /* 0x000fe20000410000 */
[----:B------:R-:W-:-:S02]  /*2c00*/  IMAD.U32 R6, R5, 0x10000, RZ ;  /* 0x0001000005067824 */ /* 0x000fc400078e00ff */
[-C--:B------:R-:W-:Y:S01]  /*2c10*/  FMUL.FTZ R78, R7, R70.reuse ;  /* 0x00000046074e7220 */ /* 0x080fe20000410000 */
[----:B------:R-:W-:Y:S01]  /*2c20*/  LOP3.LUT R76, R76, 0xffff0000, RZ, 0xc0, !PT ;  /* 0xffff00004c4c7812 */ /* 0x000fe200078ec0ff */
[C---:B------:R-:W-:Y:S01]  /*2c30*/  FMUL.FTZ R7, R15.reuse, R77 ;  /* 0x0000004d0f077220 */ /* 0x040fe20000410000 */
[-C--:B------:R-:W-:Y:S01]  /*2c40*/  FMUL.FTZ R15, R15, R73.reuse ;  /* 0x000000490f0f7220 */ /* 0x080fe20000410000 */
[----:B------:R-:W-:Y:S01]  /*2c50*/  LOP3.LUT R72, R72, 0xffff0000, RZ, 0xc0, !PT ;  /* 0xffff000048487812 */ /* 0x000fe200078ec0ff */
[----:B------:R-:W-:Y:S02]  /*2c60*/  IMAD.U32 R5, R4, 0x10000, RZ ;  /* 0x0001000004057824 */ /* 0x000fe400078e00ff */
[----:B------:R-:W-:Y:S01]  /*2c70*/  FFMA.FTZ R73, R14, R73, -R7 ;  /* 0x000000490e497223 */ /* 0x000fe20000010807 */
[----:B------:R-:W-:Y:S01]  /*2c80*/  LOP3.LUT R4, R4, 0xffff0000, RZ, 0xc0, !PT ;  /* 0xffff000004047812 */ /* 0x000fe200078ec0ff */
[----:B------:R-:W-:Y:S01]  /*2c90*/  FFMA.FTZ R79, R6, R70, -R79 ;  /* 0x00000046064f7223 */ /* 0x000fe2000001084f */
[----:B------:R-:W-:Y:S01]  /*2ca0*/  FFMA.FTZ R14, R14, R77, R15 ;  /* 0x0000004d0e0e7223 */ /* 0x000fe2000001000f */
[C---:B------:R-:W-:Y:S01]  /*2cb0*/  FMUL.FTZ R70, R26.reuse, R76 ;  /* 0x0000004c1a467220 */ /* 0x040fe20000410000 */
[----:B------:R-:W-:Y:S01]  /*2cc0*/  FMUL.FTZ R15, R26, R72 ;  /* 0x000000481a0f7220 */ /* 0x000fe20000410000 */
[----:B------:R-:W-:Y:S01]  /*2cd0*/  FFMA.FTZ R78, R6, R75, R78 ;  /* 0x0000004b064e7223 */ /* 0x000fe2000001004e */
        /* <DEDUP_REMOVED lines=12> */
.L_x_2702:
[----:B------:R-:W-:Y:S05]  /*2da0*/  BSYNC B2 ;  /* 0x0000000000027941 */ /* 0x000fea0003800000 */
.L_x_2701:
[----:B--2---:R1:W-:Y:S02]  /*2db0*/  STG.E.128 desc[UR42][R12.64], R4 ;  /* 0x000000040c007986 */ /* 0x0043e4000c101d2a */
.L_x_2700:
[----:B------:R-:W-:Y:S05]  /*2dc0*/  BSYNC B1 ;  /* 0x0000000000017941 */ /* 0x000fea0003800000 */
.L_x_2699:
        /* <DEDUP_REMOVED lines=56> */
.L_x_2704:
[----:B------:R-:W-:Y:S05]  /*3150*/  BSYNC B1 ;  /* 0x0000000000017941 */ /* 0x000fea0003800000 */
.L_x_2703:
[----:B-1----:R2:W-:Y:S01]  /*3160*/  STG.E.128 desc[UR42][R12.64+0x40], R4 ;  /* 0x000040040c007986 */ /* 0x0025e2000c101d2a */
[----:B------:R-:W-:Y:S05]  /*3170*/  BRA `(.L_x_2698) ;  /* 0x0000000c003c7947 */ /* 0x000fea0003800000 */
.L_x_2692:
[----:B------:R-:W-:Y:S01]  /*3180*/  IMAD R42, R45, -0x40, R36 ;  /* 0xffffffc02d2a7824 */ /* 0x000fe200078e0224 */
[----:B------:R-:W-:-:S04]  /*3190*/  ISETP.GE.AND P4, PT, R16, R81, PT ;  /* 0x000000511000720c */ /* 0x000fc80003f86270 */
[----:B------:R-:W-:-:S04]  /*31a0*/  VIMNMX R42, R42, 0x40, PT ;  /* 0x000000402a2a7848 */ /* 0x000fc80003fe0100 */
[----:B------:R-:W-:-:S13]  /*31b0*/  ISETP.GE.OR P3, PT, R185, R42, P4 ;  /* 0x0000002ab900720c */ /* 0x000fda0002766670 */
[----:B------:R-:W0:Y:S01]  /*31c0*/  @!P3 LDC.64 R12, c[0x0][0x3e8] ;  /* 0x0000fa00ff0cbb82 */ /* 0x000e220000000a00 */
[----:B------:R-:W-:Y:S01]  /*31d0*/  @!P3 IMAD R4, R54, R45, RZ ;  /* 0x0000002d3604b224 */ /* 0x000fe200078e02ff */
[----:B------:R-:W-:Y:S01]  /*31e0*/  @!P3 IADD3 R6, P5, R32, R6, RZ ;  /* 0x000000062006b210 */ /* 0x000fe20007fbe0ff */
[----:B------:R-:W-:Y:S02]  /*31f0*/  @!P3 IMAD.MOV.U32 R5, RZ, RZ, R67 ;  /* 0x000000ffff05b224 */ /* 0x000fe400078e0043 */
[-C--:B------:R-:W-:Y:S02]  /*3200*/  @!P3 IMAD R11, R70, R55.reuse, R4 ;  /* 0x00000037460bb224 */ /* 0x080fe400078e0204 */
[----:B------:R-:W-:Y:S01]  /*3210*/  @!P3 IMAD.MOV.U32 R4, RZ, RZ, R38 ;  /* 0x000000ffff04b224 */ /* 0x000fe200078e0026 */
[----:B------:R-:W1:Y:S01]  /*3220*/  @!P3 LDC.64 R26, c[0x0][0x400] ;  /* 0x00010000ff1abb82 */ /* 0x000e620000000a00 */
[----:B------:R-:W-:Y:S02]  /*3230*/  @!P3 IMAD.X R7, R43, 0x1, R61, P5 ;  /* 0x000000012b07b824 */ /* 0x000fe400028e063d */
        /* <DEDUP_REMOVED lines=12> */
[----:B------:R-:W-:-:S06]  /*3300*/  UISETP.NE.AND UP0, UPT, UR37, 0x3, UPT ;  /* 0x000000032500788c */ /* 0x000fcc000bf05270 */
[----:B------:R-:W-:Y:S01]  /*3310*/  PLOP3.LUT P3, PT, PT, PT, UP0, 0x80, 0x0 ;  /* 0x000000000000781c */ /* 0x000fe20003f6f008 */
        /* <DEDUP_REMOVED lines=16> */
.L_x_2705:
[----:B------:R-:W-:Y:S01]  /*3420*/  IMAD R64, R186, 0x8, R2 ;  /* 0x00000008ba407824 */ /* 0x000fe200078e0202 */
[----:B------:R-:W-:Y:S01]  /*3430*/  SHF.L.U32 R43, R187, 0x1f, RZ ;  /* 0x0000001fbb2b7819 */ /* 0x000fe200000006ff */
[----:B------:R-:W-:Y:S03]  /*3440*/  BSSY B1, `(.L_x_2706) ;  /* 0x0000003000017945 */ /* 0x000fe60003800000 */
[----:B------:R-:W0:Y:S02]  /*3450*/  SYNCS.PHASECHK.TRANS64.TRYWAIT P5, [R64+URZ+0x28c90], R43 ;  /* 0x028c902b400075a7 */ /* 0x000e2400080a017f */
[----:B0-----:R-:W-:Y:S05]  /*3460*/  @!P5 BRA `(.L_x_2707) ;  /* 0x000001d000e0d947 */ /* 0x001fea0003800000 */
.L_x_3084:
[----:B------:R-:W-:Y:S05]  /*3470*/  BSYNC B1 ;  /* 0x0000000000017941 */ /* 0x000fea0003800000 */
.L_x_2706:
[----:B------:R-:W-:Y:S01]  /*3480*/  ISETP.GE.OR P5, PT, R185, R42, P0 ;  /* 0x0000002ab900720c */ /* 0x000fe200007a6670 */
[----:B------:R-:W-:Y:S01]  /*3490*/  ULDC.64 UR4, c[0x0][0x300] ;  /* 0x0000c00000047ab9 */ /* 0x000fe20000000a00 */
[----:B------:R-:W-:Y:S02]  /*34a0*/  IMAD.MOV.U32 R74, RZ, RZ, R14 ;  /* 0x000000ffff4a7224 */ /* 0x000fe400078e000e */
[----:B------:R-:W-:Y:S02]  /*34b0*/  IMAD R12, R3, UR4, RZ ;  /* 0x00000004030c7c24 */ /* 0x000fe4000f8e02ff */
[----:B------:R-:W-:-:S04]  /*34c0*/  IMAD.WIDE.U32 R74, R185, UR4, R74 ;  /* 0x00000004b94a7c25 */ /* 0x000fc8000f8e004a */
[----:B------:R-:W-:-:S03]  /*34d0*/  IMAD R79, R185, UR5, R12 ;  /* 0x00000005b94f7c24 */ /* 0x000fc6000f8e020c */
        /* <DEDUP_REMOVED lines=17> */
[----:B------:R-:W-:Y:S01]  /*35f0*/  LOP3.LUT R12, R13, R56, RZ, 0x3c, !PT ;  /* 0x000000380d0c7212 */ /* 0x000fe200078e3cff */
[----:B------:R-:W-:-:S04]  /*3600*/  IMAD.IADD R13, R62, 0x1, R24 ;  /* 0x000000013e0d7824 */ /* 0x000fc800078e0218 */
[----:B------:R-:W-:Y:S02]  /*3610*/  IMAD R15, R203, 0x200, R12 ;  /* 0x00000200cb0f7824 */ /* 0x000fe400078e020c */
[----:B------:R-:W-:Y:S02]  /*3620*/  IMAD R13, R13, 0x2, R2 ;  /* 0x000000020d0d7824 */ /* 0x000fe400078e0202 */
[----:B------:R-:W-:-:S04]  /*3630*/  IMAD.IADD R15, R24, 0x1, R15 ;  /* 0x00000001180f7824 */ /* 0x000fc800078e020f */
[----:B------:R-:W-:Y:S02]  /*3640*/  IMAD R24, R15, 0x2, R2 ;  /* 0x000000020f187824 */ /* 0x000fe400078e0202 */
        /* <DEDUP_REMOVED lines=94> */
.L_x_2709:
[----:B------:R-:W-:Y:S05]  /*3c30*/  BSYNC B1 ;  /* 0x0000000000017941 */ /* 0x000fea0003800000 */
.L_x_2708:
        /* <DEDUP_REMOVED lines=10> */
.L_x_2691:
[----:B------:R-:W-:-:S06]  /*3ce0*/  UISETP.NE.AND UP0, UPT, UR37, 0x3, UPT ;  /* 0x000000032500788c */ /* 0x000fcc000bf05270 */
[----:B------:R-:W-:-:S13]  /*3cf0*/  PLOP3.LUT P3, PT, PT, PT, UP0, 0x80, 0x0 ;  /* 0x000000000000781c */ /* 0x000fda0003f6f008 */
[----:B------:R-:W-:Y:S05]  /*3d00*/  @!P3 BRA `(.L_x_2710) ;  /* 0x000000000004b947 */ /* 0x000fea0003800000 */
[----:B------:R-:W-:Y:S01]  /*3d10*/  BPT.TRAP 0x1 ;  /* 0x000000040000795c */ /* 0x000fe20000300000 */
.L_x_2710:
        /* <DEDUP_REMOVED lines=8> */
.L_x_3085:
[----:B------:R-:W-:Y:S05]  /*3da0*/  BSYNC B1 ;  /* 0x0000000000017941 */ /* 0x000fea0003800000 */
.L_x_2711:
        /* <DEDUP_REMOVED lines=12> */
.L_x_2698:
[----:B------:R-:W-:Y:S05]  /*3e70*/  BSYNC B0 ;  /* 0x0000000000007941 */ /* 0x000fea0003800000 */
.L_x_2690:
[----:B-12---:R-:W1:Y:S01]  /*3e80*/  S2R R4, SR_TID.X ;  /* 0x0000000000047919 */ /* 0x006e620000002100 */
[----:B------:R-:W-:Y:S01]  /*3e90*/  @!PT LDS RZ, [RZ] ;  /* 0x00000000fffff984 */ /* 0x000fe20000000800 */
[----:B------:R-:W-:Y:S01]  /*3ea0*/  @!PT LDS RZ, [RZ] ;  /* 0x00000000fffff984 */ /* 0x000fe20000000800 */
[----:B------:R-:W-:Y:S01]  /*3eb0*/  @!PT LDS RZ, [RZ] ;  /* 0x00000000fffff984 */ /* 0x000fe20000000800 */
[----:B------:R-:W-:Y:S01]  /*3ec0*/  @!PT LDS RZ, [RZ] ;  /* 0x00000000fffff984 */ /* 0x000fe20000000800 */
[----:B------:R2:W-:Y:S06]  /*3ed0*/  MEMBAR.ALL.CTA ;  /* 0x0000000000007992 */ /* 0x0005ec0000008000 */
[----:B--2---:R-:W2:Y:S01]  /*3ee0*/  FENCE.VIEW.ASYNC.S ;  /* 0x00000000000073c6 */ /* 0x004ea20000000000 */
[----:B------:R-:W-:Y:S05]  /*3ef0*/  WARPSYNC.ALL ;  /* 0x0000000000007948 */ /* 0x000fea0003800000 */
[----:B------:R-:W-:Y:S01]  /*3f00*/  BSSY B0, `(.L_x_2713) ;  /* 0x0000009000007945 */ /* 0x000fe20003800000 */
[----:B-1----:R-:W-:Y:S01]  /*3f10*/  LOP3.LUT R4, R4, 0x7f, RZ, 0xc0, !PT ;  /* 0x0000007f04047812 */ /* 0x002fe200078ec0ff */
[----:B--2---:R1:W-:Y:S03]  /*3f20*/  BAR.SYNC.DEFER_BLOCKING R57, 0x80 ;  /* 0x000200390000751d */ /* 0x0043e60000010000 */
[----:B------:R-:W-:-:S13]  /*3f30*/  ISETP.NE.AND P4, PT, R4, RZ, PT ;  /* 0x000000ff0400720c */ /* 0x000fda0003f85270 */
[----:B------:R-:W-:-:S05]  /*3f40*/  @!P4 VIADD R4, R64, 0x28ca0 ;  /* 0x00028ca04004c836 */ /* 0x000fca0000000000 */
[----:B------:R-:W-:-:S04]  /*3f50*/  @!P4 PRMT R4, RZ, 0x654, R4 ;  /* 0x00000654ff04c816 */ /* 0x000fc80000000004 */
[----:B------:R1:W-:Y:S01]  /*3f60*/  @!P4 SYNCS.ARRIVE.TRANS64.RED.A1T0 RZ, [R4+URZ], RZ ;  /* 0x000000ff04ffc9a7 */ /* 0x0003e2000810043f */
[----:B------:R-:W-:Y:S05]  /*3f70*/  @!P3 BRA `(.L_x_2714) ;  /* 0x000000000004b947 */ /* 0x000fea0003800000 */
[----:B------:R-:W-:Y:S01]  /*3f80*/  BPT.TRAP 0x1 ;  /* 0x000000040000795c */ /* 0x000fe20000300000 */
.L_x_2714:
[----:B------:R-:W-:Y:S05]  /*3f90*/  BSYNC B0 ;  /* 0x0000000000007941 */ /* 0x000fea0003800000 */
.L_x_2713:
[----:B------:R-:W2:Y:S01]  /*3fa0*/  SYNCS.PHASECHK.TRANS64.TRYWAIT P5, [R64+URZ+0x28cb0], R43 ;  /* 0x028cb02b400075a7 */ /* 0x000ea200080a017f */
[----:B------:R-:W-:Y:S01]  /*3fb0*/  BSSY B0, `(.L_x_2715) ;  /* 0x0000003000007945 */ /* 0x000fe20003800000 */
[----:B------:R-:W-:-:S03]  /*3fc0*/  ISETP.GE.AND P3, PT, R185, R42, PT ;  /* 0x0000002ab900720c */ /* 0x000fc60003f66270 */
[----:B--2---:R-:W-:Y:S10]  /*3fd0*/  @!P5 BRA `(.L_x_2716) ;  /* 0x000001c8002cd947 */ /* 0x004ff40003800000 */
.L_x_3086:
[----:B------:R-:W-:Y:S05]  /*3fe0*/  BSYNC B0 ;  /* 0x0000000000007941 */ /* 0x000fea0003800000 */
.L_x_2715:
        /* <DEDUP_REMOVED lines=11> */
[----:B------:R-:W-:Y:S01]  /*40a0*/  LEA R42, P5, R6, UR4, 0x1 ;  /* 0x00000004062a7c11 */ /* 0x000fe2000f8a08ff */
[----:B------:R-:W-:Y:S01]  /*40b0*/  IMAD.IADD R5, R7, 0x1, R5 ;  /* 0x0000000107057824 */ /* 0x000fe200078e0205 */
[----:B------:R-:W-:Y:S01]  /*40c0*/  ULDC UR4, c[0x0][0x320] ;  /* 0x0000c80000047ab9 */ /* 0x000fe20000000800 */
[----:B------:R-:W-:Y:S02]  /*40d0*/  VIADD R4, R16, 0x40 ;  /* 0x0000004010047836 */ /* 0x000fe40000000000 */
[C---:B----4-:R-:W-:Y:S01]  /*40e0*/  VIADD R73, R9.reuse, 0x20 ;  /* 0x0000002009497836 */ /* 0x050fe20000000000 */
[----:B0-2---:R-:W-:Y:S01]  /*40f0*/  LEA.HI.X R43, R6, UR5, R5, 0x1, P5 ;  /* 0x00000005062b7c11 */ /* 0x005fe2000a8f0c05 */
[C---:B------:R-:W-:Y:S01]  /*4100*/  @P3 VIADD R73, R9.reuse, 0xffffffe0 ;  /* 0xffffffe009493836 */ /* 0x040fe20000000000 */
[----:B------:R-:W-:Y:S01]  /*4110*/  ISETP.GE.AND P5, PT, R16, UR4, PT ;  /* 0x0000000410007c0c */ /* 0x000fe2000bfa6270 */
[----:B------:R-:W-:Y:S01]  /*4120*/  IMAD R74, R9, 0x2, R2 ;  /* 0x00000002094a7824 */ /* 0x000fe200078e0202 */
[----:B------:R-:W-:Y:S01]  /*4130*/  ISETP.GE.AND P3, PT, R4, UR4, PT ;  /* 0x0000000404007c0c */ /* 0x000fe2000bf66270 */
[----:B---3--:R-:W-:-:S02]  /*4140*/  VIADD R12, R16, 0x80 ;  /* 0x00000080100c7836 */ /* 0x008fc40000000000 */
[C---:B------:R-:W-:Y:S02]  /*4150*/  VIADD R13, R16.reuse, 0xc0 ;  /* 0x000000c0100d7836 */ /* 0x040fe40000000000 */
[C---:B------:R-:W-:Y:S02]  /*4160*/  VIADD R70, R16.reuse, 0x100 ;  /* 0x0000010010467836 */ /* 0x040fe40000000000 */
[----:B------:R-:W-:Y:S02]  /*4170*/  VIADD R72, R16, 0x140 ;  /* 0x0000014010487836 */ /* 0x000fe40000000000 */
[----:B------:R-:W-:Y:S02]  /*4180*/  IMAD R73, R73, 0x2, R2 ;  /* 0x0000000249497824 */ /* 0x000fe400078e0202 */
[----:B------:R-:W0:Y:S04]  /*4190*/  @!P5 LDS.128 R4, [R74+0x400] ;  /* 0x000400004a04d984 */ /* 0x000e280000000c00 */
[----:B------:R-:W1:Y:S04]  /*41a0*/  @!P3 LDS.128 R8, [R74+0x2400] ;  /* 0x002400004a08b984 */ /* 0x000e680000000c00 */
[----:B0-----:R-:W-:Y:S01]  /*41b0*/  @!P5 STG.E.128 desc[UR42][R42.64], R4 ;  /* 0x000000042a00d986 */ /* 0x001fe2000c101d2a */
[----:B------:R-:W-:-:S03]  /*41c0*/  ISETP.GE.AND P5, PT, R12, UR4, PT ;  /* 0x000000040c007c0c */ /* 0x000fc6000bfa6270 */
[----:B-1----:R-:W-:Y:S01]  /*41d0*/  @!P3 STG.E.128 desc[UR42][R42.64+0x80], R8 ;  /* 0x000080082a00b986 */ /* 0x002fe2000c101d2a */
[----:B------:R-:W-:-:S09]  /*41e0*/  ISETP.GE.AND P3, PT, R13, UR4, PT ;  /* 0x000000040d007c0c */ /* 0x000fd2000bf66270 */
[----:B------:R-:W0:Y:S04]  /*41f0*/  @!P5 LDS.128 R12, [R74+0x4400] ;  /* 0x004400004a0cd984 */ /* 0x000e280000000c00 */
[----:B------:R-:W1:Y:S04]  /*4200*/  @!P3 LDS.128 R24, [R74+0x6400] ;  /* 0x006400004a18b984 */ /* 0x000e680000000c00 */
[----:B0-----:R-:W-:Y:S01]  /*4210*/  @!P5 STG.E.128 desc[UR42][R42.64+0x100], R12 ;  /* 0x0001000c2a00d986 */ /* 0x001fe2000c101d2a */
[----:B------:R-:W-:Y:S01]  /*4220*/  ISETP.GE.AND P5, PT, R70, UR4, PT ;  /* 0x0000000446007c0c */ /* 0x000fe2000bfa6270 */
[----:B------:R-:W-:-:S02]  /*4230*/  VIADD R70, R16, 0x180 ;  /* 0x0000018010467836 */ /* 0x000fc40000000000 */
[----:B-1----:R-:W-:Y:S01]  /*4240*/  @!P3 STG.E.128 desc[UR42][R42.64+0x180], R24 ;  /* 0x000180182a00b986 */ /* 0x002fe2000c101d2a */
[----:B------:R-:W-:Y:S01]  /*4250*/  ISETP.GE.AND P3, PT, R72, UR4, PT ;  /* 0x0000000448007c0c */ /* 0x000fe2000bf66270 */
[----:B------:R-:W-:-:S08]  /*4260*/  VIADD R72, R16, 0x1c0 ;  /* 0x000001c010487836 */ /* 0x000fd00000000000 */
        /* <DEDUP_REMOVED lines=11> */
[----:B------:R-:W-:-:S03]  /*4320*/  ISETP.GE.AND P5, PT, R68, UR4, PT ;  /* 0x0000000444007c0c */ /* 0x000fc6000bfa6270 */
        /* <DEDUP_REMOVED lines=27> */
[----:B0-----:R0:W-:Y:S04]  /*44e0*/  @!P5 STG.E.128 desc[UR42][R42.64+0x340], R12 ;  /* 0x0003400c2a00d986 */ /* 0x0011e8000c101d2a */
[----:B-1----:R0:W-:Y:S02]  /*44f0*/  @!P3 STG.E.128 desc[UR42][R42.64+0x3c0], R24 ;  /* 0x0003c0182a00b986 */ /* 0x0021e4000c101d2a */
.L_x_2718:
[----:B------:R-:W-:Y:S05]  /*4500*/  BSYNC B0 ;  /* 0x0000000000007941 */ /* 0x000fea0003800000 */
.L_x_2717:
[----:B------:R-:W-:Y:S01]  /*4510*/  @!PT LDS RZ, [RZ] ;  /* 0x00000000fffff984 */ /* 0x000fe20000000800 */
[----:B------:R-:W-:Y:S01]  /*4520*/  @!PT LDS RZ, [RZ] ;  /* 0x00000000fffff984 */ /* 0x000fe20000000800 */
[----:B------:R-:W-:Y:S01]  /*4530*/  @!PT LDS RZ, [RZ] ;  /* 0x00000000fffff984 */ /* 0x000fe20000000800 */
[----:B------:R-:W-:Y:S01]  /*4540*/  @!PT LDS RZ, [RZ] ;  /* 0x00000000fffff984 */ /* 0x000fe20000000800 */
[----:B------:R5:W-:Y:S06]  /*4550*/  MEMBAR.ALL.CTA ;  /* 0x0000000000007992 */ /* 0x000bec0000008000 */
[----:B-----5:R-:W5:Y:S01]  /*4560*/  FENCE.VIEW.ASYNC.S ;  /* 0x00000000000073c6 */ /* 0x020f620000000000 */
[----:B0-2---:R-:W-:Y:S01]  /*4570*/  @!P4 VIADD R64, R64, 0x28cc0 ;  /* 0x00028cc04040c836 */ /* 0x005fe20000000000 */
        /* <DEDUP_REMOVED lines=10> */
.L_x_2685:
[----:B------:R-:W-:Y:S04]  /*4620*/  BSSY B0, `(.L_x_2720) ;  /* 0x0000004000007945 */ /* 0x000fe80003800000 */
[----:B------:R-:W-:Y:S05]  /*4630*/  @P3 BRA `(.L_x_2721) ;  /* 0x0000000000083947 */ /* 0x000fea0003800000 */
[----:B------:R-:W0:Y:S02]  /*4640*/  FENCE.VIEW.ASYNC.G ;  /* 0x00000000000073c6 */ /* 0x000e240000000100 */
[----:B0-----:R-:W-:Y:S06]  /*4650*/  BAR.ARV 0xc, 0x180 ;  /* 0x0306000000007b1d */ /* 0x001fec0000002000 */
.L_x_2721:
[----:B------:R-:W-:Y:S05]  /*4660*/  BSYNC B0 ;  /* 0x0000000000007941 */ /* 0x000fea0003800000 */
.L_x_2720:
[----:B------:R-:W-:Y:S01]  /*4670*/  UISETP.NE.AND UP0, UPT, UR38, 0x1, UPT ;  /* 0x000000012600788c */ /* 0x000fe2000bf05270 */
[----:B------:R-:W-:Y:S05]  /*4680*/  BSSY B7, `(.L_x_2722) ;  /* 0x0000ff5000077945 */ /* 0x000fea0003800000 */
[----:B------:R-:W-:-:S13]  /*4690*/  PLOP3.LUT P0, PT, PT, PT, UP0, 0x80, 0x0 ;  /* 0x000000000000781c */ /* 0x000fda0003f0f008 */
[----:B------:R-:W-:Y:S05]  /*46a0*/  @!P0 BRA `(.L_x_2723) ;  /* 0x0000002000b08947 */ /* 0x000fea0003800000 */
[----:B------:R-:W0:Y:S01]  /*46b0*/  LDC R0, c[0x0][0x448] ;  /* 0x00011200ff007b82 */ /* 0x000e220000000800 */
[----:B------:R-:W-:-:S07]  /*46c0*/  IADD3 R5, R23, 0x1, -R22 ;  /* 0x0000000117057810 */ /* 0x000fce0007ffe816 */
[----:B------:R-:W1:Y:S01]  /*46d0*/  LDC.64 R6, c[0x0][0x9e0] ;  /* 0x00027800ff067b82 */ /* 0x000e620000000a00 */
[----:B0-----:R-:W-:Y:S01]  /*46e0*/  ISETP.NE.AND P1, PT, R0, 0x1, PT ;  /* 0x000000010000780c */ /* 0x001fe20003f25270 */
[----:B------:R-:W-:Y:S01]  /*46f0*/  VIADD R0, R192, 0x3f ;  /* 0x0000003fc0007836 */ /* 0x000fe20000000000 */
[----:B-1----:R-:W-:-:S11]  /*4700*/  ISETP.GE.AND P2, PT, R7, 0x1, PT ;  /* 0x000000010700780c */ /* 0x002fd60003f46270 */
[----:B------:R-:W0:Y:S08]  /*4710*/  @P1 LDC R3, c[0x0][0x44c] ;  /* 0x00011300ff031b82 */ /* 0x000e300000000800 */
[----:B------:R-:W1:Y:S01]  /*4720*/  @P1 LDC R4, c[0x0][0x450] ;  /* 0x00011400ff041b82 */ /* 0x000e620000000800 */
[----:B0-----:R-:W-:-:S05]  /*4730*/  @P1 IMAD.HI.U32 R3, R0, R3, RZ ;  /* 0x0000000300031227 */ /* 0x001fca00078e00ff */
[----:B-1----:R-:W-:-:S05]  /*4740*/  @P1 SHF.R.U32.HI R0, RZ, R4, R3 ;  /* 0x00000004ff001219 */ /* 0x002fca0000011603 */
[----:B------:R-:W-:-:S04]  /*4750*/  IMAD.IADD R5, R5, 0x1, R0 ;  /* 0x0000000105057824 */ /* 0x000fc800078e0200 */
[----:B------:R-:W-:Y:S01]  /*4760*/  IMAD.IADD R0, R5, 0x1, R6 ;  /* 0x0000000105007824 */ /* 0x000fe200078e0206 */
        /* <DEDUP_REMOVED lines=12> */
.L_x_2726:
[----:B------:R-:W-:-:S13]  /*4830*/  ISETP.NE.AND P0, PT, R7, 0x1, PT ;  /* 0x000000010700780c */ /* 0x000fda0003f05270 */
[----:B------:R-:W0:Y:S02]  /*4840*/  @P0 LDC.64 R4, c[0x0][0x9e8] ;  /* 0x00027a00ff040b82 */ /* 0x000e240000000a00 */
[----:B0-----:R-:W-:-:S05]  /*4850*/  @P0 IMAD.HI.U32 R4, R3, R4, RZ ;  /* 0x0000000403040227 */ /* 0x001fca00078e00ff */
[----:B------:R-:W-:-:S07]  /*4860*/  @P0 SHF.R.U32.HI R3, RZ, R5, R4 ;  /* 0x00000005ff030219 */ /* 0x000fce0000011604 */
.L_x_2727:
[----:B------:R-:W-:Y:S05]  /*4870*/  BSYNC B0 ;  /* 0x0000000000007941 */ /* 0x000fea0003800000 */
.L_x_2725:
[----:B------:R-:W-:-:S05]  /*4880*/  IMAD R3, R3, R7, R7 ;  /* 0x0000000703037224 */ /* 0x000fca00078e0207 */
[----:B------:R-:W-:-:S07]  /*4890*/  VIMNMX R0, R0, R3, PT ;  /* 0x0000000300007248 */ /* 0x000fce0003fe0100 */
.L_x_2724:
[----:B------:R-:W0:Y:S01]  /*48a0*/  @P1 LDC R5, c[0x0][0x44c] ;  /* 0x00011300ff051b82 */ /* 0x000e220000000800 */
[----:B------:R-:W-:Y:S01]  /*48b0*/  VIADD R0, R0, 0x3f ;  /* 0x0000003f00007836 */ /* 0x000fe20000000000 */
[----:B------:R-:W-:Y:S01]  /*48c0*/  ULDC UR4, c[0x0][0x9dc] ;  /* 0x0002770000047ab9 */ /* 0x000fe20000000800 */
[----:B------:R-:W-:-:S03]  /*48d0*/  IMAD.MOV.U32 R4, RZ, RZ, R192 ;  /* 0x000000ffff047224 */ /* 0x000fc600078e00c0 */
[----:B------:R-:W-:Y:S02]  /*48e0*/  SHF.R.S32.HI R3, RZ, 0x1f, R0 ;  /* 0x0000001fff037819 */ /* 0x000fe40000011400 */
[----:B------:R-:W1:Y:S02]  /*48f0*/  @P1 LDC R6, c[0x0][0x450] ;  /* 0x00011400ff061b82 */ /* 0x000e640000000800 */
[----:B------:R-:W-:-:S04]  /*4900*/  LEA.HI R3, R3, R0, RZ, 0x6 ;  /* 0x0000000003037211 */ /* 0x000fc800078f30ff */
[----:B------:R-:W-:-:S04]  /*4910*/  SHF.R.S32.HI R3, RZ, 0x6, R3 ;  /* 0x00000006ff037819 */ /* 0x000fc80000011403 */
[----:B---3--:R-:W-:Y:S01]  /*4920*/  VIMNMX R14, R168, R3, PT ;  /* 0x00000003a80e7248 */ /* 0x008fe20003fe0100 */
[----:B0-----:R-:W-:-:S05]  /*4930*/  @P1 IMAD.HI.U32 R5, R192, R5, RZ ;  /* 0x00000005c0051227 */ /* 0x001fca00078e00ff */
        /* <DEDUP_REMOVED lines=14> */
.L_x_2730:
[----:B------:R-:W-:-:S13]  /*4a20*/  ISETP.NE.AND P0, PT, R7, 0x1, PT ;  /* 0x000000010700780c */ /* 0x000fda0003f05270 */
[----:B------:R-:W0:Y:S02]  /*4a30*/  @P0 LDC.64 R4, c[0x0][0x9e8] ;  /* 0x00027a00ff040b82 */ /* 0x000e240000000a00 */
[----:B0-----:R-:W-:-:S05]  /*4a40*/  @P0 IMAD.HI.U32 R4, R22, R4, RZ ;  /* 0x0000000416040227 */ /* 0x001fca00078e00ff */
[----:B------:R-:W-:-:S07]  /*4a50*/  @P0 SHF.R.U32.HI R22, RZ, R5, R4 ;  /* 0x00000005ff160219 */ /* 0x000fce0000011604 */
.L_x_2731:
[----:B------:R-:W-:Y:S05]  /*4a60*/  BSYNC B0 ;  /* 0x0000000000007941 */ /* 0x000fea0003800000 */
.L_x_2729:
[----:B------:R-:W-:-:S05]  /*4a70*/  IMAD R3, R22, R7, RZ ;  /* 0x0000000716037224 */ /* 0x000fca00078e02ff */
[----:B------:R-:W-:-:S07]  /*4a80*/  VIMNMX R0, R0, R3, !PT ;  /* 0x0000000300007248 */ /* 0x000fce0007fe0100 */
.L_x_2728:
[----:B------:R-:W-:Y:S01]  /*4a90*/  SHF.R.S32.HI R5, RZ, 0x1f, R0 ;  /* 0x0000001fff057819 */ /* 0x000fe20000011400 */
[----:B------:R-:W-:Y:S01]  /*4aa0*/  IMAD.MOV.U32 R3, RZ, RZ, RZ ;  /* 0x000000ffff037224 */ /* 0x000fe200078e00ff */
[----:B------:R-:W-:Y:S02]  /*4ab0*/  PLOP3.LUT P0, PT, PT, PT, PT, 0x80, 0x0 ;  /* 0x000000000000781c */ /* 0x000fe40003f0f070 */
[----:B------:R-:W-:Y:S02]  /*4ac0*/  CS2R R32, SRZ ;  /* 0x0000000000207805 */ /* 0x000fe4000001ff00 */
[----:B------:R-:W-:Y:S02]  /*4ad0*/  LEA.HI R5, R5, R0, RZ, 0x6 ;  /* 0x0000000005057211 */ /* 0x000fe400078f30ff */
[----:B------:R-:W-:Y:S02]  /*4ae0*/  CS2R R150, SRZ ;  /* 0x0000000000967805 */ /* 0x000fe4000001ff00 */
[----:B------:R-:W-:-:S02]  /*4af0*/  CS2R R148, SRZ ;  /* 0x0000000000947805 */ /* 0x000fc4000001ff00 */
[----:B------:R-:W-:Y:S02]  /*4b00*/  CS2R R146, SRZ ;  /* 0x0000000000927805 */ /* 0x000fe4000001ff00 */
[----:B------:R-:W-:Y:S02]  /*4b10*/  SHF.R.S32.HI R4, RZ, 0x6, R5 ;  /* 0x00000006ff047819 */ /* 0x000fe40000011405 */
[----:B------:R-:W-:Y:S02]  /*4b20*/  CS2R R144, SRZ ;  /* 0x0000000000907805 */ /* 0x000fe4000001ff00 */
[----:B------:R-:W-:Y:S02]  /*4b30*/  CS2R R142, SRZ ;  /* 0x00000000008e7805 */ /* 0x000fe4000001ff00 */
[----:B------:R-:W-:Y:S02]  /*4b40*/  CS2R R140, SRZ ;  /* 0x00000000008c7805 */ /* 0x000fe4000001ff00 */
[----:B------:R-:W-:-:S02]  /*4b50*/  VIMNMX R4, RZ, R4, !PT ;  /* 0x00000004ff047248 */ /* 0x000fc40007fe0100 */
[----:B------:R-:W-:Y:S02]  /*4b60*/  CS2R R138, SRZ ;  /* 0x00000000008a7805 */ /* 0x000fe4000001ff00 */
[----:B------:R-:W-:Y:S02]  /*4b70*/  CS2R R136, SRZ ;  /* 0x0000000000887805 */ /* 0x000fe4000001ff00 */
[----:B------:R-:W-:Y:S02]  /*4b80*/  CS2R R134, SRZ ;  /* 0x0000000000867805 */ /* 0x000fe4000001ff00 */
[----:B------:R-:W-:Y:S02]  /*4b90*/  ISETP.GT.AND P1, PT, R14, R4, PT ;  /* 0x000000040e00720c */ /* 0x000fe40003f24270 */
        /* <DEDUP_REMOVED lines=51> */
[----:B------:R-:W-:Y:S01]  /*4ed0*/  CS2R R174, SRZ ;  /* 0x0000000000ae7805 */ /* 0x000fe2000001ff00 */
[----:B------:R-:W-:Y:S01]  /*4ee0*/  IMAD.MOV.U32 R31, RZ, RZ, RZ ;  /* 0x000000ffff1f7224 */ /* 0x000fe200078e00ff */
[----:B------:R-:W-:-:S02]  /*4ef0*/  CS2R R6, SRZ ;  /* 0x0000000000067805 */ /* 0x000fc4000001ff00 */
[----:B------:R-:W-:Y:S01]  /*4f00*/  CS2R R176, SRZ ;  /* 0x0000000000b07805 */ /* 0x000fe2000001ff00 */
[----:B------:R-:W-:Y:S02]  /*4f10*/  IMAD.MOV.U32 R0, RZ, RZ, RZ ;  /* 0x000000ffff007224 */ /* 0x000fe400078e00ff */
[----:B------:R-:W-:Y:S01]  /*4f20*/  IMAD.MOV.U32 R5, RZ, RZ, RZ ;  /* 0x000000ffff057224 */ /* 0x000fe200078e00ff */
[----:B------:R-:W-:Y:S06]  /*4f30*/  @!P1 BRA `(.L_x_2732) ;  /* 0x000000f400a49947 */ /* 0x000fec0003800000 */
[----:B------:R-:W0:Y:S02]  /*4f40*/  SHFL.IDX PT, R0, R220, RZ, 0x1f ;  /* 0x00001fffdc007589 */ /* 0x000e2400000e0000 */
[----:B0-----:R-:W-:-:S04]  /*4f50*/  LEA.HI R3, R0, R0, RZ, 0x1 ;  /* 0x0000000000037211 */ /* 0x001fc800078f08ff */
[----:B------:R-:W-:-:S05]  /*4f60*/  LOP3.LUT R3, R3, 0x1fffe, RZ, 0xc0, !PT ;  /* 0x0001fffe03037812 */ /* 0x000fca00078ec0ff */
[----:B------:R-:W-:Y:S02]  /*4f70*/  IMAD.IADD R3, R0, 0x1, -R3 ;  /* 0x0000000100037824 */ /* 0x000fe400078e0a03 */
[----:B------:R-:W-:Y:S02]  /*4f80*/  IMAD.U32 R0, RZ, RZ, UR37 ;  /* 0x00000025ff007e24 */ /* 0x000fe4000f8e00ff */
[----:B------:R-:W-:-:S03]  /*4f90*/  IMAD R3, R3, 0x8000, R2 ;  /* 0x0000800003037824 */ /* 0x000fc600078e0202 */
[----:B------:R-:W-:Y:S01]  /*4fa0*/  ISETP.NE.AND P0, PT, R0, 0x3, PT ;  /* 0x000000030000780c */ /* 0x000fe20003f05270 */
[----:B------:R-:W-:-:S05]  /*4fb0*/  VIADD R3, R3, 0x400 ;  /* 0x0000040003037836 */ /* 0x000fca0000000000 */
[----:B------:R-:W-:-:S04]  /*4fc0*/  SHF.R.U32.HI R3, RZ, 0x4, R3 ;  /* 0x00000004ff037819 */ /* 0x000fc80000011603 */
[----:B------:R-:W-:-:S04]  /*4fd0*/  LOP3.LUT R3, R3, 0x3fff, RZ, 0xc0, !PT ;  /* 0x00003fff03037812 */ /* 0x000fc800078ec0ff */
[----:B------:R-:W-:Y:S01]  /*4fe0*/  LOP3.LUT R23, R3, 0x2000000, RZ, 0xfc, !PT ;  /* 0x0200000003177812 */ /* 0x000fe200078efcff */
[----:B------:R-:W-:Y:S06]  /*4ff0*/  @!P0 BRA `(.L_x_2733) ;  /* 0x0000000000048947 */ /* 0x000fec0003800000 */
[----:B------:R-:W-:Y:S01]  /*5000*/  BPT.TRAP 0x1 ;  /* 0x000000040000795c */ /* 0x000fe20000300000 */
.L_x_2733:
        /* <DEDUP_REMOVED lines=11> */
.L_x_3087:
[----:B------:R-:W-:Y:S05]  /*50c0*/  BSYNC B0 ;  /* 0x0000000000007941 */ /* 0x000fea0003800000 */
.L_x_2734:
[----:B------:R-:W-:Y:S01]  /*50d0*/  BAR.SYNC.DEFER_BLOCKING 0xe, 0x100 ;  /* 0x0384000000007b1d */ /* 0x000fe20000010000 */
[----:B------:R-:W-:Y:S01]  /*50e0*/  IMAD.MOV.U32 R11, RZ, RZ, 0x40000040 ;  /* 0x40000040ff0b7424 */ /* 0x000fe200078e00ff */
[C---:B------:R-:W-:Y:S01]  /*50f0*/  R2UR UR6, R12.reuse ;  /* 0x000000000c0672ca */ /* 0x040fe200000e0000 */
[----:B------:R-:W-:Y:S01]  /*5100*/  VIADD R6, R12, 0x80 ;  /* 0x000000800c067836 */ /* 0x000fe20000000000 */
[----:B------:R-:W-:Y:S01]  /*5110*/  R2UR UR7, R13 ;  /* 0x000000000d0772ca */ /* 0x000fe200000e0000 */
[C---:B------:R-:W-:Y:S01]  /*5120*/  VIADD R8, R10.reuse, 0x2 ;  /* 0x000000020a087836 */ /* 0x040fe20000000000 */
[----:B------:R-:W-:Y:S01]  /*5130*/  R2UR UR4, R10 ;  /* 0x000000000a0472ca */ /* 0x000fe200000e0000 */
[----:B------:R-:W-:Y:S01]  /*5140*/  IMAD.MOV.U32 R7, RZ, RZ, 0x40000040 ;  /* 0x40000040ff077424 */ /* 0x000fe200078e00ff */
[----:B------:R-:W-:Y:S01]  /*5150*/  R2UR UR5, R11 ;  /* 0x000000000b0572ca */ /* 0x000fe200000e0000 */
[----:B------:R-:W-:Y:S01]  /*5160*/  IMAD.MOV.U32 R9, RZ, RZ, 0x40000040 ;  /* 0x40000040ff097424 */ /* 0x000fe200078e00ff */
[----:B------:R-:W1:Y:S01]  /*5170*/  S2R R0, SR_TID.X ;  /* 0x0000000000007919 */ /* 0x000e620000002100 */
[----:B------:R-:W-:Y:S01]  /*5180*/  VIADD R20, R12, 0x100 ;  /* 0x000001000c147836 */ /* 0x000fe20000000000 */
[----:B------:R-:W-:Y:S01]  /*5190*/  BSSY B0, `(.L_x_2736) ;  /* 0x00000ee000007945 */ /* 0x000fe20003800000 */
[----:B------:R-:W-:-:S02]  /*51a0*/  IMAD.MOV.U32 R21, RZ, RZ, 0x40000040 ;  /* 0x40000040ff157424 */ /* 0x000fc400078e00ff */
[----:B------:R-:W-:Y:S02]  /*51b0*/  IMAD.MOV.U32 R13, RZ, RZ, 0x40000040 ;  /* 0x40000040ff0d7424 */ /* 0x000fe400078e00ff */
[----:B0-----:R-:W-:-:S05]  /*51c0*/  VIADD R3, R14, 0xfffffffe ;  /* 0xfffffffe0e037836 */ /* 0x001fca0000000000 */
[----:B------:R-:W-:Y:S01]  /*51d0*/  ISETP.GE.AND P2, PT, R3, R4, PT ;  /* 0x000000040300720c */ /* 0x000fe20003f46270 */
[----:B----45:R-:W-:-:S06]  /*51e0*/  WARPGROUP.ARRIVE ;  /* 0x00000000000079c5 */ /* 0x030fcc0000000000 */
[----:B------:R-:W-:Y:S01]  /*51f0*/  HGMMA.64x256x16.F32.BF16 R24, gdesc[UR4].tnspB, RZ, !UPT, gsb0 ;  /* 0x43e00000041879f0 */ /* 0x000fe2000c0018ff */
[----:B------:R-:W-:Y:S01]  /*5200*/  R2UR UR6, R6 ;  /* 0x00000000060672ca */ /* 0x000fe200000e0000 */
[----:B------:R-:W-:Y:S01]  /*5210*/  VIADD R6, R10, 0x4 ;  /* 0x000000040a067836 */ /* 0x000fe20000000000 */
[----:B------:R-:W-:Y:S01]  /*5220*/  R2UR UR7, R7 ;  /* 0x00000000070772ca */ /* 0x000fe200000e0000 */
[----:B------:R-:W-:Y:S01]  /*5230*/  IMAD.MOV.U32 R7, RZ, RZ, 0x40000040 ;  /* 0x40000040ff077424 */ /* 0x000fe200078e00ff */
[----:B------:R-:W-:Y:S02]  /*5240*/  R2UR UR4, R8 ;  /* 0x00000000080472ca */ /* 0x000fe400000e0000 */
[----:B------:R-:W-:Y:S02]  /*5250*/  R2UR UR5, R9 ;  /* 0x00000000090572ca */ /* 0x000fe400000e0000 */
[----:B-1----:R-:W-:-:S04]  /*5260*/  LOP3.LUT R0, R0, 0x7f, RZ, 0xc0, !PT ;  /* 0x0000007f00007812 */ /* 0x002fc800078ec0ff */
[----:B------:R-:W-:-:S13]  /*5270*/  ISETP.NE.AND P1, PT, R0, RZ, PT ;  /* 0x000000ff0000720c */ /* 0x000fda0003f25270 */
[----:B------:R-:W-:-:S05]  /*5280*/  @!P1 VIADD R0, R22, 0x28c60 ;  /* 0x00028c6016009836 */ /* 0x000fca0000000000 */
[----:B------:R-:W-:Y:S01]  /*5290*/  @!P1 PRMT R0, RZ, 0x654, R0 ;  /* 0x00000654ff009816 */ /* 0x000fe20000000000 */
[----:B------:R-:W-:Y:S02]  /*52a0*/  WARPGROUP.DEPBAR.LE gsb0, 0x0 ;  /* 0x00008000000079c5 */ /* 0x000fe40000010000 */
[----:B------:R-:W-:-:S06]  /*52b0*/  WARPGROUP.ARRIVE ;  /* 0x00000000000079c5 */ /* 0x000fcc0000000000 */
        /* <DEDUP_REMOVED lines=24> */
.L_x_2743:
[----:B------:R-:W-:Y:S01]  /*5440*/  BAR.SYNC.DEFER_BLOCKING 0xe, 0x100 ;  /* 0x0384000000007b1d */ /* 0x000fe20000010000 */
[C---:B------:R-:W-:Y:S01]  /*5450*/  IMAD R5, R18.reuse, 0x40, R191 ;  /* 0x0000004012057824 */ /* 0x040fe200078e02bf */
[----:B------:R-:W-:Y:S01]  /*5460*/  ISETP.GT.AND P3, PT, R3, R4, PT ;  /* 0x000000040300720c */ /* 0x000fe20003f64270 */
[----:B------:R-:W-:Y:S02]  /*5470*/  VIADD R18, R18, 0x1 ;  /* 0x0000000112127836 */ /* 0x000fe40000000000 */
[----:B------:R-:W-:Y:S02]  /*5480*/  IMAD R5, R5, 0x4, R2 ;  /* 0x0000000405057824 */ /* 0x000fe400078e0202 */
[----:B------:R-:W-:Y:S01]  /*5490*/  VIADD R3, R3, 0xffffffff ;  /* 0xffffffff03037836 */ /* 0x000fe20000000000 */
[----:B------:R-:W-:-:S04]  /*54a0*/  ISETP.NE.AND P2, PT, R18, 0x2, PT ;  /* 0x000000021200780c */ /* 0x000fc80003f45270 */
[----:B------:R-:W-:Y:S02]  /*54b0*/  SEL R14, RZ, 0x1, P2 ;  /* 0x00000001ff0e7807 */ /* 0x000fe40001000000 */
[----:B------:R-:W-:Y:S02]  /*54c0*/  SEL R18, R18, RZ, P2 ;  /* 0x000000ff12127207 */ /* 0x000fe40001000000 */
[----:B------:R-:W-:Y:S01]  /*54d0*/  LOP3.LUT R19, R19, R14, RZ, 0x3c, !PT ;  /* 0x0000000e13137212 */ /* 0x000fe200078e3cff */
[----:B01----:R-:W0:Y:S04]  /*54e0*/  LDS R0, [R5+0x28800] ;  /* 0x0288000005007984 */ /* 0x003e280000000800 */
        /* <DEDUP_REMOVED lines=131> */
.L_x_2738:
[----:B------:R-:W-:Y:S01]  /*5d20*/  IMAD R0, R18, 0x8, R2 ;  /* 0x0000000812007824 */ /* 0x000fe200078e0202 */
[----:B------:R-:W-:-:S04]  /*5d30*/  SHF.L.U32 R5, R19, 0x1f, RZ ;  /* 0x0000001f13057819 */ /* 0x000fc800000006ff */
[----:B------:R0:W1:Y:S01]  /*5d40*/  SYNCS.PHASECHK.TRANS64.TRYWAIT P2, [R0+URZ+0x28c50], R5 ;  /* 0x028c5005000075a7 */ /* 0x000062000804017f */
[----:B------:R-:W-:Y:S05]  /*5d50*/  @!P0 BRA `(.L_x_2739) ;  /* 0x0000000000048947 */ /* 0x000fea0003800000 */
[----:B------:R-:W-:Y:S01]  /*5d60*/  BPT.TRAP 0x1 ;  /* 0x000000040000795c */ /* 0x000fe20000300000 */
.L_x_2739:
[----:B------:R-:W-:Y:S04]  /*5d70*/  BSSY B1, `(.L_x_2740) ;  /* 0x0000004000017945 */ /* 0x000fe80003800000 */
[----:B-1----:R-:W-:Y:S05]  /*5d80*/  @P2 BRA `(.L_x_2741) ;  /* 0x0000000000082947 */ /* 0x002fea0003800000 */
[----:B------:R-:W1:Y:S02]  /*5d90*/  SYNCS.PHASECHK.TRANS64.TRYWAIT P2, [R0+URZ+0x28c50], R5 ;  /* 0x028c5005000075a7 */ /* 0x000e64000804017f */
[----:B-1----:R-:W-:Y:S05]  /*5da0*/  @!P2 BRA `(.L_x_2742) ;  /* 0x000001a800e0a947 */ /* 0x002fea0003800000 */
.L_x_2741:
[----:B------:R-:W-:Y:S05]  /*5db0*/  BSYNC B1 ;  /* 0x0000000000017941 */ /* 0x000fea0003800000 */
.L_x_2740:
[----:B------:R-:W-:Y:S01]  /*5dc0*/  IMAD R14, R18, 0x1000, R23 ;  /* 0x00001000120e7824 */ /* 0x000fe200078e0217 */
[----:B------:R-:W-:Y:S01]  /*5dd0*/  R2UR UR4, R10 ;  /* 0x000000000a0472ca */ /* 0x000fe200000e0000 */
[----:B------:R-:W-:Y:S01]  /*5de0*/  IMAD.MOV.U32 R15, RZ, RZ, 0x40000040 ;  /* 0x40000040ff0f7424 */ /* 0x000fe200078e00ff */
[----:B------:R-:W-:Y:S01]  /*5df0*/  R2UR UR5, R11 ;  /* 0x000000000b0572ca */ /* 0x000fe200000e0000 */
[----:B------:R-:W-:Y:S01]  /*5e00*/  WARPGROUP.ARRIVE ;  /* 0x00000000000079c5 */ /* 0x000fe20000000000 */
[C---:B------:R-:W-:Y:S01]  /*5e10*/  R2UR UR6, R14.reuse ;  /* 0x000000000e0672ca */ /* 0x040fe200000e0000 */
[----:B------:R-:W-:Y:S01]  /*5e20*/  VIADD R20, R14, 0x80 ;  /* 0x000000800e147836 */ /* 0x000fe20000000000 */
[----:B------:R-:W-:Y:S01]  /*5e30*/  R2UR UR7, R15 ;  /* 0x000000000f0772ca */ /* 0x000fe200000e0000 */
[----:B------:R-:W-:Y:S02]  /*5e40*/  IMAD.MOV.U32 R21, RZ, RZ, 0x40000040 ;  /* 0x40000040ff157424 */ /* 0x000fe400078e00ff */
[----:B------:R-:W-:-:S02]  /*5e50*/  IMAD.MOV.U32 R15, RZ, RZ, 0x40000040 ;  /* 0x40000040ff0f7424 */ /* 0x000fc400078e00ff */
[----:B01----:R-:W-:-:S05]  /*5e60*/  @!P1 VIADD R0, R0, 0x28c60 ;  /* 0x00028c6000009836 */ /* 0x003fca0000000000 */
[----:B------:R-:W-:-:S03]  /*5e70*/  @!P1 PRMT R0, RZ, 0x654, R0 ;  /* 0x00000654ff009816 */ /* 0x000fc60000000000 */
[----:B------:R-:W-:Y:S01]  /*5e80*/  HGMMA.64x256x16.F32.BF16 R24, gdesc[UR4].tnspB, R24, gsb0 ;  /* 0x43e00000041879f0 */ /* 0x000fe20008001818 */
[----:B------:R-:W-:Y:S02]  /*5e90*/  R2UR UR4, R8 ;  /* 0x00000000080472ca */ /* 0x000fe400000e0000 */
[----:B------:R-:W-:Y:S02]  /*5ea0*/  R2UR UR5, R9 ;  /* 0x00000000090572ca */ /* 0x000fe400000e0000 */
[----:B------:R-:W-:Y:S01]  /*5eb0*/  R2UR UR6, R20 ;  /* 0x00000000140672ca */ /* 0x000fe200000e0000 */
[C---:B------:R-:W-:Y:S01]  /*5ec0*/  VIADD R20, R14.reuse, 0x100 ;  /* 0x000001000e147836 */ /* 0x040fe20000000000 */
[----:B------:R-:W-:Y:S01]  /*5ed0*/  R2UR UR7, R21 ;  /* 0x00000000150772ca */ /* 0x000fe200000e0000 */
[----:B------:R-:W-:Y:S02]  /*5ee0*/  IMAD.MOV.U32 R21, RZ, RZ, 0x40000040 ;  /* 0x40000040ff157424 */ /* 0x000fe400078e00ff */
        /* <DEDUP_REMOVED lines=24> */
.L_x_2737:
[----:B------:R-:W-:Y:S05]  /*6070*/  BSYNC B0 ;  /* 0x0000000000007941 */ /* 0x000fea0003800000 */
.L_x_2736:
        /* <DEDUP_REMOVED lines=9> */
[----:B01----:R-:W0:Y:S04]  /*6110*/  LDS R0, [R3+0x28800] ;  /* 0x0288000003007984 */ /* 0x003e280000000800 */
[----:B------:R1:W2:Y:S02]  /*6120*/  LDS R2, [R3+0x28820] ;  /* 0x0288200003027984 */ /* 0x0002a40000000800 */
[----:B-1----:R-:W-:-:S02]  /*6130*/  IMAD.MOV.U32 R3, RZ, RZ, RZ ;  /* 0x000000ffff037224 */ /* 0x002fc400078e00ff */
        /* <DEDUP_REMOVED lines=131> */
.L_x_2723:
        /* <DEDUP_REMOVED lines=24> */
.L_x_2746:
[----:B------:R-:W-:-:S13]  /*6af0*/  ISETP.NE.AND P0, PT, R7, 0x1, PT ;  /* 0x000000010700780c */ /* 0x000fda0003f05270 */
[----:B------:R-:W0:Y:S02]  /*6b00*/  @P0 LDC.64 R4, c[0x0][0x9e8] ;  /* 0x00027a00ff040b82 */ /* 0x000e240000000a00 */
[----:B0-----:R-:W-:-:S05]  /*6b10*/  @P0 IMAD.HI.U32 R4, R3, R4, RZ ;  /* 0x0000000403040227 */ /* 0x001fca00078e00ff */
[----:B------:R-:W-:-:S07]  /*6b20*/  @P0 SHF.R.U32.HI R3, RZ, R5, R4 ;  /* 0x00000005ff030219 */ /* 0x000fce0000011604 */
.L_x_2747:
[----:B------:R-:W-:Y:S05]  /*6b30*/  BSYNC B0 ;  /* 0x0000000000007941 */ /* 0x000fea0003800000 */
.L_x_2745:
[----:B------:R-:W-:-:S05]  /*6b40*/  IMAD R3, R3, R7, R7 ;  /* 0x0000000703037224 */ /* 0x000fca00078e0207 */
[----:B------:R-:W-:-:S07]  /*6b50*/  VIMNMX R0, R0, R3, PT ;  /* 0x0000000300007248 */ /* 0x000fce0003fe0100 */
.L_x_2744:
        /* <DEDUP_REMOVED lines=8> */
[----:B------:R-:W-:Y:S01]  /*6be0*/  VIMNMX R168, R168, R3, PT ;  /* 0x00000003a8a87248 */ /* 0x000fe20003fe0100 */
        /* <DEDUP_REMOVED lines=15> */
.L_x_2750:
[----:B------:R-:W-:-:S13]  /*6ce0*/  ISETP.NE.AND P0, PT, R7, 0x1, PT ;  /* 0x000000010700780c */ /* 0x000fda0003f05270 */
[----:B------:R-:W0:Y:S02]  /*6cf0*/  @P0 LDC.64 R8, c[0x0][0x9e8] ;  /* 0x00027a00ff080b82 */ /* 0x000e240000000a00 */
[----:B0-----:R-:W-:-:S05]  /*6d00*/  @P0 IMAD.HI.U32 R6, R0, R8, RZ ;  /* 0x0000000800060227 */ /* 0x001fca00078e00ff */
[----:B------:R-:W-:-:S07]  /*6d10*/  @P0 SHF.R.U32.HI R0, RZ, R9, R6 ;  /* 0x00000009ff000219 */ /* 0x000fce0000011606 */
.L_x_2751:
[----:B------:R-:W-:Y:S05]  /*6d20*/  BSYNC B0 ;  /* 0x0000000000007941 */ /* 0x000fea0003800000 */
.L_x_2749:
[----:B------:R-:W-:-:S05]  /*6d30*/  IMAD R3, R0, R7, RZ ;  /* 0x0000000700037224 */ /* 0x000fca00078e02ff */
[----:B------:R-:W-:-:S07]  /*6d40*/  VIMNMX R4, R4, R3, !PT ;  /* 0x0000000304047248 */ /* 0x000fce0007fe0100 */
.L_x_2748:
        /* <DEDUP_REMOVED lines=29> */
[----:B---3--:R-:W-:Y:S02]  /*6f20*/  CS2R R76, SRZ ;  /* 0x00000000004c7805 */ /* 0x008fe4000001ff00 */
        /* <DEDUP_REMOVED lines=55> */
[----:B------:R-:W-:-:S04]  /*72a0*/  LOP3.LUT R3, R3, 0x3fff, RZ, 0xc0, !PT ;  /* 0x00003fff03037812 */ /* 0x000fc800078ec0ff */
[----:B------:R-:W-:Y:S01]  /*72b0*/  LOP3.LUT R190, R3, 0x2000000, RZ, 0xfc, !PT ;  /* 0x0200000003be7812 */ /* 0x000fe200078efcff */
        /* <DEDUP_REMOVED lines=16> */
[----:B-1--45:R-:W-:Y:S05]  /*73c0*/  CALL.ABS.NOINC R14 ;  /* 0x000000000e007343 */ /* 0x032fea0003c00000 */
.L_x_2753:
[----:B------:R-:W-:Y:S05]  /*73d0*/  BSYNC B6 ;  /* 0x0000000000067941 */ /* 0x000fea0003800000 */
.L_x_2752:
        /* <DEDUP_REMOVED lines=12> */
.L_x_2757:
[----:B-1----:R1:W2:Y:S02]  /*74a0*/  SYNCS.PHASECHK.TRANS64.TRYWAIT P0, [R2+URZ+0x28c00], R3 ;  /* 0x028c0003020075a7 */ /* 0x0022a4000800017f */
[----:B--2---:R-:W-:Y:S05]  /*74b0*/  @!P0 NANOSLEEP.SYNCS 0x989680 ;  /* 0x009896800000895d */ /* 0x004fea0003900000 */
[----:B------:R-:W2:Y:S02]  /*74c0*/  @!P0 SYNCS.PHASECHK.TRANS64 P0, [R2+URZ+0x28c00], R3 ;  /* 0x028c0003020085a7 */ /* 0x000ea4000800007f */
[----:B--2---:R-:W-:Y:S05]  /*74d0*/  @!P0 BRA `(.L_x_2757) ;  /* 0xfffffffc00f08947 */ /* 0x004fea000383ffff */
.L_x_2756:
[----:B------:R-:W-:Y:S05]  /*74e0*/  BSYNC B0 ;  /* 0x0000000000007941 */ /* 0x000fea0003800000 */
.L_x_2755:
[----:B------:R-:W-:Y:S05]  /*74f0*/  BRA `(.L_x_2758) ;  /* 0x0000002c00687947 */ /* 0x000fea0003800000 */
.L_x_2754:
[----:B------:R-:W-:Y:S01]  /*7500*/  VIADD R3, R2, 0x20400 ;  /* 0x0002040002037836 */ /* 0x000fe20000000000 */
[----:B-----5:R-:W-:Y:S01]  /*7510*/  SHF.R.S32.HI R0, RZ, 0x1f, R37 ;  /* 0x0000001fff007819 */ /* 0x020fe20000011425 */
[----:B------:R-:W-:Y:S01]  /*7520*/  ULDC.64 UR4, c[0x0][0x3f8] ;  /* 0x0000fe0000047ab9 */ /* 0x000fe20000000a00 */
[----:B------:R-:W-:Y:S01]  /*7530*/  ULDC.64 UR6, c[0x0][0x408] ;  /* 0x0001020000067ab9 */ /* 0x000fe20000000a00 */
[----:B----4-:R-:W-:Y:S01]  /*7540*/  IMAD.WIDE.U32 R24, R37, UR4, RZ ;  /* 0x0000000425187c25 */ /* 0x010fe2000f8e00ff */
[----:B------:R-:W-:Y:S01]  /*7550*/  LOP3.LUT P0, RZ, R3, 0x3ff, RZ, 0xc0, !PT ;  /* 0x000003ff03ff7812 */ /* 0x000fe2000780c0ff */
[----:B------:R-:W-:Y:S02]  /*7560*/  BSSY B6, `(.L_x_2759) ;  /* 0x0000019000067945 */ /* 0x000fe40003800000 */
[C---:B------:R-:W-:Y:S02]  /*7570*/  IMAD R4, R0.reuse, UR4, RZ ;  /* 0x0000000400047c24 */ /* 0x040fe4000f8e02ff */
[----:B------:R-:W-:-:S02]  /*7580*/  IMAD R0, R0, UR6, RZ ;  /* 0x0000000600007c24 */ /* 0x000fc4000f8e02ff */
[C---:B------:R-:W-:Y:S02]  /*7590*/  IMAD R29, R37.reuse, UR5, R4 ;  /* 0x00000005251d7c24 */ /* 0x040fe4000f8e0204 */
[C---:B------:R-:W-:Y:S02]  /*75a0*/  IMAD R31, R37.reuse, UR7, R0 ;  /* 0x00000007251f7c24 */ /* 0x040fe4000f8e0200 */
[----:B------:R-:W-:-:S04]  /*75b0*/  IMAD.WIDE.U32 R26, R37, UR6, RZ ;  /* 0x00000006251a7c25 */ /* 0x000fc8000f8e00ff */
[----:B------:R-:W-:Y:S02]  /*75c0*/  IMAD.IADD R29, R29, 0x1, R25 ;  /* 0x000000011d1d7824 */ /* 0x000fe400078e0219 */
[----:B------:R-:W-:Y:S01]  /*75d0*/  IMAD.IADD R31, R31, 0x1, R27 ;  /* 0x000000011f1f7824 */ /* 0x000fe200078e021b */
        /* <DEDUP_REMOVED lines=17> */
.L_x_2760:
[----:B------:R-:W-:Y:S05]  /*76f0*/  BSYNC B6 ;  /* 0x0000000000067941 */ /* 0x000fea0003800000 */
.L_x_2759:
[----:B------:R-:W-:Y:S01]  /*7700*/  ULDC.U8 UR4, c[0x0][0x410] ;  /* 0x0001040000047ab9 */ /* 0x000fe20000000000 */
[----:B------:R-:W-:Y:S01]  /*7710*/  BSSY B0, `(.L_x_2761) ;  /* 0x00002b0000007945 */ /* 0x000fe20003800000 */
[----:B------:R-:W-:Y:S01]  /*7720*/  ISETP.NE.AND P0, PT, RZ, UR4, PT ;  /* 0x00000004ff007c0c */ /* 0x000fe2000bf05270 */
[----:B------:R-:W-:-:S12]  /*7730*/  IMAD.IADD R34, R185, 0x1, R192 ;  /* 0x00000001b9227824 */ /* 0x000fd800078e02c0 */
[----:B------:R-:W-:Y:S05]  /*7740*/  @!P0 BRA `(.L_x_2762) ;  /* 0x00000014008c8947 */ /* 0x000fea0003800000 */
[----:B------:R-:W0:Y:S01]  /*7750*/  LDC R37, c[0x0][0x448] ;  /* 0x00011200ff257b82 */ /* 0x000e220000000800 */
[----:B------:R-:W-:Y:S01]  /*7760*/  IMAD R3, R223, 0x20, R34 ;  /* 0x00000020df037824 */ /* 0x000fe200078e0222 */
[----:B------:R-:W-:Y:S01]  /*7770*/  ULDC.64 UR4, c[0x0][0x3f8] ;  /* 0x0000fe0000047ab9 */ /* 0x000fe20000000a00 */
[----:B------:R-:W-:Y:S01]  /*7780*/  ULDC.64 UR6, c[0x0][0x408] ;  /* 0x0001020000067ab9 */ /* 0x000fe20000000a00 */
[----:B------:R-:W-:Y:S02]  /*7790*/  IMAD.MOV.U32 R6, RZ, RZ, R24 ;  /* 0x000000ffff067224 */ /* 0x000fe400078e0018 */
[----:B------:R-:W-:Y:S02]  /*77a0*/  IMAD.MOV.U32 R7, RZ, RZ, R29 ;  /* 0x000000ffff077224 */ /* 0x000fe400078e001d */
[----:B------:R-:W-:Y:S02]  /*77b0*/  IMAD.MOV.U32 R8, RZ, RZ, R26 ;  /* 0x000000ffff087224 */ /* 0x000fe400078e001a */
[----:B------:R-:W-:Y:S01]  /*77c0*/  IMAD.MOV.U32 R9, RZ, RZ, R31 ;  /* 0x000000ffff097224 */ /* 0x000fe200078e001f */
[----:B0-----:R-:W-:-:S13]  /*77d0*/  ISETP.NE.AND P0, PT, R37, 0x1, PT ;  /* 0x000000012500780c */ /* 0x001fda0003f05270 */
[----:B------:R-:W0:Y:S08]  /*77e0*/  @P0 LDC R0, c[0x0][0x44c] ;  /* 0x00011300ff000b82 */ /* 0x000e300000000800 */
[----:B------:R-:W1:Y:S01]  /*77f0*/  @P0 LDC R5, c[0x0][0x450] ;  /* 0x00011400ff050b82 */ /* 0x000e620000000800 */
[----:B0-----:R-:W-:-:S05]  /*7800*/  @P0 IMAD.HI.U32 R0, R3, R0, RZ ;  /* 0x0000000003000227 */ /* 0x001fca00078e00ff */
[----:B-1----:R-:W-:-:S04]  /*7810*/  @P0 SHF.R.U32.HI R3, RZ, R5, R0 ;  /* 0x00000005ff030219 */ /* 0x002fc80000011600 */
[----:B------:R-:W-:Y:S01]  /*7820*/  SHF.R.S32.HI R0, RZ, 0x1f, R3 ;  /* 0x0000001fff007819 */ /* 0x000fe20000011403 */
[----:B------:R-:W-:-:S04]  /*7830*/  IMAD.WIDE.U32 R6, R3, UR4, R6 ;  /* 0x0000000403067c25 */ /* 0x000fc8000f8e0006 */
[C---:B------:R-:W-:Y:S02]  /*7840*/  IMAD R4, R0.reuse, UR4, RZ ;  /* 0x0000000400047c24 */ /* 0x040fe4000f8e02ff */
[----:B------:R-:W-:Y:S02]  /*7850*/  IMAD R0, R0, UR6, RZ ;  /* 0x0000000600007c24 */ /* 0x000fe4000f8e02ff */
[C---:B------:R-:W-:Y:S01]  /*7860*/  IMAD R5, R3.reuse, UR5, R4 ;  /* 0x0000000503057c24 */ /* 0x040fe2000f8e0204 */
[----:B------:R-:W-:Y:S01]  /*7870*/  ULDC.64 UR4, c[0x0][0x3e8] ;  /* 0x0000fa0000047ab9 */ /* 0x000fe20000000a00 */
[C---:B------:R-:W-:Y:S01]  /*7880*/  IMAD.WIDE.U32 R8, R3.reuse, UR6, R8 ;  /* 0x0000000603087c25 */ /* 0x040fe2000f8e0008 */
[----:B------:R-:W-:Y:S01]  /*7890*/  LEA R4, P0, R6, UR4, 0x1 ;  /* 0x0000000406047c11 */ /* 0x000fe2000f8008ff */
[----:B------:R-:W-:Y:S02]  /*78a0*/  UMOV UR4, 0xffffffff ;  /* 0xffffffff00047882 */ /* 0x000fe40000000000 */
[----:B------:R-:W-:Y:S01]  /*78b0*/  IMAD R3, R3, UR7, R0 ;  /* 0x0000000703037c24 */ /* 0x000fe2000f8e0200 */
[----:B------:R-:W-:Y:S01]  /*78c0*/  ULDC.64 UR6, c[0x0][0x400] ;  /* 0x0001000000067ab9 */ /* 0x000fe20000000a00 */
[----:B------:R-:W-:Y:S01]  /*78d0*/  IMAD.IADD R5, R7, 0x1, R5 ;  /* 0x0000000107057824 */ /* 0x000fe200078e0205 */
[----:B------:R-:W-:Y:S01]  /*78e0*/  LEA R7, P1, R8, UR6, 0x1 ;  /* 0x0000000608077c11 */ /* 0x000fe2000f8208ff */
[----:B------:R-:W-:-:S03]  /*78f0*/  IMAD.IADD R3, R9, 0x1, R3 ;  /* 0x0000000109037824 */ /* 0x000fc600078e0203 */
[----:B------:R-:W-:Y:S02]  /*7900*/  LEA.HI.X R6, R6, UR5, R5, 0x1, P0 ;  /* 0x0000000506067c11 */ /* 0x000fe400080f0c05 */
[----:B------:R-:W-:Y:S01]  /*7910*/  LEA.HI.X R8, R8, UR7, R3, 0x1, P1 ;  /* 0x0000000708087c11 */ /* 0x000fe200088f0c03 */
[----:B------:R-:W-:Y:S06]  /*7920*/  BRA.DIV UR4, `(.L_x_2763) ;  /* 0x0000019204147947 */ /* 0x000fec000b800000 */
[----:B------:R0:W1:Y:S04]  /*7930*/  SHFL.IDX PT, R3, R6, RZ, 0x1c1f ;  /* 0x001c1fff06037589 */ /* 0x00006800000e0000 */
[----:B------:R0:W2:Y:S04]  /*7940*/  SHFL.IDX PT, R0, R4, RZ, 0x1c1f ;  /* 0x001c1fff04007589 */ /* 0x0000a800000e0000 */
[----:B------:R0:W3:Y:S04]  /*7950*/  SHFL.IDX PT, R5, R8, RZ, 0x1c1f ;  /* 0x001c1fff08057589 */ /* 0x0000e800000e0000 */
[----:B------:R0:W4:Y:S02]  /*7960*/  SHFL.IDX PT, R14, R7, RZ, 0x1c1f ;  /* 0x001c1fff070e7589 */ /* 0x00012400000e0000 */
.L_x_3093:
[----:B------:R-:W-:Y:S01]  /*7970*/  IMAD R37, R22, R37, RZ ;  /* 0x0000002516257224 */ /* 0x000fe200078e02ff */
[----:B------:R-:W-:Y:S01]  /*7980*/  BSSY B1, `(.L_x_2764) ;  /* 0x000001d000017945 */ /* 0x000fe20003800000 */
[----:B------:R-:W-:Y:S02]  /*7990*/  CS2R R30, SRZ ;  /* 0x00000000001e7805 */ /* 0x000fe4000001ff00 */
[----:B------:R-:W-:Y:S02]  /*79a0*/  CS2R R20, SRZ ;  /* 0x0000000000147805 */ /* 0x000fe4000001ff00 */
[----:B------:R-:W-:Y:S02]  /*79b0*/  CS2R R28, SRZ ;  /* 0x00000000001c7805 */ /* 0x000fe4000001ff00 */
[----:B------:R-:W-:Y:S02]  /*79c0*/  ISETP.GE.AND P0, PT, R34, R37, PT ;  /* 0x000000252200720c */ /* 0x000fe40003f06270 */
[----:B------:R-:W-:-:S11]  /*79d0*/  CS2R R24, SRZ ;  /* 0x0000000000187805 */ /* 0x000fd6000001ff00 */
[----:B------:R-:W-:Y:S05]  /*79e0*/  @P0 BRA `(.L_x_2765) ;  /* 0x0000000000580947 */ /* 0x000fea0003800000 */
[----:B------:R-:W-:Y:S01]  /*79f0*/  ULDC UR4, c[0x0][0x3f4] ;  /* 0x0000fd0000047ab9 */ /* 0x000fe20000000800 */
[----:B--2---:R-:W-:Y:S01]  /*7a00*/  IMAD.MOV.U32 R10, RZ, RZ, R0 ;  /* 0x000000ffff0a7224 */ /* 0x004fe200078e0000 */
[----:B------:R-:W-:Y:S01]  /*7a10*/  ISETP.GE.AND P3, PT, R199, UR4, PT ;  /* 0x00000004c7007c0c */ /* 0x000fe2000bf66270 */
[----:B-1----:R-:W-:Y:S01]  /*7a20*/  IMAD.MOV.U32 R11, RZ, RZ, R3 ;  /* 0x000000ffff0b7224 */ /* 0x002fe200078e0003 */
[----:B------:R-:W-:Y:S01]  /*7a30*/  ISETP.GE.AND P2, PT, R188, UR4, PT ;  /* 0x00000004bc007c0c */ /* 0x000fe2000bf46270 */
[----:B---3--:R-:W-:Y:S01]  /*7a40*/  IMAD.MOV.U32 R15, RZ, RZ, R5 ;  /* 0x000000ffff0f7224 */ /* 0x008fe200078e0005 */
[----:B------:R-:W-:-:S09]  /*7a50*/  CS2R R28, SRZ ;  /* 0x00000000001c7805 */ /* 0x000fd2000001ff00 */
[C---:B------:R-:W-:Y:S01]  /*7a60*/  @!P3 IMAD.SHL.U32 R33, R199.reuse, 0x2, RZ ;  /* 0x00000002c721b824 */ /* 0x040fe200078e00ff */
[----:B------:R-:W-:Y:S02]  /*7a70*/  @!P3 SHF.L.U64.HI R20, R199, 0x1, R224 ;  /* 0x00000001c714b819 */ /* 0x000fe400000102e0 */
[----:B------:R-:W-:Y:S02]  /*7a80*/  CS2R R30, SRZ ;  /* 0x00000000001e7805 */ /* 0x000fe4000001ff00 */
[----:B------:R-:W-:Y:S01]  /*7a90*/  CS2R R24, SRZ ;  /* 0x0000000000187805 */ /* 0x000fe2000001ff00 */
[----:B------:R-:W-:Y:S01]  /*7aa0*/  @!P2 IMAD.WIDE R10, R188, 0x2, R10 ;  /* 0x00000002bc0aa825 */ /* 0x000fe200078e020a */
[-C--:B------:R-:W-:Y:S02]  /*7ab0*/  @!P3 IADD3 R26, P0, R0, R33.reuse, RZ ;  /* 0x00000021001ab210 */ /* 0x080fe40007f1e0ff */
[----:B----4-:R-:W-:Y:S01]  /*7ac0*/  @!P3 IADD3 R32, P1, R14, R33, RZ ;  /* 0x000000210e20b210 */ /* 0x010fe20007f3e0ff */
[----:B------:R-:W-:Y:S01]  /*7ad0*/  @!P2 IMAD.WIDE R12, R188, 0x2, R14 ;  /* 0x00000002bc0ca825 */ /* 0x000fe200078e020e */
[----:B------:R1:W5:Y:S03]  /*7ae0*/  @!P2 LD.E.64 R28, desc[UR42][R10.64] ;  /* 0x0000002a0a1ca980 */ /* 0x000366000c101b00 */
[--C-:B------:R-:W-:Y:S01]  /*7af0*/  @!P3 IMAD.X R27, R3, 0x1, R20.reuse, P0 ;  /* 0x00000001031bb824 */ /* 0x100fe200000e0614 */
[----:B------:R1:W5:Y:S01]  /*7b00*/  @!P2 LD.E.64 R30, desc[UR42][R12.64] ;  /* 0x0000002a0c1ea980 */ /* 0x000362000c101b00 */
[----:B------:R-:W-:Y:S01]  /*7b10*/  @!P3 IMAD.X R33, R5, 0x1, R20, P1 ;  /* 0x000000010521b824 */ /* 0x000fe200008e0614 */
[----:B------:R-:W-:-:S02]  /*7b20*/  CS2R R20, SRZ ;  /* 0x0000000000147805 */ /* 0x000fc4000001ff00 */
[----:B------:R1:W5:Y:S04]  /*7b30*/  @!P3 LD.E.64 R24, desc[UR42][R26.64] ;  /* 0x0000002a1a18b980 */ /* 0x000368000c101b00 */
[----:B------:R1:W5:Y:S02]  /*7b40*/  @!P3 LD.E.64 R20, desc[UR42][R32.64] ;  /* 0x0000002a2014b980 */ /* 0x000364000c101b00 */
.L_x_2765:
[----:B------:R-:W-:Y:S05]  /*7b50*/  BSYNC B1 ;  /* 0x0000000000017941 */ /* 0x000fea0003800000 */
.L_x_2764:
[----:B--2--5:R-:W-:Y:S01]  /*7b60*/  IMAD.MOV.U32 R0, RZ, RZ, R30 ;  /* 0x000000ffff007224 */ /* 0x024fe200078e001e */
[----:B------:R-:W-:Y:S01]  /*7b70*/  UMOV UR4, 0xffffffff ;  /* 0xffffffff00047882 */ /* 0x000fe20000000000 */
[----:B-1----:R-:W-:Y:S01]  /*7b80*/  IMAD.MOV.U32 R3, RZ, RZ, R31 ;  /* 0x000000ffff037224 */ /* 0x002fe200078e001f */
[----:B------:R-:W-:Y:S01]  /*7b90*/  CS2R R26, SRZ ;  /* 0x00000000001a7805 */ /* 0x000fe2000001ff00 */
[----:B---3--:R-:W-:Y:S02]  /*7ba0*/  IMAD.MOV.U32 R5, RZ, RZ, R20 ;  /* 0x000000ffff057224 */ /* 0x008fe400078e0014 */
[----:B------:R-:W-:Y:S01]  /*7bb0*/  IMAD.MOV.U32 R9, RZ, RZ, R21 ;  /* 0x000000ffff097224 */ /* 0x000fe200078e0015 */
[----:B------:R-:W-:Y:S01]  /*7bc0*/  PRMT R36, R0, 0x5410, R3 ;  /* 0x0000541000247816 */ /* 0x000fe20000000003 */
[----:B------:R-:W-:Y:S02]  /*7bd0*/  IMAD.MOV.U32 R0, RZ, RZ, R28 ;  /* 0x000000ffff007224 */ /* 0x000fe400078e001c */
[----:B------:R-:W-:Y:S01]  /*7be0*/  IMAD.MOV.U32 R3, RZ, RZ, R29 ;  /* 0x000000ffff037224 */ /* 0x000fe200078e001d */
[----:B------:R-:W-:Y:S01]  /*7bf0*/  PRMT R40, R5, 0x5410, R9 ;  /* 0x0000541005287816 */ /* 0x000fe20000000009 */
[----:B------:R-:W-:Y:S01]  /*7c00*/  IMAD.MOV.U32 R5, RZ, RZ, R24 ;  /* 0x000000ffff057224 */ /* 0x000fe200078e0018 */
[----:B------:R-:W-:Y:S01]  /*7c10*/  PRMT R39, R39, 0x5410, R0 ;  /* 0x0000541027277816 */ /* 0x000fe20000000000 */
[----:B------:R-:W-:-:S03]  /*7c20*/  IMAD.MOV.U32 R9, RZ, RZ, R25 ;  /* 0x000000ffff097224 */ /* 0x000fc600078e0019 */
[----:B------:R-:W-:Y:S02]  /*7c30*/  PRMT R42, R42, 0x5410, R5 ;  /* 0x000054102a2a7816 */ /* 0x000fe40000000005 */
[----:B------:R-:W-:Y:S01]  /*7c40*/  PRMT R41, R9, 0x5410, R3 ;  /* 0x0000541009297816 */ /* 0x000fe20000000003 */
[----:B------:R-:W-:Y:S06]  /*7c50*/  BRA.DIV UR4, `(.L_x_2766) ;  /* 0x0000018e04b87947 */ /* 0x000fec000b800000 */
[----:B------:R1:W2:Y:S04]  /*7c60*/  SHFL.IDX PT, R3, R6, 0x1, 0x1c1f ;  /* 0x003c1f0006037f89 */ /* 0x0002a800000e0000 */
[----:B------:R1:W3:Y:S04]  /*7c70*/  SHFL.IDX PT, R0, R4, 0x1, 0x1c1f ;  /* 0x003c1f0004007f89 */ /* 0x0002e800000e0000 */
[----:B------:R1:W0:Y:S04]  /*7c80*/  SHFL.IDX PT, R5, R8, 0x1, 0x1c1f ;  /* 0x003c1f0008057f89 */ /* 0x00022800000e0000 */
[----:B----4-:R1:W4:Y:S02]  /*7c90*/  SHFL.IDX PT, R14, R7, 0x1, 0x1c1f ;  /* 0x003c1f00070e7f89 */ /* 0x01032400000e0000 */
.L_x_3099:
[----:B01----:R-:W-:Y:S01]  /*7ca0*/  VIADD R4, R34, 0x20 ;  /* 0x0000002022047836 */ /* 0x003fe20000000000 */
[----:B------:R-:W-:Y:S01]  /*7cb0*/  LEA.HI R6, R217, R217, RZ, 0x1 ;  /* 0x000000d9d9067211 */ /* 0x000fe200078f08ff */
[----:B------:R-:W-:Y:S01]  /*7cc0*/  BSSY B1, `(.L_x_2767) ;  /* 0x0000020000017945 */ /* 0x000fe20003800000 */
[----:B------:R-:W-:Y:S01]  /*7cd0*/  IMAD.SHL.U32 R34, R193, 0x40, RZ ;  /* 0x00000040c1227824 */ /* 0x000fe200078e00ff */
[----:B------:R-:W-:Y:S02]  /*7ce0*/  CS2R R8, SRZ ;  /* 0x0000000000087805 */ /* 0x000fe4000001ff00 */
[----:B------:R-:W-:Y:S02]  /*7cf0*/  ISETP.GE.AND P0, PT, R4, R37, PT ;  /* 0x000000250400720c */ /* 0x000fe40003f06270 */
[----:B------:R-:W-:Y:S02]  /*7d00*/  CS2R R12, SRZ ;  /* 0x00000000000c7805 */ /* 0x000fe4000001ff00 */
[----:B------:R-:W-:-:S02]  /*7d10*/  LOP3.LUT R6, R6, 0xfffffffe, RZ, 0xc0, !PT ;  /* 0xfffffffe06067812 */ /* 0x000fc400078ec0ff */
[----:B------:R-:W-:-:S03]  /*7d20*/  CS2R R10, SRZ ;  /* 0x00000000000a7805 */ /* 0x000fc6000001ff00 */
[----:B------:R-:W-:-:S05]  /*7d30*/  IMAD.IADD R6, R217, 0x1, -R6 ;  /* 0x00000001d9067824 */ /* 0x000fca00078e0a06 */
[----:B------:R-:W-:Y:S01]  /*7d40*/  SHF.L.U32 R35, R6, 0x1f, RZ ;  /* 0x0000001f06237819 */ /* 0x000fe200000006ff */
[----:B------:R-:W-:Y:S06]  /*7d50*/  @P0 BRA `(.L_x_2768) ;  /* 0x0000000000580947 */ /* 0x000fec0003800000 */
[----:B------:R-:W-:Y:S01]  /*7d60*/  ULDC UR4, c[0x0][0x3f4] ;  /* 0x0000fd0000047ab9 */ /* 0x000fe20000000800 */
[----:B---3--:R-:W-:Y:S01]  /*7d70*/  IMAD.MOV.U32 R6, RZ, RZ, R0 ;  /* 0x000000ffff067224 */ /* 0x008fe200078e0000 */
[----:B------:R-:W-:Y:S01]  /*7d80*/  ISETP.GE.AND P3, PT, R199, UR4, PT ;  /* 0x00000004c7007c0c */ /* 0x000fe2000bf66270 */
[----:B--2---:R-:W-:Y:S01]  /*7d90*/  IMAD.MOV.U32 R7, RZ, RZ, R3 ;  /* 0x000000ffff077224 */ /* 0x004fe200078e0003 */
[----:B------:R-:W-:Y:S01]  /*7da0*/  ISETP.GE.AND P2, PT, R188, UR4, PT ;  /* 0x00000004bc007c0c */ /* 0x000fe2000bf46270 */
[----:B------:R-:W-:Y:S01]  /*7db0*/  IMAD.MOV.U32 R15, RZ, RZ, R5 ;  /* 0x000000ffff0f7224 */ /* 0x000fe200078e0005 */
        /* <DEDUP_REMOVED lines=16> */
.L_x_2768:
[----:B------:R-:W-:Y:S05]  /*7ec0*/  BSYNC B1 ;  /* 0x0000000000017941 */ /* 0x000fea0003800000 */
.L_x_2767:
[----:B------:R-:W1:Y:S01]  /*7ed0*/  SYNCS.PHASECHK.TRANS64.TRYWAIT P0, [R2+URZ+0x28c00], R35 ;  /* 0x028c0023020075a7 */ /* 0x000e62000800017f */
[----:B--2---:R-:W-:Y:S01]  /*7ee0*/  LOP3.LUT R3, R34, 0x1c0, RZ, 0xc0, !PT ;  /* 0x000001c022037812 */ /* 0x004fe200078ec0ff */
[----:B0----5:R-:W-:Y:S01]  /*7ef0*/  IMAD.MOV.U32 R4, RZ, RZ, R26 ;  /* 0x000000ffff047224 */ /* 0x021fe200078e001a */
[----:B------:R-:W-:Y:S01]  /*7f00*/  VIADDMNMX R38, R37, -R192, 0x40, PT ;  /* 0x0000004025267446 */ /* 0x000fe200038009c0 */
[----:B------:R-:W-:Y:S01]  /*7f10*/  IMAD.MOV.U32 R5, RZ, RZ, R9 ;  /* 0x000000ffff057224 */ /* 0x000fe200078e0009 */
[----:B---3--:R-:W-:Y:S01]  /*7f20*/  LOP3.LUT R0, R3, 0x18, R16, 0xf8, !PT ;  /* 0x0000001803007812 */ /* 0x008fe200078ef810 */
[----:B------:R-:W-:Y:S01]  /*7f30*/  IMAD.MOV.U32 R6, RZ, RZ, R12 ;  /* 0x000000ffff067224 */ /* 0x000fe200078e000c */
[----:B------:R-:W-:Y:S01]  /*7f40*/  SHF.R.U32.HI R3, RZ, 0x3, R3 ;  /* 0x00000003ff037819 */ /* 0x000fe20000011603 */
[----:B------:R-:W-:Y:S01]  /*7f50*/  BSSY B1, `(.L_x_2769) ;  /* 0x0000014000017945 */ /* 0x000fe20003800000 */
[----:B------:R-:W-:Y:S01]  /*7f60*/  PRMT R42, R4, 0x7610, R42 ;  /* 0x00007610042a7816 */ /* 0x000fe2000000002a */
[----:B------:R-:W-:Y:S01]  /*7f70*/  IMAD.MOV.U32 R4, RZ, RZ, R8 ;  /* 0x000000ffff047224 */ /* 0x000fe200078e0008 */
[----:B------:R-:W-:Y:S01]  /*7f80*/  LOP3.LUT R0, R0, R3, RZ, 0x3c, !PT ;  /* 0x0000000300007212 */ /* 0x000fe200078e3cff */
[----:B------:R-:W-:Y:S01]  /*7f90*/  IMAD.MOV.U32 R3, RZ, RZ, R27 ;  /* 0x000000ffff037224 */ /* 0x000fe200078e001b */
[----:B------:R-:W-:-:S02]  /*7fa0*/  PRMT R45, R45, 0x5410, R6 ;  /* 0x000054102d2d7816 */ /* 0x000fc40000000006 */
[----:B------:R-:W-:Y:S01]  /*7fb0*/  PRMT R44, R44, 0x5410, R4 ;  /* 0x000054102c2c7816 */ /* 0x000fe20000000004 */
[----:B------:R-:W-:Y:S01]  /*7fc0*/  IMAD.MOV.U32 R4, RZ, RZ, R10 ;  /* 0x000000ffff047224 */ /* 0x000fe200078e000a */
[----:B------:R-:W-:Y:S01]  /*7fd0*/  PRMT R43, R5, 0x5410, R3 ;  /* 0x00005410052b7816 */ /* 0x000fe20000000003 */
[----:B------:R-:W-:Y:S01]  /*7fe0*/  IMAD R3, R203, 0x200, R0 ;  /* 0x00000200cb037824 */ /* 0x000fe200078e0200 */
[----:B------:R-:W-:Y:S01]  /*7ff0*/  LOP3.LUT P2, RZ, R193, 0x4, RZ, 0xc0, !PT ;  /* 0x00000004c1ff7812 */ /* 0x000fe2000784c0ff */
[----:B------:R-:W-:Y:S01]  /*8000*/  IMAD.MOV.U32 R0, RZ, RZ, R13 ;  /* 0x000000ffff007224 */ /* 0x000fe200078e000d */
[----:B------:R-:W-:Y:S01]  /*8010*/  PRMT R45, R4, 0x7610, R45 ;  /* 0x00007610042d7816 */ /* 0x000fe2000000002d */
[----:B------:R-:W-:Y:S01]  /*8020*/  IMAD R3, R3, 0x2, R2 ;  /* 0x0000000203037824 */ /* 0x000fe200078e0202 */
[----:B------:R-:W-:Y:S01]  /*8030*/  ISETP.GE.AND P1, PT, R185, R38, PT ;  /* 0x00000026b900720c */ /* 0x000fe20003f26270 */
[----:B------:R-:W-:Y:S01]  /*8040*/  IMAD.MOV.U32 R5, RZ, RZ, R11 ;  /* 0x000000ffff057224 */ /* 0x000fe200078e000b */
[----:B------:R-:W-:Y:S01]  /*8050*/  PRMT R44, R0, 0x7610, R44 ;  /* 0x00007610002c7816 */ /* 0x000fe2000000002c */
[----:B------:R-:W-:-:S02]  /*8060*/  VIADD R4, R3, 0x20400 ;  /* 0x0002040003047836 */ /* 0x000fc40000000000 */
[----:B------:R-:W-:Y:S01]  /*8070*/  VIADD R0, R3, 0x20440 ;  /* 0x0002044003007836 */ /* 0x000fe20000000000 */
[----:B-1----:R-:W-:Y:S07]  /*8080*/  @!P0 BRA `(.L_x_2770) ;  /* 0x0000018c001c8947 */ /* 0x002fee0003800000 */
.L_x_3100:
[----:B------:R-:W-:Y:S05]  /*8090*/  BSYNC B1 ;  /* 0x0000000000017941 */ /* 0x000fea0003800000 */
.L_x_2769:
[----:B------:R-:W-:Y:S01]  /*80a0*/  BSSY B1, `(.L_x_2771) ;  /* 0x0000067000017945 */ /* 0x000fe20003800000 */
[----:B------:R-:W-:Y:S01]  /*80b0*/  PRMT R46, R46, 0x5410, R5 ;  /* 0x000054102e2e7816 */ /* 0x000fe20000000005 */
[----:B------:R-:W-:Y:S02]  /*80c0*/  @P2 VIADD R0, R4, 0xffffffc0 ;  /* 0xffffffc004002836 */ /* 0x000fe40000000000 */
[----:B------:R-:W-:Y:S05]  /*80d0*/  @P1 BRA `(.L_x_2772) ;  /* 0x00000004008c1947 */ /* 0x000fea0003800000 */
[----:B------:R-:W1:Y:S01]  /*80e0*/  LDC R4, c[0x0][0x3f4] ;  /* 0x0000fd00ff047b82 */ /* 0x000e620000000800 */
[----:B------:R-:W-:Y:S01]  /*80f0*/  BSSY B2, `(.L_x_2773) ;  /* 0x0000032000027945 */ /* 0x000fe20003800000 */
[-C--:B-1----:R-:W-:Y:S02]  /*8100*/  ISETP.GE.AND P0, PT, R188, R4.reuse, PT ;  /* 0x00000004bc00720c */ /* 0x082fe40003f06270 */
[----:B------:R-:W-:-:S11]  /*8110*/  ISETP.GE.AND P1, PT, R199, R4, PT ;  /* 0x00000004c700720c */ /* 0x000fd60003f26270 */
[----:B------:R-:W-:Y:S05]  /*8120*/  @P0 BRA `(.L_x_2774) ;  /* 0x0000000000b80947 */ /* 0x000fea0003800000 */
[----:B------:R-:W1:Y:S01]  /*8130*/  LDS.128 R4, [R3+0x20400] ;  /* 0x0204000003047984 */ /* 0x000e620000000c00 */
[----:B----4-:R-:W-:Y:S02]  /*8140*/  SHF.R.U64 R14, R28, 0x10, R29 ;  /* 0x000000101c0e7819 */ /* 0x010fe4000000121d */
[----:B------:R-:W-:Y:S02]  /*8150*/  SHF.R.U32.HI R34, RZ, 0x10, R31 ;  /* 0x00000010ff227819 */ /* 0x000fe4000001161f */
[----:B------:R-:W-:Y:S02]  /*8160*/  SHF.R.U32.HI R28, RZ, 0x10, R29 ;  /* 0x00000010ff1c7819 */ /* 0x000fe4000001161d */
[----:B------:R-:W-:Y:S02]  /*8170*/  SHF.R.U64 R33, R30, 0x10, R31 ;  /* 0x000000101e217819 */ /* 0x000fe4000000121f */
[----:B------:R-:W-:Y:S02]  /*8180*/  PRMT R34, R36, 0x5432, R34 ;  /* 0x0000543224227816 */ /* 0x000fe40000000022 */
[----:B------:R-:W-:-:S02]  /*8190*/  PRMT R31, R41, 0x5432, R28 ;  /* 0x00005432291f7816 */ /* 0x000fc4000000001c */
[----:B------:R-:W-:Y:S01]  /*81a0*/  PRMT R30, R39, 0x5432, R14 ;  /* 0x00005432271e7816 */ /* 0x000fe2000000000e */
[C---:B0-----:R-:W-:Y:S01]  /*81b0*/  IMAD.U32 R35, R34.reuse, 0x10000, RZ ;  /* 0x0001000022237824 */ /* 0x041fe200078e00ff */
[----:B------:R-:W-:Y:S01]  /*81c0*/  LOP3.LUT R34, R34, 0xffff0000, RZ, 0xc0, !PT ;  /* 0xffff000022227812 */ /* 0x000fe200078ec0ff */
[C---:B------:R-:W-:Y:S01]  /*81d0*/  IMAD.U32 R32, R31.reuse, 0x10000, RZ ;  /* 0x000100001f207824 */ /* 0x040fe200078e00ff */
[----:B------:R-:W-:Y:S02]  /*81e0*/  PRMT R33, R36, 0x5410, R33 ;  /* 0x0000541024217816 */ /* 0x000fe40000000021 */
[----:B------:R-:W-:Y:S02]  /*81f0*/  LOP3.LUT R31, R31, 0xffff0000, RZ, 0xc0, !PT ;  /* 0xffff00001f1f7812 */ /* 0x000fe400078ec0ff */
[C---:B-1----:R-:W-:Y:S01]  /*8200*/  LOP3.LUT R15, R6.reuse, 0xffff0000, RZ, 0xc0, !PT ;  /* 0xffff0000060f7812 */ /* 0x042fe200078ec0ff */
[----:B------:R-:W-:Y:S01]  /*8210*/  IMAD.U32 R14, R6, 0x10000, RZ ;  /* 0x00010000060e7824 */ /* 0x000fe200078e00ff */
[C---:B------:R-:W-:Y:S01]  /*8220*/  LOP3.LUT R29, R7.reuse, 0xffff0000, RZ, 0xc0, !PT ;  /* 0xffff0000071d7812 */ /* 0x040fe200078ec0ff */
[----:B------:R-:W-:-:S02]  /*8230*/  IMAD.U32 R28, R7, 0x10000, RZ ;  /* 0x00010000071c7824 */ /* 0x000fc400078e00ff */
[CC--:B------:R-:W-:Y:S01]  /*8240*/  FMUL.FTZ R37, R15.reuse, R35.reuse ;  /* 0x000000230f257220 */ /* 0x0c0fe20000410000 */
[----:B------:R-:W-:Y:S01]  /*8250*/  FMUL.FTZ R36, R15, R32 ;  /* 0x000000200f247220 */ /* 0x000fe20000410000 */
[----:B------:R-:W-:Y:S01]  /*8260*/  FMUL.FTZ R15, R29, R34 ;  /* 0x000000221d0f7220 */ /* 0x000fe20000410000 */
[----:B------:R-:W-:Y:S02]  /*8270*/  IMAD.U32 R6, R4, 0x10000, RZ ;  /* 0x0001000004067824 */ /* 0x000fe400078e00ff */
[C---:B------:R-:W-:Y:S01]  /*8280*/  FFMA.FTZ R37, R14.reuse, R32, -R37 ;  /* 0x000000200e257223 */ /* 0x040fe20000010825 */
[----:B------:R-:W-:Y:S01]  /*8290*/  FFMA.FTZ R36, R14, R35, R36 ;  /* 0x000000230e247223 */ /* 0x000fe20000010024 */
[-C--:B------:R-:W-:Y:S01]  /*82a0*/  FFMA.FTZ R35, R28, R31.reuse, -R15 ;  /* 0x0000001f1c237223 */ /* 0x080fe2000001080f */
[C---:B------:R-:W-:Y:S01]  /*82b0*/  IMAD.U32 R7, R5.reuse, 0x10000, RZ ;  /* 0x0001000005077824 */ /* 0x040fe200078e00ff */
[----:B------:R-:W-:Y:S01]  /*82c0*/  LOP3.LUT R4, R4, 0xffff0000, RZ, 0xc0, !PT ;  /* 0xffff000004047812 */ /* 0x000fe200078ec0ff */
[C---:B------:R-:W-:Y:S01]  /*82d0*/  IMAD.U32 R15, R30.reuse, 0x10000, RZ ;  /* 0x000100001e0f7824 */ /* 0x040fe200078e00ff */
[----:B------:R-:W-:Y:S01]  /*82e0*/  LOP3.LUT R5, R5, 0xffff0000, RZ, 0xc0, !PT ;  /* 0xffff000005057812 */ /* 0x000fe200078ec0ff */
[----:B------:R-:W-:Y:S01]  /*82f0*/  FMUL.FTZ R39, R29, R31 ;  /* 0x0000001f1d277220 */ /* 0x000fe20000410000 */
[C---:B------:R-:W-:Y:S01]  /*8300*/  LOP3.LUT R14, R33.reuse, 0xffff0000, RZ, 0xc0, !PT ;  /* 0xffff0000210e7812 */ /* 0x040fe200078ec0ff */
[----:B------:R-:W-:Y:S01]  /*8310*/  IMAD.U32 R29, R33, 0x10000, RZ ;  /* 0x00010000211d7824 */ /* 0x000fe200078e00ff */
[----:B------:R-:W-:Y:S01]  /*8320*/  LOP3.LUT R30, R30, 0xffff0000, RZ, 0xc0, !PT ;  /* 0xffff00001e1e7812 */ /* 0x000fe200078ec0ff */
[----:B------:R-:W-:Y:S01]  /*8330*/  FFMA.FTZ R34, R28, R34, R39 ;  /* 0x000000221c227223 */ /* 0x000fe20000010027 */
[C---:B------:R-:W-:Y:S01]  /*8340*/  FMUL.FTZ R28, R4.reuse, R15 ;  /* 0x0000000f041c7220 */ /* 0x040fe20000410000 */
[-C--:B------:R-:W-:Y:S01]  /*8350*/  FMUL.FTZ R31, R4, R29.reuse ;  /* 0x0000001d041f7220 */ /* 0x080fe20000410000 */
[C---:B------:R-:W-:Y:S01]  /*8360*/  FMUL.FTZ R32, R5.reuse, R14 ;  /* 0x0000000e05207220 */ /* 0x040fe20000410000 */
[-C--:B------:R-:W-:Y:S01]  /*8370*/  FMUL.FTZ R33, R5, R30.reuse ;  /* 0x0000001e05217220 */ /* 0x080fe20000410000 */
[C---:B------:R-:W-:Y:S01]  /*8380*/  FFMA.FTZ R29, R6.reuse, R29, R28 ;  /* 0x0000001d061d7223 */ /* 0x040fe2000001001c */
[----:B------:R-:W-:Y:S01]  /*8390*/  FFMA.FTZ R4, R6, R15, -R31 ;  /* 0x0000000f06047223 */ /* 0x000fe2000001081f */
[C---:B------:R-:W-:Y:S01]  /*83a0*/  FFMA.FTZ R5, R7.reuse, R30, -R32 ;  /* 0x0000001e07057223 */ /* 0x040fe20000010820 */
[----:B------:R-:W-:Y:S01]  /*83b0*/  FFMA.FTZ R14, R7, R14, R33 ;  /* 0x0000000e070e7223 */ /* 0x000fe20000010021 */
[----:B------:R-:W-:-:S02]  /*83c0*/  F2FP.BF16.F32.PACK_AB R6, R36, R37 ;  /* 0x000000252406723e */ /* 0x000fc400000010ff */
[----:B------:R-:W-:Y:S02]  /*83d0*/  F2FP.BF16.F32.PACK_AB R7, R34, R35 ;  /* 0x000000232207723e */ /* 0x000fe400000010ff */
[----:B------:R-:W-:Y:S02]  /*83e0*/  F2FP.BF16.F32.PACK_AB R4, R29, R4 ;  /* 0x000000041d04723e */ /* 0x000fe400000010ff */
[----:B------:R-:W-:-:S05]  /*83f0*/  F2FP.BF16.F32.PACK_AB R5, R14, R5 ;  /* 0x000000050e05723e */ /* 0x000fca00000010ff */
[----:B------:R1:W-:Y:S02]  /*8400*/  STS.128 [R3+0x20400], R4 ;  /* 0x0204000403007388 */ /* 0x0003e40000000c00 */
.L_x_2774:
[----:B------:R-:W-:Y:S05]  /*8410*/  BSYNC B2 ;  /* 0x0000000000027941 */ /* 0x000fea0003800000 */
.L_x_2773:
[----:B------:R-:W-:Y:S05]  /*8420*/  @P1 BRA `(.L_x_2772) ;  /* 0x0000000000b81947 */ /* 0x000fea0003800000 */
[----:B-1----:R-:W1:Y:S01]  /*8430*/  LDS.128 R4, [R0] ;  /* 0x0000000000047984 */ /* 0x002e620000000c00 */
[----:B------:R-:W-:Y:S02]  /*8440*/  SHF.R.U64 R24, R24, 0x10, R25 ;  /* 0x0000001018187819 */ /* 0x000fe40000001219 */
[----:B------:R-:W-:Y:S02]  /*8450*/  SHF.R.U32.HI R30, RZ, 0x10, R21 ;  /* 0x00000010ff1e7819 */ /* 0x000fe40000011615 */
[----:B------:R-:W-:Y:S02]  /*8460*/  SHF.R.U32.HI R25, RZ, 0x10, R25 ;  /* 0x00000010ff197819 */ /* 0x000fe40000011619 */
[----:B------:R-:W-:Y:S02]  /*8470*/  PRMT R30, R40, 0x5432, R30 ;  /* 0x00005432281e7816 */ /* 0x000fe4000000001e */
[----:B------:R-:W-:Y:S02]  /*8480*/  PRMT R25, R41, 0x5410, R25 ;  /* 0x0000541029197816 */ /* 0x000fe40000000019 */
[----:B------:R-:W-:Y:S01]  /*8490*/  SHF.R.U64 R29, R20, 0x10, R21 ;  /* 0x00000010141d7819 */ /* 0x000fe20000001215 */
[C---:B------:R-:W-:Y:S01]  /*84a0*/  IMAD.U32 R31, R30.reuse, 0x10000, RZ ;  /* 0x000100001e1f7824 */ /* 0x040fe200078e00ff */
[----:B------:R-:W-:Y:S01]  /*84b0*/  LOP3.LUT R30, R30, 0xffff0000, RZ, 0xc0, !PT ;  /* 0xffff00001e1e7812 */ /* 0x000fe200078ec0ff */
[C---:B------:R-:W-:Y:S01]  /*84c0*/  IMAD.U32 R28, R25.reuse, 0x10000, RZ ;  /* 0x00010000191c7824 */ /* 0x040fe200078e00ff */
[----:B------:R-:W-:-:S02]  /*84d0*/  LOP3.LUT R25, R25, 0xffff0000, RZ, 0xc0, !PT ;  /* 0xffff000019197812 */ /* 0x000fc400078ec0ff */
[----:B------:R-:W-:Y:S02]  /*84e0*/  PRMT R24, R42, 0x5432, R24 ;  /* 0x000054322a187816 */ /* 0x000fe40000000018 */
[----:B------:R-:W-:Y:S02]  /*84f0*/  PRMT R29, R40, 0x5410, R29 ;  /* 0x00005410281d7816 */ /* 0x000fe4000000001d */
[C---:B-1----:R-:W-:Y:S01]  /*8500*/  LOP3.LUT R15, R6.reuse, 0xffff0000, RZ, 0xc0, !PT ;  /* 0xffff0000060f7812 */ /* 0x042fe200078ec0ff */
[----:B----4-:R-:W-:Y:S01]  /*8510*/  IMAD.U32 R14, R6, 0x10000, RZ ;  /* 0x00010000060e7824 */ /* 0x010fe200078e00ff */
[C---:B------:R-:W-:Y:S01]  /*8520*/  LOP3.LUT R21, R7.reuse, 0xffff0000, RZ, 0xc0, !PT ;  /* 0xffff000007157812 */ /* 0x040fe200078ec0ff */
[----:B------:R-:W-:Y:S02]  /*8530*/  IMAD.U32 R20, R7, 0x10000, RZ ;  /* 0x0001000007147824 */ /* 0x000fe400078e00ff */
[C---:B------:R-:W-:Y:S01]  /*8540*/  FMUL.FTZ R33, R15.reuse, R31 ;  /* 0x0000001f0f217220 */ /* 0x040fe20000410000 */
[----:B------:R-:W-:Y:S01]  /*8550*/  FMUL.FTZ R32, R15, R28 ;  /* 0x0000001c0f207220 */ /* 0x000fe20000410000 */
[----:B------:R-:W-:Y:S01]  /*8560*/  FMUL.FTZ R15, R21, R30 ;  /* 0x0000001e150f7220 */ /* 0x000fe20000410000 */
[----:B------:R-:W-:-:S02]  /*8570*/  IMAD.U32 R6, R4, 0x10000, RZ ;  /* 0x0001000004067824 */ /* 0x000fc400078e00ff */
[C---:B------:R-:W-:Y:S01]  /*8580*/  FFMA.FTZ R33, R14.reuse, R28, -R33 ;  /* 0x0000001c0e217223 */ /* 0x040fe20000010821 */
[----:B------:R-:W-:Y:S01]  /*8590*/  FFMA.FTZ R32, R14, R31, R32 ;  /* 0x0000001f0e207223 */ /* 0x000fe20000010020 */
[-C--:B------:R-:W-:Y:S01]  /*85a0*/  FFMA.FTZ R31, R20, R25.reuse, -R15 ;  /* 0x00000019141f7223 */ /* 0x080fe2000001080f */
[C---:B------:R-:W-:Y:S01]  /*85b0*/  IMAD.U32 R7, R5.reuse, 0x10000, RZ ;  /* 0x0001000005077824 */ /* 0x040fe200078e00ff */
[----:B------:R-:W-:Y:S01]  /*85c0*/  LOP3.LUT R4, R4, 0xffff0000, RZ, 0xc0, !PT ;  /* 0xffff000004047812 */ /* 0x000fe200078ec0ff */
[C---:B------:R-:W-:Y:S01]  /*85d0*/  IMAD.U32 R15, R24.reuse, 0x10000, RZ ;  /* 0x00010000180f7824 */ /* 0x040fe200078e00ff */
[----:B------:R-:W-:Y:S01]  /*85e0*/  LOP3.LUT R5, R5, 0xffff0000, RZ, 0xc0, !PT ;  /* 0xffff000005057812 */ /* 0x000fe200078ec0ff */
[----:B0-----:R-:W-:Y:S01]  /*85f0*/  FMUL.FTZ R35, R21, R25 ;  /* 0x0000001915237220 */ /* 0x001fe20000410000 */
        /* <DEDUP_REMOVED lines=16> */
[----:B------:R2:W-:Y:S02]  /*8700*/  STS.128 [R0], R4 ;  /* 0x0000000400007388 */ /* 0x0005e40000000c00 */
.L_x_2772:
[----:B------:R-:W-:Y:S05]  /*8710*/  BSYNC B1 ;  /* 0x0000000000017941 */ /* 0x000fea0003800000 */
.L_x_2771:
        /* <DEDUP_REMOVED lines=8> */
[--C-:B------:R-:W-:Y:S02]  /*87a0*/  SHF.R.U64 R25, R26, 0x10, R27.reuse ;  /* 0x000000101a197819 */ /* 0x100fe4000000121b */
        /* <DEDUP_REMOVED lines=12> */
[----:B------:R-:W-:Y:S01]  /*8870*/  IMAD.U32 R12, R6, 0x10000, RZ ;  /* 0x00010000060c7824 */ /* 0x000fe200078e00ff */
[C---:B------:R-:W-:Y:S01]  /*8880*/  LOP3.LUT R15, R7.reuse, 0xffff0000, RZ, 0xc0, !PT ;  /* 0xffff0000070f7812 */ /* 0x040fe200078ec0ff */
[----:B----4-:R-:W-:Y:S02]  /*8890*/  IMAD.U32 R14, R7, 0x10000, RZ ;  /* 0x00010000070e7824 */ /* 0x010fe400078e00ff */
        /* <DEDUP_REMOVED lines=29> */
.L_x_2777:
[----:B------:R-:W-:Y:S05]  /*8a70*/  BSYNC B1 ;  /* 0x0000000000017941 */ /* 0x000fea0003800000 */
.L_x_2776:
[----:B------:R-:W-:Y:S05]  /*8a80*/  @P1 BRA `(.L_x_2775) ;  /* 0x0000001400e01947 */ /* 0x000fea0003800000 */
[----:B-1----:R-:W1:Y:S01]  /*8a90*/  LDS.128 R4, [R0+0x1000] ;  /* 0x0010000000047984 */ /* 0x002e620000000c00 */
[----:B------:R-:W-:Y:S02]  /*8aa0*/  SHF.R.U32.HI R15, RZ, 0x10, R9 ;  /* 0x00000010ff0f7819 */ /* 0x000fe40000011609 */
[----:B------:R-:W-:Y:S02]  /*8ab0*/  SHF.R.U32.HI R12, RZ, 0x10, R11 ;  /* 0x00000010ff0c7819 */ /* 0x000fe4000001160b */
[----:B------:R-:W-:Y:S02]  /*8ac0*/  PRMT R15, R43, 0x5410, R15 ;  /* 0x000054102b0f7816 */ /* 0x000fe4000000000f */
[----:B------:R-:W-:Y:S02]  /*8ad0*/  PRMT R12, R46, 0x5432, R12 ;  /* 0x000054322e0c7816 */ /* 0x000fe4000000000c */
[----:B----4-:R-:W-:Y:S01]  /*8ae0*/  SHF.R.U64 R14, R8, 0x10, R9 ;  /* 0x00000010080e7819 */ /* 0x010fe20000001209 */
[C---:B------:R-:W-:Y:S01]  /*8af0*/  IMAD.U32 R20, R15.reuse, 0x10000, RZ ;  /* 0x000100000f147824 */ /* 0x040fe200078e00ff */
[----:B------:R-:W-:Y:S01]  /*8b00*/  SHF.R.U64 R3, R10, 0x10, R11 ;  /* 0x000000100a037819 */ /* 0x000fe2000000120b */
[----:B------:R-:W-:Y:S01]  /*8b10*/  IMAD.U32 R13, R12, 0x10000, RZ ;  /* 0x000100000c0d7824 */ /* 0x000fe200078e00ff */
[----:B------:R-:W-:-:S02]  /*8b20*/  LOP3.LUT R15, R15, 0xffff0000, RZ, 0xc0, !PT ;  /* 0xffff00000f0f7812 */ /* 0x000fc400078ec0ff */
[----:B------:R-:W-:Y:S02]  /*8b30*/  LOP3.LUT R12, R12, 0xffff0000, RZ, 0xc0, !PT ;  /* 0xffff00000c0c7812 */ /* 0x000fe400078ec0ff */
[----:B------:R-:W-:Y:S02]  /*8b40*/  PRMT R11, R45, 0x5410, R3 ;  /* 0x000054102d0b7816 */ /* 0x000fe40000000003 */
[----:B------:R-:W-:Y:S02]  /*8b50*/  PRMT R14, R44, 0x5432, R14 ;  /* 0x000054322c0e7816 */ /* 0x000fe4000000000e */
[C---:B-1----:R-:W-:Y:S01]  /*8b60*/  LOP3.LUT R9, R6.reuse, 0xffff0000, RZ, 0xc0, !PT ;  /* 0xffff000006097812 */ /* 0x042fe200078ec0ff */
[C---:B------:R-:W-:Y:S01]  /*8b70*/  IMAD.U32 R10, R7.reuse, 0x10000, RZ ;  /* 0x00010000070a7824 */ /* 0x040fe200078e00ff */
[----:B------:R-:W-:Y:S01]  /*8b80*/  LOP3.LUT R7, R7, 0xffff0000, RZ, 0xc0, !PT ;  /* 0xffff000007077812 */ /* 0x000fe200078ec0ff */
[----:B------:R-:W-:Y:S02]  /*8b90*/  IMAD.U32 R8, R6, 0x10000, RZ ;  /* 0x0001000006087824 */ /* 0x000fe400078e00ff */
[C---:B------:R-:W-:Y:S01]  /*8ba0*/  FMUL.FTZ R21, R9.reuse, R20 ;  /* 0x0000001409157220 */ /* 0x040fe20000410000 */
[----:B------:R-:W-:Y:S01]  /*8bb0*/  FMUL.FTZ R9, R9, R13 ;  /* 0x0000000d09097220 */ /* 0x000fe20000410000 */
[----:B------:R-:W-:Y:S01]  /*8bc0*/  FMUL.FTZ R25, R7, R15 ;  /* 0x0000000f07197220 */ /* 0x000fe20000410000 */
[----:B------:R-:W-:-:S02]  /*8bd0*/  IMAD.U32 R3, R4, 0x10000, RZ ;  /* 0x0001000004037824 */ /* 0x000fc400078e00ff */
[C---:B------:R-:W-:Y:S01]  /*8be0*/  FFMA.FTZ R21, R8.reuse, R13, -R21 ;  /* 0x0000000d08157223 */ /* 0x040fe20000010815 */
[----:B------:R-:W-:Y:S01]  /*8bf0*/  FFMA.FTZ R20, R8, R20, R9 ;  /* 0x0000001408147223 */ /* 0x000fe20000010009 */
[-C--:B------:R-:W-:Y:S01]  /*8c00*/  FMUL.FTZ R9, R7, R12.reuse ;  /* 0x0000000c07097220 */ /* 0x080fe20000410000 */
[C---:B------:R-:W-:Y:S01]  /*8c10*/  IMAD.U32 R6, R5.reuse, 0x10000, RZ ;  /* 0x0001000005067824 */ /* 0x040fe200078e00ff */
[----:B------:R-:W-:Y:S01]  /*8c20*/  LOP3.LUT R4, R4, 0xffff0000, RZ, 0xc0, !PT ;  /* 0xffff000004047812 */ /* 0x000fe200078ec0ff */
[C---:B------:R-:W-:Y:S01]  /*8c30*/  IMAD.U32 R8, R14.reuse, 0x10000, RZ ;  /* 0x000100000e087824 */ /* 0x040fe200078e00ff */
[----:B------:R-:W-:Y:S01]  /*8c40*/  LOP3.LUT R5, R5, 0xffff0000, RZ, 0xc0, !PT ;  /* 0xffff000005057812 */ /* 0x000fe200078ec0ff */
[C---:B------:R-:W-:Y:S01]  /*8c50*/  IMAD.U32 R7, R11.reuse, 0x10000, RZ ;  /* 0x000100000b077824 */ /* 0x040fe200078e00ff */
[----:B------:R-:W-:Y:S01]  /*8c60*/  LOP3.LUT R14, R14, 0xffff0000, RZ, 0xc0, !PT ;  /* 0xffff00000e0e7812 */ /* 0x000fe200078ec0ff */
[C---:B------:R-:W-:Y:S01]  /*8c70*/  FFMA.FTZ R25, R10.reuse, R12, -R25 ;  /* 0x0000000c0a197223 */ /* 0x040fe20000010819 */
[----:B------:R-:W-:Y:S01]  /*8c80*/  LOP3.LUT R11, R11, 0xffff0000, RZ, 0xc0, !PT ;  /* 0xffff00000b0b7812 */ /* 0x000fe200078ec0ff */
[----:B------:R-:W-:Y:S01]  /*8c90*/  FFMA.FTZ R12, R10, R15, R9 ;  /* 0x0000000f0a0c7223 */ /* 0x000fe20000010009 */
[C---:B------:R-:W-:Y:S01]  /*8ca0*/  FMUL.FTZ R10, R4.reuse, R8 ;  /* 0x00000008040a7220 */ /* 0x040fe20000410000 */
[----:B------:R-:W-:Y:S01]  /*8cb0*/  FMUL.FTZ R9, R4, R7 ;  /* 0x0000000704097220 */ /* 0x000fe20000410000 */
[C---:B------:R-:W-:Y:S01]  /*8cc0*/  FMUL.FTZ R13, R5.reuse, R14 ;  /* 0x0000000e050d7220 */ /* 0x040fe20000410000 */
[----:B------:R-:W-:Y:S01]  /*8cd0*/  FMUL.FTZ R15, R5, R11 ;  /* 0x0000000b050f7220 */ /* 0x000fe20000410000 */
        /* <DEDUP_REMOVED lines=8> */
[----:B------:R3:W-:Y:S01]  /*8d60*/  STS.128 [R0+0x1000], R4 ;  /* 0x0010000400007388 */ /* 0x0007e20000000c00 */
[----:B------:R-:W-:Y:S05]  /*8d70*/  BRA `(.L_x_2775) ;  /* 0x0000001400247947 */ /* 0x000fea0003800000 */
.L_x_2762:
[----:B------:R-:W0:Y:S01]  /*8d80*/  LDC R21, c[0x0][0x448] ;  /* 0x00011200ff157b82 */ /* 0x000e220000000800 */
[----:B------:R-:W-:Y:S01]  /*8d90*/  IMAD R3, R223, 0x20, R34 ;  /* 0x00000020df037824 */ /* 0x000fe200078e0222 */
[----:B------:R-:W-:Y:S01]  /*8da0*/  ULDC.64 UR4, c[0x0][0x3f8] ;  /* 0x0000fe0000047ab9 */ /* 0x000fe20000000a00 */
[----:B------:R-:W-:Y:S01]  /*8db0*/  ULDC.64 UR6, c[0x0][0x408] ;  /* 0x0001020000067ab9 */ /* 0x000fe20000000a00 */
[----:B------:R-:W-:Y:S02]  /*8dc0*/  IMAD.MOV.U32 R8, RZ, RZ, R24 ;  /* 0x000000ffff087224 */ /* 0x000fe400078e0018 */
[----:B------:R-:W-:Y:S02]  /*8dd0*/  IMAD.MOV.U32 R9, RZ, RZ, R29 ;  /* 0x000000ffff097224 */ /* 0x000fe400078e001d */
[----:B------:R-:W-:Y:S01]  /*8de0*/  IMAD.MOV.U32 R4, RZ, RZ, R26 ;  /* 0x000000ffff047224 */ /* 0x000fe200078e001a */
[----:B0-----:R-:W-:-:S13]  /*8df0*/  ISETP.NE.AND P0, PT, R21, 0x1, PT ;  /* 0x000000011500780c */ /* 0x001fda0003f05270 */
[----:B------:R-:W0:Y:S08]  /*8e00*/  @P0 LDC R0, c[0x0][0x44c] ;  /* 0x00011300ff000b82 */ /* 0x000e300000000800 */
[----:B------:R-:W1:Y:S01]  /*8e10*/  @P0 LDC R5, c[0x0][0x450] ;  /* 0x00011400ff050b82 */ /* 0x000e620000000800 */
[----:B0-----:R-:W-:-:S05]  /*8e20*/  @P0 IMAD.HI.U32 R0, R3, R0, RZ ;  /* 0x0000000003000227 */ /* 0x001fca00078e00ff */
[----:B-1----:R-:W-:Y:S01]  /*8e30*/  @P0 SHF.R.U32.HI R3, RZ, R5, R0 ;  /* 0x00000005ff030219 */ /* 0x002fe20000011600 */
[----:B------:R-:W-:-:S03]  /*8e40*/  IMAD.MOV.U32 R5, RZ, RZ, R31 ;  /* 0x000000ffff057224 */ /* 0x000fc600078e001f */
        /* <DEDUP_REMOVED lines=17> */
[----:B------:R-:W0:Y:S04]  /*8f60*/  SHFL.IDX PT, R3, R8, RZ, 0x1c1f ;  /* 0x001c1fff08037589 */ /* 0x000e2800000e0000 */
[----:B------:R-:W1:Y:S04]  /*8f70*/  SHFL.IDX PT, R0, R6, RZ, 0x1c1f ;  /* 0x001c1fff06007589 */ /* 0x000e6800000e0000 */
[----:B------:R2:W3:Y:S04]  /*8f80*/  SHFL.IDX PT, R5, R7, RZ, 0x1c1f ;  /* 0x001c1fff07057589 */ /* 0x0004e800000e0000 */
[----:B------:R2:W4:Y:S01]  /*8f90*/  SHFL.IDX PT, R14, R9, RZ, 0x1c1f ;  /* 0x001c1fff090e7589 */ /* 0x00052200000e0000 */
[----:B0-----:R-:W-:-:S02]  /*8fa0*/  IMAD.MOV.U32 R11, RZ, RZ, R3 ;  /* 0x000000ffff0b7224 */ /* 0x001fc400078e0003 */
[----:B-12---:R-:W-:-:S07]  /*8fb0*/  IMAD.MOV.U32 R10, RZ, RZ, R0 ;  /* 0x000000ffff0a7224 */ /* 0x006fce00078e0000 */
.L_x_3106:
[----:B------:R-:W-:Y:S01]  /*8fc0*/  IMAD R21, R22, R21, RZ ;  /* 0x0000001516157224 */ /* 0x000fe200078e02ff */
[----:B------:R-:W-:Y:S01]  /*8fd0*/  BSSY B1, `(.L_x_2779) ;  /* 0x000000f000017945 */ /* 0x000fe20003800000 */
[----:B---3--:R-:W-:Y:S01]  /*8fe0*/  IMAD.MOV.U32 R15, RZ, RZ, R5 ;  /* 0x000000ffff0f7224 */ /* 0x008fe200078e0005 */
[----:B------:R-:W-:Y:S02]  /*8ff0*/  CS2R R28, SRZ ;  /* 0x00000000001c7805 */ /* 0x000fe4000001ff00 */
[----:B------:R-:W-:Y:S02]  /*9000*/  CS2R R30, SRZ ;  /* 0x00000000001e7805 */ /* 0x000fe4000001ff00 */
[----:B------:R-:W-:Y:S02]  /*9010*/  ISETP.GE.AND P0, PT, R34, R21, PT ;  /* 0x000000152200720c */ /* 0x000fe40003f06270 */
[----:B------:R-:W-:Y:S02]  /*9020*/  CS2R R24, SRZ ;  /* 0x0000000000187805 */ /* 0x000fe4000001ff00 */
[----:B------:R-:W-:-:S09]  /*9030*/  CS2R R26, SRZ ;  /* 0x00000000001a7805 */ /* 0x000fd2000001ff00 */
[----:B------:R-:W-:Y:S05]  /*9040*/  @P0 BRA `(.L_x_2780) ;  /* 0x00000000001c0947 */ /* 0x000fea0003800000 */
[----:B------:R-:W-:Y:S02]  /*9050*/  ULDC UR4, c[0x0][0x3f4] ;  /* 0x0000fd0000047ab9 */ /* 0x000fe40000000800 */
[----:B------:R-:W-:-:S13]  /*9060*/  ISETP.GE.AND P0, PT, R16, UR4, PT ;  /* 0x0000000410007c0c */ /* 0x000fda000bf06270 */
[----:B------:R-:W-:Y:S05]  /*9070*/  @P0 BRA `(.L_x_2780) ;  /* 0x0000000000100947 */ /* 0x000fea0003800000 */
[----:B------:R-:W-:-:S04]  /*9080*/  IMAD.WIDE R10, R16, 0x2, R10 ;  /* 0x00000002100a7825 */ /* 0x000fc800078e020a */
[----:B----4-:R-:W-:Y:S01]  /*9090*/  IMAD.WIDE R14, R16, 0x2, R14 ;  /* 0x00000002100e7825 */ /* 0x010fe200078e020e */
[----:B------:R0:W5:Y:S04]  /*90a0*/  LD.E.128 R24, desc[UR42][R10.64] ;  /* 0x0000002a0a187980 */ /* 0x000168000c101d00 */
[----:B------:R0:W5:Y:S02]  /*90b0*/  LD.E.128 R28, desc[UR42][R14.64] ;  /* 0x0000002a0e1c7980 */ /* 0x000164000c101d00 */
.L_x_2780:
[----:B------:R-:W-:Y:S05]  /*90c0*/  BSYNC B1 ;  /* 0x0000000000017941 */ /* 0x000fea0003800000 */
.L_x_2779:
[----:B-----5:R-:W-:Y:S01]  /*90d0*/  IMAD.MOV.U32 R0, RZ, RZ, R28 ;  /* 0x000000ffff007224 */ /* 0x020fe200078e001c */
[----:B------:R-:W-:Y:S01]  /*90e0*/  UMOV UR4, 0xffffffff ;  /* 0xffffffff00047882 */ /* 0x000fe20000000000 */
[----:B------:R-:W-:Y:S02]  /*90f0*/  IMAD.MOV.U32 R3, RZ, RZ, R29 ;  /* 0x000000ffff037224 */ /* 0x000fe400078e001d */
[----:B------:R-:W-:Y:S02]  /*9100*/  IMAD.MOV.U32 R4, RZ, RZ, R30 ;  /* 0x000000ffff047224 */ /* 0x000fe400078e001e */
[----:B------:R-:W-:Y:S01]  /*9110*/  IMAD.MOV.U32 R5, RZ, RZ, R31 ;  /* 0x000000ffff057224 */ /* 0x000fe200078e001f */
[----:B------:R-:W-:Y:S01]  /*9120*/  PRMT R20, R0, 0x5410, R3 ;  /* 0x0000541000147816 */ /* 0x000fe20000000003 */
[----:B------:R-:W-:Y:S02]  /*9130*/  IMAD.MOV.U32 R0, RZ, RZ, R24 ;  /* 0x000000ffff007224 */ /* 0x000fe400078e0018 */
[----:B------:R-:W-:Y:S01]  /*9140*/  IMAD.MOV.U32 R3, RZ, RZ, R25 ;  /* 0x000000ffff037224 */ /* 0x000fe200078e0019 */
[----:B------:R-:W-:Y:S01]  /*9150*/  PRMT R40, R5, 0x5410, R4 ;  /* 0x0000541005287816 */ /* 0x000fe20000000004 */
[----:B------:R-:W-:-:S02]  /*9160*/  IMAD.MOV.U32 R4, RZ, RZ, R26 ;  /* 0x000000ffff047224 */ /* 0x000fc400078e001a */
[----:B------:R-:W-:Y:S01]  /*9170*/  IMAD.MOV.U32 R5, RZ, RZ, R27 ;  /* 0x000000ffff057224 */ /* 0x000fe200078e001b */
[----:B------:R-:W-:Y:S02]  /*9180*/  PRMT R45, R45, 0x5410, R3 ;  /* 0x000054102d2d7816 */ /* 0x000fe40000000003 */
[----:B------:R-:W-:Y:S02]  /*9190*/  PRMT R44, R4, 0x5410, R0 ;  /* 0x00005410042c7816 */ /* 0x000fe40000000000 */
[----:B------:R-:W-:Y:S02]  /*91a0*/  PRMT R48, R48, 0x5410, R5 ;  /* 0x0000541030307816 */ /* 0x000fe40000000005 */
[----:B------:R-:W-:Y:S01]  /*91b0*/  CS2R R4, SRZ ;  /* 0x0000000000047805 */ /* 0x000fe2000001ff00 */
[----:B------:R-:W-:Y:S06]  /*91c0*/  BRA.DIV UR4, `(.L_x_2781) ;  /* 0x0000017e04587947 */ /* 0x000fec000b800000 */
[----:B------:R-:W1:Y:S04]  /*91d0*/  SHFL.IDX PT, R3, R8, 0x1, 0x1c1f ;  /* 0x003c1f0008037f89 */ /* 0x000e6800000e0000 */
[----:B------:R-:W2:Y:S04]  /*91e0*/  SHFL.IDX PT, R0, R6, 0x1, 0x1c1f ;  /* 0x003c1f0006007f89 */ /* 0x000ea800000e0000 */
[----:B------:R-:W3:Y:S04]  /*91f0*/  SHFL.IDX PT, R7, R7, 0x1, 0x1c1f ;  /* 0x003c1f0007077f89 */ /* 0x000ee800000e0000 */
[----:B0---4-:R0:W4:Y:S01]  /*9200*/  SHFL.IDX PT, R14, R9, 0x1, 0x1c1f ;  /* 0x003c1f00090e7f89 */ /* 0x01112200000e0000 */
[----:B-1----:R-:W-:-:S02]  /*9210*/  IMAD.MOV.U32 R13, RZ, RZ, R3 ;  /* 0x000000ffff0d7224 */ /* 0x002fc400078e0003 */
[----:B0-2---:R-:W-:-:S07]  /*9220*/  IMAD.MOV.U32 R12, RZ, RZ, R0 ;  /* 0x000000ffff0c7224 */ /* 0x005fce00078e0000 */
.L_x_3112:
[----:B------:R-:W0:Y:S01]  /*9230*/  LDC R49, c[0x0][0x3f4] ;  /* 0x0000fd00ff317b82 */ /* 0x000e220000000800 */
[----:B------:R-:W-:Y:S01]  /*9240*/  VIADD R34, R34, 0x20 ;  /* 0x0000002022227836 */ /* 0x000fe20000000000 */
[----:B------:R-:W-:Y:S01]  /*9250*/  LEA.HI R0, R217, R217, RZ, 0x1 ;  /* 0x000000d9d9007211 */ /* 0x000fe200078f08ff */
[----:B------:R-:W-:Y:S01]  /*9260*/  BSSY B1, `(.L_x_2782) ;  /* 0x0000014000017945 */ /* 0x000fe20003800000 */
[----:B---3--:R-:W-:Y:S01]  /*9270*/  IMAD.MOV.U32 R15, RZ, RZ, R7 ;  /* 0x000000ffff0f7224 */ /* 0x008fe200078e0007 */
        /* <DEDUP_REMOVED lines=9> */
[----:B------:R-:W-:Y:S02]  /*9310*/  CS2R R6, SRZ ;  /* 0x0000000000067805 */ /* 0x000fe4000001ff00 */
[----:B------:R-:W-:Y:S02]  /*9320*/  ISETP.GE.AND P0, PT, R16, UR4, PT ;  /* 0x0000000410007c0c */ /* 0x000fe4000bf06270 */
[----:B------:R-:W-:Y:S02]  /*9330*/  CS2R R8, SRZ ;  /* 0x0000000000087805 */ /* 0x000fe4000001ff00 */
[----:B------:R-:W-:-:S09]  /*9340*/  CS2R R10, SRZ ;  /* 0x00000000000a7805 */ /* 0x000fd2000001ff00 */
[----:B------:R-:W-:Y:S05]  /*9350*/  @P0 BRA `(.L_x_2783) ;  /* 0x0000000000100947 */ /* 0x000fea0003800000 */
[----:B------:R-:W-:-:S04]  /*9360*/  IMAD.WIDE R12, R16, 0x2, R12 ;  /* 0x00000002100c7825 */ /* 0x000fc800078e020c */
[----:B----4-:R-:W-:Y:S01]  /*9370*/  IMAD.WIDE R14, R16, 0x2, R14 ;  /* 0x00000002100e7825 */ /* 0x010fe200078e020e */
[----:B------:R1:W5:Y:S04]  /*9380*/  LD.E.128 R8, desc[UR42][R12.64] ;  /* 0x0000002a0c087980 */ /* 0x000368000c101d00 */
[----:B------:R1:W5:Y:S02]  /*9390*/  LD.E.128 R4, desc[UR42][R14.64] ;  /* 0x0000002a0e047980 */ /* 0x000364000c101d00 */
.L_x_2783:
[----:B------:R-:W-:Y:S05]  /*93a0*/  BSYNC B1 ;  /* 0x0000000000017941 */ /* 0x000fea0003800000 */
.L_x_2782:
[----:B------:R-:W2:Y:S01]  /*93b0*/  SYNCS.PHASECHK.TRANS64.TRYWAIT P1, [R2+URZ+0x28c00], R3 ;  /* 0x028c0003020075a7 */ /* 0x000ea2000802017f */
[----:B------:R-:W-:Y:S01]  /*93c0*/  VIADDMNMX R0, R21, -R192, 0x40, PT ;  /* 0x0000004015007446 */ /* 0x000fe200038009c0 */
[----:B-1---5:R-:W-:Y:S01]  /*93d0*/  IMAD.MOV.U32 R12, RZ, RZ, R4 ;  /* 0x000000ffff0c7224 */ /* 0x022fe200078e0004 */
[----:B0-----:R-:W-:Y:S01]  /*93e0*/  ISETP.GE.AND P0, PT, R16, R49, PT ;  /* 0x000000311000720c */ /* 0x001fe20003f06270 */
[----:B------:R-:W-:Y:S01]  /*93f0*/  IMAD.MOV.U32 R13, RZ, RZ, R5 ;  /* 0x000000ffff0d7224 */ /* 0x000fe200078e0005 */
[----:B------:R-:W-:Y:S01]  /*9400*/  BSSY B1, `(.L_x_2784) ;  /* 0x0000010000017945 */ /* 0x000fe20003800000 */
[----:B----4-:R-:W-:Y:S01]  /*9410*/  IMAD.MOV.U32 R14, RZ, RZ, R9 ;  /* 0x000000ffff0e7224 */ /* 0x010fe200078e0009 */
[-C--:B------:R-:W-:Y:S01]  /*9420*/  ISETP.GE.OR P2, PT, R185, R0.reuse, P0 ;  /* 0x00000000b900720c */ /* 0x080fe20000746670 */
[----:B------:R-:W-:Y:S01]  /*9430*/  IMAD.MOV.U32 R53, RZ, RZ, R10 ;  /* 0x000000ffff357224 */ /* 0x000fe200078e000a */
[----:B------:R-:W-:Y:S01]  /*9440*/  PRMT R50, R50, 0x5410, R12 ;  /* 0x0000541032327816 */ /* 0x000fe2000000000c */
[----:B------:R-:W-:Y:S01]  /*9450*/  IMAD.MOV.U32 R12, RZ, RZ, R7 ;  /* 0x000000ffff0c7224 */ /* 0x000fe200078e0007 */
[----:B------:R-:W-:Y:S01]  /*9460*/  PRMT R51, R51, 0x5410, R13 ;  /* 0x0000541033337816 */ /* 0x000fe2000000000d */
[----:B------:R-:W-:Y:S01]  /*9470*/  IMAD.MOV.U32 R13, RZ, RZ, R8 ;  /* 0x000000ffff0d7224 */ /* 0x000fe200078e0008 */
[----:B------:R-:W-:Y:S01]  /*9480*/  ISETP.GE.OR P0, PT, R235, R0, P0 ;  /* 0x00000000eb00720c */ /* 0x000fe20000706670 */
[----:B------:R-:W-:Y:S01]  /*9490*/  IMAD.MOV.U32 R0, RZ, RZ, R6 ;  /* 0x000000ffff007224 */ /* 0x000fe200078e0006 */
[----:B------:R-:W-:Y:S01]  /*94a0*/  PRMT R50, R12, 0x7610, R50 ;  /* 0x000076100c327816 */ /* 0x000fe20000000032 */
[----:B------:R-:W-:Y:S01]  /*94b0*/  IMAD.MOV.U32 R54, RZ, RZ, R11 ;  /* 0x000000ffff367224 */ /* 0x000fe200078e000b */
[----:B------:R-:W-:-:S02]  /*94c0*/  PRMT R51, R13, 0x7610, R51 ;  /* 0x000076100d337816 */ /* 0x000fc40000000033 */
[----:B------:R-:W-:Y:S02]  /*94d0*/  PRMT R48, R0, 0x7610, R48 ;  /* 0x0000761000307816 */ /* 0x000fe40000000030 */
[----:B------:R-:W-:Y:S01]  /*94e0*/  PRMT R52, R52, 0x5410, R14 ;  /* 0x0000541034347816 */ /* 0x000fe2000000000e */
[----:B--2---:R-:W-:Y:S06]  /*94f0*/  @!P1 BRA `(.L_x_2785) ;  /* 0x0000017c00049947 */ /* 0x004fec0003800000 */
.L_x_3113:
[----:B------:R-:W-:Y:S05]  /*9500*/  BSYNC B1 ;  /* 0x0000000000017941 */ /* 0x000fea0003800000 */
.L_x_2784:
[----:B------:R-:W-:Y:S04]  /*9510*/  BSSY B1, `(.L_x_2786) ;  /* 0x000006a000017945 */ /* 0x000fe80003800000 */
[----:B------:R-:W-:Y:S05]  /*9520*/  @P2 BRA `(.L_x_2787) ;  /* 0x0000000400a02947 */ /* 0x000fea0003800000 */
[----:B------:R-:W-:Y:S01]  /*9530*/  IMAD.SHL.U32 R0, R193, 0x40, RZ ;  /* 0x00000040c1007824 */ /* 0x000fe200078e00ff */
[----:B------:R-:W-:Y:S01]  /*9540*/  SHF.R.U64 R39, R28, 0x10, R29 ;  /* 0x000000101c277819 */ /* 0x000fe2000000121d */
[----:B0-----:R-:W-:Y:S01]  /*9550*/  IMAD.IADD R3, R16, 0x1, R49 ;  /* 0x0000000110037824 */ /* 0x001fe200078e0231 */
[----:B------:R-:W-:Y:S02]  /*9560*/  SHF.R.U64 R42, R30, 0x10, R31 ;  /* 0x000000101e2a7819 */ /* 0x000fe4000000121f */
[----:B------:R-:W-:Y:S02]  /*9570*/  LOP3.LUT R12, R0, 0x1c0, RZ, 0xc0, !PT ;  /* 0x000001c0000c7812 */ /* 0x000fe400078ec0ff */
[----:B------:R-:W-:Y:S02]  /*9580*/  PRMT R39, R20, 0x5410, R39 ;  /* 0x0000541014277816 */ /* 0x000fe40000000027 */
[----:B------:R-:W-:Y:S02]  /*9590*/  LOP3.LUT R0, R12, 0x38, R16, 0xf8, !PT ;  /* 0x000000380c007812 */ /* 0x000fe400078ef810 */
[----:B------:R-:W-:-:S02]  /*95a0*/  SHF.R.U32.HI R13, RZ, 0x3, R12 ;  /* 0x00000003ff0d7819 */ /* 0x000fc4000001160c */
[----:B------:R-:W-:Y:S02]  /*95b0*/  LOP3.LUT R12, R12, 0x38, R3, 0xf8, !PT ;  /* 0x000000380c0c7812 */ /* 0x000fe400078ef803 */
[-C--:B------:R-:W-:Y:S02]  /*95c0*/  LOP3.LUT R0, R0, R13.reuse, RZ, 0x3c, !PT ;  /* 0x0000000d00007212 */ /* 0x080fe400078e3cff */
[----:B------:R-:W-:Y:S02]  /*95d0*/  LOP3.LUT R12, R12, R13, RZ, 0x3c, !PT ;  /* 0x0000000d0c0c7212 */ /* 0x000fe400078e3cff */
[--C-:B------:R-:W-:Y:S01]  /*95e0*/  SHF.R.U32.HI R36, RZ, 0x10, R25.reuse ;  /* 0x00000010ff247819 */ /* 0x100fe20000011619 */
[----:B------:R-:W-:Y:S01]  /*95f0*/  IMAD R3, R203, 0x200, R0 ;  /* 0x00000200cb037824 */ /* 0x000fe200078e0200 */
[----:B------:R-:W-:Y:S02]  /*9600*/  SHF.R.U64 R0, R24, 0x10, R25 ;  /* 0x0000001018007819 */ /* 0x000fe40000001219 */
[----:B------:R-:W-:Y:S01]  /*9610*/  SHF.R.U64 R37, R26, 0x10, R27 ;  /* 0x000000101a257819 */ /* 0x000fe2000000121b */
[----:B------:R-:W-:Y:S01]  /*9620*/  IMAD R46, R3, 0x2, R2 ;  /* 0x00000002032e7824 */ /* 0x000fe200078e0202 */
[----:B------:R-:W-:Y:S01]  /*9630*/  PRMT R30, R44, 0x5432, R0 ;  /* 0x000054322c1e7816 */ /* 0x000fe20000000000 */
[----:B------:R-:W-:Y:S01]  /*9640*/  IMAD R3, R203, 0x200, R12 ;  /* 0x00000200cb037824 */ /* 0x000fe200078e020c */
[----:B------:R-:W-:-:S02]  /*9650*/  SHF.R.U32.HI R41, RZ, 0x10, R29 ;  /* 0x00000010ff297819 */ /* 0x000fc4000001161d */
[----:B------:R-:W0:Y:S01]  /*9660*/  LDS.128 R12, [R46+0x20400] ;  /* 0x020400002e0c7984 */ /* 0x000e220000000c00 */
[----:B------:R-:W-:Y:S01]  /*9670*/  IMAD R47, R3, 0x2, R2 ;  /* 0x00000002032f7824 */ /* 0x000fe200078e0202 */
[----:B------:R-:W-:Y:S01]  /*9680*/  SHF.R.U32.HI R43, RZ, 0x10, R31 ;  /* 0x00000010ff2b7819 */ /* 0x000fe2000001161f */
[----:B------:R-:W-:Y:S01]  /*9690*/  IMAD.U32 R31, R30, 0x10000, RZ ;  /* 0x000100001e1f7824 */ /* 0x000fe200078e00ff */
[----:B------:R-:W-:Y:S02]  /*96a0*/  PRMT R36, R45, 0x5432, R36 ;  /* 0x000054322d247816 */ /* 0x000fe40000000024 */
[----:B------:R-:W1:Y:S01]  /*96b0*/  LDS.128 R32, [R47+0x20400] ;  /* 0x020400002f207984 */ /* 0x000e620000000c00 */
[----:B------:R-:W-:Y:S02]  /*96c0*/  PRMT R41, R20, 0x5432, R41 ;  /* 0x0000543214297816 */ /* 0x000fe40000000029 */
[C---:B------:R-:W-:Y:S02]  /*96d0*/  PRMT R42, R40.reuse, 0x5432, R42 ;  /* 0x00005432282a7816 */ /* 0x040fe4000000002a */
[----:B------:R-:W-:-:S02]  /*96e0*/  PRMT R43, R40, 0x5410, R43 ;  /* 0x00005410282b7816 */ /* 0x000fc4000000002b */
[----:B------:R-:W-:Y:S02]  /*96f0*/  LOP3.LUT R40, R39, 0xffff0000, RZ, 0xc0, !PT ;  /* 0xffff000027287812 */ /* 0x000fe400078ec0ff */
[----:B------:R-:W-:Y:S02]  /*9700*/  SHF.R.U32.HI R38, RZ, 0x10, R27 ;  /* 0x00000010ff267819 */ /* 0x000fe4000001161b */
[----:B------:R-:W-:Y:S02]  /*9710*/  LOP3.LUT R30, R30, 0xffff0000, RZ, 0xc0, !PT ;  /* 0xffff00001e1e7812 */ /* 0x000fe400078ec0ff */
[----:B------:R-:W-:Y:S02]  /*9720*/  PRMT R37, R44, 0x5410, R37 ;  /* 0x000054102c257816 */ /* 0x000fe40000000025 */
[----:B------:R-:W-:Y:S01]  /*9730*/  PRMT R38, R48, 0x5432, R38 ;  /* 0x0000543230267816 */ /* 0x000fe20000000026 */
[C---:B0-----:R-:W-:Y:S01]  /*9740*/  IMAD.U32 R0, R12.reuse, 0x10000, RZ ;  /* 0x000100000c007824 */ /* 0x041fe200078e00ff */
        /* <DEDUP_REMOVED lines=9> */
[----:B------:R-:W-:-:S02]  /*97e0*/  IMAD.U32 R33, R39, 0x10000, RZ ;  /* 0x0001000027217824 */ /* 0x000fc400078e00ff */
[----:B------:R-:W-:Y:S01]  /*97f0*/  FMUL.FTZ R39, R24, R31 ;  /* 0x0000001f18277220 */ /* 0x000fe20000410000 */
[C---:B------:R-:W-:Y:S01]  /*9800*/  IMAD.U32 R27, R34.reuse, 0x10000, RZ ;  /* 0x00010000221b7824 */ /* 0x040fe200078e00ff */
[----:B------:R-:W-:Y:S01]  /*9810*/  LOP3.LUT R28, R34, 0xffff0000, RZ, 0xc0, !PT ;  /* 0xffff0000221c7812 */ /* 0x000fe200078ec0ff */
[----:B------:R-:W-:Y:S01]  /*9820*/  FMUL.FTZ R45, R24, R33 ;  /* 0x00000021182d7220 */ /* 0x000fe20000410000 */
[C---:B------:R-:W-:Y:S01]  /*9830*/  IMAD.U32 R29, R35.reuse, 0x10000, RZ ;  /* 0x00010000231d7824 */ /* 0x040fe200078e00ff */
[----:B------:R-:W-:Y:S01]  /*9840*/  LOP3.LUT R34, R35, 0xffff0000, RZ, 0xc0, !PT ;  /* 0xffff000023227812 */ /* 0x000fe200078ec0ff */
[----:B------:R-:W-:Y:S02]  /*9850*/  IMAD.U32 R35, R41, 0x10000, RZ ;  /* 0x0001000029237824 */ /* 0x000fe400078e00ff */
[C---:B------:R-:W-:Y:S01]  /*9860*/  FFMA.FTZ R45, R0.reuse, R31, -R45 ;  /* 0x0000001f002d7223 */ /* 0x040fe2000001082d */
[----:B------:R-:W-:Y:S01]  /*9870*/  FFMA.FTZ R39, R0, R33, R39 ;  /* 0x0000002100277223 */ /* 0x000fe20000010027 */
[----:B------:R-:W-:-:S02]  /*9880*/  IMAD.U32 R31, R36, 0x10000, RZ ;  /* 0x00010000241f7824 */ /* 0x000fc400078e00ff */
[C---:B------:R-:W-:Y:S01]  /*9890*/  FMUL.FTZ R0, R25.reuse, R30 ;  /* 0x0000001e19007220 */ /* 0x040fe20000410000 */
[-C--:B------:R-:W-:Y:S01]  /*98a0*/  FMUL.FTZ R24, R25, R40.reuse ;  /* 0x0000002819187220 */ /* 0x080fe20000410000 */
[C---:B------:R-:W-:Y:S01]  /*98b0*/  FMUL.FTZ R25, R26.reuse, R35 ;  /* 0x000000231a197220 */ /* 0x040fe20000410000 */
[----:B------:R-:W-:Y:S01]  /*98c0*/  LOP3.LUT R41, R41, 0xffff0000, RZ, 0xc0, !PT ;  /* 0xffff000029297812 */ /* 0x000fe200078ec0ff */
[-C--:B------:R-:W-:Y:S01]  /*98d0*/  FMUL.FTZ R26, R26, R31.reuse ;  /* 0x0000001f1a1a7220 */ /* 0x080fe20000410000 */
[----:B------:R-:W-:Y:S01]  /*98e0*/  FFMA.FTZ R40, R3, R40, R0 ;  /* 0x0000002803287223 */ /* 0x000fe20000010000 */
[----:B------:R-:W-:Y:S01]  /*98f0*/  LOP3.LUT R36, R36, 0xffff0000, RZ, 0xc0, !PT ;  /* 0xffff000024247812 */ /* 0x000fe200078ec0ff */
[----:B------:R-:W-:Y:S02]  /*9900*/  IMAD.U32 R0, R37, 0x10000, RZ ;  /* 0x0001000025007824 */ /* 0x000fe400078e00ff */
[C---:B------:R-:W-:Y:S01]  /*9910*/  FFMA.FTZ R25, R12.reuse, R31, -R25 ;  /* 0x0000001f0c197223 */ /* 0x040fe20000010819 */
[----:B------:R-:W-:Y:S01]  /*9920*/  FFMA.FTZ R26, R12, R35, R26 ;  /* 0x000000230c1a7223 */ /* 0x000fe2000001001a */
[----:B------:R-:W-:Y:S01]  /*9930*/  FFMA.FTZ R30, R3, R30, -R24 ;  /* 0x0000001e031e7223 */ /* 0x000fe20000010818 */
[----:B------:R-:W-:Y:S01]  /*9940*/  FMUL.FTZ R12, R32, R41 ;  /* 0x00000029200c7220 */ /* 0x000fe20000410000 */
[----:B------:R-:W-:-:S02]  /*9950*/  IMAD.U32 R3, R42, 0x10000, RZ ;  /* 0x000100002a037824 */ /* 0x000fc400078e00ff */
[----:B------:R-:W-:Y:S01]  /*9960*/  FMUL.FTZ R32, R32, R36 ;  /* 0x0000002420207220 */ /* 0x000fe20000410000 */
[----:B------:R-:W-:Y:S01]  /*9970*/  FMUL.FTZ R44, R27, R0 ;  /* 0x000000001b2c7220 */ /* 0x000fe20000410000 */
[----:B------:R-:W-:Y:S02]  /*9980*/  IMAD.U32 R24, R43, 0x10000, RZ ;  /* 0x000100002b187824 */ /* 0x000fe400078e00ff */
[----:B------:R-:W-:Y:S01]  /*9990*/  FFMA.FTZ R36, R13, R36, -R12 ;  /* 0x000000240d247223 */ /* 0x000fe2000001080c */
[----:B------:R-:W-:Y:S01]  /*99a0*/  FMUL.FTZ R31, R27, R3 ;  /* 0x000000031b1f7220 */ /* 0x000fe20000410000 */
[----:B------:R-:W-:Y:S01]  /*99b0*/  FFMA.FTZ R41, R13, R41, R32 ;  /* 0x000000290d297223 */ /* 0x000fe20000010020 */
[----:B------:R-:W-:Y:S01]  /*99c0*/  FFMA.FTZ R44, R20, R3, R44 ;  /* 0x00000003142c7223 */ /* 0x000fe2000001002c */
[----:B------:R-:W-:Y:S02]  /*99d0*/  IMAD.U32 R21, R15, 0x10000, RZ ;  /* 0x000100000f157824 */ /* 0x000fe400078e00ff */
[----:B------:R-:W-:Y:S01]  /*99e0*/  FMUL.FTZ R32, R29, R24 ;  /* 0x000000181d207220 */ /* 0x000fe20000410000 */
[----:B------:R-:W-:Y:S01]  /*99f0*/  IMAD.U32 R12, R38, 0x10000, RZ ;  /* 0x00010000260c7824 */ /* 0x000fe200078e00ff */
[----:B------:R-:W-:Y:S01]  /*9a00*/  LOP3.LUT R3, R42, 0xffff0000, RZ, 0xc0, !PT ;  /* 0xffff00002a037812 */ /* 0x000fe200078ec0ff */
[----:B------:R-:W-:Y:S01]  /*9a10*/  FFMA.FTZ R31, R20, R0, -R31 ;  /* 0x00000000141f7223 */ /* 0x000fe2000001081f */
[----:B------:R-:W-:Y:S01]  /*9a20*/  LOP3.LUT R43, R43, 0xffff0000, RZ, 0xc0, !PT ;  /* 0xffff00002b2b7812 */ /* 0x000fe200078ec0ff */
[-C--:B------:R-:W-:Y:S01]  /*9a30*/  FMUL.FTZ R0, R29, R12.reuse ;  /* 0x0000000c1d007220 */ /* 0x080fe20000410000 */
[----:B------:R-:W-:Y:S01]  /*9a40*/  LOP3.LUT R37, R37, 0xffff0000, RZ, 0xc0, !PT ;  /* 0xffff000025257812 */ /* 0x000fe200078ec0ff */
[----:B------:R-:W-:Y:S01]  /*9a50*/  FFMA.FTZ R32, R21, R12, -R32 ;  /* 0x0000000c15207223 */ /* 0x000fe20000010820 */
[----:B------:R-:W-:Y:S01]  /*9a60*/  LOP3.LUT R38, R38, 0xffff0000, RZ, 0xc0, !PT ;  /* 0xffff000026267812 */ /* 0x000fe200078ec0ff */
[----:B------:R-:W-:Y:S01]  /*9a70*/  FMUL.FTZ R13, R28, R3 ;  /* 0x000000031c0d7220 */ /* 0x000fe20000410000 */
[----:B------:R-:W-:Y:S01]  /*9a80*/  LOP3.LUT R15, R15, 0xffff0000, RZ, 0xc0, !PT ;  /* 0xffff00000f0f7812 */ /* 0x000fe200078ec0ff */
[----:B------:R-:W-:Y:S01]  /*9a90*/  FMUL.FTZ R12, R34, R43 ;  /* 0x0000002b220c7220 */ /* 0x000fe20000410000 */
[-C--:B------:R-:W-:Y:S01]  /*9aa0*/  FMUL.FTZ R28, R28, R37.reuse ;  /* 0x000000251c1c7220 */ /* 0x080fe20000410000 */
[----:B------:R-:W-:Y:S01]  /*9ab0*/  FMUL.FTZ R34, R34, R38 ;  /* 0x0000002622227220 */ /* 0x000fe20000410000 */
[----:B------:R-:W-:Y:S01]  /*9ac0*/  FFMA.FTZ R27, R21, R24, R0 ;  /* 0x00000018151b7223 */ /* 0x000fe20000010000 */
[C---:B------:R-:W-:Y:S01]  /*9ad0*/  FFMA.FTZ R0, R14.reuse, R37, -R13 ;  /* 0x000000250e007223 */ /* 0x040fe2000001080d */
[C---:B------:R-:W-:Y:S01]  /*9ae0*/  FFMA.FTZ R21, R15.reuse, R38, -R12 ;  /* 0x000000260f157223 */ /* 0x040fe2000001080c */
[----:B------:R-:W-:Y:S01]  /*9af0*/  FFMA.FTZ R3, R14, R3, R28 ;  /* 0x000000030e037223 */ /* 0x000fe2000001001c */
[----:B------:R-:W-:Y:S01]  /*9b00*/  FFMA.FTZ R34, R15, R43, R34 ;  /* 0x0000002b0f227223 */ /* 0x000fe20000010022 */
[----:B------:R-:W-:-:S02]  /*9b10*/  F2FP.BF16.F32.PACK_AB R13, R36, R25 ;  /* 0x00000019240d723e */ /* 0x000fc400000010ff */
[----:B------:R-:W-:Y:S02]  /*9b20*/  F2FP.BF16.F32.PACK_AB R12, R30, R45 ;  /* 0x0000002d1e0c723e */ /* 0x000fe400000010ff */
[----:B------:R-:W-:Y:S02]  /*9b30*/  F2FP.BF16.F32.PACK_AB R25, R41, R26 ;  /* 0x0000001a2919723e */ /* 0x000fe400000010ff */
[----:B------:R-:W-:Y:S02]  /*9b40*/  F2FP.BF16.F32.PACK_AB R14, R0, R31 ;  /* 0x0000001f000e723e */ /* 0x000fe400000010ff */
[----:B------:R-:W-:Y:S02]  /*9b50*/  F2FP.BF16.F32.PACK_AB R15, R21, R32 ;  /* 0x00000020150f723e */ /* 0x000fe400000010ff */
[----:B------:R-:W-:Y:S02]  /*9b60*/  F2FP.BF16.F32.PACK_AB R24, R40, R39 ;  /* 0x000000272818723e */ /* 0x000fe400000010ff */
[----:B------:R-:W-:Y:S01]  /*9b70*/  F2FP.BF16.F32.PACK_AB R26, R3, R44 ;  /* 0x0000002c031a723e */ /* 0x000fe200000010ff */
[----:B------:R1:W-:Y:S01]  /*9b80*/  STS.128 [R46+0x20400], R12 ;  /* 0x0204000c2e007388 */ /* 0x0003e20000000c00 */
[----:B------:R-:W-:-:S05]  /*9b90*/  F2FP.BF16.F32.PACK_AB R27, R34, R27 ;  /* 0x0000001b221b723e */ /* 0x000fca00000010ff */
[----:B------:R1:W-:Y:S02]  /*9ba0*/  STS.128 [R47+0x20400], R24 ;  /* 0x020400182f007388 */ /* 0x0003e40000000c00 */
.L_x_2787:
[----:B------:R-:W-:Y:S05]  /*9bb0*/  BSYNC B1 ;  /* 0x0000000000017941 */ /* 0x000fea0003800000 */
.L_x_2786:
[----:B------:R-:W-:Y:S02]  /*9bc0*/  PRMT R20, R53, 0x7610, R20 ;  /* 0x0000761035147816 */ /* 0x000fe40000000014 */
[----:B------:R-:W-:Y:S01]  /*9bd0*/  PRMT R30, R54, 0x7610, R30 ;  /* 0x00007610361e7816 */ /* 0x000fe2000000001e */
[----:B------:R-:W-:Y:S06]  /*9be0*/  @P0 BRA `(.L_x_2775) ;  /* 0x0000000400880947 */ /* 0x000fec0003800000 */
[----:B------:R-:W-:Y:S01]  /*9bf0*/  IMAD.IADD R49, R16, 0x1, R49 ;  /* 0x0000000110317824 */ /* 0x000fe200078e0231 */
[----:B0-----:R-:W-:Y:S01]  /*9c00*/  SHF.R.U32.HI R3, RZ, 0x3, R226 ;  /* 0x00000003ff037819 */ /* 0x001fe200000116e2 */
[----:B-1----:R-:W0:Y:S01]  /*9c10*/  LDS.128 R12, [R225+0x20400] ;  /* 0x02040000e10c7984 */ /* 0x002e220000000c00 */
[----:B------:R-:W-:Y:S02]  /*9c20*/  SHF.R.U64 R32, R4, 0x10, R5 ;  /* 0x0000001004207819 */ /* 0x000fe40000001205 */
[----:B------:R-:W-:Y:S02]  /*9c30*/  LOP3.LUT R0, R226, 0x38, R49, 0xf8, !PT ;  /* 0x00000038e2007812 */ /* 0x000fe400078ef831 */
[----:B------:R-:W-:Y:S02]  /*9c40*/  SHF.R.U64 R21, R8, 0x10, R9 ;  /* 0x0000001008157819 */ /* 0x000fe40000001209 */
[----:B------:R-:W-:Y:S02]  /*9c50*/  LOP3.LUT R0, R0, R3, RZ, 0x3c, !PT ;  /* 0x0000000300007212 */ /* 0x000fe400078e3cff */
[----:B------:R-:W-:-:S02]  /*9c60*/  PRMT R32, R50, 0x5432, R32 ;  /* 0x0000543232207816 */ /* 0x000fc40000000020 */
[----:B------:R-:W-:Y:S01]  /*9c70*/  PRMT R21, R51, 0x5410, R21 ;  /* 0x0000541033157816 */ /* 0x000fe20000000015 */
[----:B------:R-:W-:Y:S01]  /*9c80*/  IMAD.IADD R3, R227, 0x1, R0 ;  /* 0x00000001e3037824 */ /* 0x000fe200078e0200 */
[----:B------:R-:W-:Y:S01]  /*9c90*/  SHF.R.U32.HI R28, RZ, 0x10, R9 ;  /* 0x00000010ff1c7819 */ /* 0x000fe20000011609 */
[----:B------:R-:W-:Y:S01]  /*9ca0*/  IMAD.U32 R33, R32, 0x10000, RZ ;  /* 0x0001000020217824 */ /* 0x000fe200078e00ff */
[--C-:B------:R-:W-:Y:S01]  /*9cb0*/  SHF.R.U64 R29, R10, 0x10, R11.reuse ;  /* 0x000000100a1d7819 */ /* 0x100fe2000000120b */
[----:B------:R-:W-:Y:S01]  /*9cc0*/  IMAD R3, R3, 0x2, R2 ;  /* 0x0000000203037824 */ /* 0x000fe200078e0202 */
[----:B------:R-:W-:Y:S02]  /*9cd0*/  SHF.R.U32.HI R31, RZ, 0x10, R11 ;  /* 0x00000010ff1f7819 */ /* 0x000fe4000001160b */
[----:B------:R-:W-:Y:S02]  /*9ce0*/  SHF.R.U32.HI R34, RZ, 0x10, R5 ;  /* 0x00000010ff227819 */ /* 0x000fe40000011605 */
[----:B------:R-:W1:Y:S01]  /*9cf0*/  LDS.128 R24, [R3+0x20400] ;  /* 0x0204000003187984 */ /* 0x000e620000000c00 */
[----:B------:R-:W-:-:S02]  /*9d00*/  SHF.R.U32.HI R37, RZ, 0x10, R7 ;  /* 0x00000010ff257819 */ /* 0x000fc40000011607 */
[----:B------:R-:W-:Y:S02]  /*9d10*/  PRMT R34, R51, 0x5432, R34 ;  /* 0x0000543233227816 */ /* 0x000fe40000000022 */
[----:B------:R-:W-:Y:S02]  /*9d20*/  PRMT R37, R50, 0x5410, R37 ;  /* 0x0000541032257816 */ /* 0x000fe40000000025 */
[----:B------:R-:W-:Y:S01]  /*9d30*/  PRMT R31, R30, 0x5410, R31 ;  /* 0x000054101e1f7816 */ /* 0x000fe2000000001f */
[----:B------:R-:W-:Y:S01]  /*9d40*/  IMAD.U32 R36, R34, 0x10000, RZ ;  /* 0x0001000022247824 */ /* 0x000fe200078e00ff */
[----:B------:R-:W-:Y:S02]  /*9d50*/  PRMT R28, R52, 0x5432, R28 ;  /* 0x00005432341c7816 */ /* 0x000fe4000000001c */
[----:B------:R-:W-:Y:S02]  /*9d60*/  SHF.R.U64 R35, R6, 0x10, R7 ;  /* 0x0000001006237819 */ /* 0x000fe40000001207 */
[----:B------:R-:W-:Y:S01]  /*9d70*/  PRMT R29, R20, 0x5410, R29 ;  /* 0x00005410141d7816 */ /* 0x000fe2000000001d */
[----:B------:R-:W-:Y:S01]  /*9d80*/  IMAD.U32 R30, R28, 0x10000, RZ ;  /* 0x000100001c1e7824 */ /* 0x000fe200078e00ff */
[----:B------:R-:W-:Y:S01]  /*9d90*/  PRMT R35, R48, 0x5410, R35 ;  /* 0x0000541030237816 */ /* 0x000fe20000000023 */
[C---:B0-----:R-:W-:Y:S01]  /*9da0*/  IMAD.U32 R0, R12.reuse, 0x10000, RZ ;  /* 0x000100000c007824 */ /* 0x041fe200078e00ff */
[----:B------:R-:W-:Y:S01]  /*9db0*/  LOP3.LUT R4, R12, 0xffff0000, RZ, 0xc0, !PT ;  /* 0xffff00000c047812 */ /* 0x000fe200078ec0ff */
        /* <DEDUP_REMOVED lines=12> */
[----:B------:R-:W-:Y:S01]  /*9e80*/  IMAD.U32 R20, R27, 0x10000, RZ ;  /* 0x000100001b147824 */ /* 0x000fe200078e00ff */
[----:B------:R-:W-:Y:S01]  /*9e90*/  LOP3.LUT R15, R26, 0xffff0000, RZ, 0xc0, !PT ;  /* 0xffff00001a0f7812 */ /* 0x000fe200078ec0ff */
[-C--:B------:R-:W-:Y:S01]  /*9ea0*/  FMUL.FTZ R9, R9, R25.reuse ;  /* 0x0000001909097220 */ /* 0x080fe20000410000 */
[C---:B------:R-:W-:Y:S01]  /*9eb0*/  FFMA.FTZ R39, R0.reuse, R25, -R39 ;  /* 0x0000001900277223 */ /* 0x040fe20000010827 */
[----:B------:R-:W-:Y:S02]  /*9ec0*/  IMAD.U32 R25, R37, 0x10000, RZ ;  /* 0x0001000025197824 */ /* 0x000fe400078e00ff */
[----:B------:R-:W-:Y:S01]  /*9ed0*/  FMUL.FTZ R38, R11, R36 ;  /* 0x000000240b267220 */ /* 0x000fe20000410000 */
[----:B------:R-:W-:Y:S01]  /*9ee0*/  FFMA.FTZ R33, R0, R33, R9 ;  /* 0x0000002100217223 */ /* 0x000fe20000010009 */
[----:B------:R-:W-:Y:S01]  /*9ef0*/  IMAD.U32 R9, R31, 0x10000, RZ ;  /* 0x000100001f097824 */ /* 0x000fe200078e00ff */
[----:B------:R-:W-:Y:S01]  /*9f00*/  LOP3.LUT R21, R21, 0xffff0000, RZ, 0xc0, !PT ;  /* 0xffff000015157812 */ /* 0x000fe200078ec0ff */
[----:B------:R-:W-:Y:S01]  /*9f10*/  IMAD.U32 R13, R26, 0x10000, RZ ;  /* 0x000100001a0d7824 */ /* 0x000fe200078e00ff */
[----:B------:R-:W-:Y:S01]  /*9f20*/  LOP3.LUT R26, R27, 0xffff0000, RZ, 0xc0, !PT ;  /* 0xffff00001b1a7812 */ /* 0x000fe200078ec0ff */
[C---:B------:R-:W-:Y:S01]  /*9f30*/  FMUL.FTZ R27, R20.reuse, R25 ;  /* 0x00000019141b7220 */ /* 0x040fe20000410000 */
[-C--:B------:R-:W-:Y:S01]  /*9f40*/  FMUL.FTZ R20, R20, R9.reuse ;  /* 0x0000000914147220 */ /* 0x080fe20000410000 */
[-C--:B------:R-:W-:Y:S01]  /*9f50*/  FMUL.FTZ R0, R11, R30.reuse ;  /* 0x0000001e0b007220 */ /* 0x080fe20000410000 */
[----:B------:R-:W-:Y:S01]  /*9f60*/  FFMA.FTZ R38, R5, R30, -R38 ;  /* 0x0000001e05267223 */ /* 0x000fe20000010826 */
[----:B------:R-:W-:Y:S01]  /*9f70*/  LOP3.LUT R11, R32, 0xffff0000, RZ, 0xc0, !PT ;  /* 0xffff0000200b7812 */ /* 0x000fe200078ec0ff */
[C---:B------:R-:W-:Y:S01]  /*9f80*/  FFMA.FTZ R30, R8.reuse, R9, -R27 ;  /* 0x00000009081e7223 */ /* 0x040fe2000001081b */
[----:B------:R-:W-:Y:S01]  /*9f90*/  FFMA.FTZ R32, R8, R25, R20 ;  /* 0x0000001908207223 */ /* 0x000fe20000010014 */
[----:B------:R-:W-:Y:S01]  /*9fa0*/  FMUL.FTZ R27, R10, R21 ;  /* 0x000000150a1b7220 */ /* 0x000fe20000410000 */
[----:B------:R-:W-:-:S02]  /*9fb0*/  IMAD.U32 R8, R35, 0x10000, RZ ;  /* 0x0001000023087824 */ /* 0x000fc400078e00ff */
[----:B------:R-:W-:Y:S01]  /*9fc0*/  FFMA.FTZ R36, R5, R36, R0 ;  /* 0x0000002405247223 */ /* 0x000fe20000010000 */
[-C--:B------:R-:W-:Y:S01]  /*9fd0*/  FMUL.FTZ R25, R10, R11.reuse ;  /* 0x0000000b0a197220 */ /* 0x080fe20000410000 */
[----:B------:R-:W-:Y:S01]  /*9fe0*/  FFMA.FTZ R20, R4, R11, R27 ;  /* 0x0000000b04147223 */ /* 0x000fe2000001001b */
[----:B------:R-:W-:Y:S02]  /*9ff0*/  IMAD.U32 R0, R29, 0x10000, RZ ;  /* 0x000100001d007824 */ /* 0x000fe400078e00ff */
[C---:B------:R-:W-:Y:S01]  /*a000*/  FMUL.FTZ R11, R13.reuse, R8 ;  /* 0x000000080d0b7220 */ /* 0x040fe20000410000 */
[----:B------:R-:W-:Y:S01]  /*a010*/  LOP3.LUT R9, R34, 0xffff0000, RZ, 0xc0, !PT ;  /* 0xffff000022097812 */ /* 0x000fe200078ec0ff */
[----:B------:R-:W-:Y:S01]  /*a020*/  FFMA.FTZ R10, R4, R21, -R25 ;  /* 0x00000015040a7223 */ /* 0x000fe20000010819 */
[----:B------:R-:W-:Y:S01]  /*a030*/  LOP3.LUT R5, R28, 0xffff0000, RZ, 0xc0, !PT ;  /* 0xffff00001c057812 */ /* 0x000fe200078ec0ff */
[-C--:B------:R-:W-:Y:S01]  /*a040*/  FMUL.FTZ R13, R13, R0.reuse ;  /* 0x000000000d0d7220 */ /* 0x080fe20000410000 */
[----:B------:R-:W-:Y:S01]  /*a050*/  FFMA.FTZ R11, R6, R0, -R11 ;  /* 0x00000000060b7223 */ /* 0x000fe2000001080b */
[----:B------:R-:W-:Y:S01]  /*a060*/  LOP3.LUT R4, R35, 0xffff0000, RZ, 0xc0, !PT ;  /* 0xffff000023047812 */ /* 0x000fe200078ec0ff */
[----:B------:R-:W-:Y:S01]  /*a070*/  FMUL.FTZ R21, R24, R9 ;  /* 0x0000000918157220 */ /* 0x000fe20000410000 */
[----:B------:R-:W-:Y:S01]  /*a080*/  LOP3.LUT R0, R29, 0xffff0000, RZ, 0xc0, !PT ;  /* 0xffff00001d007812 */ /* 0x000fe200078ec0ff */
[----:B------:R-:W-:Y:S01]  /*a090*/  FFMA.FTZ R13, R6, R8, R13 ;  /* 0x00000008060d7223 */ /* 0x000fe2000001000d */
[----:B------:R-:W-:Y:S01]  /*a0a0*/  LOP3.LUT R37, R37, 0xffff0000, RZ, 0xc0, !PT ;  /* 0xffff000025257812 */ /* 0x000fe200078ec0ff */
[-C--:B------:R-:W-:Y:S01]  /*a0b0*/  FMUL.FTZ R24, R24, R5.reuse ;  /* 0x0000000518187220 */ /* 0x080fe20000410000 */
[----:B------:R-:W-:Y:S01]  /*a0c0*/  LOP3.LUT R31, R31, 0xffff0000, RZ, 0xc0, !PT ;  /* 0xffff00001f1f7812 */ /* 0x000fe200078ec0ff */
[C---:B------:R-:W-:Y:S01]  /*a0d0*/  FMUL.FTZ R6, R15.reuse, R4 ;  /* 0x000000040f067220 */ /* 0x040fe20000410000 */
[----:B------:R-:W-:Y:S01]  /*a0e0*/  FFMA.FTZ R5, R12, R5, -R21 ;  /* 0x000000050c057223 */ /* 0x000fe20000010815 */
[-C--:B------:R-:W-:Y:S01]  /*a0f0*/  FMUL.FTZ R15, R15, R0.reuse ;  /* 0x000000000f0f7220 */ /* 0x080fe20000410000 */
[C---:B------:R-:W-:Y:S01]  /*a100*/  FMUL.FTZ R21, R26.reuse, R37 ;  /* 0x000000251a157220 */ /* 0x040fe20000410000 */
[-C--:B------:R-:W-:Y:S01]  /*a110*/  FMUL.FTZ R26, R26, R31.reuse ;  /* 0x0000001f1a1a7220 */ /* 0x080fe20000410000 */
[C---:B------:R-:W-:Y:S01]  /*a120*/  FFMA.FTZ R6, R7.reuse, R0, -R6 ;  /* 0x0000000007067223 */ /* 0x040fe20000010806 */
[----:B------:R-:W-:Y:S01]  /*a130*/  FFMA.FTZ R0, R7, R4, R15 ;  /* 0x0000000407007223 */ /* 0x000fe2000001000f */
        /* <DEDUP_REMOVED lines=13> */
.L_x_2775:
[----:B------:R-:W-:Y:S05]  /*a210*/  BSYNC B0 ;  /* 0x0000000000007941 */ /* 0x000fea0003800000 */
.L_x_2761:
        /* <DEDUP_REMOVED lines=8> */
.L_x_2758:
[----:B--23--:R-:W-:-:S05]  /*a2a0*/  IMAD.U32 R0, RZ, RZ, UR37 ;  /* 0x00000025ff007e24 */ /* 0x00cfca000f8e00ff */
[----:B------:R-:W-:-:S13]  /*a2b0*/  ISETP.NE.AND P0, PT, R0, 0x3, PT ;  /* 0x000000030000780c */ /* 0x000fda0003f05270 */
[----:B------:R-:W-:Y:S05]  /*a2c0*/  @!P0 BRA `(.L_x_2788) ;  /* 0x0000000000048947 */ /* 0x000fea0003800000 */
[----:B------:R-:W-:Y:S01]  /*a2d0*/  BPT.TRAP 0x1 ;  /* 0x000000040000795c */ /* 0x000fe20000300000 */
.L_x_2788:
[----:B-1----:R-:W-:Y:S01]  /*a2e0*/  IMAD R12, R18, 0x8, R2 ;  /* 0x00000008120c7824 */ /* 0x002fe200078e0202 */
[----:B------:R-:W-:-:S04]  /*a2f0*/  SHF.L.U32 R21, R19, 0x1f, RZ ;  /* 0x0000001f13157819 */ /* 0x000fc800000006ff */
[----:B------:R1:W2:Y:S01]  /*a300*/  SYNCS.PHASECHK.TRANS64.TRYWAIT P2, [R12+URZ+0x28c30], R21 ;  /* 0x028c30150c0075a7 */ /* 0x0002a2000804017f */
[----:B------:R-:W-:Y:S05]  /*a310*/  @!P0 BRA `(.L_x_2789) ;  /* 0x0000000000048947 */ /* 0x000fea0003800000 */
[----:B------:R-:W-:Y:S01]  /*a320*/  BPT.TRAP 0x1 ;  /* 0x000000040000795c */ /* 0x000fe20000300000 */
.L_x_2789:
[----:B------:R-:W3:Y:S02]  /*a330*/  S2R R0, SR_TID.X ;  /* 0x0000000000007919 */ /* 0x000ee40000002100 */
[----:B---3--:R-:W-:-:S04]  /*a340*/  LOP3.LUT R0, R0, 0x7f, RZ, 0xc0, !PT ;  /* 0x0000007f00007812 */ /* 0x008fc800078ec0ff */
[----:B------:R-:W-:Y:S01]  /*a350*/  ISETP.NE.AND P1, PT, R0, RZ, PT ;  /* 0x000000ff0000720c */ /* 0x000fe20003f25270 */
[----:B------:R-:W-:-:S05]  /*a360*/  VIADD R0, R2, 0x22400 ;  /* 0x0002240002007836 */ /* 0x000fca0000000000 */
[----:B------:R-:W-:Y:S01]  /*a370*/  SHF.R.U32.HI R0, RZ, 0x4, R0 ;  /* 0x00000004ff007819 */ /* 0x000fe20000011600 */
[----:B--2---:R-:W-:Y:S06]  /*a380*/  @P2 BRA `(.L_x_2790) ;  /* 0x0000000000082947 */ /* 0x004fec0003800000 */
[----:B------:R-:W2:Y:S02]  /*a390*/  SYNCS.PHASECHK.TRANS64.TRYWAIT P2, [R12+URZ+0x28c30], R21 ;  /* 0x028c30150c0075a7 */ /* 0x000ea4000804017f */
[----:B--2---:R-:W-:Y:S05]  /*a3a0*/  @!P2 BRA `(.L_x_2791) ;  /* 0x0000016c006ca947 */ /* 0x004fea0003800000 */
.L_x_2790:
[----:B------:R-:W-:Y:S01]  /*a3b0*/  LOP3.LUT R0, R0, 0x3fff, RZ, 0xc0, !PT ;  /* 0x00003fff00007812 */ /* 0x000fe200078ec0ff */
[----:B------:R-:W-:Y:S05]  /*a3c0*/  WARPSYNC.ALL ;  /* 0x0000000000007948 */ /* 0x000fea0003800000 */
[----:B------:R-:W-:Y:S01]  /*a3d0*/  LOP3.LUT R13, R0, 0x10000, RZ, 0xfc, !PT ;  /* 0x00010000000d7812 */ /* 0x000fe200078efcff */
[----:B------:R-:W-:Y:S01]  /*a3e0*/  VIADD R0, R2, 0x20400 ;  /* 0x0002040002007836 */ /* 0x000fe20000000000 */
[----:B0---45:R-:W-:-:S03]  /*a3f0*/  WARPGROUP.ARRIVE ;  /* 0x00000000000079c5 */ /* 0x031fc60000000000 */
[----:B------:R-:W-:Y:S01]  /*a400*/  IMAD R6, R18, 0x200, R13 ;  /* 0x0000020012067824 */ /* 0x000fe200078e020d */
[----:B------:R-:W-:Y:S01]  /*a410*/  ULDC.64 UR46, c[0x0][0x9e0] ;  /* 0x00027800002e7ab9 */ /* 0x000fe20000000a00 */
[----:B------:R-:W-:Y:S01]  /*a420*/  IMAD.MOV.U32 R7, RZ, RZ, 0x40000040 ;  /* 0x40000040ff077424 */ /* 0x000fe200078e00ff */
[----:B------:R-:W-:Y:S01]  /*a430*/  SHF.R.U32.HI R0, RZ, 0x4, R0 ;  /* 0x00000004ff007819 */ /* 0x000fe20000011600 */
[----:B------:R-:W-:Y:S01]  /*a440*/  IMAD.MOV.U32 R5, RZ, RZ, 0x40000040 ;  /* 0x40000040ff057424 */ /* 0x000fe200078e00ff */
[C---:B------:R-:W-:Y:S01]  /*a450*/  R2UR UR6, R6.reuse ;  /* 0x00000000060672ca */ /* 0x040fe200000e0000 */
[----:B------:R-:W-:Y:S01]  /*a460*/  VIADD R8, R6, 0x2 ;  /* 0x0000000206087836 */ /* 0x000fe20000000000 */
[----:B------:R-:W-:Y:S01]  /*a470*/  LOP3.LUT R0, R0, 0x3fff, RZ, 0xc0, !PT ;  /* 0x00003fff00007812 */ /* 0x000fe200078ec0ff */
[----:B------:R-:W-:Y:S01]  /*a480*/  IMAD.MOV.U32 R9, RZ, RZ, 0x40000040 ;  /* 0x40000040ff097424 */ /* 0x000fe200078e00ff */
[----:B------:R-:W-:Y:S01]  /*a490*/  R2UR UR7, R7 ;  /* 0x00000000070772ca */ /* 0x000fe200000e0000 */
[----:B------:R-:W-:Y:S01]  /*a4a0*/  IMAD.MOV.U32 R11, RZ, RZ, 0x40000040 ;  /* 0x40000040ff0b7424 */ /* 0x000fe200078e00ff */
[----:B------:R-:W-:Y:S01]  /*a4b0*/  LOP3.LUT R4, R0, 0x10000, RZ, 0xfc, !PT ;  /* 0x0001000000047812 */ /* 0x000fe200078efcff */
[----:B------:R-:W-:Y:S01]  /*a4c0*/  VIADD R14, R6, 0x4 ;  /* 0x00000004060e7836 */ /* 0x000fe20000000000 */
[----:B------:R-:W-:Y:S01]  /*a4d0*/  R2UR UR5, R5 ;  /* 0x00000000050572ca */ /* 0x000fe200000e0000 */
[----:B------:R-:W-:Y:S01]  /*a4e0*/  IMAD.MOV.U32 R15, RZ, RZ, 0x40000040 ;  /* 0x40000040ff0f7424 */ /* 0x000fe200078e00ff */
[C---:B------:R-:W-:Y:S01]  /*a4f0*/  R2UR UR4, R4.reuse ;  /* 0x00000000040472ca */ /* 0x040fe200000e0000 */
[----:B------:R-:W-:Y:S01]  /*a500*/  VIADD R10, R4, 0x2 ;  /* 0x00000002040a7836 */ /* 0x000fe20000000000 */
[----:B------:R-:W0:Y:S01]  /*a510*/  LDC R0, c[0x0][0x448] ;  /* 0x00011200ff007b82 */ /* 0x000e220000000800 */
[----:B------:R-:W-:Y:S01]  /*a520*/  IMAD.MOV.U32 R7, RZ, RZ, 0x40000040 ;  /* 0x40000040ff077424 */ /* 0x000fe200078e00ff */
[----:B------:R-:W-:Y:S01]  /*a530*/  UISETP.GE.AND UP0, UPT, UR47, 0x1, UPT ;  /* 0x000000012f00788c */ /* 0x000fe2000bf06270 */
[----:B------:R-:W-:Y:S01]  /*a540*/  LEA R20, R168, 0xffffffc0, 0x6 ;  /* 0xffffffc0a8147811 */ /* 0x000fe200078e30ff */
[----:B------:R-:W-:-:S02]  /*a550*/  ULDC UR45, c[0x0][0x9dc] ;  /* 0x00027700002d7ab9 */ /* 0x000fc40000000800 */
[----:B------:R-:W-:Y:S01]  /*a560*/  ULOP3.LUT UR45, URZ, UR45, URZ, 0x33, !UPT ;  /* 0x0000002d3f2d7292 */ /* 0x000fe2000f8e333f */
[----:B------:R-:W-:Y:S01]  /*a570*/  IADD3 R57, -R184, R23, -R20 ;  /* 0x00000017b8397210 */ /* 0x000fe20007ffe914 */
[----:B------:R-:W-:Y:S01]  /*a580*/  UP2UR UR48, UPR, URZ, 0x1 ;  /* 0x000000013f307883 */ /* 0x000fe20008000000 */
[----:B------:R-:W-:Y:S02]  /*a590*/  PLOP3.LUT P3, PT, PT, PT, UP0, 0x40, 0x0 ;  /* 0x000000000000781c */ /* 0x000fe40003f6e808 */
[----:B------:R-:W-:Y:S01]  /*a5a0*/  HGMMA.64x64x16.F32.BF16 R24, gdesc[UR4], RZ, !UPT, gsb0 ;  /* 0x00e00000041879f0 */ /* 0x000fe2000c0018ff */
[----:B------:R-:W-:Y:S01]  /*a5b0*/  R2UR UR6, R8 ;  /* 0x00000000080672ca */ /* 0x000fe200000e0000 */
[----:B------:R-:W-:Y:S01]  /*a5c0*/  VIADD R8, R4, 0x4 ;  /* 0x0000000404087836 */ /* 0x000fe20000000000 */
[----:B------:R-:W-:Y:S01]  /*a5d0*/  R2UR UR7, R9 ;  /* 0x00000000090772ca */ /* 0x000fe200000e0000 */
[----:B------:R-:W-:Y:S01]  /*a5e0*/  IMAD.MOV.U32 R9, RZ, RZ, 0x40000040 ;  /* 0x40000040ff097424 */ /* 0x000fe200078e00ff */
[----:B------:R-:W-:-:S02]  /*a5f0*/  R2UR UR4, R10 ;  /* 0x000000000a0472ca */ /* 0x000fc400000e0000 */
[----:B------:R-:W-:Y:S02]  /*a600*/  R2UR UR5, R11 ;  /* 0x000000000b0572ca */ /* 0x000fe400000e0000 */
[----:B0-----:R-:W-:Y:S01]  /*a610*/  ISETP.NE.AND P2, PT, R0, 0x1, PT ;  /* 0x000000010000780c */ /* 0x001fe20003f45270 */
[----:B------:R-:W-:-:S12]  /*a620*/  IMAD.IADD R0, R201, 0x1, R192 ;  /* 0x00000001c9007824 */ /* 0x000fd800078e02c0 */
[----:B------:R-:W0:Y:S01]  /*a630*/  @P2 LDC R3, c[0x0][0x44c] ;  /* 0x00011300ff032b82 */ /* 0x000e220000000800 */
[----:B------:R-:W-:Y:S02]  /*a640*/  WARPGROUP.DEPBAR.LE gsb0, 0x0 ;  /* 0x00008000000079c5 */ /* 0x000fe40000010000 */
[----:B------:R-:W-:-:S06]  /*a650*/  WARPGROUP.ARRIVE ;  /* 0x00000000000079c5 */ /* 0x000fcc0000000000 */
[----:B------:R-:W-:Y:S01]  /*a660*/  HGMMA.64x64x16.F32.BF16 R24, gdesc[UR4], R24, gsb0 ;  /* 0x00e00000041879f0 */ /* 0x000fe20008001818 */
        /* <DEDUP_REMOVED lines=8> */
[----:B------:R-:W-:-:S10]  /*a6f0*/  WARPGROUP.ARRIVE ;  /* 0x00000000000079c5 */ /* 0x000fd40000000000 */
[----:B------:R-:W-:Y:S01]  /*a700*/  HGMMA.64x64x16.F32.BF16 R24, gdesc[UR4], R24, gsb0 ;  /* 0x00e00000041879f0 */ /* 0x000fe20008001818 */
[----:B------:R-:W-:Y:S01]  /*a710*/  R2UR UR6, R14 ;  /* 0x000000000e0672ca */ /* 0x000fe200000e0000 */
[----:B0-----:R-:W-:Y:S01]  /*a720*/  @P2 IMAD.HI.U32 R14, R0, R3, RZ ;  /* 0x00000003000e2227 */ /* 0x001fe200078e00ff */
[----:B------:R-:W-:Y:S02]  /*a730*/  R2UR UR7, R15 ;  /* 0x000000000f0772ca */ /* 0x000fe400000e0000 */
[----:B------:R-:W-:Y:S01]  /*a740*/  R2UR UR4, R6 ;  /* 0x00000000060472ca */ /* 0x000fe200000e0000 */
[----:B------:R-:W0:Y:S01]  /*a750*/  @P2 LDC R15, c[0x0][0x450] ;  /* 0x00011400ff0f2b82 */ /* 0x000e220000000800 */
[----:B------:R-:W-:Y:S01]  /*a760*/  R2UR UR5, R7 ;  /* 0x00000000070572ca */ /* 0x000fe200000e0000 */
[----:B------:R-:W-:Y:S02]  /*a770*/  IMAD.MOV.U32 R3, RZ, RZ, R0 ;  /* 0x000000ffff037224 */ /* 0x000fe400078e0000 */
[----:B------:R-:W-:-:S05]  /*a780*/  @!P1 VIADD R0, R12, 0x28c40 ;  /* 0x00028c400c009836 */ /* 0x000fca0000000000 */
[----:B------:R-:W-:Y:S02]  /*a790*/  @!P1 PRMT R0, RZ, 0x654, R0 ;  /* 0x00000654ff009816 */ /* 0x000fe40000000000 */
[----:B0-----:R-:W-:Y:S01]  /*a7a0*/  @P2 SHF.R.U32.HI R3, RZ, R15, R14 ;  /* 0x0000000fff032219 */ /* 0x001fe2000001160e */
[----:B------:R-:W-:-:S04]  /*a7b0*/  IMAD.MOV.U32 R15, RZ, RZ, -0x40 ;  /* 0xffffffc0ff0f7424 */ /* 0x000fc800078e00ff */
[----:B------:R-:W0:Y:S01]  /*a7c0*/  SHFL.IDX PT, R62, R3, RZ, 0x1c1f ;  /* 0x001c1fff033e7589 */ /* 0x000e2200000e0000 */
[----:B------:R-:W-:Y:S02]  /*a7d0*/  WARPGROUP.DEPBAR.LE gsb0, 0x0 ;  /* 0x00008000000079c5 */ /* 0x000fe40000010000 */
[----:B------:R-:W-:-:S06]  /*a7e0*/  WARPGROUP.ARRIVE ;  /* 0x00000000000079c5 */ /* 0x000fcc0000000000 */
[----:B------:R-:W-:Y:S01]  /*a7f0*/  HGMMA.64x64x16.F32.BF16 R24, gdesc[UR4], R24, gsb0 ;  /* 0x00e00000041879f0 */ /* 0x000fe20008001818 */
[----:B------:R-:W-:Y:S02]  /*a800*/  ULDC UR4, c[0x0][0x9d8] ;  /* 0x0002760000047ab9 */ /* 0x000fe40000000800 */
        /* <DEDUP_REMOVED lines=35> */
[----:B------:R-:W-:Y:S01]  /*aa40*/  IADD3 R15, -R184, R0, R23 ;  /* 0x00000000b80f7210 */ /* 0x000fe20007ffe117 */
[----:B------:R-:W3:Y:S01]  /*aa50*/  MUFU.TANH R24, R24 ;  /* 0x0000001800187308 */ /* 0x000ee20000002400 */
[----:B------:R-:W-:-:S03]  /*aa60*/  VIADD R60, R0, 0xffffffff ;  /* 0xffffffff003c7836 */ /* 0x000fc60000000000 */
[----:B------:R-:W-:-:S04]  /*aa70*/  IMAD.IADD R15, R15, 0x1, -R22 ;  /* 0x000000010f0f7824 */ /* 0x000fc800078e0a16 */
[----:B------:R-:W4:Y:S01]  /*aa80*/  MUFU.TANH R25, R25 ;  /* 0x0000001900197308 */ /* 0x000f220000002400 */
[C---:B------:R-:W-:Y:S02]  /*aa90*/  VIADD R58, R15.reuse, UR46 ;  /* 0x0000002e0f3a7c36 */ /* 0x040fe40008000000 */
[----:B------:R-:W-:-:S03]  /*aaa0*/  VIADD R59, R15, UR45 ;  /* 0x0000002d0f3b7c36 */ /* 0x000fc60008000000 */
[----:B0-----:R-:W-:Y:S01]  /*aab0*/  VIADDMNMX R0, R62, R58, R57, PT ;  /* 0x0000003a3e007246 */ /* 0x001fe20003800139 */
        /* <DEDUP_REMOVED lines=30> */
[----:B------:R0:W0:Y:S01]  /*aca0*/  MUFU.TANH R56, R55 ;  /* 0x0000003700387308 */ /* 0x0000220000002400 */
[----:B---34-:R-:W-:Y:S05]  /*acb0*/  @P3 BRA `(.L_x_2792) ;  /* 0x0000000000583947 */ /* 0x018fea0003800000 */
[----:B------:R-:W-:Y:S01]  /*acc0*/  IADD3 R15, -R22, R23, R62 ;  /* 0x00000017160f7210 */ /* 0x000fe20007ffe13e */
[----:B------:R-:W-:Y:S03]  /*acd0*/  BSSY B0, `(.L_x_2793) ;  /* 0x0000010000007945 */ /* 0x000fe60003800000 */
[----:B------:R-:W-:-:S13]  /*ace0*/  ISETP.GT.AND P3, PT, R15, -0x1, PT ;  /* 0xffffffff0f00780c */ /* 0x000fda0003f64270 */
[----:B------:R-:W-:Y:S05]  /*acf0*/  @P3 BRA `(.L_x_2794) ;  /* 0x0000000000203947 */ /* 0x000fea0003800000 */
[----:B------:R-:W-:Y:S01]  /*ad00*/  UISETP.NE.AND UP0, UPT, UR47, 0x1, UPT ;  /* 0x000000012f00788c */ /* 0x000fe2000bf05270 */
[----:B------:R-:W-:-:S05]  /*ad10*/  LOP3.LUT R15, RZ, R15, RZ, 0x33, !PT ;  /* 0x0000000fff0f7212 */ /* 0x000fca00078e33ff */
[----:B------:R-:W-:-:S05]  /*ad20*/  PLOP3.LUT P3, PT, PT, PT, UP0, 0x80, 0x0 ;  /* 0x000000000000781c */ /* 0x000fca0003f6f008 */
[----:B------:R-:W-:-:S08]  /*ad30*/  @UP0 ULDC.64 UR4, c[0x0][0x9e8] ;  /* 0x00027a0000040ab9 */ /* 0x000fd00000000a00 */
[----:B0-----:R-:W-:-:S05]  /*ad40*/  @P3 IMAD.HI.U32 R55, R15, UR4, RZ ;  /* 0x000000040f373c27 */ /* 0x001fca000f8e00ff */
[----:B------:R-:W-:-:S04]  /*ad50*/  @P3 SHF.R.U32.HI R15, RZ, UR5, R55 ;  /* 0x00000005ff0f3c19 */ /* 0x000fc80008011637 */
[----:B------:R-:W-:Y:S01]  /*ad60*/  LOP3.LUT R15, RZ, R15, RZ, 0x33, !PT ;  /* 0x0000000fff0f7212 */ /* 0x000fe200078e33ff */
[----:B------:R-:W-:Y:S06]  /*ad70*/  BRA `(.L_x_2795) ;  /* 0x0000000000147947 */ /* 0x000fec0003800000 */
.L_x_2794:
[----:B------:R-:W-:-:S06]  /*ad80*/  UISETP.NE.AND UP0, UPT, UR47, 0x1, UPT ;  /* 0x000000012f00788c */ /* 0x000fcc000bf05270 */
[----:B------:R-:W-:-:S05]  /*ad90*/  PLOP3.LUT P3, PT, PT, PT, UP0, 0x80, 0x0 ;  /* 0x000000000000781c */ /* 0x000fca0003f6f008 */
[----:B------:R-:W-:-:S08]  /*ada0*/  @UP0 ULDC.64 UR4, c[0x0][0x9e8] ;  /* 0x00027a0000040ab9 */ /* 0x000fd00000000a00 */
[----:B0-----:R-:W-:-:S05]  /*adb0*/  @P3 IMAD.HI.U32 R55, R15, UR4, RZ ;  /* 0x000000040f373c27 */ /* 0x001fca000f8e00ff */
[----:B------:R-:W-:-:S07]  /*adc0*/  @P3 SHF.R.U32.HI R15, RZ, UR5, R55 ;  /* 0x00000005ff0f3c19 */ /* 0x000fce0008011637 */
.L_x_2795:
[----:B------:R-:W-:Y:S05]  /*add0*/  BSYNC B0 ;  /* 0x0000000000007941 */ /* 0x000fea0003800000 */
.L_x_2793:
[----:B------:R-:W-:-:S04]  /*ade0*/  IMAD R15, R15, UR47, -R20 ;  /* 0x0000002f0f0f7c24 */ /* 0x000fc8000f8e0a14 */
[----:B------:R-:W-:-:S05]  /*adf0*/  IMAD.IADD R15, R15, 0x1, -R184 ;  /* 0x000000010f0f7824 */ /* 0x000fca00078e0ab8 */
[----:B------:R-:W-:Y:S02]  /*ae00*/  VIMNMX R14, R14, R15, !PT ;  /* 0x0000000f0e0e7248 */ /* 0x000fe40007fe0100 */
[----:B------:R-:W-:-:S07]  /*ae10*/  VIADDMNMX R0, R15, UR47, R0, PT ;  /* 0x0000002f0f007c46 */ /* 0x000fce000b800100 */
.L_x_2792:
[C---:B------:R-:W-:Y:S01]  /*ae20*/  ISETP.GE.AND P3, PT, R60.reuse, 0x2, PT ;  /* 0x000000023c00780c */ /* 0x040fe20003f66270 */
[----:B------:R-:W-:Y:S01]  /*ae30*/  UISETP.NE.AND UP0, UPT, UR48, URZ, UPT ;  /* 0x0000003f3000728c */ /* 0x000fe2000bf05270 */
[----:B------:R-:W-:Y:S02]  /*ae40*/  ISETP.GE.AND P4, PT, R60, 0x9, PT ;  /* 0x000000093c00780c */ /* 0x000fe40003f86270 */
[C---:B------:R-:W-:Y:S02]  /*ae50*/  ISETP.GT.AND P6, PT, R14.reuse, 0x1, !P3 ;  /* 0x000000010e00780c */ /* 0x040fe40005fc4270 */
[----:B------:R-:W-:Y:S02]  /*ae60*/  ISETP.GT.AND P5, PT, R14, 0x8, !P4 ;  /* 0x000000080e00780c */ /* 0x000fe400067a4270 */
[C---:B------:R-:W-:Y:S02]  /*ae70*/  ISETP.LT.OR P6, PT, R0.reuse, 0x2, P6 ;  /* 0x000000020000780c */ /* 0x040fe400037c1670 */
[----:B------:R-:W-:-:S02]  /*ae80*/  ISETP.LT.OR P5, PT, R0, 0x9, P5 ;  /* 0x000000090000780c */ /* 0x000fc40002fa1670 */
[----:B------:R-:W-:Y:S02]  /*ae90*/  FSEL R62, R25, -INF , !P6 ;  /* 0xff800000193e7808 */ /* 0x000fe40007000000 */
[----:B------:R-:W-:Y:S02]  /*aea0*/  ISETP.GE.AND P6, PT, R60, 0xa, PT ;  /* 0x0000000a3c00780c */ /* 0x000fe40003fc6270 */
[----:B0-----:R-:W-:Y:S02]  /*aeb0*/  FSEL R64, R28, -INF , !P5 ;  /* 0xff8000001c407808 */ /* 0x001fe40006800000 */
        /* <DEDUP_REMOVED lines=86> */
.L_x_2798:
[----:B------:R-:W-:-:S06]  /*b420*/  UISETP.NE.AND UP0, UPT, UR47, 0x1, UPT ;  /* 0x000000012f00788c */ /* 0x000fcc000bf05270 */
[----:B------:R-:W-:-:S05]  /*b430*/  PLOP3.LUT P6, PT, PT, PT, UP0, 0x80, 0x0 ;  /* 0x000000000000781c */ /* 0x000fca0003fcf008 */
[----:B------:R-:W-:-:S08]  /*b440*/  @UP0 ULDC.64 UR4, c[0x0][0x9e8] ;  /* 0x00027a0000040ab9 */ /* 0x000fd00000000a00 */
[----:B------:R-:W-:Y:S01]  /*b450*/  @P6 IMAD.HI.U32 R14, R3, UR4, RZ ;  /* 0x00000004030e6c27 */ /* 0x000fe2000f8e00ff */
[----:B------:R-:W-:-:S13]  /*b460*/  PLOP3.LUT P6, PT, PT, PT, UP0, 0x80, 0x0 ;  /* 0x000000000000781c */ /* 0x000fda0003fcf008 */
[----:B------:R-:W-:-:S07]  /*b470*/  @P6 SHF.R.U32.HI R3, RZ, UR5, R14 ;  /* 0x00000005ff036c19 */ /* 0x000fce000801160e */
.L_x_2799:
[----:B------:R-:W-:Y:S05]  /*b480*/  BSYNC B0 ;  /* 0x0000000000007941 */ /* 0x000fea0003800000 */
.L_x_2797:
[----:B------:R-:W-:-:S04]  /*b490*/  IMAD R3, R3, UR47, -R20 ;  /* 0x0000002f03037c24 */ /* 0x000fc8000f8e0a14 */
[----:B------:R-:W-:-:S05]  /*b4a0*/  IMAD.IADD R3, R3, 0x1, -R184 ;  /* 0x0000000103037824 */ /* 0x000fca00078e0ab8 */
[----:B------:R-:W-:Y:S02]  /*b4b0*/  VIMNMX R15, R15, R3, !PT ;  /* 0x000000030f0f7248 */ /* 0x000fe40007fe0100 */
[----:B------:R-:W-:-:S07]  /*b4c0*/  VIADDMNMX R0, R3, UR47, R0, PT ;  /* 0x0000002f03007c46 */ /* 0x000fce000b800100 */
.L_x_2796:
[----:B------:R-:W-:Y:S01]  /*b4d0*/  BAR.SYNC.DEFER_BLOCKING 0xf, 0x100 ;  /* 0x03c4000000007b1d */ /* 0x000fe20000010000 */
[----:B------:R-:W-:Y:S02]  /*b4e0*/  ISETP.GT.AND P3, PT, R15, 0x1, !P3 ;  /* 0x000000010f00780c */ /* 0x000fe40005f64270 */
[----:B------:R-:W-:Y:S02]  /*b4f0*/  FMNMX.FTZ R14, R32, R62, !PT ;  /* 0x0000003e200e7209 */ /* 0x000fe40007810000 */
[----:B------:R-:W-:Y:S01]  /*b500*/  ISETP.LT.OR P3, PT, R0, 0x2, P3 ;  /* 0x000000020000780c */ /* 0x000fe20001f61670 */
[----:B------:R-:W-:Y:S01]  /*b510*/  ULDC UR4, c[0x0][0x988] ;  /* 0x0002620000047ab9 */ /* 0x000fe20000000800 */
[----:B------:R-:W-:Y:S01]  /*b520*/  FMNMX.FTZ R14, R64, R14, !PT ;  /* 0x0000000e400e7209 */ /* 0x000fe20007810000 */
[----:B------:R-:W-:Y:S01]  /*b530*/  IMAD.U32 R20, RZ, RZ, UR4 ;  /* 0x00000004ff147e24 */ /* 0x000fe2000f8e00ff */
        /* <DEDUP_REMOVED lines=14> */
[----:B------:R-:W-:Y:S02]  /*b620*/  FSEL R29, R34, -INF , !P3 ;  /* 0xff800000221d7808 */ /* 0x000fe40005800000 */
[----:B------:R-:W-:Y:S02]  /*b630*/  ISETP.NE.AND P3, PT, R55, RZ, PT ;  /* 0x000000ff3700720c */ /* 0x000fe40003f65270 */
[----:B------:R-:W-:Y:S02]  /*b640*/  FMNMX.FTZ R14, R74, R14, !PT ;  /* 0x0000000e4a0e7209 */ /* 0x000fe40007810000 */
[----:B------:R-:W-:Y:S02]  /*b650*/  ISETP.GT.AND P3, PT, R15, 0x11, !P3 ;  /* 0x000000110f00780c */ /* 0x000fe40005f64270 */
[----:B------:R-:W-:Y:S02]  /*b660*/  FMNMX.FTZ R14, R44, R14, !PT ;  /* 0x0000000e2c0e7209 */ /* 0x000fe40007810000 */
[----:B------:R-:W-:-:S02]  /*b670*/  ISETP.LT.OR P3, PT, R0, 0x12, P3 ;  /* 0x000000120000780c */ /* 0x000fc40001f61670 */
[----:B------:R-:W-:Y:S02]  /*b680*/  FMNMX.FTZ R14, R76, R14, !PT ;  /* 0x0000000e4c0e7209 */ /* 0x000fe40007810000 */
[----:B------:R-:W-:Y:S02]  /*b690*/  FSEL R31, R35, -INF , !P3 ;  /* 0xff800000231f7808 */ /* 0x000fe40005800000 */
[----:B------:R-:W-:Y:S02]  /*b6a0*/  ISETP.NE.AND P3, PT, R33, RZ, PT ;  /* 0x000000ff2100720c */ /* 0x000fe40003f65270 */
[----:B------:R-:W-:Y:S02]  /*b6b0*/  FMNMX.FTZ R14, R48, R14, !PT ;  /* 0x0000000e300e7209 */ /* 0x000fe40007810000 */
[C---:B------:R-:W-:Y:S02]  /*b6c0*/  ISETP.GT.AND P3, PT, R15.reuse, 0x18, !P3 ;  /* 0x000000180f00780c */ /* 0x040fe40005f64270 */
[----:B------:R-:W-:-:S02]  /*b6d0*/  ISETP.GT.AND P4, PT, R15, 0x8, !P4 ;  /* 0x000000080f00780c */ /* 0x000fc40006784270 */
[----:B------:R-:W-:Y:S02]  /*b6e0*/  ISETP.LT.OR P3, PT, R0, 0x19, P3 ;  /* 0x000000190000780c */ /* 0x000fe40001f61670 */
[----:B------:R-:W-:Y:S02]  /*b6f0*/  FMNMX.FTZ R14, R78, R14, !PT ;  /* 0x0000000e4e0e7209 */ /* 0x000fe40007810000 */
[----:B------:R-:W-:Y:S02]  /*b700*/  FSEL R33, R38, -INF , !P3 ;  /* 0xff80000026217808 */ /* 0x000fe40005800000 */
[----:B------:R-:W-:Y:S02]  /*b710*/  ISETP.NE.AND P3, PT, R61, RZ, PT ;  /* 0x000000ff3d00720c */ /* 0x000fe40003f65270 */
[----:B------:R-:W-:Y:S02]  /*b720*/  ISETP.LT.OR P4, PT, R0, 0x9, P4 ;  /* 0x000000090000780c */ /* 0x000fe40002781670 */
[----:B------:R-:W-:-:S02]  /*b730*/  ISETP.GT.AND P3, PT, R15, 0x19, !P3 ;  /* 0x000000190f00780c */ /* 0x000fc40005f64270 */
[----:B------:R-:W-:Y:S02]  /*b740*/  FMNMX.FTZ R14, R52, R14, !PT ;  /* 0x0000000e340e7209 */ /* 0x000fe40007810000 */
[----:B------:R-:W-:Y:S02]  /*b750*/  ISETP.LT.OR P3, PT, R0, 0x1a, P3 ;  /* 0x0000001a0000780c */ /* 0x000fe40001f61670 */
[----:B------:R-:W-:Y:S02]  /*b760*/  ISETP.NE.AND P6, PT, R25, RZ, PT ;  /* 0x000000ff1900720c */ /* 0x000fe40003fc5270 */
[----:B------:R-:W-:Y:S02]  /*b770*/  FSEL R35, R39, -INF , !P3 ;  /* 0xff80000027237808 */ /* 0x000fe40005800000 */
[----:B------:R-:W-:Y:S02]  /*b780*/  ISETP.NE.AND P3, PT, R37, RZ, PT ;  /* 0x000000ff2500720c */ /* 0x000fe40003f65270 */
[----:B------:R-:W-:-:S02]  /*b790*/  FSEL R25, R30, -INF , !P4 ;  /* 0xff8000001e197808 */ /* 0x000fc40006000000 */
[----:B------:R-:W-:Y:S02]  /*b7a0*/  ISETP.GT.AND P3, PT, R15, 0x20, !P3 ;  /* 0x000000200f00780c */ /* 0x000fe40005f64270 */
[----:B------:R-:W-:Y:S02]  /*b7b0*/  ISETP.NE.AND P4, PT, R65, RZ, PT ;  /* 0x000000ff4100720c */ /* 0x000fe40003f85270 */
[----:B------:R-:W-:Y:S02]  /*b7c0*/  ISETP.LT.OR P3, PT, R0, 0x21, P3 ;  /* 0x000000210000780c */ /* 0x000fe40001f61670 */
[----:B------:R-:W-:Y:S02]  /*b7d0*/  FMNMX.FTZ R28, R60, R14, !PT ;  /* 0x0000000e3c1c7209 */ /* 0x000fe40007810000 */
[----:B------:R-:W-:Y:S02]  /*b7e0*/  FSEL R37, R42, -INF , !P3 ;  /* 0xff8000002a257808 */ /* 0x000fe40005800000 */
[----:B------:R-:W-:-:S02]  /*b7f0*/  ISETP.NE.AND P3, PT, R63, RZ, PT ;  /* 0x000000ff3f00720c */ /* 0x000fc40003f65270 */
[C---:B------:R-:W-:Y:S02]  /*b800*/  ISETP.GT.AND P5, PT, R15.reuse, 0x38, !P5 ;  /* 0x000000380f00780c */ /* 0x040fe40006fa4270 */
[----:B------:R-:W-:Y:S02]  /*b810*/  ISETP.GT.AND P3, PT, R15, 0x21, !P3 ;  /* 0x000000210f00780c */ /* 0x000fe40005f64270 */
[C---:B------:R-:W-:Y:S02]  /*b820*/  ISETP.LT.OR P5, PT, R0.reuse, 0x39, P5 ;  /* 0x000000390000780c */ /* 0x040fe40002fa1670 */
        /* <DEDUP_REMOVED lines=8> */
[----:B------:R-:W0:Y:S01]  /*b8b0*/  SHFL.BFLY PT, R45, R28, 0x2, 0x1f ;  /* 0x0c401f001c2d7f89 */ /* 0x000e2200000e0000 */
[----:B------:R-:W-:Y:S02]  /*b8c0*/  ISETP.LT.OR P3, PT, R0, 0x2a, P3 ;  /* 0x0000002a0000780c */ /* 0x000fe40001f61670 */
[----:B------:R-:W-:Y:S02]  /*b8d0*/  ISETP.GT.AND P4, PT, R15, 0x31, !P4 ;  /* 0x000000310f00780c */ /* 0x000fe40006784270 */
[----:B------:R-:W-:-:S02]  /*b8e0*/  FSEL R43, R47, -INF , !P3 ;  /* 0xff8000002f2b7808 */ /* 0x000fc40005800000 */
[----:B------:R-:W-:Y:S02]  /*b8f0*/  ISETP.GT.AND P3, PT, R15, RZ, !P6 ;  /* 0x000000ff0f00720c */ /* 0x000fe40007764270 */
[----:B------:R-:W-:Y:S02]  /*b900*/  ISETP.NE.AND P6, PT, R49, RZ, PT ;  /* 0x000000ff3100720c */ /* 0x000fe40003fc5270 */
[C---:B------:R-:W-:Y:S02]  /*b910*/  ISETP.LT.OR P3, PT, R0.reuse, 0x1, P3 ;  /* 0x000000010000780c */ /* 0x040fe40001f61670 */
[----:B------:R-:W-:Y:S02]  /*b920*/  ISETP.LT.OR P4, PT, R0, 0x32, P4 ;  /* 0x000000320000780c */ /* 0x000fe40002781670 */
[----:B------:R-:W-:Y:S02]  /*b930*/  FSEL R3, R26, -INF , !P3 ;  /* 0xff8000001a037808 */ /* 0x000fe40005800000 */
[----:B------:R-:W-:-:S02]  /*b940*/  ISETP.GT.AND P6, PT, R15, 0x39, !P6 ;  /* 0x000000390f00780c */ /* 0x000fc400077c4270 */
[----:B------:R-:W-:Y:S02]  /*b950*/  FSEL R47, R51, -INF , !P4 ;  /* 0xff800000332f7808 */ /* 0x000fe40006000000 */
[----:B------:R-:W-:Y:S02]  /*b960*/  ISETP.LT.OR P6, PT, R0, 0x3a, P6 ;  /* 0x0000003a0000780c */ /* 0x000fe400037c1670 */
[----:B------:R-:W-:Y:S02]  /*b970*/  FSEL R49, R54, -INF , !P5 ;  /* 0xff80000036317808 */ /* 0x000fe40006800000 */
[----:B0-----:R-:W-:Y:S02]  /*b980*/  FMNMX.FTZ R45, R28, R45, !PT ;  /* 0x0000002d1c2d7209 */ /* 0x001fe40007810000 */
[----:B------:R-:W-:-:S03]  /*b990*/  FSEL R51, R56, -INF , !P6 ;  /* 0xff80000038337808 */ /* 0x000fc60007000000 */
[----:B------:R-:W0:Y:S02]  /*b9a0*/  SHFL.BFLY PT, R14, R45, 0x1, 0x1f ;  /* 0x0c201f002d0e7f89 */ /* 0x000e2400000e0000 */
[----:B0-----:R-:W-:-:S04]  /*b9b0*/  FMNMX.FTZ R14, R45, R14, !PT ;  /* 0x0000000e2d0e7209 */ /* 0x001fc80007810000 */
[C---:B------:R-:W-:Y:S01]  /*b9c0*/  FSETP.NEU.FTZ.AND P3, PT, R14.reuse, -INF , PT ;  /* 0xff8000000e00780b */ /* 0x040fe20003f7d000 */
[----:B------:R-:W-:-:S05]  /*b9d0*/  FMUL.FTZ R26, R14, R20 ;  /* 0x000000140e1a7220 */ /* 0x000fca0000410000 */
[----:B------:R-:W-:Y:S02]  /*b9e0*/  FSEL R53, R26, RZ, P3 ;  /* 0x000000ff1a357208 */ /* 0x000fe40001800000 */
[----:B------:R-:W-:Y:S02]  /*b9f0*/  FMNMX.FTZ R26, R3, R24, !PT ;  /* 0x00000018031a7209 */ /* 0x000fe40007810000 */
[----:B------:R-:W-:Y:S01]  /*ba00*/  ISETP.NE.AND P3, PT, R67, RZ, PT ;  /* 0x000000ff4300720c */ /* 0x000fe20003f65270 */
[--C-:B------:R-:W-:Y:S01]  /*ba10*/  FFMA.FTZ R28, R62, R20, -R53.reuse ;  /* 0x000000143e1c7223 */ /* 0x100fe20000010835 */
[----:B------:R-:W-:Y:S01]  /*ba20*/  FMNMX.FTZ R26, R25, R26, !PT ;  /* 0x0000001a191a7209 */ /* 0x000fe20007810000 */
[-CC-:B------:R-:W-:Y:S01]  /*ba30*/  FFMA.FTZ R30, R66, R20.reuse, -R53.reuse ;  /* 0x00000014421e7223 */ /* 0x180fe20000010835 */
[----:B------:R-:W-:Y:S01]  /*ba40*/  ISETP.GT.AND P3, PT, R15, 0x30, !P3 ;  /* 0x000000300f00780c */ /* 0x000fe20005f64270 */
[--C-:B------:R-:W-:Y:S01]  /*ba50*/  FFMA.FTZ R15, R32, R20, -R53.reuse ;  /* 0x00000014200f7223 */ /* 0x100fe20000010835 */
[----:B------:R-:W-:Y:S01]  /*ba60*/  FMNMX.FTZ R26, R27, R26, !PT ;  /* 0x0000001a1b1a7209 */ /* 0x000fe20007810000 */
[----:B------:R0:W-:Y:S01]  /*ba70*/  MUFU.EX2 R55, R28 ;  /* 0x0000001c00377308 */ /* 0x0001e20000000800 */
[----:B------:R-:W-:Y:S01]  /*ba80*/  ISETP.LT.OR P3, PT, R0, 0x31, P3 ;  /* 0x000000310000780c */ /* 0x000fe20001f61670 */
[--C-:B------:R-:W-:Y:S01]  /*ba90*/  FFMA.FTZ R0, R64, R20, -R53.reuse ;  /* 0x0000001440007223 */ /* 0x100fe20000010835 */
[----:B------:R-:W-:Y:S01]  /*baa0*/  FMNMX.FTZ R26, R29, R26, !PT ;  /* 0x0000001a1d1a7209 */ /* 0x000fe20007810000 */
[-CC-:B------:R-:W-:Y:S01]  /*bab0*/  FFMA.FTZ R32, R68, R20.reuse, -R53.reuse ;  /* 0x0000001444207223 */ /* 0x180fe20000010835 */
[----:B------:R-:W-:Y:S01]  /*bac0*/  FSEL R45, R50, -INF , !P3 ;  /* 0xff800000322d7808 */ /* 0x000fe20005800000 */
[--C-:B------:R-:W-:Y:S01]  /*bad0*/  FFMA.FTZ R38, R40, R20, -R53.reuse ;  /* 0x0000001428267223 */ /* 0x100fe20000010835 */
[----:B------:R-:W-:Y:S01]  /*bae0*/  FMNMX.FTZ R26, R31, R26, !PT ;  /* 0x0000001a1f1a7209 */ /* 0x000fe20007810000 */
[----:B------:R-:W-:Y:S01]  /*baf0*/  MUFU.EX2 R164, R15 ;  /* 0x0000000f00a47308 */ /* 0x000fe20000000800 */
[-CC-:B------:R-:W-:Y:S01]  /*bb00*/  FFMA.FTZ R34, R36, R20.reuse, -R53.reuse ;  /* 0x0000001424227223 */ /* 0x180fe20000010835 */
[--C-:B------:R-:W-:Y:S01]  /*bb10*/  FFMA.FTZ R40, R78, R20, -R53.reuse ;  /* 0x000000144e287223 */ /* 0x100fe20000010835 */
[----:B------:R-:W-:Y:S01]  /*bb20*/  FMNMX.FTZ R26, R33, R26, !PT ;  /* 0x0000001a211a7209 */ /* 0x000fe20007810000 */
[-CC-:B------:R-:W-:Y:S01]  /*bb30*/  FFMA.FTZ R36, R72, R20.reuse, -R53.reuse ;  /* 0x0000001448247223 */ /* 0x180fe20000010835 */
[----:B0-----:R-:W-:-:S02]  /*bb40*/  FFMA.FTZ R28, R70, R20, -R53 ;  /* 0x00000014461c7223 */ /* 0x001fc40000010835 */
[----:B------:R-:W-:Y:S01]  /*bb50*/  FMNMX.FTZ R26, R35, R26, !PT ;  /* 0x0000001a231a7209 */ /* 0x000fe20007810000 */
[----:B------:R-:W-:Y:S03]  /*bb60*/  MUFU.EX2 R166, R0 ;  /* 0x0000000000a67308 */ /* 0x000fe60000000800 */
[----:B------:R-:W-:-:S04]  /*bb70*/  FMNMX.FTZ R26, R37, R26, !PT ;  /* 0x0000001a251a7209 */ /* 0x000fc80007810000 */
[----:B------:R-:W-:Y:S01]  /*bb80*/  FMNMX.FTZ R26, R39, R26, !PT ;  /* 0x0000001a271a7209 */ /* 0x000fe20007810000 */
[----:B------:R0:W-:Y:S03]  /*bb90*/  MUFU.EX2 R57, R30 ;  /* 0x0000001e00397308 */ /* 0x0001e60000000800 */
[----:B------:R-:W-:-:S04]  /*bba0*/  FMNMX.FTZ R26, R41, R26, !PT ;  /* 0x0000001a291a7209 */ /* 0x000fc80007810000 */
[----:B------:R-:W-:Y:S01]  /*bbb0*/  FMNMX.FTZ R26, R43, R26, !PT ;  /* 0x0000001a2b1a7209 */ /* 0x000fe20007810000 */
[----:B------:R-:W-:Y:S01]  /*bbc0*/  MUFU.EX2 R32, R32 ;  /* 0x0000002000207308 */ /* 0x000fe20000000800 */
[----:B0-----:R-:W-:Y:S02]  /*bbd0*/  FFMA.FTZ R30, R76, R20, -R53 ;  /* 0x000000144c1e7223 */ /* 0x001fe40000010835 */
[----:B------:R-:W-:-:S04]  /*bbe0*/  FMNMX.FTZ R26, R45, R26, !PT ;  /* 0x0000001a2d1a7209 */ /* 0x000fc80007810000 */
[----:B------:R-:W-:Y:S01]  /*bbf0*/  FMNMX.FTZ R26, R47, R26, !PT ;  /* 0x0000001a2f1a7209 */ /* 0x000fe20007810000 */
[----:B------:R-:W-:Y:S03]  /*bc00*/  MUFU.EX2 R65, R30 ;  /* 0x0000001e00417308 */ /* 0x000fe60000000800 */
[----:B------:R-:W-:-:S04]  /*bc10*/  FMNMX.FTZ R26, R49, R26, !PT ;  /* 0x0000001a311a7209 */ /* 0x000fc80007810000 */
[----:B------:R-:W-:Y:S01]  /*bc20*/  FMNMX.FTZ R26, R51, R26, !PT ;  /* 0x0000001a331a7209 */ /* 0x000fe20007810000 */
[----:B------:R0:W-:Y:S04]  /*bc30*/  MUFU.EX2 R61, R36 ;  /* 0x00000024003d7308 */ /* 0x0001e80000000800 */
[----:B------:R-:W3:Y:S04]  /*bc40*/  SHFL.BFLY PT, R15, R26, 0x2, 0x1f ;  /* 0x0c401f001a0f7f89 */ /* 0x000ee800000e0000 */
[----:B------:R-:W-:Y:S01]  /*bc50*/  MUFU.EX2 R67, R40 ;  /* 0x0000002800437308 */ /* 0x000fe20000000800 */
[----:B0-----:R-:W-:-:S07]  /*bc60*/  FFMA.FTZ R36, R48, R20, -R53 ;  /* 0x0000001430247223 */ /* 0x001fce0000010835 */
[----:B------:R0:W4:Y:S08]  /*bc70*/  MUFU.EX2 R59, R28 ;  /* 0x0000001c003b7308 */ /* 0x0001300000000800 */
[----:B------:R-:W5:Y:S01]  /*bc80*/  MUFU.EX2 R34, R34 ;  /* 0x0000002200227308 */ /* 0x000f620000000800 */
[-CC-:B0-----:R-:W-:Y:S01]  /*bc90*/  FFMA.FTZ R28, R44, R20.reuse, -R53.reuse ;  /* 0x000000142c1c7223 */ /* 0x181fe20000010835 */
[----:B---3--:R-:W-:Y:S01]  /*bca0*/  FMNMX.FTZ R0, R26, R15, !PT ;  /* 0x0000000f1a007209 */ /* 0x008fe20007810000 */
[----:B------:R-:W-:-:S05]  /*bcb0*/  FFMA.FTZ R26, R74, R20, -R53 ;  /* 0x000000144a1a7223 */ /* 0x000fca0000010835 */
[----:B------:R-:W-:Y:S01]  /*bcc0*/  MUFU.EX2 R38, R38 ;  /* 0x0000002600267308 */ /* 0x000fe20000000800 */
[----:B------:R-:W0:Y:S01]  /*bcd0*/  SHFL.BFLY PT, R15, R0, 0x1, 0x1f ;  /* 0x0c201f00000f7f89 */ /* 0x000e2200000e0000 */
[----:B----4-:R-:W-:-:S06]  /*bce0*/  F2FP.BF16.F32.PACK_AB R160, R59, R32 ;  /* 0x000000203ba0723e */ /* 0x010fcc00000010ff */
[----:B------:R-:W3:Y:S01]  /*bcf0*/  MUFU.EX2 R63, R26 ;  /* 0x0000001a003f7308 */ /* 0x000ee20000000800 */
[----:B-----5:R-:W-:-:S07]  /*bd00*/  F2FP.BF16.F32.PACK_AB R162, R61, R34 ;  /* 0x000000223da2723e */ /* 0x020fce00000010ff */
[----:B------:R-:W4:Y:S08]  /*bd10*/  MUFU.EX2 R28, R28 ;  /* 0x0000001c001c7308 */ /* 0x000f300000000800 */
[----:B------:R-:W5:Y:S01]  /*bd20*/  MUFU.EX2 R36, R36 ;  /* 0x0000002400247308 */ /* 0x000f620000000800 */
[----:B0-----:R-:W-:Y:S01]  /*bd30*/  FMNMX.FTZ R15, R0, R15, !PT ;  /* 0x0000000f000f7209 */ /* 0x001fe20007810000 */
[-CC-:B------:R-:W-:Y:S01]  /*bd40*/  FFMA.FTZ R0, R52, R20.reuse, -R53.reuse ;  /* 0x0000001434007223 */ /* 0x180fe20000010835 */
[----:B------:R-:W-:Y:S01]  /*bd50*/  FFMA.FTZ R53, R60, R20, -R53 ;  /* 0x000000143c357223 */ /* 0x000fe20000010835 */
[----:B---3--:R-:W-:-:S02]  /*bd60*/  F2FP.BF16.F32.PACK_AB R156, R63, R38 ;  /* 0x000000263f9c723e */ /* 0x008fc400000010ff */
[C---:B------:R-:W-:Y:S01]  /*bd70*/  FMUL.FTZ R26, R15.reuse, R20 ;  /* 0x000000140f1a7220 */ /* 0x040fe20000410000 */
[----:B------:R-:W-:Y:S01]  /*bd80*/  FSETP.NEU.FTZ.AND P3, PT, R15, -INF , PT ;  /* 0xff8000000f00780b */ /* 0x000fe20003f7d000 */
[----:B------:R-:W-:Y:S01]  /*bd90*/  MUFU.EX2 R0, R0 ;  /* 0x0000000000007308 */ /* 0x000fe20000000800 */
[----:B----4-:R-:W-:Y:S02]  /*bda0*/  F2FP.BF16.F32.PACK_AB R158, R65, R28 ;  /* 0x0000001c419e723e */ /* 0x010fe400000010ff */
[----:B------:R-:W-:-:S05]  /*bdb0*/  FSEL R26, R26, RZ, P3 ;  /* 0x000000ff1a1a7208 */ /* 0x000fca0001800000 */
        /* <DEDUP_REMOVED lines=14> */
[----:B------:R-:W0:Y:S01]  /*bea0*/  MUFU.EX2 R24, R24 ;  /* 0x0000001800187308 */ /* 0x000e220000000800 */
[-CC-:B------:R-:W-:Y:S01]  /*beb0*/  FFMA.FTZ R47, R47, R20.reuse, -R26.reuse ;  /* 0x000000142f2f7223 */ /* 0x180fe2000001081a */
[-CC-:B------:R-:W-:Y:S01]  /*bec0*/  FFMA.FTZ R49, R49, R20.reuse, -R26.reuse ;  /* 0x0000001431317223 */ /* 0x180fe2000001081a */
[----:B------:R-:W-:Y:S01]  /*bed0*/  FFMA.FTZ R26, R51, R20, -R26 ;  /* 0x00000014331a7223 */ /* 0x000fe2000001081a */
[----:B-----5:R-:W-:-:S04]  /*bee0*/  F2FP.BF16.F32.PACK_AB R152, R67, R36 ;  /* 0x000000244398723e */ /* 0x020fc800000010ff */
[----:B------:R-:W3:Y:S08]  /*bef0*/  MUFU.EX2 R25, R25 ;  /* 0x0000001900197308 */ /* 0x000ef00000000800 */
[----:B------:R4:W5:Y:S01]  /*bf00*/  MUFU.EX2 R30, R27 ;  /* 0x0000001b001e7308 */ /* 0x0009620000000800 */
[----:B0-----:R-:W-:Y:S01]  /*bf10*/  FADD.FTZ R48, R3, R24 ;  /* 0x0000001803307221 */ /* 0x001fe20000010000 */
[----:B------:R-:W-:-:S06]  /*bf20*/  F2FP.BF16.F32.PACK_AB R165, R24, R3 ;  /* 0x0000000318a5723e */ /* 0x000fcc00000010ff */
[----:B------:R-:W0:Y:S01]  /*bf30*/  MUFU.EX2 R29, R29 ;  /* 0x0000001d001d7308 */ /* 0x000e220000000800 */
[----:B----4-:R-:W-:Y:S01]  /*bf40*/  FADD.FTZ R27, R164, R55 ;  /* 0x00000037a41b7221 */ /* 0x010fe20000010000 */
[----:B------:R-:W-:-:S03]  /*bf50*/  F2FP.BF16.F32.PACK_AB R164, R55, R164 ;  /* 0x000000a437a4723e */ /* 0x000fc600000010ff */
[----:B------:R-:W-:Y:S01]  /*bf60*/  FADD.FTZ R50, R166, R27 ;  /* 0x0000001ba6327221 */ /* 0x000fe20000010000 */
[----:B---3--:R-:W-:Y:S01]  /*bf70*/  FADD.FTZ R27, R25, R48 ;  /* 0x00000030191b7221 */ /* 0x008fe20000010000 */
[----:B------:R-:W-:Y:S01]  /*bf80*/  F2FP.BF16.F32.PACK_AB R166, R57, R166 ;  /* 0x000000a639a6723e */ /* 0x000fe200000010ff */
[----:B------:R3:W4:Y:S01]  /*bf90*/  MUFU.EX2 R40, R31 ;  /* 0x0000001f00287308 */ /* 0x0007220000000800 */
[----:B-----5:R-:W-:-:S05]  /*bfa0*/  F2FP.BF16.F32.PACK_AB R167, R30, R25 ;  /* 0x000000191ea7723e */ /* 0x020fca00000010ff */
[----:B------:R1:W-:Y:S02]  /*bfb0*/  STSM.16.M88.4 [R195+0x26800], R164 ;  /* 0x026800a4c3007844 */ /* 0x0003e40000000200 */
[----:B------:R-:W5:Y:S01]  /*bfc0*/  MUFU.EX2 R33, R33 ;  /* 0x0000002100217308 */ /* 0x000f620000000800 */
[----:B---3--:R-:W-:Y:S01]  /*bfd0*/  FADD.FTZ R31, R57, R50 ;  /* 0x00000032391f7221 */ /* 0x008fe20000010000 */
[----:B------:R-:W-:-:S03]  /*bfe0*/  FADD.FTZ R50, R30, R27 ;  /* 0x0000001b1e327221 */ /* 0x000fc60000010000 */
[----:B------:R-:W-:Y:S01]  /*bff0*/  FADD.FTZ R52, R32, R31 ;  /* 0x0000001f20347221 */ /* 0x000fe20000010000 */
[----:B0-----:R-:W-:Y:S02]  /*c000*/  FADD.FTZ R27, R29, R50 ;  /* 0x000000321d1b7221 */ /* 0x001fe40000010000 */
[----:B------:R-:W0:Y:S01]  /*c010*/  MUFU.EX2 R42, R35 ;  /* 0x00000023002a7308 */ /* 0x000e220000000800 */
[----:B------:R-:W-:Y:S01]  /*c020*/  FADD.FTZ R31, R59, R52 ;  /* 0x000000343b1f7221 */ /* 0x000fe20000010000 */
[C---:B----4-:R-:W-:Y:S01]  /*c030*/  FADD.FTZ R50, R40.reuse, R27 ;  /* 0x0000001b28327221 */ /* 0x050fe20000010000 */
[----:B------:R-:W-:Y:S02]  /*c040*/  F2FP.BF16.F32.PACK_AB R161, R40, R29 ;  /* 0x0000001d28a1723e */ /* 0x000fe400000010ff */
[----:B------:R-:W-:-:S03]  /*c050*/  FADD.FTZ R52, R34, R31 ;  /* 0x0000001f22347221 */ /* 0x000fc60000010000 */
[----:B------:R-:W3:Y:S01]  /*c060*/  MUFU.EX2 R37, R37 ;  /* 0x0000002500257308 */ /* 0x000ee20000000800 */
[----:B-----5:R-:W-:Y:S01]  /*c070*/  FADD.FTZ R27, R33, R50 ;  /* 0x00000032211b7221 */ /* 0x020fe20000010000 */
[----:B------:R-:W-:-:S04]  /*c080*/  FADD.FTZ R31, R61, R52 ;  /* 0x000000343d1f7221 */ /* 0x000fc80000010000 */
[----:B------:R-:W-:Y:S02]  /*c090*/  FADD.FTZ R50, R38, R31 ;  /* 0x0000001f26327221 */ /* 0x000fe40000010000 */
[----:B------:R-:W4:Y:S01]  /*c0a0*/  MUFU.EX2 R44, R39 ;  /* 0x00000027002c7308 */ /* 0x000f220000000800 */
[C---:B0-----:R-:W-:Y:S01]  /*c0b0*/  FADD.FTZ R32, R42.reuse, R27 ;  /* 0x0000001b2a207221 */ /* 0x041fe20000010000 */
[----:B------:R-:W-:Y:S01]  /*c0c0*/  FADD.FTZ R27, R63, R50 ;  /* 0x000000323f1b7221 */ /* 0x000fe20000010000 */
[----:B------:R-:W-:-:S03]  /*c0d0*/  F2FP.BF16.F32.PACK_AB R163, R42, R33 ;  /* 0x000000212aa3723e */ /* 0x000fc600000010ff */
[----:B------:R-:W-:Y:S02]  /*c0e0*/  FADD.FTZ R30, R28, R27 ;  /* 0x0000001b1c1e7221 */ /* 0x000fe40000010000 */
[----:B------:R-:W0:Y:S01]  /*c0f0*/  MUFU.EX2 R41, R41 ;  /* 0x0000002900297308 */ /* 0x000e220000000800 */
[----:B---3--:R-:W-:Y:S01]  /*c100*/  FADD.FTZ R3, R37, R32 ;  /* 0x0000002025037221 */ /* 0x008fe20000010000 */
[----:B------:R-:W-:Y:S01]  /*c110*/  FADD.FTZ R65, R65, R30 ;  /* 0x0000001e41417221 */ /* 0x000fe20000010000 */
[----:B------:R1:W-:Y:S03]  /*c120*/  STSM.16.M88.4 [R196], R160 ;  /* 0x000000a0c4007844 */ /* 0x0003e60000000200 */
[----:B------:R-:W-:Y:S02]  /*c130*/  FADD.FTZ R36, R36, R65 ;  /* 0x0000004124247221 */ /* 0x000fe40000010000 */
[----:B------:R-:W3:Y:S01]  /*c140*/  MUFU.EX2 R46, R43 ;  /* 0x0000002b002e7308 */ /* 0x000ee20000000800 */
[C---:B----4-:R-:W-:Y:S01]  /*c150*/  FADD.FTZ R24, R44.reuse, R3 ;  /* 0x000000032c187221 */ /* 0x050fe20000010000 */
[----:B------:R-:W-:Y:S01]  /*c160*/  F2FP.BF16.F32.PACK_AB R157, R44, R37 ;  /* 0x000000252c9d723e */ /* 0x000fe200000010ff */
[----:B------:R-:W-:-:S05]  /*c170*/  FADD.FTZ R67, R67, R36 ;  /* 0x0000002443437221 */ /* 0x000fca0000010000 */
[----:B------:R-:W-:Y:S01]  /*c180*/  MUFU.EX2 R45, R45 ;  /* 0x0000002d002d7308 */ /* 0x000fe20000000800 */
[----:B0-----:R-:W-:-:S07]  /*c190*/  FADD.FTZ R3, R41, R24 ;  /* 0x0000001829037221 */ /* 0x001fce0000010000 */
[----:B------:R-:W0:Y:S01]  /*c1a0*/  MUFU.EX2 R48, R47 ;  /* 0x0000002f00307308 */ /* 0x000e220000000800 */
[C---:B---3--:R-:W-:Y:S01]  /*c1b0*/  F2FP.BF16.F32.PACK_AB R159, R46.reuse, R41 ;  /* 0x000000292e9f723e */ /* 0x048fe200000010ff */
[----:B------:R-:W-:-:S04]  /*c1c0*/  FADD.FTZ R46, R46, R3 ;  /* 0x000000032e2e7221 */ /* 0x000fc80000010000 */
[----:B------:R1:W-:Y:S02]  /*c1d0*/  STSM.16.M88.4 [R198], R156 ;  /* 0x0000009cc6007844 */ /* 0x0003e40000000200 */
[----:B------:R-:W3:Y:S08]  /*c1e0*/  MUFU.EX2 R53, R53 ;  /* 0x0000003500357308 */ /* 0x000ef00000000800 */
[----:B------:R-:W4:Y:S01]  /*c1f0*/  MUFU.EX2 R49, R49 ;  /* 0x0000003100317308 */ /* 0x000f220000000800 */
[----:B0-----:R-:W-:Y:S01]  /*c200*/  F2FP.BF16.F32.PACK_AB R153, R48, R45 ;  /* 0x0000002d3099723e */ /* 0x001fe200000010ff */
[----:B------:R-:W-:-:S04]  /*c210*/  FADD.FTZ R45, R45, R46 ;  /* 0x0000002e2d2d7221 */ /* 0x000fc80000010000 */
[----:B------:R-:W-:Y:S02]  /*c220*/  FADD.FTZ R48, R48, R45 ;  /* 0x0000002d30307221 */ /* 0x000fe40000010000 */
[----:B------:R-:W0:Y:S01]  /*c230*/  MUFU.EX2 R26, R26 ;  /* 0x0000001a001a7308 */ /* 0x000e220000000800 */
[----:B---3--:R-:W-:Y:S01]  /*c240*/  F2FP.BF16.F32.PACK_AB R154, R53, R0 ;  /* 0x00000000359a723e */ /* 0x008fe200000010ff */
[----:B------:R-:W-:-:S04]  /*c250*/  FADD.FTZ R0, R0, R67 ;  /* 0x0000004300007221 */ /* 0x000fc80000010000 */
[----:B------:R-:W-:Y:S01]  /*c260*/  FADD.FTZ R0, R53, R0 ;  /* 0x0000000035007221 */ /* 0x000fe20000010000 */
[----:B----4-:R-:W-:Y:S01]  /*c270*/  FADD.FTZ R3, R49, R48 ;  /* 0x0000003031037221 */ /* 0x010fe20000010000 */
[----:B0-----:R-:W-:-:S03]  /*c280*/  F2FP.BF16.F32.PACK_AB R155, R26, R49 ;  /* 0x000000311a9b723e */ /* 0x001fc600000010ff */
[----:B------:R-:W-:Y:S02]  /*c290*/  FADD.FTZ R3, R26, R3 ;  /* 0x000000031a037221 */ /* 0x000fe40000010000 */
[----:B------:R1:W-:Y:S01]  /*c2a0*/  STSM.16.M88.4 [R197], R152 ;  /* 0x00000098c5007844 */ /* 0x0003e20000000200 */
[----:B------:R-:W-:Y:S05]  /*c2b0*/  @!P0 BRA `(.L_x_2800) ;  /* 0x0000000000048947 */ /* 0x000fea0003800000 */
[----:B------:R-:W-:Y:S01]  /*c2c0*/  BPT.TRAP 0x1 ;  /* 0x000000040000795c */ /* 0x000fe20000300000 */
.L_x_2800:
[----:B------:R0:W3:Y:S01]  /*c2d0*/  SYNCS.PHASECHK.TRANS64.TRYWAIT P3, [R12+URZ+0x28c50], R21 ;  /* 0x028c50150c0075a7 */ /* 0x0000e2000806017f */
[----:B------:R-:W-:Y:S05]  /*c2e0*/  @!P0 BRA `(.L_x_2801) ;  /* 0x0000000000048947 */ /* 0x000fea0003800000 */
[----:B------:R-:W-:Y:S01]  /*c2f0*/  BPT.TRAP 0x1 ;  /* 0x000000040000795c */ /* 0x000fe20000300000 */
.L_x_2801:
[----:B------:R-:W-:Y:S01]  /*c300*/  ULDC UR40, c[0x0][0x9e4] ;  /* 0x0002790000287ab9 */ /* 0x000fe20000000800 */
[----:B------:R-:W-:Y:S01]  /*c310*/  ULDC UR44, c[0x0][0x9d8] ;  /* 0x00027600002c7ab9 */ /* 0x000fe20000000800 */
[----:B------:R-:W-:Y:S01]  /*c320*/  ULDC UR39, c[0x0][0x988] ;  /* 0x0002620000277ab9 */ /* 0x000fe20000000800 */
[----:B------:R-:W-:Y:S01]  /*c330*/  ULDC UR41, c[0x0][0x9e0] ;  /* 0x0002780000297ab9 */ /* 0x000fe20000000800 */
[----:B------:R-:W-:Y:S01]  /*c340*/  BSSY B0, `(.L_x_2802) ;  /* 0x0000006000007945 */ /* 0x000fe20003800000 */
[----:B------:R-:W-:Y:S02]  /*c350*/  IMAD R170, R18, 0x1000, R190 ;  /* 0x0000100012aa7824 */ /* 0x000fe400078e02be */
[----:B------:R-:W-:Y:S01]  /*c360*/  IMAD.MOV.U32 R171, RZ, RZ, 0x40000040 ;  /* 0x40000040ffab7424 */ /* 0x000fe200078e00ff */
[----:B---3--:R-:W-:Y:S06]  /*c370*/  @P3 BRA `(.L_x_2803) ;  /* 0x0000000000083947 */ /* 0x008fec0003800000 */
[----:B------:R-:W3:Y:S02]  /*c380*/  SYNCS.PHASECHK.TRANS64.TRYWAIT P3, [R12+URZ+0x28c50], R21 ;  /* 0x028c50150c0075a7 */ /* 0x000ee4000806017f */
[----:B---3--:R-:W-:Y:S05]  /*c390*/  @!P3 BRA `(.L_x_2804) ;  /* 0x0000014c0084b947 */ /* 0x008fea0003800000 */
.L_x_2803:
[----:B------:R-:W-:Y:S05]  /*c3a0*/  BSYNC B0 ;  /* 0x0000000000007941 */ /* 0x000fea0003800000 */
.L_x_2802:
[----:B------:R-:W-:Y:S01]  /*c3b0*/  R2UR UR6, R170 ;  /* 0x00000000aa0672ca */ /* 0x000fe200000e0000 */
[----:B------:R-:W-:Y:S01]  /*c3c0*/  WARPGROUP.ARRIVE ;  /* 0x00000000000079c5 */ /* 0x000fe20000000000 */
[----:B------:R-:W-:Y:S01]  /*c3d0*/  R2UR UR7, R171 ;  /* 0x00000000ab0772ca */ /* 0x000fe200000e0000 */
[----:B------:R-:W-:Y:S01]  /*c3e0*/  IMAD.MOV.U32 R171, RZ, RZ, 0x40000040 ;  /* 0x40000040ffab7424 */ /* 0x000fe200078e00ff */
[----:B0123--:R-:W0:Y:S01]  /*c3f0*/  @P2 LDC R21, c[0x0][0x44c] ;  /* 0x00011300ff152b82 */ /* 0x00fe220000000800 */
[----:B------:R-:W-:Y:S01]  /*c400*/  UISETP.NE.AND UP0, UPT, UR48, URZ, UPT ;  /* 0x0000003f3000728c */ /* 0x000fe2000bf05270 */
[----:B------:R-:W-:-:S05]  /*c410*/  @!P1 VIADD R12, R12, 0x28c60 ;  /* 0x00028c600c0c9836 */ /* 0x000fca0000000000 */
[----:B------:R-:W-:Y:S02]  /*c420*/  @!P1 PRMT R12, RZ, 0x654, R12 ;  /* 0x00000654ff0c9816 */ /* 0x000fe4000000000c */
[----:B------:R-:W-:Y:S02]  /*c430*/  PLOP3.LUT P3, PT, PT, PT, UP0, 0x40, 0x0 ;  /* 0x000000000000781c */ /* 0x000fe40003f6e808 */
[----:B------:R-:W-:Y:S01]  /*c440*/  HGMMA.64x256x16.F32.BF16 R24, R164, gdesc[UR4].tnspB, RZ, !UPT, gsb0 ;  /* 0x43e00004a4187df0 */ /* 0x000fe2000c0018ff */
[----:B0-----:R-:W-:Y:S02]  /*c450*/  @P2 IMAD.HI.U32 R21, R192, R21, RZ ;  /* 0x00000015c0152227 */ /* 0x001fe400078e00ff */
[----:B------:R-:W-:Y:S02]  /*c460*/  WARPGROUP.DEPBAR.LE gsb0, 0x0 ;  /* 0x00008000000079c5 */ /* 0x000fe40000010000 */
[----:B------:R-:W-:Y:S01]  /*c470*/  VIADD R164, R170, 0x80 ;  /* 0x00000080aaa47836 */ /* 0x000fe20000000000 */
[----:B------:R-:W-:Y:S01]  /*c480*/  WARPGROUP.ARRIVE ;  /* 0x00000000000079c5 */ /* 0x000fe20000000000 */
[----:B------:R-:W-:-:S03]  /*c490*/  IMAD.MOV.U32 R165, RZ, RZ, 0x40000040 ;  /* 0x40000040ffa57424 */ /* 0x000fc600078e00ff */
[----:B------:R-:W-:Y:S02]  /*c4a0*/  R2UR UR6, R164 ;  /* 0x00000000a40672ca */ /* 0x000fe400000e0000 */
[----:B------:R-:W-:-:S15]  /*c4b0*/  R2UR UR7, R165 ;  /* 0x00000000a50772ca */ /* 0x000fde00000e0000 */
[----:B------:R-:W-:-:S01]  /*c4c0*/  NOP ;  /* 0x0000000000007918 */ /* 0x000fc20000000000 */
[----:B------:R-:W-:Y:S03]  /*c4d0*/  HGMMA.64x256x16.F32.BF16 R24, R160, gdesc[UR4].tnspB, R24, gsb0 ;  /* 0x43e00004a0187df0 */ /* 0x000fe60008001818 */
[----:B------:R-:W-:Y:S02]  /*c4e0*/  WARPGROUP.DEPBAR.LE gsb0, 0x0 ;  /* 0x00008000000079c5 */ /* 0x000fe40000010000 */
[C---:B------:R-:W-:Y:S01]  /*c4f0*/  VIADD R160, R170.reuse, 0x100 ;  /* 0x00000100aaa07836 */ /* 0x040fe20000000000 */
[----:B------:R-:W-:Y:S01]  /*c500*/  WARPGROUP.ARRIVE ;  /* 0x00000000000079c5 */ /* 0x000fe20000000000 */
[----:B------:R-:W-:Y:S02]  /*c510*/  IMAD.MOV.U32 R161, RZ, RZ, 0x40000040 ;  /* 0x40000040ffa17424 */ /* 0x000fe400078e00ff */
[----:B------:R-:W-:Y:S01]  /*c520*/  VIADD R170, R170, 0x180 ;  /* 0x00000180aaaa7836 */ /* 0x000fe20000000000 */
[----:B------:R-:W-:-:S02]  /*c530*/  R2UR UR6, R160 ;  /* 0x00000000a00672ca */ /* 0x000fc400000e0000 */
[----:B------:R-:W-:-:S15]  /*c540*/  R2UR UR7, R161 ;  /* 0x00000000a10772ca */ /* 0x000fde00000e0000 */
[----:B------:R-:W-:-:S01]  /*c550*/  NOP ;  /* 0x0000000000007918 */ /* 0x000fc20000000000 */
        /* <DEDUP_REMOVED lines=13> */
[----:B0-----:R-:W0:Y:S01]  /*c630*/  FENCE.VIEW.ASYNC.S ;  /* 0x00000000000073c6 */ /* 0x001e220000000000 */
[----:B------:R-:W1:Y:S01]  /*c640*/  @P2 LDC R152, c[0x0][0x450] ;  /* 0x00011400ff982b82 */ /* 0x000e620000000800 */
[----:B0-----:R-:W-:-:S07]  /*c650*/  NOP ;  /* 0x0000000000007918 */ /* 0x001fce0000000000 */
[----:B------:R-:W-:Y:S06]  /*c660*/  BAR.ARV 0xe, 0x100 ;  /* 0x0384000000007b1d */ /* 0x000fec0000002000 */
[----:B------:R0:W-:Y:S02]  /*c670*/  @!P1 SYNCS.ARRIVE.TRANS64.RED.A1T0 RZ, [R12+URZ], RZ ;  /* 0x000000ff0cff99a7 */ /* 0x0001e4000810043f */
[----:B0-----:R-:W-:Y:S01]  /*c680*/  IMAD.MOV.U32 R12, RZ, RZ, R192 ;  /* 0x000000ffff0c7224 */ /* 0x001fe200078e00c0 */
[----:B-1----:R-:W-:-:S04]  /*c690*/  @P2 SHF.R.U32.HI R12, RZ, R152, R21 ;  /* 0x00000098ff0c2219 */ /* 0x002fc80000011615 */
[----:B------:R-:W-:Y:S01]  /*c6a0*/  IADD3 R153, R12, R23, -R22 ;  /* 0x000000170c997210 */ /* 0x000fe20007ffe816 */
[----:B------:R-:W-:-:S04]  /*c6b0*/  VIADD R12, R168, 0xfffffffe ;  /* 0xfffffffea80c7836 */ /* 0x000fc80000000000 */
[----:B------:R-:W-:Y:S01]  /*c6c0*/  VIADD R21, R153, UR46 ;  /* 0x0000002e99157c36 */ /* 0x000fe20008000000 */
[----:B------:R-:W-:Y:S06]  /*c6d0*/  @P3 BRA `(.L_x_2805) ;  /* 0x0000000000543947 */ /* 0x000fec0003800000 */
[C---:B------:R-:W-:Y:S01]  /*c6e0*/  ISETP.GT.AND P3, PT, R153.reuse, RZ, PT ;  /* 0x000000ff9900720c */ /* 0x040fe20003f64270 */
[----:B------:R-:W-:Y:S01]  /*c6f0*/  BSSY B0, `(.L_x_2806) ;  /* 0x0000010000007945 */ /* 0x000fe20003800000 */
[----:B------:R-:W-:-:S11]  /*c700*/  VIADD R152, R153, 0xffffffff ;  /* 0xffffffff99987836 */ /* 0x000fd60000000000 */
[----:B------:R-:W-:Y:S05]  /*c710*/  @P3 BRA `(.L_x_2807) ;  /* 0x0000000000203947 */ /* 0x000fea0003800000 */
[----:B------:R-:W-:Y:S01]  /*c720*/  UISETP.NE.AND UP0, UPT, UR47, 0x1, UPT ;  /* 0x000000012f00788c */ /* 0x000fe2000bf05270 */
[----:B------:R-:W-:-:S05]  /*c730*/  IMAD.MOV R152, RZ, RZ, -R153 ;  /* 0x000000ffff987224 */ /* 0x000fca00078e0a99 */
[----:B------:R-:W-:-:S05]  /*c740*/  PLOP3.LUT P3, PT, PT, PT, UP0, 0x80, 0x0 ;  /* 0x000000000000781c */ /* 0x000fca0003f6f008 */
[----:B------:R-:W-:-:S08]  /*c750*/  @UP0 ULDC.64 UR4, c[0x0][0x9e8] ;  /* 0x00027a0000040ab9 */ /* 0x000fd00000000a00 */
[----:B------:R-:W-:-:S05]  /*c760*/  @P3 IMAD.HI.U32 R153, R152, UR4, RZ ;  /* 0x0000000498993c27 */ /* 0x000fca000f8e00ff */
[----:B------:R-:W-:-:S04]  /*c770*/  @P3 SHF.R.U32.HI R152, RZ, UR5, R153 ;  /* 0x00000005ff983c19 */ /* 0x000fc80008011699 */
[----:B------:R-:W-:Y:S01]  /*c780*/  LOP3.LUT R152, RZ, R152, RZ, 0x33, !PT ;  /* 0x00000098ff987212 */ /* 0x000fe200078e33ff */
[----:B------:R-:W-:Y:S06]  /*c790*/  BRA `(.L_x_2808) ;  /* 0x0000000000147947 */ /* 0x000fec0003800000 */
.L_x_2807:
[----:B------:R-:W-:-:S06]  /*c7a0*/  UISETP.NE.AND UP0, UPT, UR47, 0x1, UPT ;  /* 0x000000012f00788c */ /* 0x000fcc000bf05270 */
[----:B------:R-:W-:-:S05]  /*c7b0*/  PLOP3.LUT P3, PT, PT, PT, UP0, 0x80, 0x0 ;  /* 0x000000000000781c */ /* 0x000fca0003f6f008 */
[----:B------:R-:W-:-:S08]  /*c7c0*/  @UP0 ULDC.64 UR4, c[0x0][0x9e8] ;  /* 0x00027a0000040ab9 */ /* 0x000fd00000000a00 */
[----:B------:R-:W-:-:S05]  /*c7d0*/  @P3 IMAD.HI.U32 R153, R152, UR4, RZ ;  /* 0x0000000498993c27 */ /* 0x000fca000f8e00ff */
[----:B------:R-:W-:-:S07]  /*c7e0*/  @P3 SHF.R.U32.HI R152, RZ, UR5, R153 ;  /* 0x00000005ff983c19 */ /* 0x000fce0008011699 */
.L_x_2808:
[----:B------:R-:W-:Y:S05]  /*c7f0*/  BSYNC B0 ;  /* 0x0000000000007941 */ /* 0x000fea0003800000 */
.L_x_2806:
[----:B------:R-:W-:-:S04]  /*c800*/  IMAD.U32 R153, RZ, RZ, UR47 ;  /* 0x0000002fff997e24 */ /* 0x000fc8000f8e00ff */
[----:B------:R-:W-:-:S05]  /*c810*/  IMAD R152, R152, R153, UR47 ;  /* 0x0000002f98987e24 */ /* 0x000fca000f8e0299 */
[----:B------:R-:W-:-:S07]  /*c820*/  VIMNMX R21, R21, R152, PT ;  /* 0x0000009815157248 */ /* 0x000fce0003fe0100 */
.L_x_2805:
[----:B------:R-:W-:Y:S01]  /*c830*/  SHF.R.S32.HI R152, RZ, 0x1f, R21 ;  /* 0x0000001fff987819 */ /* 0x000fe20000011415 */
[----:B------:R-:W-:Y:S03]  /*c840*/  BSSY B1, `(.L_x_2809) ;  /* 0x0000291000017945 */ /* 0x000fe60003800000 */
[----:B------:R-:W-:-:S04]  /*c850*/  LEA.HI R152, R152, R21, RZ, 0x6 ;  /* 0x0000001598987211 */ /* 0x000fc800078f30ff */
[----:B------:R-:W-:-:S04]  /*c860*/  SHF.R.S32.HI R213, RZ, 0x6, R152 ;  /* 0x00000006ffd57819 */ /* 0x000fc80000011498 */
[----:B------:R-:W-:-:S04]  /*c870*/  VIMNMX R213, R202, R213, !PT ;  /* 0x000000d5cad57248 */ /* 0x000fc80007fe0100 */
[----:B------:R-:W-:-:S13]  /*c880*/  ISETP.GE.AND P3, PT, R12, R213, PT ;  /* 0x000000d50c00720c */ /* 0x000fda0003f66270 */
[----:B------:R-:W-:Y:S05]  /*c890*/  @!P3 BRA `(.L_x_2810) ;  /* 0x00000028002cb947 */ /* 0x000fea0003800000 */
[----:B------:R-:W-:Y:S01]  /*c8a0*/  BSSY B0, `(.L_x_2811) ;  /* 0x0000287000007945 */ /* 0x000fe20003800000 */
.L_x_2830:
[----:B------:R-:W-:-:S05]  /*c8b0*/  VIADD R214, R18, 0x1 ;  /* 0x0000000112d67836 */ /* 0x000fca0000000000 */
[----:B------:R-:W-:-:S04]  /*c8c0*/  ISETP.NE.AND P3, PT, R214, 0x2, PT ;  /* 0x00000002d600780c */ /* 0x000fc80003f65270 */
[----:B------:R-:W-:Y:S02]  /*c8d0*/  SEL R20, RZ, 0x1, P3 ;  /* 0x00000001ff147807 */ /* 0x000fe40001800000 */
[----:B------:R-:W-:Y:S02]  /*c8e0*/  SEL R214, R214, RZ, P3 ;  /* 0x000000ffd6d67207 */ /* 0x000fe40001800000 */
[----:B------:R-:W-:Y:S01]  /*c8f0*/  LOP3.LUT R19, R19, R20, RZ, 0x3c, !PT ;  /* 0x0000001413137212 */ /* 0x000fe200078e3cff */
[----:B0-----:R-:W-:Y:S06]  /*c900*/  @!P0 BRA `(.L_x_2812) ;  /* 0x0000000000048947 */ /* 0x001fec0003800000 */
[----:B------:R-:W-:Y:S01]  /*c910*/  BPT.TRAP 0x1 ;  /* 0x000000040000795c */ /* 0x000fe20000300000 */
.L_x_2812:
[----:B------:R-:W-:Y:S01]  /*c920*/  IMAD R215, R214, 0x8, R2 ;  /* 0x00000008d6d77824 */ /* 0x000fe200078e0202 */
[----:B------:R-:W-:-:S04]  /*c930*/  SHF.L.U32 R216, R19, 0x1f, RZ ;  /* 0x0000001f13d87819 */ /* 0x000fc800000006ff */
[----:B------:R0:W1:Y:S01]  /*c940*/  SYNCS.PHASECHK.TRANS64.TRYWAIT P3, [R215+URZ+0x28c30], R216 ;  /* 0x028c30d8d70075a7 */ /* 0x000062000806017f */
[----:B------:R-:W-:Y:S05]  /*c950*/  @!P0 BRA `(.L_x_2813) ;  /* 0x0000000000048947 */ /* 0x000fea0003800000 */
[----:B------:R-:W-:Y:S01]  /*c960*/  BPT.TRAP 0x1 ;  /* 0x000000040000795c */ /* 0x000fe20000300000 */
.L_x_2813:
[----:B------:R-:W-:Y:S01]  /*c970*/  BSSY B2, `(.L_x_2814) ;  /* 0x0000006000027945 */ /* 0x000fe20003800000 */
[----:B------:R-:W-:Y:S02]  /*c980*/  IMAD R20, R214, 0x200, R13 ;  /* 0x00000200d6147824 */ /* 0x000fe400078e020d */
[----:B------:R-:W-:Y:S01]  /*c990*/  IMAD.MOV.U32 R21, RZ, RZ, 0x40000040 ;  /* 0x40000040ff157424 */ /* 0x000fe200078e00ff */
[----:B-1----:R-:W-:Y:S06]  /*c9a0*/  @P3 BRA `(.L_x_2815) ;  /* 0x0000000000083947 */ /* 0x002fec0003800000 */
[----:B------:R-:W1:Y:S02]  /*c9b0*/  SYNCS.PHASECHK.TRANS64.TRYWAIT P3, [R215+URZ+0x28c30], R216 ;  /* 0x028c30d8d70075a7 */ /* 0x000e64000806017f */
[----:B-1----:R-:W-:Y:S05]  /*c9c0*/  @!P3 BRA `(.L_x_2816) ;  /* 0x00000148000cb947 */ /* 0x002fea0003800000 */
.L_x_2815:
[----:B------:R-:W-:Y:S05]  /*c9d0*/  BSYNC B2 ;  /* 0x0000000000027941 */ /* 0x000fea0003800000 */
.L_x_2814:
[C---:B------:R-:W-:Y:S01]  /*c9e0*/  R2UR UR6, R20.reuse ;  /* 0x00000000140672ca */ /* 0x040fe200000e0000 */
[----:B------:R-:W-:Y:S01]  /*c9f0*/  WARPGROUP.ARRIVE ;  /* 0x00000000000079c5 */ /* 0x000fe20000000000 */
[----:B------:R-:W-:Y:S01]  /*ca00*/  R2UR UR7, R21 ;  /* 0x00000000150772ca */ /* 0x000fe200000e0000 */
[----:B------:R-:W-:Y:S01]  /*ca10*/  VIADD R206, R20, 0x2 ;  /* 0x0000000214ce7836 */ /* 0x000fe20000000000 */
[----:B------:R-:W-:Y:S01]  /*ca20*/  R2UR UR4, R4 ;  /* 0x00000000040472ca */ /* 0x000fe200000e0000 */
[----:B------:R-:W-:Y:S01]  /*ca30*/  IMAD.MOV.U32 R207, RZ, RZ, 0x40000040 ;  /* 0x40000040ffcf7424 */ /* 0x000fe200078e00ff */
[----:B------:R-:W-:Y:S01]  /*ca40*/  R2UR UR5, R5 ;  /* 0x00000000050572ca */ /* 0x000fe200000e0000 */
[----:B------:R-:W-:Y:S01]  /*ca50*/  IMAD.MOV.U32 R21, RZ, RZ, 0x40000040 ;  /* 0x40000040ff157424 */ /* 0x000fe200078e00ff */
[----:B------:R-:W-:-:S06]  /*ca60*/  UISETP.NE.AND UP0, UPT, UR48, URZ, UPT ;  /* 0x0000003f3000728c */ /* 0x000fcc000bf05270 */
[----:B------:R-:W-:-:S05]  /*ca70*/  PLOP3.LUT P3, PT, PT, PT, UP0, 0x40, 0x0 ;  /* 0x000000000000781c */ /* 0x000fca0003f6e808 */
[----:B------:R-:W-:Y:S01]  /*ca80*/  HGMMA.64x64x16.F32.BF16 R152, gdesc[UR4], RZ, !UPT, gsb0 ;  /* 0x00e00000049879f0 */ /* 0x000fe2000c0018ff */
[----:B------:R-:W-:Y:S01]  /*ca90*/  R2UR UR6, R206 ;  /* 0x00000000ce0672ca */ /* 0x000fe200000e0000 */
[----:B------:R-:W-:Y:S01]  /*caa0*/  VIADD R206, R20, 0x4 ;  /* 0x0000000414ce7836 */ /* 0x000fe20000000000 */
        /* <DEDUP_REMOVED lines=10> */
[----:B------:R-:W-:Y:S02]  /*cb50*/  R2UR UR7, R207 ;  /* 0x00000000cf0772ca */ /* 0x000fe400000e0000 */
[----:B------:R-:W-:Y:S02]  /*cb60*/  R2UR UR4, R8 ;  /* 0x00000000080472ca */ /* 0x000fe400000e0000 */
[----:B------:R-:W-:Y:S01]  /*cb70*/  R2UR UR5, R9 ;  /* 0x00000000090572ca */ /* 0x000fe200000e0000 */
[----:B------:R-:W-:Y:S02]  /*cb80*/  WARPGROUP.DEPBAR.LE gsb0, 0x0 ;  /* 0x00008000000079c5 */ /* 0x000fe40000010000 */
[----:B------:R-:W-:-:S10]  /*cb90*/  WARPGROUP.ARRIVE ;  /* 0x00000000000079c5 */ /* 0x000fd40000000000 */
[----:B------:R-:W-:Y:S01]  /*cba0*/  HGMMA.64x64x16.F32.BF16 R152, gdesc[UR4], R152, gsb0 ;  /* 0x00e00000049879f0 */ /* 0x000fe20008001898 */
[----:B------:R-:W-:Y:S02]  /*cbb0*/  R2UR UR6, R20 ;  /* 0x00000000140672ca */ /* 0x000fe400000e0000 */
[----:B------:R-:W-:Y:S01]  /*cbc0*/  R2UR UR7, R21 ;  /* 0x00000000150772ca */ /* 0x000fe200000e0000 */
[----:B------:R-:W2:Y:S01]  /*cbd0*/  @P2 LDC R20, c[0x0][0x450] ;  /* 0x00011400ff142b82 */ /* 0x000ea20000000800 */
[----:B------:R-:W-:Y:S02]  /*cbe0*/  R2UR UR4, R6 ;  /* 0x00000000060472ca */ /* 0x000fe400000e0000 */
[----:B------:R-:W-:-:S05]  /*cbf0*/  R2UR UR5, R7 ;  /* 0x00000000070572ca */ /* 0x000fca00000e0000 */
[----:B------:R-:W3:Y:S02]  /*cc00*/  @P2 LDC R21, c[0x0][0x44c] ;  /* 0x00011300ff152b82 */ /* 0x000ee40000000800 */
[----:B---3--:R-:W-:-:S05]  /*cc10*/  @P2 IMAD.HI.U32 R21, R206, R21, RZ ;  /* 0x00000015ce152227 */ /* 0x008fca00078e00ff */
[----:B--2---:R-:W-:Y:S01]  /*cc20*/  @P2 SHF.R.U32.HI R206, RZ, R20, R21 ;  /* 0x00000014ffce2219 */ /* 0x004fe20000011615 */
[----:B------:R-:W-:-:S04]  /*cc30*/  @!P1 VIADD R20, R215, 0x28c40 ;  /* 0x00028c40d7149836 */ /* 0x000fc80000000000 */
[----:B------:R-:W2:Y:S01]  /*cc40*/  SHFL.IDX PT, R233, R206, RZ, 0x1c1f ;  /* 0x001c1fffcee97589 */ /* 0x000ea200000e0000 */
[----:B------:R-:W-:Y:S01]  /*cc50*/  @!P1 PRMT R20, RZ, 0x654, R20 ;  /* 0x00000654ff149816 */ /* 0x000fe20000000014 */
        /* <DEDUP_REMOVED lines=30> */
[----:B------:R-:W-:-:S02]  /*ce40*/  IMAD.SHL.U32 R178, R12, 0x40, RZ ;  /* 0x000000400cb27824 */ /* 0x000fc400078e00ff */
[----:B------:R-:W-:Y:S01]  /*ce50*/  FMUL.FTZ R152, R152, UR44 ;  /* 0x0000002c98987c20 */ /* 0x000fe20008410000 */
[----:B------:R-:W-:Y:S01]  /*ce60*/  FMUL.FTZ R169, R169, UR44 ;  /* 0x0000002ca9a97c20 */ /* 0x000fe20008410000 */
[----:B------:R-:W-:Y:S01]  /*ce70*/  FMUL.FTZ R177, R177, UR44 ;  /* 0x0000002cb1b17c20 */ /* 0x000fe20008410000 */
[----:B------:R-:W-:Y:S01]  /*ce80*/  FMUL.FTZ R180, R181, UR44 ;  /* 0x0000002cb5b47c20 */ /* 0x000fe20008410000 */
[----:B------:R-:W-:Y:S01]  /*ce90*/  FMUL.FTZ R175, R182, UR44 ;  /* 0x0000002cb6af7c20 */ /* 0x000fe20008410000 */
[----:B------:R-:W-:Y:S01]  /*cea0*/  FMUL.FTZ R176, R183, UR44 ;  /* 0x0000002cb7b07c20 */ /* 0x000fe20008410000 */
[----:B------:R-:W-:Y:S01]  /*ceb0*/  IADD3 R183, -R184, 0x1, -R178 ;  /* 0x00000001b8b77810 */ /* 0x000fe20007ffe9b2 */
[----:B------:R-:W3:Y:S01]  /*cec0*/  MUFU.TANH R152, R152 ;  /* 0x0000009800987308 */ /* 0x000ee20000002400 */
[----:B------:R4:W-:Y:S02]  /*ced0*/  @!P1 SYNCS.ARRIVE.TRANS64.RED.A1T0 RZ, [R20+URZ], RZ ;  /* 0x000000ff14ff99a7 */ /* 0x0009e4000810043f */
[----:B------:R-:W-:-:S05]  /*cee0*/  IADD3 R183, -R22, R183, R23 ;  /* 0x000000b716b77210 */ /* 0x000fca0007ffe117 */
[----:B------:R-:W0:Y:S01]  /*cef0*/  MUFU.TANH R207, R207 ;  /* 0x000000cf00cf7308 */ /* 0x000e220000002400 */
[C---:B------:R-:W-:Y:S02]  /*cf00*/  VIADD R232, R183.reuse, UR41 ;  /* 0x00000029b7e87c36 */ /* 0x040fe40008000000 */
[----:B------:R-:W-:Y:S02]  /*cf10*/  VIADD R183, R183, UR45 ;  /* 0x0000002db7b77c36 */ /* 0x000fe40008000000 */
[C---:B--2---:R-:W-:Y:S02]  /*cf20*/  IMAD.IADD R182, R233.reuse, 0x1, R232 ;  /* 0x00000001e9b67824 */ /* 0x044fe400078e02e8 */
[----:B------:R-:W-:Y:S01]  /*cf30*/  IMAD.IADD R181, R233, 0x1, R183 ;  /* 0x00000001e9b57824 */ /* 0x000fe200078e02b7 */
[----:B------:R-:W2:Y:S08]  /*cf40*/  MUFU.TANH R153, R153 ;  /* 0x0000009900997308 */ /* 0x000eb00000002400 */
        /* <DEDUP_REMOVED lines=29> */
[----:B--234-:R-:W-:Y:S05]  /*d120*/  @P3 BRA `(.L_x_2817) ;  /* 0x0000000000583947 */ /* 0x01cfea0003800000 */
[----:B------:R-:W-:Y:S01]  /*d130*/  IADD3 R233, -R22, R23, R233 ;  /* 0x0000001716e97210 */ /* 0x000fe20007ffe1e9 */
[----:B------:R-:W-:Y:S03]  /*d140*/  BSSY B2, `(.L_x_2818) ;  /* 0x0000010000027945 */ /* 0x000fe60003800000 */
        /* <DEDUP_REMOVED lines=10> */
.L_x_2819:
[----:B------:R-:W-:-:S05]  /*d1f0*/  IMAD.U32 R234, RZ, RZ, UR40 ;  /* 0x00000028ffea7e24 */ /* 0x000fca000f8e00ff */
[----:B------:R-:W-:-:S13]  /*d200*/  ISETP.NE.AND P3, PT, R234, 0x1, PT ;  /* 0x00000001ea00780c */ /* 0x000fda0003f65270 */
[----:B------:R-:W2:Y:S02]  /*d210*/  @P3 LDC.64 R20, c[0x0][0x9e8] ;  /* 0x00027a00ff143b82 */ /* 0x000ea40000000a00 */
[----:B--2---:R-:W-:-:S05]  /*d220*/  @P3 IMAD.HI.U32 R20, R233, R20, RZ ;  /* 0x00000014e9143227 */ /* 0x004fca00078e00ff */
[----:B------:R-:W-:-:S07]  /*d230*/  @P3 SHF.R.U32.HI R233, RZ, R21, R20 ;  /* 0x00000015ffe93219 */ /* 0x000fce0000011614 */
.L_x_2820:
[----:B------:R-:W-:Y:S05]  /*d240*/  BSYNC B2 ;  /* 0x0000000000027941 */ /* 0x000fea0003800000 */
.L_x_2818:
[----:B------:R-:W-:-:S04]  /*d250*/  IMAD R233, R233, R234, -R178 ;  /* 0x000000eae9e97224 */ /* 0x000fc800078e0ab2 */
[----:B------:R-:W-:-:S05]  /*d260*/  IMAD.IADD R233, R233, 0x1, -R184 ;  /* 0x00000001e9e97824 */ /* 0x000fca00078e0ab8 */
[----:B------:R-:W-:Y:S02]  /*d270*/  VIMNMX R181, R181, R233, !PT ;  /* 0x000000e9b5b57248 */ /* 0x000fe40007fe0100 */
[----:B------:R-:W-:-:S07]  /*d280*/  VIADDMNMX R182, R233, R234, R182, PT ;  /* 0x000000eae9b67246 */ /* 0x000fce00038001b6 */
.L_x_2817:
[----:B------:R-:W-:Y:S01]  /*d290*/  ISETP.GT.AND P3, PT, R12, -0x1, PT ;  /* 0xffffffff0c00780c */ /* 0x000fe20003f64270 */
[----:B------:R-:W2:Y:S01]  /*d2a0*/  SHFL.IDX PT, R206, R206, 0x1, 0x1c1f ;  /* 0x003c1f00cece7f89 */ /* 0x000ea200000e0000 */
[----:B------:R-:W-:Y:S02]  /*d2b0*/  UISETP.NE.AND UP0, UPT, UR48, URZ, UPT ;  /* 0x0000003f3000728c */ /* 0x000fe4000bf05270 */
[C---:B------:R-:W-:Y:S02]  /*d2c0*/  ISETP.GT.AND P4, PT, R181.reuse, RZ, P3 ;  /* 0x000000ffb500720c */ /* 0x040fe40001f84270 */
[C---:B------:R-:W-:Y:S02]  /*d2d0*/  ISETP.GT.AND P6, PT, R181.reuse, 0x8, P3 ;  /* 0x00000008b500780c */ /* 0x040fe40001fc4270 */
[----:B------:R-:W-:Y:S02]  /*d2e0*/  ISETP.LT.OR P5, PT, R182, 0x1, P4 ;  /* 0x00000001b600780c */ /* 0x000fe400027a1670 */
[----:B------:R-:W-:-:S02]  /*d2f0*/  ISETP.GT.AND P4, PT, R181, 0x1, P3 ;  /* 0x00000001b500780c */ /* 0x000fc40001f84270 */
[----:B------:R-:W-:Y:S02]  /*d300*/  FSEL R152, R152, -INF , !P5 ;  /* 0xff80000098987808 */ /* 0x000fe40006800000 */
[C---:B------:R-:W-:Y:S02]  /*d310*/  ISETP.LT.OR P4, PT, R182.reuse, 0x2, P4 ;  /* 0x00000002b600780c */ /* 0x040fe40002781670 */
[----:B------:R-:W-:Y:S02]  /*d320*/  ISETP.GT.AND P5, PT, R181, 0x9, P3 ;  /* 0x00000009b500780c */ /* 0x000fe40001fa4270 */
[----:B0-----:R-:W-:Y:S02]  /*d330*/  FSEL R207, R207, -INF , !P4 ;  /* 0xff800000cfcf7808 */ /* 0x001fe40006000000 */
[----:B------:R-:W-:Y:S02]  /*d340*/  ISETP.GT.AND P4, PT, R181, 0x10, P3 ;  /* 0x00000010b500780c */ /* 0x000fe40001f84270 */
[----:B------:R-:W-:-:S02]  /*d350*/  ISETP.LT.OR P6, PT, R182, 0x9, P6 ;  /* 0x00000009b600780c */ /* 0x000fc400037c1670 */
[----:B------:R-:W-:Y:S01]  /*d360*/  ISETP.LT.OR P4, PT, R182, 0x11, P4 ;  /* 0x00000011b600780c */ /* 0x000fe20002781670 */
[--C-:B--2---:R-:W-:Y:S01]  /*d370*/  IMAD.IADD R232, R232, 0x1, R206.reuse ;  /* 0x00000001e8e87824 */ /* 0x104fe200078e02ce */
[C---:B------:R-:W-:Y:S01]  /*d380*/  ISETP.LT.OR P5, PT, R182.reuse, 0xa, P5 ;  /* 0x0000000ab600780c */ /* 0x040fe20002fa1670 */
[----:B------:R-:W-:Y:S01]  /*d390*/  IMAD.IADD R183, R183, 0x1, R206 ;  /* 0x00000001b7b77824 */ /* 0x000fe200078e02ce */
[----:B------:R-:W-:Y:S02]  /*d3a0*/  FSEL R159, R159, -INF , !P4 ;  /* 0xff8000009f9f7808 */ /* 0x000fe40006000000 */
[----:B------:R-:W-:Y:S02]  /*d3b0*/  ISETP.GT.AND P4, PT, R181, 0x19, P3 ;  /* 0x00000019b500780c */ /* 0x000fe40001f84270 */
[----:B------:R-:W-:Y:S02]  /*d3c0*/  FSEL R229, R229, -INF , !P6 ;  /* 0xff800000e5e57808 */ /* 0x000fe40007000000 */
[----:B------:R-:W-:-:S02]  /*d3d0*/  ISETP.LT.OR P4, PT, R182, 0x1a, P4 ;  /* 0x0000001ab600780c */ /* 0x000fc40002781670 */
[----:B------:R-:W-:Y:S02]  /*d3e0*/  FSEL R230, R230, -INF , !P5 ;  /* 0xff800000e6e67808 */ /* 0x000fe40006800000 */
[C---:B------:R-:W-:Y:S02]  /*d3f0*/  ISETP.GT.AND P6, PT, R181.reuse, 0x11, P3 ;  /* 0x00000011b500780c */ /* 0x040fe40001fc4270 */
[C---:B------:R-:W-:Y:S02]  /*d400*/  ISETP.GT.AND P5, PT, R181.reuse, 0x18, P3 ;  /* 0x00000018b500780c */ /* 0x040fe40001fa4270 */
[----:B------:R-:W-:Y:S02]  /*d410*/  FSEL R164, R164, -INF , !P4 ;  /* 0xff800000a4a47808 */ /* 0x000fe40006000000 */
[----:B------:R-:W-:Y:S02]  /*d420*/  ISETP.GT.AND P4, PT, R181, 0x28, P3 ;  /* 0x00000028b500780c */ /* 0x000fe40001f84270 */
[----:B------:R-:W-:-:S02]  /*d430*/  ISETP.LT.OR P6, PT, R182, 0x12, P6 ;  /* 0x00000012b600780c */ /* 0x000fc400037c1670 */
[C---:B------:R-:W-:Y:S02]  /*d440*/  ISETP.LT.OR P5, PT, R182.reuse, 0x19, P5 ;  /* 0x00000019b600780c */ /* 0x040fe40002fa1670 */
[----:B------:R-:W-:Y:S02]  /*d450*/  ISETP.LT.OR P4, PT, R182, 0x29, P4 ;  /* 0x00000029b600780c */ /* 0x000fe40002781670 */
[----:B------:R-:W-:Y:S02]  /*d460*/  FSEL R231, R231, -INF , !P6 ;  /* 0xff800000e7e77808 */ /* 0x000fe40007000000 */
[----:B------:R-:W-:Y:S02]  /*d470*/  FSEL R163, R163, -INF , !P5 ;  /* 0xff800000a3a37808 */ /* 0x000fe40006800000 */
[C---:B------:R-:W-:Y:S02]  /*d480*/  ISETP.GT.AND P6, PT, R181.reuse, 0x20, P3 ;  /* 0x00000020b500780c */ /* 0x040fe40001fc4270 */
[----:B------:R-:W-:-:S02]  /*d490*/  ISETP.GT.AND P5, PT, R181, 0x21, P3 ;  /* 0x00000021b500780c */ /* 0x000fc40001fa4270 */
[----:B------:R-:W-:Y:S02]  /*d4a0*/  FSEL R171, R171, -INF , !P4 ;  /* 0xff800000abab7808 */ /* 0x000fe40006000000 */
[----:B------:R-:W-:Y:S02]  /*d4b0*/  ISETP.GT.AND P4, PT, R181, 0x31, P3 ;  /* 0x00000031b500780c */ /* 0x000fe40001f84270 */
[C---:B------:R-:W-:Y:S02]  /*d4c0*/  ISETP.LT.OR P6, PT, R182.reuse, 0x21, P6 ;  /* 0x00000021b600780c */ /* 0x040fe400037c1670 */
[C---:B------:R-:W-:Y:S02]  /*d4d0*/  ISETP.LT.OR P5, PT, R182.reuse, 0x22, P5 ;  /* 0x00000022b600780c */ /* 0x040fe40002fa1670 */
[----:B------:R-:W-:Y:S02]  /*d4e0*/  ISETP.LT.OR P4, PT, R182, 0x32, P4 ;  /* 0x00000032b600780c */ /* 0x000fe40002781670 */
[----:B------:R-:W-:-:S02]  /*d4f0*/  FSEL R166, R166, -INF , !P6 ;  /* 0xff800000a6a67808 */ /* 0x000fc40007000000 */
[----:B------:R-:W-:Y:S02]  /*d500*/  FSEL R169, R169, -INF , !P5 ;  /* 0xff800000a9a97808 */ /* 0x000fe40006800000 */
[C---:B------:R-:W-:Y:S02]  /*d510*/  ISETP.GT.AND P6, PT, R181.reuse, 0x29, P3 ;  /* 0x00000029b500780c */ /* 0x040fe40001fc4270 */
[----:B------:R-:W-:Y:S02]  /*d520*/  ISETP.GT.AND P5, PT, R181, 0x30, P3 ;  /* 0x00000030b500780c */ /* 0x000fe40001fa4270 */
[----:B------:R-:W-:Y:S02]  /*d530*/  FSEL R177, R177, -INF , !P4 ;  /* 0xff800000b1b17808 */ /* 0x000fe40006000000 */
[----:B------:R-:W-:Y:S02]  /*d540*/  PLOP3.LUT P4, PT, PT, PT, UP0, 0x40, 0x0 ;  /* 0x000000000000781c */ /* 0x000fe40003f8e808 */
[----:B------:R-:W-:-:S02]  /*d550*/  ISETP.LT.OR P6, PT, R182, 0x2a, P6 ;  /* 0x0000002ab600780c */ /* 0x000fc400037c1670 */
[----:B------:R-:W-:Y:S02]  /*d560*/  ISETP.LT.OR P5, PT, R182, 0x31, P5 ;  /* 0x00000031b600780c */ /* 0x000fe40002fa1670 */
[----:B------:R-:W-:Y:S02]  /*d570*/  FSEL R172, R172, -INF , !P6 ;  /* 0xff800000acac7808 */ /* 0x000fe40007000000 */
[----:B------:R-:W-:Y:S02]  /*d580*/  FSEL R174, R174, -INF , !P5 ;  /* 0xff800000aeae7808 */ /* 0x000fe40006800000 */
[C---:B------:R-:W-:Y:S02]  /*d590*/  ISETP.GT.AND P6, PT, R181.reuse, 0x38, P3 ;  /* 0x00000038b500780c */ /* 0x040fe40001fc4270 */
[----:B------:R-:W-:Y:S02]  /*d5a0*/  ISETP.GT.AND P5, PT, R181, 0x39, P3 ;  /* 0x00000039b500780c */ /* 0x000fe40001fa4270 */
[----:B------:R-:W-:-:S02]  /*d5b0*/  ISETP.LT.OR P6, PT, R182, 0x39, P6 ;  /* 0x00000039b600780c */ /* 0x000fc400037c1670 */
[----:B------:R-:W-:Y:S02]  /*d5c0*/  ISETP.LT.OR P5, PT, R182, 0x3a, P5 ;  /* 0x0000003ab600780c */ /* 0x000fe40002fa1670 */
[----:B------:R-:W-:Y:S02]  /*d5d0*/  FSEL R179, R179, -INF , !P6 ;  /* 0xff800000b3b37808 */ /* 0x000fe40007000000 */
[----:B------:R-:W-:Y:S01]  /*d5e0*/  FSEL R180, R180, -INF , !P5 ;  /* 0xff800000b4b47808 */ /* 0x000fe20006800000 */
[----:B------:R-:W-:Y:S08]  /*d5f0*/  @P4 BRA `(.L_x_2821) ;  /* 0x0000000000584947 */ /* 0x000ff00003800000 */
[----:B------:R-:W-:Y:S01]  /*d600*/  IADD3 R206, -R22, R23, R206 ;  /* 0x0000001716ce7210 */ /* 0x000fe20007ffe1ce */
[----:B------:R-:W-:Y:S03]  /*d610*/  BSSY B2, `(.L_x_2822) ;  /* 0x0000010000027945 */ /* 0x000fe60003800000 */
        /* <DEDUP_REMOVED lines=10> */
.L_x_2823:
[----:B------:R-:W-:-:S05]  /*d6c0*/  IMAD.U32 R181, RZ, RZ, UR40 ;  /* 0x00000028ffb57e24 */ /* 0x000fca000f8e00ff */
[----:B------:R-:W-:-:S13]  /*d6d0*/  ISETP.NE.AND P4, PT, R181, 0x1, PT ;  /* 0x00000001b500780c */ /* 0x000fda0003f85270 */
[----:B------:R-:W0:Y:S02]  /*d6e0*/  @P4 LDC.64 R20, c[0x0][0x9e8] ;  /* 0x00027a00ff144b82 */ /* 0x000e240000000a00 */
[----:B0-----:R-:W-:-:S05]  /*d6f0*/  @P4 IMAD.HI.U32 R20, R206, R20, RZ ;  /* 0x00000014ce144227 */ /* 0x001fca00078e00ff */
[----:B------:R-:W-:-:S07]  /*d700*/  @P4 SHF.R.U32.HI R206, RZ, R21, R20 ;  /* 0x00000015ffce4219 */ /* 0x000fce0000011614 */
.L_x_2824:
[----:B------:R-:W-:Y:S05]  /*d710*/  BSYNC B2 ;  /* 0x0000000000027941 */ /* 0x000fea0003800000 */
.L_x_2822:
[----:B------:R-:W-:-:S04]  /*d720*/  IMAD R178, R206, R181, -R178 ;  /* 0x000000b5ceb27224 */ /* 0x000fc800078e0ab2 */
[----:B------:R-:W-:-:S05]  /*d730*/  IMAD.IADD R178, R178, 0x1, -R184 ;  /* 0x00000001b2b27824 */ /* 0x000fca00078e0ab8 */
[----:B------:R-:W-:Y:S02]  /*d740*/  VIMNMX R183, R183, R178, !PT ;  /* 0x000000b2b7b77248 */ /* 0x000fe40007fe0100 */
[----:B------:R-:W-:-:S07]  /*d750*/  VIADDMNMX R232, R178, R181, R232, PT ;  /* 0x000000b5b2e87246 */ /* 0x000fce00038001e8 */
.L_x_2821:
        /* <DEDUP_REMOVED lines=19> */
[----:B------:R-:W-:Y:S02]  /*d890*/  ISETP.GT.AND P6, PT, R183, RZ, P3 ;  /* 0x000000ffb700720c */ /* 0x000fe40001fc4270 */
        /* <DEDUP_REMOVED lines=9> */
[----:B------:R-:W-:-:S02]  /*d930*/  FSEL R154, R154, -INF , !P5 ;  /* 0xff8000009a9a7808 */ /* 0x000fc40006800000 */
[----:B------:R-:W-:Y:S02]  /*d940*/  FMNMX.FTZ R20, R180, R20, !PT ;  /* 0x00000014b4147209 */ /* 0x000fe40007810000 */
[----:B------:R-:W-:Y:S02]  /*d950*/  FMNMX.FTZ R181, R153, R15, !PT ;  /* 0x0000000f99b57209 */ /* 0x000fe40007810000 */
[C---:B------:R-:W-:Y:S01]  /*d960*/  ISETP.GT.AND P5, PT, R183.reuse, 0x10, P3 ;  /* 0x00000010b700780c */ /* 0x040fe20001fa4270 */
[----:B------:R-:W0:Y:S01]  /*d970*/  SHFL.BFLY PT, R21, R20, 0x2, 0x1f ;  /* 0x0c401f0014157f89 */ /* 0x000e2200000e0000 */
[----:B------:R-:W-:Y:S02]  /*d980*/  ISETP.GT.AND P6, PT, R183, 0x38, P3 ;  /* 0x00000038b700780c */ /* 0x000fe40001fc4270 */
[C---:B------:R-:W-:Y:S02]  /*d990*/  ISETP.LT.OR P5, PT, R232.reuse, 0x11, P5 ;  /* 0x00000011e800780c */ /* 0x040fe40002fa1670 */
[----:B------:R-:W-:-:S02]  /*d9a0*/  ISETP.LT.OR P6, PT, R232, 0x39, P6 ;  /* 0x00000039e800780c */ /* 0x000fc400037c1670 */
[----:B------:R-:W-:Y:S02]  /*d9b0*/  FSEL R157, R157, -INF , !P5 ;  /* 0xff8000009d9d7808 */ /* 0x000fe40006800000 */
[----:B------:R-:W-:Y:S02]  /*d9c0*/  ISETP.GT.AND P5, PT, R183, 0x19, P3 ;  /* 0x00000019b700780c */ /* 0x000fe40001fa4270 */
[----:B------:R-:W-:Y:S02]  /*d9d0*/  FSEL R175, R175, -INF , !P6 ;  /* 0xff800000afaf7808 */ /* 0x000fe40007000000 */
[----:B------:R-:W-:-:S04]  /*d9e0*/  ISETP.LT.OR P5, PT, R232, 0x1a, P5 ;  /* 0x0000001ae800780c */ /* 0x000fc80002fa1670 */
[----:B------:R-:W-:Y:S02]  /*d9f0*/  FSEL R161, R161, -INF , !P5 ;  /* 0xff800000a1a17808 */ /* 0x000fe40006800000 */
[----:B------:R-:W-:-:S04]  /*da00*/  ISETP.GT.AND P5, PT, R183, 0x28, P3 ;  /* 0x00000028b700780c */ /* 0x000fc80001fa4270 */
[----:B------:R-:W-:Y:S02]  /*da10*/  ISETP.LT.OR P5, PT, R232, 0x29, P5 ;  /* 0x00000029e800780c */ /* 0x000fe40002fa1670 */
[----:B0-----:R-:W-:Y:S02]  /*da20*/  FMNMX.FTZ R21, R20, R21, !PT ;  /* 0x0000001514157209 */ /* 0x001fe40007810000 */
[----:B------:R-:W-:Y:S02]  /*da30*/  FSEL R167, R167, -INF , !P5 ;  /* 0xff800000a7a77808 */ /* 0x000fe40006800000 */
[----:B------:R-:W-:Y:S01]  /*da40*/  ISETP.GT.AND P5, PT, R183, 0x30, P3 ;  /* 0x00000030b700780c */ /* 0x000fe20001fa4270 */
[----:B------:R-:W0:Y:S03]  /*da50*/  SHFL.BFLY PT, R20, R21, 0x1, 0x1f ;  /* 0x0c201f0015147f89 */ /* 0x000e2600000e0000 */
[----:B------:R-:W-:-:S04]  /*da60*/  ISETP.LT.OR P5, PT, R232, 0x31, P5 ;  /* 0x00000031e800780c */ /* 0x000fc80002fa1670 */
[----:B------:R-:W-:Y:S02]  /*da70*/  FSEL R170, R170, -INF , !P5 ;  /* 0xff800000aaaa7808 */ /* 0x000fe40006800000 */
[----:B0-----:R-:W-:Y:S01]  /*da80*/  FMNMX.FTZ R21, R21, R20, !PT ;  /* 0x0000001415157209 */ /* 0x001fe20007810000 */
[----:B------:R-:W-:-:S03]  /*da90*/  IMAD.U32 R20, RZ, RZ, UR39 ;  /* 0x00000027ff147e24 */ /* 0x000fc6000f8e00ff */
[----:B------:R-:W-:-:S04]  /*daa0*/  FSETP.NEU.FTZ.AND P4, PT, R21, -INF , PT ;  /* 0xff8000001500780b */ /* 0x000fc80003f9d000 */
[----:B------:R-:W-:-:S05]  /*dab0*/  FSEL R178, R21, RZ, P4 ;  /* 0x000000ff15b27208 */ /* 0x000fca0002000000 */
[----:B------:R-:W-:Y:S01]  /*dac0*/  FADD.FTZ R178, -R178, R14 ;  /* 0x0000000eb2b27221 */ /* 0x000fe20000010100 */
[----:B------:R-:W-:-:S05]  /*dad0*/  FMUL.FTZ R14, R21, R20 ;  /* 0x00000014150e7220 */ /* 0x000fca0000410000 */
[----:B------:R-:W-:Y:S02]  /*dae0*/  FSEL R14, R14, RZ, P4 ;  /* 0x000000ff0e0e7208 */ /* 0x000fe40002000000 */
[----:B------:R-:W-:-:S03]  /*daf0*/  ISETP.GT.AND P4, PT, R183, 0x8, P3 ;  /* 0x00000008b700780c */ /* 0x000fc60001f84270 */
[-CC-:B------:R-:W-:Y:S01]  /*db00*/  FFMA.FTZ R152, R152, R20.reuse, -R14.reuse ;  /* 0x0000001498987223 */ /* 0x180fe2000001080e */
[----:B------:R-:W-:Y:S01]  /*db10*/  ISETP.LT.OR P4, PT, R232, 0x9, P4 ;  /* 0x00000009e800780c */ /* 0x000fe20002781670 */
[-CC-:B------:R-:W-:Y:S01]  /*db20*/  FFMA.FTZ R207, R207, R20.reuse, -R14.reuse ;  /* 0x00000014cfcf7223 */ /* 0x180fe2000001080e */
[-CC-:B------:R-:W-:Y:S01]  /*db30*/  FFMA.FTZ R229, R229, R20.reuse, -R14.reuse ;  /* 0x00000014e5e57223 */ /* 0x180fe2000001080e */
[-CC-:B------:R-:W-:Y:S01]  /*db40*/  FFMA.FTZ R230, R230, R20.reuse, -R14.reuse ;  /* 0x00000014e6e67223 */ /* 0x180fe2000001080e */
[----:B------:R-:W-:Y:S01]  /*db50*/  FSEL R155, R155, -INF , !P4 ;  /* 0xff8000009b9b7808 */ /* 0x000fe20006000000 */
[-CC-:B------:R-:W-:Y:S01]  /*db60*/  FFMA.FTZ R159, R159, R20.reuse, -R14.reuse ;  /* 0x000000149f9f7223 */ /* 0x180fe2000001080e */
[----:B------:R-:W-:Y:S01]  /*db70*/  ISETP.GT.AND P4, PT, R183, 0x11, P3 ;  /* 0x00000011b700780c */ /* 0x000fe20001f84270 */
[-CC-:B------:R-:W-:Y:S01]  /*db80*/  FFMA.FTZ R231, R231, R20.reuse, -R14.reuse ;  /* 0x00000014e7e77223 */ /* 0x180fe2000001080e */
[-CC-:B------:R-:W-:Y:S01]  /*db90*/  FFMA.FTZ R163, R163, R20.reuse, -R14.reuse ;  /* 0x00000014a3a37223 */ /* 0x180fe2000001080e */
        /* <DEDUP_REMOVED lines=12> */
[-C--:B------:R-:W-:Y:S01]  /*dc60*/  FFMA.FTZ R180, R180, R20.reuse, -R14 ;  /* 0x00000014b4b47223 */ /* 0x080fe2000001080e */
[----:B------:R-:W-:Y:S01]  /*dc70*/  FMUL.FTZ R14, R178, R20 ;  /* 0x00000014b20e7220 */ /* 0x000fe20000410000 */
[----:B------:R-:W-:Y:S01]  /*dc80*/  MUFU.EX2 R152, R152 ;  /* 0x0000009800987308 */ /* 0x000fe20000000800 */
[----:B------:R-:W-:-:S02]  /*dc90*/  FSEL R162, R162, -INF , !P4 ;  /* 0xff800000a2a27808 */ /* 0x000fc40006000000 */
[----:B------:R-:W-:-:S04]  /*dca0*/  ISETP.GT.AND P4, PT, R183, 0x29, P3 ;  /* 0x00000029b700780c */ /* 0x000fc80001f84270 */
[----:B------:R-:W-:Y:S01]  /*dcb0*/  ISETP.LT.OR P4, PT, R232, 0x2a, P4 ;  /* 0x0000002ae800780c */ /* 0x000fe20002781670 */
[----:B------:R-:W0:Y:S03]  /*dcc0*/  MUFU.EX2 R14, R14 ;  /* 0x0000000e000e7308 */ /* 0x000e260000000800 */
[----:B------:R-:W-:Y:S02]  /*dcd0*/  FSEL R178, R168, -INF , !P4 ;  /* 0xff800000a8b27808 */ /* 0x000fe40006000000 */
[----:B------:R-:W-:Y:S02]  /*dce0*/  FMNMX.FTZ R168, R154, R181, !PT ;  /* 0x000000b59aa87209 */ /* 0x000fe40007810000 */
[----:B------:R-:W-:Y:S01]  /*dcf0*/  ISETP.GT.AND P4, PT, R183, 0x31, P3 ;  /* 0x00000031b700780c */ /* 0x000fe20001f84270 */
[----:B------:R-:W2:Y:S01]  /*dd00*/  MUFU.EX2 R207, R207 ;  /* 0x000000cf00cf7308 */ /* 0x000ea20000000800 */
[----:B------:R-:W-:-:S02]  /*dd10*/  FMNMX.FTZ R181, R155, R168, !PT ;  /* 0x000000a89bb57209 */ /* 0x000fc40007810000 */
[----:B------:R-:W-:Y:S02]  /*dd20*/  ISETP.LT.OR P4, PT, R232, 0x32, P4 ;  /* 0x00000032e800780c */ /* 0x000fe40002781670 */
[----:B------:R-:W-:Y:S02]  /*dd30*/  FMNMX.FTZ R168, R156, R181, !PT ;  /* 0x000000b59ca87209 */ /* 0x000fe40007810000 */
[----:B------:R-:W-:Y:S01]  /*dd40*/  ISETP.GT.AND P3, PT, R183, 0x39, P3 ;  /* 0x00000039b700780c */ /* 0x000fe20001f64270 */
[----:B------:R-:W3:Y:S01]  /*dd50*/  MUFU.EX2 R229, R229 ;  /* 0x000000e500e57308 */ /* 0x000ee20000000800 */
[----:B------:R-:W-:Y:S01]  /*dd60*/  FMNMX.FTZ R181, R157, R168, !PT ;  /* 0x000000a89db57209 */ /* 0x000fe20007810000 */
[----:B0-----:R-:W-:Y:S01]  /*dd70*/  FFMA.FTZ R0, R14, R0, R152 ;  /* 0x000000000e007223 */ /* 0x001fe20000010098 */
[----:B------:R-:W-:Y:S01]  /*dd80*/  FSEL R173, R173, -INF , !P4 ;  /* 0xff800000adad7808 */ /* 0x000fe20006000000 */
[-C--:B------:R-:W-:Y:S01]  /*dd90*/  FMUL.FTZ R24, R24, R14.reuse ;  /* 0x0000000e18187220 */ /* 0x080fe20000410000 */
[----:B------:R-:W-:Y:S01]  /*dda0*/  FMNMX.FTZ R181, R158, R181, !PT ;  /* 0x000000b59eb57209 */ /* 0x000fe20007810000 */
[-C--:B------:R-:W-:Y:S01]  /*ddb0*/  FMUL.FTZ R25, R25, R14.reuse ;  /* 0x0000000e19197220 */ /* 0x080fe20000410000 */
[----:B------:R-:W-:Y:S01]  /*ddc0*/  ISETP.LT.OR P3, PT, R232, 0x3a, P3 ;  /* 0x0000003ae800780c */ /* 0x000fe20001f61670 */
[----:B------:R-:W0:Y:S01]  /*ddd0*/  MUFU.EX2 R230, R230 ;  /* 0x000000e600e67308 */ /* 0x000e220000000800 */
[----:B------:R-:W-:Y:S01]  /*dde0*/  FMNMX.FTZ R168, R160, R181, !PT ;  /* 0x000000b5a0a87209 */ /* 0x000fe20007810000 */
[----:B--2---:R-:W-:Y:S01]  /*ddf0*/  FADD.FTZ R0, R207, R0 ;  /* 0x00000000cf007221 */ /* 0x004fe20000010000 */
[----:B------:R-:W-:Y:S01]  /*de00*/  FSEL R176, R176, -INF , !P3 ;  /* 0xff800000b0b07808 */ /* 0x000fe20005800000 */
[----:B------:R-:W-:Y:S01]  /*de10*/  FMUL.FTZ R28, R28, R14 ;  /* 0x0000000e1c1c7220 */ /* 0x000fe20000410000 */
[----:B------:R-:W-:Y:S01]  /*de20*/  FMNMX.FTZ R181, R161, R168, !PT ;  /* 0x000000a8a1b57209 */ /* 0x000fe20007810000 */
[----:B------:R-:W-:Y:S01]  /*de30*/  FMUL.FTZ R29, R29, R14 ;  /* 0x0000000e1d1d7220 */ /* 0x000fe20000410000 */
[----:B------:R-:W-:Y:S01]  /*de40*/  F2FP.BF16.F32.PACK_AB R152, R207, R152 ;  /* 0x00000098cf98723e */ /* 0x000fe200000010ff */
[----:B------:R-:W2:Y:S01]  /*de50*/  MUFU.EX2 R159, R159 ;  /* 0x0000009f009f7308 */ /* 0x000ea20000000800 */
[----:B------:R-:W-:Y:S01]  /*de60*/  FMNMX.FTZ R168, R162, R181, !PT ;  /* 0x000000b5a2a87209 */ /* 0x000fe20007810000 */
[----:B---3--:R-:W-:Y:S01]  /*de70*/  FADD.FTZ R233, R229, R0 ;  /* 0x00000000e5e97221 */ /* 0x008fe20000010000 */
[-C--:B------:R-:W-:Y:S01]  /*de80*/  FMUL.FTZ R32, R32, R14.reuse ;  /* 0x0000000e20207220 */ /* 0x080fe20000410000 */
[----:B------:R-:W-:Y:S01]  /*de90*/  FMUL.FTZ R33, R33, R14 ;  /* 0x0000000e21217220 */ /* 0x000fe20000410000 */
[----:B------:R-:W-:Y:S01]  /*dea0*/  FMNMX.FTZ R168, R165, R168, !PT ;  /* 0x000000a8a5a87209 */ /* 0x000fe20007810000 */
[-C--:B------:R-:W-:Y:S01]  /*deb0*/  FMUL.FTZ R36, R36, R14.reuse ;  /* 0x0000000e24247220 */ /* 0x080fe20000410000 */
[----:B------:R-:W-:Y:S01]  /*dec0*/  FMUL.FTZ R37, R37, R14 ;  /* 0x0000000e25257220 */ /* 0x000fe20000410000 */
[----:B------:R-:W3:Y:S01]  /*ded0*/  MUFU.EX2 R231, R231 ;  /* 0x000000e700e77308 */ /* 0x000ee20000000800 */
[----:B------:R-:W-:Y:S01]  /*dee0*/  FMNMX.FTZ R168, R167, R168, !PT ;  /* 0x000000a8a7a87209 */ /* 0x000fe20007810000 */
[----:B0-----:R-:W-:Y:S01]  /*def0*/  FADD.FTZ R0, R230, R233 ;  /* 0x000000e9e6007221 */ /* 0x001fe20000010000 */
[-C--:B------:R-:W-:Y:S01]  /*df00*/  FMUL.FTZ R40, R40, R14.reuse ;  /* 0x0000000e28287220 */ /* 0x080fe20000410000 */
[----:B------:R-:W-:Y:S01]  /*df10*/  FMUL.FTZ R41, R41, R14 ;  /* 0x0000000e29297220 */ /* 0x000fe20000410000 */
[----:B------:R-:W-:Y:S01]  /*df20*/  FMNMX.FTZ R168, R178, R168, !PT ;  /* 0x000000a8b2a87209 */ /* 0x000fe20007810000 */
[-C--:B------:R-:W-:Y:S01]  /*df30*/  FMUL.FTZ R44, R44, R14.reuse ;  /* 0x0000000e2c2c7220 */ /* 0x080fe20000410000 */
[----:B------:R-:W-:Y:S01]  /*df40*/  FMUL.FTZ R45, R45, R14 ;  /* 0x0000000e2d2d7220 */ /* 0x000fe20000410000 */
[----:B------:R-:W0:Y:S01]  /*df50*/  MUFU.EX2 R163, R163 ;  /* 0x000000a300a37308 */ /* 0x000e220000000800 */
[----:B------:R-:W-:Y:S01]  /*df60*/  FMNMX.FTZ R168, R170, R168, !PT ;  /* 0x000000a8aaa87209 */ /* 0x000fe20007810000 */
[----:B--2---:R-:W-:Y:S01]  /*df70*/  FADD.FTZ R0, R159, R0 ;  /* 0x000000009f007221 */ /* 0x004fe20000010000 */
[-C--:B------:R-:W-:Y:S01]  /*df80*/  FMUL.FTZ R48, R48, R14.reuse ;  /* 0x0000000e30307220 */ /* 0x080fe20000410000 */
[----:B------:R-:W-:Y:S01]  /*df90*/  FMUL.FTZ R49, R49, R14 ;  /* 0x0000000e31317220 */ /* 0x000fe20000410000 */
[----:B------:R-:W-:Y:S01]  /*dfa0*/  FMNMX.FTZ R168, R173, R168, !PT ;  /* 0x000000a8ada87209 */ /* 0x000fe20007810000 */
[-C--:B------:R-:W-:Y:S01]  /*dfb0*/  FMUL.FTZ R52, R52, R14.reuse ;  /* 0x0000000e34347220 */ /* 0x080fe20000410000 */
[----:B------:R-:W-:Y:S01]  /*dfc0*/  FMUL.FTZ R53, R53, R14 ;  /* 0x0000000e35357220 */ /* 0x000fe20000410000 */
[----:B------:R-:W2:Y:S01]  /*dfd0*/  MUFU.EX2 R164, R164 ;  /* 0x000000a400a47308 */ /* 0x000ea20000000800 */
[----:B------:R-:W-:Y:S01]  /*dfe0*/  FMNMX.FTZ R181, R175, R168, !PT ;  /* 0x000000a8afb57209 */ /* 0x000fe20007810000 */
[----:B---3--:R-:W-:Y:S01]  /*dff0*/  FADD.FTZ R0, R231, R0 ;  /* 0x00000000e7007221 */ /* 0x008fe20000010000 */
[-C--:B------:R-:W-:Y:S01]  /*e000*/  FMUL.FTZ R56, R56, R14.reuse ;  /* 0x0000000e38387220 */ /* 0x080fe20000410000 */
[-C--:B------:R-:W-:Y:S01]  /*e010*/  FMUL.FTZ R57, R57, R14.reuse ;  /* 0x0000000e39397220 */ /* 0x080fe20000410000 */
[----:B------:R-:W-:Y:S01]  /*e020*/  FMNMX.FTZ R168, R176, R181, !PT ;  /* 0x000000b5b0a87209 */ /* 0x000fe20007810000 */
[-C--:B------:R-:W-:Y:S01]  /*e030*/  FMUL.FTZ R60, R60, R14.reuse ;  /* 0x0000000e3c3c7220 */ /* 0x080fe20000410000 */
[-C--:B------:R-:W-:Y:S01]  /*e040*/  FMUL.FTZ R61, R61, R14.reuse ;  /* 0x0000000e3d3d7220 */ /* 0x080fe20000410000 */
[----:B------:R-:W3:Y:S01]  /*e050*/  MUFU.EX2 R166, R166 ;  /* 0x000000a600a67308 */ /* 0x000ee20000000800 */
[-C--:B------:R-:W-:Y:S01]  /*e060*/  FMUL.FTZ R64, R64, R14.reuse ;  /* 0x0000000e40407220 */ /* 0x080fe20000410000 */
[----:B------:R-:W4:Y:S01]  /*e070*/  SHFL.BFLY PT, R181, R168, 0x2, 0x1f ;  /* 0x0c401f00a8b57f89 */ /* 0x000f2200000e0000 */
        /* <DEDUP_REMOVED lines=23> */
[----:B----4-:R-:W-:Y:S01]  /*e1f0*/  FMNMX.FTZ R168, R168, R181, !PT ;  /* 0x000000b5a8a87209 */ /* 0x010fe20007810000 */
[-C--:B------:R-:W-:Y:S01]  /*e200*/  FMUL.FTZ R105, R105, R14.reuse ;  /* 0x0000000e69697220 */ /* 0x080fe20000410000 */
[-C--:B------:R-:W-:Y:S01]  /*e210*/  FMUL.FTZ R108, R108, R14.reuse ;  /* 0x0000000e6c6c7220 */ /* 0x080fe20000410000 */
[-C--:B------:R-:W-:Y:S01]  /*e220*/  FMUL.FTZ R109, R109, R14.reuse ;  /* 0x0000000e6d6d7220 */ /* 0x080fe20000410000 */
[-C--:B------:R-:W-:Y:S01]  /*e230*/  FMUL.FTZ R112, R112, R14.reuse ;  /* 0x0000000e70707220 */ /* 0x080fe20000410000 */
[----:B------:R-:W4:Y:S01]  /*e240*/  SHFL.BFLY PT, R181, R168, 0x1, 0x1f ;  /* 0x0c201f00a8b57f89 */ /* 0x000f2200000e0000 */
        /* <DEDUP_REMOVED lines=22> */
[----:B----4-:R-:W-:Y:S01]  /*e3b0*/  FMNMX.FTZ R168, R168, R181, !PT ;  /* 0x000000b5a8a87209 */ /* 0x010fe20007810000 */
[----:B------:R-:W-:Y:S01]  /*e3c0*/  IMAD.MOV R181, RZ, RZ, -R194 ;  /* 0x000000ffffb57224 */ /* 0x000fe200078e0ac2 */
[----:B------:R-:W-:Y:S02]  /*e3d0*/  MUFU.EX2 R180, R180 ;  /* 0x000000b400b47308 */ /* 0x000fe40000000800 */
[C---:B------:R-:W-:Y:S01]  /*e3e0*/  FSETP.NEU.FTZ.AND P4, PT, R168.reuse, -INF , PT ;  /* 0xff800000a800780b */ /* 0x040fe20003f9d000 */
[----:B------:R-:W-:Y:S01]  /*e3f0*/  FMUL.FTZ R206, R168, R20 ;  /* 0x00000014a8ce7220 */ /* 0x000fe20000410000 */
[----:B------:R-:W-:-:S02]  /*e400*/  ISETP.NE.AND P3, PT, R184, R181, PT ;  /* 0x000000b5b800720c */ /* 0x000fc40003f65270 */
[----:B------:R-:W-:Y:S02]  /*e410*/  FSEL R181, R168, RZ, P4 ;  /* 0x000000ffa8b57208 */ /* 0x000fe40002000000 */
[----:B------:R-:W-:-:S03]  /*e420*/  FSEL R206, R206, RZ, P4 ;  /* 0x000000ffcece7208 */ /* 0x000fc60002000000 */
[----:B------:R-:W-:Y:S02]  /*e430*/  FADD.FTZ R181, -R181, R15 ;  /* 0x0000000fb5b57221 */ /* 0x000fe40000010100 */
[-CC-:B------:R-:W-:Y:S01]  /*e440*/  FFMA.FTZ R153, R153, R20.reuse, -R206.reuse ;  /* 0x0000001499997223 */ /* 0x180fe200000108ce */
[-CC-:B------:R-:W-:Y:S01]  /*e450*/  FFMA.FTZ R155, R155, R20.reuse, -R206.reuse ;  /* 0x000000149b9b7223 */ /* 0x180fe200000108ce */
[-C--:B------:R-:W-:Y:S01]  /*e460*/  FMUL.FTZ R15, R181, R20.reuse ;  /* 0x00000014b50f7220 */ /* 0x080fe20000410000 */
[-CC-:B------:R-:W-:Y:S01]  /*e470*/  FFMA.FTZ R181, R154, R20.reuse, -R206.reuse ;  /* 0x000000149ab57223 */ /* 0x180fe200000108ce */
[----:B------:R-:W-:Y:S02]  /*e480*/  @!P3 IMAD R18, R18, 0x40, R191 ;  /* 0x000000401212b824 */ /* 0x000fe400078e02bf */
[-CC-:B------:R-:W-:Y:S01]  /*e490*/  FFMA.FTZ R157, R157, R20.reuse, -R206.reuse ;  /* 0x000000149d9d7223 */ /* 0x180fe200000108ce */
[-CC-:B------:R-:W-:Y:S01]  /*e4a0*/  FFMA.FTZ R182, R158, R20.reuse, -R206.reuse ;  /* 0x000000149eb67223 */ /* 0x180fe200000108ce */
[----:B------:R-:W-:Y:S01]  /*e4b0*/  FFMA.FTZ R161, R161, R20, -R206 ;  /* 0x00000014a1a17223 */ /* 0x000fe200000108ce */
[----:B------:R-:W-:-:S02]  /*e4c0*/  @!P3 IMAD R183, R18, 0x4, R2 ;  /* 0x0000000412b7b824 */ /* 0x000fc400078e0202 */
[-C--:B------:R-:W-:Y:S01]  /*e4d0*/  FFMA.FTZ R18, R156, R20.reuse, -R206 ;  /* 0x000000149c127223 */ /* 0x080fe200000108ce */
[----:B------:R-:W-:Y:S01]  /*e4e0*/  F2FP.BF16.F32.PACK_AB R156, R231, R159 ;  /* 0x0000009fe79c723e */ /* 0x000fe200000010ff */
[----:B0-----:R-:W-:Y:S01]  /*e4f0*/  FADD.FTZ R159, R163, R0 ;  /* 0x00000000a39f7221 */ /* 0x001fe20000010000 */
[----:B------:R-:W0:Y:S01]  /*e500*/  MUFU.EX2 R15, R15 ;  /* 0x0000000f000f7308 */ /* 0x000e220000000800 */
[----:B------:R-:W-:Y:S01]  /*e510*/  @!P3 STS [R183+0x28800], R14 ;  /* 0x0288000eb700b388 */ /* 0x000fe20000000800 */
[-CC-:B------:R-:W-:Y:S01]  /*e520*/  FFMA.FTZ R207, R162, R20.reuse, -R206.reuse ;  /* 0x00000014a2cf7223 */ /* 0x180fe200000108ce */
[----:B--2---:R-:W-:Y:S01]  /*e530*/  FADD.FTZ R159, R164, R159 ;  /* 0x0000009fa49f7221 */ /* 0x004fe20000010000 */
[-CC-:B------:R-:W-:Y:S01]  /*e540*/  FFMA.FTZ R165, R165, R20.reuse, -R206.reuse ;  /* 0x00000014a5a57223 */ /* 0x180fe200000108ce */
[-CC-:B------:R-:W-:Y:S01]  /*e550*/  FFMA.FTZ R167, R167, R20.reuse, -R206.reuse ;  /* 0x00000014a7a77223 */ /* 0x180fe200000108ce */
[-CC-:B------:R-:W-:Y:S01]  /*e560*/  FFMA.FTZ R178, R178, R20.reuse, -R206.reuse ;  /* 0x00000014b2b27223 */ /* 0x180fe200000108ce */
[----:B---3--:R-:W-:Y:S01]  /*e570*/  FADD.FTZ R0, R166, R159 ;  /* 0x0000009fa6007221 */ /* 0x008fe20000010000 */
[-CC-:B------:R-:W-:Y:S01]  /*e580*/  FFMA.FTZ R170, R170, R20.reuse, -R206.reuse ;  /* 0x00000014aaaa7223 */ /* 0x180fe200000108ce */
[-CC-:B------:R-:W-:Y:S01]  /*e590*/  FFMA.FTZ R173, R173, R20.reuse, -R206.reuse ;  /* 0x00000014adad7223 */ /* 0x180fe200000108ce */
[-C--:B------:R-:W-:Y:S01]  /*e5a0*/  FFMA.FTZ R175, R175, R20.reuse, -R206 ;  /* 0x00000014afaf7223 */ /* 0x080fe200000108ce */
[----:B-----5:R-:W-:Y:S01]  /*e5b0*/  FADD.FTZ R0, R169, R0 ;  /* 0x00000000a9007221 */ /* 0x020fe20000010000 */
[----:B------:R-:W-:Y:S01]  /*e5c0*/  FFMA.FTZ R176, R176, R20, -R206 ;  /* 0x00000014b0b07223 */ /* 0x000fe200000108ce */
[----:B------:R-:W-:Y:S01]  /*e5d0*/  MUFU.EX2 R181, R181 ;  /* 0x000000b500b57308 */ /* 0x000fe20000000800 */
[----:B-1----:R-:W-:Y:S01]  /*e5e0*/  F2FP.BF16.F32.PACK_AB R162, R172, R171 ;  /* 0x000000abaca2723e */ /* 0x002fe200000010ff */
[----:B------:R-:W-:Y:S01]  /*e5f0*/  FADD.FTZ R159, R171, R0 ;  /* 0x00000000ab9f7221 */ /* 0x000fe20000010000 */
[----:B------:R-:W-:Y:S01]  /*e600*/  F2FP.BF16.F32.PACK_AB R158, R164, R163 ;  /* 0x000000a3a49e723e */ /* 0x000fe200000010ff */
[----:B0-----:R0:W-:Y:S01]  /*e610*/  @!P3 STS [R183+0x28820], R15 ;  /* 0x0288200fb700b388 */ /* 0x0011e20000000800 */
[----:B------:R-:W-:Y:S01]  /*e620*/  F2FP.BF16.F32.PACK_AB R164, R177, R174 ;  /* 0x000000aeb1a4723e */ /* 0x000fe200000010ff */
[----:B------:R-:W-:Y:S01]  /*e630*/  FADD.FTZ R159, R172, R159 ;  /* 0x0000009fac9f7221 */ /* 0x000fe20000010000 */
[----:B------:R-:W-:Y:S01]  /*e640*/  F2FP.BF16.F32.PACK_AB R154, R230, R229 ;  /* 0x000000e5e69a723e */ /* 0x000fe200000010ff */
[----:B------:R-:W-:Y:S01]  /*e650*/  MUFU.EX2 R155, R155 ;  /* 0x0000009b009b7308 */ /* 0x000fe20000000800 */
[-C--:B------:R-:W-:Y:S01]  /*e660*/  FMUL.FTZ R26, R26, R15.reuse ;  /* 0x0000000f1a1a7220 */ /* 0x080fe20000410000 */
[----:B------:R-:W-:Y:S01]  /*e670*/  FADD.FTZ R0, R174, R159 ;  /* 0x0000009fae007221 */ /* 0x000fe20000010000 */
[-C--:B------:R-:W-:Y:S01]  /*e680*/  FMUL.FTZ R27, R27, R15.reuse ;  /* 0x0000000f1b1b7220 */ /* 0x080fe20000410000 */
[-C--:B------:R-:W-:Y:S01]  /*e690*/  FMUL.FTZ R30, R30, R15.reuse ;  /* 0x0000000f1e1e7220 */ /* 0x080fe20000410000 */
[-C--:B------:R-:W-:Y:S01]  /*e6a0*/  FMUL.FTZ R31, R31, R15.reuse ;  /* 0x0000000f1f1f7220 */ /* 0x080fe20000410000 */
[----:B0-----:R-:W-:Y:S01]  /*e6b0*/  FFMA.FTZ R183, R160, R20, -R206 ;  /* 0x00000014a0b77223 */ /* 0x001fe200000108ce */
[----:B------:R-:W-:Y:S01]  /*e6c0*/  FADD.FTZ R0, R177, R0 ;  /* 0x00000000b1007221 */ /* 0x000fe20000010000 */
[----:B------:R-:W0:Y:S01]  /*e6d0*/  MUFU.EX2 R206, R153 ;  /* 0x0000009900ce7308 */ /* 0x000e220000000800 */
[----:B------:R-:W-:Y:S01]  /*e6e0*/  F2FP.BF16.F32.PACK_AB R160, R169, R166 ;  /* 0x000000a6a9a0723e */ /* 0x000fe200000010ff */
[----:B------:R-:W-:Y:S01]  /*e6f0*/  FMUL.FTZ R34, R34, R15 ;  /* 0x0000000f22227220 */ /* 0x000fe20000410000 */
[----:B------:R-:W-:Y:S01]  /*e700*/  FADD.FTZ R159, R179, R0 ;  /* 0x00000000b39f7221 */ /* 0x000fe20000010000 */
[----:B------:R-:W-:Y:S01]  /*e710*/  F2FP.BF16.F32.PACK_AB R166, R180, R179 ;  /* 0x000000b3b4a6723e */ /* 0x000fe200000010ff */
[-C--:B------:R-:W-:Y:S01]  /*e720*/  FMUL.FTZ R35, R35, R15.reuse ;  /* 0x0000000f23237220 */ /* 0x080fe20000410000 */
[-C--:B------:R-:W-:Y:S01]  /*e730*/  FMUL.FTZ R38, R38, R15.reuse ;  /* 0x0000000f26267220 */ /* 0x080fe20000410000 */
[----:B------:R-:W-:Y:S01]  /*e740*/  FADD.FTZ R0, R180, R159 ;  /* 0x0000009fb4007221 */ /* 0x000fe20000010000 */
[----:B------:R-:W1:Y:S01]  /*e750*/  MUFU.EX2 R18, R18 ;  /* 0x0000001200127308 */ /* 0x000e620000000800 */
[-C--:B------:R-:W-:Y:S01]  /*e760*/  FMUL.FTZ R39, R39, R15.reuse ;  /* 0x0000000f27277220 */ /* 0x080fe20000410000 */
[-C--:B------:R-:W-:Y:S01]  /*e770*/  FMUL.FTZ R42, R42, R15.reuse ;  /* 0x0000000f2a2a7220 */ /* 0x080fe20000410000 */
[-C--:B------:R-:W-:Y:S01]  /*e780*/  FMUL.FTZ R43, R43, R15.reuse ;  /* 0x0000000f2b2b7220 */ /* 0x080fe20000410000 */
[-C--:B------:R-:W-:Y:S01]  /*e790*/  FMUL.FTZ R46, R46, R15.reuse ;  /* 0x0000000f2e2e7220 */ /* 0x080fe20000410000 */
[-C--:B------:R-:W-:Y:S01]  /*e7a0*/  FMUL.FTZ R47, R47, R15.reuse ;  /* 0x0000000f2f2f7220 */ /* 0x080fe20000410000 */
[-C--:B------:R-:W-:Y:S01]  /*e7b0*/  FMUL.FTZ R50, R50, R15.reuse ;  /* 0x0000000f32327220 */ /* 0x080fe20000410000 */
[----:B------:R-:W-:Y:S01]  /*e7c0*/  FMUL.FTZ R51, R51, R15 ;  /* 0x0000000f33337220 */ /* 0x000fe20000410000 */
[----:B------:R-:W2:Y:S01]  /*e7d0*/  MUFU.EX2 R157, R157 ;  /* 0x0000009d009d7308 */ /* 0x000ea20000000800 */
[----:B0-----:R-:W-:Y:S01]  /*e7e0*/  FFMA.FTZ R180, R15, R3, R206 ;  /* 0x000000030fb47223 */ /* 0x001fe200000100ce */
[----:B------:R-:W-:Y:S01]  /*e7f0*/  F2FP.BF16.F32.PACK_AB R153, R181, R206 ;  /* 0x000000ceb599723e */ /* 0x000fe200000010ff */
[-C--:B------:R-:W-:Y:S01]  /*e800*/  FMUL.FTZ R54, R54, R15.reuse ;  /* 0x0000000f36367220 */ /* 0x080fe20000410000 */
[-C--:B------:R-:W-:Y:S01]  /*e810*/  FMUL.FTZ R55, R55, R15.reuse ;  /* 0x0000000f37377220 */ /* 0x080fe20000410000 */
[----:B------:R-:W-:Y:S01]  /*e820*/  FADD.FTZ R180, R181, R180 ;  /* 0x000000b4b5b47221 */ /* 0x000fe20000010000 */
[-C--:B------:R-:W-:Y:S01]  /*e830*/  FMUL.FTZ R58, R58, R15.reuse ;  /* 0x0000000f3a3a7220 */ /* 0x080fe20000410000 */
[----:B------:R-:W-:Y:S01]  /*e840*/  FMUL.FTZ R59, R59, R15 ;  /* 0x0000000f3b3b7220 */ /* 0x000fe20000410000 */
[----:B------:R-:W0:Y:S01]  /*e850*/  MUFU.EX2 R182, R182 ;  /* 0x000000b600b67308 */ /* 0x000e220000000800 */
[----:B------:R-:W-:Y:S01]  /*e860*/  FADD.FTZ R3, R155, R180 ;  /* 0x000000b49b037221 */ /* 0x000fe20000010000 */
[----:B-1----:R-:W-:Y:S01]  /*e870*/  F2FP.BF16.F32.PACK_AB R155, R18, R155 ;  /* 0x0000009b129b723e */ /* 0x002fe200000010ff */
[----:B------:R-:W-:Y:S01]  /*e880*/  BAR.SYNC.DEFER_BLOCKING 0xf, 0x100 ;  /* 0x03c4000000007b1d */ /* 0x000fe20000010000 */
[-C--:B------:R-:W-:Y:S01]  /*e890*/  FMUL.FTZ R62, R62, R15.reuse ;  /* 0x0000000f3e3e7220 */ /* 0x080fe20000410000 */
[----:B------:R-:W-:Y:S01]  /*e8a0*/  FADD.FTZ R180, R18, R3 ;  /* 0x0000000312b47221 */ /* 0x000fe20000010000 */
        /* <DEDUP_REMOVED lines=18> */
[-C--:B------:R-:W-:Y:S01]  /*e9d0*/  FMUL.FTZ R90, R90, R15.reuse ;  /* 0x0000000f5a5a7220 */ /* 0x080fe20000410000 */
[----:B------:R-:W0:Y:S01]  /*e9e0*/  MUFU.EX2 R207, R207 ;  /* 0x000000cf00cf7308 */ /* 0x000e220000000800 */
[----:B-1----:R-:W-:Y:S01]  /*e9f0*/  FADD.FTZ R3, R159, R180 ;  /* 0x000000b49f037221 */ /* 0x002fe20000010000 */
[----:B------:R1:W-:Y:S01]  /*ea00*/  STSM.16.M88.4 [R195+0x26800], R152 ;  /* 0x02680098c3007844 */ /* 0x0003e20000000200 */
[-C--:B------:R-:W-:Y:S01]  /*ea10*/  FMUL.FTZ R91, R91, R15.reuse ;  /* 0x0000000f5b5b7220 */ /* 0x080fe20000410000 */
[-C--:B------:R-:W-:Y:S01]  /*ea20*/  FMUL.FTZ R94, R94, R15.reuse ;  /* 0x0000000f5e5e7220 */ /* 0x080fe20000410000 */
[-C--:B------:R-:W-:Y:S01]  /*ea30*/  FMUL.FTZ R95, R95, R15.reuse ;  /* 0x0000000f5f5f7220 */ /* 0x080fe20000410000 */
[-C--:B------:R-:W-:Y:S01]  /*ea40*/  FMUL.FTZ R98, R98, R15.reuse ;  /* 0x0000000f62627220 */ /* 0x080fe20000410000 */
[----:B------:R-:W-:Y:S01]  /*ea50*/  FMUL.FTZ R99, R99, R15 ;  /* 0x0000000f63637220 */ /* 0x000fe20000410000 */
[----:B------:R-:W3:Y:S01]  /*ea60*/  MUFU.EX2 R174, R165 ;  /* 0x000000a500ae7308 */ /* 0x000ee20000000800 */
[C---:B--2---:R-:W-:Y:S01]  /*ea70*/  FADD.FTZ R180, R172.reuse, R3 ;  /* 0x00000003acb47221 */ /* 0x044fe20000010000 */
[----:B------:R-:W-:Y:S01]  /*ea80*/  F2FP.BF16.F32.PACK_AB R159, R172, R159 ;  /* 0x0000009fac9f723e */ /* 0x000fe200000010ff */
[-C--:B------:R-:W-:Y:S01]  /*ea90*/  FMUL.FTZ R102, R102, R15.reuse ;  /* 0x0000000f66667220 */ /* 0x080fe20000410000 */
[-C--:B------:R-:W-:Y:S01]  /*eaa0*/  FMUL.FTZ R103, R103, R15.reuse ;  /* 0x0000000f67677220 */ /* 0x080fe20000410000 */
[-C--:B------:R-:W-:Y:S01]  /*eab0*/  FMUL.FTZ R106, R106, R15.reuse ;  /* 0x0000000f6a6a7220 */ /* 0x080fe20000410000 */
[-C--:B------:R-:W-:Y:S01]  /*eac0*/  FMUL.FTZ R107, R107, R15.reuse ;  /* 0x0000000f6b6b7220 */ /* 0x080fe20000410000 */
[----:B------:R1:W-:Y:S01]  /*ead0*/  STSM.16.M88.4 [R196], R156 ;  /* 0x0000009cc4007844 */ /* 0x0003e20000000200 */
[----:B------:R-:W2:Y:S01]  /*eae0*/  MUFU.EX2 R163, R167 ;  /* 0x000000a700a37308 */ /* 0x000ea20000000800 */
[----:B0-----:R-:W-:Y:S01]  /*eaf0*/  FADD.FTZ R3, R207, R180 ;  /* 0x000000b4cf037221 */ /* 0x001fe20000010000 */
[-C--:B------:R-:W-:Y:S01]  /*eb00*/  FMUL.FTZ R110, R110, R15.reuse ;  /* 0x0000000f6e6e7220 */ /* 0x080fe20000410000 */
[-C--:B------:R-:W-:Y:S01]  /*eb10*/  FMUL.FTZ R111, R111, R15.reuse ;  /* 0x0000000f6f6f7220 */ /* 0x080fe20000410000 */
[-C--:B------:R-:W-:Y:S01]  /*eb20*/  FMUL.FTZ R114, R114, R15.reuse ;  /* 0x0000000f72727220 */ /* 0x080fe20000410000 */
[-C--:B------:R-:W-:Y:S01]  /*eb30*/  FMUL.FTZ R115, R115, R15.reuse ;  /* 0x0000000f73737220 */ /* 0x080fe20000410000 */
[-C--:B------:R-:W-:Y:S01]  /*eb40*/  FMUL.FTZ R118, R118, R15.reuse ;  /* 0x0000000f76767220 */ /* 0x080fe20000410000 */
[----:B------:R-:W-:Y:S01]  /*eb50*/  FMUL.FTZ R119, R119, R15 ;  /* 0x0000000f77777220 */ /* 0x000fe20000410000 */
[----:B------:R-:W0:Y:S01]  /*eb60*/  MUFU.EX2 R178, R178 ;  /* 0x000000b200b27308 */ /* 0x000e220000000800 */
[----:B---3--:R-:W-:Y:S01]  /*eb70*/  F2FP.BF16.F32.PACK_AB R161, R174, R207 ;  /* 0x000000cfaea1723e */ /* 0x008fe200000010ff */
[-C--:B------:R-:W-:Y:S01]  /*eb80*/  FMUL.FTZ R122, R122, R15.reuse ;  /* 0x0000000f7a7a7220 */ /* 0x080fe20000410000 */
[-C--:B------:R-:W-:Y:S01]  /*eb90*/  FMUL.FTZ R123, R123, R15.reuse ;  /* 0x0000000f7b7b7220 */ /* 0x080fe20000410000 */
[-C--:B------:R-:W-:Y:S01]  /*eba0*/  FMUL.FTZ R126, R126, R15.reuse ;  /* 0x0000000f7e7e7220 */ /* 0x080fe20000410000 */
        /* <DEDUP_REMOVED lines=13> */
[-C--:B------:R-:W-:Y:S01]  /*ec80*/  FMUL.FTZ R147, R147, R15.reuse ;  /* 0x0000000f93937220 */ /* 0x080fe20000410000 */
[-C--:B------:R-:W-:Y:S01]  /*ec90*/  FMUL.FTZ R150, R150, R15.reuse ;  /* 0x0000000f96967220 */ /* 0x080fe20000410000 */
[----:B------:R-:W-:Y:S01]  /*eca0*/  FMUL.FTZ R151, R151, R15 ;  /* 0x0000000f97977220 */ /* 0x000fe20000410000 */
[----:B--2---:R-:W-:Y:S01]  /*ecb0*/  FADD.FTZ R3, R163, R170 ;  /* 0x000000aaa3037221 */ /* 0x004fe20000010000 */
[----:B0-----:R-:W-:-:S02]  /*ecc0*/  F2FP.BF16.F32.PACK_AB R163, R178, R163 ;  /* 0x000000a3b2a3723e */ /* 0x001fc400000010ff */
[----:B------:R-:W0:Y:S01]  /*ecd0*/  MUFU.EX2 R167, R175 ;  /* 0x000000af00a77308 */ /* 0x000e220000000800 */
[----:B------:R-:W-:Y:S02]  /*ece0*/  FADD.FTZ R18, R178, R3 ;  /* 0x00000003b2127221 */ /* 0x000fe40000010000 */
[----:B------:R1:W-:Y:S02]  /*ecf0*/  STSM.16.M88.4 [R198], R160 ;  /* 0x000000a0c6007844 */ /* 0x0003e40000000200 */
[----:B----4-:R-:W-:-:S03]  /*ed00*/  FADD.FTZ R3, R165, R18 ;  /* 0x00000012a5037221 */ /* 0x010fc60000010000 */
[----:B------:R-:W2:Y:S01]  /*ed10*/  MUFU.EX2 R176, R176 ;  /* 0x000000b000b07308 */ /* 0x000ea20000000800 */
[C---:B-----5:R-:W-:Y:S01]  /*ed20*/  FADD.FTZ R18, R14.reuse, R3 ;  /* 0x000000030e127221 */ /* 0x060fe20000010000 */
[----:B------:R-:W-:-:S03]  /*ed30*/  F2FP.BF16.F32.PACK_AB R165, R14, R165 ;  /* 0x000000a50ea5723e */ /* 0x000fc600000010ff */
[----:B0-----:R-:W-:Y:S01]  /*ed40*/  FADD.FTZ R3, R167, R18 ;  /* 0x00000012a7037221 */ /* 0x001fe20000010000 */
[----:B--2---:R-:W-:-:S03]  /*ed50*/  F2FP.BF16.F32.PACK_AB R167, R176, R167 ;  /* 0x000000a7b0a7723e */ /* 0x004fc600000010ff */
[----:B------:R-:W-:Y:S02]  /*ed60*/  FADD.FTZ R3, R176, R3 ;  /* 0x00000003b0037221 */ /* 0x000fe40000010000 */
[----:B------:R1:W-:Y:S01]  /*ed70*/  STSM.16.M88.4 [R197], R164 ;  /* 0x000000a4c5007844 */ /* 0x0003e20000000200 */
[----:B------:R-:W-:Y:S05]  /*ed80*/  @!P0 BRA `(.L_x_2825) ;  /* 0x0000000000048947 */ /* 0x000fea0003800000 */
[----:B------:R-:W-:Y:S01]  /*ed90*/  BPT.TRAP 0x1 ;  /* 0x000000040000795c */ /* 0x000fe20000300000 */
.L_x_2825:
[----:B------:R0:W2:Y:S01]  /*eda0*/  SYNCS.PHASECHK.TRANS64.TRYWAIT P3, [R215+URZ+0x28c50], R216 ;  /* 0x028c50d8d70075a7 */ /* 0x0000a2000806017f */
[----:B------:R-:W-:Y:S05]  /*edb0*/  @!P0 BRA `(.L_x_2826) ;  /* 0x0000000000048947 */ /* 0x000fea0003800000 */
[----:B------:R-:W-:Y:S01]  /*edc0*/  BPT.TRAP 0x1 ;  /* 0x000000040000795c */ /* 0x000fe20000300000 */
.L_x_2826:
[----:B------:R-:W-:Y:S04]  /*edd0*/  BSSY B2, `(.L_x_2827) ;  /* 0x0000004000027945 */ /* 0x000fe80003800000 */
[----:B--2---:R-:W-:Y:S05]  /*ede0*/  @P3 BRA `(.L_x_2828) ;  /* 0x0000000000083947 */ /* 0x004fea0003800000 */
[----:B------:R-:W2:Y:S02]  /*edf0*/  SYNCS.PHASECHK.TRANS64.TRYWAIT P3, [R215+URZ+0x28c50], R216 ;  /* 0x028c50d8d70075a7 */ /* 0x000ea4000806017f */
[----:B--2---:R-:W-:Y:S05]  /*ee00*/  @!P3 BRA `(.L_x_2829) ;  /* 0x000001240010b947 */ /* 0x004fea0003800000 */
.L_x_2828:
[----:B------:R-:W-:Y:S05]  /*ee10*/  BSYNC B2 ;  /* 0x0000000000027941 */ /* 0x000fea0003800000 */
.L_x_2827:
[----:B------:R-:W-:Y:S01]  /*ee20*/  IMAD R14, R214, 0x1000, R190 ;  /* 0x00001000d60e7824 */ /* 0x000fe200078e02be */
[----:B------:R-:W-:Y:S01]  /*ee30*/  WARPGROUP.ARRIVE ;  /* 0x00000000000079c5 */ /* 0x000fe20000000000 */
[----:B------:R-:W-:Y:S01]  /*ee40*/  IMAD.MOV.U32 R15, RZ, RZ, 0x40000040 ;  /* 0x40000040ff0f7424 */ /* 0x000fe200078e00ff */
[----:B------:R-:W-:Y:S01]  /*ee50*/  ISETP.GT.AND P3, PT, R12, R213, PT ;  /* 0x000000d50c00720c */ /* 0x000fe20003f64270 */
[----:B0-2---:R-:W-:Y:S01]  /*ee60*/  @!P1 VIADD R215, R215, 0x28c60 ;  /* 0x00028c60d7d79836 */ /* 0x005fe20000000000 */
[----:B------:R-:W-:Y:S01]  /*ee70*/  R2UR UR6, R14 ;  /* 0x000000000e0672ca */ /* 0x000fe200000e0000 */
[----:B------:R-:W-:Y:S01]  /*ee80*/  VIADD R12, R12, 0xffffffff ;  /* 0xffffffff0c0c7836 */ /* 0x000fe20000000000 */
[----:B------:R-:W-:Y:S01]  /*ee90*/  R2UR UR7, R15 ;  /* 0x000000000f0772ca */ /* 0x000fe200000e0000 */
[----:B------:R-:W-:Y:S01]  /*eea0*/  IMAD.MOV.U32 R15, RZ, RZ, 0x40000040 ;  /* 0x40000040ff0f7424 */ /* 0x000fe200078e00ff */
[----:B------:R-:W-:Y:S01]  /*eeb0*/  @!P1 PRMT R215, RZ, 0x654, R215 ;  /* 0x00000654ffd79816 */ /* 0x000fe200000000d7 */
[----:B------:R-:W-:-:S10]  /*eec0*/  IMAD.MOV.U32 R18, RZ, RZ, R214 ;  /* 0x000000ffff127224 */ /* 0x000fd400078e00d6 */
[----:B------:R-:W-:Y:S03]  /*eed0*/  HGMMA.64x256x16.F32.BF16 R24, R152, gdesc[UR4].tnspB, R24, gsb0 ;  /* 0x43e0000498187df0 */ /* 0x000fe60008001818 */
[----:B------:R-:W-:Y:S02]  /*eee0*/  WARPGROUP.DEPBAR.LE gsb0, 0x0 ;  /* 0x00008000000079c5 */ /* 0x000fe40000010000 */
[----:B-1----:R-:W-:Y:S01]  /*eef0*/  VIADD R152, R14, 0x80 ;  /* 0x000000800e987836 */ /* 0x002fe20000000000 */
        /* <DEDUP_REMOVED lines=33> */
[----:B------:R-:W-:Y:S05]  /*f110*/  BSYNC B0 ;  /* 0x0000000000007941 */ /* 0x000fea0003800000 */
.L_x_2811:
[----:B------:R-:W-:Y:S02]  /*f120*/  IMAD.MOV.U32 R15, RZ, RZ, R168 ;  /* 0x000000ffff0f7224 */ /* 0x000fe400078e00a8 */
[----:B------:R-:W-:Y:S02]  /*f130*/  IMAD.MOV.U32 R14, RZ, RZ, R21 ;  /* 0x000000ffff0e7224 */ /* 0x000fe400078e0015 */
[----:B------:R-:W-:-:S07]  /*f140*/  IMAD.MOV.U32 R18, RZ, RZ, R214 ;  /* 0x000000ffff127224 */ /* 0x000fce00078e00d6 */
.L_x_2810:
[----:B------:R-:W-:Y:S05]  /*f150*/  BSYNC B1 ;  /* 0x0000000000017941 */ /* 0x000fea0003800000 */
.L_x_2809:
[----:B------:R-:W1:Y:S01]  /*f160*/  LDC R21, c[0x0][0x448] ;  /* 0x00011200ff157b82 */ /* 0x000e620000000800 */
[----:B------:R-:W-:Y:S01]  /*f170*/  IADD3 R154, R23, 0x1, -R22 ;  /* 0x00000001179a7810 */ /* 0x000fe20007ffe816 */
[----:B------:R-:W-:-:S06]  /*f180*/  ULDC UR4, c[0x0][0x9dc] ;  /* 0x0002770000047ab9 */ /* 0x000fcc0000000800 */
[----:B------:R-:W2:Y:S01]  /*f190*/  LDC R156, c[0x0][0x9e4] ;  /* 0x00027900ff9c7b82 */ /* 0x000ea20000000800 */
[----:B-1----:R-:W-:Y:S01]  /*f1a0*/  ISETP.NE.AND P5, PT, R21, 0x1, PT ;  /* 0x000000011500780c */ /* 0x002fe20003fa5270 */
[----:B------:R-:W-:Y:S01]  /*f1b0*/  VIADD R21, R192, 0x3f ;  /* 0x0000003fc0157836 */ /* 0x000fe20000000000 */
[----:B--2---:R-:W-:-:S11]  /*f1c0*/  ISETP.GE.AND P6, PT, R156, 0x1, PT ;  /* 0x000000019c00780c */ /* 0x004fd60003fc6270 */
[----:B------:R-:W1:Y:S08]  /*f1d0*/  @P5 LDC R152, c[0x0][0x44c] ;  /* 0x00011300ff985b82 */ /* 0x000e700000000800 */
[----:B------:R-:W2:Y:S01]  /*f1e0*/  @P5 LDC R153, c[0x0][0x450] ;  /* 0x00011400ff995b82 */ /* 0x000ea20000000800 */
[----:B-1----:R-:W-:-:S05]  /*f1f0*/  @P5 IMAD.HI.U32 R152, R21, R152, RZ ;  /* 0x0000009815985227 */ /* 0x002fca00078e00ff */
[----:B--2---:R-:W-:-:S05]  /*f200*/  @P5 SHF.R.U32.HI R21, RZ, R153, R152 ;  /* 0x00000099ff155219 */ /* 0x004fca0000011698 */
[----:B------:R-:W-:-:S04]  /*f210*/  IMAD.IADD R21, R154, 0x1, R21 ;  /* 0x000000019a157824 */ /* 0x000fc800078e0215 */
[----:B------:R-:W-:Y:S01]  /*f220*/  VIADD R154, R21, -UR4 ;  /* 0x80000004159a7c36 */ /* 0x000fe20008000000 */
[----:B------:R-:W-:Y:S06]  /*f230*/  @!P6 BRA `(.L_x_2831) ;  /* 0x000000000044e947 */ /* 0x000fec0003800000 */
[----:B------:R-:W-:Y:S01]  /*f240*/  ISETP.GT.AND P2, PT, R21, -0x1, PT ;  /* 0xffffffff1500780c */ /* 0x000fe20003f44270 */
[----:B------:R-:W-:-:S12]  /*f250*/  BSSY B0, `(.L_x_2832) ;  /* 0x000000d000007945 */ /* 0x000fd80003800000 */
[----:B------:R-:W-:Y:S05]  /*f260*/  @P2 BRA `(.L_x_2833) ;  /* 0x00000000001c2947 */ /* 0x000fea0003800000 */
[----:B------:R-:W-:Y:S02]  /*f270*/  ISETP.NE.AND P2, PT, R156, 0x1, PT ;  /* 0x000000019c00780c */ /* 0x000fe40003f45270 */
[----:B------:R-:W-:-:S11]  /*f280*/  LOP3.LUT R21, RZ, R21, RZ, 0x33, !PT ;  /* 0x00000015ff157212 */ /* 0x000fd600078e33ff */
[----:B------:R-:W1:Y:S02]  /*f290*/  @P2 LDC.64 R152, c[0x0][0x9e8] ;  /* 0x00027a00ff982b82 */ /* 0x000e640000000a00 */
[----:B-1----:R-:W-:-:S05]  /*f2a0*/  @P2 IMAD.HI.U32 R152, R21, R152, RZ ;  /* 0x0000009815982227 */ /* 0x002fca00078e00ff */
[----:B------:R-:W-:-:S04]  /*f2b0*/  @P2 SHF.R.U32.HI R21, RZ, R153, R152 ;  /* 0x00000099ff152219 */ /* 0x000fc80000011698 */
[----:B------:R-:W-:Y:S01]  /*f2c0*/  LOP3.LUT R21, RZ, R21, RZ, 0x33, !PT ;  /* 0x00000015ff157212 */ /* 0x000fe200078e33ff */
[----:B------:R-:W-:Y:S06]  /*f2d0*/  BRA `(.L_x_2834) ;  /* 0x0000000000107947 */ /* 0x000fec0003800000 */
.L_x_2833:
[----:B------:R-:W-:-:S13]  /*f2e0*/  ISETP.NE.AND P2, PT, R156, 0x1, PT ;  /* 0x000000019c00780c */ /* 0x000fda0003f45270 */
[----:B------:R-:W1:Y:S02]  /*f2f0*/  @P2 LDC.64 R152, c[0x0][0x9e8] ;  /* 0x00027a00ff982b82 */ /* 0x000e640000000a00 */
[----:B-1----:R-:W-:-:S05]  /*f300*/  @P2 IMAD.HI.U32 R152, R21, R152, RZ ;  /* 0x0000009815982227 */ /* 0x002fca00078e00ff */
[----:B------:R-:W-:-:S07]  /*f310*/  @P2 SHF.R.U32.HI R21, RZ, R153, R152 ;  /* 0x00000099ff152219 */ /* 0x000fce0000011698 */
.L_x_2834:
[----:B------:R-:W-:Y:S05]  /*f320*/  BSYNC B0 ;  /* 0x0000000000007941 */ /* 0x000fea0003800000 */
.L_x_2832:
[----:B------:R-:W-:-:S05]  /*f330*/  IMAD R21, R21, R156, RZ ;  /* 0x0000009c15157224 */ /* 0x000fca00078e02ff */
[----:B------:R-:W-:-:S07]  /*f340*/  VIMNMX R154, R154, R21, !PT ;  /* 0x000000159a9a7248 */ /* 0x000fce0007fe0100 */
.L_x_2831:
[----:B------:R-:W-:Y:S01]  /*f350*/  VIADD R154, R154, 0x3f ;  /* 0x0000003f9a9a7836 */ /* 0x000fe20000000000 */
[----:B------:R-:W-:Y:S04]  /*f360*/  BSSY B0, `(.L_x_2835) ;  /* 0x00001ee000007945 */ /* 0x000fe80003800000 */
[----:B------:R-:W-:-:S04]  /*f370*/  SHF.R.S32.HI R21, RZ, 0x1f, R154 ;  /* 0x0000001fff157819 */ /* 0x000fc8000001149a */
[----:B------:R-:W-:-:S04]  /*f380*/  LEA.HI R21, R21, R154, RZ, 0x6 ;  /* 0x0000009a15157211 */ /* 0x000fc800078f30ff */
[----:B------:R-:W-:-:S04]  /*f390*/  SHF.R.S32.HI R21, RZ, 0x6, R21 ;  /* 0x00000006ff157819 */ /* 0x000fc80000011415 */
[----:B------:R-:W-:-:S04]  /*f3a0*/  VIMNMX R21, R202, R21, !PT ;  /* 0x00000015ca157248 */ /* 0x000fc80007fe0100 */
[----:B------:R-:W-:-:S13]  /*f3b0*/  ISETP.GE.AND P2, PT, R12, R21, PT ;  /* 0x000000150c00720c */ /* 0x000fda0003f46270 */
[----:B------:R-:W-:Y:S05]  /*f3c0*/  @!P2 BRA `(.L_x_2836) ;  /* 0x0000001c009ca947 */ /* 0x000fea0003800000 */
[----:B------:R-:W-:Y:S01]  /*f3d0*/  BSSY B1, `(.L_x_2837) ;  /* 0x00001e5000017945 */ /* 0x000fe20003800000 */
[----:B------:R-:W-:Y:S02]  /*f3e0*/  IMAD.MOV.U32 R213, RZ, RZ, R15 ;  /* 0x000000ffffd57224 */ /* 0x000fe400078e000f */
[----:B------:R-:W-:Y:S02]  /*f3f0*/  IMAD.MOV.U32 R214, RZ, RZ, R14 ;  /* 0x000000ffffd67224 */ /* 0x000fe400078e000e */
[----:B------:R-:W-:Y:S02]  /*f400*/  IMAD.MOV.U32 R206, RZ, RZ, R12 ;  /* 0x000000ffffce7224 */ /* 0x000fe400078e000c */
[----:B0-----:R-:W-:-:S07]  /*f410*/  IMAD.MOV.U32 R215, RZ, RZ, R18 ;  /* 0x000000ffffd77224 */ /* 0x001fce00078e0012 */
.L_x_2848:
[----:B------:R-:W-:Y:S02]  /*f420*/  VIADD R18, R215, 0x1 ;  /* 0x00000001d7127836 */ /* 0x000fe40000000000 */
[----:B0-----:R-:W-:Y:S02]  /*f430*/  IMAD.MOV.U32 R12, RZ, RZ, R206 ;  /* 0x000000ffff0c7224 */ /* 0x001fe400078e00ce */
[----:B------:R-:W-:Y:S01]  /*f440*/  VIADD R206, R206, 0xffffffff ;  /* 0xffffffffcece7836 */ /* 0x000fe20000000000 */
[----:B------:R-:W-:Y:S02]  /*f450*/  ISETP.NE.AND P3, PT, R18, 0x2, PT ;  /* 0x000000021200780c */ /* 0x000fe40003f65270 */
[----:B------:R-:W-:Y:S02]  /*f460*/  ISETP.GT.AND P2, PT, R12, R21, PT ;  /* 0x000000150c00720c */ /* 0x000fe40003f44270 */
[----:B------:R-:W-:Y:S02]  /*f470*/  SEL R12, RZ, 0x1, P3 ;  /* 0x00000001ff0c7807 */ /* 0x000fe40001800000 */
[----:B------:R-:W-:-:S02]  /*f480*/  SEL R18, R18, RZ, P3 ;  /* 0x000000ff12127207 */ /* 0x000fc40001800000 */
[----:B------:R-:W-:Y:S01]  /*f490*/  LOP3.LUT R19, R19, R12, RZ, 0x3c, !PT ;  /* 0x0000000c13137212 */ /* 0x000fe200078e3cff */
[----:B------:R-:W-:Y:S06]  /*f4a0*/  @!P0 BRA `(.L_x_2838) ;  /* 0x0000000000048947 */ /* 0x000fec0003800000 */
[----:B------:R-:W-:Y:S01]  /*f4b0*/  BPT.TRAP 0x1 ;  /* 0x000000040000795c */ /* 0x000fe20000300000 */
.L_x_2838:
[----:B------:R-:W-:Y:S01]  /*f4c0*/  IMAD R12, R18, 0x8, R2 ;  /* 0x00000008120c7824 */ /* 0x000fe200078e0202 */
[----:B------:R-:W-:-:S04]  /*f4d0*/  SHF.L.U32 R207, R19, 0x1f, RZ ;  /* 0x0000001f13cf7819 */ /* 0x000fc800000006ff */
[----:B------:R0:W1:Y:S01]  /*f4e0*/  SYNCS.PHASECHK.TRANS64.TRYWAIT P3, [R12+URZ+0x28c30], R207 ;  /* 0x028c30cf0c0075a7 */ /* 0x000062000806017f */
[----:B------:R-:W-:Y:S05]  /*f4f0*/  @!P0 BRA `(.L_x_2839) ;  /* 0x0000000000048947 */ /* 0x000fea0003800000 */
[----:B------:R-:W-:Y:S01]  /*f500*/  BPT.TRAP 0x1 ;  /* 0x000000040000795c */ /* 0x000fe20000300000 */
.L_x_2839:
[----:B------:R-:W-:Y:S01]  /*f510*/  BSSY B2, `(.L_x_2840) ;  /* 0x0000006000027945 */ /* 0x000fe20003800000 */
[----:B------:R-:W-:Y:S02]  /*f520*/  IMAD R154, R18, 0x200, R13 ;  /* 0x00000200129a7824 */ /* 0x000fe400078e020d */
[----:B------:R-:W-:Y:S01]  /*f530*/  IMAD.MOV.U32 R155, RZ, RZ, 0x40000040 ;  /* 0x40000040ff9b7424 */ /* 0x000fe200078e00ff */
[----:B-1----:R-:W-:Y:S06]  /*f540*/  @P3 BRA `(.L_x_2841) ;  /* 0x0000000000083947 */ /* 0x002fec0003800000 */
[----:B------:R-:W1:Y:S02]  /*f550*/  SYNCS.PHASECHK.TRANS64.TRYWAIT P3, [R12+URZ+0x28c30], R207 ;  /* 0x028c30cf0c0075a7 */ /* 0x000e64000806017f */
[----:B-1----:R-:W-:Y:S05]  /*f560*/  @!P3 BRA `(.L_x_2842) ;  /* 0x0000011c004cb947 */ /* 0x002fea0003800000 */
.L_x_2841:
[----:B------:R-:W-:Y:S05]  /*f570*/  BSYNC B2 ;  /* 0x0000000000027941 */ /* 0x000fea0003800000 */
.L_x_2840:
[C---:B------:R-:W-:Y:S01]  /*f580*/  R2UR UR6, R154.reuse ;  /* 0x000000009a0672ca */ /* 0x040fe200000e0000 */
[C---:B------:R-:W-:Y:S01]  /*f590*/  VIADD R152, R154.reuse, 0x2 ;  /* 0x000000029a987836 */ /* 0x040fe20000000000 */
[----:B------:R-:W-:Y:S01]  /*f5a0*/  R2UR UR7, R155 ;  /* 0x000000009b0772ca */ /* 0x000fe200000e0000 */
[----:B------:R-:W-:Y:S01]  /*f5b0*/  VIADD R14, R154, 0x4 ;  /* 0x000000049a0e7836 */ /* 0x000fe20000000000 */
[----:B------:R-:W-:Y:S01]  /*f5c0*/  R2UR UR4, R4 ;  /* 0x00000000040472ca */ /* 0x000fe200000e0000 */
[----:B------:R-:W-:Y:S01]  /*f5d0*/  VIADD R154, R154, 0x6 ;  /* 0x000000069a9a7836 */ /* 0x000fe20000000000 */
[----:B------:R-:W-:Y:S01]  /*f5e0*/  R2UR UR5, R5 ;  /* 0x00000000050572ca */ /* 0x000fe200000e0000 */
[----:B------:R-:W-:Y:S01]  /*f5f0*/  IMAD.MOV.U32 R153, RZ, RZ, 0x40000040 ;  /* 0x40000040ff997424 */ /* 0x000fe200078e00ff */
[----:B------:R-:W-:Y:S01]  /*f600*/  R2UR UR10, R152 ;  /* 0x00000000980a72ca */ /* 0x000fe200000e0000 */
[----:B------:R-:W-:Y:S01]  /*f610*/  IMAD.MOV.U32 R155, RZ, RZ, 0x40000040 ;  /* 0x40000040ff9b7424 */ /* 0x000fe200078e00ff */
[----:B------:R-:W-:Y:S01]  /*f620*/  R2UR UR18, R154 ;  /* 0x000000009a1272ca */ /* 0x000fe200000e0000 */
[----:B------:R-:W-:Y:S01]  /*f630*/  IMAD.MOV.U32 R15, RZ, RZ, 0x40000040 ;  /* 0x40000040ff0f7424 */ /* 0x000fe200078e00ff */
[----:B------:R-:W-:-:S02]  /*f640*/  R2UR UR11, R153 ;  /* 0x00000000990b72ca */ /* 0x000fc400000e0000 */
[----:B------:R-:W-:Y:S02]  /*f650*/  R2UR UR19, R155 ;  /* 0x000000009b1372ca */ /* 0x000fe400000e0000 */
[----:B------:R-:W-:Y:S01]  /*f660*/  WARPGROUP.ARRIVE ;  /* 0x00000000000079c5 */ /* 0x000fe20000000000 */
[----:B------:R-:W-:Y:S02]  /*f670*/  R2UR UR8, R10 ;  /* 0x000000000a0872ca */ /* 0x000fe400000e0000 */
[----:B------:R-:W-:Y:S02]  /*f680*/  R2UR UR9, R11 ;  /* 0x000000000b0972ca */ /* 0x000fe400000e0000 */
[----:B------:R-:W-:Y:S01]  /*f690*/  R2UR UR14, R14 ;  /* 0x000000000e0e72ca */ /* 0x000fe200000e0000 */
[----:B------:R-:W-:Y:S01]  /*f6a0*/  HGMMA.64x64x16.F32.BF16 R152, gdesc[UR4], RZ, !UPT, gsb0 ;  /* 0x00e00000049879f0 */ /* 0x000fe2000c0018ff */
[----:B------:R-:W-:Y:S01]  /*f6b0*/  R2UR UR15, R15 ;  /* 0x000000000f0f72ca */ /* 0x000fe200000e0000 */
[----:B------:R-:W-:Y:S01]  /*f6c0*/  ULDC UR4, c[0x0][0x9d8] ;  /* 0x0002760000047ab9 */ /* 0x000fe20000000800 */
[----:B------:R-:W-:Y:S01]  /*f6d0*/  R2UR UR12, R8 ;  /* 0x00000000080c72ca */ /* 0x000fe200000e0000 */
[----:B------:R-:W-:Y:S01]  /*f6e0*/  ULDC UR5, c[0x0][0x988] ;  /* 0x0002620000057ab9 */ /* 0x000fe20000000800 */
[----:B------:R-:W-:-:S02]  /*f6f0*/  R2UR UR13, R9 ;  /* 0x00000000090d72ca */ /* 0x000fc400000e0000 */
        /* <DEDUP_REMOVED lines=48> */
[----:B------:R-:W-:-:S02]  /*fa00*/  FMUL.FTZ R183, R183, UR4 ;  /* 0x00000004b7b77c20 */ /* 0x000fc40008410000 */
        /* <DEDUP_REMOVED lines=57> */
[----:B------:R-:W4:Y:S01]  /*fda0*/  MUFU.EX2 R15, R15 ;  /* 0x0000000f000f7308 */ /* 0x000f220000000800 */
[-CC-:B------:R-:W-:Y:S01]  /*fdb0*/  FFMA.FTZ R173, R173, R20.reuse, -R181.reuse ;  /* 0x00000014adad7223 */ /* 0x180fe200000108b5 */
[-CC-:B------:R-:W-:Y:S01]  /*fdc0*/  FFMA.FTZ R176, R176, R20.reuse, -R181.reuse ;  /* 0x00000014b0b07223 */ /* 0x180fe200000108b5 */
[-CC-:B------:R-:W-:Y:S01]  /*fdd0*/  FFMA.FTZ R177, R177, R20.reuse, -R181.reuse ;  /* 0x00000014b1b17223 */ /* 0x180fe200000108b5 */
[----:B------:R-:W-:Y:S01]  /*fde0*/  FFMA.FTZ R180, R180, R20, -R181 ;  /* 0x00000014b4b47223 */ /* 0x000fe200000108b5 */
[----:B------:R-:W-:Y:S01]  /*fdf0*/  FMUL.FTZ R181, R170, UR4 ;  /* 0x00000004aab57c20 */ /* 0x000fe20008410000 */
[----:B---3--:R-:W-:-:S02]  /*fe00*/  FMNMX.FTZ R170, R154, R213, !PT ;  /* 0x000000d59aaa7209 */ /* 0x008fc40007810000 */
[----:B------:R-:W3:Y:S01]  /*fe10*/  MUFU.EX2 R152, R152 ;  /* 0x0000009800987308 */ /* 0x000ee20000000800 */
        /* <DEDUP_REMOVED lines=8> */
[----:B----4-:R-:W-:Y:S01]  /*fea0*/  FFMA.FTZ R0, R214, R0, R15 ;  /* 0x00000000d6007223 */ /* 0x010fe2000001000f */
[-C--:B------:R-:W-:Y:S01]  /*feb0*/  FMUL.FTZ R37, R37, R214.reuse ;  /* 0x000000d625257220 */ /* 0x080fe20000410000 */
[-C--:B------:R-:W-:Y:S01]  /*fec0*/  FMUL.FTZ R40, R40, R214.reuse ;  /* 0x000000d628287220 */ /* 0x080fe20000410000 */
[-C--:B------:R-:W-:Y:S01]  /*fed0*/  FMUL.FTZ R41, R41, R214.reuse ;  /* 0x000000d629297220 */ /* 0x080fe20000410000 */
[-C--:B------:R-:W-:Y:S01]  /*fee0*/  FMUL.FTZ R44, R44, R214.reuse ;  /* 0x000000d62c2c7220 */ /* 0x080fe20000410000 */
[-C--:B------:R-:W-:Y:S01]  /*fef0*/  FMUL.FTZ R45, R45, R214.reuse ;  /* 0x000000d62d2d7220 */ /* 0x080fe20000410000 */
[----:B------:R-:W-:Y:S01]  /*ff00*/  FMUL.FTZ R48, R48, R214 ;  /* 0x000000d630307220 */ /* 0x000fe20000410000 */
[----:B------:R-:W-:Y:S01]  /*ff10*/  MUFU.TANH R175, R175 ;  /* 0x000000af00af7308 */ /* 0x000fe20000002400 */
[C---:B---3--:R-:W-:Y:S01]  /*ff20*/  FADD.FTZ R0, R152.reuse, R0 ;  /* 0x0000000098007221 */ /* 0x048fe20000010000 */
[----:B------:R-:W-:Y:S01]  /*ff30*/  F2FP.BF16.F32.PACK_AB R152, R152, R15 ;  /* 0x0000000f9898723e */ /* 0x000fe200000010ff */
[----:B------:R-:W-:-:S02]  /*ff40*/  @!P1 VIADD R15, R12, 0x28c40 ;  /* 0x00028c400c0f9836 */ /* 0x000fc40000000000 */
[-C--:B------:R-:W-:Y:S01]  /*ff50*/  FMUL.FTZ R49, R49, R214.reuse ;  /* 0x000000d631317220 */ /* 0x080fe20000410000 */
[-C--:B------:R-:W-:Y:S01]  /*ff60*/  FMUL.FTZ R52, R52, R214.reuse ;  /* 0x000000d634347220 */ /* 0x080fe20000410000 */
[-C--:B------:R-:W-:Y:S01]  /*ff70*/  FMUL.FTZ R53, R53, R214.reuse ;  /* 0x000000d635357220 */ /* 0x080fe20000410000 */
[-C--:B------:R-:W-:Y:S01]  /*ff80*/  FMUL.FTZ R56, R56, R214.reuse ;  /* 0x000000d638387220 */ /* 0x080fe20000410000 */
[----:B------:R-:W-:Y:S01]  /*ff90*/  @!P1 PRMT R15, RZ, 0x654, R15 ;  /* 0x00000654ff0f9816 */ /* 0x000fe2000000000f */
[----:B------:R-:W-:Y:S01]  /*ffa0*/  MUFU.TANH R178, R178 ;  /* 0x000000b200b27308 */ /* 0x000fe20000002400 */
[-C--:B------:R-:W-:Y:S01]  /*ffb0*/  FMUL.FTZ R57, R57, R214.reuse ;  /* 0x000000d639397220 */ /* 0x080fe20000410000 */
[-C--:B------:R-:W-:Y:S01]  /*ffc0*/  FMUL.FTZ R60, R60, R214.reuse ;  /* 0x000000d63c3c7220 */ /* 0x080fe20000410000 */
[----:B------:R3:W-:Y:S01]  /*ffd0*/  @!P1 SYNCS.ARRIVE.TRANS64.RED.A1T0 RZ, [R15+URZ], RZ ;  /* 0x000000ff0fff99a7 */ /* 0x0007e2000810043f */
[-C--:B------:R-:W-:Y:S01]  /*ffe0*/  FMUL.FTZ R61, R61, R214.reuse ;  /* 0x000000d63d3d7220 */ /* 0x080fe20000410000 */
[-C--:B------:R-:W-:Y:S01]  /*fff0*/  FMUL.FTZ R64, R64, R214.reuse ;  /* 0x000000d640407220 */ /* 0x080fe20000410000 */
[-C--:B------:R-:W-:Y:S01]  /*10000*/  FMUL.FTZ R65, R65, R214.reuse ;  /* 0x000000d641417220 */ /* 0x080fe20000410000 */
[-C--:B------:R-:W-:Y:S01]  /*10010*/  FMUL.FTZ R68, R68, R214.reuse ;  /* 0x000000d644447220 */ /* 0x080fe20000410000 */
[----:B------:R-:W-:Y:S01]  /*10020*/  MUFU.TANH R179, R179 ;  /* 0x000000b300b37308 */ /* 0x000fe20000002400 */
[-C--:B------:R-:W-:Y:S01]  /*10030*/  FMUL.FTZ R69, R69, R214.reuse ;  /* 0x000000d645457220 */ /* 0x080fe20000410000 */
[----:B------:R-:W-:Y:S01]  /*10040*/  FMUL.FTZ R72, R72, R214 ;  /* 0x000000d648487220 */ /* 0x000fe20000410000 */
[----:B---3--:R-:W-:-:S02]  /*10050*/  IMAD.MOV R15, RZ, RZ, -R194 ;  /* 0x000000ffff0f7224 */ /* 0x008fc400078e0ac2 */
[-C--:B------:R-:W-:Y:S01]  /*10060*/  FMUL.FTZ R73, R73, R214.reuse ;  /* 0x000000d649497220 */ /* 0x080fe20000410000 */
[-C--:B------:R-:W-:Y:S01]  /*10070*/  FMUL.FTZ R76, R76, R214.reuse ;  /* 0x000000d64c4c7220 */ /* 0x080fe20000410000 */
[-C--:B------:R-:W-:Y:S01]  /*10080*/  FMUL.FTZ R77, R77, R214.reuse ;  /* 0x000000d64d4d7220 */ /* 0x080fe20000410000 */
[----:B------:R-:W-:Y:S01]  /*10090*/  FMUL.FTZ R80, R80, R214 ;  /* 0x000000d650507220 */ /* 0x000fe20000410000 */
[----:B------:R-:W-:Y:S01]  /*100a0*/  ISETP.NE.AND P3, PT, R184, R15, PT ;  /* 0x0000000fb800720c */ /* 0x000fe20003f65270 */
[----:B------:R-:W-:Y:S01]  /*100b0*/  MUFU.TANH R182, R182 ;  /* 0x000000b600b67308 */ /* 0x000fe20000002400 */
[----:B------:R-:W-:Y:S01]  /*100c0*/  FMNMX.FTZ R15, R155, R170, !PT ;  /* 0x000000aa9b0f7209 */ /* 0x000fe20007810000 */
[-C--:B------:R-:W-:Y:S01]  /*100d0*/  FMUL.FTZ R81, R81, R214.reuse ;  /* 0x000000d651517220 */ /* 0x080fe20000410000 */
[-C--:B------:R-:W-:Y:S01]  /*100e0*/  FMUL.FTZ R84, R84, R214.reuse ;  /* 0x000000d654547220 */ /* 0x080fe20000410000 */
[-C--:B------:R-:W-:Y:S01]  /*100f0*/  FMUL.FTZ R85, R85, R214.reuse ;  /* 0x000000d655557220 */ /* 0x080fe20000410000 */
[----:B------:R-:W-:Y:S01]  /*10100*/  FMNMX.FTZ R15, R158, R15, !PT ;  /* 0x0000000f9e0f7209 */ /* 0x000fe20007810000 */
[-C--:B------:R-:W-:Y:S01]  /*10110*/  FMUL.FTZ R88, R88, R214.reuse ;  /* 0x000000d658587220 */ /* 0x080fe20000410000 */
[-C--:B------:R-:W-:Y:S01]  /*10120*/  FMUL.FTZ R89, R89, R214.reuse ;  /* 0x000000d659597220 */ /* 0x080fe20000410000 */
[----:B------:R-:W-:Y:S01]  /*10130*/  MUFU.TANH R183, R183 ;  /* 0x000000b700b77308 */ /* 0x000fe20000002400 */
[----:B------:R-:W-:Y:S01]  /*10140*/  FMNMX.FTZ R15, R159, R15, !PT ;  /* 0x0000000f9f0f7209 */ /* 0x000fe20007810000 */
[-C--:B------:R-:W-:Y:S01]  /*10150*/  FMUL.FTZ R92, R92, R214.reuse ;  /* 0x000000d65c5c7220 */ /* 0x080fe20000410000 */
[-C--:B------:R-:W-:Y:S01]  /*10160*/  FMUL.FTZ R93, R93, R214.reuse ;  /* 0x000000d65d5d7220 */ /* 0x080fe20000410000 */
[----:B------:R-:W-:Y:S01]  /*10170*/  @!P3 IMAD R215, R215, 0x40, R191 ;  /* 0x00000040d7d7b824 */ /* 0x000fe200078e02bf */
[----:B------:R-:W-:Y:S01]  /*10180*/  FMNMX.FTZ R15, R162, R15, !PT ;  /* 0x0000000fa20f7209 */ /* 0x000fe20007810000 */
[-C--:B------:R-:W-:Y:S01]  /*10190*/  FMUL.FTZ R96, R96, R214.reuse ;  /* 0x000000d660607220 */ /* 0x080fe20000410000 */
[----:B------:R-:W-:Y:S01]  /*101a0*/  FMUL.FTZ R97, R97, R214 ;  /* 0x000000d661617220 */ /* 0x000fe20000410000 */
[----:B------:R-:W3:Y:S01]  /*101b0*/  MUFU.EX2 R153, R153 ;  /* 0x0000009900997308 */ /* 0x000ee20000000800 */
[----:B------:R-:W-:Y:S01]  /*101c0*/  FMNMX.FTZ R15, R163, R15, !PT ;  /* 0x0000000fa30f7209 */ /* 0x000fe20007810000 */
[----:B------:R-:W-:-:S02]  /*101d0*/  @!P3 IMAD R215, R215, 0x4, R2 ;  /* 0x00000004d7d7b824 */ /* 0x000fc400078e0202 */
[-C--:B------:R-:W-:Y:S01]  /*101e0*/  FMUL.FTZ R100, R100, R214.reuse ;  /* 0x000000d664647220 */ /* 0x080fe20000410000 */
[-C--:B------:R-:W-:Y:S01]  /*101f0*/  FMUL.FTZ R101, R101, R214.reuse ;  /* 0x000000d665657220 */ /* 0x080fe20000410000 */
[----:B------:R-:W-:Y:S01]  /*10200*/  FMNMX.FTZ R15, R166, R15, !PT ;  /* 0x0000000fa60f7209 */ /* 0x000fe20007810000 */
[-C--:B------:R-:W-:Y:S01]  /*10210*/  FMUL.FTZ R104, R104, R214.reuse ;  /* 0x000000d668687220 */ /* 0x080fe20000410000 */
[-C--:B------:R-:W-:Y:S01]  /*10220*/  FMUL.FTZ R105, R105, R214.reuse ;  /* 0x000000d669697220 */ /* 0x080fe20000410000 */
[----:B------:R-:W4:Y:S01]  /*10230*/  MUFU.EX2 R156, R156 ;  /* 0x0000009c009c7308 */ /* 0x000f220000000800 */
[----:B------:R-:W-:Y:S01]  /*10240*/  FMNMX.FTZ R15, R167, R15, !PT ;  /* 0x0000000fa70f7209 */ /* 0x000fe20007810000 */
[-C--:B------:R-:W-:Y:S01]  /*10250*/  FMUL.FTZ R108, R108, R214.reuse ;  /* 0x000000d66c6c7220 */ /* 0x080fe20000410000 */
[-C--:B------:R-:W-:Y:S01]  /*10260*/  FMUL.FTZ R109, R109, R214.reuse ;  /* 0x000000d66d6d7220 */ /* 0x080fe20000410000 */
[-C--:B------:R-:W-:Y:S01]  /*10270*/  FMUL.FTZ R112, R112, R214.reuse ;  /* 0x000000d670707220 */ /* 0x080fe20000410000 */
[----:B--2---:R-:W-:Y:S01]  /*10280*/  FMNMX.FTZ R15, R181, R15, !PT ;  /* 0x0000000fb50f7209 */ /* 0x004fe20007810000 */
[-C--:B------:R-:W-:Y:S01]  /*10290*/  FMUL.FTZ R113, R113, R214.reuse ;  /* 0x000000d671717220 */ /* 0x080fe20000410000 */
[-C--:B------:R-:W-:Y:S01]  /*102a0*/  FMUL.FTZ R116, R116, R214.reuse ;  /* 0x000000d674747220 */ /* 0x080fe20000410000 */
        /* <DEDUP_REMOVED lines=9> */
[----:B------:R-:W-:Y:S01]  /*10340*/  FMNMX.FTZ R15, R175, R15, !PT ;  /* 0x0000000faf0f7209 */ /* 0x000fe20007810000 */
[-C--:B------:R-:W-:Y:S01]  /*10350*/  FMUL.FTZ R125, R125, R214.reuse ;  /* 0x000000d67d7d7220 */ /* 0x080fe20000410000 */
[-C--:B------:R-:W-:Y:S01]  /*10360*/  FMUL.FTZ R128, R128, R214.reuse ;  /* 0x000000d680807220 */ /* 0x080fe20000410000 */
[-C--:B------:R-:W-:Y:S01]  /*10370*/  FMUL.FTZ R129, R129, R214.reuse ;  /* 0x000000d681817220 */ /* 0x080fe20000410000 */
[----:B------:R-:W-:Y:S01]  /*10380*/  FMNMX.FTZ R170, R178, R15, !PT ;  /* 0x0000000fb2aa7209 */ /* 0x000fe20007810000 */
[-C--:B------:R-:W-:Y:S01]  /*10390*/  FMUL.FTZ R132, R132, R214.reuse ;  /* 0x000000d684847220 */ /* 0x080fe20000410000 */
[----:B------:R-:W-:Y:S01]  /*103a0*/  FMUL.FTZ R133, R133, R214 ;  /* 0x000000d685857220 */ /* 0x000fe20000410000 */
[----:B------:R-:W-:Y:S01]  /*103b0*/  MUFU.EX2 R161, R161 ;  /* 0x000000a100a17308 */ /* 0x000fe20000000800 */
[----:B------:R-:W-:Y:S01]  /*103c0*/  FMNMX.FTZ R15, R179, R170, !PT ;  /* 0x000000aab30f7209 */ /* 0x000fe20007810000 */
[-C--:B------:R-:W-:Y:S01]  /*103d0*/  FMUL.FTZ R136, R136, R214.reuse ;  /* 0x000000d688887220 */ /* 0x080fe20000410000 */
[-C--:B------:R-:W-:Y:S01]  /*103e0*/  FMUL.FTZ R137, R137, R214.reuse ;  /* 0x000000d689897220 */ /* 0x080fe20000410000 */
[-C--:B------:R-:W-:Y:S01]  /*103f0*/  FMUL.FTZ R140, R140, R214.reuse ;  /* 0x000000d68c8c7220 */ /* 0x080fe20000410000 */
[----:B------:R-:W-:Y:S01]  /*10400*/  FMNMX.FTZ R170, R182, R15, !PT ;  /* 0x0000000fb6aa7209 */ /* 0x000fe20007810000 */
[-C--:B------:R-:W-:Y:S01]  /*10410*/  FMUL.FTZ R141, R141, R214.reuse ;  /* 0x000000d68d8d7220 */ /* 0x080fe20000410000 */
[-C--:B------:R-:W-:Y:S01]  /*10420*/  FMUL.FTZ R144, R144, R214.reuse ;  /* 0x000000d690907220 */ /* 0x080fe20000410000 */
[----:B------:R-:W-:Y:S01]  /*10430*/  FMUL.FTZ R145, R145, R214 ;  /* 0x000000d691917220 */ /* 0x000fe20000410000 */
[----:B------:R-:W-:Y:S01]  /*10440*/  FMNMX.FTZ R15, R183, R170, !PT ;  /* 0x000000aab70f7209 */ /* 0x000fe20007810000 */
[-C--:B------:R-:W-:Y:S01]  /*10450*/  FMUL.FTZ R148, R148, R214.reuse ;  /* 0x000000d694947220 */ /* 0x080fe20000410000 */
[----:B------:R-:W-:Y:S01]  /*10460*/  FMUL.FTZ R149, R149, R214 ;  /* 0x000000d695957220 */ /* 0x000fe20000410000 */
[----:B------:R-:W-:Y:S01]  /*10470*/  @!P3 STS [R215+0x28800], R214 ;  /* 0x028800d6d700b388 */ /* 0x000fe20000000800 */
[----:B------:R-:W-:Y:S01]  /*10480*/  MUFU.EX2 R164, R164 ;  /* 0x000000a400a47308 */ /* 0x000fe20000000800 */
[----:B----4-:R-:W-:-:S02]  /*10490*/  FADD.FTZ R0, R156, R229 ;  /* 0x000000e59c007221 */ /* 0x010fc40000010000 */
[----:B------:R-:W4:Y:S05]  /*104a0*/  SHFL.BFLY PT, R170, R15, 0x2, 0x1f ;  /* 0x0c401f000faa7f89 */ /* 0x000f2a00000e0000 */
[----:B------:R-:W-:Y:S08]  /*104b0*/  MUFU.EX2 R165, R165 ;  /* 0x000000a500a57308 */ /* 0x000ff00000000800 */
[----:B------:R-:W5:Y:S08]  /*104c0*/  MUFU.EX2 R168, R168 ;  /* 0x000000a800a87308 */ /* 0x000f700000000800 */
[----:B------:R-:W-:Y:S01]  /*104d0*/  MUFU.EX2 R169, R169 ;  /* 0x000000a900a97308 */ /* 0x000fe20000000800 */
[----:B----4-:R-:W-:-:S05]  /*104e0*/  FMNMX.FTZ R15, R15, R170, !PT ;  /* 0x000000aa0f0f7209 */ /* 0x010fca0007810000 */
[----:B------:R-:W4:Y:S02]  /*104f0*/  SHFL.BFLY PT, R170, R15, 0x1, 0x1f ;  /* 0x0c201f000faa7f89 */ /* 0x000f2400000e0000 */
[----:B------:R-:W-:Y:S08]  /*10500*/  MUFU.EX2 R172, R172 ;  /* 0x000000ac00ac7308 */ /* 0x000ff00000000800 */
[----:B------:R-:W-:Y:S08]  /*10510*/  MUFU.EX2 R173, R173 ;  /* 0x000000ad00ad7308 */ /* 0x000ff00000000800 */
[----:B------:R-:W-:Y:S01]  /*10520*/  MUFU.EX2 R176, R176 ;  /* 0x000000b000b07308 */ /* 0x000fe20000000800 */
[----:B----4-:R-:W-:-:S07]  /*10530*/  FMNMX.FTZ R15, R15, R170, !PT ;  /* 0x000000aa0f0f7209 */ /* 0x010fce0007810000 */
[----:B------:R-:W-:Y:S01]  /*10540*/  MUFU.EX2 R177, R177 ;  /* 0x000000b100b17308 */ /* 0x000fe20000000800 */
[C---:B------:R-:W-:Y:S01]  /*10550*/  FADD.FTZ R170, -R15.reuse, R213 ;  /* 0x000000d50faa7221 */ /* 0x040fe20000010100 */
[----:B------:R-:W-:-:S03]  /*10560*/  FMUL.FTZ R213, R15, R20 ;  /* 0x000000140fd57220 */ /* 0x000fc60000410000 */
[-C--:B------:R-:W-:Y:S01]  /*10570*/  FMUL.FTZ R170, R170, R20.reuse ;  /* 0x00000014aaaa7220 */ /* 0x080fe20000410000 */
        /* <DEDUP_REMOVED lines=14> */
[-CC-:B------:R-:W-:Y:S01]  /*10660*/  FFMA.FTZ R178, R178, R20.reuse, -R213.reuse ;  /* 0x00000014b2b27223 */ /* 0x180fe200000108d5 */
[-CC-:B------:R-:W-:Y:S01]  /*10670*/  FFMA.FTZ R179, R179, R20.reuse, -R213.reuse ;  /* 0x00000014b3b37223 */ /* 0x180fe200000108d5 */
[-CC-:B------:R-:W-:Y:S01]  /*10680*/  FFMA.FTZ R182, R182, R20.reuse, -R213.reuse ;  /* 0x00000014b6b67223 */ /* 0x180fe200000108d5 */
[----:B------:R-:W-:-:S02]  /*10690*/  FFMA.FTZ R183, R183, R20, -R213 ;  /* 0x00000014b7b77223 */ /* 0x000fc400000108d5 */
[----:B------:R-:W0:Y:S01]  /*106a0*/  MUFU.EX2 R170, R170 ;  /* 0x000000aa00aa7308 */ /* 0x000e220000000800 */
[----:B----4-:R-:W-:Y:S01]  /*106b0*/  F2FP.BF16.F32.PACK_AB R154, R156, R153 ;  /* 0x000000999c9a723e */ /* 0x010fe200000010ff */
[----:B--2---:R-:W-:Y:S01]  /*106c0*/  FADD.FTZ R153, R157, R0 ;  /* 0x000000009d997221 */ /* 0x004fe20000010000 */
[----:B---3--:R-:W-:-:S03]  /*106d0*/  F2FP.BF16.F32.PACK_AB R156, R160, R157 ;  /* 0x0000009da09c723e */ /* 0x008fc600000010ff */
[----:B------:R-:W-:Y:S01]  /*106e0*/  FADD.FTZ R0, R160, R153 ;  /* 0x00000099a0007221 */ /* 0x000fe20000010000 */
[----:B-----5:R-:W-:Y:S01]  /*106f0*/  F2FP.BF16.F32.PACK_AB R160, R168, R165 ;  /* 0x000000a5a8a0723e */ /* 0x020fe200000010ff */
[----:B------:R-:W2:Y:S02]  /*10700*/  MUFU.EX2 R155, R155 ;  /* 0x0000009b009b7308 */ /* 0x000ea40000000800 */
[----:B------:R-:W-:-:S04]  /*10710*/  FADD.FTZ R153, R161, R0 ;  /* 0x00000000a1997221 */ /* 0x000fc80000010000 */
[----:B------:R-:W-:Y:S02]  /*10720*/  FADD.FTZ R0, R164, R153 ;  /* 0x00000099a4007221 */ /* 0x000fe40000010000 */
[----:B------:R3:W4:Y:S01]  /*10730*/  MUFU.EX2 R213, R158 ;  /* 0x0000009e00d57308 */ /* 0x0007220000000800 */
[----:B0-----:R0:W-:Y:S01]  /*10740*/  @!P3 STS [R215+0x28820], R170 ;  /* 0x028820aad700b388 */ /* 0x0011e20000000800 */
[----:B------:R-:W-:Y:S01]  /*10750*/  FADD.FTZ R153, R165, R0 ;  /* 0x00000000a5997221 */ /* 0x000fe20000010000 */
[-C--:B------:R-:W-:Y:S01]  /*10760*/  FMUL.FTZ R26, R26, R170.reuse ;  /* 0x000000aa1a1a7220 */ /* 0x080fe20000410000 */
[-C--:B------:R-:W-:Y:S01]  /*10770*/  FMUL.FTZ R27, R27, R170.reuse ;  /* 0x000000aa1b1b7220 */ /* 0x080fe20000410000 */
[-C--:B------:R-:W-:Y:S01]  /*10780*/  FMUL.FTZ R30, R30, R170.reuse ;  /* 0x000000aa1e1e7220 */ /* 0x080fe20000410000 */
[----:B------:R-:W-:Y:S01]  /*10790*/  FADD.FTZ R0, R168, R153 ;  /* 0x00000099a8007221 */ /* 0x000fe20000010000 */
[-C--:B------:R-:W-:Y:S01]  /*107a0*/  FMUL.FTZ R31, R31, R170.reuse ;  /* 0x000000aa1f1f7220 */ /* 0x080fe20000410000 */
[----:B------:R-:W5:Y:S01]  /*107b0*/  MUFU.EX2 R159, R159 ;  /* 0x0000009f009f7308 */ /* 0x000f620000000800 */
[----:B---3--:R-:W-:Y:S01]  /*107c0*/  F2FP.BF16.F32.PACK_AB R158, R164, R161 ;  /* 0x000000a1a49e723e */ /* 0x008fe200000010ff */
[----:B------:R-:W-:Y:S01]  /*107d0*/  FADD.FTZ R153, R169, R0 ;  /* 0x00000000a9997221 */ /* 0x000fe20000010000 */
[----:B------:R-:W-:Y:S01]  /*107e0*/  FFMA.FTZ R0, R170, R3, R180 ;  /* 0x00000003aa007223 */ /* 0x000fe200000100b4 */
[-C--:B------:R-:W-:Y:S01]  /*107f0*/  FMUL.FTZ R34, R34, R170.reuse ;  /* 0x000000aa22227220 */ /* 0x080fe20000410000 */
[----:B------:R-:W-:Y:S01]  /*10800*/  FMUL.FTZ R35, R35, R170 ;  /* 0x000000aa23237220 */ /* 0x000fe20000410000 */
[----:B------:R-:W-:Y:S01]  /*10810*/  FADD.FTZ R164, R172, R153 ;  /* 0x00000099aca47221 */ /* 0x000fe20000010000 */
[C---:B--2---:R-:W-:Y:S01]  /*10820*/  FADD.FTZ R0, R155.reuse, R0 ;  /* 0x000000009b007221 */ /* 0x044fe20000010000 */
[----:B0-----:R0:W2:Y:S01]  /*10830*/  MUFU.EX2 R215, R162 ;  /* 0x000000a200d77308 */ /* 0x0010a20000000800 */
[----:B------:R-:W-:Y:S01]  /*10840*/  F2FP.BF16.F32.PACK_AB R153, R155, R180 ;  /* 0x000000b49b99723e */ /* 0x000fe200000010ff */
[----:B------:R-:W-:Y:S01]  /*10850*/  FADD.FTZ R3, R173, R164 ;  /* 0x000000a4ad037221 */ /* 0x000fe20000010000 */
[----:B----4-:R-:W-:Y:S01]  /*10860*/  FADD.FTZ R0, R213, R0 ;  /* 0x00000000d5007221 */ /* 0x010fe20000010000 */
[----:B------:R-:W-:Y:S01]  /*10870*/  F2FP.BF16.F32.PACK_AB R164, R176, R173 ;  /* 0x000000adb0a4723e */ /* 0x000fe200000010ff */
[-C--:B------:R-:W-:Y:S01]  /*10880*/  FMUL.FTZ R38, R38, R170.reuse ;  /* 0x000000aa26267220 */ /* 0x080fe20000410000 */
[----:B------:R-:W-:Y:S01]  /*10890*/  FADD.FTZ R168, R176, R3 ;  /* 0x00000003b0a87221 */ /* 0x000fe20000010000 */
[-C--:B------:R-:W-:Y:S01]  /*108a0*/  FMUL.FTZ R39, R39, R170.reuse ;  /* 0x000000aa27277220 */ /* 0x080fe20000410000 */
[----:B------:R-:W3:Y:S01]  /*108b0*/  MUFU.EX2 R163, R163 ;  /* 0x000000a300a37308 */ /* 0x000ee20000000800 */
[----:B0-----:R-:W-:Y:S01]  /*108c0*/  F2FP.BF16.F32.PACK_AB R162, R172, R169 ;  /* 0x000000a9aca2723e */ /* 0x001fe200000010ff */
[----:B------:R-:W-:Y:S01]  /*108d0*/  FADD.FTZ R3, R177, R168 ;  /* 0x000000a8b1037221 */ /* 0x000fe20000010000 */
[C---:B-----5:R-:W-:Y:S01]  /*108e0*/  FADD.FTZ R168, R159.reuse, R0 ;  /* 0x000000009fa87221 */ /* 0x060fe20000010000 */
[----:B------:R-:W-:Y:S01]  /*108f0*/  F2FP.BF16.F32.PACK_AB R155, R159, R213 ;  /* 0x000000d59f9b723e */ /* 0x000fe200000010ff */
[----:B------:R-:W-:Y:S01]  /*10900*/  BAR.SYNC.DEFER_BLOCKING 0xf, 0x100 ;  /* 0x03c4000000007b1d */ /* 0x000fe20000010000 */
[C---:B------:R-:W-:Y:S01]  /*10910*/  FADD.FTZ R0, R166.reuse, R3 ;  /* 0x00000003a6007221 */ /* 0x040fe20000010000 */
[----:B------:R-:W-:Y:S01]  /*10920*/  F2FP.BF16.F32.PACK_AB R166, R166, R177 ;  /* 0x000000b1a6a6723e */ /* 0x000fe200000010ff */
[-C--:B------:R-:W-:Y:S01]  /*10930*/  FMUL.FTZ R42, R42, R170.reuse ;  /* 0x000000aa2a2a7220 */ /* 0x080fe20000410000 */
[----:B--2---:R-:W-:Y:S01]  /*10940*/  FADD.FTZ R168, R215, R168 ;  /* 0x000000a8d7a87221 */ /* 0x004fe20000010000 */
[-C--:B------:R-:W-:Y:S01]  /*10950*/  FMUL.FTZ R43, R43, R170.reuse ;  /* 0x000000aa2b2b7220 */ /* 0x080fe20000410000 */
[----:B------:R-:W0:Y:S01]  /*10960*/  MUFU.EX2 R214, R214 ;  /* 0x000000d600d67308 */ /* 0x000e220000000800 */
[-C--:B------:R-:W-:Y:S01]  /*10970*/  FMUL.FTZ R46, R46, R170.reuse ;  /* 0x000000aa2e2e7220 */ /* 0x080fe20000410000 */
[-C--:B------:R-:W-:Y:S01]  /*10980*/  FMUL.FTZ R47, R47, R170.reuse ;  /* 0x000000aa2f2f7220 */ /* 0x080fe20000410000 */
[-C--:B------:R-:W-:Y:S01]  /*10990*/  FMUL.FTZ R50, R50, R170.reuse ;  /* 0x000000aa32327220 */ /* 0x080fe20000410000 */
[-C--:B------:R-:W-:Y:S01]  /*109a0*/  FMUL.FTZ R51, R51, R170.reuse ;  /* 0x000000aa33337220 */ /* 0x080fe20000410000 */
[-C--:B------:R-:W-:Y:S01]  /*109b0*/  FMUL.FTZ R54, R54, R170.reuse ;  /* 0x000000aa36367220 */ /* 0x080fe20000410000 */
[C---:B---3--:R-:W-:Y:S01]  /*109c0*/  FADD.FTZ R3, R163.reuse, R168 ;  /* 0x000000a8a3037221 */ /* 0x048fe20000010000 */
[----:B------:R-:W-:Y:S01]  /*109d0*/  F2FP.BF16.F32.PACK_AB R157, R163, R215 ;  /* 0x000000d7a39d723e */ /* 0x000fe200000010ff */
[----:B------:R-:W2:Y:S01]  /*109e0*/  MUFU.EX2 R167, R167 ;  /* 0x000000a700a77308 */ /* 0x000ea20000000800 */
[-C--:B------:R-:W-:Y:S01]  /*109f0*/  FMUL.FTZ R55, R55, R170.reuse ;  /* 0x000000aa37377220 */ /* 0x080fe20000410000 */
        /* <DEDUP_REMOVED lines=8> */
[----:B------:R0:W-:Y:S01]  /*10a80*/  STSM.16.M88.4 [R195+0x26800], R152 ;  /* 0x02680098c3007844 */ /* 0x0001e20000000200 */
        /* <DEDUP_REMOVED lines=44> */
[----:B------:R0:W-:Y:S01]  /*10d50*/  STSM.16.M88.4 [R198], R160 ;  /* 0x000000a0c6007844 */ /* 0x0001e20000000200 */
[----:B------:R-:W3:Y:S01]  /*10d60*/  MUFU.EX2 R182, R182 ;  /* 0x000000b600b67308 */ /* 0x000ee20000000800 */
        /* <DEDUP_REMOVED lines=8> */
[C---:B--2---:R-:W-:Y:S01]  /*10df0*/  FADD.FTZ R3, R168.reuse, R3 ;  /* 0x00000003a8037221 */ /* 0x044fe20000010000 */
[----:B------:R-:W-:Y:S01]  /*10e00*/  F2FP.BF16.F32.PACK_AB R165, R168, R165 ;  /* 0x000000a5a8a5723e */ /* 0x000fe200000010ff */
[-C--:B------:R-:W-:Y:S01]  /*10e10*/  FMUL.FTZ R142, R142, R170.reuse ;  /* 0x000000aa8e8e7220 */ /* 0x080fe20000410000 */
[-C--:B------:R-:W-:Y:S01]  /*10e20*/  FMUL.FTZ R143, R143, R170.reuse ;  /* 0x000000aa8f8f7220 */ /* 0x080fe20000410000 */
[-C--:B------:R-:W-:Y:S01]  /*10e30*/  FMUL.FTZ R146, R146, R170.reuse ;  /* 0x000000aa92927220 */ /* 0x080fe20000410000 */
[-C--:B------:R-:W-:Y:S01]  /*10e40*/  FMUL.FTZ R147, R147, R170.reuse ;  /* 0x000000aa93937220 */ /* 0x080fe20000410000 */
[-C--:B------:R-:W-:Y:S01]  /*10e50*/  FMUL.FTZ R150, R150, R170.reuse ;  /* 0x000000aa96967220 */ /* 0x080fe20000410000 */
[----:B------:R-:W-:Y:S01]  /*10e60*/  FMUL.FTZ R151, R151, R170 ;  /* 0x000000aa97977220 */ /* 0x000fe20000410000 */
[----:B---3--:R-:W-:Y:S01]  /*10e70*/  FADD.FTZ R172, R182, R3 ;  /* 0x00000003b6ac7221 */ /* 0x008fe20000010000 */
[----:B----4-:R-:W-:-:S03]  /*10e80*/  F2FP.BF16.F32.PACK_AB R167, R183, R182 ;  /* 0x000000b6b7a7723e */ /* 0x010fc600000010ff */
[----:B------:R-:W-:Y:S02]  /*10e90*/  FADD.FTZ R3, R183, R172 ;  /* 0x000000acb7037221 */ /* 0x000fe40000010000 */
[----:B------:R0:W-:Y:S01]  /*10ea0*/  STSM.16.M88.4 [R197], R164 ;  /* 0x000000a4c5007844 */ /* 0x0001e20000000200 */
[----:B------:R-:W-:Y:S05]  /*10eb0*/  @!P0 BRA `(.L_x_2843) ;  /* 0x0000000000048947 */ /* 0x000fea0003800000 */
[----:B------:R-:W-:Y:S01]  /*10ec0*/  BPT.TRAP 0x1 ;  /* 0x000000040000795c */ /* 0x000fe20000300000 */
.L_x_2843:
[----:B------:R2:W3:Y:S01]  /*10ed0*/  SYNCS.PHASECHK.TRANS64.TRYWAIT P3, [R12+URZ+0x28c50], R207 ;  /* 0x028c50cf0c0075a7 */ /* 0x0004e2000806017f */
[----:B------:R-:W-:Y:S05]  /*10ee0*/  @!P0 BRA `(.L_x_2844) ;  /* 0x0000000000048947 */ /* 0x000fea0003800000 */
[----:B------:R-:W-:Y:S01]  /*10ef0*/  BPT.TRAP 0x1 ;  /* 0x000000040000795c */ /* 0x000fe20000300000 */
.L_x_2844:
[----:B------:R-:W-:Y:S04]  /*10f00*/  BSSY B2, `(.L_x_2845) ;  /* 0x0000004000027945 */ /* 0x000fe80003800000 */
[----:B---3--:R-:W-:Y:S05]  /*10f10*/  @P3 BRA `(.L_x_2846) ;  /* 0x0000000000083947 */ /* 0x008fea0003800000 */
[----:B------:R-:W3:Y:S02]  /*10f20*/  SYNCS.PHASECHK.TRANS64.TRYWAIT P3, [R12+URZ+0x28c50], R207 ;  /* 0x028c50cf0c0075a7 */ /* 0x000ee4000806017f */
[----:B---3--:R-:W-:Y:S05]  /*10f30*/  @!P3 BRA `(.L_x_2847) ;  /* 0x0000010000ecb947 */ /* 0x008fea0003800000 */
.L_x_2846:
[----:B------:R-:W-:Y:S05]  /*10f40*/  BSYNC B2 ;  /* 0x0000000000027941 */ /* 0x000fea0003800000 */
.L_x_2845:
[----:B------:R-:W-:Y:S01]  /*10f50*/  IMAD R168, R18, 0x1000, R190 ;  /* 0x0000100012a87824 */ /* 0x000fe200078e02be */
[----:B------:R-:W-:Y:S01]  /*10f60*/  WARPGROUP.ARRIVE ;  /* 0x00000000000079c5 */ /* 0x000fe20000000000 */
[----:B------:R-:W-:Y:S02]  /*10f70*/  IMAD.MOV.U32 R169, RZ, RZ, 0x40000040 ;  /* 0x40000040ffa97424 */ /* 0x000fe400078e00ff */
[----:B-123--:R-:W-:Y:S01]  /*10f80*/  @!P1 VIADD R12, R12, 0x28c60 ;  /* 0x00028c600c0c9836 */ /* 0x00efe20000000000 */
[----:B------:R-:W-:Y:S01]  /*10f90*/  R2UR UR6, R168 ;  /* 0x00000000a80672ca */ /* 0x000fe200000e0000 */
[----:B------:R-:W-:Y:S01]  /*10fa0*/  IMAD.MOV.U32 R213, RZ, RZ, R15 ;  /* 0x000000ffffd57224 */ /* 0x000fe200078e000f */
[----:B------:R-:W-:Y:S01]  /*10fb0*/  R2UR UR7, R169 ;  /* 0x00000000a90772ca */ /* 0x000fe200000e0000 */
[----:B------:R-:W-:Y:S01]  /*10fc0*/  IMAD.MOV.U32 R169, RZ, RZ, 0x40000040 ;  /* 0x40000040ffa97424 */ /* 0x000fe200078e00ff */
[----:B------:R-:W-:Y:S01]  /*10fd0*/  @!P1 PRMT R12, RZ, 0x654, R12 ;  /* 0x00000654ff0c9816 */ /* 0x000fe2000000000c */
[----:B------:R-:W-:-:S02]  /*10fe0*/  IMAD.MOV.U32 R214, RZ, RZ, R14 ;  /* 0x000000ffffd67224 */ /* 0x000fc400078e000e */
[----:B------:R-:W-:-:S08]  /*10ff0*/  IMAD.MOV.U32 R215, RZ, RZ, R18 ;  /* 0x000000ffffd77224 */ /* 0x000fd000078e0012 */
        /* <DEDUP_REMOVED lines=35> */
.L_x_2837:
[----:B0-----:R-:W-:-:S07]  /*11230*/  IMAD.MOV.U32 R12, RZ, RZ, R206 ;  /* 0x000000ffff0c7224 */ /* 0x001fce00078e00ce */
.L_x_2836:
[----:B------:R-:W-:Y:S05]  /*11240*/  BSYNC B0 ;  /* 0x0000000000007941 */ /* 0x000fea0003800000 */
.L_x_2835:
[----:B------:R-:W-:Y:S01]  /*11250*/  ISETP.GE.AND P2, PT, R12, R202, PT ;  /* 0x000000ca0c00720c */ /* 0x000fe20003f46270 */
[----:B------:R-:W-:-:S12]  /*11260*/  BSSY B0, `(.L_x_2849) ;  /* 0x000028e000007945 */ /* 0x000fd80003800000 */
[----:B------:R-:W-:Y:S05]  /*11270*/  @!P2 BRA `(.L_x_2850) ;  /* 0x000000280030a947 */ /* 0x000fea0003800000 */
[----:B------:R-:W-:Y:S02]  /*11280*/  IMAD.MOV.U32 R213, RZ, RZ, R15 ;  /* 0x000000ffffd57224 */ /* 0x000fe400078e000f */
[----:B0-----:R-:W-:Y:S02]  /*11290*/  IMAD.MOV.U32 R215, RZ, RZ, R14 ;  /* 0x000000ffffd77224 */ /* 0x001fe400078e000e */
[----:B------:R-:W-:-:S07]  /*112a0*/  IMAD.MOV.U32 R214, RZ, RZ, R18 ;  /* 0x000000ffffd67224 */ /* 0x000fce00078e0012 */
.L_x_2869:
[----:B------:R-:W-:-:S05]  /*112b0*/  VIADD R18, R214, 0x1 ;  /* 0x00000001d6127836 */ /* 0x000fca0000000000 */
[----:B------:R-:W-:-:S04]  /*112c0*/  ISETP.NE.AND P2, PT, R18, 0x2, PT ;  /* 0x000000021200780c */ /* 0x000fc80003f45270 */
[----:B------:R-:W-:Y:S02]  /*112d0*/  SEL R14, RZ, 0x1, P2 ;  /* 0x00000001ff0e7807 */ /* 0x000fe40001000000 */
[----:B------:R-:W-:Y:S02]  /*112e0*/  SEL R18, R18, RZ, P2 ;  /* 0x000000ff12127207 */ /* 0x000fe40001000000 */
[----:B------:R-:W-:Y:S01]  /*112f0*/  LOP3.LUT R19, R19, R14, RZ, 0x3c, !PT ;  /* 0x0000000e13137212 */ /* 0x000fe200078e3cff */
[----:B-1----:R-:W-:Y:S06]  /*11300*/  @!P0 BRA `(.L_x_2851) ;  /* 0x0000000000048947 */ /* 0x002fec0003800000 */
[----:B------:R-:W-:Y:S01]  /*11310*/  BPT.TRAP 0x1 ;  /* 0x000000040000795c */ /* 0x000fe20000300000 */
.L_x_2851:
[----:B------:R-:W-:Y:S01]  /*11320*/  IMAD R206, R18, 0x8, R2 ;  /* 0x0000000812ce7824 */ /* 0x000fe200078e0202 */
[----:B------:R-:W-:-:S04]  /*11330*/  SHF.L.U32 R207, R19, 0x1f, RZ ;  /* 0x0000001f13cf7819 */ /* 0x000fc800000006ff */
[----:B------:R0:W1:Y:S01]  /*11340*/  SYNCS.PHASECHK.TRANS64.TRYWAIT P2, [R206+URZ+0x28c30], R207 ;  /* 0x028c30cfce0075a7 */ /* 0x000062000804017f */
[----:B------:R-:W-:Y:S05]  /*11350*/  @!P0 BRA `(.L_x_2852) ;  /* 0x0000000000048947 */ /* 0x000fea0003800000 */
[----:B------:R-:W-:Y:S01]  /*11360*/  BPT.TRAP 0x1 ;  /* 0x000000040000795c */ /* 0x000fe20000300000 */
.L_x_2852:
[----:B------:R-:W-:Y:S01]  /*11370*/  BSSY B1, `(.L_x_2853) ;  /* 0x0000006000017945 */ /* 0x000fe20003800000 */
[----:B------:R-:W-:Y:S02]  /*11380*/  IMAD R14, R18, 0x200, R13 ;  /* 0x00000200120e7824 */ /* 0x000fe400078e020d */
[----:B------:R-:W-:Y:S01]  /*11390*/  IMAD.MOV.U32 R15, RZ, RZ, 0x40000040 ;  /* 0x40000040ff0f7424 */ /* 0x000fe200078e00ff */
[----:B-1----:R-:W-:Y:S06]  /*113a0*/  @P2 BRA `(.L_x_2854) ;  /* 0x0000000000082947 */ /* 0x002fec0003800000 */
[----:B------:R-:W1:Y:S02]  /*113b0*/  SYNCS.PHASECHK.TRANS64.TRYWAIT P2, [R206+URZ+0x28c30], R207 ;  /* 0x028c30cfce0075a7 */ /* 0x000e64000804017f */
[----:B-1----:R-:W-:Y:S05]  /*113c0*/  @!P2 BRA `(.L_x_2855) ;  /* 0x000000fc00dca947 */ /* 0x002fea0003800000 */
.L_x_2854:
[----:B------:R-:W-:Y:S05]  /*113d0*/  BSYNC B1 ;  /* 0x0000000000017941 */ /* 0x000fea0003800000 */
.L_x_2853:
[C---:B------:R-:W-:Y:S01]  /*113e0*/  R2UR UR6, R14.reuse ;  /* 0x000000000e0672ca */ /* 0x040fe200000e0000 */
[----:B------:R-:W-:Y:S01]  /*113f0*/  WARPGROUP.ARRIVE ;  /* 0x00000000000079c5 */ /* 0x000fe20000000000 */
[----:B------:R-:W-:Y:S01]  /*11400*/  R2UR UR7, R15 ;  /* 0x000000000f0772ca */ /* 0x000fe200000e0000 */
[----:B------:R-:W-:Y:S01]  /*11410*/  VIADD R20, R14, 0x2 ;  /* 0x000000020e147836 */ /* 0x000fe20000000000 */
[----:B------:R-:W-:Y:S01]  /*11420*/  R2UR UR4, R4 ;  /* 0x00000000040472ca */ /* 0x000fe200000e0000 */
[----:B------:R-:W-:Y:S01]  /*11430*/  IMAD.MOV.U32 R21, RZ, RZ, 0x40000040 ;  /* 0x40000040ff157424 */ /* 0x000fe200078e00ff */
[----:B------:R-:W-:Y:S01]  /*11440*/  R2UR UR5, R5 ;  /* 0x00000000050572ca */ /* 0x000fe200000e0000 */
[----:B------:R-:W-:-:S12]  /*11450*/  IMAD.MOV.U32 R15, RZ, RZ, 0x40000040 ;  /* 0x40000040ff0f7424 */ /* 0x000fd800078e00ff */
        /* <DEDUP_REMOVED lines=32> */
[----:B------:R-:W-:Y:S01]  /*11660*/  HGMMA.64x64x16.F32.BF16 R152, gdesc[UR4], R152, gsb0 ;  /* 0x00e00000049879f0 */ /* 0x000fe20008001898 */
[----:B------:R-:W-:Y:S02]  /*11670*/  ULDC UR4, c[0x0][0x9d8] ;  /* 0x0002760000047ab9 */ /* 0x000fe40000000800 */
        /* <DEDUP_REMOVED lines=36> */
[----:B------:R-:W-:Y:S01]  /*118c0*/  ULDC UR4, c[0x0][0x9e0] ;  /* 0x0002780000047ab9 */ /* 0x000fe20000000800 */
[----:B------:R4:W-:Y:S01]  /*118d0*/  @!P1 SYNCS.ARRIVE.TRANS64.RED.A1T0 RZ, [R14+URZ], RZ ;  /* 0x000000ff0eff99a7 */ /* 0x0009e2000810043f */
[----:B------:R-:W-:-:S05]  /*118e0*/  IADD3 R183, -R22, R183, R23 ;  /* 0x000000b716b77210 */ /* 0x000fca0007ffe117 */
[----:B------:R-:W0:Y:S01]  /*118f0*/  MUFU.TANH R229, R229 ;  /* 0x000000e500e57308 */ /* 0x000e220000002400 */
[C---:B------:R-:W-:Y:S02]  /*11900*/  VIADD R231, R183.reuse, UR45 ;  /* 0x0000002db7e77c36 */ /* 0x040fe40008000000 */
[----:B------:R-:W-:Y:S02]  /*11910*/  VIADD R183, R183, UR4 ;  /* 0x00000004b7b77c36 */ /* 0x000fe40008000000 */
[--C-:B--2---:R-:W-:Y:S02]  /*11920*/  IMAD.IADD R182, R231, 0x1, R232.reuse ;  /* 0x00000001e7b67824 */ /* 0x104fe400078e02e8 */
        /* <DEDUP_REMOVED lines=32> */
[----:B------:R-:W-:Y:S01]  /*11b30*/  IADD3 R232, -R22, R23, R232 ;  /* 0x0000001716e87210 */ /* 0x000fe20007ffe1e8 */
[----:B------:R-:W-:Y:S03]  /*11b40*/  BSSY B1, `(.L_x_2857) ;  /* 0x0000012000017945 */ /* 0x000fe60003800000 */
[----:B------:R-:W-:-:S13]  /*11b50*/  ISETP.GT.AND P2, PT, R232, -0x1, PT ;  /* 0xffffffffe800780c */ /* 0x000fda0003f44270 */
[----:B------:R-:W-:Y:S05]  /*11b60*/  @P2 BRA `(.L_x_2858) ;  /* 0x0000000000242947 */ /* 0x000fea0003800000 */
[----:B------:R-:W-:Y:S01]  /*11b70*/  ULDC UR4, c[0x0][0x9e4] ;  /* 0x0002790000047ab9 */ /* 0x000fe20000000800 */
[----:B------:R-:W-:Y:S01]  /*11b80*/  LOP3.LUT R232, RZ, R232, RZ, 0x33, !PT ;  /* 0x000000e8ffe87212 */ /* 0x000fe200078e33ff */
[----:B------:R-:W-:-:S05]  /*11b90*/  IMAD.U32 R233, RZ, RZ, UR4 ;  /* 0x00000004ffe97e24 */ /* 0x000fca000f8e00ff */
[----:B------:R-:W-:-:S13]  /*11ba0*/  ISETP.NE.AND P2, PT, R233, 0x1, PT ;  /* 0x00000001e900780c */ /* 0x000fda0003f45270 */
[----:B------:R-:W2:Y:S02]  /*11bb0*/  @P2 LDC.64 R14, c[0x0][0x9e8] ;  /* 0x00027a00ff0e2b82 */ /* 0x000ea40000000a00 */
[----:B--2---:R-:W-:-:S05]  /*11bc0*/  @P2 IMAD.HI.U32 R14, R232, R14, RZ ;  /* 0x0000000ee80e2227 */ /* 0x004fca00078e00ff */
[----:B------:R-:W-:-:S04]  /*11bd0*/  @P2 SHF.R.U32.HI R232, RZ, R15, R14 ;  /* 0x0000000fffe82219 */ /* 0x000fc8000001160e */
[----:B------:R-:W-:Y:S01]  /*11be0*/  LOP3.LUT R232, RZ, R232, RZ, 0x33, !PT ;  /* 0x000000e8ffe87212 */ /* 0x000fe200078e33ff */
[----:B------:R-:W-:Y:S06]  /*11bf0*/  BRA `(.L_x_2859) ;  /* 0x0000000000187947 */ /* 0x000fec0003800000 */
.L_x_2858:
[----:B------:R-:W-:Y:S02]  /*11c00*/  ULDC UR4, c[0x0][0x9e4] ;  /* 0x0002790000047ab9 */ /* 0x000fe40000000800 */
[----:B------:R-:W-:-:S05]  /*11c10*/  IMAD.U32 R233, RZ, RZ, UR4 ;  /* 0x00000004ffe97e24 */ /* 0x000fca000f8e00ff */
[----:B------:R-:W-:-:S13]  /*11c20*/  ISETP.NE.AND P2, PT, R233, 0x1, PT ;  /* 0x00000001e900780c */ /* 0x000fda0003f45270 */
[----:B------:R-:W2:Y:S02]  /*11c30*/  @P2 LDC.64 R14, c[0x0][0x9e8] ;  /* 0x00027a00ff0e2b82 */ /* 0x000ea40000000a00 */
[----:B--2---:R-:W-:-:S05]  /*11c40*/  @P2 IMAD.HI.U32 R14, R232, R14, RZ ;  /* 0x0000000ee80e2227 */ /* 0x004fca00078e00ff */
[----:B------:R-:W-:-:S07]  /*11c50*/  @P2 SHF.R.U32.HI R232, RZ, R15, R14 ;  /* 0x0000000fffe82219 */ /* 0x000fce000001160e */
.L_x_2859:
[----:B------:R-:W-:Y:S05]  /*11c60*/  BSYNC B1 ;  /* 0x0000000000017941 */ /* 0x000fea0003800000 */
.L_x_2857:
[----:B------:R-:W-:-:S04]  /*11c70*/  IMAD R232, R232, R233, -R178 ;  /* 0x000000e9e8e87224 */ /* 0x000fc800078e0ab2 */
[----:B------:R-:W-:-:S05]  /*11c80*/  IMAD.IADD R232, R232, 0x1, -R184 ;  /* 0x00000001e8e87824 */ /* 0x000fca00078e0ab8 */
[----:B------:R-:W-:Y:S02]  /*11c90*/  VIMNMX R182, R182, R232, !PT ;  /* 0x000000e8b6b67248 */ /* 0x000fe40007fe0100 */
[----:B------:R-:W-:-:S07]  /*11ca0*/  VIADDMNMX R181, R232, R233, R181, PT ;  /* 0x000000e9e8b57246 */ /* 0x000fce00038001b5 */
.L_x_2856:
[----:B------:R-:W-:Y:S01]  /*11cb0*/  ISETP.GT.AND P2, PT, R12, -0x1, PT ;  /* 0xffffffff0c00780c */ /* 0x000fe20003f44270 */
[----:B------:R-:W2:Y:S03]  /*11cc0*/  SHFL.IDX PT, R20, R20, 0x1, 0x1c1f ;  /* 0x003c1f0014147f89 */ /* 0x000ea600000e0000 */
[C---:B------:R-:W-:Y:S02]  /*11cd0*/  ISETP.GT.AND P4, PT, R182.reuse, RZ, P2 ;  /* 0x000000ffb600720c */ /* 0x040fe40001784270 */
[----:B------:R-:W-:Y:S02]  /*11ce0*/  ISETP.GT.AND P3, PT, R182, 0x1, P2 ;  /* 0x00000001b600780c */ /* 0x000fe40001764270 */
[C---:B------:R-:W-:Y:S02]  /*11cf0*/  ISETP.LT.OR P4, PT, R181.reuse, 0x1, P4 ;  /* 0x00000001b500780c */ /* 0x040fe40002781670 */
[----:B------:R-:W-:-:S02]  /*11d00*/  ISETP.LT.OR P3, PT, R181, 0x2, P3 ;  /* 0x00000002b500780c */ /* 0x000fc40001f61670 */
[----:B------:R-:W-:Y:S02]  /*11d10*/  FSEL R216, R216, -INF , !P4 ;  /* 0xff800000d8d87808 */ /* 0x000fe40006000000 */
[----:B0-----:R-:W-:Y:S02]  /*11d20*/  FSEL R229, R229, -INF , !P3 ;  /* 0xff800000e5e57808 */ /* 0x001fe40005800000 */
[C---:B------:R-:W-:Y:S02]  /*11d30*/  ISETP.GT.AND P4, PT, R182.reuse, 0x8, P2 ;  /* 0x00000008b600780c */ /* 0x040fe40001784270 */
[----:B------:R-:W-:Y:S02]  /*11d40*/  ISETP.GT.AND P3, PT, R182, 0x9, P2 ;  /* 0x00000009b600780c */ /* 0x000fe40001764270 */
[C---:B------:R-:W-:Y:S02]  /*11d50*/  ISETP.LT.OR P4, PT, R181.reuse, 0x9, P4 ;  /* 0x00000009b500780c */ /* 0x040fe40002781670 */
[----:B------:R-:W-:-:S02]  /*11d60*/  ISETP.LT.OR P3, PT, R181, 0xa, P3 ;  /* 0x0000000ab500780c */ /* 0x000fc40001f61670 */
[----:B------:R-:W-:Y:S01]  /*11d70*/  FSEL R155, R155, -INF , !P4 ;  /* 0xff8000009b9b7808 */ /* 0x000fe20006000000 */
[--C-:B--2---:R-:W-:Y:S01]  /*11d80*/  IMAD.IADD R183, R183, 0x1, R20.reuse ;  /* 0x00000001b7b77824 */ /* 0x104fe200078e0214 */
[----:B------:R-:W-:Y:S01]  /*11d90*/  FSEL R230, R230, -INF , !P3 ;  /* 0xff800000e6e67808 */ /* 0x000fe20005800000 */
[----:B------:R-:W-:Y:S01]  /*11da0*/  IMAD.IADD R231, R231, 0x1, R20 ;  /* 0x00000001e7e77824 */ /* 0x000fe200078e0214 */
[C---:B------:R-:W-:Y:S02]  /*11db0*/  ISETP.GT.AND P4, PT, R182.reuse, 0x10, P2 ;  /* 0x00000010b600780c */ /* 0x040fe40001784270 */
[----:B------:R-:W-:Y:S02]  /*11dc0*/  ISETP.GT.AND P3, PT, R182, 0x11, P2 ;  /* 0x00000011b600780c */ /* 0x000fe40001764270 */
[C---:B------:R-:W-:Y:S02]  /*11dd0*/  ISETP.LT.OR P4, PT, R181.reuse, 0x11, P4 ;  /* 0x00000011b500780c */ /* 0x040fe40002781670 */
[----:B------:R-:W-:-:S02]  /*11de0*/  ISETP.LT.OR P3, PT, R181, 0x12, P3 ;  /* 0x00000012b500780c */ /* 0x000fc40001f61670 */
[----:B------:R-:W-:Y:S02]  /*11df0*/  FSEL R159, R159, -INF , !P4 ;  /* 0xff8000009f9f7808 */ /* 0x000fe40006000000 */
[----:B------:R-:W-:Y:S02]  /*11e00*/  FSEL R160, R160, -INF , !P3 ;  /* 0xff800000a0a07808 */ /* 0x000fe40005800000 */
        /* <DEDUP_REMOVED lines=29> */
[----:B------:R-:W-:Y:S01]  /*11fe0*/  FSEL R180, R180, -INF , !P3 ;  /* 0xff800000b4b47808 */ /* 0x000fe20005800000 */
[----:B------:R-:W-:Y:S08]  /*11ff0*/  @!P6 BRA `(.L_x_2860) ;  /* 0x000000000060e947 */ /* 0x000ff00003800000 */
        /* <DEDUP_REMOVED lines=8> */
[----:B------:R-:W0:Y:S02]  /*12080*/  @P3 LDC.64 R14, c[0x0][0x9e8] ;  /* 0x00027a00ff0e3b82 */ /* 0x000e240000000a00 */
[----:B0-----:R-:W-:-:S05]  /*12090*/  @P3 IMAD.HI.U32 R14, R20, R14, RZ ;  /* 0x0000000e140e3227 */ /* 0x001fca00078e00ff */
[----:B------:R-:W-:-:S04]  /*120a0*/  @P3 SHF.R.U32.HI R20, RZ, R15, R14 ;  /* 0x0000000fff143219 */ /* 0x000fc8000001160e */
[----:B------:R-:W-:Y:S01]  /*120b0*/  LOP3.LUT R20, RZ, R20, RZ, 0x33, !PT ;  /* 0x00000014ff147212 */ /* 0x000fe200078e33ff */
[----:B------:R-:W-:Y:S06]  /*120c0*/  BRA `(.L_x_2863) ;  /* 0x0000000000187947 */ /* 0x000fec0003800000 */
.L_x_2862:
[----:B------:R-:W-:Y:S02]  /*120d0*/  ULDC UR4, c[0x0][0x9e4] ;  /* 0x0002790000047ab9 */ /* 0x000fe40000000800 */
[----:B------:R-:W-:-:S05]  /*120e0*/  IMAD.U32 R181, RZ, RZ, UR4 ;  /* 0x00000004ffb57e24 */ /* 0x000fca000f8e00ff */
[----:B------:R-:W-:-:S13]  /*120f0*/  ISETP.NE.AND P3, PT, R181, 0x1, PT ;  /* 0x00000001b500780c */ /* 0x000fda0003f65270 */
[----:B------:R-:W0:Y:S02]  /*12100*/  @P3 LDC.64 R14, c[0x0][0x9e8] ;  /* 0x00027a00ff0e3b82 */ /* 0x000e240000000a00 */
[----:B0-----:R-:W-:-:S05]  /*12110*/  @P3 IMAD.HI.U32 R14, R20, R14, RZ ;  /* 0x0000000e140e3227 */ /* 0x001fca00078e00ff */
[----:B------:R-:W-:-:S07]  /*12120*/  @P3 SHF.R.U32.HI R20, RZ, R15, R14 ;  /* 0x0000000fff143219 */ /* 0x000fce000001160e */
.L_x_2863:
[----:B------:R-:W-:Y:S05]  /*12130*/  BSYNC B1 ;  /* 0x0000000000017941 */ /* 0x000fea0003800000 */
.L_x_2861:
[----:B------:R-:W-:-:S04]  /*12140*/  IMAD R20, R20, R181, -R178 ;  /* 0x000000b514147224 */ /* 0x000fc800078e0ab2 */
[----:B------:R-:W-:-:S05]  /*12150*/  IMAD.IADD R20, R20, 0x1, -R184 ;  /* 0x0000000114147824 */ /* 0x000fca00078e0ab8 */
[----:B------:R-:W-:Y:S02]  /*12160*/  VIMNMX R231, R231, R20, !PT ;  /* 0x00000014e7e77248 */ /* 0x000fe40007fe0100 */
[----:B------:R-:W-:-:S07]  /*12170*/  VIADDMNMX R183, R20, R181, R183, PT ;  /* 0x000000b514b77246 */ /* 0x000fce00038001b7 */
.L_x_2860:
[----:B------:R-:W-:Y:S01]  /*12180*/  FMNMX.FTZ R14, R216, R215, !PT ;  /* 0x000000d7d80e7209 */ /* 0x000fe20007810000 */
[----:B------:R-:W-:Y:S02]  /*12190*/  ULDC UR4, c[0x0][0x988] ;  /* 0x0002620000047ab9 */ /* 0x000fe40000000800 */
[----:B------:R-:W-:Y:S01]  /*121a0*/  IMAD.U32 R20, RZ, RZ, UR4 ;  /* 0x00000004ff147e24 */ /* 0x000fe2000f8e00ff */
        /* <DEDUP_REMOVED lines=18> */
[----:B0-----:R-:W-:-:S04]  /*122d0*/  FMNMX.FTZ R14, R14, R15, !PT ;  /* 0x0000000f0e0e7209 */ /* 0x001fc80007810000 */
[C---:B------:R-:W-:Y:S01]  /*122e0*/  FSETP.NEU.FTZ.AND P3, PT, R14.reuse, -INF , PT ;  /* 0xff8000000e00780b */ /* 0x040fe20003f7d000 */
[----:B------:R-:W-:-:S03]  /*122f0*/  FMUL.FTZ R15, R14, R20 ;  /* 0x000000140e0f7220 */ /* 0x000fc60000410000 */
[----:B------:R-:W-:Y:S02]  /*12300*/  FSEL R178, R14, RZ, P3 ;  /* 0x000000ff0eb27208 */ /* 0x000fe40001800000 */
[----:B------:R-:W-:Y:S02]  /*12310*/  FSEL R15, R15, RZ, P3 ;  /* 0x000000ff0f0f7208 */ /* 0x000fe40001800000 */
[----:B------:R-:W-:Y:S01]  /*12320*/  ISETP.GT.AND P3, PT, R231, 0x1, P2 ;  /* 0x00000001e700780c */ /* 0x000fe20001764270 */
[----:B------:R-:W-:Y:S01]  /*12330*/  FADD.FTZ R178, -R178, R215 ;  /* 0x000000d7b2b27221 */ /* 0x000fe20000010100 */
[----:B------:R-:W-:Y:S02]  /*12340*/  IMAD.MOV R215, RZ, RZ, -R194 ;  /* 0x000000ffffd77224 */ /* 0x000fe400078e0ac2 */
[-CC-:B------:R-:W-:Y:S01]  /*12350*/  FFMA.FTZ R216, R216, R20.reuse, -R15.reuse ;  /* 0x00000014d8d87223 */ /* 0x180fe2000001080f */
[----:B------:R-:W-:Y:S01]  /*12360*/  ISETP.LT.OR P4, PT, R183, 0x2, P3 ;  /* 0x00000002b700780c */ /* 0x000fe20001f81670 */
[-CC-:B------:R-:W-:Y:S01]  /*12370*/  FFMA.FTZ R229, R229, R20.reuse, -R15.reuse ;  /* 0x00000014e5e57223 */ /* 0x180fe2000001080f */
[----:B------:R-:W-:Y:S01]  /*12380*/  ISETP.GT.AND P3, PT, R231, 0x8, P2 ;  /* 0x00000008e700780c */ /* 0x000fe20001764270 */
[-CC-:B------:R-:W-:Y:S01]  /*12390*/  FFMA.FTZ R155, R155, R20.reuse, -R15.reuse ;  /* 0x000000149b9b7223 */ /* 0x180fe2000001080f */
[----:B------:R-:W-:Y:S01]  /*123a0*/  FSEL R181, R152, -INF , !P4 ;  /* 0xff80000098b57808 */ /* 0x000fe20006000000 */
[-CC-:B------:R-:W-:Y:S01]  /*123b0*/  FFMA.FTZ R230, R230, R20.reuse, -R15.reuse ;  /* 0x00000014e6e67223 */ /* 0x180fe2000001080f */
[----:B------:R-:W-:Y:S01]  /*123c0*/  ISETP.GT.AND P4, PT, R231, 0x9, P2 ;  /* 0x00000009e700780c */ /* 0x000fe20001784270 */
[-CC-:B------:R-:W-:Y:S01]  /*123d0*/  FFMA.FTZ R159, R159, R20.reuse, -R15.reuse ;  /* 0x000000149f9f7223 */ /* 0x180fe2000001080f */
[C---:B------:R-:W-:Y:S01]  /*123e0*/  ISETP.LT.OR P3, PT, R183.reuse, 0x9, P3 ;  /* 0x00000009b700780c */ /* 0x040fe20001f61670 */
[-CC-:B------:R-:W-:Y:S01]  /*123f0*/  FFMA.FTZ R160, R160, R20.reuse, -R15.reuse ;  /* 0x00000014a0a07223 */ /* 0x180fe2000001080f */
[----:B------:R-:W-:Y:S01]  /*12400*/  ISETP.LT.OR P4, PT, R183, 0xa, P4 ;  /* 0x0000000ab700780c */ /* 0x000fe20002781670 */
[-CC-:B------:R-:W-:Y:S01]  /*12410*/  FFMA.FTZ R162, R162, R20.reuse, -R15.reuse ;  /* 0x00000014a2a27223 */ /* 0x180fe2000001080f */
[----:B------:R-:W-:Y:S01]  /*12420*/  FSEL R153, R153, -INF , !P3 ;  /* 0xff80000099997808 */ /* 0x000fe20005800000 */
[-CC-:B------:R-:W-:Y:S01]  /*12430*/  FFMA.FTZ R165, R165, R20.reuse, -R15.reuse ;  /* 0x00000014a5a57223 */ /* 0x180fe2000001080f */
[----:B------:R-:W-:Y:S01]  /*12440*/  FSEL R154, R154, -INF , !P4 ;  /* 0xff8000009a9a7808 */ /* 0x000fe20006000000 */
[-CC-:B------:R-:W-:Y:S01]  /*12450*/  FFMA.FTZ R166, R166, R20.reuse, -R15.reuse ;  /* 0x00000014a6a67223 */ /* 0x180fe2000001080f */
[C---:B------:R-:W-:Y:S01]  /*12460*/  ISETP.GT.AND P4, PT, R231.reuse, 0x11, P2 ;  /* 0x00000011e700780c */ /* 0x040fe20001784270 */
[-CC-:B------:R-:W-:Y:S01]  /*12470*/  FFMA.FTZ R168, R168, R20.reuse, -R15.reuse ;  /* 0x00000014a8a87223 */ /* 0x180fe2000001080f */
[----:B------:R-:W-:Y:S01]  /*12480*/  ISETP.GT.AND P3, PT, R231, 0x10, P2 ;  /* 0x00000010e700780c */ /* 0x000fe20001764270 */
[-CC-:B------:R-:W-:Y:S01]  /*12490*/  FFMA.FTZ R172, R172, R20.reuse, -R15.reuse ;  /* 0x00000014acac7223 */ /* 0x180fe2000001080f */
[----:B------:R-:W-:Y:S01]  /*124a0*/  ISETP.LT.OR P4, PT, R183, 0x12, P4 ;  /* 0x00000012b700780c */ /* 0x000fe20002781670 */
[-CC-:B------:R-:W-:Y:S01]  /*124b0*/  FFMA.FTZ R173, R173, R20.reuse, -R15.reuse ;  /* 0x00000014adad7223 */ /* 0x180fe2000001080f */
[----:B------:R-:W-:Y:S01]  /*124c0*/  ISETP.LT.OR P3, PT, R183, 0x11, P3 ;  /* 0x00000011b700780c */ /* 0x000fe20001f61670 */
[-CC-:B------:R-:W-:Y:S01]  /*124d0*/  FFMA.FTZ R175, R175, R20.reuse, -R15.reuse ;  /* 0x00000014afaf7223 */ /* 0x180fe2000001080f */
[----:B------:R-:W-:Y:S01]  /*124e0*/  FSEL R182, R157, -INF , !P4 ;  /* 0xff8000009db67808 */ /* 0x000fe20006000000 */
[-C--:B------:R-:W-:Y:S01]  /*124f0*/  FMUL.FTZ R157, R178, R20.reuse ;  /* 0x00000014b29d7220 */ /* 0x080fe20000410000 */
[----:B------:R-:W-:Y:S01]  /*12500*/  ISETP.GT.AND P4, PT, R231, 0x19, P2 ;  /* 0x00000019e700780c */ /* 0x000fe20001784270 */
[-CC-:B------:R-:W-:Y:S01]  /*12510*/  FFMA.FTZ R177, R177, R20.reuse, -R15.reuse ;  /* 0x00000014b1b17223 */ /* 0x180fe2000001080f */
[----:B------:R-:W-:Y:S01]  /*12520*/  FSEL R156, R156, -INF , !P3 ;  /* 0xff8000009c9c7808 */ /* 0x000fe20005800000 */
[-CC-:B------:R-:W-:Y:S01]  /*12530*/  FFMA.FTZ R179, R179, R20.reuse, -R15.reuse ;  /* 0x00000014b3b37223 */ /* 0x180fe2000001080f */
[----:B------:R-:W-:Y:S01]  /*12540*/  ISETP.LT.OR P4, PT, R183, 0x1a, P4 ;  /* 0x0000001ab700780c */ /* 0x000fe20002781670 */
[----:B------:R-:W-:Y:S01]  /*12550*/  FFMA.FTZ R180, R180, R20, -R15 ;  /* 0x00000014b4b47223 */ /* 0x000fe2000001080f */
[----:B------:R-:W-:Y:S01]  /*12560*/  ISETP.GT.AND P3, PT, R231, 0x18, P2 ;  /* 0x00000018e700780c */ /* 0x000fe20001764270 */
[----:B------:R-:W-:Y:S01]  /*12570*/  MUFU.EX2 R152, R216 ;  /* 0x000000d800987308 */ /* 0x000fe20000000800 */
[----:B------:R-:W-:-:S02]  /*12580*/  FSEL R161, R161, -INF , !P4 ;  /* 0xff800000a1a17808 */ /* 0x000fc40006000000 */
[----:B------:R-:W-:Y:S02]  /*12590*/  ISETP.GT.AND P4, PT, R231, 0x21, P2 ;  /* 0x00000021e700780c */ /* 0x000fe40001784270 */
[C---:B------:R-:W-:Y:S02]  /*125a0*/  ISETP.LT.OR P3, PT, R183.reuse, 0x19, P3 ;  /* 0x00000019b700780c */ /* 0x040fe40001f61670 */
[----:B------:R-:W-:Y:S01]  /*125b0*/  ISETP.LT.OR P4, PT, R183, 0x22, P4 ;  /* 0x00000022b700780c */ /* 0x000fe20002781670 */
[----:B------:R-:W0:Y:S01]  /*125c0*/  MUFU.EX2 R157, R157 ;  /* 0x0000009d009d7308 */ /* 0x000e220000000800 */
[----:B------:R-:W-:Y:S02]  /*125d0*/  FSEL R158, R158, -INF , !P3 ;  /* 0xff8000009e9e7808 */ /* 0x000fe40005800000 */
[----:B------:R-:W-:Y:S02]  /*125e0*/  FSEL R164, R164, -INF , !P4 ;  /* 0xff800000a4a47808 */ /* 0x000fe40006000000 */
[----:B------:R-:W-:-:S02]  /*125f0*/  ISETP.GT.AND P4, PT, R231, 0x29, P2 ;  /* 0x00000029e700780c */ /* 0x000fc40001784270 */
[----:B------:R-:W-:Y:S01]  /*12600*/  ISETP.GT.AND P3, PT, R231, 0x20, P2 ;  /* 0x00000020e700780c */ /* 0x000fe20001764270 */
[----:B------:R-:W2:Y:S01]  /*12610*/  MUFU.EX2 R229, R229 ;  /* 0x000000e500e57308 */ /* 0x000ea20000000800 */
[C---:B------:R-:W-:Y:S02]  /*12620*/  ISETP.LT.OR P4, PT, R183.reuse, 0x2a, P4 ;  /* 0x0000002ab700780c */ /* 0x040fe40002781670 */
[----:B------:R-:W-:Y:S02]  /*12630*/  ISETP.LT.OR P3, PT, R183, 0x21, P3 ;  /* 0x00000021b700780c */ /* 0x000fe40001f61670 */
[----:B------:R-:W-:Y:S02]  /*12640*/  FSEL R169, R169, -INF , !P4 ;  /* 0xff800000a9a97808 */ /* 0x000fe40006000000 */
[----:B------:R-:W-:Y:S01]  /*12650*/  ISETP.GT.AND P4, PT, R231, RZ, P2 ;  /* 0x000000ffe700720c */ /* 0x000fe20001784270 */
[----:B------:R-:W3:Y:S01]  /*12660*/  MUFU.EX2 R155, R155 ;  /* 0x0000009b009b7308 */ /* 0x000ee20000000800 */
[----:B------:R-:W-:Y:S01]  /*12670*/  FSEL R163, R163, -INF , !P3 ;  /* 0xff800000a3a37808 */ /* 0x000fe20005800000 */
[----:B0-----:R-:W-:Y:S01]  /*12680*/  FFMA.FTZ R0, R157, R0, R152 ;  /* 0x000000009d007223 */ /* 0x001fe20000010098 */
[----:B------:R-:W-:Y:S01]  /*12690*/  ISETP.LT.OR P4, PT, R183, 0x1, P4 ;  /* 0x00000001b700780c */ /* 0x000fe20002781670 */
[-C--:B------:R-:W-:Y:S01]  /*126a0*/  FMUL.FTZ R24, R24, R157.reuse ;  /* 0x0000009d18187220 */ /* 0x080fe20000410000 */
[----:B------:R-:W-:Y:S01]  /*126b0*/  ISETP.GT.AND P3, PT, R231, 0x28, P2 ;  /* 0x00000028e700780c */ /* 0x000fe20001764270 */
[----:B------:R-:W-:Y:S01]  /*126c0*/  FMUL.FTZ R25, R25, R157 ;  /* 0x0000009d19197220 */ /* 0x000fe20000410000 */
[----:B------:R-:W-:Y:S01]  /*126d0*/  FSEL R21, R21, -INF , !P4 ;  /* 0xff80000015157808 */ /* 0x000fe20006000000 */
[----:B------:R-:W0:Y:S01]  /*126e0*/  MUFU.EX2 R230, R230 ;  /* 0x000000e600e67308 */ /* 0x000e220000000800 */
[----:B------:R-:W-:Y:S01]  /*126f0*/  ISETP.LT.OR P3, PT, R183, 0x29, P3 ;  /* 0x00000029b700780c */ /* 0x000fe20001f61670 */
[----:B--2---:R-:W-:Y:S01]  /*12700*/  FADD.FTZ R0, R229, R0 ;  /* 0x00000000e5007221 */ /* 0x004fe20000010000 */
[----:B------:R-:W-:Y:S01]  /*12710*/  FMNMX.FTZ R178, R21, R213, !PT ;  /* 0x000000d515b27209 */ /* 0x000fe20007810000 */
[-C--:B------:R-:W-:Y:S01]  /*12720*/  FMUL.FTZ R28, R28, R157.reuse ;  /* 0x0000009d1c1c7220 */ /* 0x080fe20000410000 */
[----:B------:R-:W-:Y:S01]  /*12730*/  FSEL R167, R167, -INF , !P3 ;  /* 0xff800000a7a77808 */ /* 0x000fe20005800000 */
[-C--:B------:R-:W-:Y:S01]  /*12740*/  FMUL.FTZ R29, R29, R157.reuse ;  /* 0x0000009d1d1d7220 */ /* 0x080fe20000410000 */
[----:B------:R-:W-:Y:S01]  /*12750*/  FMNMX.FTZ R178, R181, R178, !PT ;  /* 0x000000b2b5b27209 */ /* 0x000fe20007810000 */
[----:B------:R-:W-:Y:S01]  /*12760*/  MUFU.EX2 R159, R159 ;  /* 0x0000009f009f7308 */ /* 0x000fe20000000800 */
[----:B------:R-:W-:Y:S01]  /*12770*/  ISETP.GT.AND P3, PT, R231, 0x30, P2 ;  /* 0x00000030e700780c */ /* 0x000fe20001764270 */
[-C--:B------:R-:W-:Y:S01]  /*12780*/  FMUL.FTZ R32, R32, R157.reuse ;  /* 0x0000009d20207220 */ /* 0x080fe20000410000 */
[----:B------:R-:W-:Y:S01]  /*12790*/  FMNMX.FTZ R15, R153, R178, !PT ;  /* 0x000000b2990f7209 */ /* 0x000fe20007810000 */
[-C--:B------:R-:W-:Y:S01]  /*127a0*/  FMUL.FTZ R33, R33, R157.reuse ;  /* 0x0000009d21217220 */ /* 0x080fe20000410000 */
[----:B------:R-:W-:Y:S01]  /*127b0*/  ISETP.LT.OR P3, PT, R183, 0x31, P3 ;  /* 0x00000031b700780c */ /* 0x000fe20001f61670 */
[----:B------:R-:W-:Y:S01]  /*127c0*/  FMUL.FTZ R36, R36, R157 ;  /* 0x0000009d24247220 */ /* 0x000fe20000410000 */
[----:B------:R-:W-:Y:S01]  /*127d0*/  FMNMX.FTZ R15, R154, R15, !PT ;  /* 0x0000000f9a0f7209 */ /* 0x000fe20007810000 */
[----:B------:R-:W2:Y:S01]  /*127e0*/  MUFU.EX2 R160, R160 ;  /* 0x000000a000a07308 */ /* 0x000ea20000000800 */
[----:B------:R-:W-:Y:S01]  /*127f0*/  FSEL R171, R171, -INF , !P3 ;  /* 0xff800000abab7808 */ /* 0x000fe20005800000 */
[----:B------:R-:W-:Y:S01]  /*12800*/  FMUL.FTZ R37, R37, R157 ;  /* 0x0000009d25257220 */ /* 0x000fe20000410000 */
[----:B------:R-:W-:Y:S01]  /*12810*/  FMNMX.FTZ R15, R156, R15, !PT ;  /* 0x0000000f9c0f7209 */ /* 0x000fe20007810000 */
[-C--:B------:R-:W-:Y:S01]  /*12820*/  FMUL.FTZ R40, R40, R157.reuse ;  /* 0x0000009d28287220 */ /* 0x080fe20000410000 */
[----:B------:R-:W-:Y:S01]  /*12830*/  ISETP.GT.AND P3, PT, R231, 0x31, P2 ;  /* 0x00000031e700780c */ /* 0x000fe20001764270 */
[----:B------:R-:W-:Y:S01]  /*12840*/  FMUL.FTZ R41, R41, R157 ;  /* 0x0000009d29297220 */ /* 0x000fe20000410000 */
[----:B------:R-:W-:Y:S01]  /*12850*/  FMNMX.FTZ R15, R182, R15, !PT ;  /* 0x0000000fb60f7209 */ /* 0x000fe20007810000 */
[----:B------:R-:W-:Y:S01]  /*12860*/  MUFU.EX2 R162, R162 ;  /* 0x000000a200a27308 */ /* 0x000fe20000000800 */
[----:B------:R-:W-:Y:S01]  /*12870*/  ISETP.GT.AND P4, PT, R231, 0x38, P2 ;  /* 0x00000038e700780c */ /* 0x000fe20001784270 */
[----:B------:R-:W-:Y:S01]  /*12880*/  FMUL.FTZ R44, R44, R157 ;  /* 0x0000009d2c2c7220 */ /* 0x000fe20000410000 */
[----:B------:R-:W-:Y:S01]  /*12890*/  FMNMX.FTZ R178, R158, R15, !PT ;  /* 0x0000000f9eb27209 */ /* 0x000fe20007810000 */
[-C--:B------:R-:W-:Y:S01]  /*128a0*/  FMUL.FTZ R45, R45, R157.reuse ;  /* 0x0000009d2d2d7220 */ /* 0x080fe20000410000 */
[----:B------:R-:W-:Y:S01]  /*128b0*/  ISETP.LT.OR P3, PT, R183, 0x32, P3 ;  /* 0x00000032b700780c */ /* 0x000fe20001f61670 */
[-C--:B------:R-:W-:Y:S01]  /*128c0*/  FMUL.FTZ R48, R48, R157.reuse ;  /* 0x0000009d30307220 */ /* 0x080fe20000410000 */
[----:B------:R-:W-:Y:S01]  /*128d0*/  FMNMX.FTZ R178, R161, R178, !PT ;  /* 0x000000b2a1b27209 */ /* 0x000fe20007810000 */
[----:B------:R-:W4:Y:S01]  /*128e0*/  MUFU.EX2 R165, R165 ;  /* 0x000000a500a57308 */ /* 0x000f220000000800 */
[----:B------:R-:W-:Y:S01]  /*128f0*/  ISETP.GT.AND P2, PT, R231, 0x39, P2 ;  /* 0x00000039e700780c */ /* 0x000fe20001744270 */
[----:B---3--:R-:W-:Y:S01]  /*12900*/  FADD.FTZ R231, R155, R0 ;  /* 0x000000009be77221 */ /* 0x008fe20000010000 */
[----:B------:R-:W-:Y:S01]  /*12910*/  FMNMX.FTZ R15, R163, R178, !PT ;  /* 0x000000b2a30f7209 */ /* 0x000fe20007810000 */
[----:B------:R-:W-:Y:S01]  /*12920*/  FMUL.FTZ R49, R49, R157 ;  /* 0x0000009d31317220 */ /* 0x000fe20000410000 */
[----:B------:R-:W-:Y:S01]  /*12930*/  ISETP.LT.OR P4, PT, R183, 0x39, P4 ;  /* 0x00000039b700780c */ /* 0x000fe20002781670 */
[----:B0-----:R-:W-:Y:S01]  /*12940*/  FADD.FTZ R0, R230, R231 ;  /* 0x000000e7e6007221 */ /* 0x001fe20000010000 */
[----:B------:R-:W-:Y:S01]  /*12950*/  FMNMX.FTZ R178, R164, R15, !PT ;  /* 0x0000000fa4b27209 */ /* 0x000fe20007810000 */
[----:B------:R-:W-:Y:S01]  /*12960*/  MUFU.EX2 R166, R166 ;  /* 0x000000a600a67308 */ /* 0x000fe20000000800 */
[----:B------:R-:W-:Y:S01]  /*12970*/  FSEL R170, R170, -INF , !P3 ;  /* 0xff800000aaaa7808 */ /* 0x000fe20005800000 */
[-C--:B------:R-:W-:Y:S01]  /*12980*/  FMUL.FTZ R52, R52, R157.reuse ;  /* 0x0000009d34347220 */ /* 0x080fe20000410000 */
[----:B------:R-:W-:Y:S01]  /*12990*/  FMNMX.FTZ R178, R167, R178, !PT ;  /* 0x000000b2a7b27209 */ /* 0x000fe20007810000 */
[-C--:B------:R-:W-:Y:S01]  /*129a0*/  FMUL.FTZ R53, R53, R157.reuse ;  /* 0x0000009d35357220 */ /* 0x080fe20000410000 */
[----:B------:R-:W-:Y:S01]  /*129b0*/  ISETP.LT.OR P2, PT, R183, 0x3a, P2 ;  /* 0x0000003ab700780c */ /* 0x000fe20001741670 */
[-C--:B------:R-:W-:Y:S01]  /*129c0*/  FMUL.FTZ R56, R56, R157.reuse ;  /* 0x0000009d38387220 */ /* 0x080fe20000410000 */
[----:B------:R-:W-:Y:S01]  /*129d0*/  FMNMX.FTZ R178, R169, R178, !PT ;  /* 0x000000b2a9b27209 */ /* 0x000fe20007810000 */
[----:B------:R-:W0:Y:S01]  /*129e0*/  MUFU.EX2 R168, R168 ;  /* 0x000000a800a87308 */ /* 0x000e220000000800 */
[----:B------:R-:W-:Y:S01]  /*129f0*/  FSEL R174, R174, -INF , !P4 ;  /* 0xff800000aeae7808 */ /* 0x000fe20006000000 */
[-C--:B------:R-:W-:Y:S01]  /*12a00*/  FMUL.FTZ R57, R57, R157.reuse ;  /* 0x0000009d39397220 */ /* 0x080fe20000410000 */
[----:B------:R-:W-:Y:S01]  /*12a10*/  FMNMX.FTZ R15, R171, R178, !PT ;  /* 0x000000b2ab0f7209 */ /* 0x000fe20007810000 */
[-C--:B------:R-:W-:Y:S01]  /*12a20*/  FMUL.FTZ R60, R60, R157.reuse ;  /* 0x0000009d3c3c7220 */ /* 0x080fe20000410000 */
[----:B------:R-:W-:Y:S01]  /*12a30*/  FSEL R176, R176, -INF , !P2 ;  /* 0xff800000b0b07808 */ /* 0x000fe20005000000 */
[----:B------:R-:W-:Y:S01]  /*12a40*/  FMUL.FTZ R61, R61, R157 ;  /* 0x0000009d3d3d7220 */ /* 0x000fe20000410000 */
[----:B------:R-:W-:Y:S01]  /*12a50*/  FMNMX.FTZ R15, R170, R15, !PT ;  /* 0x0000000faa0f7209 */ /* 0x000fe20007810000 */
[----:B------:R-:W-:Y:S01]  /*12a60*/  MUFU.EX2 R172, R172 ;  /* 0x000000ac00ac7308 */ /* 0x000fe20000000800 */
[----:B------:R-:W-:Y:S01]  /*12a70*/  F2FP.BF16.F32.PACK_AB R152, R229, R152 ;  /* 0x00000098e598723e */ /* 0x000fe200000010ff */
[----:B------:R-:W-:Y:S01]  /*12a80*/  FMUL.FTZ R64, R64, R157 ;  /* 0x0000009d40407220 */ /* 0x000fe20000410000 */
[----:B------:R-:W-:Y:S01]  /*12a90*/  FMNMX.FTZ R15, R174, R15, !PT ;  /* 0x0000000fae0f7209 */ /* 0x000fe20007810000 */
[----:B------:R-:W-:Y:S01]  /*12aa0*/  FMUL.FTZ R65, R65, R157 ;  /* 0x0000009d41417220 */ /* 0x000fe20000410000 */
[----:B------:R-:W-:Y:S01]  /*12ab0*/  ISETP.NE.AND P3, PT, R184, R215, PT ;  /* 0x000000d7b800720c */ /* 0x000fe20003f65270 */
[----:B------:R-:W-:Y:S01]  /*12ac0*/  FMUL.FTZ R68, R68, R157 ;  /* 0x0000009d44447220 */ /* 0x000fe20000410000 */
[----:B------:R-:W-:Y:S01]  /*12ad0*/  FMNMX.FTZ R183, R176, R15, !PT ;  /* 0x0000000fb0b77209 */ /* 0x000fe20007810000 */
[----:B------:R-:W-:Y:S01]  /*12ae0*/  MUFU.EX2 R173, R173 ;  /* 0x000000ad00ad7308 */ /* 0x000fe20000000800 */
[-C--:B------:R-:W-:Y:S01]  /*12af0*/  FMUL.FTZ R69, R69, R157.reuse ;  /* 0x0000009d45457220 */ /* 0x080fe20000410000 */
[-C--:B------:R-:W-:Y:S01]  /*12b00*/  FMUL.FTZ R72, R72, R157.reuse ;  /* 0x0000009d48487220 */ /* 0x080fe20000410000 */
[-C--:B------:R-:W-:Y:S01]  /*12b10*/  FMUL.FTZ R73, R73, R157.reuse ;  /* 0x0000009d49497220 */ /* 0x080fe20000410000 */
[----:B------:R-:W3:Y:S01]  /*12b20*/  SHFL.BFLY PT, R178, R183, 0x2, 0x1f ;  /* 0x0c401f00b7b27f89 */ /* 0x000ee200000e0000 */
[-C--:B------:R-:W-:Y:S01]  /*12b30*/  FMUL.FTZ R76, R76, R157.reuse ;  /* 0x0000009d4c4c7220 */ /* 0x080fe20000410000 */
[-C--:B------:R-:W-:Y:S01]  /*12b40*/  FMUL.FTZ R77, R77, R157.reuse ;  /* 0x0000009d4d4d7220 */ /* 0x080fe20000410000 */
[-C--:B------:R-:W-:Y:S01]  /*12b50*/  FMUL.FTZ R80, R80, R157.reuse ;  /* 0x0000009d50507220 */ /* 0x080fe20000410000 */
[----:B------:R-:W-:Y:S01]  /*12b60*/  MUFU.EX2 R177, R177 ;  /* 0x000000b100b17308 */ /* 0x000fe20000000800 */
[----:B------:R-:W-:Y:S01]  /*12b70*/  FMUL.FTZ R81, R81, R157 ;  /* 0x0000009d51517220 */ /* 0x000fe20000410000 */
[----:B------:R-:W-:-:S02]  /*12b80*/  @!P3 IMAD R215, R214, 0x40, R191 ;  /* 0x00000040d6d7b824 */ /* 0x000fc400078e02bf */
[-C--:B------:R-:W-:Y:S01]  /*12b90*/  FMUL.FTZ R84, R84, R157.reuse ;  /* 0x0000009d54547220 */ /* 0x080fe20000410000 */
[-C--:B------:R-:W-:Y:S01]  /*12ba0*/  FMUL.FTZ R85, R85, R157.reuse ;  /* 0x0000009d55557220 */ /* 0x080fe20000410000 */
[-C--:B------:R-:W-:Y:S01]  /*12bb0*/  FMUL.FTZ R88, R88, R157.reuse ;  /* 0x0000009d58587220 */ /* 0x080fe20000410000 */
[----:B------:R-:W-:Y:S02]  /*12bc0*/  @!P3 IMAD R215, R215, 0x4, R2 ;  /* 0x00000004d7d7b824 */ /* 0x000fe400078e0202 */
[-C--:B------:R-:W-:Y:S01]  /*12bd0*/  FMUL.FTZ R89, R89, R157.reuse ;  /* 0x0000009d59597220 */ /* 0x080fe20000410000 */
[----:B------:R-:W-:Y:S01]  /*12be0*/  MUFU.EX2 R179, R179 ;  /* 0x000000b300b37308 */ /* 0x000fe20000000800 */
[-C--:B------:R-:W-:Y:S01]  /*12bf0*/  FMUL.FTZ R92, R92, R157.reuse ;  /* 0x0000009d5c5c7220 */ /* 0x080fe20000410000 */
[-C--:B------:R-:W-:Y:S01]  /*12c00*/  FMUL.FTZ R93, R93, R157.reuse ;  /* 0x0000009d5d5d7220 */ /* 0x080fe20000410000 */
[----:B------:R-:W-:Y:S01]  /*12c10*/  @!P3 STS [R215+0x28800], R157 ;  /* 0x0288009dd700b388 */ /* 0x000fe20000000800 */
        /* <DEDUP_REMOVED lines=8> */
[----:B---3--:R-:W-:Y:S01]  /*12ca0*/  FMNMX.FTZ R15, R183, R178, !PT ;  /* 0x000000b2b70f7209 */ /* 0x008fe20007810000 */
[-C--:B------:R-:W-:Y:S01]  /*12cb0*/  FMUL.FTZ R109, R109, R157.reuse ;  /* 0x0000009d6d6d7220 */ /* 0x080fe20000410000 */
[-C--:B------:R-:W-:Y:S01]  /*12cc0*/  FMUL.FTZ R112, R112, R157.reuse ;  /* 0x0000009d70707220 */ /* 0x080fe20000410000 */
[-C--:B------:R-:W-:Y:S01]  /*12cd0*/  FMUL.FTZ R113, R113, R157.reuse ;  /* 0x0000009d71717220 */ /* 0x080fe20000410000 */
[-C--:B------:R-:W-:Y:S01]  /*12ce0*/  FMUL.FTZ R116, R116, R157.reuse ;  /* 0x0000009d74747220 */ /* 0x080fe20000410000 */
[----:B------:R-:W3:Y:S01]  /*12cf0*/  SHFL.BFLY PT, R178, R15, 0x1, 0x1f ;  /* 0x0c201f000fb27f89 */ /* 0x000ee200000e0000 */
        /* <DEDUP_REMOVED lines=17> */
[----:B---3--:R-:W-:-:S04]  /*12e10*/  FMNMX.FTZ R15, R15, R178, !PT ;  /* 0x000000b20f0f7209 */ /* 0x008fc80007810000 */
[C---:B------:R-:W-:Y:S01]  /*12e20*/  FSETP.NEU.FTZ.AND P2, PT, R15.reuse, -INF , PT ;  /* 0xff8000000f00780b */ /* 0x040fe20003f5d000 */
[----:B------:R-:W-:-:S03]  /*12e30*/  FMUL.FTZ R216, R15, R20 ;  /* 0x000000140fd87220 */ /* 0x000fc60000410000 */
[----:B------:R-:W-:Y:S02]  /*12e40*/  FSEL R183, R15, RZ, P2 ;  /* 0x000000ff0fb77208 */ /* 0x000fe40001000000 */
[----:B------:R-:W-:-:S03]  /*12e50*/  FSEL R216, R216, RZ, P2 ;  /* 0x000000ffd8d87208 */ /* 0x000fc60001000000 */
[----:B------:R-:W-:Y:S02]  /*12e60*/  FADD.FTZ R183, -R183, R213 ;  /* 0x000000d5b7b77221 */ /* 0x000fe40000010100 */
[-CC-:B------:R-:W-:Y:S01]  /*12e70*/  FFMA.FTZ R178, R21, R20.reuse, -R216.reuse ;  /* 0x0000001415b27223 */ /* 0x180fe200000108d8 */
[-CC-:B------:R-:W-:Y:S01]  /*12e80*/  FFMA.FTZ R229, R164, R20.reuse, -R216.reuse ;  /* 0x00000014a4e57223 */ /* 0x180fe200000108d8 */
[-C--:B------:R-:W-:Y:S01]  /*12e90*/  FMUL.FTZ R183, R183, R20.reuse ;  /* 0x00000014b7b77220 */ /* 0x080fe20000410000 */
[----:B------:R-:W-:Y:S01]  /*12ea0*/  MUFU.EX2 R164, R175 ;  /* 0x000000af00a47308 */ /* 0x000fe20000000800 */
[-CC-:B------:R-:W-:Y:S01]  /*12eb0*/  FFMA.FTZ R181, R181, R20.reuse, -R216.reuse ;  /* 0x00000014b5b57223 */ /* 0x180fe200000108d8 */
[-CC-:B------:R-:W-:Y:S01]  /*12ec0*/  FFMA.FTZ R213, R156, R20.reuse, -R216.reuse ;  /* 0x000000149cd57223 */ /* 0x180fe200000108d8 */
[----:B--2---:R-:W-:Y:S01]  /*12ed0*/  F2FP.BF16.F32.PACK_AB R156, R160, R159 ;  /* 0x0000009fa09c723e */ /* 0x004fe200000010ff */
[-CC-:B------:R-:W-:Y:S01]  /*12ee0*/  FFMA.FTZ R214, R158, R20.reuse, -R216.reuse ;  /* 0x000000149ed67223 */ /* 0x180fe200000108d8 */
[-CC-:B------:R-:W-:Y:S01]  /*12ef0*/  FFMA.FTZ R182, R182, R20.reuse, -R216.reuse ;  /* 0x00000014b6b67223 */ /* 0x180fe200000108d8 */
[-CC-:B------:R-:W-:Y:S01]  /*12f00*/  FFMA.FTZ R161, R161, R20.reuse, -R216.reuse ;  /* 0x00000014a1a17223 */ /* 0x180fe200000108d8 */
[--C-:B------:R-:W-:Y:S01]  /*12f10*/  FFMA.FTZ R163, R163, R20, -R216.reuse ;  /* 0x00000014a3a37223 */ /* 0x100fe200000108d8 */
[----:B------:R2:W3:Y:S01]  /*12f20*/  MUFU.EX2 R21, R183 ;  /* 0x000000b700157308 */ /* 0x0004e20000000800 */
[----:B----4-:R-:W-:Y:S01]  /*12f30*/  F2FP.BF16.F32.PACK_AB R158, R165, R162 ;  /* 0x000000a2a59e723e */ /* 0x010fe200000010ff */
[-CC-:B------:R-:W-:Y:S01]  /*12f40*/  FFMA.FTZ R167, R167, R20.reuse, -R216.reuse ;  /* 0x00000014a7a77223 */ /* 0x180fe200000108d8 */
[-CC-:B------:R-:W-:Y:S01]  /*12f50*/  FFMA.FTZ R169, R169, R20.reuse, -R216.reuse ;  /* 0x00000014a9a97223 */ /* 0x180fe200000108d8 */
[-CC-:B------:R-:W-:Y:S01]  /*12f60*/  FFMA.FTZ R171, R171, R20.reuse, -R216.reuse ;  /* 0x00000014abab7223 */ /* 0x180fe200000108d8 */
[-CC-:B------:R-:W-:Y:S01]  /*12f70*/  FFMA.FTZ R170, R170, R20.reuse, -R216.reuse ;  /* 0x00000014aaaa7223 */ /* 0x180fe200000108d8 */
[-CC-:B------:R-:W-:Y:S01]  /*12f80*/  FFMA.FTZ R174, R174, R20.reuse, -R216.reuse ;  /* 0x00000014aeae7223 */ /* 0x180fe200000108d8 */
[-CC-:B------:R-:W-:Y:S01]  /*12f90*/  FFMA.FTZ R176, R176, R20.reuse, -R216.reuse ;  /* 0x00000014b0b07223 */ /* 0x180fe200000108d8 */
[----:B------:R-:W-:Y:S01]  /*12fa0*/  MUFU.EX2 R178, R178 ;  /* 0x000000b200b27308 */ /* 0x000fe20000000800 */
[-CC-:B--2---:R-:W-:Y:S01]  /*12fb0*/  FFMA.FTZ R183, R153, R20.reuse, -R216.reuse ;  /* 0x0000001499b77223 */ /* 0x184fe200000108d8 */
[----:B------:R-:W-:Y:S01]  /*12fc0*/  FFMA.FTZ R153, R154, R20, -R216 ;  /* 0x000000149a997223 */ /* 0x000fe200000108d8 */
[----:B------:R-:W-:Y:S01]  /*12fd0*/  F2FP.BF16.F32.PACK_AB R154, R230, R155 ;  /* 0x0000009be69a723e */ /* 0x000fe200000010ff */
[----:B------:R-:W-:-:S04]  /*12fe0*/  FADD.FTZ R155, R159, R0 ;  /* 0x000000009f9b7221 */ /* 0x000fc80000010000 */
[----:B------:R-:W-:Y:S01]  /*12ff0*/  FADD.FTZ R155, R160, R155 ;  /* 0x0000009ba09b7221 */ /* 0x000fe20000010000 */
[----:B------:R-:W2:Y:S01]  /*13000*/  MUFU.EX2 R181, R181 ;  /* 0x000000b500b57308 */ /* 0x000ea20000000800 */
[----:B0-----:R-:W-:Y:S01]  /*13010*/  F2FP.BF16.F32.PACK_AB R160, R168, R166 ;  /* 0x000000a6a8a0723e */ /* 0x001fe200000010ff */
[----:B---3--:R0:W-:Y:S01]  /*13020*/  @!P3 STS [R215+0x28820], R21 ;  /* 0x02882015d700b388 */ /* 0x0081e20000000800 */
[----:B------:R-:W-:Y:S01]  /*13030*/  FADD.FTZ R0, R162, R155 ;  /* 0x0000009ba2007221 */ /* 0x000fe20000010000 */
[----:B------:R-:W-:Y:S01]  /*13040*/  F2FP.BF16.F32.PACK_AB R162, R173, R172 ;  /* 0x000000acada2723e */ /* 0x000fe200000010ff */
[-C--:B------:R-:W-:Y:S01]  /*13050*/  FMUL.FTZ R26, R26, R21.reuse ;  /* 0x000000151a1a7220 */ /* 0x080fe20000410000 */
[-C--:B------:R-:W-:Y:S01]  /*13060*/  FMUL.FTZ R27, R27, R21.reuse ;  /* 0x000000151b1b7220 */ /* 0x080fe20000410000 */
[----:B------:R-:W-:Y:S01]  /*13070*/  FADD.FTZ R155, R165, R0 ;  /* 0x00000000a59b7221 */ /* 0x000fe20000010000 */
[----:B------:R-:W-:Y:S01]  /*13080*/  MUFU.EX2 R213, R213 ;  /* 0x000000d500d57308 */ /* 0x000fe20000000800 */
[-C--:B------:R-:W-:Y:S01]  /*13090*/  FMUL.FTZ R30, R30, R21.reuse ;  /* 0x000000151e1e7220 */ /* 0x080fe20000410000 */
[----:B------:R-:W-:Y:S01]  /*130a0*/  FMUL.FTZ R31, R31, R21 ;  /* 0x000000151f1f7220 */ /* 0x000fe20000410000 */
[----:B------:R-:W-:Y:S01]  /*130b0*/  FADD.FTZ R155, R166, R155 ;  /* 0x0000009ba69b7221 */ /* 0x000fe20000010000 */
[----:B------:R-:W-:Y:S01]  /*130c0*/  F2FP.BF16.F32.PACK_AB R166, R180, R179 ;  /* 0x000000b3b4a6723e */ /* 0x000fe200000010ff */
[-C--:B------:R-:W-:Y:S01]  /*130d0*/  FMUL.FTZ R34, R34, R21.reuse ;  /* 0x0000001522227220 */ /* 0x080fe20000410000 */
[-C--:B------:R-:W-:Y:S01]  /*130e0*/  FMUL.FTZ R35, R35, R21.reuse ;  /* 0x0000001523237220 */ /* 0x080fe20000410000 */
[----:B------:R-:W-:Y:S01]  /*130f0*/  FADD.FTZ R155, R168, R155 ;  /* 0x0000009ba89b7221 */ /* 0x000fe20000010000 */
[----:B------:R-:W3:Y:S01]  /*13100*/  MUFU.EX2 R182, R182 ;  /* 0x000000b600b67308 */ /* 0x000ee20000000800 */
[-C--:B------:R-:W-:Y:S01]  /*13110*/  FMUL.FTZ R38, R38, R21.reuse ;  /* 0x0000001526267220 */ /* 0x080fe20000410000 */
[-C--:B------:R-:W-:Y:S01]  /*13120*/  FMUL.FTZ R39, R39, R21.reuse ;  /* 0x0000001527277220 */ /* 0x080fe20000410000 */
[----:B------:R-:W-:Y:S01]  /*13130*/  FADD.FTZ R0, R172, R155 ;  /* 0x0000009bac007221 */ /* 0x000fe20000010000 */
[-C--:B------:R-:W-:Y:S01]  /*13140*/  FMUL.FTZ R42, R42, R21.reuse ;  /* 0x000000152a2a7220 */ /* 0x080fe20000410000 */
[-C--:B------:R-:W-:Y:S01]  /*13150*/  FMUL.FTZ R43, R43, R21.reuse ;  /* 0x000000152b2b7220 */ /* 0x080fe20000410000 */
[-C--:B------:R-:W-:Y:S01]  /*13160*/  FMUL.FTZ R46, R46, R21.reuse ;  /* 0x000000152e2e7220 */ /* 0x080fe20000410000 */
[----:B------:R-:W-:Y:S01]  /*13170*/  FADD.FTZ R155, R173, R0 ;  /* 0x00000000ad9b7221 */ /* 0x000fe20000010000 */
[----:B------:R2:W-:Y:S01]  /*13180*/  MUFU.EX2 R168, R153 ;  /* 0x0000009900a87308 */ /* 0x0005e20000000800 */
[-C--:B------:R-:W-:Y:S01]  /*13190*/  FMUL.FTZ R47, R47, R21.reuse ;  /* 0x000000152f2f7220 */ /* 0x080fe20000410000 */
[-C--:B------:R-:W-:Y:S01]  /*131a0*/  FMUL.FTZ R50, R50, R21.reuse ;  /* 0x0000001532327220 */ /* 0x080fe20000410000 */
[----:B------:R-:W-:Y:S01]  /*131b0*/  FADD.FTZ R0, R164, R155 ;  /* 0x0000009ba4007221 */ /* 0x000fe20000010000 */
[----:B------:R-:W-:Y:S01]  /*131c0*/  F2FP.BF16.F32.PACK_AB R164, R177, R164 ;  /* 0x000000a4b1a4723e */ /* 0x000fe200000010ff */
[-C--:B------:R-:W-:Y:S01]  /*131d0*/  FMUL.FTZ R51, R51, R21.reuse ;  /* 0x0000001533337220 */ /* 0x080fe20000410000 */
[-C--:B------:R-:W-:Y:S01]  /*131e0*/  FMUL.FTZ R54, R54, R21.reuse ;  /* 0x0000001536367220 */ /* 0x080fe20000410000 */
[----:B------:R-:W-:Y:S01]  /*131f0*/  FADD.FTZ R0, R177, R0 ;  /* 0x00000000b1007221 */ /* 0x000fe20000010000 */
[----:B------:R-:W4:Y:S01]  /*13200*/  MUFU.EX2 R155, R183 ;  /* 0x000000b7009b7308 */ /* 0x000f220000000800 */
[----:B--2---:R-:W-:Y:S01]  /*13210*/  F2FP.BF16.F32.PACK_AB R153, R181, R178 ;  /* 0x000000b2b599723e */ /* 0x004fe200000010ff */
[----:B------:R-:W-:Y:S01]  /*13220*/  FMUL.FTZ R55, R55, R21 ;  /* 0x0000001537377220 */ /* 0x000fe20000410000 */
[----:B------:R-:W-:Y:S01]  /*13230*/  FADD.FTZ R159, R179, R0 ;  /* 0x00000000b39f7221 */ /* 0x000fe20000010000 */
[----:B---3--:R-:W-:Y:S01]  /*13240*/  F2FP.BF16.F32.PACK_AB R157, R182, R213 ;  /* 0x000000d5b69d723e */ /* 0x008fe200000010ff */
[-C--:B------:R-:W-:Y:S01]  /*13250*/  FMUL.FTZ R58, R58, R21.reuse ;  /* 0x000000153a3a7220 */ /* 0x080fe20000410000 */
[-C--:B------:R-:W-:Y:S01]  /*13260*/  FMUL.FTZ R59, R59, R21.reuse ;  /* 0x000000153b3b7220 */ /* 0x080fe20000410000 */
[----:B------:R-:W-:Y:S01]  /*13270*/  FADD.FTZ R0, R180, R159 ;  /* 0x0000009fb4007221 */ /* 0x000fe20000010000 */
        /* <DEDUP_REMOVED lines=8> */
[----:B------:R2:W3:Y:S01]  /*13300*/  MUFU.EX2 R159, R214 ;  /* 0x000000d6009f7308 */ /* 0x0004e20000000800 */
        /* <DEDUP_REMOVED lines=16> */
[----:B----4-:R-:W-:Y:S01]  /*13410*/  FADD.FTZ R3, R155, R214 ;  /* 0x000000d69b037221 */ /* 0x010fe20000010000 */
[C---:B------:R-:W-:Y:S01]  /*13420*/  F2FP.BF16.F32.PACK_AB R155, R168.reuse, R155 ;  /* 0x0000009ba89b723e */ /* 0x040fe200000010ff */
[----:B------:R-:W-:Y:S01]  /*13430*/  BAR.SYNC.DEFER_BLOCKING 0xf, 0x100 ;  /* 0x03c4000000007b1d */ /* 0x000fe20000010000 */
[-C--:B------:R-:W-:Y:S01]  /*13440*/  FMUL.FTZ R99, R99, R21.reuse ;  /* 0x0000001563637220 */ /* 0x080fe20000410000 */
[----:B------:R-:W-:Y:S01]  /*13450*/  FADD.FTZ R216, R168, R3 ;  /* 0x00000003a8d87221 */ /* 0x000fe20000010000 */
[-C--:B------:R-:W-:Y:S01]  /*13460*/  FMUL.FTZ R102, R102, R21.reuse ;  /* 0x0000001566667220 */ /* 0x080fe20000410000 */
[-C--:B------:R-:W-:Y:S01]  /*13470*/  FMUL.FTZ R103, R103, R21.reuse ;  /* 0x0000001567677220 */ /* 0x080fe20000410000 */
[-C--:B------:R-:W-:Y:S01]  /*13480*/  FMUL.FTZ R106, R106, R21.reuse ;  /* 0x000000156a6a7220 */ /* 0x080fe20000410000 */
[----:B------:R-:W-:Y:S01]  /*13490*/  FADD.FTZ R3, R213, R216 ;  /* 0x000000d8d5037221 */ /* 0x000fe20000010000 */
[----:B------:R-:W4:Y:S01]  /*134a0*/  MUFU.EX2 R167, R167 ;  /* 0x000000a700a77308 */ /* 0x000f220000000800 */
[-C--:B------:R-:W-:Y:S01]  /*134b0*/  FMUL.FTZ R107, R107, R21.reuse ;  /* 0x000000156b6b7220 */ /* 0x080fe20000410000 */
[-C--:B------:R-:W-:Y:S01]  /*134c0*/  FMUL.FTZ R110, R110, R21.reuse ;  /* 0x000000156e6e7220 */ /* 0x080fe20000410000 */
[----:B------:R-:W-:Y:S01]  /*134d0*/  FADD.FTZ R216, R182, R3 ;  /* 0x00000003b6d87221 */ /* 0x000fe20000010000 */
[-C--:B------:R-:W-:Y:S01]  /*134e0*/  FMUL.FTZ R111, R111, R21.reuse ;  /* 0x000000156f6f7220 */ /* 0x080fe20000410000 */
[-C--:B------:R-:W-:Y:S01]  /*134f0*/  FMUL.FTZ R114, R114, R21.reuse ;  /* 0x0000001572727220 */ /* 0x080fe20000410000 */
[----:B------:R-:W-:Y:S01]  /*13500*/  FMUL.FTZ R115, R115, R21 ;  /* 0x0000001573737220 */ /* 0x000fe20000410000 */
[----:B---3--:R-:W-:Y:S01]  /*13510*/  FADD.FTZ R3, R159, R216 ;  /* 0x000000d89f037221 */ /* 0x008fe20000010000 */
[----:B------:R-:W3:Y:S01]  /*13520*/  MUFU.EX2 R214, R169 ;  /* 0x000000a900d67308 */ /* 0x000ee20000000800 */
[----:B------:R-:W-:Y:S01]  /*13530*/  F2FP.BF16.F32.PACK_AB R159, R172, R159 ;  /* 0x0000009fac9f723e */ /* 0x000fe200000010ff */
[----:B------:R-:W-:Y:S01]  /*13540*/  FMUL.FTZ R118, R118, R21 ;  /* 0x0000001576767220 */ /* 0x000fe20000410000 */
[----:B------:R-:W-:Y:S01]  /*13550*/  FADD.FTZ R216, R172, R3 ;  /* 0x00000003acd87221 */ /* 0x000fe20000010000 */
[----:B--2---:R-:W-:Y:S01]  /*13560*/  F2FP.BF16.F32.PACK_AB R161, R180, R163 ;  /* 0x000000a3b4a1723e */ /* 0x004fe200000010ff */
[-C--:B------:R-:W-:Y:S01]  /*13570*/  FMUL.FTZ R119, R119, R21.reuse ;  /* 0x0000001577777220 */ /* 0x080fe20000410000 */
[-C--:B------:R-:W-:Y:S01]  /*13580*/  FMUL.FTZ R122, R122, R21.reuse ;  /* 0x000000157a7a7220 */ /* 0x080fe20000410000 */
[----:B------:R-:W-:Y:S01]  /*13590*/  FADD.FTZ R3, R163, R216 ;  /* 0x000000d8a3037221 */ /* 0x000fe20000010000 */
[----:B------:R-:W2:Y:S01]  /*135a0*/  MUFU.EX2 R165, R171 ;  /* 0x000000ab00a57308 */ /* 0x000ea20000000800 */
[----:B------:R0:W-:Y:S01]  /*135b0*/  STSM.16.M88.4 [R195+0x26800], R152 ;  /* 0x02680098c3007844 */ /* 0x0001e20000000200 */
[-C--:B------:R-:W-:Y:S01]  /*135c0*/  FMUL.FTZ R123, R123, R21.reuse ;  /* 0x000000157b7b7220 */ /* 0x080fe20000410000 */
[----:B------:R-:W-:Y:S01]  /*135d0*/  FADD.FTZ R178, R180, R3 ;  /* 0x00000003b4b27221 */ /* 0x000fe20000010000 */
[-C--:B------:R-:W-:Y:S01]  /*135e0*/  FMUL.FTZ R126, R126, R21.reuse ;  /* 0x000000157e7e7220 */ /* 0x080fe20000410000 */
[----:B------:R0:W-:Y:S01]  /*135f0*/  STSM.16.M88.4 [R196], R156 ;  /* 0x0000009cc4007844 */ /* 0x0001e20000000200 */
[----:B------:R-:W-:Y:S01]  /*13600*/  FMUL.FTZ R127, R127, R21 ;  /* 0x000000157f7f7220 */ /* 0x000fe20000410000 */
[----:B----4-:R-:W-:Y:S01]  /*13610*/  FADD.FTZ R3, R167, R178 ;  /* 0x000000b2a7037221 */ /* 0x010fe20000010000 */
[----:B------:R-:W4:Y:S01]  /*13620*/  MUFU.EX2 R170, R170 ;  /* 0x000000aa00aa7308 */ /* 0x000f220000000800 */
[----:B---3--:R-:W-:Y:S01]  /*13630*/  F2FP.BF16.F32.PACK_AB R163, R214, R167 ;  /* 0x000000a7d6a3723e */ /* 0x008fe200000010ff */
[-C--:B------:R-:W-:Y:S01]  /*13640*/  FMUL.FTZ R130, R130, R21.reuse ;  /* 0x0000001582827220 */ /* 0x080fe20000410000 */
[----:B------:R-:W-:Y:S01]  /*13650*/  FADD.FTZ R168, R214, R3 ;  /* 0x00000003d6a87221 */ /* 0x000fe20000010000 */
[-C--:B------:R-:W-:Y:S01]  /*13660*/  FMUL.FTZ R131, R131, R21.reuse ;  /* 0x0000001583837220 */ /* 0x080fe20000410000 */
[-C--:B------:R-:W-:Y:S01]  /*13670*/  FMUL.FTZ R134, R134, R21.reuse ;  /* 0x0000001586867220 */ /* 0x080fe20000410000 */
[----:B------:R0:W-:Y:S01]  /*13680*/  STSM.16.M88.4 [R198], R160 ;  /* 0x000000a0c6007844 */ /* 0x0001e20000000200 */
        /* <DEDUP_REMOVED lines=10> */
[C---:B----4-:R-:W-:Y:S01]  /*13730*/  FADD.FTZ R3, R170.reuse, R3 ;  /* 0x00000003aa037221 */ /* 0x050fe20000010000 */
[----:B------:R-:W-:Y:S01]  /*13740*/  F2FP.BF16.F32.PACK_AB R165, R170, R165 ;  /* 0x000000a5aaa5723e */ /* 0x000fe200000010ff */
[-C--:B------:R-:W-:Y:S01]  /*13750*/  FMUL.FTZ R150, R150, R21.reuse ;  /* 0x0000001596967220 */ /* 0x080fe20000410000 */
[----:B------:R-:W-:Y:S01]  /*13760*/  FMUL.FTZ R151, R151, R21 ;  /* 0x0000001597977220 */ /* 0x000fe20000410000 */
[----:B---3--:R-:W-:Y:S01]  /*13770*/  FADD.FTZ R168, R174, R3 ;  /* 0x00000003aea87221 */ /* 0x008fe20000010000 */
[----:B--2---:R-:W-:-:S03]  /*13780*/  F2FP.BF16.F32.PACK_AB R167, R169, R174 ;  /* 0x000000aea9a7723e */ /* 0x004fc600000010ff */
[----:B------:R-:W-:Y:S02]  /*13790*/  FADD.FTZ R3, R169, R168 ;  /* 0x000000a8a9037221 */ /* 0x000fe40000010000 */
[----:B------:R0:W-:Y:S01]  /*137a0*/  STSM.16.M88.4 [R197], R164 ;  /* 0x000000a4c5007844 */ /* 0x0001e20000000200 */
[----:B------:R-:W-:Y:S05]  /*137b0*/  @!P0 BRA `(.L_x_2864) ;  /* 0x0000000000048947 */ /* 0x000fea0003800000 */
[----:B------:R-:W-:Y:S01]  /*137c0*/  BPT.TRAP 0x1 ;  /* 0x000000040000795c */ /* 0x000fe20000300000 */
.L_x_2864:
[----:B------:R2:W3:Y:S01]  /*137d0*/  SYNCS.PHASECHK.TRANS64.TRYWAIT P2, [R206+URZ+0x28c50], R207 ;  /* 0x028c50cfce0075a7 */ /* 0x0004e2000804017f */
[----:B------:R-:W-:Y:S05]  /*137e0*/  @!P0 BRA `(.L_x_2865) ;  /* 0x0000000000048947 */ /* 0x000fea0003800000 */
[----:B------:R-:W-:Y:S01]  /*137f0*/  BPT.TRAP 0x1 ;  /* 0x000000040000795c */ /* 0x000fe20000300000 */
.L_x_2865:
[----:B------:R-:W-:Y:S04]  /*13800*/  BSSY B1, `(.L_x_2866) ;  /* 0x0000004000017945 */ /* 0x000fe80003800000 */
[----:B---3--:R-:W-:Y:S05]  /*13810*/  @P2 BRA `(.L_x_2867) ;  /* 0x0000000000082947 */ /* 0x008fea0003800000 */
[----:B------:R-:W3:Y:S02]  /*13820*/  SYNCS.PHASECHK.TRANS64.TRYWAIT P2, [R206+URZ+0x28c50], R207 ;  /* 0x028c50cfce0075a7 */ /* 0x000ee4000804017f */
[----:B---3--:R-:W-:Y:S05]  /*13830*/  @!P2 BRA `(.L_x_2868) ;  /* 0x000000d800d4a947 */ /* 0x008fea0003800000 */
.L_x_2867:
[----:B------:R-:W-:Y:S05]  /*13840*/  BSYNC B1 ;  /* 0x0000000000017941 */ /* 0x000fea0003800000 */
.L_x_2866:
[----:B------:R-:W-:Y:S01]  /*13850*/  IMAD R168, R18, 0x1000, R190 ;  /* 0x0000100012a87824 */ /* 0x000fe200078e02be */
[----:B------:R-:W-:Y:S01]  /*13860*/  WARPGROUP.ARRIVE ;  /* 0x00000000000079c5 */ /* 0x000fe20000000000 */
[----:B------:R-:W-:Y:S01]  /*13870*/  IMAD.MOV.U32 R169, RZ, RZ, 0x40000040 ;  /* 0x40000040ffa97424 */ /* 0x000fe200078e00ff */
[----:B------:R-:W-:Y:S01]  /*13880*/  ISETP.GT.AND P2, PT, R12, R202, PT ;  /* 0x000000ca0c00720c */ /* 0x000fe20003f44270 */
[----:B-123--:R-:W-:Y:S01]  /*13890*/  @!P1 VIADD R206, R206, 0x28c60 ;  /* 0x00028c60cece9836 */ /* 0x00efe20000000000 */
[----:B------:R-:W-:Y:S01]  /*138a0*/  R2UR UR6, R168 ;  /* 0x00000000a80672ca */ /* 0x000fe200000e0000 */
[----:B------:R-:W-:Y:S01]  /*138b0*/  VIADD R12, R12, 0xffffffff ;  /* 0xffffffff0c0c7836 */ /* 0x000fe20000000000 */
[----:B------:R-:W-:Y:S01]  /*138c0*/  R2UR UR7, R169 ;  /* 0x00000000a90772ca */ /* 0x000fe200000e0000 */
[----:B------:R-:W-:Y:S01]  /*138d0*/  IMAD.MOV.U32 R169, RZ, RZ, 0x40000040 ;  /* 0x40000040ffa97424 */ /* 0x000fe200078e00ff */
[----:B------:R-:W-:Y:S01]  /*138e0*/  @!P1 PRMT R206, RZ, 0x654, R206 ;  /* 0x00000654ffce9816 */ /* 0x000fe200000000ce */
[----:B------:R-:W-:-:S02]  /*138f0*/  IMAD.MOV.U32 R213, RZ, RZ, R15 ;  /* 0x000000ffffd57224 */ /* 0x000fc400078e000f */
[----:B0-----:R-:W-:Y:S02]  /*13900*/  IMAD.MOV.U32 R215, RZ, RZ, R14 ;  /* 0x000000ffffd77224 */ /* 0x001fe400078e000e */
[----:B------:R-:W-:-:S06]  /*13910*/  IMAD.MOV.U32 R214, RZ, RZ, R18 ;  /* 0x000000ffffd67224 */ /* 0x000fcc00078e0012 */
[----:B------:R-:W-:Y:S03]  /*13920*/  HGMMA.64x256x16.F32.BF16 R24, R152, gdesc[UR4].tnspB, R24, gsb0 ;  /* 0x43e0000498187df0 */ /* 0x000fe60008001818 */
        /* <DEDUP_REMOVED lines=33> */
.L_x_2850:
[----:B------:R-:W-:Y:S05]  /*13b40*/  BSYNC B0 ;  /* 0x0000000000007941 */ /* 0x000fea0003800000 */
.L_x_2849:
[----:B------:R-:W2:Y:S01]  /*13b50*/  SHFL.BFLY PT, R5, R0, 0x2, 0x1f ;  /* 0x0c401f0000057f89 */ /* 0x000ea200000e0000 */
[----:B------:R-:W-:Y:S02]  /*13b60*/  VIADD R22, R18, 0x1 ;  /* 0x0000000112167836 */ /* 0x000fe40000000000 */
[----:B------:R-:W-:Y:S01]  /*13b70*/  VIADD R217, R217, 0x1 ;  /* 0x00000001d9d97836 */ /* 0x000fe20000000000 */
[----:B------:R-:W3:Y:S01]  /*13b80*/  SHFL.BFLY PT, R6, R3, 0x2, 0x1f ;  /* 0x0c401f0003067f89 */ /* 0x000ee200000e0000 */
[----:B------:R-:W-:Y:S08]  /*13b90*/  BAR.ARV 0x8, 0x100 ;  /* 0x0204000000007b1d */ /* 0x000ff00000002000 */
[----:B------:R-:W-:Y:S01]  /*13ba0*/  BAR.SYNC.DEFER_BLOCKING 0xf, 0x100 ;  /* 0x03c4000000007b1d */ /* 0x000fe20000010000 */
[----:B------:R-:W-:Y:S01]  /*13bb0*/  ISETP.NE.AND P1, PT, R22, 0x2, PT ;  /* 0x000000021600780c */ /* 0x000fe20003f25270 */
[----:B--2---:R-:W-:Y:S01]  /*13bc0*/  FADD.FTZ R5, R5, R0 ;  /* 0x0000000005057221 */ /* 0x004fe20000010000 */
[----:B---3--:R-:W-:-:S04]  /*13bd0*/  FADD.FTZ R6, R6, R3 ;  /* 0x0000000306067221 */ /* 0x008fc80000010000 */
[----:B------:R-:W2:Y:S01]  /*13be0*/  SHFL.BFLY PT, R4, R5, 0x1, 0x1f ;  /* 0x0c201f0005047f89 */ /* 0x000ea200000e0000 */
[----:B------:R-:W-:-:S03]  /*13bf0*/  IMAD.MOV.U32 R3, RZ, RZ, RZ ;  /* 0x000000ffff037224 */ /* 0x000fc600078e00ff */
[----:B------:R-:W3:Y:S01]  /*13c00*/  SHFL.BFLY PT, R7, R6, 0x1, 0x1f ;  /* 0x0c201f0006077f89 */ /* 0x000ee200000e0000 */
[----:B--2---:R-:W-:Y:S01]  /*13c10*/  FADD.FTZ R9, R5, R4 ;  /* 0x0000000405097221 */ /* 0x004fe20000010000 */
[----:B------:R-:W-:Y:S02]  /*13c20*/  IMAD.MOV.U32 R4, RZ, RZ, RZ ;  /* 0x000000ffff047224 */ /* 0x000fe400078e00ff */
[----:B---3--:R-:W-:Y:S02]  /*13c30*/  FADD.FTZ R0, R6, R7 ;  /* 0x0000000706007221 */ /* 0x008fe40000010000 */
[----:B------:R-:W-:Y:S01]  /*13c40*/  FSETP.NE.FTZ.AND P2, PT, R9, RZ, PT ;  /* 0x000000ff0900720b */ /* 0x000fe20003f55000 */
[----:B------:R-:W-:Y:S01]  /*13c50*/  IMAD.MOV R7, RZ, RZ, -R194 ;  /* 0x000000ffff077224 */ /* 0x000fe200078e0ac2 */
[----:B------:R-:W-:Y:S02]  /*13c60*/  SEL R6, RZ, 0x1, P1 ;  /* 0x00000001ff067807 */ /* 0x000fe40000800000 */
[----:B------:R-:W-:-:S02]  /*13c70*/  FSETP.NE.FTZ.AND P3, PT, R0, RZ, PT ;  /* 0x000000ff0000720b */ /* 0x000fc40003f75000 */
[----:B------:R-:W-:Y:S02]  /*13c80*/  ISETP.NE.AND P0, PT, R184, R7, PT ;  /* 0x00000007b800720c */ /* 0x000fe40003f05270 */
[----:B------:R-:W-:-:S05]  /*13c90*/  LOP3.LUT R19, R19, R6, RZ, 0x3c, !PT ;  /* 0x0000000613137212 */ /* 0x000fca00078e3cff */
[----:B------:R-:W2:Y:S06]  /*13ca0*/  @P2 MUFU.RCP R3, R9 ;  /* 0x0000000900032308 */ /* 0x000eac0000001000 */
[----:B------:R-:W-:Y:S02]  /*13cb0*/  @!P0 IMAD R5, R18, 0x40, R191 ;  /* 0x0000004012058824 */ /* 0x000fe400078e02bf */
[C---:B------:R-:W-:Y:S01]  /*13cc0*/  @P2 FMUL.FTZ R18, R20.reuse, 0.69314718246459960938 ;  /* 0x3f31721814122820 */ /* 0x040fe20000410000 */
[----:B------:R-:W3:Y:S01]  /*13cd0*/  @P3 MUFU.RCP R4, R0 ;  /* 0x0000000000043308 */ /* 0x000ee20000001000 */
[----:B------:R-:W-:Y:S01]  /*13ce0*/  @P3 FMUL.FTZ R20, R20, 0.69314718246459960938 ;  /* 0x3f31721814143820 */ /* 0x000fe20000410000 */
[----:B------:R-:W-:-:S06]  /*13cf0*/  @!P0 IMAD R5, R5, 0x4, R2 ;  /* 0x0000000405058824 */ /* 0x000fcc00078e0202 */
        /* <DEDUP_REMOVED lines=8> */
[----:B------:R-:W5:Y:S01]  /*13d80*/  @P3 MUFU.LG2 R23, R0 ;  /* 0x0000000000173308 */ /* 0x000f620000000c00 */
        /* <DEDUP_REMOVED lines=10> */
[-C--:B------:R-:W-:Y:S01]  /*13e30*/  FMUL.FTZ R166, R52, R3.reuse ;  /* 0x0000000334a67220 */ /* 0x080fe20000410000 */
[-C--:B------:R-:W-:Y:S01]  /*13e40*/  FMUL.FTZ R164, R53, R3.reuse ;  /* 0x0000000335a47220 */ /* 0x080fe20000410000 */
[-C--:B------:R-:W-:Y:S01]  /*13e50*/  FMUL.FTZ R165, R56, R3.reuse ;  /* 0x0000000338a57220 */ /* 0x080fe20000410000 */
[-C--:B------:R-:W-:Y:S01]  /*13e60*/  FMUL.FTZ R162, R57, R3.reuse ;  /* 0x0000000339a27220 */ /* 0x080fe20000410000 */
[-C--:B------:R-:W-:Y:S01]  /*13e70*/  FMUL.FTZ R163, R60, R3.reuse ;  /* 0x000000033ca37220 */ /* 0x080fe20000410000 */
[-C--:B------:R-:W-:Y:S01]  /*13e80*/  FMUL.FTZ R160, R61, R3.reuse ;  /* 0x000000033da07220 */ /* 0x080fe20000410000 */
[----:B-----5:R-:W-:Y:S01]  /*13e90*/  @P3 FMUL.FTZ R23, R23, 0.69314718246459960938 ;  /* 0x3f31721817173820 */ /* 0x020fe20000410000 */
        /* <DEDUP_REMOVED lines=44> */
[----:B------:R-:W-:-:S02]  /*14160*/  IMAD.MOV.U32 R32, RZ, RZ, -0x800000 ;  /* 0xff800000ff207424 */ /* 0x000fc400078e00ff */
[-C--:B------:R-:W-:Y:S01]  /*14170*/  FMUL.FTZ R9, R42, R4.reuse ;  /* 0x000000042a097220 */ /* 0x080fe20000410000 */
[----:B--2---:R-:W-:Y:S02]  /*14180*/  IMAD.MOV.U32 R3, RZ, RZ, -0x800000 ;  /* 0xff800000ff037424 */ /* 0x004fe400078e00ff */
[-C--:B------:R-:W-:Y:S01]  /*14190*/  FMUL.FTZ R11, R46, R4.reuse ;  /* 0x000000042e0b7220 */ /* 0x080fe20000410000 */
[-C--:B------:R-:W-:Y:S01]  /*141a0*/  FMUL.FTZ R13, R50, R4.reuse ;  /* 0x00000004320d7220 */ /* 0x080fe20000410000 */
[-C--:B------:R-:W-:Y:S01]  /*141b0*/  FMUL.FTZ R21, R58, R4.reuse ;  /* 0x000000043a157220 */ /* 0x080fe20000410000 */
[----:B------:R-:W-:Y:S01]  /*141c0*/  FMUL.FTZ R29, R66, R4 ;  /* 0x00000004421d7220 */ /* 0x000fe20000410000 */
[----:B------:R-:W-:Y:S01]  /*141d0*/  @P2 FFMA.FTZ R32, R18, R14, R25 ;  /* 0x0000000e12202223 */ /* 0x000fe20000010019 */
[----:B------:R-:W-:Y:S01]  /*141e0*/  PLOP3.LUT P0, PT, PT, PT, PT, 0x8, 0x0 ;  /* 0x000000000000781c */ /* 0x000fe20003f0e170 */
        /* <DEDUP_REMOVED lines=62> */
.L_x_2732:
[----:B------:R-:W-:Y:S05]  /*145d0*/  BSYNC B7 ;  /* 0x0000000000077941 */ /* 0x000fea0003800000 */
.L_x_2722:
[----:B------:R-:W2:Y:S08]  /*145e0*/  S2UR UR5, SR_CgaCtaId ;  /* 0x00000000000579c3 */ /* 0x000eb00000008800 */
[----:B------:R-:W-:Y:S06]  /*145f0*/  BAR.SYNC.DEFER_BLOCKING 0x5, 0x180 ;  /* 0x0146000000007b1d */ /* 0x000fec0000010000 */
[----:B------:R-:W-:Y:S01]  /*14600*/  UMOV UR4, 0x400 ;  /* 0x0000040000047882 */ /* 0x000fe20000000000 */
[----:B------:R-:W-:Y:S01]  /*14610*/  BSSY B0, `(.L_x_2870) ;  /* 0x00002e4000007945 */ /* 0x000fe20003800000 */
[----:B--2---:R-:W-:-:S06]  /*14620*/  ULEA UR4, UR5, UR4, 0x18 ;  /* 0x0000000405047291 */ /* 0x004fcc000f8ec03f */
[----:B------:R-:W-:-:S05]  /*14630*/  IMAD.U32 R2, RZ, RZ, UR4 ;  /* 0x00000004ff027e24 */ /* 0x000fca000f8e00ff */
[----:B----4-:R2:W3:Y:S01]  /*14640*/  LDS.128 R24, [R2+0x28cd0] ;  /* 0x028cd00002187984 */ /* 0x0104e20000000c00 */
[----:B------:R-:W-:Y:S06]  /*14650*/  BAR.ARV 0x4, 0x180 ;  /* 0x0106000000007b1d */ /* 0x000fec0000002000 */
[----:B------:R-:W-:Y:S05]  /*14660*/  @P0 BRA `(.L_x_2871) ;  /* 0x0000002000080947 */ /* 0x000fea0003800000 */
[----:B------:R-:W4:Y:S01]  /*14670*/  S2R R15, SR_SWINHI ;  /* 0x00000000000f7919 */ /* 0x000f220000002f00 */
        /* <DEDUP_REMOVED lines=17> */
[----:B----45:R-:W-:-:S02]  /*14790*/  MOV R37, R15 ;  /* 0x0000000f00257202 */ /* 0x030fc40000000f00 */
[----:B------:R-:W-:Y:S02]  /*147a0*/  F2FP.BF16.F32.PACK_AB R81, R83, R82 ;  /* 0x000000525351723e */ /* 0x000fe400000010ff */
[----:B------:R-:W-:Y:S01]  /*147b0*/  F2FP.BF16.F32.PACK_AB R88, R89, R88 ;  /* 0x000000585958723e */ /* 0x000fe200000010ff */
[----:B------:R-:W-:Y:S01]  /*147c0*/  IMAD.WIDE R114, R228, 0x2, R36 ;  /* 0x00000002e4727825 */ /* 0x000fe200078e0224 */
[----:B------:R-:W-:Y:S02]  /*147d0*/  F2FP.BF16.F32.PACK_AB R82, R85, R84 ;  /* 0x000000545552723e */ /* 0x000fe400000010ff */
[----:B------:R-:W-:Y:S02]  /*147e0*/  F2FP.BF16.F32.PACK_AB R83, R87, R86 ;  /* 0x000000565753723e */ /* 0x000fe400000010ff */
[C---:B------:R-:W-:Y:S02]  /*147f0*/  IADD3 R15, P1, R114.reuse, 0x20, RZ ;  /* 0x00000020720f7810 */ /* 0x040fe40007f3e0ff */
[----:B------:R-:W-:-:S02]  /*14800*/  IADD3 R41, P0, R114, 0x40, RZ ;  /* 0x0000004072297810 */ /* 0x000fc40007f1e0ff */
[----:B------:R-:W-:Y:S02]  /*14810*/  LOP3.LUT R14, R15, 0x380, RZ, 0xc0, !PT ;  /* 0x000003800f0e7812 */ /* 0x000fe400078ec0ff */
[C---:B------:R-:W-:Y:S02]  /*14820*/  IADD3 R53, P6, R114.reuse, 0x2020, RZ ;  /* 0x0000202072357810 */ /* 0x040fe40007fde0ff */
[C---:B------:R-:W-:Y:S02]  /*14830*/  IADD3 R45, P4, R114.reuse, 0x60, RZ ;  /* 0x00000060722d7810 */ /* 0x040fe40007f9e0ff */
[----:B------:R-:W-:Y:S02]  /*14840*/  IADD3 R49, P3, R114, 0x2000, RZ ;  /* 0x0000200072317810 */ /* 0x000fe40007f7e0ff */
[----:B------:R-:W-:Y:S02]  /*14850*/  SHF.R.U64 R14, R14, 0x3, RZ ;  /* 0x000000030e0e7819 */ /* 0x000fe400000012ff */
[----:B------:R-:W-:-:S02]  /*14860*/  LOP3.LUT R40, R41, 0x380, RZ, 0xc0, !PT ;  /* 0x0000038029287812 */ /* 0x000fc400078ec0ff */
[----:B------:R-:W-:Y:S02]  /*14870*/  LOP3.LUT R52, R53, 0x380, RZ, 0xc0, !PT ;  /* 0x0000038035347812 */ /* 0x000fe400078ec0ff */
[----:B------:R-:W-:Y:S02]  /*14880*/  LOP3.LUT R44, R45, 0x380, RZ, 0xc0, !PT ;  /* 0x000003802d2c7812 */ /* 0x000fe400078ec0ff */
[----:B------:R-:W-:Y:S02]  /*14890*/  LOP3.LUT R48, R49, 0x380, RZ, 0xc0, !PT ;  /* 0x0000038031307812 */ /* 0x000fe400078ec0ff */
[----:B------:R-:W-:Y:S01]  /*148a0*/  LOP3.LUT R14, R14, R15, RZ, 0x3c, !PT ;  /* 0x0000000f0e0e7212 */ /* 0x000fe200078e3cff */
[----:B------:R-:W-:Y:S01]  /*148b0*/  IMAD.X R15, RZ, RZ, R115, P1 ;  /* 0x000000ffff0f7224 */ /* 0x000fe200008e0673 */
[----:B------:R-:W-:Y:S02]  /*148c0*/  SHF.R.U64 R40, R40, 0x3, RZ ;  /* 0x0000000328287819 */ /* 0x000fe400000012ff */
[----:B------:R-:W-:-:S02]  /*148d0*/  SHF.R.U64 R52, R52, 0x3, RZ ;  /* 0x0000000334347819 */ /* 0x000fc400000012ff */
[----:B------:R-:W-:Y:S02]  /*148e0*/  IADD3 R65, P1, R114, 0x4000, RZ ;  /* 0x0000400072417810 */ /* 0x000fe40007f3e0ff */
[----:B------:R-:W-:Y:S02]  /*148f0*/  SHF.R.U64 R44, R44, 0x3, RZ ;  /* 0x000000032c2c7819 */ /* 0x000fe400000012ff */
[C---:B------:R-:W-:Y:S02]  /*14900*/  IADD3 R57, P5, R114.reuse, 0x2040, RZ ;  /* 0x0000204072397810 */ /* 0x040fe40007fbe0ff */
[----:B------:R-:W-:Y:S02]  /*14910*/  IADD3 R61, P2, R114, 0x2060, RZ ;  /* 0x00002060723d7810 */ /* 0x000fe40007f5e0ff */
[----:B------:R-:W-:Y:S02]  /*14920*/  SHF.R.U64 R48, R48, 0x3, RZ ;  /* 0x0000000330307819 */ /* 0x000fe400000012ff */
[----:B------:R-:W-:Y:S01]  /*14930*/  LOP3.LUT R40, R40, R41, RZ, 0x3c, !PT ;  /* 0x0000002928287212 */ /* 0x000fe200078e3cff */
[--C-:B------:R-:W-:Y:S01]  /*14940*/  IMAD.X R41, RZ, RZ, R115.reuse, P0 ;  /* 0x000000ffff297224 */ /* 0x100fe200000e0673 */
[----:B------:R-:W-:Y:S01]  /*14950*/  LOP3.LUT R52, R52, R53, RZ, 0x3c, !PT ;  /* 0x0000003534347212 */ /* 0x000fe200078e3cff */
[----:B------:R-:W-:Y:S01]  /*14960*/  IMAD.X R53, RZ, RZ, R115, P6 ;  /* 0x000000ffff357224 */ /* 0x000fe200030e0673 */
[----:B------:R-:W-:-:S02]  /*14970*/  LOP3.LUT R64, R65, 0x380, RZ, 0xc0, !PT ;  /* 0x0000038041407812 */ /* 0x000fc400078ec0ff */
[----:B------:R-:W-:Y:S01]  /*14980*/  LOP3.LUT R44, R44, R45, RZ, 0x3c, !PT ;  /* 0x0000002d2c2c7212 */ /* 0x000fe200078e3cff */
[--C-:B------:R-:W-:Y:S01]  /*14990*/  IMAD.X R45, RZ, RZ, R115.reuse, P4 ;  /* 0x000000ffff2d7224 */ /* 0x100fe200020e0673 */
[----:B------:R-:W-:Y:S02]  /*149a0*/  LOP3.LUT R56, R57, 0x380, RZ, 0xc0, !PT ;  /* 0x0000038039387812 */ /* 0x000fe400078ec0ff */
[----:B------:R-:W-:Y:S02]  /*149b0*/  LOP3.LUT R60, R61, 0x380, RZ, 0xc0, !PT ;  /* 0x000003803d3c7812 */ /* 0x000fe400078ec0ff */
[----:B------:R-:W-:Y:S01]  /*149c0*/  LOP3.LUT R48, R48, R49, RZ, 0x3c, !PT ;  /* 0x0000003130307212 */ /* 0x000fe200078e3cff */
[----:B------:R-:W-:Y:S01]  /*149d0*/  IMAD.X R49, RZ, RZ, R115, P3 ;  /* 0x000000ffff317224 */ /* 0x000fe200018e0673 */
[C---:B------:R-:W-:Y:S02]  /*149e0*/  IADD3 R69, P0, R114.reuse, 0x4020, RZ ;  /* 0x0000402072457810 */ /* 0x040fe40007f1e0ff */
[----:B------:R-:W-:-:S02]  /*149f0*/  IADD3 R179, P6, R114, 0x6000, RZ ;  /* 0x0000600072b37810 */ /* 0x000fc40007fde0ff */
[C---:B------:R-:W-:Y:S02]  /*14a00*/  IADD3 R73, P4, R114.reuse, 0x4040, RZ ;  /* 0x0000404072497810 */ /* 0x040fe40007f9e0ff */
[----:B------:R-:W-:Y:S01]  /*14a10*/  IADD3 R99, P3, R114, 0x4060, RZ ;  /* 0x0000406072637810 */ /* 0x000fe20007f7e0ff */
[----:B------:R-:W-:Y:S01]  /*14a20*/  IMAD.X R103, RZ, RZ, R115, P6 ;  /* 0x000000ffff677224 */ /* 0x000fe200030e0673 */
[----:B------:R-:W-:Y:S02]  /*14a30*/  SHF.R.U64 R64, R64, 0x3, RZ ;  /* 0x0000000340407819 */ /* 0x000fe400000012ff */
[----:B------:R-:W-:Y:S02]  /*14a40*/  SHF.R.U64 R56, R56, 0x3, RZ ;  /* 0x0000000338387819 */ /* 0x000fe400000012ff */
[----:B------:R-:W-:Y:S02]  /*14a50*/  SHF.R.U64 R60, R60, 0x3, RZ ;  /* 0x000000033c3c7819 */ /* 0x000fe400000012ff */
[----:B------:R-:W-:-:S02]  /*14a60*/  LOP3.LUT R68, R69, 0x380, RZ, 0xc0, !PT ;  /* 0x0000038045447812 */ /* 0x000fc400078ec0ff */
[----:B------:R-:W-:Y:S02]  /*14a70*/  LOP3.LUT R23, R114, 0x380, RZ, 0xc0, !PT ;  /* 0x0000038072177812 */ /* 0x000fe400078ec0ff */
[----:B------:R-:W-:Y:S02]  /*14a80*/  LOP3.LUT R4, R179, 0x380, RZ, 0xc0, !PT ;  /* 0x00000380b3047812 */ /* 0x000fe400078ec0ff */
[----:B------:R-:W-:Y:S02]  /*14a90*/  LOP3.LUT R72, R73, 0x380, RZ, 0xc0, !PT ;  /* 0x0000038049487812 */ /* 0x000fe400078ec0ff */
[----:B------:R-:W-:Y:S02]  /*14aa0*/  LOP3.LUT R98, R99, 0x380, RZ, 0xc0, !PT ;  /* 0x0000038063627812 */ /* 0x000fe400078ec0ff */
[----:B------:R-:W-:Y:S01]  /*14ab0*/  LOP3.LUT R64, R64, R65, RZ, 0x3c, !PT ;  /* 0x0000004140407212 */ /* 0x000fe200078e3cff */
[--C-:B------:R-:W-:Y:S01]  /*14ac0*/  IMAD.X R65, RZ, RZ, R115.reuse, P1 ;  /* 0x000000ffff417224 */ /* 0x100fe200008e0673 */
[----:B------:R-:W-:Y:S01]  /*14ad0*/  LOP3.LUT R56, R56, R57, RZ, 0x3c, !PT ;  /* 0x0000003938387212 */ /* 0x000fe200078e3cff */
[--C-:B------:R-:W-:Y:S01]  /*14ae0*/  IMAD.X R57, RZ, RZ, R115.reuse, P5 ;  /* 0x000000ffff397224 */ /* 0x100fe200028e0673 */
[----:B------:R-:W-:Y:S01]  /*14af0*/  LOP3.LUT R60, R60, R61, RZ, 0x3c, !PT ;  /* 0x0000003d3c3c7212 */ /* 0x000fe200078e3cff */
[----:B------:R-:W-:Y:S01]  /*14b00*/  IMAD.X R61, RZ, RZ, R115, P2 ;  /* 0x000000ffff3d7224 */ /* 0x000fe200010e0673 */
[----:B------:R-:W-:-:S02]  /*14b10*/  SHF.R.U64 R68, R68, 0x3, RZ ;  /* 0x0000000344447819 */ /* 0x000fc400000012ff */
[----:B------:R-:W-:Y:S02]  /*14b20*/  SHF.R.U64 R23, R23, 0x3, RZ ;  /* 0x0000000317177819 */ /* 0x000fe400000012ff */
[----:B------:R-:W-:Y:S02]  /*14b30*/  SHF.R.U64 R4, R4, 0x3, RZ ;  /* 0x0000000304047819 */ /* 0x000fe400000012ff */
[----:B------:R-:W-:Y:S02]  /*14b40*/  IADD3 R22, P1, R114, 0x6060, RZ ;  /* 0x0000606072167810 */ /* 0x000fe40007f3e0ff */
[----:B------:R-:W-:Y:S02]  /*14b50*/  SHF.R.U64 R72, R72, 0x3, RZ ;  /* 0x0000000348487819 */ /* 0x000fe400000012ff */
[----:B------:R-:W-:Y:S02]  /*14b60*/  SHF.R.U64 R98, R98, 0x3, RZ ;  /* 0x0000000362627819 */ /* 0x000fe400000012ff */
[----:B------:R-:W-:-:S02]  /*14b70*/  IADD3 R20, P5, R114, 0x6020, RZ ;  /* 0x0000602072147810 */ /* 0x000fc40007fbe0ff */
[----:B---3--:R-:W-:Y:S02]  /*14b80*/  IADD3 R24, P2, R114, 0x6040, RZ ;  /* 0x0000604072187810 */ /* 0x008fe40007f5e0ff */
[----:B------:R-:W-:Y:S01]  /*14b90*/  LOP3.LUT R68, R68, R69, RZ, 0x3c, !PT ;  /* 0x0000004544447212 */ /* 0x000fe200078e3cff */
[--C-:B------:R-:W-:Y:S01]  /*14ba0*/  IMAD.X R69, RZ, RZ, R115.reuse, P0 ;  /* 0x000000ffff457224 */ /* 0x100fe200000e0673 */
[----:B------:R-:W-:Y:S01]  /*14bb0*/  LOP3.LUT R114, R23, R114, RZ, 0x3c, !PT ;  /* 0x0000007217727212 */ /* 0x000fe200078e3cff */
[--C-:B------:R-:W-:Y:S01]  /*14bc0*/  IMAD.X R107, RZ, RZ, R115.reuse, P5 ;  /* 0x000000ffff6b7224 */ /* 0x100fe200028e0673 */
[----:B------:R-:W-:Y:S01]  /*14bd0*/  LOP3.LUT R102, R4, R179, RZ, 0x3c, !PT ;  /* 0x000000b304667212 */ /* 0x000fe200078e3cff */
[--C-:B------:R-:W-:Y:S01]  /*14be0*/  IMAD.X R111, RZ, RZ, R115.reuse, P2 ;  /* 0x000000ffff6f7224 */ /* 0x100fe200010e0673 */
[----:B------:R-:W-:Y:S01]  /*14bf0*/  LOP3.LUT R179, R22, 0x380, RZ, 0xc0, !PT ;  /* 0x0000038016b37812 */ /* 0x000fe200078ec0ff */
[--C-:B------:R-:W-:Y:S01]  /*14c00*/  IMAD.X R23, RZ, RZ, R115.reuse, P1 ;  /* 0x000000ffff177224 */ /* 0x100fe200008e0673 */
[----:B------:R-:W-:Y:S01]  /*14c10*/  LOP3.LUT R72, R72, R73, RZ, 0x3c, !PT ;  /* 0x0000004948487212 */ /* 0x000fe200078e3cff */
[--C-:B------:R-:W-:Y:S01]  /*14c20*/  IMAD.X R73, RZ, RZ, R115.reuse, P4 ;  /* 0x000000ffff497224 */ /* 0x100fe200020e0673 */
[----:B------:R-:W-:Y:S01]  /*14c30*/  LOP3.LUT R98, R98, R99, RZ, 0x3c, !PT ;  /* 0x0000006362627212 */ /* 0x000fe200078e3cff */
[----:B------:R-:W-:Y:S01]  /*14c40*/  IMAD.X R99, RZ, RZ, R115, P3 ;  /* 0x000000ffff637224 */ /* 0x000fe200018e0673 */
[----:B------:R-:W-:-:S02]  /*14c50*/  ISETP.NE.U32.AND P0, PT, RZ, UR4, PT ;  /* 0x00000004ff007c0c */ /* 0x000fc4000bf05070 */
[----:B------:R-:W-:Y:S02]  /*14c60*/  MOV R115, R114 ;  /* 0x0000007200737202 */ /* 0x000fe40000000f00 */
[----:B------:R-:W-:Y:S01]  /*14c70*/  F2FP.BF16.F32.PACK_AB R4, R175, R177 ;  /* 0x000000b1af04723e */ /* 0x000fe200000010ff */
[----:B------:R-:W-:Y:S01]  /*14c80*/  BAR.SYNC.DEFER_BLOCKING 0x1, 0x100 ;  /* 0x0044000000007b1d */ /* 0x000fe20000010000 */
[----:B------:R-:W-:Y:S02]  /*14c90*/  LOP3.LUT R175, R20, 0x380, RZ, 0xc0, !PT ;  /* 0x0000038014af7812 */ /* 0x000fe400078ec0ff */
[----:B------:R-:W-:Y:S02]  /*14ca0*/  SHF.R.U64 R179, R179, 0x3, RZ ;  /* 0x00000003b3b37819 */ /* 0x000fe400000012ff */
[----:B------:R-:W-:Y:S01]  /*14cb0*/  ISETP.NE.AND.EX P0, PT, RZ, UR5, PT, P0 ;  /* 0x00000005ff007c0c */ /* 0x000fe2000bf05300 */
[----:B------:R-:W-:Y:S01]  /*14cc0*/  ULDC.64 UR4, c[0x0][0xc08] ;  /* 0x0003020000047ab9 */ /* 0x000fe20000000a00 */
[----:B------:R-:W-:-:S02]  /*14cd0*/  LOP3.LUT R177, R24, 0x380, RZ, 0xc0, !PT ;  /* 0x0000038018b17812 */ /* 0x000fc400078ec0ff */
[----:B------:R-:W-:Y:S02]  /*14ce0*/  SHF.R.U64 R175, R175, 0x3, RZ ;  /* 0x00000003afaf7819 */ /* 0x000fe400000012ff */
[----:B------:R-:W-:Y:S02]  /*14cf0*/  LOP3.LUT R22, R179, R22, RZ, 0x3c, !PT ;  /* 0x00000016b3167212 */ /* 0x000fe400078e3cff */
[----:B------:R-:W-:Y:S02]  /*14d00*/  ISETP.NE.U32.AND P6, PT, RZ, UR4, PT ;  /* 0x00000004ff007c0c */ /* 0x000fe4000bfc5070 */
[----:B------:R-:W-:Y:S02]  /*14d10*/  MOV R114, R14 ;  /* 0x0000000e00727202 */ /* 0x000fe40000000f00 */
[----:B------:R-:W-:Y:S02]  /*14d20*/  MOV R40, R40 ;  /* 0x0000002800287202 */ /* 0x000fe40000000f00 */
[----:B------:R-:W-:-:S02]  /*14d30*/  SHF.R.U64 R177, R177, 0x3, RZ ;  /* 0x00000003b1b17819 */ /* 0x000fc400000012ff */
[----:B------:R-:W-:Y:S02]  /*14d40*/  LOP3.LUT R106, R175, R20, RZ, 0x3c, !PT ;  /* 0x00000014af6a7212 */ /* 0x000fe400078e3cff */
[----:B------:R-:W-:Y:S01]  /*14d50*/  MOV R44, R44 ;  /* 0x0000002c002c7202 */ /* 0x000fe20000000f00 */
[----:B------:R3:W-:Y:S01]  /*14d60*/  STSM.16.M88.4 [R115], R4 ;  /* 0x0000000473007844 */ /* 0x0007e20000000200 */
[----:B------:R-:W-:Y:S02]  /*14d70*/  F2FP.BF16.F32.PACK_AB R14, R164, R166 ;  /* 0x000000a6a40e723e */ /* 0x000fe400000010ff */
[----:B------:R-:W-:Y:S02]  /*14d80*/  F2FP.BF16.F32.PACK_AB R15, R55, R54 ;  /* 0x00000036370f723e */ /* 0x000fe400000010ff */
[----:B------:R-:W-:Y:S02]  /*14d90*/  ISETP.NE.AND.EX P6, PT, RZ, UR5, PT, P6 ;  /* 0x00000005ff007c0c */ /* 0x000fe4000bfc5360 */
[----:B------:R-:W-:-:S02]  /*14da0*/  MOV R48, R48 ;  /* 0x0000003000307202 */ /* 0x000fc40000000f00 */
[----:B------:R-:W-:Y:S02]  /*14db0*/  F2FP.BF16.F32.PACK_AB R20, R162, R165 ;  /* 0x000000a5a214723e */ /* 0x000fe400000010ff */
[----:B------:R-:W-:Y:S02]  /*14dc0*/  MOV R52, R52 ;  /* 0x0000003400347202 */ /* 0x000fe40000000f00 */
[----:B------:R-:W-:Y:S02]  /*14dd0*/  MOV R56, R56 ;  /* 0x0000003800387202 */ /* 0x000fe40000000f00 */
[----:B------:R-:W-:Y:S02]  /*14de0*/  LOP3.LUT R110, R177, R24, RZ, 0x3c, !PT ;  /* 0x00000018b16e7212 */ /* 0x000fe400078e3cff */
[----:B---3--:R-:W-:Y:S02]  /*14df0*/  F2FP.BF16.F32.PACK_AB R4, R172, R174 ;  /* 0x000000aeac04723e */ /* 0x008fe400000010ff */
[----:B------:R-:W-:-:S02]  /*14e00*/  F2FP.BF16.F32.PACK_AB R5, R35, R34 ;  /* 0x000000222305723e */ /* 0x000fc400000010ff */
[----:B------:R-:W-:Y:S02]  /*14e10*/  F2FP.BF16.F32.PACK_AB R6, R170, R173 ;  /* 0x000000adaa06723e */ /* 0x000fe400000010ff */
[----:B------:R-:W-:Y:S02]  /*14e20*/  F2FP.BF16.F32.PACK_AB R7, R39, R38 ;  /* 0x000000262707723e */ /* 0x000fe400000010ff */
[----:B------:R-:W-:Y:S02]  /*14e30*/  MOV R34, R22 ;  /* 0x0000001600227202 */ /* 0x000fe40000000f00 */
[----:B------:R-:W-:Y:S01]  /*14e40*/  F2FP.BF16.F32.PACK_AB R22, R160, R163 ;  /* 0x000000a3a016723e */ /* 0x000fe200000010ff */
[----:B------:R3:W-:Y:S01]  /*14e50*/  STSM.16.M88.4 [R114], R4 ;  /* 0x0000000472007844 */ /* 0x0007e20000000200 */
[----:B------:R-:W-:Y:S02]  /*14e60*/  F2FP.BF16.F32.PACK_AB R23, R63, R62 ;  /* 0x0000003e3f17723e */ /* 0x000fe400000010ff */
[----:B------:R-:W-:Y:S01]  /*14e70*/  MOV R60, R60 ;  /* 0x0000003c003c7202 */ /* 0x000fe20000000f00 */
[----:B------:R-:W-:Y:S01]  /*14e80*/  STSM.16.M88.4 [R40], R8 ;  /* 0x0000000828007844 */ /* 0x000fe20000000200 */
[----:B------:R-:W-:-:S02]  /*14e90*/  F2FP.BF16.F32.PACK_AB R89, R91, R90 ;  /* 0x0000005a5b59723e */ /* 0x000fc400000010ff */
[----:B------:R-:W-:Y:S01]  /*14ea0*/  MOV R64, R64 ;  /* 0x0000004000407202 */ /* 0x000fe20000000f00 */
[----:B------:R-:W-:Y:S01]  /*14eb0*/  STSM.16.M88.4 [R44], R12 ;  /* 0x0000000c2c007844 */ /* 0x000fe20000000200 */
[----:B------:R-:W-:Y:S02]  /*14ec0*/  MOV R24, R98 ;  /* 0x0000006200187202 */ /* 0x000fe40000000f00 */
[----:B------:R-:W-:Y:S01]  /*14ed0*/  F2FP.BF16.F32.PACK_AB R90, R93, R92 ;  /* 0x0000005c5d5a723e */ /* 0x000fe200000010ff */
[----:B------:R-:W-:Y:S01]  /*14ee0*/  STSM.16.M88.4 [R48], R20 ;  /* 0x0000001430007844 */ /* 0x000fe20000000200 */
[----:B------:R-:W-:Y:S02]  /*14ef0*/  F2FP.BF16.F32.PACK_AB R91, R95, R94 ;  /* 0x0000005e5f5b723e */ /* 0x000fe400000010ff */
[----:B------:R-:W-:Y:S01]  /*14f00*/  F2FP.BF16.F32.PACK_AB R96, R97, R96 ;  /* 0x000000606160723e */ /* 0x000fe200000010ff */
[----:B------:R-:W-:Y:S01]  /*14f10*/  STSM.16.M88.4 [R52], R28 ;  /* 0x0000001c34007844 */ /* 0x000fe20000000200 */
[----:B---3--:R-:W-:-:S02]  /*14f20*/  F2FP.BF16.F32.PACK_AB R4, R155, R158 ;  /* 0x0000009e9b04723e */ /* 0x008fc400000010ff */
[----:B------:R-:W-:Y:S02]  /*14f30*/  F2FP.BF16.F32.PACK_AB R5, R75, R74 ;  /* 0x0000004a4b05723e */ /* 0x000fe400000010ff */
[----:B------:R-:W-:Y:S02]  /*14f40*/  F2FP.BF16.F32.PACK_AB R6, R77, R156 ;  /* 0x0000009c4d06723e */ /* 0x000fe400000010ff */
[----:B------:R-:W-:Y:S02]  /*14f50*/  F2FP.BF16.F32.PACK_AB R7, R79, R78 ;  /* 0x0000004e4f07723e */ /* 0x000fe400000010ff */
[----:B------:R-:W-:Y:S02]  /*14f60*/  MOV R68, R68 ;  /* 0x0000004400447202 */ /* 0x000fe40000000f00 */
[----:B------:R-:W-:Y:S01]  /*14f70*/  MOV R0, R106 ;  /* 0x0000006a00007202 */ /* 0x000fe20000000f00 */
[----:B------:R3:W-:Y:S01]  /*14f80*/  STSM.16.M88.4 [R56], R4 ;  /* 0x0000000438007844 */ /* 0x0007e20000000200 */
[----:B------:R-:W-:-:S02]  /*14f90*/  F2FP.BF16.F32.PACK_AB R97, R42, R33 ;  /* 0x000000212a61723e */ /* 0x000fc400000010ff */
[----:B------:R-:W-:Y:S01]  /*14fa0*/  F2FP.BF16.F32.PACK_AB R98, R101, R100 ;  /* 0x000000646562723e */ /* 0x000fe200000010ff */
[----:B------:R-:W-:Y:S01]  /*14fb0*/  STSM.16.M88.4 [R60], R80 ;  /* 0x000000503c007844 */ /* 0x000fe20000000200 */
[----:B------:R-:W-:Y:S02]  /*14fc0*/  F2FP.BF16.F32.PACK_AB R99, R50, R46 ;  /* 0x0000002e3263723e */ /* 0x000fe400000010ff */
[----:B------:R-:W-:Y:S01]  /*14fd0*/  F2FP.BF16.F32.PACK_AB R104, R105, R104 ;  /* 0x000000686968723e */ /* 0x000fe200000010ff */
[----:B------:R-:W-:Y:S01]  /*14fe0*/  STSM.16.M88.4 [R64], R88 ;  /* 0x0000005840007844 */ /* 0x000fe20000000200 */
[----:B------:R-:W-:Y:S02]  /*14ff0*/  MOV R72, R72 ;  /* 0x0000004800487202 */ /* 0x000fe40000000f00 */
[----:B------:R-:W-:Y:S01]  /*15000*/  F2FP.BF16.F32.PACK_AB R105, R66, R58 ;  /* 0x0000003a4269723e */ /* 0x000fe200000010ff */
[----:B------:R-:W-:Y:S01]  /*15010*/  STSM.16.M88.4 [R68], R96 ;  /* 0x0000006044007844 */ /* 0x000fe20000000200 */
[----:B------:R-:W-:-:S02]  /*15020*/  F2FP.BF16.F32.PACK_AB R106, R109, R108 ;  /* 0x0000006c6d6a723e */ /* 0x000fc400000010ff */
[----:B------:R-:W-:Y:S01]  /*15030*/  F2FP.BF16.F32.PACK_AB R107, R152, R76 ;  /* 0x0000004c986b723e */ /* 0x000fe200000010ff */
[----:B---3--:R-:W3:Y:S01]  /*15040*/  LDC.64 R4, c[0x0][0xc00] ;  /* 0x00030000ff047b82 */ /* 0x008ee20000000a00 */
[----:B------:R-:W-:Y:S02]  /*15050*/  F2FP.BF16.F32.PACK_AB R112, R113, R112 ;  /* 0x000000707170723e */ /* 0x000fe400000010ff */
[----:B------:R-:W-:Y:S01]  /*15060*/  F2FP.BF16.F32.PACK_AB R120, R121, R120 ;  /* 0x000000787978723e */ /* 0x000fe200000010ff */
[----:B------:R-:W-:Y:S01]  /*15070*/  STSM.16.M88.4 [R72], R104 ;  /* 0x0000006848007844 */ /* 0x000fe20000000200 */
[----:B------:R-:W-:Y:S02]  /*15080*/  F2FP.BF16.F32.PACK_AB R113, R154, R153 ;  /* 0x000000999a71723e */ /* 0x000fe400000010ff */
[----:B------:R-:W-:Y:S01]  /*15090*/  F2FP.BF16.F32.PACK_AB R114, R117, R116 ;  /* 0x000000747572723e */ /* 0x000fe200000010ff */
[----:B------:R-:W4:Y:S01]  /*150a0*/  @P6 LDC.64 R6, c[0x0][0xc08] ;  /* 0x00030200ff066b82 */ /* 0x000f220000000a00 */
[----:B------:R-:W-:-:S02]  /*150b0*/  F2FP.BF16.F32.PACK_AB R115, R119, R118 ;  /* 0x000000767773723e */ /* 0x000fc400000010ff */
[----:B------:R-:W-:Y:S02]  /*150c0*/  F2FP.BF16.F32.PACK_AB R121, R123, R122 ;  /* 0x0000007a7b79723e */ /* 0x000fe400000010ff */
[----:B------:R-:W-:Y:S01]  /*150d0*/  F2FP.BF16.F32.PACK_AB R128, R129, R128 ;  /* 0x000000808180723e */ /* 0x000fe200000010ff */
[----:B------:R0:W-:Y:S01]  /*150e0*/  STSM.16.M88.4 [R24], R112 ;  /* 0x0000007018007844 */ /* 0x0001e20000000200 */
[----:B------:R-:W-:Y:S02]  /*150f0*/  MOV R102, R102 ;  /* 0x0000006600667202 */ /* 0x000fe40000000f00 */
[----:B------:R-:W-:Y:S02]  /*15100*/  F2FP.BF16.F32.PACK_AB R122, R125, R124 ;  /* 0x0000007c7d7a723e */ /* 0x000fe400000010ff */
[----:B------:R-:W-:Y:S02]  /*15110*/  F2FP.BF16.F32.PACK_AB R123, R127, R126 ;  /* 0x0000007e7f7b723e */ /* 0x000fe400000010ff */
[----:B------:R-:W-:-:S02]  /*15120*/  F2FP.BF16.F32.PACK_AB R129, R131, R130 ;  /* 0x000000828381723e */ /* 0x000fc400000010ff */
[----:B------:R-:W-:Y:S01]  /*15130*/  F2FP.BF16.F32.PACK_AB R136, R137, R136 ;  /* 0x000000888988723e */ /* 0x000fe200000010ff */
[----:B------:R-:W-:Y:S01]  /*15140*/  STSM.16.M88.4 [R102], R120 ;  /* 0x0000007866007844 */ /* 0x000fe20000000200 */
[----:B------:R-:W-:Y:S02]  /*15150*/  F2FP.BF16.F32.PACK_AB R130, R133, R132 ;  /* 0x000000848582723e */ /* 0x000fe400000010ff */
[----:B------:R-:W-:Y:S01]  /*15160*/  F2FP.BF16.F32.PACK_AB R144, R145, R144 ;  /* 0x000000909190723e */ /* 0x000fe200000010ff */
[----:B------:R-:W-:Y:S01]  /*15170*/  ULDC UR4, c[0x0][0xa88] ;  /* 0x0002a20000047ab9 */ /* 0x000fe20000000800 */
[----:B------:R-:W-:Y:S01]  /*15180*/  F2FP.BF16.F32.PACK_AB R131, R135, R134 ;  /* 0x000000868783723e */ /* 0x000fe200000010ff */
[----:B0-----:R-:W-:Y:S01]  /*15190*/  IMAD.MOV.U32 R24, RZ, RZ, RZ ;  /* 0x000000ffff187224 */ /* 0x001fe200078e00ff */
[----:B------:R-:W-:Y:S01]  /*151a0*/  F2FP.BF16.F32.PACK_AB R137, R139, R138 ;  /* 0x0000008a8b89723e */ /* 0x000fe200000010ff */
[----:B---3--:R-:W-:Y:S01]  /*151b0*/  IMAD.WIDE R10, R205, 0x4, R4 ;  /* 0x00000004cd0a7825 */ /* 0x008fe200078e0204 */
[----:B------:R-:W-:Y:S01]  /*151c0*/  MOV R110, R110 ;  /* 0x0000006e006e7202 */ /* 0x000fe20000000f00 */
[----:B------:R0:W-:Y:S01]  /*151d0*/  STSM.16.M88.4 [R0], R128 ;  /* 0x0000008000007844 */ /* 0x0001e20000000200 */
[----:B------:R-:W-:-:S02]  /*151e0*/  F2FP.BF16.F32.PACK_AB R138, R141, R140 ;  /* 0x0000008c8d8a723e */ /* 0x000fc400000010ff */
[----:B------:R-:W-:Y:S02]  /*151f0*/  F2FP.BF16.F32.PACK_AB R139, R143, R142 ;  /* 0x0000008e8f8b723e */ /* 0x000fe400000010ff */
[----:B------:R-:W-:Y:S02]  /*15200*/  F2FP.BF16.F32.PACK_AB R145, R147, R146 ;  /* 0x000000929391723e */ /* 0x000fe400000010ff */
[----:B------:R-:W-:Y:S01]  /*15210*/  F2FP.BF16.F32.PACK_AB R146, R149, R148 ;  /* 0x000000949592723e */ /* 0x000fe200000010ff */
[----:B------:R-:W-:Y:S01]  /*15220*/  STSM.16.M88.4 [R110], R136 ;  /* 0x000000886e007844 */ /* 0x000fe20000000200 */
[----:B------:R-:W-:-:S05]  /*15230*/  F2FP.BF16.F32.PACK_AB R147, R151, R150 ;  /* 0x000000969793723e */ /* 0x000fca00000010ff */
[----:B------:R3:W-:Y:S01]  /*15240*/  STSM.16.M88.4 [R34], R144 ;  /* 0x0000009022007844 */ /* 0x0007e20000000200 */
[----:B------:R-:W-:Y:S01]  /*15250*/  BAR.SYNC.DEFER_BLOCKING 0x1, 0x100 ;  /* 0x0044000000007b1d */ /* 0x000fe20000010000 */
[----:B0-----:R-:W-:Y:S02]  /*15260*/  IMAD.U32 R0, RZ, RZ, UR4 ;  /* 0x00000004ff007e24 */ /* 0x001fe4000f8e00ff */
[----:B----4-:R-:W-:-:S03]  /*15270*/  @P6 IMAD.WIDE R6, R205, 0x4, R6 ;  /* 0x00000004cd066825 */ /* 0x010fc600078e0206 */
        /* <DEDUP_REMOVED lines=24> */
[C---:B------:R-:W-:Y:S02]  /*15400*/  IADD3 R35, P5, R4.reuse, 0x5000, RZ ;  /* 0x0000500004237810 */ /* 0x040fe40007fbe0ff */
[----:B------:R-:W-:-:S02]  /*15410*/  IADD3 R37, P1, R4, 0x6000, RZ ;  /* 0x0000600004257810 */ /* 0x000fc40007f3e0ff */
[C---:B------:R-:W-:Y:S02]  /*15420*/  IADD3 R41, P2, R4.reuse, 0x7000, RZ ;  /* 0x0000700004297810 */ /* 0x040fe40007f5e0ff */
[C---:B------:R-:W-:Y:S02]  /*15430*/  IADD3 R45, P3, R4.reuse, 0x8000, RZ ;  /* 0x00008000042d7810 */ /* 0x040fe40007f7e0ff */
[----:B------:R-:W-:Y:S02]  /*15440*/  IADD3 R49, P4, R4, 0x9000, RZ ;  /* 0x0000900004317810 */ /* 0x000fe40007f9e0ff */
[----:B------:R-:W-:Y:S02]  /*15450*/  P2R R14, PR, RZ, 0x20 ;  /* 0x00000020ff0e7803 */ /* 0x000fe40000000000 */
[----:B---3--:R-:W-:Y:S02]  /*15460*/  LOP3.LUT R34, R35, 0x380, RZ, 0xc0, !PT ;  /* 0x0000038023227812 */ /* 0x008fe400078ec0ff */
[----:B------:R-:W-:-:S02]  /*15470*/  LOP3.LUT R36, R37, 0x380, RZ, 0xc0, !PT ;  /* 0x0000038025247812 */ /* 0x000fc400078ec0ff */
[----:B------:R-:W-:Y:S02]  /*15480*/  LOP3.LUT R40, R41, 0x380, RZ, 0xc0, !PT ;  /* 0x0000038029287812 */ /* 0x000fe400078ec0ff */
[----:B------:R-:W-:Y:S02]  /*15490*/  LOP3.LUT R44, R45, 0x380, RZ, 0xc0, !PT ;  /* 0x000003802d2c7812 */ /* 0x000fe400078ec0ff */
[----:B------:R-:W-:Y:S02]  /*154a0*/  LOP3.LUT R48, R49, 0x380, RZ, 0xc0, !PT ;  /* 0x0000038031307812 */ /* 0x000fe400078ec0ff */
[----:B------:R-:W-:Y:S02]  /*154b0*/  IADD3 R53, P5, R4, 0xa000, RZ ;  /* 0x0000a00004357810 */ /* 0x000fe40007fbe0ff */
[----:B------:R-:W-:Y:S02]  /*154c0*/  SHF.R.U64 R34, R34, 0x3, RZ ;  /* 0x0000000322227819 */ /* 0x000fe400000012ff */
[----:B------:R-:W-:-:S02]  /*154d0*/  SHF.R.U64 R36, R36, 0x3, RZ ;  /* 0x0000000324247819 */ /* 0x000fc400000012ff */
[----:B------:R-:W-:Y:S02]  /*154e0*/  LOP3.LUT R52, R53, 0x380, RZ, 0xc0, !PT ;  /* 0x0000038035347812 */ /* 0x000fe400078ec0ff */
[----:B------:R-:W-:Y:S02]  /*154f0*/  SHF.R.U64 R40, R40, 0x3, RZ ;  /* 0x0000000328287819 */ /* 0x000fe400000012ff */
[----:B------:R-:W-:Y:S02]  /*15500*/  SHF.R.U64 R44, R44, 0x3, RZ ;  /* 0x000000032c2c7819 */ /* 0x000fe400000012ff */
[----:B------:R-:W-:Y:S02]  /*15510*/  SHF.R.U64 R48, R48, 0x3, RZ ;  /* 0x0000000330307819 */ /* 0x000fe400000012ff */
[----:B------:R-:W-:Y:S02]  /*15520*/  LOP3.LUT R34, R34, R35, RZ, 0x3c, !PT ;  /* 0x0000002322227212 */ /* 0x000fe400078e3cff */
[----:B------:R-:W-:-:S02]  /*15530*/  LOP3.LUT R36, R36, R37, RZ, 0x3c, !PT ;  /* 0x0000002524247212 */ /* 0x000fc400078e3cff */
[----:B------:R-:W-:Y:S02]  /*15540*/  LOP3.LUT R40, R40, R41, RZ, 0x3c, !PT ;  /* 0x0000002928287212 */ /* 0x000fe400078e3cff */
[----:B------:R-:W-:Y:S02]  /*15550*/  LOP3.LUT R44, R44, R45, RZ, 0x3c, !PT ;  /* 0x0000002d2c2c7212 */ /* 0x000fe400078e3cff */
[----:B------:R-:W-:Y:S02]  /*15560*/  LOP3.LUT R48, R48, R49, RZ, 0x3c, !PT ;  /* 0x0000003130307212 */ /* 0x000fe400078e3cff */
[----:B------:R-:W-:Y:S01]  /*15570*/  SHF.R.U64 R52, R52, 0x3, RZ ;  /* 0x0000000334347819 */ /* 0x000fe200000012ff */
[----:B0-----:R-:W-:Y:S06]  /*15580*/  @P6 BRA `(.L_x_2872) ;  /* 0x0000000000106947 */ /* 0x001fec0003800000 */
[----:B------:R-:W-:Y:S05]  /*15590*/  @!P0 BRA `(.L_x_2872) ;  /* 0x00000000000c8947 */ /* 0x000fea0003800000 */
[----:B------:R-:W3:Y:S04]  /*155a0*/  LDG.E R7, desc[UR42][R10.64] ;  /* 0x0000002a0a077981 */ /* 0x000ee8000c1e1900 */
[----:B-----5:R-:W3:Y:S02]  /*155b0*/  LDG.E R0, desc[UR42][R10.64+0x4] ;  /* 0x0000042a0a007981 */ /* 0x020ee4000c1e1900 */
[----:B---3--:R-:W-:-:S07]  /*155c0*/  IMAD.IADD R0, R0, 0x1, -R7 ;  /* 0x0000000100007824 */ /* 0x008fce00078e0a07 */
.L_x_2872:
[----:B------:R-:W0:Y:S01]  /*155d0*/  SHFL.IDX PT, R6, R220, RZ, 0x1f ;  /* 0x00001fffdc067589 */ /* 0x000e2200000e0000 */
[----:B------:R-:W-:Y:S01]  /*155e0*/  ISETP.NE.AND P6, PT, R14, RZ, PT ;  /* 0x000000ff0e00720c */ /* 0x000fe20003fc5270 */
[--C-:B------:R-:W-:Y:S01]  /*155f0*/  IMAD.X R49, RZ, RZ, R5.reuse, P4 ;  /* 0x000000ffff317224 */ /* 0x100fe200020e0605 */
[----:B------:R-:W-:Y:S01]  /*15600*/  LOP3.LUT R52, R52, R53, RZ, 0x3c, !PT ;  /* 0x0000003534347212 */ /* 0x000fe200078e3cff */
        /* <DEDUP_REMOVED lines=9> */
[----:B------:R-:W-:-:S02]  /*156a0*/  LOP3.LUT R7, R4, 0x380, RZ, 0xc0, !PT ;  /* 0x0000038004077812 */ /* 0x000fc400078ec0ff */
[----:B------:R-:W-:Y:S02]  /*156b0*/  IADD3 R11, P5, R4, 0xf000, RZ ;  /* 0x0000f000040b7810 */ /* 0x000fe40007fbe0ff */
[----:B------:R-:W-:Y:S02]  /*156c0*/  LOP3.LUT R56, R57, 0x380, RZ, 0xc0, !PT ;  /* 0x0000038039387812 */ /* 0x000fe400078ec0ff */
[----:B------:R-:W-:Y:S01]  /*156d0*/  LOP3.LUT R60, R61, 0x380, RZ, 0xc0, !PT ;  /* 0x000003803d3c7812 */ /* 0x000fe200078ec0ff */
[----:B------:R-:W-:Y:S01]  /*156e0*/  IMAD.X R73, RZ, RZ, R5, P5 ;  /* 0x000000ffff497224 */ /* 0x000fe200028e0605 */
[----:B------:R-:W-:Y:S02]  /*156f0*/  LOP3.LUT R64, R65, 0x380, RZ, 0xc0, !PT ;  /* 0x0000038041407812 */ /* 0x000fe400078ec0ff */
[----:B------:R-:W-:Y:S02]  /*15700*/  LOP3.LUT R68, R69, 0x380, RZ, 0xc0, !PT ;  /* 0x0000038045447812 */ /* 0x000fe400078ec0ff */
[----:B0-----:R-:W-:-:S02]  /*15710*/  ISETP.NE.AND P4, PT, R6, RZ, PT ;  /* 0x000000ff0600720c */ /* 0x001fc40003f85270 */
[----:B------:R-:W-:Y:S02]  /*15720*/  SHF.R.U64 R7, R7, 0x3, RZ ;  /* 0x0000000307077819 */ /* 0x000fe400000012ff */
[----:B------:R-:W-:Y:S02]  /*15730*/  LOP3.LUT R10, R11, 0x380, RZ, 0xc0, !PT ;  /* 0x000003800b0a7812 */ /* 0x000fe400078ec0ff */
[----:B------:R-:W-:Y:S02]  /*15740*/  SHF.R.U64 R56, R56, 0x3, RZ ;  /* 0x0000000338387819 */ /* 0x000fe400000012ff */
[----:B------:R-:W-:Y:S02]  /*15750*/  SHF.R.U64 R60, R60, 0x3, RZ ;  /* 0x000000033c3c7819 */ /* 0x000fe400000012ff */
[----:B------:R-:W-:Y:S02]  /*15760*/  SHF.R.U64 R64, R64, 0x3, RZ ;  /* 0x0000000340407819 */ /* 0x000fe400000012ff */
[----:B------:R-:W-:-:S02]  /*15770*/  SHF.R.U64 R68, R68, 0x3, RZ ;  /* 0x0000000344447819 */ /* 0x000fc400000012ff */
[----:B------:R-:W-:Y:S01]  /*15780*/  LOP3.LUT R6, R7, R4, RZ, 0x3c, !PT ;  /* 0x0000000407067212 */ /* 0x000fe200078e3cff */
[----:B------:R-:W-:Y:S01]  /*15790*/  IMAD.MOV.U32 R7, RZ, RZ, R5 ;  /* 0x000000ffff077224 */ /* 0x000fe200078e0005 */
[----:B------:R-:W-:Y:S02]  /*157a0*/  SHF.R.U64 R10, R10, 0x3, RZ ;  /* 0x000000030a0a7819 */ /* 0x000fe400000012ff */
[----:B------:R-:W-:Y:S02]  /*157b0*/  SHF.R.S32.HI R4, RZ, 0x1f, R205 ;  /* 0x0000001fff047819 */ /* 0x000fe400000114cd */
        /* <DEDUP_REMOVED lines=9> */
[----:B------:R-:W-:Y:S02]  /*15850*/  SHF.R.S32.HI R79, RZ, 0x1f, R204 ;  /* 0x0000001fff4f7819 */ /* 0x000fe400000114cc */
[----:B------:R-:W-:Y:S02]  /*15860*/  SEL R81, R205, RZ, !P0 ;  /* 0x000000ffcd517207 */ /* 0x000fe40004000000 */
[----:B------:R-:W-:Y:S02]  /*15870*/  SEL R78, R4, RZ, !P0 ;  /* 0x000000ff044e7207 */ /* 0x000fe40004000000 */
[----:B-----5:R-:W-:Y:S01]  /*15880*/  SHF.R.S32.HI R77, RZ, 0x1f, R24 ;  /* 0x0000001fff4d7819 */ /* 0x020fe20000011418 */
[----:B------:R-:W-:Y:S06]  /*15890*/  @P4 BRA `(.L_x_2873) ;  /* 0x0000000000b84947 */ /* 0x000fec0003800000 */
[----:B------:R-:W0:Y:S01]  /*158a0*/  LDC R31, c[0x0][0xbe8] ;  /* 0x0002fa00ff1f7b82 */ /* 0x000e220000000800 */
[----:B------:R-:W-:Y:S01]  /*158b0*/  IMAD.IADD R33, R201, 0x1, R192 ;  /* 0x00000001c9217824 */ /* 0x000fe200078e02c0 */
[----:B------:R-:W-:Y:S01]  /*158c0*/  ULDC.64 UR4, c[0x0][0xb90] ;  /* 0x0002e40000047ab9 */ /* 0x000fe20000000a00 */
[----:B------:R-:W-:Y:S02]  /*158d0*/  IMAD.MOV.U32 R4, RZ, RZ, R24 ;  /* 0x000000ffff047224 */ /* 0x000fe400078e0018 */
[----:B------:R-:W-:Y:S02]  /*158e0*/  IMAD R11, R79, UR4, RZ ;  /* 0x000000044f0b7c24 */ /* 0x000fe4000f8e02ff */
[----:B------:R-:W-:Y:S02]  /*158f0*/  IMAD.MOV.U32 R5, RZ, RZ, R77 ;  /* 0x000000ffff057224 */ /* 0x000fe400078e004d */
[----:B------:R-:W-:Y:S02]  /*15900*/  IMAD R15, R204, UR5, R11 ;  /* 0x00000005cc0f7c24 */ /* 0x000fe4000f8e020b */
[----:B------:R-:W-:-:S02]  /*15910*/  IMAD.MOV.U32 R11, RZ, RZ, R33 ;  /* 0x000000ffff0b7224 */ /* 0x000fc400078e0021 */
[----:B------:R-:W-:Y:S01]  /*15920*/  IMAD.WIDE.U32 R4, R204, UR4, R4 ;  /* 0x00000004cc047c25 */ /* 0x000fe2000f8e0004 */
[----:B------:R-:W-:-:S03]  /*15930*/  ULDC.64 UR4, c[0x0][0xb98] ;  /* 0x0002e60000047ab9 */ /* 0x000fc60000000a00 */
[----:B------:R-:W-:Y:S02]  /*15940*/  IMAD.IADD R5, R5, 0x1, R15 ;  /* 0x0000000105057824 */ /* 0x000fe400078e020f */
[----:B------:R-:W-:Y:S02]  /*15950*/  IMAD.IADD R30, R191, 0x1, R192 ;  /* 0x00000001bf1e7824 */ /* 0x000fe400078e02c0 */
[----:B------:R-:W-:Y:S01]  /*15960*/  IMAD.WIDE.U32 R4, R81, UR4, R4 ;  /* 0x0000000451047c25 */ /* 0x000fe2000f8e0004 */
[----:B0-----:R-:W-:-:S13]  /*15970*/  ISETP.NE.AND P0, PT, R31, 0x1, PT ;  /* 0x000000011f00780c */ /* 0x001fda0003f05270 */
[----:B------:R-:W0:Y:S08]  /*15980*/  @P0 LDC R10, c[0x0][0xbec] ;  /* 0x0002fb00ff0a0b82 */ /* 0x000e300000000800 */
[----:B------:R-:W3:Y:S01]  /*15990*/  @P0 LDC R23, c[0x0][0xbf0] ;  /* 0x0002fc00ff170b82 */ /* 0x000ee20000000800 */
[----:B0-----:R-:W-:-:S05]  /*159a0*/  @P0 IMAD.HI.U32 R10, R33, R10, RZ ;  /* 0x0000000a210a0227 */ /* 0x001fca00078e00ff */
[----:B---3--:R-:W-:Y:S01]  /*159b0*/  @P0 SHF.R.U32.HI R11, RZ, R23, R10 ;  /* 0x00000017ff0b0219 */ /* 0x008fe2000001160a */
[----:B------:R-:W-:-:S03]  /*159c0*/  IMAD R10, R78, UR4, RZ ;  /* 0x000000044e0a7c24 */ /* 0x000fc6000f8e02ff */
[--C-:B------:R-:W-:Y:S01]  /*159d0*/  SHF.R.S32.HI R23, RZ, 0x1f, R11.reuse ;  /* 0x0000001fff177819 */ /* 0x100fe2000001140b */
[----:B------:R-:W-:Y:S01]  /*159e0*/  IMAD.MOV R14, RZ, RZ, -R11 ;  /* 0x000000ffff0e7224 */ /* 0x000fe200078e0a0b */
[----:B------:R-:W-:-:S03]  /*159f0*/  IADD3 R4, P0, R11, R4, RZ ;  /* 0x000000040b047210 */ /* 0x000fc60007f1e0ff */
[----:B------:R-:W-:Y:S02]  /*15a00*/  IMAD R15, R31, R14, R33 ;  /* 0x0000000e1f0f7224 */ /* 0x000fe400078e0221 */
[----:B------:R-:W-:Y:S01]  /*15a10*/  IMAD R14, R81, UR5, R10 ;  /* 0x00000005510e7c24 */ /* 0x000fe2000f8e020a */
[----:B------:R-:W-:Y:S01]  /*15a20*/  ULDC.64 UR4, c[0x0][0xb88] ;  /* 0x0002e20000047ab9 */ /* 0x000fe20000000a00 */
[----:B------:R-:W-:Y:S01]  /*15a30*/  IMAD R31, R0, R31, RZ ;  /* 0x0000001f001f7224 */ /* 0x000fe200078e02ff */
[----:B------:R-:W-:Y:S02]  /*15a40*/  SHF.R.S32.HI R10, RZ, 0x1f, R15 ;  /* 0x0000001fff0a7819 */ /* 0x000fe4000001140f */
[----:B------:R-:W-:Y:S01]  /*15a50*/  IADD3.X R5, R23, R5, R14, P0, !PT ;  /* 0x0000000517057210 */ /* 0x000fe200007fe40e */
[----:B------:R-:W-:Y:S02]  /*15a60*/  IMAD.MOV R23, RZ, RZ, -R194 ;  /* 0x000000ffff177224 */ /* 0x000fe400078e0ac2 */
[----:B------:R-:W-:-:S02]  /*15a70*/  IMAD R10, R10, UR4, RZ ;  /* 0x000000040a0a7c24 */ /* 0x000fc4000f8e02ff */
[----:B------:R-:W-:-:S04]  /*15a80*/  IMAD.WIDE.U32 R4, R15, UR4, R4 ;  /* 0x000000040f047c25 */ /* 0x000fc8000f8e0004 */
[----:B------:R-:W-:Y:S01]  /*15a90*/  IMAD R15, R15, UR5, R10 ;  /* 0x000000050f0f7c24 */ /* 0x000fe2000f8e020a */
[----:B------:R-:W-:Y:S01]  /*15aa0*/  ULDC.64 UR4, c[0x0][0xb50] ;  /* 0x0002d40000047ab9 */ /* 0x000fe20000000a00 */
[----:B------:R-:W-:Y:S02]  /*15ab0*/  VIADD R14, R30, 0x8 ;  /* 0x000000081e0e7836 */ /* 0x000fe40000000000 */
[----:B------:R-:W-:Y:S01]  /*15ac0*/  IMAD.IADD R5, R5, 0x1, R15 ;  /* 0x0000000105057824 */ /* 0x000fe200078e020f */
[----:B------:R-:W-:-:S04]  /*15ad0*/  LEA R15, P0, R4, UR4, 0x2 ;  /* 0x00000004040f7c11 */ /* 0x000fc8000f8010ff */
[----:B------:R-:W-:Y:S01]  /*15ae0*/  LEA.HI.X R22, R4, UR5, R5, 0x2, P0 ;  /* 0x0000000504167c11 */ /* 0x000fe200080f1405 */
[----:B------:R-:W-:Y:S01]  /*15af0*/  SHFL.IDX PT, R10, R15, 0x1, 0x1c1f ;  /* 0x003c1f000f0a7f89 */ /* 0x000fe200000e0000 */
[----:B------:R-:W-:-:S03]  /*15b00*/  ISETP.NE.AND P0, PT, R184, R23, PT ;  /* 0x00000017b800720c */ /* 0x000fc60003f05270 */
[----:B------:R-:W-:Y:S01]  /*15b10*/  SHFL.IDX PT, R4, R15, RZ, 0x1c1f ;  /* 0x001c1fff0f047589 */ /* 0x000fe200000e0000 */
[-C--:B------:R-:W-:Y:S02]  /*15b20*/  ISETP.GE.OR P1, PT, R30, R31.reuse, P0 ;  /* 0x0000001f1e00720c */ /* 0x080fe40000726670 */
[----:B------:R-:W-:Y:S01]  /*15b30*/  ISETP.GE.OR P0, PT, R14, R31, P0 ;  /* 0x0000001f0e00720c */ /* 0x000fe20000706670 */
[----:B------:R-:W0:Y:S04]  /*15b40*/  SHFL.IDX PT, R5, R22, RZ, 0x1c1f ;  /* 0x001c1fff16057589 */ /* 0x000e2800000e0000 */
[----:B------:R-:W3:Y:S06]  /*15b50*/  SHFL.IDX PT, R11, R22, 0x1, 0x1c1f ;  /* 0x003c1f00160b7f89 */ /* 0x000eec00000e0000 */
[----:B0-----:R0:W-:Y:S04]  /*15b60*/  @!P1 ST.E desc[UR42][R4.64], R32 ;  /* 0x0000002004009985 */ /* 0x0011e8000c10192a */
[----:B---3--:R0:W-:Y:S02]  /*15b70*/  @!P0 ST.E desc[UR42][R10.64], R3 ;  /* 0x000000030a008985 */ /* 0x0081e4000c10192a */
.L_x_2873:
[----:B------:R-:W3:Y:S01]  /*15b80*/  LDC R83, c[0x0][0xbe8] ;  /* 0x0002fa00ff537b82 */ /* 0x000ee20000000800 */
[----:B------:R-:W-:Y:S01]  /*15b90*/  ULDC.64 UR4, c[0x0][0xaa0] ;  /* 0x0002a80000047ab9 */ /* 0x000fe20000000a00 */
[----:B0-----:R-:W5:Y:S01]  /*15ba0*/  LD.E.128 R4, desc[UR42][R6.64] ;  /* 0x0000002a06047980 */ /* 0x001f62000c101d00 */
[----:B------:R-:W-:Y:S02]  /*15bb0*/  IMAD R3, R77, UR4, RZ ;  /* 0x000000044d037c24 */ /* 0x000fe4000f8e02ff */
[C---:B------:R-:W-:Y:S01]  /*15bc0*/  IMAD.WIDE.U32 R76, R24.reuse, UR4, RZ ;  /* 0x00000004184c7c25 */ /* 0x040fe2000f8e00ff */
[----:B------:R-:W5:Y:S02]  /*15bd0*/  LD.E.128 R8, desc[UR42][R8.64] ;  /* 0x0000002a08087980 */ /* 0x000f64000c101d00 */
[----:B------:R-:W0:Y:S01]  /*15be0*/  LDC R87, c[0x0][0xac8] ;  /* 0x0002b200ff577b82 */ /* 0x000e220000000800 */
[----:B------:R-:W-:Y:S01]  /*15bf0*/  IMAD R3, R24, UR5, R3 ;  /* 0x0000000518037c24 */ /* 0x000fe2000f8e0203 */
[----:B------:R-:W-:Y:S01]  /*15c00*/  ULDC.64 UR4, c[0x0][0xae8] ;  /* 0x0002ba0000047ab9 */ /* 0x000fe20000000a00 */
[----:B------:R-:W5:Y:S04]  /*15c10*/  LD.E.128 R12, desc[UR42][R12.64] ;  /* 0x0000002a0c0c7980 */ /* 0x000f68000c101d00 */
[----:B------:R-:W5:Y:S04]  /*15c20*/  LD.E.128 R20, desc[UR42][R20.64] ;  /* 0x0000002a14147980 */ /* 0x000f68000c101d00 */
[----:B------:R-:W5:Y:S04]  /*15c30*/  LD.E.128 R28, desc[UR42][R28.64] ;  /* 0x0000002a1c1c7980 */ /* 0x000f68000c101d00 */
[----:B------:R-:W5:Y:S01]  /*15c40*/  LD.E.128 R32, desc[UR42][R34.64] ;  /* 0x0000002a22207980 */ /* 0x000f62000c101d00 */
[----:B---3--:R-:W-:Y:S01]  /*15c50*/  ISETP.NE.AND P1, PT, R83, 0x1, PT ;  /* 0x000000015300780c */ /* 0x008fe20003f25270 */
[----:B------:R-:W-:-:S02]  /*15c60*/  IMAD.IADD R77, R77, 0x1, R3 ;  /* 0x000000014d4d7824 */ /* 0x000fc400078e0203 */
[----:B------:R-:W-:Y:S01]  /*15c70*/  IMAD R3, R79, UR4, RZ ;  /* 0x000000044f037c24 */ /* 0x000fe2000f8e02ff */
[----:B------:R-:W5:Y:S04]  /*15c80*/  LD.E.128 R36, desc[UR42][R36.64] ;  /* 0x0000002a24247980 */ /* 0x000f68000c101d00 */
[----:B------:R-:W5:Y:S04]  /*15c90*/  LD.E.128 R40, desc[UR42][R40.64] ;  /* 0x0000002a28287980 */ /* 0x000f68000c101d00 */
[----:B------:R-:W5:Y:S01]  /*15ca0*/  LD.E.128 R44, desc[UR42][R44.64] ;  /* 0x0000002a2c2c7980 */ /* 0x000f62000c101d00 */
[----:B------:R-:W3:Y:S01]  /*15cb0*/  @P1 LDC R85, c[0x0][0xbec] ;  /* 0x0002fb00ff551b82 */ /* 0x000ee20000000800 */
[----:B------:R-:W-:-:S02]  /*15cc0*/  IMAD R3, R204, UR5, R3 ;  /* 0x00000005cc037c24 */ /* 0x000fc4000f8e0203 */
[----:B------:R-:W5:Y:S04]  /*15cd0*/  LD.E.128 R48, desc[UR42][R48.64] ;  /* 0x0000002a30307980 */ /* 0x000f68000c101d00 */
[----:B------:R-:W5:Y:S01]  /*15ce0*/  LD.E.128 R52, desc[UR42][R52.64] ;  /* 0x0000002a34347980 */ /* 0x000f62000c101d00 */
[----:B------:R-:W4:Y:S01]  /*15cf0*/  @P1 LDC R89, c[0x0][0xbf0] ;  /* 0x0002fc00ff591b82 */ /* 0x000f220000000800 */
[----:B------:R-:W-:Y:S01]  /*15d00*/  IMAD.WIDE.U32 R76, R204, UR4, R76 ;  /* 0x00000004cc4c7c25 */ /* 0x000fe2000f8e004c */
[----:B------:R-:W-:Y:S01]  /*15d10*/  ULDC.64 UR4, c[0x0][0xaf0] ;  /* 0x0002bc0000047ab9 */ /* 0x000fe20000000a00 */
[----:B------:R-:W5:Y:S02]  /*15d20*/  LD.E.128 R56, desc[UR42][R56.64] ;  /* 0x0000002a38387980 */ /* 0x000f64000c101d00 */
[----:B------:R-:W-:-:S02]  /*15d30*/  IMAD.IADD R77, R77, 0x1, R3 ;  /* 0x000000014d4d7824 */ /* 0x000fc400078e0203 */
[----:B------:R-:W-:Y:S01]  /*15d40*/  IMAD R3, R218, 0x20, R219 ;  /* 0x00000020da037824 */ /* 0x000fe200078e02db */
[----:B------:R-:W5:Y:S01]  /*15d50*/  LD.E.128 R60, desc[UR42][R60.64] ;  /* 0x0000002a3c3c7980 */ /* 0x000f62000c101d00 */
[----:B------:R-:W-:Y:S02]  /*15d60*/  IMAD R24, R78, UR4, RZ ;  /* 0x000000044e187c24 */ /* 0x000fe4000f8e02ff */
[----:B------:R-:W-:Y:S01]  /*15d70*/  IMAD.IADD R80, R192, 0x1, R3 ;  /* 0x00000001c0507824 */ /* 0x000fe200078e0203 */
[----:B0-----:R-:W-:Y:S01]  /*15d80*/  ISETP.GE.AND P0, PT, R212, R87, PT ;  /* 0x00000057d400720c */ /* 0x001fe20003f06270 */
[----:B------:R-:W-:Y:S01]  /*15d90*/  IMAD R79, R81, UR5, R24 ;  /* 0x00000005514f7c24 */ /* 0x000fe2000f8e0218 */
[----:B------:R-:W5:Y:S01]  /*15da0*/  LD.E.128 R64, desc[UR42][R64.64] ;  /* 0x0000002a40407980 */ /* 0x000f62000c101d00 */
[----:B---3--:R-:W-:Y:S01]  /*15db0*/  @P1 IMAD.HI.U32 R24, R80, R85, RZ ;  /* 0x0000005550181227 */ /* 0x008fe200078e00ff */
[----:B------:R-:W-:Y:S02]  /*15dc0*/  SEL R78, RZ, 0xffffffff, P0 ;  /* 0xffffffffff4e7807 */ /* 0x000fe40000000000 */
[----:B------:R-:W5:Y:S01]  /*15dd0*/  LD.E.128 R68, desc[UR42][R68.64] ;  /* 0x0000002a44447980 */ /* 0x000f62000c101d00 */
[----:B------:R-:W-:Y:S01]  /*15de0*/  IMAD.MOV.U32 R3, RZ, RZ, R80 ;  /* 0x000000ffff037224 */ /* 0x000fe200078e0050 */
[----:B------:R-:W-:-:S02]  /*15df0*/  ISETP.GE.AND P0, PT, R211, R87, PT ;  /* 0x00000057d300720c */ /* 0x000fc40003f06270 */
[----:B------:R-:W5:Y:S01]  /*15e00*/  LD.E.128 R72, desc[UR42][R72.64] ;  /* 0x0000002a48487980 */ /* 0x000f62000c101d00 */
[----:B------:R-:W-:Y:S01]  /*15e10*/  IMAD.WIDE.U32 R76, R81, UR4, R76 ;  /* 0x00000004514c7c25 */ /* 0x000fe2000f8e004c */
[----:B----4-:R-:W-:Y:S01]  /*15e20*/  @P1 SHF.R.U32.HI R3, RZ, R89, R24 ;  /* 0x00000059ff031219 */ /* 0x010fe20000011618 */
[----:B------:R-:W-:Y:S01]  /*15e30*/  ULDC.64 UR4, c[0x0][0xae0] ;  /* 0x0002b80000047ab9 */ /* 0x000fe20000000a00 */
[-C--:B------:R-:W-:Y:S01]  /*15e40*/  ISETP.GE.AND P1, PT, R200, R87.reuse, PT ;  /* 0x00000057c800720c */ /* 0x080fe20003f26270 */
[----:B------:R-:W-:Y:S01]  /*15e50*/  IMAD.SHL.U32 R81, R78, 0x2, RZ ;  /* 0x000000024e517824 */ /* 0x000fe200078e00ff */
[----:B------:R-:W-:Y:S01]  /*15e60*/  SEL R78, RZ, 0xffffffff, P0 ;  /* 0xffffffffff4e7807 */ /* 0x000fe20000000000 */
[----:B------:R-:W-:Y:S01]  /*15e70*/  IMAD.IADD R77, R77, 0x1, R79 ;  /* 0x000000014d4d7824 */ /* 0x000fe200078e024f */
[----:B------:R-:W-:Y:S01]  /*15e80*/  SEL R24, RZ, 0x1, P1 ;  /* 0x00000001ff187807 */ /* 0x000fe20000800000 */
[----:B------:R-:W-:Y:S01]  /*15e90*/  IMAD.MOV R79, RZ, RZ, -R3 ;  /* 0x000000ffff4f7224 */ /* 0x000fe200078e0a03 */
[----:B------:R-:W-:Y:S01]  /*15ea0*/  ISETP.GE.AND P0, PT, R210, R87, PT ;  /* 0x00000057d200720c */ /* 0x000fe20003f06270 */
[----:B------:R-:W-:Y:S01]  /*15eb0*/  @!PT LDS RZ, [RZ] ;  /* 0x00000000fffff984 */ /* 0x000fe20000000800 */
[----:B------:R-:W-:Y:S01]  /*15ec0*/  @!PT LDS RZ, [RZ] ;  /* 0x00000000fffff984 */ /* 0x000fe20000000800 */
[----:B------:R-:W-:Y:S01]  /*15ed0*/  @!PT LDS RZ, [RZ] ;  /* 0x00000000fffff984 */ /* 0x000fe20000000800 */
[----:B------:R-:W-:Y:S01]  /*15ee0*/  @!PT LDS RZ, [RZ] ;  /* 0x00000000fffff984 */ /* 0x000fe20000000800 */
[----:B------:R0:W-:Y:S06]  /*15ef0*/  MEMBAR.ALL.CTA ;  /* 0x0000000000007992 */ /* 0x0001ec0000008000 */
[----:B0-----:R-:W0:Y:S01]  /*15f00*/  FENCE.VIEW.ASYNC.S ;  /* 0x00000000000073c6 */ /* 0x001e220000000000 */
[----:B------:R-:W-:Y:S01]  /*15f10*/  LOP3.LUT R24, R81, 0x2, R24, 0xe2, !PT ;  /* 0x0000000251187812 */ /* 0x000fe200078ee218 */
[----:B------:R-:W-:Y:S01]  /*15f20*/  IMAD.SHL.U32 R81, R78, 0x4, RZ ;  /* 0x000000044e517824 */ /* 0x000fe200078e00ff */
[----:B------:R-:W-:Y:S01]  /*15f30*/  SEL R78, RZ, 0xffffffff, P0 ;  /* 0xffffffffff4e7807 */ /* 0x000fe20000000000 */
[----:B------:R-:W-:Y:S01]  /*15f40*/  IMAD R79, R83, R79, R80 ;  /* 0x0000004f534f7224 */ /* 0x000fe200078e0250 */
[-C--:B------:R-:W-:Y:S01]  /*15f50*/  ISETP.GE.AND P0, PT, R209, R87.reuse, PT ;  /* 0x00000057d100720c */ /* 0x080fe20003f06270 */
[----:B------:R-:W-:Y:S01]  /*15f60*/  IMAD.WIDE.U32 R76, R3, UR4, R76 ;  /* 0x00000004034c7c25 */ /* 0x000fe2000f8e004c */
[----:B------:R-:W-:Y:S01]  /*15f70*/  SHF.R.S32.HI R80, RZ, 0x1f, R3 ;  /* 0x0000001fff507819 */ /* 0x000fe20000011403 */
[----:B------:R-:W-:Y:S01]  /*15f80*/  BSSY B1, `(.L_x_2874) ;  /* 0x000004a000017945 */ /* 0x000fe20003800000 */
[----:B------:R-:W-:Y:S01]  /*15f90*/  LOP3.LUT R24, R81, 0x4, R24, 0xe2, !PT ;  /* 0x0000000451187812 */ /* 0x000fe200078ee218 */
[----:B------:R-:W-:Y:S01]  /*15fa0*/  IMAD.SHL.U32 R81, R78, 0x8, RZ ;  /* 0x000000084e517824 */ /* 0x000fe200078e00ff */
[----:B------:R-:W-:Y:S01]  /*15fb0*/  SEL R78, RZ, 0xffffffff, P0 ;  /* 0xffffffffff4e7807 */ /* 0x000fe20000000000 */
[----:B------:R-:W-:Y:S01]  /*15fc0*/  IMAD R80, R80, UR4, RZ ;  /* 0x0000000450507c24 */ /* 0x000fe2000f8e02ff */
[----:B------:R-:W-:Y:S01]  /*15fd0*/  ISETP.GE.AND P0, PT, R208, R87, PT ;  /* 0x00000057d000720c */ /* 0x000fe20003f06270 */
[----:B------:R-:W-:Y:S01]  /*15fe0*/  IMAD R89, R0, R83, RZ ;  /* 0x0000005300597224 */ /* 0x000fe200078e02ff */
[----:B------:R-:W-:Y:S01]  /*15ff0*/  LOP3.LUT R24, R81, 0x8, R24, 0xe2, !PT ;  /* 0x0000000851187812 */ /* 0x000fe200078ee218 */
[----:B------:R-:W-:Y:S01]  /*16000*/  IMAD.SHL.U32 R85, R78, 0x10, RZ ;  /* 0x000000104e557824 */ /* 0x000fe200078e00ff */
[----:B------:R-:W-:Y:S01]  /*16010*/  SHF.R.S32.HI R78, RZ, 0x1f, R79 ;  /* 0x0000001fff4e7819 */ /* 0x000fe2000001144f */
[----:B------:R-:W-:Y:S01]  /*16020*/  IMAD R81, R3, UR5, R80 ;  /* 0x0000000503517c24 */ /* 0x000fe2000f8e0250 */
[----:B------:R-:W-:Y:S01]  /*16030*/  ULDC.64 UR4, c[0x0][0xad8] ;  /* 0x0002b60000047ab9 */ /* 0x000fe20000000a00 */
[----:B------:R-:W-:Y:S01]  /*16040*/  SEL R3, RZ, 0xffffffff, P0 ;  /* 0xffffffffff037807 */ /* 0x000fe20000000000 */
[----:B------:R-:W-:Y:S01]  /*16050*/  IMAD.IADD R192, R219, 0x1, R192 ;  /* 0x00000001dbc07824 */ /* 0x000fe200078e02c0 */
[----:B------:R-:W-:Y:S01]  /*16060*/  LOP3.LUT R24, R85, 0x10, R24, 0xe2, !PT ;  /* 0x0000001055187812 */ /* 0x000fe200078ee218 */
[----:B------:R-:W-:Y:S01]  /*16070*/  IMAD.IADD R77, R77, 0x1, R81 ;  /* 0x000000014d4d7824 */ /* 0x000fe200078e0251 */
[----:B------:R-:W-:Y:S01]  /*16080*/  ISETP.GE.AND P0, PT, R222, R87, PT ;  /* 0x00000057de00720c */ /* 0x000fe20003f06270 */
[----:B------:R-:W-:Y:S01]  /*16090*/  IMAD R78, R78, UR4, RZ ;  /* 0x000000044e4e7c24 */ /* 0x000fe2000f8e02ff */
[----:B------:R-:W-:Y:S01]  /*160a0*/  ISETP.GE.AND P1, PT, R192, R89, PT ;  /* 0x00000059c000720c */ /* 0x000fe20003f26270 */
[----:B------:R-:W-:Y:S01]  /*160b0*/  IMAD.WIDE.U32 R76, R79, UR4, R76 ;  /* 0x000000044f4c7c25 */ /* 0x000fe2000f8e004c */
[----:B------:R-:W-:-:S02]  /*160c0*/  SHF.R.S32.HI R90, RZ, 0x1f, R208 ;  /* 0x0000001fff5a7819 */ /* 0x000fc400000114d0 */
[----:B------:R-:W-:Y:S01]  /*160d0*/  SHF.R.S32.HI R91, RZ, 0x1f, R209 ;  /* 0x0000001fff5b7819 */ /* 0x000fe200000114d1 */
[----:B------:R-:W-:Y:S01]  /*160e0*/  IMAD R81, R79, UR5, R78 ;  /* 0x000000054f517c24 */ /* 0x000fe2000f8e024e */
[----:B------:R-:W-:Y:S01]  /*160f0*/  ULDC.64 UR4, c[0x0][0xa80] ;  /* 0x0002a00000047ab9 */ /* 0x000fe20000000a00 */
[----:B------:R-:W-:Y:S01]  /*16100*/  IMAD.SHL.U32 R3, R3, 0x20, RZ ;  /* 0x0000002003037824 */ /* 0x000fe200078e00ff */
[----:B------:R-:W-:Y:S01]  /*16110*/  LEA R86, P2, R76, UR4, 0x1 ;  /* 0x000000044c567c11 */ /* 0x000fe2000f8408ff */
[----:B------:R-:W-:Y:S01]  /*16120*/  IMAD.IADD R77, R77, 0x1, R81 ;  /* 0x000000014d4d7824 */ /* 0x000fe200078e0251 */
[----:B------:R-:W-:Y:S01]  /*16130*/  SHF.R.S32.HI R92, RZ, 0x1f, R210 ;  /* 0x0000001fff5c7819 */ /* 0x000fe200000114d2 */
[----:B------:R-:W-:Y:S01]  /*16140*/  VIADD R0, R2, 0x28c20 ;  /* 0x00028c2002007836 */ /* 0x000fe20000000000 */
[----:B------:R-:W-:Y:S01]  /*16150*/  LOP3.LUT R24, R3, 0x20, R24, 0xe2, !PT ;  /* 0x0000002003187812 */ /* 0x000fe200078ee218 */
[----:B0-----:R0:W3:Y:S01]  /*16160*/  SHFL.IDX PT, R78, R86, RZ, 0x181f ;  /* 0x00181fff564e7589 */ /* 0x0010e200000e0000 */
[----:B------:R-:W-:-:S02]  /*16170*/  SEL R3, RZ, 0x40, P0 ;  /* 0x00000040ff037807 */ /* 0x000fc40000000000 */
[----:B------:R-:W-:Y:S02]  /*16180*/  ISETP.GE.AND P0, PT, R221, R87, PT ;  /* 0x00000057dd00720c */ /* 0x000fe40003f06270 */
[----:B------:R-:W-:Y:S02]  /*16190*/  LEA.HI.X R88, R76, UR5, R77, 0x1, P2 ;  /* 0x000000054c587c11 */ /* 0x000fe400090f0c4d */
[----:B------:R-:W-:Y:S02]  /*161a0*/  PRMT R0, RZ, 0x654, R0 ;  /* 0x00000654ff007816 */ /* 0x000fe40000000000 */
[----:B------:R-:W-:Y:S01]  /*161b0*/  LOP3.LUT R3, R24, R3, RZ, 0xfc, !PT ;  /* 0x0000000318037212 */ /* 0x000fe200078efcff */
[----:B------:R0:W4:Y:S01]  /*161c0*/  SHFL.IDX PT, R79, R88, RZ, 0x181f ;  /* 0x00181fff584f7589 */ /* 0x00012200000e0000 */
[----:B------:R-:W-:Y:S01]  /*161d0*/  SEL R24, RZ, 0x80, P0 ;  /* 0x00000080ff187807 */ /* 0x000fe20000000000 */
[----:B------:R0:W-:Y:S01]  /*161e0*/  SYNCS.ARRIVE.TRANS64.RED.A1T0 RZ, [R0+URZ], RZ ;  /* 0x000000ff00ff79a7 */ /* 0x0001e2000810043f */
[----:B------:R-:W-:-:S02]  /*161f0*/  SHF.R.S32.HI R93, RZ, 0x1f, R211 ;  /* 0x0000001fff5d7819 */ /* 0x000fc400000114d3 */
[----:B------:R-:W-:Y:S02]  /*16200*/  LOP3.LUT R24, R3, R24, RZ, 0xfc, !PT ;  /* 0x0000001803187212 */ /* 0x000fe400078efcff */
[----:B------:R-:W-:Y:S01]  /*16210*/  SHF.R.S32.HI R94, RZ, 0x1f, R212 ;  /* 0x0000001fff5e7819 */ /* 0x000fe200000114d4 */
[----:B------:R-:W-:Y:S06]  /*16220*/  @P1 BRA `(.L_x_2875) ;  /* 0x00000000007c1947 */ /* 0x000fec0003800000 */
[-C--:B------:R-:W-:Y:S02]  /*16230*/  ISETP.GE.AND P1, PT, R212, R87.reuse, PT ;  /* 0x00000057d400720c */ /* 0x080fe40003f26270 */
[-C--:B------:R-:W-:Y:S02]  /*16240*/  ISETP.GE.AND P0, PT, R200, R87.reuse, PT ;  /* 0x00000057c800720c */ /* 0x080fe40003f06270 */
[-C--:B------:R-:W-:Y:S02]  /*16250*/  ISETP.GE.AND P5, PT, R211, R87.reuse, PT ;  /* 0x00000057d300720c */ /* 0x080fe40003fa6270 */
[----:B------:R-:W-:-:S07]  /*16260*/  ISETP.GE.AND P3, PT, R210, R87, PT ;  /* 0x00000057d200720c */ /* 0x000fce0003f66270 */
[-C--:B---3--:R-:W-:Y:S02]  /*16270*/  @!P1 LEA R80, P2, R212, R78.reuse, 0x1 ;  /* 0x0000004ed4509211 */ /* 0x088fe400078408ff */
[----:B----4-:R-:W-:Y:S02]  /*16280*/  @!P0 IMAD.WIDE R76, R200, 0x2, R78 ;  /* 0x00000002c84c8825 */ /* 0x010fe400078e024e */
[----:B------:R-:W-:Y:S02]  /*16290*/  @!P1 LEA.HI.X R81, R212, R79, R94, 0x1, P2 ;  /* 0x0000004fd4519211 */ /* 0x000fe400010f0c5e */
[-C--:B------:R-:W-:Y:S01]  /*162a0*/  ISETP.GE.AND P2, PT, R209, R87.reuse, PT ;  /* 0x00000057d100720c */ /* 0x080fe20003f46270 */
        /* <DEDUP_REMOVED lines=10> */
[----:B---3--:R-:W-:-:S03]  /*16350*/  @!P2 LEA R4, P5, R209, R78, 0x1 ;  /* 0x0000004ed104a211 */ /* 0x008fc600078a08ff */
[----:B------:R0:W-:Y:S01]  /*16360*/  @!P3 ST.E.128 desc[UR42][R84.64], R36 ;  /* 0x000000245400b985 */ /* 0x0001e2000c101d2a */
[-C--:B------:R-:W-:Y:S02]  /*16370*/  @!P1 LEA R6, P6, R208, R78.reuse, 0x1 ;  /* 0x0000004ed0069211 */ /* 0x080fe400078c08ff */
[-C--:B----4-:R-:W-:Y:S02]  /*16380*/  @P0 LEA R12, P3, R222, R78.reuse, 0x1 ;  /* 0x0000004ede0c0211 */ /* 0x090fe400078608ff */
        /* <DEDUP_REMOVED lines=9> */
.L_x_2875:
[----:B------:R-:W-:Y:S05]  /*16420*/  BSYNC B1 ;  /* 0x0000000000017941 */ /* 0x000fea0003800000 */
.L_x_2874:
[----:B0-----:R-:W-:Y:S01]  /*16430*/  VIADD R0, R192, 0x20 ;  /* 0x00000020c0007836 */ /* 0x001fe20000000000 */
[----:B-----5:R0:W0:Y:S04]  /*16440*/  SHFL.IDX PT, R7, R88, 0x1, 0x181f ;  /* 0x00381f0058077f89 */ /* 0x02002800000e0000 */
[----:B------:R-:W-:Y:S01]  /*16450*/  ISETP.GE.AND P0, PT, R0, R89, PT ;  /* 0x000000590000720c */ /* 0x000fe20003f06270 */
[----:B------:R0:W0:-:S12]  /*16460*/  SHFL.IDX PT, R6, R86, 0x1, 0x181f ;  /* 0x00381f0056067f89 */ /* 0x00001800000e0000 */
[----:B------:R-:W-:Y:S05]  /*16470*/  @P0 BRA `(.L_x_2876) ;  /* 0x0000000c00f40947 */ /* 0x000fea0003800000 */
[-C--:B------:R-:W-:Y:S02]  /*16480*/  ISETP.GE.AND P5, PT, R212, R87.reuse, PT ;  /* 0x00000057d400720c */ /* 0x080fe40003fa6270 */
[-C--:B------:R-:W-:Y:S02]  /*16490*/  ISETP.GE.AND P6, PT, R200, R87.reuse, PT ;  /* 0x00000057c800720c */ /* 0x080fe40003fc6270 */
[-C--:B------:R-:W-:Y:S02]  /*164a0*/  ISETP.GE.AND P3, PT, R211, R87.reuse, PT ;  /* 0x00000057d300720c */ /* 0x080fe40003f66270 */
[-C--:B------:R-:W-:Y:S02]  /*164b0*/  ISETP.GE.AND P2, PT, R210, R87.reuse, PT ;  /* 0x00000057d200720c */ /* 0x080fe40003f46270 */
[-C--:B------:R-:W-:Y:S02]  /*164c0*/  ISETP.GE.AND P1, PT, R209, R87.reuse, PT ;  /* 0x00000057d100720c */ /* 0x080fe40003f26270 */
[----:B------:R-:W-:-:S03]  /*164d0*/  ISETP.GE.AND P0, PT, R208, R87, PT ;  /* 0x00000057d000720c */ /* 0x000fc60003f06270 */
[-C--:B0-----:R-:W-:Y:S02]  /*164e0*/  @!P5 LEA R12, P4, R212, R6.reuse, 0x1 ;  /* 0x00000006d40cd211 */ /* 0x081fe400078808ff */
[----:B------:R-:W-:Y:S02]  /*164f0*/  @!P6 IMAD.WIDE R4, R200, 0x2, R6 ;  /* 0x00000002c804e825 */ /* 0x000fe400078e0206 */
        /* <DEDUP_REMOVED lines=25> */
.L_x_2871:
[----:B------:R-:W-:Y:S01]  /*16690*/  ULDC.64 UR4, c[0x0][0xc00] ;  /* 0x0003000000047ab9 */ /* 0x000fe20000000a00 */
[----:B------:R-:W4:Y:S01]  /*166a0*/  LDC.64 R4, c[0x0][0xc00] ;  /* 0x00030000ff047b82 */ /* 0x000f220000000a00 */
[----:B------:R-:W-:Y:S01]  /*166b0*/  ISETP.NE.U32.AND P0, PT, RZ, UR4, PT ;  /* 0x00000004ff007c0c */ /* 0x000fe2000bf05070 */
[----:B------:R-:W-:-:S03]  /*166c0*/  IMAD.MOV.U32 R3, RZ, RZ, RZ ;  /* 0x000000ffff037224 */ /* 0x000fc600078e00ff */
[----:B------:R-:W-:Y:S01]  /*166d0*/  ISETP.NE.AND.EX P0, PT, RZ, UR5, PT, P0 ;  /* 0x00000005ff007c0c */ /* 0x000fe2000bf05300 */
[----:B------:R-:W-:Y:S02]  /*166e0*/  ULDC.64 UR4, c[0x0][0xc08] ;  /* 0x0003020000047ab9 */ /* 0x000fe40000000a00 */
[----:B------:R-:W-:Y:S01]  /*166f0*/  ISETP.NE.U32.AND P1, PT, RZ, UR4, PT ;  /* 0x00000004ff007c0c */ /* 0x000fe2000bf25070 */
[----:B------:R-:W0:Y:S01]  /*16700*/  S2R R8, SR_TID.X ;  /* 0x0000000000087919 */ /* 0x000e220000002100 */
[----:B------:R-:W0:Y:S02]  /*16710*/  LDC R23, c[0x0][0xbe8] ;  /* 0x0002fa00ff177b82 */ /* 0x000e240000000800 */
[----:B------:R-:W-:Y:S01]  /*16720*/  ISETP.NE.AND.EX P1, PT, RZ, UR5, PT, P1 ;  /* 0x00000005ff007c0c */ /* 0x000fe2000bf25310 */
[----:B----4-:R-:W-:-:S12]  /*16730*/  IMAD.WIDE R4, R205, 0x4, R4 ;  /* 0x00000004cd047825 */ /* 0x010fd800078e0204 */
[----:B------:R-:W4:Y:S01]  /*16740*/  @P1 LDC.64 R6, c[0x0][0xc08] ;  /* 0x00030200ff061b82 */ /* 0x000f220000000a00 */
[----:B------:R-:W-:Y:S02]  /*16750*/  ULDC UR4, c[0x0][0xa88] ;  /* 0x0002a20000047ab9 */ /* 0x000fe40000000800 */
[----:B------:R-:W-:Y:S01]  /*16760*/  IMAD.U32 R0, RZ, RZ, UR4 ;  /* 0x00000004ff007e24 */ /* 0x000fe2000f8e00ff */
[----:B------:R1:W5:Y:S01]  /*16770*/  @P0 LDG.E R3, desc[UR42][R4.64] ;  /* 0x0000002a04030981 */ /* 0x000362000c1e1900 */
[----:B0-----:R-:W-:Y:S02]  /*16780*/  VIADD R8, R8, 0xffffff80 ;  /* 0xffffff8008087836 */ /* 0x001fe40000000000 */
[----:B----4-:R-:W-:-:S05]  /*16790*/  @P1 IMAD.WIDE R6, R205, 0x4, R6 ;  /* 0x00000004cd061825 */ /* 0x010fca00078e0206 */
[----:B------:R1:W5:Y:S01]  /*167a0*/  @P1 LDG.E R0, desc[UR42][R6.64] ;  /* 0x0000002a06001981 */ /* 0x000362000c1e1900 */
[----:B------:R-:W-:Y:S02]  /*167b0*/  ISETP.GE.AND P2, PT, R8, 0x40, PT ;  /* 0x000000400800780c */ /* 0x000fe40003f46270 */
[----:B------:R-:W-:Y:S01]  /*167c0*/  SHF.R.S32.HI R8, RZ, 0x1f, R205 ;  /* 0x0000001fff087819 */ /* 0x000fe200000114cd */
[----:B------:R-:W-:Y:S10]  /*167d0*/  @P1 BRA `(.L_x_2877) ;  /* 0x0000000000101947 */ /* 0x000ff40003800000 */
[----:B------:R-:W-:Y:S05]  /*167e0*/  @!P0 BRA `(.L_x_2877) ;  /* 0x00000000000c8947 */ /* 0x000fea0003800000 */
[----:B-1----:R-:W4:Y:S04]  /*167f0*/  LDG.E R7, desc[UR42][R4.64] ;  /* 0x0000002a04077981 */ /* 0x002f28000c1e1900 */
[----:B-----5:R-:W4:Y:S02]  /*16800*/  LDG.E R0, desc[UR42][R4.64+0x4] ;  /* 0x0000042a04007981 */ /* 0x020f24000c1e1900 */
[----:B----4-:R-:W-:-:S07]  /*16810*/  IMAD.IADD R0, R0, 0x1, -R7 ;  /* 0x0000000100007824 */ /* 0x010fce00078e0a07 */
.L_x_2877:
[----:B------:R-:W-:Y:S01]  /*16820*/  BSSY B1, `(.L_x_2878) ;  /* 0x000002d000017945 */ /* 0x000fe20003800000 */
[----:B------:R-:W-:Y:S02]  /*16830*/  SHF.R.S32.HI R12, RZ, 0x1f, R204 ;  /* 0x0000001fff0c7819 */ /* 0x000fe400000114cc */
[----:B------:R-:W-:Y:S02]  /*16840*/  SEL R13, R205, RZ, !P0 ;  /* 0x000000ffcd0d7207 */ /* 0x000fe40004000000 */
[----:B------:R-:W-:Y:S02]  /*16850*/  SEL R14, R8, RZ, !P0 ;  /* 0x000000ff080e7207 */ /* 0x000fe40004000000 */
[----:B-----5:R-:W-:Y:S01]  /*16860*/  SHF.R.S32.HI R10, RZ, 0x1f, R3 ;  /* 0x0000001fff0a7819 */ /* 0x020fe20000011403 */
[----:B------:R-:W-:Y:S06]  /*16870*/  @P2 BRA `(.L_x_2879) ;  /* 0x00000000009c2947 */ /* 0x000fec0003800000 */
[----:B-1----:R-:W0:Y:S01]  /*16880*/  S2R R5, SR_TID.X ;  /* 0x0000000000057919 */ /* 0x002e220000002100 */
[----:B------:R-:W1:Y:S02]  /*16890*/  LDC R11, c[0x0][0xbe8] ;  /* 0x0002fa00ff0b7b82 */ /* 0x000e640000000800 */
[----:B-1----:R-:W-:Y:S01]  /*168a0*/  IMAD R4, R0, R11, RZ ;  /* 0x0000000b00047224 */ /* 0x002fe200078e02ff */
[----:B0-----:R-:W-:-:S04]  /*168b0*/  IADD3 R8, R192, -0x80, R5 ;  /* 0xffffff80c0087810 */ /* 0x001fc80007ffe005 */
        /* <DEDUP_REMOVED lines=9> */
[----:B------:R-:W0:Y:S01]  /*16950*/  @P0 LDC R15, c[0x0][0xbec] ;  /* 0x0002fb00ff0f0b82 */ /* 0x000e220000000800 */
[----:B------:R-:W-:Y:S01]  /*16960*/  IMAD R9, R204, UR5, R9 ;  /* 0x00000005cc097c24 */ /* 0x000fe2000f8e0209 */
[----:B------:R-:W-:-:S03]  /*16970*/  ULDC.64 UR4, c[0x0][0xb98] ;  /* 0x0002e60000047ab9 */ /* 0x000fc60000000a00 */
[----:B------:R-:W-:-:S03]  /*16980*/  IMAD.IADD R5, R5, 0x1, R9 ;  /* 0x0000000105057824 */ /* 0x000fc600078e0209 */
[----:B------:R-:W1:Y:S01]  /*16990*/  @P0 LDC R21, c[0x0][0xbf0] ;  /* 0x0002fc00ff150b82 */ /* 0x000e620000000800 */
[----:B------:R-:W-:-:S04]  /*169a0*/  IMAD.WIDE.U32 R4, R13, UR4, R4 ;  /* 0x000000040d047c25 */ /* 0x000fc8000f8e0004 */
[----:B0-----:R-:W-:-:S05]  /*169b0*/  @P0 IMAD.HI.U32 R6, R8, R15, RZ ;  /* 0x0000000f08060227 */ /* 0x001fca00078e00ff */
[----:B-1----:R-:W-:Y:S01]  /*169c0*/  @P0 SHF.R.U32.HI R7, RZ, R21, R6 ;  /* 0x00000015ff070219 */ /* 0x002fe20000011606 */
[----:B------:R-:W-:-:S03]  /*169d0*/  IMAD R6, R14, UR4, RZ ;  /* 0x000000040e067c24 */ /* 0x000fc6000f8e02ff */
[----:B------:R-:W-:Y:S01]  /*169e0*/  IADD3 R4, P0, R7, R4, RZ ;  /* 0x0000000407047210 */ /* 0x000fe20007f1e0ff */
[----:B------:R-:W-:-:S04]  /*169f0*/  IMAD.MOV R9, RZ, RZ, -R7 ;  /* 0x000000ffff097224 */ /* 0x000fc800078e0a07 */
[----:B------:R-:W-:Y:S01]  /*16a00*/  IMAD R9, R11, R9, R8 ;  /* 0x000000090b097224 */ /* 0x000fe200078e0208 */
[----:B------:R-:W-:Y:S01]  /*16a10*/  SHF.R.S32.HI R11, RZ, 0x1f, R7 ;  /* 0x0000001fff0b7819 */ /* 0x000fe20000011407 */
[----:B------:R-:W-:Y:S01]  /*16a20*/  IMAD R8, R13, UR5, R6 ;  /* 0x000000050d087c24 */ /* 0x000fe2000f8e0206 */
[----:B------:R-:W-:Y:S02]  /*16a30*/  ULDC.64 UR4, c[0x0][0xb88] ;  /* 0x0002e20000047ab9 */ /* 0x000fe40000000a00 */
        /* <DEDUP_REMOVED lines=11> */
.L_x_2879:
[----:B------:R-:W-:Y:S05]  /*16af0*/  BSYNC B1 ;  /* 0x0000000000017941 */ /* 0x000fea0003800000 */
.L_x_2878:
[----:B------:R-:W-:Y:S01]  /*16b00*/  ISETP.NE.AND P0, PT, R23, 0x1, PT ;  /* 0x000000011700780c */ /* 0x000fe20003f05270 */
[----:B------:R-:W4:Y:S01]  /*16b10*/  LDC R21, c[0x0][0xac8] ;  /* 0x0002b200ff157b82 */ /* 0x000f220000000800 */
[----:B------:R-:W-:Y:S01]  /*16b20*/  ULDC.64 UR4, c[0x0][0xaa0] ;  /* 0x0002a80000047ab9 */ /* 0x000fe20000000a00 */
[----:B01----:R-:W-:Y:S01]  /*16b30*/  IMAD R7, R218, 0x20, R219 ;  /* 0x00000020da077824 */ /* 0x003fe200078e02db */
[----:B------:R-:W-:Y:S01]  /*16b40*/  BSSY B1, `(.L_x_2880) ;  /* 0x000006c000017945 */ /* 0x000fe20003800000 */
[----:B------:R-:W-:Y:S01]  /*16b50*/  IMAD R6, R10, UR4, RZ ;  /* 0x000000040a067c24 */ /* 0x000fe2000f8e02ff */
[----:B---3--:R-:W-:Y:S01]  /*16b60*/  SHF.R.S32.HI R24, RZ, 0x1f, R208 ;  /* 0x0000001fff187819 */ /* 0x008fe200000114d0 */
[C---:B------:R-:W-:Y:S01]  /*16b70*/  IMAD.WIDE.U32 R4, R3.reuse, UR4, RZ ;  /* 0x0000000403047c25 */ /* 0x040fe2000f8e00ff */
[----:B------:R-:W-:Y:S02]  /*16b80*/  SHF.R.S32.HI R28, RZ, 0x1f, R209 ;  /* 0x0000001fff1c7819 */ /* 0x000fe400000114d1 */
[----:B------:R-:W-:Y:S01]  /*16b90*/  SHF.R.S32.HI R30, RZ, 0x1f, R210 ;  /* 0x0000001fff1e7819 */ /* 0x000fe200000114d2 */
[----:B------:R-:W-:Y:S01]  /*16ba0*/  IMAD R3, R3, UR5, R6 ;  /* 0x0000000503037c24 */ /* 0x000fe2000f8e0206 */
[----:B------:R-:W-:Y:S01]  /*16bb0*/  ULDC.64 UR4, c[0x0][0xae8] ;  /* 0x0002ba0000047ab9 */ /* 0x000fe20000000a00 */
[----:B------:R-:W0:Y:S01]  /*16bc0*/  @P0 LDC R9, c[0x0][0xbec] ;  /* 0x0002fb00ff090b82 */ /* 0x000e220000000800 */
[----:B------:R-:W-:Y:S01]  /*16bd0*/  IMAD.IADD R8, R192, 0x1, R7 ;  /* 0x00000001c0087824 */ /* 0x000fe200078e0207 */
[----:B------:R-:W-:Y:S01]  /*16be0*/  SHF.R.S32.HI R31, RZ, 0x1f, R211 ;  /* 0x0000001fff1f7819 */ /* 0x000fe200000114d3 */
[----:B------:R-:W-:Y:S01]  /*16bf0*/  IMAD.IADD R5, R5, 0x1, R3 ;  /* 0x0000000105057824 */ /* 0x000fe200078e0203 */
[----:B------:R-:W-:Y:S01]  /*16c00*/  SHF.R.S32.HI R32, RZ, 0x1f, R212 ;  /* 0x0000001fff207819 */ /* 0x000fe200000114d4 */
[----:B------:R-:W-:-:S02]  /*16c10*/  IMAD R3, R12, UR4, RZ ;  /* 0x000000040c037c24 */ /* 0x000fc4000f8e02ff */
[C---:B------:R-:W-:Y:S01]  /*16c20*/  IMAD.WIDE.U32 R4, R204.reuse, UR4, R4 ;  /* 0x00000004cc047c25 */ /* 0x040fe2000f8e0004 */
[----:B------:R-:W1:Y:S03]  /*16c30*/  @P0 LDC R11, c[0x0][0xbf0] ;  /* 0x0002fc00ff0b0b82 */ /* 0x000e660000000800 */
[----:B------:R-:W-:Y:S01]  /*16c40*/  IMAD R3, R204, UR5, R3 ;  /* 0x00000005cc037c24 */ /* 0x000fe2000f8e0203 */
[-C--:B----4-:R-:W-:Y:S01]  /*16c50*/  ISETP.GE.AND P1, PT, R212, R21.reuse, PT ;  /* 0x00000015d400720c */ /* 0x090fe20003f26270 */
[----:B------:R-:W-:Y:S01]  /*16c60*/  ULDC.64 UR4, c[0x0][0xaf0] ;  /* 0x0002bc0000047ab9 */ /* 0x000fe20000000a00 */
[-C--:B------:R-:W-:Y:S01]  /*16c70*/  ISETP.GE.AND P2, PT, R200, R21.reuse, PT ;  /* 0x00000015c800720c */ /* 0x080fe20003f46270 */
[----:B------:R-:W-:Y:S01]  /*16c80*/  IMAD.IADD R5, R5, 0x1, R3 ;  /* 0x0000000105057824 */ /* 0x000fe200078e0203 */
[----:B------:R-:W-:Y:S01]  /*16c90*/  SEL R10, RZ, 0xffffffff, P1 ;  /* 0xffffffffff0a7807 */ /* 0x000fe20000800000 */
[----:B------:R-:W-:Y:S01]  /*16ca0*/  IMAD R3, R14, UR4, RZ ;  /* 0x000000040e037c24 */ /* 0x000fe2000f8e02ff */
[----:B------:R-:W-:Y:S01]  /*16cb0*/  SEL R7, RZ, 0x1, P2 ;  /* 0x00000001ff077807 */ /* 0x000fe20001000000 */
[----:B------:R-:W-:Y:S01]  /*16cc0*/  IMAD.WIDE.U32 R4, R13, UR4, R4 ;  /* 0x000000040d047c25 */ /* 0x000fe2000f8e0004 */
[----:B------:R-:W-:-:S02]  /*16cd0*/  ISETP.GE.AND P2, PT, R211, R21, PT ;  /* 0x00000015d300720c */ /* 0x000fc40003f46270 */
[----:B------:R-:W-:Y:S01]  /*16ce0*/  ISETP.GE.AND P1, PT, R210, R21, PT ;  /* 0x00000015d200720c */ /* 0x000fe20003f26270 */
[----:B------:R-:W-:Y:S01]  /*16cf0*/  IMAD R3, R13, UR5, R3 ;  /* 0x000000050d037c24 */ /* 0x000fe2000f8e0203 */
[----:B------:R-:W-:Y:S01]  /*16d00*/  ULDC.64 UR4, c[0x0][0xae0] ;  /* 0x0002b80000047ab9 */ /* 0x000fe20000000a00 */
[----:B0-----:R-:W-:-:S04]  /*16d10*/  @P0 IMAD.HI.U32 R6, R8, R9, RZ ;  /* 0x0000000908060227 */ /* 0x001fc800078e00ff */
[----:B------:R-:W-:Y:S02]  /*16d20*/  IMAD.SHL.U32 R10, R10, 0x2, RZ ;  /* 0x000000020a0a7824 */ /* 0x000fe400078e00ff */
[----:B------:R-:W-:Y:S02]  /*16d30*/  IMAD.IADD R5, R5, 0x1, R3 ;  /* 0x0000000105057824 */ /* 0x000fe400078e0203 */
[----:B------:R-:W-:Y:S01]  /*16d40*/  IMAD.MOV.U32 R3, RZ, RZ, R8 ;  /* 0x000000ffff037224 */ /* 0x000fe200078e0008 */
[----:B-1----:R-:W-:Y:S01]  /*16d50*/  @P0 SHF.R.U32.HI R3, RZ, R11, R6 ;  /* 0x0000000bff030219 */ /* 0x002fe20000011606 */
[----:B------:R-:W-:Y:S01]  /*16d60*/  IMAD R29, R0, R23, RZ ;  /* 0x00000017001d7224 */ /* 0x000fe200078e02ff */
[----:B------:R-:W-:Y:S02]  /*16d70*/  LOP3.LUT R9, R10, 0x2, R7, 0xe2, !PT ;  /* 0x000000020a097812 */ /* 0x000fe400078ee207 */
[----:B------:R-:W-:Y:S01]  /*16d80*/  SEL R10, RZ, 0xffffffff, P2 ;  /* 0xffffffffff0a7807 */ /* 0x000fe20001000000 */
[--C-:B------:R-:W-:Y:S01]  /*16d90*/  IMAD.MOV R7, RZ, RZ, -R3.reuse ;  /* 0x000000ffff077224 */ /* 0x100fe200078e0a03 */
[----:B------:R-:W-:Y:S01]  /*16da0*/  SHF.R.S32.HI R6, RZ, 0x1f, R3 ;  /* 0x0000001fff067819 */ /* 0x000fe20000011403 */
[----:B------:R-:W-:Y:S01]  /*16db0*/  IMAD.WIDE.U32 R4, R3, UR4, R4 ;  /* 0x0000000403047c25 */ /* 0x000fe2000f8e0004 */
[----:B------:R-:W-:-:S02]  /*16dc0*/  SEL R11, RZ, 0xffffffff, P1 ;  /* 0xffffffffff0b7807 */ /* 0x000fc40000800000 */
[-C--:B------:R-:W-:Y:S01]  /*16dd0*/  ISETP.GE.AND P0, PT, R209, R21.reuse, PT ;  /* 0x00000015d100720c */ /* 0x080fe20003f06270 */
[----:B------:R-:W-:Y:S01]  /*16de0*/  IMAD.SHL.U32 R10, R10, 0x4, RZ ;  /* 0x000000040a0a7824 */ /* 0x000fe200078e00ff */
[----:B------:R-:W-:Y:S01]  /*16df0*/  ISETP.GE.AND P2, PT, R221, R21, PT ;  /* 0x00000015dd00720c */ /* 0x000fe20003f46270 */
[----:B------:R-:W-:Y:S02]  /*16e00*/  IMAD R6, R6, UR4, RZ ;  /* 0x0000000406067c24 */ /* 0x000fe4000f8e02ff */
[----:B------:R-:W-:Y:S01]  /*16e10*/  IMAD.SHL.U32 R11, R11, 0x8, RZ ;  /* 0x000000080b0b7824 */ /* 0x000fe200078e00ff */
[----:B------:R-:W-:Y:S01]  /*16e20*/  LOP3.LUT R0, R10, 0x4, R9, 0xe2, !PT ;  /* 0x000000040a007812 */ /* 0x000fe200078ee209 */
[----:B------:R-:W-:Y:S02]  /*16e30*/  IMAD R7, R23, R7, R8 ;  /* 0x0000000717077224 */ /* 0x000fe400078e0208 */
        /* <DEDUP_REMOVED lines=9> */
[----:B------:R-:W-:Y:S01]  /*16ed0*/  LOP3.LUT R6, R6, 0x10, R3, 0xe2, !PT ;  /* 0x0000001006067812 */ /* 0x000fe200078ee203 */
[----:B------:R-:W-:Y:S01]  /*16ee0*/  IMAD R0, R0, UR4, RZ ;  /* 0x0000000400007c24 */ /* 0x000fe2000f8e02ff */
[----:B------:R-:W-:Y:S02]  /*16ef0*/  SEL R8, RZ, 0xffffffff, P0 ;  /* 0xffffffffff087807 */ /* 0x000fe40000000000 */
[----:B------:R-:W-:Y:S01]  /*16f00*/  ISETP.GE.AND P0, PT, R222, R21, PT ;  /* 0x00000015de00720c */ /* 0x000fe20003f06270 */
[----:B------:R-:W-:Y:S01]  /*16f10*/  IMAD R3, R7, UR5, R0 ;  /* 0x0000000507037c24 */ /* 0x000fe2000f8e0200 */
[----:B------:R-:W-:Y:S01]  /*16f20*/  ULDC.64 UR4, c[0x0][0xa80] ;  /* 0x0002a00000047ab9 */ /* 0x000fe20000000a00 */
[----:B------:R-:W-:Y:S01]  /*16f30*/  IMAD.IADD R0, R219, 0x1, R192 ;  /* 0x00000001db007824 */ /* 0x000fe200078e02c0 */
[----:B------:R-:W-:Y:S01]  /*16f40*/  SEL R7, RZ, 0x40, P0 ;  /* 0x00000040ff077807 */ /* 0x000fe20000000000 */
[----:B------:R-:W-:Y:S01]  /*16f50*/  IMAD.SHL.U32 R9, R8, 0x20, RZ ;  /* 0x0000002008097824 */ /* 0x000fe200078e00ff */
[----:B------:R-:W-:Y:S01]  /*16f60*/  LEA R20, P1, R4, UR4, 0x1 ;  /* 0x0000000404147c11 */ /* 0x000fe2000f8208ff */
[----:B------:R-:W-:Y:S01]  /*16f70*/  IMAD.IADD R3, R5, 0x1, R3 ;  /* 0x0000000105037824 */ /* 0x000fe200078e0203 */
[----:B------:R-:W-:-:S02]  /*16f80*/  ISETP.GE.AND P0, PT, R0, R29, PT ;  /* 0x0000001d0000720c */ /* 0x000fc40003f06270 */
[----:B------:R-:W-:Y:S02]  /*16f90*/  LOP3.LUT R6, R9, 0x20, R6, 0xe2, !PT ;  /* 0x0000002009067812 */ /* 0x000fe400078ee206 */
[----:B------:R-:W-:Y:S02]  /*16fa0*/  LEA.HI.X R3, R4, UR5, R3, 0x1, P1 ;  /* 0x0000000504037c11 */ /* 0x000fe400088f0c03 */
[----:B------:R-:W-:Y:S02]  /*16fb0*/  LOP3.LUT R22, R6, R7, RZ, 0xfc, !PT ;  /* 0x0000000706167212 */ /* 0x000fe400078efcff */
[----:B------:R-:W-:Y:S01]  /*16fc0*/  SEL R5, RZ, 0x80, P2 ;  /* 0x00000080ff057807 */ /* 0x000fe20001000000 */
[----:B------:R0:W1:Y:S03]  /*16fd0*/  SHFL.IDX PT, R6, R20, RZ, 0x181f ;  /* 0x00181fff14067589 */ /* 0x00006600000e0000 */
[----:B------:R-:W-:Y:S01]  /*16fe0*/  LOP3.LUT R23, R22, R5, RZ, 0xfc, !PT ;  /* 0x0000000516177212 */ /* 0x000fe200078efcff */
[----:B------:R0:W3:Y:S01]  /*16ff0*/  SHFL.IDX PT, R7, R3, RZ, 0x181f ;  /* 0x00181fff03077589 */ /* 0x0000e200000e0000 */
[----:B------:R-:W-:Y:S05]  /*17000*/  @P0 BRA `(.L_x_2881) ;  /* 0x00000000007c0947 */ /* 0x000fea0003800000 */
[-C--:B------:R-:W-:Y:S02]  /*17010*/  ISETP.GE.AND P2, PT, R212, R21.reuse, PT ;  /* 0x00000015d400720c */ /* 0x080fe40003f46270 */
[-C--:B------:R-:W-:Y:S02]  /*17020*/  ISETP.GE.AND P1, PT, R200, R21.reuse, PT ;  /* 0x00000015c800720c */ /* 0x080fe40003f26270 */
[-C--:B------:R-:W-:Y:S02]  /*17030*/  ISETP.GE.AND P5, PT, R211, R21.reuse, PT ;  /* 0x00000015d300720c */ /* 0x080fe40003fa6270 */
[----:B------:R-:W-:-:S07]  /*17040*/  ISETP.GE.AND P3, PT, R210, R21, PT ;  /* 0x00000015d200720c */ /* 0x000fce0003f66270 */
[-C--:B-1----:R-:W-:Y:S02]  /*17050*/  @!P2 LEA R8, P0, R212, R6.reuse, 0x1 ;  /* 0x00000006d408a211 */ /* 0x082fe400078008ff */
        /* <DEDUP_REMOVED lines=26> */
.L_x_2881:
[----:B------:R-:W-:Y:S05]  /*17200*/  BSYNC B1 ;  /* 0x0000000000017941 */ /* 0x000fea0003800000 */
.L_x_2880:
[----:B------:R-:W-:Y:S01]  /*17210*/  VIADD R0, R0, 0x20 ;  /* 0x0000002000007836 */ /* 0x000fe20000000000 */
[----:B---34-:R3:W4:Y:S04]  /*17220*/  SHFL.IDX PT, R7, R3, 0x1, 0x181f ;  /* 0x00381f0003077f89 */ /* 0x01872800000e0000 */
[----:B------:R-:W-:Y:S01]  /*17230*/  ISETP.GE.AND P0, PT, R0, R29, PT ;  /* 0x0000001d0000720c */ /* 0x000fe20003f06270 */
[----:B-1----:R3:W1:-:S12]  /*17240*/  SHFL.IDX PT, R6, R20, 0x1, 0x181f ;  /* 0x00381f0014067f89 */ /* 0x00265800000e0000 */
[----:B---3--:R-:W-:Y:S05]  /*17250*/  @P0 BRA `(.L_x_2876) ;  /* 0x00000000007c0947 */ /* 0x008fea0003800000 */
[-C--:B------:R-:W-:Y:S02]  /*17260*/  ISETP.GE.AND P6, PT, R200, R21.reuse, PT ;  /* 0x00000015c800720c */ /* 0x080fe40003fc6270 */
[-C--:B------:R-:W-:Y:S02]  /*17270*/  ISETP.GE.AND P5, PT, R212, R21.reuse, PT ;  /* 0x00000015d400720c */ /* 0x080fe40003fa6270 */
[-C--:B------:R-:W-:Y:S02]  /*17280*/  ISETP.GE.AND P4, PT, R211, R21.reuse, PT ;  /* 0x00000015d300720c */ /* 0x080fe40003f86270 */
[-C--:B------:R-:W-:Y:S02]  /*17290*/  ISETP.GE.AND P3, PT, R210, R21.reuse, PT ;  /* 0x00000015d200720c */ /* 0x080fe40003f66270 */
[-C--:B------:R-:W-:Y:S02]  /*172a0*/  ISETP.GE.AND P2, PT, R209, R21.reuse, PT ;  /* 0x00000015d100720c */ /* 0x080fe40003f46270 */
[----:B------:R-:W-:-:S03]  /*172b0*/  ISETP.GE.AND P1, PT, R208, R21, PT ;  /* 0x00000015d000720c */ /* 0x000fc60003f26270 */
[----:B-1--4-:R-:W-:Y:S02]  /*172c0*/  @!P6 IMAD.WIDE R4, R200, 0x2, R6 ;  /* 0x00000002c804e825 */ /* 0x012fe400078e0206 */
        /* <DEDUP_REMOVED lines=12> */
[-C--:B-1----:R-:W-:Y:S02]  /*17390*/  @!P1 LEA R4, P5, R208, R6.reuse, 0x1 ;  /* 0x00000006d0049211 */ /* 0x082fe400078a08ff */
[-C--:B------:R-:W-:Y:S01]  /*173a0*/  @!P2 LEA.HI.X R15, R209, R7.reuse, R28, 0x1, P4 ;  /* 0x00000007d10fa211 */ /* 0x080fe200020f0c1c */
[----:B------:R3:W-:Y:S01]  /*173b0*/  @!P3 ST.E.128 desc[UR42][R12.64], RZ ;  /* 0x000000ff0c00b985 */ /* 0x0007e2000c101d2a */
[-C--:B0-----:R-:W-:Y:S02]  /*173c0*/  @P0 LEA R20, P3, R222, R6.reuse, 0x1 ;  /* 0x00000006de140211 */ /* 0x081fe400078608ff */
        /* <DEDUP_REMOVED lines=8> */
.L_x_2876:
[----:B------:R-:W-:Y:S05]  /*17450*/  BSYNC B0 ;  /* 0x0000000000007941 */ /* 0x000fea0003800000 */
.L_x_2870:
[----:B------:R-:W-:Y:S02]  /*17460*/  ULDC UR4, c[0x0][0xc3c] ;  /* 0x00030f0000047ab9 */ /* 0x000fe40000000800 */
[----:B------:R-:W-:-:S13]  /*17470*/  ISETP.GE.AND P0, PT, R27, UR4, PT ;  /* 0x000000041b007c0c */ /* 0x000fda000bf06270 */
[----:B------:R-:W-:Y:S05]  /*17480*/  @!P0 BRA `(.L_x_2882) ;  /* 0xfffffe9c004c8947 */ /* 0x000fea000383ffff */
[----:B------:R-:W-:Y:S05]  /*17490*/  BRA `(.L_x_2673) ;  /* 0x0000009000b87947 */ /* 0x000fea0003800000 */
.L_x_2671:
        /* <DEDUP_REMOVED lines=18> */
.L_x_2883:
        /* <DEDUP_REMOVED lines=41> */
.L_x_2889:
        /* <DEDUP_REMOVED lines=12> */
.L_x_2888:
[----:B------:R-:W-:Y:S05]  /*17910*/  BSYNC B0 ;  /* 0x0000000000007941 */ /* 0x000fea0003800000 */
.L_x_2887:
        /* <DEDUP_REMOVED lines=21> */
.L_x_2885:
        /* <DEDUP_REMOVED lines=20> */
.L_x_2890:
        /* <DEDUP_REMOVED lines=57> */
.L_x_2886:
[----:B------:R-:W-:Y:S02]  /*17f40*/  IMAD.MOV.U32 R17, RZ, RZ, RZ ;  /* 0x000000ffff117224 */ /* 0x000fe400078e00ff */
[----:B------:R-:W-:Y:S02]  /*17f50*/  IMAD.U32 R16, RZ, RZ, UR6 ;  /* 0x00000006ff107e24 */ /* 0x000fe4000f8e00ff */
[----:B------:R-:W-:-:S07]  /*17f60*/  IMAD.MOV.U32 R18, RZ, RZ, RZ ;  /* 0x000000ffff127224 */ /* 0x000fce00078e00ff */
.L_x_2891:
[----:B------:R-:W-:-:S13]  /*17f70*/  ISETP.NE.AND P0, PT, R0, RZ, PT ;  /* 0x000000ff0000720c */ /* 0x000fda0003f05270 */
[----:B------:R-:W1:Y:S01]  /*17f80*/  @!P0 S2R R3, SR_CgaCtaId ;  /* 0x0000000000038919 */ /* 0x000e620000008800 */
[----:B------:R-:W-:-:S04]  /*17f90*/  @!P0 MOV R0, 0x400 ;  /* 0x0000040000008802 */ /* 0x000fc80000000f00 */
[----:B-1----:R-:W-:-:S05]  /*17fa0*/  @!P0 LEA R0, R3, R0, 0x18 ;  /* 0x0000000003008211 */ /* 0x002fca00078ec0ff */
[----:B------:R2:W-:Y:S01]  /*17fb0*/  @!P0 STS.128 [R0+0x28cd0], R16 ;  /* 0x028cd01000008388 */ /* 0x0005e20000000c00 */
[----:B------:R-:W-:Y:S06]  /*17fc0*/  BAR.ARV 0x5, 0x180 ;  /* 0x0146000000007b1d */ /* 0x000fec0000002000 */
.L_x_2884:
[----:B--2---:R-:W-:Y:S01]  /*17fd0*/  IMAD.MOV.U32 R0, RZ, RZ, 0x1 ;  /* 0x00000001ff007424 */ /* 0x004fe200078e00ff */
[----:B------:R2:W-:Y:S01]  /*17fe0*/  STL [R1+0x4], RZ ;  /* 0x000004ff01007387 */ /* 0x0005e20000100800 */
[----:B------:R-:W-:Y:S02]  /*17ff0*/  ULDC UR4, c[0x0][0xc3c] ;  /* 0x00030f0000047ab9 */ /* 0x000fe40000000800 */
[----:B-1----:R-:W-:Y:S01]  /*18000*/  ISETP.GE.AND P0, PT, R19, UR4, PT ;  /* 0x0000000413007c0c */ /* 0x002fe2000bf06270 */
[----:B------:R2:W-:Y:S04]  /*18010*/  STL [R1+0x10], R0 ;  /* 0x0000100001007387 */ /* 0x0005e80000100800 */
[----:B------:R2:W-:Y:S08]  /*18020*/  STL [R1+0x48], RZ ;  /* 0x000048ff01007387 */ /* 0x0005f00000100800 */
[----:B--2---:R-:W-:Y:S05]  /*18030*/  @P0 BRA `(.L_x_2892) ;  /* 0x0000008000e80947 */ /* 0x004fea0003800000 */
[----:B------:R-:W1:Y:S01]  /*18040*/  S2UR UR5, SR_CgaCtaId ;  /* 0x00000000000579c3 */ /* 0x000e620000008800 */
[C---:B------:R-:W-:Y:S01]  /*18050*/  IMAD.SHL.U32 R0, R4.reuse, 0x8, RZ ;  /* 0x0000000804007824 */ /* 0x040fe200078e00ff */
[----:B------:R-:W-:Y:S01]  /*18060*/  LOP3.LUT R5, R4, 0x7f, RZ, 0xc0, !PT ;  /* 0x0000007f04057812 */ /* 0x000fe200078ec0ff */
[----:B------:R-:W-:Y:S01]  /*18070*/  UMOV UR4, 0x400 ;  /* 0x0000040000047882 */ /* 0x000fe20000000000 */
[----:B------:R-:W-:Y:S01]  /*18080*/  BSSY B8, `(.L_x_2892) ;  /* 0x0000835000087945 */ /* 0x000fe20003800000 */
[----:B------:R-:W-:Y:S01]  /*18090*/  ULDC.64 UR40, c[0x0][0x198] ;  /* 0x0000660000287ab9 */ /* 0x000fe20000000a00 */
[----:B------:R-:W-:Y:S01]  /*180a0*/  LOP3.LUT R3, R0, 0x1f8, RZ, 0xc0, !PT ;  /* 0x000001f800037812 */ /* 0x000fe200078ec0ff */
[----:B0-----:R-:W-:Y:S01]  /*180b0*/  IMAD.SHL.U32 R2, R5, 0x8, RZ ;  /* 0x0000000805027824 */ /* 0x001fe200078e00ff */
[----:B------:R-:W-:Y:S01]  /*180c0*/  SHF.R.U32.HI R5, RZ, 0x3, R5 ;  /* 0x00000003ff057819 */ /* 0x000fe20000011605 */
[----:B------:R-:W-:Y:S01]  /*180d0*/  ULDC UR37, c[0x0][0xc] ;  /* 0x0000030000257ab9 */ /* 0x000fe20000000800 */
        /* <DEDUP_REMOVED lines=12> */
[----:B------:R0:W-:Y:S04]  /*181a0*/  STL [R1+0x8], RZ ;  /* 0x000008ff01007387 */ /* 0x0001e80000100800 */
[----:B------:R0:W-:Y:S04]  /*181b0*/  STL [R1+0x4], RZ ;  /* 0x000004ff01007387 */ /* 0x0001e80000100800 */
[----:B------:R0:W-:Y:S02]  /*181c0*/  STL [R1+0x10], R0 ;  /* 0x0000100001007387 */ /* 0x0001e40000100800 */
.L_x_3072:
[----:B------:R-:W-:Y:S05]  /*181d0*/  YIELD ;  /* 0x0000000000007946 */ /* 0x000fea0003800000 */
[----:B------:R-:W-:Y:S01]  /*181e0*/  ULDC.64 UR4, c[0x0][0xa28] ;  /* 0x00028a0000047ab9 */ /* 0x000fe20000000a00 */
[----:B------:R-:W-:Y:S01]  /*181f0*/  IMAD.MOV.U32 R9, RZ, RZ, RZ ;  /* 0x000000ffff097224 */ /* 0x000fe200078e00ff */
[----:B------:R-:W-:Y:S01]  /*18200*/  ISETP.NE.U32.AND P0, PT, RZ, UR4, PT ;  /* 0x00000004ff007c0c */ /* 0x000fe2000bf05070 */
[----:B-1----:R-:W1:Y:S01]  /*18210*/  LDC.64 R12, c[0x0][0xa00] ;  /* 0x00028000ff0c7b82 */ /* 0x002e620000000a00 */
[----:B0-----:R-:W-:Y:S01]  /*18220*/  CS2R R6, SRZ ;  /* 0x0000000000067805 */ /* 0x001fe2000001ff00 */
[----:B------:R-:W-:Y:S01]  /*18230*/  ULDC.64 UR6, c[0x0][0xa08] ;  /* 0x0002820000067ab9 */ /* 0x000fe20000000a00 */
[----:B------:R-:W-:Y:S01]  /*18240*/  ISETP.NE.AND.EX P0, PT, RZ, UR5, PT, P0 ;  /* 0x00000005ff007c0c */ /* 0x000fe2000bf05300 */
[----:B------:R-:W-:Y:S01]  /*18250*/  ULDC.64 UR4, c[0x0][0xa18] ;  /* 0x0002860000047ab9 */ /* 0x000fe20000000a00 */
[----:B------:R-:W-:-:S03]  /*18260*/  ULDC.64 UR8, c[0x0][0xa10] ;  /* 0x0002840000087ab9 */ /* 0x000fc60000000a00 */
[----:B--2---:R-:W2:Y:S08]  /*18270*/  LDC.64 R4, c[0x0][0xa08] ;  /* 0x00028200ff047b82 */ /* 0x004eb00000000a00 */
[----:B0-----:R-:W0:Y:S02]  /*18280*/  @P0 LDC.64 R2, c[0x0][0xa28] ;  /* 0x00028a00ff020b82 */ /* 0x001e240000000a00 */
[----:B0-----:R-:W-:-:S05]  /*18290*/  @P0 IMAD.WIDE R2, R19, 0x4, R2 ;  /* 0x0000000413020825 */ /* 0x001fca00078e0202 */
[----:B-----5:R0:W5:Y:S01]  /*182a0*/  @P0 LDG.E R9, desc[UR42][R2.64] ;  /* 0x0000002a02090981 */ /* 0x020162000c1e1900 */
[----:B------:R-:W-:Y:S01]  /*182b0*/  ISETP.NE.U32.AND P0, PT, RZ, UR4, PT ;  /* 0x00000004ff007c0c */ /* 0x000fe2000bf05070 */
[C---:B-1----:R-:W-:Y:S01]  /*182c0*/  IMAD.WIDE R12, R19.reuse, 0x4, R12 ;  /* 0x00000004130c7825 */ /* 0x042fe200078e020c */
[----:B------:R-:W-:Y:S02]  /*182d0*/  ISETP.NE.U32.AND P2, PT, RZ, UR6, PT ;  /* 0x00000006ff007c0c */ /* 0x000fe4000bf45070 */
[----:B------:R-:W-:Y:S01]  /*182e0*/  ISETP.NE.AND.EX P0, PT, RZ, UR5, PT, P0 ;  /* 0x00000005ff007c0c */ /* 0x000fe2000bf05300 */
[----:B------:R-:W-:Y:S01]  /*182f0*/  ULDC.64 UR4, c[0x0][0xa00] ;  /* 0x0002800000047ab9 */ /* 0x000fe20000000a00 */
[----:B------:R-:W-:Y:S01]  /*18300*/  ISETP.NE.U32.AND P4, PT, RZ, UR8, PT ;  /* 0x00000008ff007c0c */ /* 0x000fe2000bf85070 */
[----:B------:R-:W-:Y:S01]  /*18310*/  IMAD.MOV.U32 R0, RZ, RZ, RZ ;  /* 0x000000ffff007224 */ /* 0x000fe200078e00ff */
[----:B------:R-:W-:Y:S01]  /*18320*/  ISETP.NE.U32.AND P1, PT, RZ, UR4, PT ;  /* 0x00000004ff007c0c */ /* 0x000fe2000bf25070 */
[----:B0-----:R-:W0:Y:S01]  /*18330*/  LDC.64 R2, c[0x0][0xa10] ;  /* 0x00028400ff027b82 */ /* 0x001e220000000a00 */
[----:B--2---:R-:W-:-:S02]  /*18340*/  IMAD.WIDE R4, R19, 0x4, R4 ;  /* 0x0000000413047825 */ /* 0x004fc400078e0204 */
[----:B------:R-:W-:-:S05]  /*18350*/  ISETP.NE.AND.EX P3, PT, RZ, UR5, PT, P1 ;  /* 0x00000005ff007c0c */ /* 0x000fca000bf65310 */
[----:B------:R-:W1:Y:S01]  /*18360*/  @P0 LDC.64 R10, c[0x0][0xa18] ;  /* 0x00028600ff0a0b82 */ /* 0x000e620000000a00 */
[----:B------:R-:W-:Y:S01]  /*18370*/  ULDC UR4, c[0x0][0x288] ;  /* 0x0000a20000047ab9 */ /* 0x000fe20000000800 */
[----:B------:R-:W-:Y:S02]  /*18380*/  ISETP.NE.AND.EX P1, PT, RZ, UR7, PT, P2 ;  /* 0x00000007ff007c0c */ /* 0x000fe4000bf25320 */
[----:B------:R-:W-:-:S04]  /*18390*/  ISETP.NE.AND.EX P2, PT, RZ, UR9, PT, P4 ;  /* 0x00000009ff007c0c */ /* 0x000fc8000bf45340 */
[----:B------:R-:W2:Y:S07]  /*183a0*/  @P3 LDG.E R6, desc[UR42][R12.64] ;  /* 0x0000002a0c063981 */ /* 0x000eae000c1e1900 */
[----:B------:R-:W5:Y:S01]  /*183b0*/  @P1 LDG.E R7, desc[UR42][R4.64] ;  /* 0x0000002a04071981 */ /* 0x000f62000c1e1900 */
        /* <DEDUP_REMOVED lines=15> */
[----:B--2---:R0:W-:Y:S01]  /*184b0*/  STL [R1+0x38], R6 ;  /* 0x0000380601007387 */ /* 0x0041e20000100800 */
[----:B------:R-:W-:Y:S02]  /*184c0*/  IMAD.MOV.U32 R11, RZ, RZ, R6 ;  /* 0x000000ffff0b7224 */ /* 0x000fe400078e0006 */
[----:B0-----:R-:W-:Y:S01]  /*184d0*/  IMAD.U32 R6, RZ, RZ, UR4 ;  /* 0x00000004ff067e24 */ /* 0x001fe2000f8e00ff */
[----:B------:R-:W-:Y:S06]  /*184e0*/  @P0 BRA `(.L_x_2893) ;  /* 0x0000000000140947 */ /* 0x000fec0003800000 */
[----:B------:R-:W-:Y:S05]  /*184f0*/  @!P3 BRA `(.L_x_2893) ;  /* 0x000000000010b947 */ /* 0x000fea0003800000 */
[----:B------:R-:W2:Y:S04]  /*18500*/  LDG.E R8, desc[UR42][R12.64] ;  /* 0x0000002a0c087981 */ /* 0x000ea8000c1e1900 */
[----:B------:R-:W2:Y:S02]  /*18510*/  LDG.E R12, desc[UR42][R12.64+0x4] ;  /* 0x0000042a0c0c7981 */ /* 0x000ea4000c1e1900 */
[----:B--2---:R-:W-:-:S05]  /*18520*/  IMAD.IADD R11, R12, 0x1, -R8 ;  /* 0x000000010c0b7824 */ /* 0x004fca00078e0a08 */
[----:B------:R0:W-:Y:S02]  /*18530*/  STL [R1+0x38], R11 ;  /* 0x0000380b01007387 */ /* 0x0001e40000100800 */
.L_x_2893:
[----:B-----5:R-:W-:Y:S01]  /*18540*/  IMAD.IADD R7, R7, 0x1, R9 ;  /* 0x0000000107077824 */ /* 0x020fe200078e0209 */
[----:B------:R-:W-:Y:S02]  /*18550*/  ULDC.64 UR4, c[0x0][0xa20] ;  /* 0x0002880000047ab9 */ /* 0x000fe40000000a00 */
[----:B------:R-:W-:Y:S02]  /*18560*/  ISETP.NE.U32.AND P0, PT, RZ, UR4, PT ;  /* 0x00000004ff007c0c */ /* 0x000fe4000bf05070 */
[----:B------:R1:W-:Y:S02]  /*18570*/  STL [R1+0x20], R7 ;  /* 0x0000200701007387 */ /* 0x0003e40000100800 */
[----:B------:R-:W-:-:S13]  /*18580*/  ISETP.NE.AND.EX P0, PT, RZ, UR5, PT, P0 ;  /* 0x00000005ff007c0c */ /* 0x000fda000bf05300 */
[----:B-1----:R-:W-:Y:S05]  /*18590*/  @!P0 BRA `(.L_x_2894) ;  /* 0x0000000000108947 */ /* 0x002fea0003800000 */
[----:B------:R-:W1:Y:S02]  /*185a0*/  LDC.64 R6, c[0x0][0xa20] ;  /* 0x00028800ff067b82 */ /* 0x000e640000000a00 */
[----:B-1----:R-:W-:-:S06]  /*185b0*/  IMAD.WIDE R6, R19, 0x4, R6 ;  /* 0x0000000413067825 */ /* 0x002fcc00078e0206 */
[----:B------:R1:W5:Y:S01]  /*185c0*/  LDG.E R6, desc[UR42][R6.64] ;  /* 0x0000002a06067981 */ /* 0x000362000c1e1900 */
[----:B------:R-:W-:Y:S05]  /*185d0*/  BRA `(.L_x_2895) ;  /* 0x0000000000107947 */ /* 0x000fea0003800000 */
.L_x_2894:
[----:B------:R-:W-:Y:S05]  /*185e0*/  @!P1 BRA `(.L_x_2895) ;  /* 0x00000000000c9947 */ /* 0x000fea0003800000 */
[----:B------:R-:W2:Y:S04]  /*185f0*/  LDG.E R6, desc[UR42][R4.64] ;  /* 0x0000002a04067981 */ /* 0x000ea8000c1e1900 */
[----:B------:R-:W2:Y:S02]  /*18600*/  LDG.E R4, desc[UR42][R4.64+0x4] ;  /* 0x0000042a04047981 */ /* 0x000ea4000c1e1900 */
[----:B--2---:R-:W-:-:S07]  /*18610*/  IMAD.IADD R6, R4, 0x1, -R6 ;  /* 0x0000000104067824 */ /* 0x004fce00078e0a06 */
.L_x_2895:
[----:B------:R-:W2:Y:S04]  /*18620*/  @P2 LDG.E R4, desc[UR42][R2.64] ;  /* 0x0000002a02042981 */ /* 0x000ea8000c1e1900 */
[----:B------:R3:W2:Y:S01]  /*18630*/  @P2 LDG.E R2, desc[UR42][R2.64+0x4] ;  /* 0x0000042a02022981 */ /* 0x0006a2000c1e1900 */
[----:B------:R-:W-:Y:S02]  /*18640*/  IMAD.SHL.U32 R12, R17, 0x40, RZ ;  /* 0x00000040110c7824 */ /* 0x000fe400078e00ff */
[----:B-----5:R-:W-:Y:S02]  /*18650*/  IMAD.IADD R9, R6, 0x1, -R9 ;  /* 0x0000000106097824 */ /* 0x020fe400078e0a09 */
[----:B------:R-:W-:Y:S01]  /*18660*/  VIADD R8, R12, 0x3f ;  /* 0x0000003f0c087836 */ /* 0x000fe20000000000 */
[----:B------:R4:W-:Y:S01]  /*18670*/  STL [R1+0x28], R12 ;  /* 0x0000280c01007387 */ /* 0x0009e20000100800 */
[----:B---3--:R-:W3:Y:S02]  /*18680*/  LDC R3, c[0x0][0x448] ;  /* 0x00011200ff037b82 */ /* 0x008ee40000000800 */
[----:B---3--:R-:W-:-:S13]  /*18690*/  ISETP.NE.AND P1, PT, R3, 0x1, PT ;  /* 0x000000010300780c */ /* 0x008fda0003f25270 */
[----:B------:R-:W3:Y:S08]  /*186a0*/  @P1 LDC R3, c[0x0][0x44c] ;  /* 0x00011300ff031b82 */ /* 0x000ef00000000800 */
[----:B------:R-:W0:Y:S01]  /*186b0*/  @P1 LDC R5, c[0x0][0x450] ;  /* 0x00011400ff051b82 */ /* 0x000e220000000800 */
[----:B--2---:R-:W-:Y:S02]  /*186c0*/  @P2 IMAD.IADD R10, R2, 0x1, -R4 ;  /* 0x00000001020a2824 */ /* 0x004fe400078e0a04 */
[----:B---3--:R-:W-:-:S04]  /*186d0*/  @P1 IMAD.HI.U32 R2, R8, R3, RZ ;  /* 0x0000000308021227 */ /* 0x008fc800078e00ff */
[----:B------:R-:W-:Y:S01]  /*186e0*/  IMAD.IADD R6, R9, 0x1, R10 ;  /* 0x0000000109067824 */ /* 0x000fe200078e020a */
[----:B0-----:R-:W-:-:S03]  /*186f0*/  @P1 SHF.R.U32.HI R8, RZ, R5, R2 ;  /* 0x00000005ff081219 */ /* 0x001fc60000011602 */
[C---:B------:R-:W-:Y:S01]  /*18700*/  VIADD R2, R6.reuse, 0x3f ;  /* 0x0000003f06027836 */ /* 0x040fe20000000000 */
[----:B------:R-:W-:-:S04]  /*18710*/  IADD3 R20, R6, 0x1, -R11 ;  /* 0x0000000106147810 */ /* 0x000fc80007ffe80b */
[----:B------:R-:W-:Y:S01]  /*18720*/  SHF.R.S32.HI R3, RZ, 0x1f, R2 ;  /* 0x0000001fff037819 */ /* 0x000fe20000011402 */
[----:B------:R-:W-:-:S03]  /*18730*/  IMAD.IADD R8, R20, 0x1, R8 ;  /* 0x0000000114087824 */ /* 0x000fc600078e0208 */
[----:B------:R-:W-:Y:S02]  /*18740*/  LEA.HI R21, R3, R2, RZ, 0x6 ;  /* 0x0000000203157211 */ /* 0x000fe400078f30ff */
[----:B------:R-:W0:Y:S02]  /*18750*/  LDC.64 R2, c[0x0][0x9e0] ;  /* 0x00027800ff027b82 */ /* 0x000e240000000a00 */
[----:B------:R-:W-:Y:S02]  /*18760*/  SHF.R.S32.HI R21, RZ, 0x6, R21 ;  /* 0x00000006ff157819 */ /* 0x000fe40000011415 */
[----:B0-----:R-:W-:Y:S01]  /*18770*/  ISETP.GE.AND P3, PT, R3, 0x1, PT ;  /* 0x000000010300780c */ /* 0x001fe20003f66270 */
[----:B-1----:R-:W-:-:S12]  /*18780*/  IMAD.IADD R7, R8, 0x1, R2 ;  /* 0x0000000108077824 */ /* 0x002fd800078e0202 */
[----:B----4-:R-:W-:Y:S05]  /*18790*/  @!P3 BRA `(.L_x_2896) ;  /* 0x000000000048b947 */ /* 0x010fea0003800000 */
        /* <DEDUP_REMOVED lines=11> */
.L_x_2898:
[----:B------:R-:W-:-:S13]  /*18850*/  ISETP.NE.AND P0, PT, R3, 0x1, PT ;  /* 0x000000010300780c */ /* 0x000fda0003f05270 */
[----:B------:R-:W0:Y:S02]  /*18860*/  @P0 LDC.64 R4, c[0x0][0x9e8] ;  /* 0x00027a00ff040b82 */ /* 0x000e240000000a00 */
[----:B0-----:R-:W-:-:S05]  /*18870*/  @P0 IMAD.HI.U32 R4, R2, R4, RZ ;  /* 0x0000000402040227 */ /* 0x001fca00078e00ff */
[----:B------:R-:W-:-:S07]  /*18880*/  @P0 SHF.R.U32.HI R2, RZ, R5, R4 ;  /* 0x00000005ff020219 */ /* 0x000fce0000011604 */
.L_x_2899:
[----:B------:R-:W-:Y:S05]  /*18890*/  BSYNC B0 ;  /* 0x0000000000007941 */ /* 0x000fea0003800000 */
.L_x_2897:
[----:B------:R-:W-:-:S05]  /*188a0*/  IMAD R2, R2, R3, R3 ;  /* 0x0000000302027224 */ /* 0x000fca00078e0203 */
[----:B------:R-:W-:-:S07]  /*188b0*/  VIMNMX R7, R7, R2, PT ;  /* 0x0000000207077248 */ /* 0x000fce0003fe0100 */
.L_x_2896:
[----:B------:R-:W0:Y:S01]  /*188c0*/  @P1 LDC R4, c[0x0][0x44c] ;  /* 0x00011300ff041b82 */ /* 0x000e220000000800 */
[----:B------:R-:W-:Y:S01]  /*188d0*/  IMAD.MOV.U32 R2, RZ, RZ, R12 ;  /* 0x000000ffff027224 */ /* 0x000fe200078e000c */
[----:B------:R-:W-:Y:S01]  /*188e0*/  ULDC UR4, c[0x0][0x9dc] ;  /* 0x0002770000047ab9 */ /* 0x000fe20000000800 */
[----:B------:R-:W-:-:S05]  /*188f0*/  IMAD.IADD R17, R6, 0x1, -R11 ;  /* 0x0000000106117824 */ /* 0x000fca00078e0a0b */
[----:B------:R-:W1:Y:S01]  /*18900*/  @P1 LDC R5, c[0x0][0x450] ;  /* 0x00011400ff051b82 */ /* 0x000e620000000800 */
[----:B0-----:R-:W-:-:S05]  /*18910*/  @P1 IMAD.HI.U32 R4, R12, R4, RZ ;  /* 0x000000040c041227 */ /* 0x001fca00078e00ff */
[----:B-1----:R-:W-:-:S05]  /*18920*/  @P1 SHF.R.U32.HI R2, RZ, R5, R4 ;  /* 0x00000005ff021219 */ /* 0x002fca0000011604 */
        /* <DEDUP_REMOVED lines=13> */
.L_x_2902:
[----:B------:R-:W-:-:S13]  /*18a00*/  ISETP.NE.AND P0, PT, R3, 0x1, PT ;  /* 0x000000010300780c */ /* 0x000fda0003f05270 */
[----:B------:R-:W0:Y:S02]  /*18a10*/  @P0 LDC.64 R4, c[0x0][0x9e8] ;  /* 0x00027a00ff040b82 */ /* 0x000e240000000a00 */
[----:B0-----:R-:W-:-:S05]  /*18a20*/  @P0 IMAD.HI.U32 R4, R6, R4, RZ ;  /* 0x0000000406040227 */ /* 0x001fca00078e00ff */
[----:B------:R-:W-:-:S07]  /*18a30*/  @P0 SHF.R.U32.HI R6, RZ, R5, R4 ;  /* 0x00000005ff060219 */ /* 0x000fce0000011604 */
.L_x_2903:
[----:B------:R-:W-:Y:S05]  /*18a40*/  BSYNC B0 ;  /* 0x0000000000007941 */ /* 0x000fea0003800000 */
.L_x_2901:
[----:B------:R-:W-:-:S05]  /*18a50*/  IMAD R3, R6, R3, RZ ;  /* 0x0000000306037224 */ /* 0x000fca00078e02ff */
[----:B------:R-:W-:-:S07]  /*18a60*/  VIMNMX R2, R2, R3, !PT ;  /* 0x0000000302027248 */ /* 0x000fce0007fe0100 */
.L_x_2900:
[----:B------:R-:W-:Y:S01]  /*18a70*/  VIADD R7, R7, 0x3f ;  /* 0x0000003f07077836 */ /* 0x000fe20000000000 */
[----:B------:R-:W-:Y:S04]  /*18a80*/  BSSY B0, `(.L_x_2904) ;  /* 0x00001c6000007945 */ /* 0x000fe80003800000 */
[----:B------:R-:W-:-:S04]  /*18a90*/  SHF.R.S32.HI R3, RZ, 0x1f, R7 ;  /* 0x0000001fff037819 */ /* 0x000fc80000011407 */
[----:B------:R-:W-:Y:S02]  /*18aa0*/  LEA.HI R4, R3, R7, RZ, 0x6 ;  /* 0x0000000703047211 */ /* 0x000fe400078f30ff */
[----:B------:R-:W-:Y:S02]  /*18ab0*/  SHF.R.S32.HI R3, RZ, 0x1f, R2 ;  /* 0x0000001fff037819 */ /* 0x000fe40000011402 */
[----:B------:R-:W-:Y:S02]  /*18ac0*/  SHF.R.S32.HI R4, RZ, 0x6, R4 ;  /* 0x00000006ff047819 */ /* 0x000fe40000011404 */
[----:B------:R-:W-:-:S04]  /*18ad0*/  LEA.HI R2, R3, R2, RZ, 0x6 ;  /* 0x0000000203027211 */ /* 0x000fc800078f30ff */
[----:B------:R-:W-:-:S04]  /*18ae0*/  SHF.R.S32.HI R2, RZ, 0x6, R2 ;  /* 0x00000006ff027819 */ /* 0x000fc80000011402 */
[----:B------:R-:W-:Y:S02]  /*18af0*/  VIMNMX R3, RZ, R2, !PT ;  /* 0x00000002ff037248 */ /* 0x000fe40007fe0100 */
[----:B------:R-:W-:-:S03]  /*18b00*/  VIMNMX R2, R21, R4, PT ;  /* 0x0000000415027248 */ /* 0x000fc60003fe0100 */
[--C-:B------:R-:W-:Y:S02]  /*18b10*/  IMAD R3, R3, 0x40, -R9.reuse ;  /* 0x0000004003037824 */ /* 0x100fe400078e0a09 */
[----:B------:R-:W-:-:S03]  /*18b20*/  IMAD R2, R2, 0x40, -R9 ;  /* 0x0000004002027824 */ /* 0x000fc600078e0a09 */
[----:B------:R-:W-:Y:S02]  /*18b30*/  VIMNMX R3, RZ, R3, !PT ;  /* 0x00000003ff037248 */ /* 0x000fe40007fe0100 */
[----:B------:R-:W-:-:S04]  /*18b40*/  VIMNMX R2, R2, R10, PT ;  /* 0x0000000a02027248 */ /* 0x000fc80003fe0100 */
[----:B------:R-:W-:Y:S02]  /*18b50*/  ISETP.GT.AND P0, PT, R2, R3, PT ;  /* 0x000000030200720c */ /* 0x000fe40003f04270 */
[----:B------:R-:W-:-:S11]  /*18b60*/  SHF.R.U32.HI R3, RZ, 0x6, R3 ;  /* 0x00000006ff037819 */ /* 0x000fd60000011603 */
[----:B------:R-:W-:-:S05]  /*18b70*/  @P0 VIADD R2, R2, 0x3f ;  /* 0x0000003f02020836 */ /* 0x000fca0000000000 */
[----:B------:R-:W-:-:S04]  /*18b80*/  @P0 SHF.R.S32.HI R4, RZ, 0x1f, R2 ;  /* 0x0000001fff040819 */ /* 0x000fc80000011402 */
[----:B------:R-:W-:Y:S01]  /*18b90*/  @P0 LEA.HI R2, R4, R2, RZ, 0x6 ;  /* 0x0000000204020211 */ /* 0x000fe200078f30ff */
[----:B------:R-:W-:-:S03]  /*18ba0*/  IMAD.MOV.U32 R4, RZ, RZ, R3 ;  /* 0x000000ffff047224 */ /* 0x000fc600078e0003 */
[----:B------:R-:W-:Y:S02]  /*18bb0*/  @P0 SHF.R.S32.HI R4, RZ, 0x6, R2 ;  /* 0x00000006ff040819 */ /* 0x000fe40000011402 */
[----:B------:R-:W-:Y:S02]  /*18bc0*/  PLOP3.LUT P0, PT, PT, PT, PT, 0x80, 0x0 ;  /* 0x000000000000781c */ /* 0x000fe40003f0f070 */
[----:B------:R-:W-:-:S13]  /*18bd0*/  ISETP.GT.AND P1, PT, R4, R3, PT ;  /* 0x000000030400720c */ /* 0x000fda0003f24270 */
[----:B------:R-:W-:Y:S05]  /*18be0*/  @!P1 BRA `(.L_x_2905) ;  /* 0x0000001800bc9947 */ /* 0x000fea0003800000 */
[----:B------:R-:W-:Y:S01]  /*18bf0*/  UMOV UR4, 0xffffffff ;  /* 0xffffffff00047882 */ /* 0x000fe20000000000 */
[----:B------:R-:W-:Y:S02]  /*18c00*/  SEL R2, R19, RZ, !P2 ;  /* 0x000000ff13027207 */ /* 0x000fe40005000000 */
[----:B------:R-:W-:Y:S05]  /*18c10*/  BRA.DIV UR4, `(.L_x_2906) ;  /* 0x0000008604f07947 */ /* 0x000fea000b800000 */
[----:B------:R-:W0:Y:S02]  /*18c20*/  S2R R5, SR_TID.X ;  /* 0x0000000000057919 */ /* 0x000e240000002100 */
[----:B0-----:R-:W-:-:S04]  /*18c30*/  SHF.R.U32.HI R5, RZ, 0x5, R5 ;  /* 0x00000005ff057819 */ /* 0x001fc80000011605 */
[----:B------:R-:W-:-:S05]  /*18c40*/  LOP3.LUT R5, R5, 0x3, RZ, 0xc0, !PT ;  /* 0x0000000305057812 */ /* 0x000fca00078ec0ff */
[----:B------:R0:W1:Y:S02]  /*18c50*/  SHFL.IDX PT, R14, R5, RZ, 0x1f ;  /* 0x00001fff050e7589 */ /* 0x00006400000e0000 */
.L_x_3116:
[----:B-1----:R-:W-:Y:S02]  /*18c60*/  ISETP.NE.AND P0, PT, R14, RZ, PT ;  /* 0x000000ff0e00720c */ /* 0x002fe40003f05270 */
[----:B------:R-:W-:-:S11]  /*18c70*/  PLOP3.LUT P6, PT, PT, PT, PT, 0x8, 0x0 ;  /* 0x000000000000781c */ /* 0x000fd60003fce170 */
[----:B------:R-:W-:Y:S05]  /*18c80*/  @P0 BRA `(.L_x_2907) ;  /* 0x00000000000c0947 */ /* 0x000fea0003800000 */
[----:B------:R-:W-:-:S03]  /*18c90*/  UMOV UR4, 0xffffffff ;  /* 0xffffffff00047882 */ /* 0x000fc60000000000 */
[----:B------:R-:W-:Y:S05]  /*18ca0*/  BRA.DIV UR4, `(.L_x_2908) ;  /* 0x0000008a04007947 */ /* 0x000fea000b800000 */
[----:B------:R-:W-:-:S13]  /*18cb0*/  ELECT P6, URZ, PT ;  /* 0x00000000003f782f */ /* 0x000fda00038c0000 */
.L_x_2907:
[----:B0-----:R-:W2:Y:S04]  /*18cc0*/  LDL R5, [R1+0x48] ;  /* 0x0000480001057983 */ /* 0x001ea80000100800 */
[----:B------:R-:W3:Y:S01]  /*18cd0*/  LDL R7, [R1] ;  /* 0x0000000001077983 */ /* 0x000ee20000100800 */
        /* <DEDUP_REMOVED lines=8> */
.L_x_3119:
[----:B------:R-:W-:Y:S05]  /*18d60*/  BSYNC B1 ;  /* 0x0000000000017941 */ /* 0x000fea0003800000 */
.L_x_2909:
[----:B------:R-:W-:Y:S04]  /*18d70*/  BSSY B1, `(.L_x_2911) ;  /* 0x00000be000017945 */ /* 0x000fe80003800000 */
[----:B------:R-:W-:Y:S05]  /*18d80*/  @!P6 BRA `(.L_x_2912) ;  /* 0x0000000800f0e947 */ /* 0x000fea0003800000 */
[----:B------:R-:W2:Y:S04]  /*18d90*/  LDL R9, [R1] ;  /* 0x0000000001097983 */ /* 0x000ea80000100800 */
[----:B0-----:R-:W2:Y:S04]  /*18da0*/  LDL R6, [R1+0x8] ;  /* 0x0000080001067983 */ /* 0x001ea80000100800 */
[----:B------:R-:W3:Y:S01]  /*18db0*/  LDL R8, [R1+0x14] ;  /* 0x0000140001087983 */ /* 0x000ee20000100800 */
[----:B------:R-:W-:Y:S01]  /*18dc0*/  BSSY B2, `(.L_x_2913) ;  /* 0x0000008000027945 */ /* 0x000fe20003800000 */
[----:B------:R-:W0:Y:S02]  /*18dd0*/  S2R R7, SR_TID.X ;  /* 0x0000000000077919 */ /* 0x000e240000002100 */
[----:B0-----:R-:W-:-:S04]  /*18de0*/  LOP3.LUT R7, R7, 0x7f, RZ, 0xc0, !PT ;  /* 0x0000007f07077812 */ /* 0x001fc800078ec0ff */
[----:B------:R-:W-:Y:S01]  /*18df0*/  ISETP.NE.AND P1, PT, R7, RZ, PT ;  /* 0x000000ff0700720c */ /* 0x000fe20003f25270 */
[----:B--2---:R-:W-:Y:S01]  /*18e00*/  IMAD R6, R6, 0x8, R9 ;  /* 0x0000000806067824 */ /* 0x004fe200078e0209 */
[----:B---3--:R-:W-:-:S04]  /*18e10*/  SHF.L.U32 R9, R8, 0x1f, RZ ;  /* 0x0000001f08097819 */ /* 0x008fc800000006ff */
[----:B------:R-:W0:Y:S02]  /*18e20*/  SYNCS.PHASECHK.TRANS64.TRYWAIT P0, [R6+URZ+0x28ca0], R9 ;  /* 0x028ca009060075a7 */ /* 0x000e24000800017f */
[----:B0-----:R-:W-:Y:S05]  /*18e30*/  @!P0 BRA `(.L_x_2914) ;  /* 0x0000008400d48947 */ /* 0x001fea0003800000 */
.L_x_3120:
[----:B------:R-:W-:Y:S05]  /*18e40*/  BSYNC B2 ;  /* 0x0000000000027941 */ /* 0x000fea0003800000 */
.L_x_2913:
        /* <DEDUP_REMOVED lines=9> */
.L_x_2916:
[----:B------:R-:W-:Y:S05]  /*18ee0*/  BSYNC B2 ;  /* 0x0000000000027941 */ /* 0x000fea0003800000 */
.L_x_2915:
[----:B------:R-:W2:Y:S04]  /*18ef0*/  LDL R8, [R1] ;  /* 0x0000000001087983 */ /* 0x000ea80000100800 */
        /* <DEDUP_REMOVED lines=13> */
.L_x_2917:
        /* <DEDUP_REMOVED lines=13> */
.L_x_3121:
[----:B------:R-:W-:Y:S05]  /*190a0*/  BSYNC B2 ;  /* 0x0000000000027941 */ /* 0x000fea0003800000 */
.L_x_2918:
[----:B------:R-:W-:Y:S01]  /*190b0*/  BSSY B2, `(.L_x_2920) ;  /* 0x000000b000027945 */ /* 0x000fe20003800000 */
[----:B------:R-:W-:Y:S02]  /*190c0*/  IMAD.MOV.U32 R10, RZ, RZ, 0x0 ;  /* 0x00000000ff0a7424 */ /* 0x000fe400078e00ff */
[----:B------:R-:W-:Y:S01]  /*190d0*/  IMAD.MOV.U32 R11, RZ, RZ, 0x12f00000 ;  /* 0x12f00000ff0b7424 */ /* 0x000fe200078e00ff */
[----:B------:R-:W-:Y:S06]  /*190e0*/  @P1 BRA `(.L_x_2921) ;  /* 0x00000000001c1947 */ /* 0x000fec0003800000 */
[----:B------:R-:W2:Y:S01]  /*190f0*/  S2R R8, SR_TID.X ;  /* 0x0000000000087919 */ /* 0x000ea20000002100 */
[----:B------:R-:W-:-:S04]  /*19100*/  IMAD.MOV.U32 R7, RZ, RZ, 0x10000 ;  /* 0x00010000ff077424 */ /* 0x000fc800078e00ff */
[----:B------:R3:W-:Y:S01]  /*19110*/  SYNCS.ARRIVE.TRANS64 RZ, [R6+URZ+0x28cb0], R7 ;  /* 0x028cb00706ff79a7 */ /* 0x0007e2000800003f */
[----:B--2---:R-:W-:-:S04]  /*19120*/  LOP3.LUT R8, R8, 0x1f, RZ, 0xc0, !PT ;  /* 0x0000001f08087812 */ /* 0x004fc800078ec0ff */
[----:B------:R-:W-:-:S13]  /*19130*/  ISETP.NE.AND P0, PT, R8, RZ, PT ;  /* 0x000000ff0800720c */ /* 0x000fda0003f05270 */
[----:B---3--:R-:W-:Y:S05]  /*19140*/  @!P0 BRA `(.L_x_2921) ;  /* 0x0000000000048947 */ /* 0x008fea0003800000 */
[----:B------:R-:W-:Y:S01]  /*19150*/  BPT.TRAP 0x1 ;  /* 0x000000040000795c */ /* 0x000fe20000300000 */
.L_x_2921:
[----:B------:R-:W-:Y:S05]  /*19160*/  BSYNC B2 ;  /* 0x0000000000027941 */ /* 0x000fea0003800000 */
.L_x_2920:
[----:B------:R-:W2:Y:S04]  /*19170*/  LDL R8, [R1] ;  /* 0x0000000001087983 */ /* 0x000ea80000100800 */
        /* <DEDUP_REMOVED lines=10> */
.L_x_2922:
        /* <DEDUP_REMOVED lines=15> */
.L_x_2923:
        /* <DEDUP_REMOVED lines=15> */
.L_x_2924:
        /* <DEDUP_REMOVED lines=15> */
.L_x_2925:
        /* <DEDUP_REMOVED lines=15> */
.L_x_2926:
        /* <DEDUP_REMOVED lines=15> */
.L_x_2927:
        /* <DEDUP_REMOVED lines=15> */
.L_x_2928:
        /* <DEDUP_REMOVED lines=15> */
.L_x_2929:
        /* <DEDUP_REMOVED lines=10> */
.L_x_2912:
[----:B------:R-:W-:Y:S05]  /*19950*/  BSYNC B1 ;  /* 0x0000000000017941 */ /* 0x000fea0003800000 */
.L_x_2911:
[----:B------:R-:W0:Y:S04]  /*19960*/  LDL.LU R9, [R1+0x8] ;  /* 0x0000080001097983 */ /* 0x000e280000300800 */
[----:B------:R-:W2:Y:S01]  /*19970*/  LDL.LU R8, [R1+0x14] ;  /* 0x0000140001087983 */ /* 0x000ea20000300800 */
[----:B------:R-:W-:Y:S01]  /*19980*/  VIADD R4, R4, 0xfffffffe ;  /* 0xfffffffe04047836 */ /* 0x000fe20000000000 */
[----:B------:R-:W-:-:S04]  /*19990*/  PLOP3.LUT P0, PT, PT, PT, PT, 0x8, 0x0 ;  /* 0x000000000000781c */ /* 0x000fc80003f0e170 */
[----:B------:R-:W-:Y:S01]  /*199a0*/  ISETP.GE.AND P2, PT, R4, R3, PT ;  /* 0x000000030400720c */ /* 0x000fe20003f46270 */
[----:B0-----:R-:W-:-:S05]  /*199b0*/  VIADD R5, R9, 0x1 ;  /* 0x0000000109057836 */ /* 0x001fca0000000000 */
[----:B------:R-:W-:-:S04]  /*199c0*/  ISETP.NE.AND P1, PT, R5, 0x2, PT ;  /* 0x000000020500780c */ /* 0x000fc80003f25270 */
[----:B------:R-:W-:Y:S02]  /*199d0*/  SEL R6, RZ, 0x1, P1 ;  /* 0x00000001ff067807 */ /* 0x000fe40000800000 */
[----:B------:R-:W-:Y:S02]  /*199e0*/  SEL R5, R5, RZ, P1 ;  /* 0x000000ff05057207 */ /* 0x000fe40000800000 */
[----:B--2---:R-:W-:-:S03]  /*199f0*/  LOP3.LUT R8, R8, R6, RZ, 0x3c, !PT ;  /* 0x0000000608087212 */ /* 0x004fc600078e3cff */
[----:B------:R0:W-:Y:S04]  /*19a00*/  STL [R1+0x8], R5 ;  /* 0x0000080501007387 */ /* 0x0001e80000100800 */
[----:B------:R0:W-:Y:S01]  /*19a10*/  STL [R1+0x14], R8 ;  /* 0x0000140801007387 */ /* 0x0001e20000100800 */
[----:B------:R-:W-:Y:S05]  /*19a20*/  @!P2 BRA `(.L_x_2905) ;  /* 0x0000000c002ca947 */ /* 0x000fea0003800000 */
.L_x_2949:
[----:B------:R-:W-:Y:S05]  /*19a30*/  YIELD ;  /* 0x0000000000007946 */ /* 0x000fea0003800000 */
[----:B------:R-:W-:Y:S04]  /*19a40*/  BSSY B1, `(.L_x_2930) ;  /* 0x00000bd000017945 */ /* 0x000fe80003800000 */
[----:B-1----:R-:W-:Y:S05]  /*19a50*/  @!P6 BRA `(.L_x_2931) ;  /* 0x0000000800ece947 */ /* 0x002fea0003800000 */
[----:B0-----:R-:W2:Y:S04]  /*19a60*/  LDL R8, [R1] ;  /* 0x0000000001087983 */ /* 0x001ea80000100800 */
[----:B------:R-:W2:Y:S04]  /*19a70*/  LDL R5, [R1+0x8] ;  /* 0x0000080001057983 */ /* 0x000ea80000100800 */
        /* <DEDUP_REMOVED lines=9> */
.L_x_3122:
[----:B------:R-:W-:Y:S05]  /*19b10*/  BSYNC B2 ;  /* 0x0000000000027941 */ /* 0x000fea0003800000 */
.L_x_2932:
        /* <DEDUP_REMOVED lines=9> */
.L_x_2935:
[----:B------:R-:W-:Y:S05]  /*19bb0*/  BSYNC B2 ;  /* 0x0000000000027941 */ /* 0x000fea0003800000 */
.L_x_2934:
[----:B------:R-:W2:Y:S04]  /*19bc0*/  LDL R8, [R1] ;  /* 0x0000000001087983 */ /* 0x000ea80000100800 */
        /* <DEDUP_REMOVED lines=12> */
.L_x_2936:
        /* <DEDUP_REMOVED lines=13> */
.L_x_3123:
[----:B------:R-:W-:Y:S05]  /*19d60*/  BSYNC B2 ;  /* 0x0000000000027941 */ /* 0x000fea0003800000 */
.L_x_2937:
        /* <DEDUP_REMOVED lines=11> */
.L_x_2940:
[----:B------:R-:W-:Y:S05]  /*19e20*/  BSYNC B2 ;  /* 0x0000000000027941 */ /* 0x000fea0003800000 */
.L_x_2939:
        /* <DEDUP_REMOVED lines=11> */
.L_x_2941:
        /* <DEDUP_REMOVED lines=15> */
.L_x_2942:
        /* <DEDUP_REMOVED lines=15> */
.L_x_2943:
        /* <DEDUP_REMOVED lines=15> */
.L_x_2944:
        /* <DEDUP_REMOVED lines=15> */
.L_x_2945:
        /* <DEDUP_REMOVED lines=15> */
.L_x_2946:
        /* <DEDUP_REMOVED lines=15> */
.L_x_2947:
        /* <DEDUP_REMOVED lines=15> */
.L_x_2948:
        /* <DEDUP_REMOVED lines=10> */
.L_x_2931:
[----:B------:R-:W-:Y:S05]  /*1a610*/  BSYNC B1 ;  /* 0x0000000000017941 */ /* 0x000fea0003800000 */
.L_x_2930:
[----:B------:R-:W0:Y:S04]  /*1a620*/  LDL.LU R9, [R1+0x8] ;  /* 0x0000080001097983 */ /* 0x000e280000300800 */
[----:B------:R-:W2:Y:S01]  /*1a630*/  LDL.LU R7, [R1+0x14] ;  /* 0x0000140001077983 */ /* 0x000ea20000300800 */
[C---:B------:R-:W-:Y:S01]  /*1a640*/  ISETP.GT.AND P2, PT, R4.reuse, R3, PT ;  /* 0x000000030400720c */ /* 0x040fe20003f44270 */
[----:B------:R-:W-:Y:S02]  /*1a650*/  VIADD R4, R4, 0xffffffff ;  /* 0xffffffff04047836 */ /* 0x000fe40000000000 */
[----:B0-----:R-:W-:-:S05]  /*1a660*/  VIADD R5, R9, 0x1 ;  /* 0x0000000109057836 */ /* 0x001fca0000000000 */
[----:B------:R-:W-:-:S04]  /*1a670*/  ISETP.NE.AND P1, PT, R5, 0x2, PT ;  /* 0x000000020500780c */ /* 0x000fc80003f25270 */
[----:B------:R-:W-:Y:S02]  /*1a680*/  SEL R6, RZ, 0x1, P1 ;  /* 0x00000001ff067807 */ /* 0x000fe40000800000 */
[----:B------:R-:W-:Y:S02]  /*1a690*/  SEL R5, R5, RZ, P1 ;  /* 0x000000ff05057207 */ /* 0x000fe40000800000 */
[----:B--2---:R-:W-:-:S05]  /*1a6a0*/  LOP3.LUT R7, R7, R6, RZ, 0x3c, !PT ;  /* 0x0000000607077212 */ /* 0x004fca00078e3cff */
[----:B------:R1:W-:Y:S04]  /*1a6b0*/  STL [R1+0x14], R7 ;  /* 0x0000140701007387 */ /* 0x0003e80000100800 */
[----:B------:R1:W-:Y:S01]  /*1a6c0*/  STL [R1+0x8], R5 ;  /* 0x0000080501007387 */ /* 0x0003e20000100800 */
[----:B------:R-:W-:Y:S05]  /*1a6d0*/  @P2 BRA `(.L_x_2949) ;  /* 0xfffffff000d42947 */ /* 0x000fea000383ffff */
.L_x_2905:
[----:B------:R-:W-:Y:S05]  /*1a6e0*/  BSYNC B0 ;  /* 0x0000000000007941 */ /* 0x000fea0003800000 */
.L_x_2904:
[----:B-1----:R-:W2:Y:S01]  /*1a6f0*/  LDL R7, [R1+0x28] ;  /* 0x0000280001077983 */ /* 0x002ea20000100800 */
[----:B------:R-:W1:Y:S01]  /*1a700*/  LDC R0, c[0x0][0x448] ;  /* 0x00011200ff007b82 */ /* 0x000e620000000800 */
[----:B------:R-:W-:Y:S07]  /*1a710*/  @!P0 WARPSYNC.ALL ;  /* 0x0000000000008948 */ /* 0x000fee0003800000 */
[----:B------:R-:W-:Y:S01]  /*1a720*/  @!P0 BAR.SYNC.DEFER_BLOCKING 0xc, 0x180 ;  /* 0x0306000000008b1d */ /* 0x000fe20000010000 */
[----:B-1----:R-:W-:-:S13]  /*1a730*/  ISETP.NE.AND P1, PT, R0, 0x1, PT ;  /* 0x000000010000780c */ /* 0x002fda0003f25270 */
[----:B------:R-:W1:Y:S08]  /*1a740*/  @P1 LDC R2, c[0x0][0x44c] ;  /* 0x00011300ff021b82 */ /* 0x000e700000000800 */
[----:B------:R-:W3:Y:S01]  /*1a750*/  @P1 LDC R3, c[0x0][0x450] ;  /* 0x00011400ff031b82 */ /* 0x000ee20000000800 */
[----:B--2---:R-:W-:-:S04]  /*1a760*/  VIADD R0, R7, 0x3f ;  /* 0x0000003f07007836 */ /* 0x004fc80000000000 */
[----:B-1----:R-:W-:-:S05]  /*1a770*/  @P1 IMAD.HI.U32 R2, R0, R2, RZ ;  /* 0x0000000200021227 */ /* 0x002fca00078e00ff */
[----:B---3--:R-:W-:Y:S02]  /*1a780*/  @P1 SHF.R.U32.HI R0, RZ, R3, R2 ;  /* 0x00000003ff001219 */ /* 0x008fe40000011602 */
[----:B------:R-:W1:Y:S03]  /*1a790*/  LDC.64 R2, c[0x0][0x9e0] ;  /* 0x00027800ff027b82 */ /* 0x000e660000000a00 */
[----:B------:R-:W-:Y:S01]  /*1a7a0*/  IMAD.IADD R0, R20, 0x1, R0 ;  /* 0x0000000114007824 */ /* 0x000fe200078e0200 */
[----:B-1----:R-:W-:-:S03]  /*1a7b0*/  ISETP.GE.AND P2, PT, R3, 0x1, PT ;  /* 0x000000010300780c */ /* 0x002fc60003f46270 */
[----:B------:R-:W-:-:S10]  /*1a7c0*/  IMAD.IADD R2, R0, 0x1, R2 ;  /* 0x0000000100027824 */ /* 0x000fd400078e0202 */
[----:B------:R-:W-:Y:S05]  /*1a7d0*/  @!P2 BRA `(.L_x_2950) ;  /* 0x000000000048a947 */ /* 0x000fea0003800000 */
[C---:B------:R-:W-:Y:S01]  /*1a7e0*/  ISETP.GT.AND P0, PT, R0.reuse, RZ, PT ;  /* 0x000000ff0000720c */ /* 0x040fe20003f04270 */
[----:B------:R-:W-:Y:S01]  /*1a7f0*/  BSSY B0, `(.L_x_2951) ;  /* 0x000000e000007945 */ /* 0x000fe20003800000 */
[----:B------:R-:W-:-:S11]  /*1a800*/  VIADD R6, R0, 0xffffffff ;  /* 0xffffffff00067836 */ /* 0x000fd60000000000 */
[----:B------:R-:W-:Y:S05]  /*1a810*/  @P0 BRA `(.L_x_2952) ;  /* 0x00000000001c0947 */ /* 0x000fea0003800000 */
[----:B------:R-:W-:Y:S01]  /*1a820*/  ISETP.NE.AND P0, PT, R3, 0x1, PT ;  /* 0x000000010300780c */ /* 0x000fe20003f05270 */
[----:B------:R-:W-:-:S12]  /*1a830*/  IMAD.MOV R0, RZ, RZ, -R0 ;  /* 0x000000ffff007224 */ /* 0x000fd800078e0a00 */
[----:B0-----:R-:W0:Y:S02]  /*1a840*/  @P0 LDC.64 R4, c[0x0][0x9e8] ;  /* 0x00027a00ff040b82 */ /* 0x001e240000000a00 */
[----:B0-----:R-:W-:-:S05]  /*1a850*/  @P0 IMAD.HI.U32 R4, R0, R4, RZ ;  /* 0x0000000400040227 */ /* 0x001fca00078e00ff */
[----:B------:R-:W-:-:S04]  /*1a860*/  @P0 SHF.R.U32.HI R0, RZ, R5, R4 ;  /* 0x00000005ff000219 */ /* 0x000fc80000011604 */
[----:B------:R-:W-:Y:S01]  /*1a870*/  LOP3.LUT R6, RZ, R0, RZ, 0x33, !PT ;  /* 0x00000000ff067212 */ /* 0x000fe200078e33ff */
[----:B------:R-:W-:Y:S06]  /*1a880*/  BRA `(.L_x_2953) ;  /* 0x0000000000107947 */ /* 0x000fec0003800000 */
.L_x_2952:
[----:B------:R-:W-:-:S13]  /*1a890*/  ISETP.NE.AND P0, PT, R3, 0x1, PT ;  /* 0x000000010300780c */ /* 0x000fda0003f05270 */
[----:B0-----:R-:W0:Y:S02]  /*1a8a0*/  @P0 LDC.64 R4, c[0x0][0x9e8] ;  /* 0x00027a00ff040b82 */ /* 0x001e240000000a00 */
[----:B0-----:R-:W-:-:S05]  /*1a8b0*/  @P0 IMAD.HI.U32 R4, R6, R4, RZ ;  /* 0x0000000406040227 */ /* 0x001fca00078e00ff */
[----:B------:R-:W-:-:S07]  /*1a8c0*/  @P0 SHF.R.U32.HI R6, RZ, R5, R4 ;  /* 0x00000005ff060219 */ /* 0x000fce0000011604 */
.L_x_2953:
[----:B------:R-:W-:Y:S05]  /*1a8d0*/  BSYNC B0 ;  /* 0x0000000000007941 */ /* 0x000fea0003800000 */
.L_x_2951:
[----:B------:R-:W-:-:S05]  /*1a8e0*/  IMAD R6, R6, R3, R3 ;  /* 0x0000000306067224 */ /* 0x000fca00078e0203 */
[----:B------:R-:W-:-:S07]  /*1a8f0*/  VIMNMX R2, R2, R6, PT ;  /* 0x0000000602027248 */ /* 0x000fce0003fe0100 */
.L_x_2950:
[----:B------:R-:W-:Y:S01]  /*1a900*/  VIADD R2, R2, 0x3f ;  /* 0x0000003f02027836 */ /* 0x000fe20000000000 */
[----:B------:R-:W1:Y:S01]  /*1a910*/  @P1 LDC R4, c[0x0][0x450] ;  /* 0x00011400ff041b82 */ /* 0x000e620000000800 */
[----:B------:R-:W-:-:S03]  /*1a920*/  ULDC UR4, c[0x0][0x9dc] ;  /* 0x0002770000047ab9 */ /* 0x000fc60000000800 */
[----:B------:R-:W-:-:S04]  /*1a930*/  SHF.R.S32.HI R0, RZ, 0x1f, R2 ;  /* 0x0000001fff007819 */ /* 0x000fc80000011402 */
[----:B------:R-:W-:Y:S01]  /*1a940*/  LEA.HI R0, R0, R2, RZ, 0x6 ;  /* 0x0000000200007211 */ /* 0x000fe200078f30ff */
[----:B------:R-:W-:-:S03]  /*1a950*/  IMAD.MOV.U32 R2, RZ, RZ, R7 ;  /* 0x000000ffff027224 */ /* 0x000fc600078e0007 */
[----:B------:R-:W-:-:S04]  /*1a960*/  SHF.R.S32.HI R0, RZ, 0x6, R0 ;  /* 0x00000006ff007819 */ /* 0x000fc80000011400 */
[----:B------:R-:W-:Y:S02]  /*1a970*/  VIMNMX R6, R21, R0, PT ;  /* 0x0000000015067248 */ /* 0x000fe40003fe0100 */
[----:B------:R-:W2:Y:S03]  /*1a980*/  @P1 LDC R0, c[0x0][0x44c] ;  /* 0x00011300ff001b82 */ /* 0x000ea60000000800 */
[----:B------:R3:W-:Y:S01]  /*1a990*/  STL [R1+0x2c], R6 ;  /* 0x00002c0601007387 */ /* 0x0007e20000100800 */
[----:B--2---:R-:W-:-:S05]  /*1a9a0*/  @P1 IMAD.HI.U32 R0, R7, R0, RZ ;  /* 0x0000000007001227 */ /* 0x004fca00078e00ff */
[----:B-1----:R-:W-:-:S05]  /*1a9b0*/  @P1 SHF.R.U32.HI R2, RZ, R4, R0 ;  /* 0x00000004ff021219 */ /* 0x002fca0000011600 */
[----:B------:R-:W-:-:S04]  /*1a9c0*/  IMAD.IADD R2, R17, 0x1, R2 ;  /* 0x0000000111027824 */ /* 0x000fc800078e0202 */
[----:B------:R-:W-:Y:S01]  /*1a9d0*/  VIADD R0, R2, -UR4 ;  /* 0x8000000402007c36 */ /* 0x000fe20008000000 */
[----:B---3--:R-:W-:Y:S06]  /*1a9e0*/  @!P2 BRA `(.L_x_2954) ;  /* 0x000000000044a947 */ /* 0x008fec0003800000 */
[----:B------:R-:W-:Y:S01]  /*1a9f0*/  ISETP.GT.AND P0, PT, R2, -0x1, PT ;  /* 0xffffffff0200780c */ /* 0x000fe20003f04270 */
[----:B------:R-:W-:-:S12]  /*1aa00*/  BSSY B0, `(.L_x_2955) ;  /* 0x000000d000007945 */ /* 0x000fd80003800000 */
[----:B------:R-:W-:Y:S05]  /*1aa10*/  @P0 BRA `(.L_x_2956) ;  /* 0x00000000001c0947 */ /* 0x000fea0003800000 */
[----:B------:R-:W-:Y:S02]  /*1aa20*/  ISETP.NE.AND P0, PT, R3, 0x1, PT ;  /* 0x000000010300780c */ /* 0x000fe40003f05270 */
[----:B------:R-:W-:-:S11]  /*1aa30*/  LOP3.LUT R2, RZ, R2, RZ, 0x33, !PT ;  /* 0x00000002ff027212 */ /* 0x000fd600078e33ff */
[----:B0-----:R-:W0:Y:S02]  /*1aa40*/  @P0 LDC.64 R4, c[0x0][0x9e8] ;  /* 0x00027a00ff040b82 */ /* 0x001e240000000a00 */
[----:B0-----:R-:W-:-:S05]  /*1aa50*/  @P0 IMAD.HI.U32 R4, R2, R4, RZ ;  /* 0x0000000402040227 */ /* 0x001fca00078e00ff */
[----:B------:R-:W-:-:S04]  /*1aa60*/  @P0 SHF.R.U32.HI R2, RZ, R5, R4 ;  /* 0x00000005ff020219 */ /* 0x000fc80000011604 */
[----:B------:R-:W-:Y:S01]  /*1aa70*/  LOP3.LUT R2, RZ, R2, RZ, 0x33, !PT ;  /* 0x00000002ff027212 */ /* 0x000fe200078e33ff */
[----:B------:R-:W-:Y:S06]  /*1aa80*/  BRA `(.L_x_2957) ;  /* 0x0000000000107947 */ /* 0x000fec0003800000 */
.L_x_2956:
[----:B------:R-:W-:-:S13]  /*1aa90*/  ISETP.NE.AND P0, PT, R3, 0x1, PT ;  /* 0x000000010300780c */ /* 0x000fda0003f05270 */
[----:B0-----:R-:W0:Y:S02]  /*1aaa0*/  @P0 LDC.64 R4, c[0x0][0x9e8] ;  /* 0x00027a00ff040b82 */ /* 0x001e240000000a00 */
[----:B0-----:R-:W-:-:S05]  /*1aab0*/  @P0 IMAD.HI.U32 R4, R2, R4, RZ ;  /* 0x0000000402040227 */ /* 0x001fca00078e00ff */
[----:B------:R-:W-:-:S07]  /*1aac0*/  @P0 SHF.R.U32.HI R2, RZ, R5, R4 ;  /* 0x00000005ff020219 */ /* 0x000fce0000011604 */
.L_x_2957:
[----:B------:R-:W-:Y:S05]  /*1aad0*/  BSYNC B0 ;  /* 0x0000000000007941 */ /* 0x000fea0003800000 */
.L_x_2955:
[----:B------:R-:W-:-:S05]  /*1aae0*/  IMAD R2, R2, R3, RZ ;  /* 0x0000000302027224 */ /* 0x000fca00078e02ff */
[----:B------:R-:W-:-:S07]  /*1aaf0*/  VIMNMX R0, R0, R2, !PT ;  /* 0x0000000200007248 */ /* 0x000fce0007fe0100 */
.L_x_2954:
[----:B------:R-:W-:Y:S01]  /*1ab00*/  SHF.R.S32.HI R2, RZ, 0x1f, R0 ;  /* 0x0000001fff027819 */ /* 0x000fe20000011400 */
[----:B------:R-:W-:Y:S03]  /*1ab10*/  BSSY B7, `(.L_x_2958) ;  /* 0x00004c6000077945 */ /* 0x000fe60003800000 */
[----:B------:R-:W-:-:S04]  /*1ab20*/  LEA.HI R2, R2, R0, RZ, 0x6 ;  /* 0x0000000002027211 */ /* 0x000fc800078f30ff */
[----:B------:R-:W-:-:S04]  /*1ab30*/  SHF.R.S32.HI R2, RZ, 0x6, R2 ;  /* 0x00000006ff027819 */ /* 0x000fc80000011402 */
[----:B------:R-:W-:-:S04]  /*1ab40*/  VIMNMX R3, RZ, R2, !PT ;  /* 0x00000002ff037248 */ /* 0x000fc80007fe0100 */
[----:B------:R-:W-:Y:S01]  /*1ab50*/  ISETP.GT.AND P0, PT, R6, R3, PT ;  /* 0x000000030600720c */ /* 0x000fe20003f04270 */
[----:B------:R1:W-:-:S12]  /*1ab60*/  STL [R1+0x24], R3 ;  /* 0x0000240301007387 */ /* 0x0003d80000100800 */
[----:B-1----:R-:W-:Y:S05]  /*1ab70*/  @P0 BRA `(.L_x_2959) ;  /* 0x0000000000440947 */ /* 0x002fea0003800000 */
[----:B------:R-:W1:Y:S02]  /*1ab80*/  S2R R3, SR_TID.X ;  /* 0x0000000000037919 */ /* 0x000e640000002100 */
[----:B-1----:R-:W-:-:S04]  /*1ab90*/  LOP3.LUT R3, R3, 0x7f, RZ, 0xc0, !PT ;  /* 0x0000007f03037812 */ /* 0x002fc800078ec0ff */
[----:B------:R-:W-:-:S13]  /*1aba0*/  ISETP.NE.AND P0, PT, R3, RZ, PT ;  /* 0x000000ff0300720c */ /* 0x000fda0003f05270 */
[----:B------:R-:W-:Y:S05]  /*1abb0*/  @P0 BRA `(.L_x_2960) ;  /* 0x0000004800ec0947 */ /* 0x000fea0003800000 */
[----:B0-----:R-:W0:Y:S01]  /*1abc0*/  S2R R5, SR_LANEID ;  /* 0x0000000000057919 */ /* 0x001e220000000000 */
        /* <DEDUP_REMOVED lines=10> */
[----:B0-----:R-:W-:Y:S01]  /*1ac70*/  IADD3 R16, R0, UR37, R7 ;  /* 0x0000002500107c10 */ /* 0x001fe2000fffe007 */
[----:B------:R-:W-:Y:S06]  /*1ac80*/  BRA `(.L_x_2960) ;  /* 0x0000004800b87947 */ /* 0x000fec0003800000 */
.L_x_2959:
[----:B------:R-:W2:Y:S01]  /*1ac90*/  LDL R17, [R1] ;  /* 0x0000000001117983 */ /* 0x000ea20000100800 */
        /* <DEDUP_REMOVED lines=20> */
.L_x_2962:
[----:B------:R-:W-:Y:S05]  /*1ade0*/  BSYNC B6 ;  /* 0x0000000000067941 */ /* 0x000fea0003800000 */
.L_x_2961:
        /* <DEDUP_REMOVED lines=10> */
[----:B0-----:R-:W-:Y:S02]  /*1ae90*/  IMAD.U32 R5, RZ, RZ, UR7 ;  /* 0x00000007ff057e24 */ /* 0x001fe4000f8e00ff */
        /* <DEDUP_REMOVED lines=9> */
.L_x_2965:
        /* <DEDUP_REMOVED lines=15> */
.L_x_2964:
[----:B------:R-:W-:Y:S05]  /*1b020*/  BSYNC B6 ;  /* 0x0000000000067941 */ /* 0x000fea0003800000 */
.L_x_2963:
[----:B------:R-:W-:Y:S01]  /*1b030*/  ULDC.64 UR4, c[0x0][0x9f8] ;  /* 0x00027e0000047ab9 */ /* 0x000fe20000000a00 */
[----:B------:R-:W2:Y:S01]  /*1b040*/  LDL R17, [R1+0x2c] ;  /* 0x00002c0001117983 */ /* 0x000ea20000100800 */
[----:B------:R-:W-:Y:S01]  /*1b050*/  ISETP.NE.U32.AND P0, PT, RZ, UR4, PT ;  /* 0x00000004ff007c0c */ /* 0x000fe2000bf05070 */
[----:B------:R-:W-:-:S03]  /*1b060*/  IMAD.MOV.U32 R7, RZ, RZ, R19 ;  /* 0x000000ffff077224 */ /* 0x000fc600078e0013 */
[----:B------:R-:W-:Y:S01]  /*1b070*/  ISETP.NE.AND.EX P0, PT, RZ, UR5, PT, P0 ;  /* 0x00000005ff007c0c */ /* 0x000fe2000bf05300 */
[----:B------:R-:W-:-:S12]  /*1b080*/  ULDC.64 UR4, c[0x0][0xa08] ;  /* 0x0002820000047ab9 */ /* 0x000fd80000000a00 */
[----:B------:R-:W1:Y:S02]  /*1b090*/  @P0 LDC.64 R2, c[0x0][0x9f8] ;  /* 0x00027e00ff020b82 */ /* 0x000e640000000a00 */
[----:B-1----:R-:W-:-:S05]  /*1b0a0*/  @P0 IMAD.WIDE R2, R19, 0x4, R2 ;  /* 0x0000000413020825 */ /* 0x002fca00078e0202 */
[----:B------:R1:W0:Y:S02]  /*1b0b0*/  @P0 LDG.E R7, desc[UR42][R2.64] ;  /* 0x0000002a02070981 */ /* 0x000224000c1e1900 */
[----:B-1----:R-:W1:Y:S02]  /*1b0c0*/  LDC.64 R2, c[0x0][0x418] ;  /* 0x00010600ff027b82 */ /* 0x002e640000000a00 */
[----:B-1----:R-:W-:Y:S01]  /*1b0d0*/  LOP3.LUT P0, RZ, R2, UR4, RZ, 0xfc, !PT ;  /* 0x0000000402ff7c12 */ /* 0x002fe2000f80fcff */
[----:B------:R-:W-:-:S03]  /*1b0e0*/  UMOV UR4, 0xffffffff ;  /* 0xffffffff00047882 */ /* 0x000fc60000000000 */
[----:B------:R-:W-:Y:S01]  /*1b0f0*/  LOP3.LUT P0, RZ, R3, UR5, RZ, 0xfc, P0 ;  /* 0x0000000503ff7c12 */ /* 0x000fe2000800fcff */
[----:B--2---:R-:W-:Y:S01]  /*1b100*/  VIADD R0, R17, 0xffffffff ;  /* 0xffffffff11007836 */ /* 0x004fe20000000000 */
[----:B0-----:R-:W-:Y:S01]  /*1b110*/  SHF.R.S32.HI R8, RZ, 0x1f, R7 ;  /* 0x0000001fff087819 */ /* 0x001fe20000011407 */
[----:B------:R0:W-:Y:S01]  /*1b120*/  STL [R1+0xc], R7 ;  /* 0x00000c0701007387 */ /* 0x0001e20000100800 */
[----:B------:R-:W-:-:S03]  /*1b130*/  SEL R17, R7, RZ, !P0 ;  /* 0x000000ff07117207 */ /* 0x000fc60004000000 */
[----:B------:R0:W-:Y:S01]  /*1b140*/  STL [R1+0x1c], R8 ;  /* 0x00001c0801007387 */ /* 0x0001e20000100800 */
[----:B------:R-:W-:Y:S05]  /*1b150*/  BRA.DIV UR4, `(.L_x_2966) ;  /* 0x00000066045c7947 */ /* 0x000fea000b800000 */
[----:B------:R-:W1:Y:S02]  /*1b160*/  S2R R4, SR_TID.X ;  /* 0x0000000000047919 */ /* 0x000e640000002100 */
[----:B-1----:R-:W-:-:S04]  /*1b170*/  SHF.R.U32.HI R4, RZ, 0x5, R4 ;  /* 0x00000005ff047819 */ /* 0x002fc80000011604 */
[----:B------:R-:W-:-:S05]  /*1b180*/  LOP3.LUT R4, R4, 0x3, RZ, 0xc0, !PT ;  /* 0x0000000304047812 */ /* 0x000fca00078ec0ff */
[----:B------:R1:W2:Y:S02]  /*1b190*/  SHFL.IDX PT, R14, R4, RZ, 0x1f ;  /* 0x00001fff040e7589 */ /* 0x0002a400000e0000 */
.L_x_3126:
[----:B-1----:R-:W3:Y:S01]  /*1b1a0*/  LDL.LU R4, [R1+0x18] ;  /* 0x0000180001047983 */ /* 0x002ee20000300800 */
[----:B------:R-:W-:Y:S02]  /*1b1b0*/  PLOP3.LUT P1, PT, PT, PT, PT, 0x8, 0x0 ;  /* 0x000000000000781c */ /* 0x000fe40003f2e170 */
[----:B--2---:R-:W-:Y:S01]  /*1b1c0*/  ISETP.NE.AND P0, PT, R14, RZ, PT ;  /* 0x000000ff0e00720c */ /* 0x004fe20003f05270 */
        /* <DEDUP_REMOVED lines=8> */
.L_x_3129:
[----:B------:R-:W-:Y:S05]  /*1b250*/  @!P6 BRA `(.L_x_2967) ;  /* 0x00000004000ce947 */ /* 0x000fea0003800000 */
[----:B------:R-:W-:-:S04]  /*1b260*/  ISETP.NE.U32.AND P0, PT, R2, RZ, PT ;  /* 0x000000ff0200720c */ /* 0x000fc80003f05070 */
[----:B------:R-:W-:-:S13]  /*1b270*/  ISETP.NE.AND.EX P0, PT, R3, RZ, PT, P0 ;  /* 0x000000ff0300720c */ /* 0x000fda0003f05300 */
[----:B------:R-:W-:Y:S05]  /*1b280*/  @!P0 BRA `(.L_x_2969) ;  /* 0x0000000000508947 */ /* 0x000fea0003800000 */
[----:B------:R-:W2:Y:S01]  /*1b290*/  LDC R6, c[0x0][0x43c] ;  /* 0x00010f00ff067b82 */ /* 0x000ea20000000800 */
[----:B------:R-:W-:Y:S01]  /*1b2a0*/  IMAD.MOV.U32 R9, RZ, RZ, R0 ;  /* 0x000000ffff097224 */ /* 0x000fe200078e0000 */
[----:B------:R-:W-:-:S03]  /*1b2b0*/  ULDC.64 UR4, c[0x0][0x428] ;  /* 0x00010a0000047ab9 */ /* 0x000fc60000000a00 */
[----:B-1----:R-:W-:Y:S01]  /*1b2c0*/  IMAD.MOV.U32 R0, RZ, RZ, R9 ;  /* 0x000000ffff007224 */ /* 0x002fe200078e0009 */
[----:B--2---:R-:W-:-:S13]  /*1b2d0*/  ISETP.NE.AND P0, PT, R6, 0x1, PT ;  /* 0x000000010600780c */ /* 0x004fda0003f05270 */
[----:B------:R-:W1:Y:S02]  /*1b2e0*/  @P0 LDC.64 R4, c[0x0][0x440] ;  /* 0x00011000ff040b82 */ /* 0x000e640000000a00 */
[----:B-1----:R-:W-:-:S05]  /*1b2f0*/  @P0 IMAD.HI.U32 R4, R9, R4, RZ ;  /* 0x0000000409040227 */ /* 0x002fca00078e00ff */
        /* <DEDUP_REMOVED lines=13> */
.L_x_2969:
[----:B0-----:R-:W3:Y:S04]  /*1b3d0*/  LDL R7, [R1] ;  /* 0x0000000001077983 */ /* 0x001ee80000100800 */
[----:B-1----:R-:W3:Y:S04]  /*1b3e0*/  LDL R0, [R1+0x4] ;  /* 0x0000040001007983 */ /* 0x002ee80000100800 */
[----:B--2---:R-:W2:Y:S01]  /*1b3f0*/  LDL R2, [R1+0x10] ;  /* 0x0000100001027983 */ /* 0x004ea20000100800 */
[----:B---3--:R-:W-:Y:S01]  /*1b400*/  IMAD R0, R0, 0x8, R7 ;  /* 0x0000000800007824 */ /* 0x008fe200078e0207 */
[----:B--2---:R-:W-:-:S04]  /*1b410*/  SHF.L.U32 R2, R2, 0x1f, RZ ;  /* 0x0000001f02027819 */ /* 0x004fc800000006ff */
[----:B------:R-:W0:Y:S02]  /*1b420*/  SYNCS.PHASECHK.TRANS64.TRYWAIT P0, [R0+URZ+0x28c40], R2 ;  /* 0x028c4002000075a7 */ /* 0x000e24000800017f */
[----:B0-----:R-:W-:Y:S05]  /*1b430*/  @!P0 BRA `(.L_x_2970) ;  /* 0x0000006000f88947 */ /* 0x001fea0003800000 */
.L_x_3130:
        /* <DEDUP_REMOVED lines=11> */
.L_x_2971:
[----:B------:R-:W2:Y:S04]  /*1b4f0*/  LDL R5, [R1] ;  /* 0x0000000001057983 */ /* 0x000ea80000100800 */
[----:B------:R-:W2:Y:S04]  /*1b500*/  LDL R4, [R1+0x4] ;  /* 0x0000040001047983 */ /* 0x000ea80000100800 */
[----:B------:R-:W3:Y:S04]  /*1b510*/  LDL R6, [R1+0x34] ;  /* 0x0000340001067983 */ /* 0x000ee80000100800 */
[----:B------:R-:W4:Y:S04]  /*1b520*/  LDL R3, [R1+0x20] ;  /* 0x0000200001037983 */ /* 0x000f280000100800 */
[----:B0-----:R-:W4:Y:S01]  /*1b530*/  LDL.LU R2, [R1+0x18] ;  /* 0x0000180001027983 */ /* 0x001f220000300800 */
        /* <DEDUP_REMOVED lines=13> */
[----:B------:R-:W-:-:S09]  /*1b610*/  LOP3.LUT R2, R2, 0xfffffffe, RZ, 0xc0, !PT ;  /* 0xfffffffe02027812 */ /* 0x000fd200078ec0ff */
[----:B------:R-:W-:Y:S02]  /*1b620*/  UIADD3 UR8, UR8, 0x22400, URZ ;  /* 0x0002240008087890 */ /* 0x000fe4000fffe03f */
[----:B------:R-:W-:Y:S01]  /*1b630*/  ULEA UR11, UR11, UR4, 0x6 ;  /* 0x000000040b0b7291 */ /* 0x000fe2000f8e303f */
[----:B------:R-:W-:Y:S02]  /*1b640*/  @P0 LOP3.LUT R2, R2, 0x1, RZ, 0xfc, !PT ;  /* 0x0000000102020812 */ /* 0x000fe400078efcff */
[----:B------:R-:W-:-:S03]  /*1b650*/  UMOV UR4, 0x0 ;  /* 0x0000000000047882 */ /* 0x000fc60000000000 */
[----:B------:R2:W-:Y:S03]  /*1b660*/  STL [R1+0x18], R2 ;  /* 0x0000180201007387 */ /* 0x0005e60000100800 */
[----:B------:R2:W-:Y:S01]  /*1b670*/  UTMALDG.4D [UR8], [UR6], desc[UR4] ;  /* 0x00000408060075b4 */ /* 0x0005e20008019000 */
[----:B------:R-:W-:Y:S02]  /*1b680*/  NOP ;  /* 0x0000000000007918 */ /* 0x000fe40000000000 */
.L_x_2967:
[----:B-1----:R-:W3:Y:S04]  /*1b690*/  LDL R4, [R1] ;  /* 0x0000000001047983 */ /* 0x002ee80000100800 */
[----:B------:R-:W4:Y:S01]  /*1b6a0*/  LDL.LU R3, [R1+0x3c] ;  /* 0x00003c0001037983 */ /* 0x000f220000300800 */
[----:B------:R-:W-:Y:S05]  /*1b6b0*/  WARPSYNC.ALL ;  /* 0x0000000000007948 */ /* 0x000fea0003800000 */
[----:B--2---:R-:W-:Y:S01]  /*1b6c0*/  ULDC.64 UR4, c[0x0][0x298] ;  /* 0x0000a60000047ab9 */ /* 0x004fe20000000a00 */
[----:B------:R-:W-:Y:S01]  /*1b6d0*/  BSSY B6, `(.L_x_2972) ;  /* 0x000001c000067945 */ /* 0x000fe20003800000 */
[----:B------:R-:W-:Y:S01]  /*1b6e0*/  BAR.SYNC.DEFER_BLOCKING 0x8, 0x100 ;  /* 0x0204000000007b1d */ /* 0x000fe20000010000 */
[----:B----4-:R-:W-:-:S05]  /*1b6f0*/  SHF.R.S32.HI R0, RZ, 0x1f, R3 ;  /* 0x0000001fff007819 */ /* 0x010fca0000011403 */
[----:B------:R-:W-:Y:S02]  /*1b700*/  IMAD R2, R0, UR4, RZ ;  /* 0x0000000400027c24 */ /* 0x000fe4000f8e02ff */
[----:B---3--:R-:W-:Y:S02]  /*1b710*/  VIADD R0, R4, 0x20400 ;  /* 0x0002040004007836 */ /* 0x008fe40000000000 */
[C---:B------:R-:W-:Y:S02]  /*1b720*/  IMAD R2, R3.reuse, UR5, R2 ;  /* 0x0000000503027c24 */ /* 0x040fe4000f8e0202 */
[----:B------:R-:W-:Y:S01]  /*1b730*/  IMAD.WIDE.U32 R4, R3, UR4, RZ ;  /* 0x0000000403047c25 */ /* 0x000fe2000f8e00ff */
[----:B------:R-:W-:-:S03]  /*1b740*/  LOP3.LUT P0, RZ, R0, 0x3ff, RZ, 0xc0, !PT ;  /* 0x000003ff00ff7812 */ /* 0x000fc6000780c0ff */
[----:B------:R-:W-:Y:S01]  /*1b750*/  IMAD.IADD R0, R5, 0x1, R2 ;  /* 0x0000000105007824 */ /* 0x000fe200078e0202 */
[----:B------:R1:W-:Y:S04]  /*1b760*/  STL.64 [R1+0x40], R4 ;  /* 0x0000400401007387 */ /* 0x0003e80000100a00 */
[----:B------:R1:W-:Y:S05]  /*1b770*/  STL [R1+0x3c], R0 ;  /* 0x00003c0001007387 */ /* 0x0003ea0000100800 */
        /* <DEDUP_REMOVED lines=17> */
.L_x_2973:
[----:B------:R-:W-:Y:S05]  /*1b890*/  BSYNC B6 ;  /* 0x0000000000067941 */ /* 0x000fea0003800000 */
.L_x_2972:
[----:B-1----:R-:W2:Y:S01]  /*1b8a0*/  LDL.LU R0, [R1+0x3c] ;  /* 0x00003c0001007983 */ /* 0x002ea20000300800 */
[----:B0-----:R-:W0:Y:S01]  /*1b8b0*/  LDC R7, c[0x0][0x448] ;  /* 0x00011200ff077b82 */ /* 0x001e220000000800 */
[----:B------:R-:W-:Y:S01]  /*1b8c0*/  ULDC.64 UR4, c[0x0][0x2d8] ;  /* 0x0000b60000047ab9 */ /* 0x000fe20000000a00 */
[----:B------:R-:W-:Y:S01]  /*1b8d0*/  ULDC UR6, c[0x0][0x2b8] ;  /* 0x0000ae0000067ab9 */ /* 0x000fe20000000800 */
[----:B------:R-:W2:Y:S04]  /*1b8e0*/  LDL.LU.64 R2, [R1+0x40] ;  /* 0x0000400001027983 */ /* 0x000ea80000300a00 */
[----:B------:R-:W3:Y:S04]  /*1b8f0*/  LDL R12, [R1+0x28] ;  /* 0x00002800010c7983 */ /* 0x000ee80000100800 */
[----:B------:R1:W5:Y:S01]  /*1b900*/  LDL R9, [R1+0x4c] ;  /* 0x00004c0001097983 */ /* 0x0003620000100800 */
[----:B------:R-:W4:Y:S01]  /*1b910*/  S2R R5, SR_TID.X ;  /* 0x0000000000057919 */ /* 0x000f220000002100 */
[----:B------:R-:W1:Y:S01]  /*1b920*/  S2R R8, SR_TID.X ;  /* 0x0000000000087919 */ /* 0x000e620000002100 */
[----:B----4-:R-:W-:-:S04]  /*1b930*/  LOP3.LUT R5, R5, 0x7f, RZ, 0xc0, !PT ;  /* 0x0000007f05057812 */ /* 0x010fc800078ec0ff */
[----:B------:R-:W-:Y:S01]  /*1b940*/  SHF.R.U32.HI R5, RZ, 0x3, R5 ;  /* 0x00000003ff057819 */ /* 0x000fe20000011605 */
[----:B-1----:R-:W-:-:S05]  /*1b950*/  IMAD.SHL.U32 R8, R8, 0x10, RZ ;  /* 0x0000001008087824 */ /* 0x002fca00078e00ff */
[----:B------:R-:W-:Y:S01]  /*1b960*/  LOP3.LUT R8, R5, 0x70, R8, 0xf8, !PT ;  /* 0x0000007005087812 */ /* 0x000fe200078ef808 */
[----:B------:R-:W1:Y:S02]  /*1b970*/  S2R R10, SR_TID.X ;  /* 0x00000000000a7919 */ /* 0x000e640000002100 */
[----:B-1----:R-:W-:-:S05]  /*1b980*/  IMAD.SHL.U32 R10, R10, 0x8, RZ ;  /* 0x000000080a0a7824 */ /* 0x002fca00078e00ff */
[----:B------:R-:W-:Y:S01]  /*1b990*/  LOP3.LUT R10, R10, 0x38, RZ, 0xc0, !PT ;  /* 0x000000380a0a7812 */ /* 0x000fe200078ec0ff */
[----:B--2---:R-:W-:Y:S01]  /*1b9a0*/  IMAD.MOV.U32 R3, RZ, RZ, R0 ;  /* 0x000000ffff037224 */ /* 0x004fe200078e0000 */
        /* <DEDUP_REMOVED lines=12> */
[----:B0-----:R-:W-:-:S13]  /*1ba70*/  ISETP.NE.AND P0, PT, R7, 0x1, PT ;  /* 0x000000010700780c */ /* 0x001fda0003f05270 */
[----:B------:R-:W0:Y:S08]  /*1ba80*/  @P0 LDC R5, c[0x0][0x44c] ;  /* 0x00011300ff050b82 */ /* 0x000e300000000800 */
[----:B------:R-:W1:Y:S01]  /*1ba90*/  @P0 LDC R6, c[0x0][0x450] ;  /* 0x00011400ff060b82 */ /* 0x000e620000000800 */
[----:B------:R-:W-:Y:S02]  /*1baa0*/  IMAD R4, R4, UR4, RZ ;  /* 0x0000000404047c24 */ /* 0x000fe4000f8e02ff */
[----:B------:R-:W-:-:S04]  /*1bab0*/  IMAD.WIDE.U32 R2, R0, UR4, R2 ;  /* 0x0000000400027c25 */ /* 0x000fc8000f8e0002 */
[----:B------:R-:W-:Y:S01]  /*1bac0*/  IMAD R0, R0, UR5, R4 ;  /* 0x0000000500007c24 */ /* 0x000fe2000f8e0204 */
[----:B------:R-:W-:Y:S01]  /*1bad0*/  ULDC.64 UR4, c[0x0][0x2d0] ;  /* 0x0000b40000047ab9 */ /* 0x000fe20000000a00 */
[----:B---3--:R-:W-:Y:S02]  /*1bae0*/  IMAD.IADD R4, R8, 0x1, R12 ;  /* 0x0000000108047824 */ /* 0x008fe400078e020c */
[----:B------:R-:W-:Y:S02]  /*1baf0*/  IMAD.IADD R3, R3, 0x1, R0 ;  /* 0x0000000103037824 */ /* 0x000fe400078e0200 */
        /* <DEDUP_REMOVED lines=51> */
[----:B0-----:R-:W0:Y:S07]  /*1be30*/  SHFL.IDX PT, R6, R3, 0x2, 0x181f ;  /* 0x00581f0003067f89 */ /* 0x001e2e00000e0000 */
[----:B-1----:R-:W-:-:S05]  /*1be40*/  @!P1 LEA R5, P2, R10, R5, 0x1 ;  /* 0x000000050a059211 */ /* 0x002fca00078408ff */
[----:B0-----:R-:W-:-:S04]  /*1be50*/  @!P1 IMAD.X R6, RZ, RZ, R6, P2 ;  /* 0x000000ffff069224 */ /* 0x001fc800010e0606 */
[----:B------:R-:W-:Y:S02]  /*1be60*/  @!P1 IMAD.MOV.U32 R7, RZ, RZ, R6 ;  /* 0x000000ffff079224 */ /* 0x000fe400078e0006 */
[----:B------:R-:W-:Y:S02]  /*1be70*/  @!P1 IMAD.MOV.U32 R6, RZ, RZ, R5 ;  /* 0x000000ffff069224 */ /* 0x000fe400078e0005 */
[----:B------:R0:W1:Y:S04]  /*1be80*/  SHFL.IDX PT, R5, R3, 0x3, 0x181f ;  /* 0x00781f0003057f89 */ /* 0x00006800000e0000 */
[----:B------:R0:W-:Y:S04]  /*1be90*/  @!P1 LDGSTS.E.BYPASS.LTC128B.128 [R9+0x21400], desc[UR42][R6.64], !P0 ;  /* 0x2140000006099fae */ /* 0x0001e8000c101d6a */
[----:B------:R0:W2:Y:S02]  /*1bea0*/  SHFL.IDX PT, R3, R4, 0x3, 0x181f ;  /* 0x00781f0004037f89 */ /* 0x0000a400000e0000 */
.L_x_3139:
[----:B------:R3:W5:Y:S01]  /*1beb0*/  LDL R8, [R1] ;  /* 0x0000000001087983 */ /* 0x0007620000100800 */
[----:B------:R-:W-:-:S05]  /*1bec0*/  VIADD R0, R0, 0x30 ;  /* 0x0000003000007836 */ /* 0x000fca0000000000 */
[----:B------:R-:W-:-:S13]  /*1bed0*/  ISETP.GE.AND P1, PT, R0, R2, PT ;  /* 0x000000020000720c */ /* 0x000fda0003f26270 */
[----:B--2---:R-:W-:-:S05]  /*1bee0*/  @!P1 LEA R2, P2, R10, R3, 0x1 ;  /* 0x000000030a029211 */ /* 0x004fca00078408ff */
[----:B01----:R-:W-:-:S05]  /*1bef0*/  @!P1 IMAD.X R3, RZ, RZ, R5, P2 ;  /* 0x000000ffff039224 */ /* 0x003fca00010e0605 */
[----:B------:R-:W-:Y:S01]  /*1bf00*/  @!PT LDS RZ, [RZ] ;  /* 0x00000000fffff984 */ /* 0x000fe20000000800 */
[----:B------:R-:W-:Y:S01]  /*1bf10*/  @!PT LDS RZ, [RZ] ;  /* 0x00000000fffff984 */ /* 0x000fe20000000800 */
[----:B------:R-:W-:Y:S01]  /*1bf20*/  @!PT LDS RZ, [RZ] ;  /* 0x00000000fffff984 */ /* 0x000fe20000000800 */
[----:B------:R3:W-:Y:S01]  /*1bf30*/  @!P1 LDGSTS.E.BYPASS.LTC128B.128 [R9+0x21c00], desc[UR42][R2.64], !P0 ;  /* 0x21c0000002099fae */ /* 0x0007e2000c101d6a */
[----:B------:R-:W-:Y:S01]  /*1bf40*/  PLOP3.LUT P0, PT, PT, PT, PT, 0x80, 0x0 ;  /* 0x000000000000781c */ /* 0x000fe20003f0f070 */
[----:B------:R-:W-:-:S12]  /*1bf50*/  NOP ;  /* 0x0000000000007918 */ /* 0x000fd80000000000 */
.L_x_2975:
[----:B---3--:R-:W2:Y:S01]  /*1bf60*/  LDL R2, [R1] ;  /* 0x0000000001027983 */ /* 0x008ea20000100800 */
        /* <DEDUP_REMOVED lines=18> */
.L_x_3140:
[----:B------:R-:W-:Y:S05]  /*1c090*/  BSYNC B0 ;  /* 0x0000000000007941 */ /* 0x000fea0003800000 */
.L_x_2976:
[----:B0-----:R-:W2:Y:S01]  /*1c0a0*/  LDL R2, [R1+0x18] ;  /* 0x0000180001027983 */ /* 0x001ea20000100800 */
[----:B------:R-:W-:Y:S01]  /*1c0b0*/  BSSY B0, `(.L_x_2978) ;  /* 0x000009a000007945 */ /* 0x000fe20003800000 */
[----:B--2---:R-:W-:-:S13]  /*1c0c0*/  LOP3.LUT P0, RZ, R2, 0x1, RZ, 0xc0, !PT ;  /* 0x0000000102ff7812 */ /* 0x004fda000780c0ff */
[----:B------:R-:W-:Y:S05]  /*1c0d0*/  @!P0 BRA `(.L_x_2979) ;  /* 0x00000008005c8947 */ /* 0x000fea0003800000 */
[----:B------:R-:W2:Y:S04]  /*1c0e0*/  LDL R5, [R1] ;  /* 0x0000000001057983 */ /* 0x000ea80000100800 */
        /* <DEDUP_REMOVED lines=10> */
.L_x_3141:
[----:B------:R-:W-:Y:S05]  /*1c190*/  BSYNC B1 ;  /* 0x0000000000017941 */ /* 0x000fea0003800000 */
.L_x_2980:
        /* <DEDUP_REMOVED lines=9> */
.L_x_2983:
[----:B------:R-:W-:Y:S05]  /*1c230*/  BSYNC B1 ;  /* 0x0000000000017941 */ /* 0x000fea0003800000 */
.L_x_2982:
[----:B------:R-:W2:Y:S04]  /*1c240*/  LDL R5, [R1+0x20] ;  /* 0x0000200001057983 */ /* 0x000ea80000100800 */
[----:B------:R-:W2:Y:S04]  /*1c250*/  LDL.LU R3, [R1+0x34] ;  /* 0x0000340001037983 */ /* 0x000ea80000300800 */
[----:B------:R-:W3:Y:S04]  /*1c260*/  LDL R4, [R1] ;  /* 0x0000000001047983 */ /* 0x000ee80000100800 */
[----:B0-----:R-:W3:Y:S01]  /*1c270*/  LDL R2, [R1+0x4] ;  /* 0x0000040001027983 */ /* 0x001ee20000100800 */
        /* <DEDUP_REMOVED lines=10> */
.L_x_2984:
        /* <DEDUP_REMOVED lines=15> */
.L_x_2985:
        /* <DEDUP_REMOVED lines=15> */
.L_x_2986:
        /* <DEDUP_REMOVED lines=15> */
.L_x_2987:
        /* <DEDUP_REMOVED lines=15> */
.L_x_2988:
        /* <DEDUP_REMOVED lines=15> */
.L_x_2989:
        /* <DEDUP_REMOVED lines=15> */
.L_x_2990:
        /* <DEDUP_REMOVED lines=15> */
.L_x_2991:
        /* <DEDUP_REMOVED lines=10> */
.L_x_2979:
[----:B------:R-:W-:Y:S05]  /*1ca50*/  BSYNC B0 ;  /* 0x0000000000007941 */ /* 0x000fea0003800000 */
.L_x_2978:
[----:B------:R-:W2:Y:S04]  /*1ca60*/  LDL R4, [R1+0x2c] ;  /* 0x00002c0001047983 */ /* 0x000ea80000100800 */
[----:B------:R-:W3:Y:S01]  /*1ca70*/  LDL R5, [R1+0x24] ;  /* 0x0000240001057983 */ /* 0x000ee20000100800 */
[----:B------:R-:W-:Y:S01]  /*1ca80*/  BSSY B0, `(.L_x_2992) ;  /* 0x00002b3000007945 */ /* 0x000fe20003800000 */
[----:B--2---:R-:W-:-:S05]  /*1ca90*/  VIADD R0, R4, 0xfffffffe ;  /* 0xfffffffe04007836 */ /* 0x004fca0000000000 */
[----:B---3--:R-:W-:-:S13]  /*1caa0*/  ISETP.GE.AND P0, PT, R0, R5, PT ;  /* 0x000000050000720c */ /* 0x008fda0003f06270 */
[----:B------:R-:W-:Y:S05]  /*1cab0*/  @!P0 BRA `(.L_x_2993) ;  /* 0x0000002800bc8947 */ /* 0x000fea0003800000 */
[----:B------:R-:W-:Y:S01]  /*1cac0*/  IMAD.MOV R2, RZ, RZ, -R4 ;  /* 0x000000ffff027224 */ /* 0x000fe200078e0a04 */
[----:B------:R-:W-:Y:S01]  /*1cad0*/  LOP3.LUT R6, RZ, R5, RZ, 0x33, !PT ;  /* 0x00000005ff067212 */ /* 0x000fe200078e33ff */
        /* <DEDUP_REMOVED lines=42> */
.L_x_2998:
        /* <DEDUP_REMOVED lines=9> */
.L_x_3142:
[----:B------:R-:W-:Y:S05]  /*1ce10*/  BSYNC B3 ;  /* 0x0000000000037941 */ /* 0x000fea0003800000 */
.L_x_2999:
        /* <DEDUP_REMOVED lines=9> */
.L_x_3002:
[----:B------:R-:W-:Y:S05]  /*1ceb0*/  BSYNC B3 ;  /* 0x0000000000037941 */ /* 0x000fea0003800000 */
.L_x_3001:
        /* <DEDUP_REMOVED lines=14> */
.L_x_3003:
        /* <DEDUP_REMOVED lines=13> */
.L_x_3143:
[----:B------:R-:W-:Y:S05]  /*1d070*/  BSYNC B3 ;  /* 0x0000000000037941 */ /* 0x000fea0003800000 */
.L_x_3004:
        /* <DEDUP_REMOVED lines=11> */
.L_x_3007:
[----:B------:R-:W-:Y:S05]  /*1d130*/  BSYNC B3 ;  /* 0x0000000000037941 */ /* 0x000fea0003800000 */
.L_x_3006:
        /* <DEDUP_REMOVED lines=11> */
.L_x_3008:
        /* <DEDUP_REMOVED lines=15> */
.L_x_3009:
        /* <DEDUP_REMOVED lines=15> */
.L_x_3010:
        /* <DEDUP_REMOVED lines=15> */
.L_x_3011:
        /* <DEDUP_REMOVED lines=15> */
.L_x_3012:
        /* <DEDUP_REMOVED lines=15> */
.L_x_3013:
        /* <DEDUP_REMOVED lines=15> */
.L_x_3014:
        /* <DEDUP_REMOVED lines=15> */
.L_x_3015:
        /* <DEDUP_REMOVED lines=10> */
.L_x_2997:
[----:B------:R-:W-:Y:S05]  /*1d920*/  BSYNC B1 ;  /* 0x0000000000017941 */ /* 0x000fea0003800000 */
.L_x_2996:
[----:B------:R-:W2:Y:S02]  /*1d930*/  LDL R4, [R1+0x2c] ;  /* 0x00002c0001047983 */ /* 0x000ea40000100800 */
[----:B--2---:R-:W-:-:S07]  /*1d940*/  VIADD R0, R4, 0xfffffffd ;  /* 0xfffffffd04007836 */ /* 0x004fce0000000000 */
.L_x_2995:
[----:B------:R-:W-:Y:S05]  /*1d950*/  BSYNC B2 ;  /* 0x0000000000027941 */ /* 0x000fea0003800000 */
.L_x_2994:
[----:B------:R-:W2:Y:S01]  /*1d960*/  LDL.LU R2, [R1+0x2c] ;  /* 0x00002c0001027983 */ /* 0x000ea20000300800 */
[----:B------:R-:W-:Y:S01]  /*1d970*/  VIADD R6, R6, 0xfffffffe ;  /* 0xfffffffe06067836 */ /* 0x000fe20000000000 */
[----:B--2---:R-:W-:-:S04]  /*1d980*/  LOP3.LUT R2, RZ, R2, RZ, 0x33, !PT ;  /* 0x00000002ff027212 */ /* 0x004fc800078e33ff */
[----:B------:R-:W-:-:S13]  /*1d990*/  ISETP.NE.AND P0, PT, R6, R2, PT ;  /* 0x000000020600720c */ /* 0x000fda0003f05270 */
[----:B------:R-:W-:Y:S05]  /*1d9a0*/  @!P0 BRA `(.L_x_2993) ;  /* 0x0000001c00008947 */ /* 0x000fea0003800000 */
.L_x_3056:
[----:B------:R-:W2:Y:S04]  /*1d9b0*/  LDL R4, [R1+0x18] ;  /* 0x0000180001047983 */ /* 0x000ea80000100800 */
[----:B------:R-:W0:Y:S04]  /*1d9c0*/  LDL.LU R3, [R1+0x4] ;  /* 0x0000040001037983 */ /* 0x000e280000300800 */
        /* <DEDUP_REMOVED lines=34> */
.L_x_3018:
[----:B------:R-:W2:Y:S01]  /*1dbf0*/  LDL R2, [R1] ;  /* 0x0000000001027983 */ /* 0x000ea20000100800 */
[----:B------:R-:W-:Y:S01]  /*1dc00*/  SHF.L.U32 R3, R6, 0x1f, RZ ;  /* 0x0000001f06037819 */ /* 0x000fe200000006ff */
[----:B------:R-:W-:Y:S01]  /*1dc10*/  BSSY B2, `(.L_x_3019) ;  /* 0x0000007000027945 */ /* 0x000fe20003800000 */
[----:B0-----:R-:W0:Y:S02]  /*1dc20*/  S2R R4, SR_TID.X ;  /* 0x0000000000047919 */ /* 0x001e240000002100 */
[----:B0-----:R-:W-:-:S04]  /*1dc30*/  LOP3.LUT R4, R4, 0x7f, RZ, 0xc0, !PT ;  /* 0x0000007f04047812 */ /* 0x001fc800078ec0ff */
[----:B------:R-:W-:Y:S01]  /*1dc40*/  ISETP.NE.AND P1, PT, R4, RZ, PT ;  /* 0x000000ff0400720c */ /* 0x000fe20003f25270 */
[----:B--2---:R-:W-:-:S04]  /*1dc50*/  IMAD R2, R7, 0x8, R2 ;  /* 0x0000000807027824 */ /* 0x004fc800078e0202 */
[----:B------:R-:W0:Y:S02]  /*1dc60*/  SYNCS.PHASECHK.TRANS64.TRYWAIT P0, [R2+URZ+0x28c40], R3 ;  /* 0x028c4003020075a7 */ /* 0x000e24000800017f */
[----:B0-----:R-:W-:Y:S06]  /*1dc70*/  @!P0 BRA `(.L_x_3020) ;  /* 0x0000004000948947 */ /* 0x001fec0003800000 */
.L_x_3144:
[----:B------:R-:W-:Y:S05]  /*1dc80*/  BSYNC B2 ;  /* 0x0000000000027941 */ /* 0x000fea0003800000 */
.L_x_3019:
        /* <DEDUP_REMOVED lines=9> */
.L_x_3022:
[----:B------:R-:W-:Y:S05]  /*1dd20*/  BSYNC B2 ;  /* 0x0000000000027941 */ /* 0x000fea0003800000 */
.L_x_3021:
        /* <DEDUP_REMOVED lines=13> */
.L_x_3023:
        /* <DEDUP_REMOVED lines=13> */
.L_x_3145:
[----:B------:R-:W-:Y:S05]  /*1ded0*/  BSYNC B2 ;  /* 0x0000000000027941 */ /* 0x000fea0003800000 */
.L_x_3024:
        /* <DEDUP_REMOVED lines=11> */
.L_x_3027:
[----:B------:R-:W-:Y:S05]  /*1df90*/  BSYNC B2 ;  /* 0x0000000000027941 */ /* 0x000fea0003800000 */
.L_x_3026:
[----:B01----:R-:W2:Y:S01]  /*1dfa0*/  LDL R3, [R1] ;  /* 0x0000000001037983 */ /* 0x003ea20000100800 */
        /* <DEDUP_REMOVED lines=9> */
.L_x_3028:
        /* <DEDUP_REMOVED lines=15> */
.L_x_3029:
        /* <DEDUP_REMOVED lines=15> */
.L_x_3030:
        /* <DEDUP_REMOVED lines=15> */
.L_x_3031:
        /* <DEDUP_REMOVED lines=15> */
.L_x_3032:
        /* <DEDUP_REMOVED lines=15> */
.L_x_3033:
        /* <DEDUP_REMOVED lines=15> */
.L_x_3034:
        /* <DEDUP_REMOVED lines=15> */
.L_x_3035:
        /* <DEDUP_REMOVED lines=10> */
.L_x_3017:
[----:B------:R-:W-:Y:S05]  /*1e770*/  BSYNC B1 ;  /* 0x0000000000017941 */ /* 0x000fea0003800000 */
.L_x_3016:
[----:B------:R-:W2:Y:S01]  /*1e780*/  LDL R5, [R1+0x18] ;  /* 0x0000180001057983 */ /* 0x000ea20000100800 */
[----:B------:R-:W-:Y:S01]  /*1e790*/  VIADD R7, R7, 0x1 ;  /* 0x0000000107077836 */ /* 0x000fe20000000000 */
[----:B------:R-:W-:Y:S04]  /*1e7a0*/  BSSY B1, `(.L_x_3036) ;  /* 0x00000dc000017945 */ /* 0x000fe80003800000 */
[----:B------:R-:W-:-:S04]  /*1e7b0*/  ISETP.NE.AND P0, PT, R7, 0x2, PT ;  /* 0x000000020700780c */ /* 0x000fc80003f05270 */
[----:B------:R-:W-:Y:S02]  /*1e7c0*/  SEL R2, RZ, 0x1, P0 ;  /* 0x00000001ff027807 */ /* 0x000fe40000000000 */
[----:B------:R-:W-:Y:S02]  /*1e7d0*/  SEL R9, R7, RZ, P0 ;  /* 0x000000ff07097207 */ /* 0x000fe40000000000 */
[----:B-----5:R-:W-:Y:S01]  /*1e7e0*/  LOP3.LUT R8, R6, R2, RZ, 0x3c, !PT ;  /* 0x0000000206087212 */ /* 0x020fe200078e3cff */
[----:B------:R-:W-:-:S04]  /*1e7f0*/  VIADD R6, R0, 0xffffffff ;  /* 0xffffffff00067836 */ /* 0x000fc80000000000 */
[----:B------:R0:W-:Y:S04]  /*1e800*/  STL [R1+0x10], R8 ;  /* 0x0000100801007387 */ /* 0x0001e80000100800 */
[----:B------:R0:W-:Y:S01]  /*1e810*/  STL [R1+0x4], R9 ;  /* 0x0000040901007387 */ /* 0x0001e20000100800 */
[----:B--2---:R-:W-:-:S13]  /*1e820*/  LOP3.LUT P2, RZ, R5, 0x1, RZ, 0xc0, !PT ;  /* 0x0000000105ff7812 */ /* 0x004fda000784c0ff */
[----:B0-----:R-:W-:Y:S05]  /*1e830*/  @!P2 BRA `(.L_x_3037) ;  /* 0x0000000c0048a947 */ /* 0x001fea0003800000 */
[----:B------:R-:W-:Y:S01]  /*1e840*/  ULDC.64 UR4, c[0x0][0x418] ;  /* 0x0001060000047ab9 */ /* 0x000fe20000000a00 */
[----:B------:R-:W-:Y:S01]  /*1e850*/  IMAD.MOV.U32 R7, RZ, RZ, R6 ;  /* 0x000000ffff077224 */ /* 0x000fe200078e0006 */
        /* <DEDUP_REMOVED lines=22> */
.L_x_3038:
[----:B------:R-:W2:Y:S01]  /*1e9c0*/  LDL R2, [R1] ;  /* 0x0000000001027983 */ /* 0x000ea20000100800 */
[----:B------:R-:W-:Y:S01]  /*1e9d0*/  BSSY B2, `(.L_x_3039) ;  /* 0x0000008000027945 */ /* 0x000fe20003800000 */
[----:B0-----:R-:W0:Y:S02]  /*1e9e0*/  S2R R4, SR_TID.X ;  /* 0x0000000000047919 */ /* 0x001e240000002100 */
[----:B0-----:R-:W-:-:S04]  /*1e9f0*/  LOP3.LUT R4, R4, 0x7f, RZ, 0xc0, !PT ;  /* 0x0000007f04047812 */ /* 0x001fc800078ec0ff */
[----:B------:R-:W-:Y:S01]  /*1ea00*/  ISETP.NE.AND P1, PT, R4, RZ, PT ;  /* 0x000000ff0400720c */ /* 0x000fe20003f25270 */
[----:B--2---:R-:W-:Y:S01]  /*1ea10*/  IMAD R3, R9, 0x8, R2 ;  /* 0x0000000809037824 */ /* 0x004fe200078e0202 */
[----:B------:R-:W-:-:S04]  /*1ea20*/  SHF.L.U32 R2, R8, 0x1f, RZ ;  /* 0x0000001f08027819 */ /* 0x000fc800000006ff */
[----:B------:R-:W0:Y:S02]  /*1ea30*/  SYNCS.PHASECHK.TRANS64.TRYWAIT P0, [R3+URZ+0x28c40], R2 ;  /* 0x028c4002030075a7 */ /* 0x000e24000800017f */
[----:B0-----:R-:W-:Y:S05]  /*1ea40*/  @!P0 BRA `(.L_x_3040) ;  /* 0x0000003400488947 */ /* 0x001fea0003800000 */
.L_x_3146:
[----:B------:R-:W-:Y:S05]  /*1ea50*/  BSYNC B2 ;  /* 0x0000000000027941 */ /* 0x000fea0003800000 */
.L_x_3039:
        /* <DEDUP_REMOVED lines=9> */
.L_x_3042:
[----:B------:R-:W-:Y:S05]  /*1eaf0*/  BSYNC B2 ;  /* 0x0000000000027941 */ /* 0x000fea0003800000 */
.L_x_3041:
[----:B------:R-:W2:Y:S04]  /*1eb00*/  LDL R8, [R1] ;  /* 0x0000000001087983 */ /* 0x000ea80000100800 */
        /* <DEDUP_REMOVED lines=13> */
.L_x_3043:
        /* <DEDUP_REMOVED lines=13> */
.L_x_3147:
[----:B------:R-:W-:Y:S05]  /*1ecb0*/  BSYNC B2 ;  /* 0x0000000000027941 */ /* 0x000fea0003800000 */
.L_x_3044:
        /* <DEDUP_REMOVED lines=11> */
.L_x_3047:
[----:B------:R-:W-:Y:S05]  /*1ed70*/  BSYNC B2 ;  /* 0x0000000000027941 */ /* 0x000fea0003800000 */
.L_x_3046:
        /* <DEDUP_REMOVED lines=11> */
.L_x_3048:
        /* <DEDUP_REMOVED lines=15> */
.L_x_3049:
        /* <DEDUP_REMOVED lines=15> */
.L_x_3050:
        /* <DEDUP_REMOVED lines=15> */
.L_x_3051:
        /* <DEDUP_REMOVED lines=15> */
.L_x_3052:
        /* <DEDUP_REMOVED lines=15> */
.L_x_3053:
        /* <DEDUP_REMOVED lines=15> */
.L_x_3054:
        /* <DEDUP_REMOVED lines=15> */
.L_x_3055:
        /* <DEDUP_REMOVED lines=10> */
.L_x_3037:
[----:B------:R-:W-:Y:S05]  /*1f560*/  BSYNC B1 ;  /* 0x0000000000017941 */ /* 0x000fea0003800000 */
.L_x_3036:
[----:B------:R-:W2:Y:S01]  /*1f570*/  LDL R5, [R1+0x24] ;  /* 0x0000240001057983 */ /* 0x000ea20000100800 */
[----:B------:R-:W-:Y:S01]  /*1f580*/  VIADD R0, R0, 0xfffffffe ;  /* 0xfffffffe00007836 */ /* 0x000fe20000000000 */
[----:B--2---:R-:W-:-:S13]  /*1f590*/  ISETP.GT.AND P0, PT, R6, R5, PT ;  /* 0x000000050600720c */ /* 0x004fda0003f04270 */
[----:B------:R-:W-:Y:S05]  /*1f5a0*/  @P0 BRA `(.L_x_3056) ;  /* 0xffffffe400000947 */ /* 0x000fea000383ffff */
.L_x_2993:
[----:B------:R-:W-:Y:S05]  /*1f5b0*/  BSYNC B0 ;  /* 0x0000000000007941 */ /* 0x000fea0003800000 */
.L_x_2992:
        /* <DEDUP_REMOVED lines=24> */
.L_x_3058:
[----:B------:R-:W-:Y:S05]  /*1f740*/  BSYNC B0 ;  /* 0x0000000000007941 */ /* 0x000fea0003800000 */
.L_x_3057:
[----:B------:R-:W-:-:S05]  /*1f750*/  SEL R0, R0, RZ, P0 ;  /* 0x000000ff00007207 */ /* 0x000fca0000000000 */
[----:B------:R2:W-:Y:S02]  /*1f760*/  STL [R1+0x4], R0 ;  /* 0x0000040001007387 */ /* 0x0005e40000100800 */
.L_x_2960:
[----:B------:R-:W-:Y:S05]  /*1f770*/  BSYNC B7 ;  /* 0x0000000000077941 */ /* 0x000fea0003800000 */
.L_x_2958:
        /* <DEDUP_REMOVED lines=10> */
[----:B------:R2:W-:Y:S01]  /*1f820*/  STL [R1], R0 ;  /* 0x0000000001007387 */ /* 0x0005e20000100800 */
[----:B------:R-:W-:Y:S06]  /*1f830*/  BAR.ARV 0x4, 0x180 ;  /* 0x0106000000007b1d */ /* 0x000fec0000002000 */
[----:B------:R-:W-:Y:S05]  /*1f840*/  BRA `(.L_x_3060) ;  /* 0x0000000800d47947 */ /* 0x000fea0003800000 */
.L_x_3059:
[----:B------:R-:W2:Y:S01]  /*1f850*/  S2R R6, SR_TID.X ;  /* 0x0000000000067919 */ /* 0x000ea20000002100 */
[----:B------:R-:W-:Y:S01]  /*1f860*/  UMOV UR4, 0xffffffff ;  /* 0xffffffff00047882 */ /* 0x000fe20000000000 */
[----:B--2---:R-:W-:-:S04]  /*1f870*/  LOP3.LUT R6, R6, 0x1f, RZ, 0xc0, !PT ;  /* 0x0000001f06067812 */ /* 0x004fc800078ec0ff */
[----:B------:R-:W-:Y:S01]  /*1f880*/  ISETP.NE.AND P0, PT, R6, 0x1f, PT ;  /* 0x0000001f0600780c */ /* 0x000fe20003f05270 */
[----:B------:R-:W-:-:S12]  /*1f890*/  BRA.DIV UR4, `(.L_x_3061) ;  /* 0x0000002604dc7947 */ /* 0x000fd8000b800000 */
[----:B0-----:R-:W-:Y:S01]  /*1f8a0*/  IMAD.IADD R5, R19, 0x1, R6 ;  /* 0x0000000113057824 */ /* 0x001fe200078e0206 */
[----:B------:R-:W-:-:S04]  /*1f8b0*/  ULDC UR4, c[0x0][0xc3c] ;  /* 0x00030f0000047ab9 */ /* 0x000fc80000000800 */
[----:B------:R-:W-:-:S13]  /*1f8c0*/  ISETP.GE.OR P1, PT, R5, UR4, !P0 ;  /* 0x0000000405007c0c */ /* 0x000fda000c726670 */
[----:B-1----:R-:W0:Y:S02]  /*1f8d0*/  @!P1 LDC.64 R2, c[0x0][0xc80] ;  /* 0x00032000ff029b82 */ /* 0x002e240000000a00 */
[----:B0-----:R-:W-:-:S06]  /*1f8e0*/  @!P1 IMAD.WIDE R2, R5, 0x4, R2 ;  /* 0x0000000405029825 */ /* 0x001fcc00078e0202 */
[----:B------:R0:W2:Y:S01]  /*1f8f0*/  @!P1 LDG.E R3, desc[UR42][R2.64] ;  /* 0x0000002a02039981 */ /* 0x0000a2000c1e1900 */
[C---:B------:R-:W-:Y:S02]  /*1f900*/  ISETP.GE.U32.AND P2, PT, R6.reuse, 0x2, PT ;  /* 0x000000020600780c */ /* 0x040fe40003f46070 */
[C---:B------:R-:W-:Y:S01]  /*1f910*/  ISETP.GE.U32.AND P3, PT, R6.reuse, 0x4, PT ;  /* 0x000000040600780c */ /* 0x040fe20003f66070 */
[----:B------:R-:W-:Y:S01]  /*1f920*/  SHFL.IDX PT, R0, R16, RZ, 0x1f ;  /* 0x00001fff10007589 */ /* 0x000fe200000e0000 */
[C---:B------:R-:W-:Y:S02]  /*1f930*/  ISETP.GE.U32.AND P4, PT, R6.reuse, 0x8, PT ;  /* 0x000000080600780c */ /* 0x040fe40003f86070 */
[C---:B------:R-:W-:Y:S01]  /*1f940*/  ISETP.GE.U32.AND P5, PT, R6.reuse, 0x10, PT ;  /* 0x000000100600780c */ /* 0x040fe20003fa6070 */
[----:B------:R-:W-:Y:S01]  /*1f950*/  SHFL.IDX PT, R4, R16, 0x1, 0x1f ;  /* 0x00201f0010047f89 */ /* 0x000fe200000e0000 */
        /* <DEDUP_REMOVED lines=19> */
.L_x_3157:
[----:B------:R-:W-:Y:S02]  /*1fa90*/  ULDC UR4, c[0x0][0xc38] ;  /* 0x00030e0000047ab9 */ /* 0x000fe40000000800 */
[----:B------:R-:W-:-:S04]  /*1faa0*/  IMAD.U32 R5, RZ, RZ, UR4 ;  /* 0x00000004ff057e24 */ /* 0x000fc8000f8e00ff */
[----:B-1----:R-:W-:-:S04]  /*1fab0*/  IMAD R16, R14, R5, RZ ;  /* 0x000000050e107224 */ /* 0x002fc800078e02ff */
[----:B------:R-:W-:-:S05]  /*1fac0*/  IMAD.IADD R4, R4, 0x1, R16 ;  /* 0x0000000104047824 */ /* 0x000fca00078e0210 */
[----:B------:R-:W-:-:S13]  /*1fad0*/  ISETP.GT.AND P6, PT, R4, R0, PT ;  /* 0x000000000400720c */ /* 0x000fda0003fc4270 */
[----:B------:R-:W-:Y:S05]  /*1fae0*/  @P6 BRA `(.L_x_3062) ;  /* 0x00000000009c6947 */ /* 0x000fea0003800000 */
.L_x_3067:
        /* <DEDUP_REMOVED lines=14> */
.L_x_3065:
[----:B------:R-:W-:Y:S05]  /*1fbd0*/  BSYNC B0 ;  /* 0x0000000000007941 */ /* 0x000fea0003800000 */
.L_x_3064:
        /* <DEDUP_REMOVED lines=18> */
.L_x_3165:
[----:B------:R-:W-:Y:S02]  /*1fd00*/  ULDC UR4, c[0x0][0xc38] ;  /* 0x00030e0000047ab9 */ /* 0x000fe40000000800 */
[----:B------:R-:W-:-:S04]  /*1fd10*/  IMAD.U32 R5, RZ, RZ, UR4 ;  /* 0x00000004ff057e24 */ /* 0x000fc8000f8e00ff */
[----:B-1----:R-:W-:-:S04]  /*1fd20*/  IMAD R16, R14, R5, RZ ;  /* 0x000000050e107224 */ /* 0x002fc800078e02ff */
[----:B------:R-:W-:-:S05]  /*1fd30*/  IMAD.IADD R4, R16, 0x1, R4 ;  /* 0x0000000110047824 */ /* 0x000fca00078e0204 */
[----:B------:R-:W-:-:S13]  /*1fd40*/  ISETP.GT.AND P6, PT, R4, R0, PT ;  /* 0x000000000400720c */ /* 0x000fda0003fc4270 */
[----:B------:R-:W-:Y:S05]  /*1fd50*/  @!P6 BRA `(.L_x_3067) ;  /* 0xfffffffc0064e947 */ /* 0x000fea000383ffff */
.L_x_3062:
        /* <DEDUP_REMOVED lines=8> */
.L_x_3169:
[----:B------:R-:W-:Y:S01]  /*1fde0*/  ISETP.NE.AND P0, PT, R4, RZ, PT ;  /* 0x000000ff0400720c */ /* 0x000fe20003f05270 */
[----:B------:R-:W-:-:S12]  /*1fdf0*/  IMAD.MOV.U32 R4, RZ, RZ, RZ ;  /* 0x000000ffff047224 */ /* 0x000fd800078e00ff */
[----:B------:R-:W-:Y:S05]  /*1fe00*/  @!P0 BRA `(.L_x_3069) ;  /* 0x0000000000108947 */ /* 0x000fea0003800000 */
[----:B------:R-:W-:Y:S01]  /*1fe10*/  UMOV UR4, 0xffffffff ;  /* 0xffffffff00047882 */ /* 0x000fe20000000000 */
[----:B------:R-:W-:Y:S02]  /*1fe20*/  VIADD R12, R6, 0xffffffff ;  /* 0xffffffff060c7836 */ /* 0x000fe40000000000 */
[----:B------:R-:W-:Y:S05]  /*1fe30*/  BRA.DIV UR4, `(.L_x_3070) ;  /* 0x0000002a04a07947 */ /* 0x000fea000b800000 */
[----:B------:R3:W4:Y:S02]  /*1fe40*/  SHFL.IDX PT, R4, R3, R12, 0x1f ;  /* 0x00001f0c03047589 */ /* 0x00072400000e0000 */
.L_x_3069:
        /* <DEDUP_REMOVED lines=35> */
[----:B------:R-:W-:-:S04]  /*20080*/  VIADDMNMX R5, R3, R5, R7, PT ;  /* 0x0000000503057246 */ /* 0x000fc80003800107 */
        /* <DEDUP_REMOVED lines=20> */
[----:B------:R-:W-:Y:S01]  /*201d0*/  ISETP.GE.AND P2, PT, R3, RZ, PT ;  /* 0x000000ff0300720c */ /* 0x000fe20003f46270 */
[----:B------:R-:W-:-:S06]  /*201e0*/  IMAD.IADD R3, R0, 0x1, R4 ;  /* 0x0000000100037824 */ /* 0x000fcc00078e0204 */
[----:B------:R-:W-:-:S06]  /*201f0*/  @P0 VIADD R2, R2, 0x1 ;  /* 0x0000000102020836 */ /* 0x000fcc0000000000 */
[----:B------:R-:W-:Y:S01]  /*20200*/  @!P2 IMAD.MOV R2, RZ, RZ, -R2 ;  /* 0x000000ffff02a224 */ /* 0x000fe200078e0a02 */
[----:B------:R-:W-:Y:S01]  /*20210*/  @!P1 LOP3.LUT R2, RZ, R5, RZ, 0x33, !PT ;  /* 0x00000005ff029212 */ /* 0x000fe200078e33ff */
[----:B------:R-:W-:-:S04]  /*20220*/  IMAD.MOV R5, RZ, RZ, -R5 ;  /* 0x000000ffff057224 */ /* 0x000fc800078e0a05 */
[----:B------:R-:W-:Y:S01]  /*20230*/  IMAD R18, R2, R5, R3 ;  /* 0x0000000502127224 */ /* 0x000fe200078e0203 */
[----:B------:R-:W-:-:S05]  /*20240*/  LOP3.LUT R2, RZ, R2, RZ, 0x33, !PT ;  /* 0x00000002ff027212 */ /* 0x000fca00078e33ff */
[----:B------:R-:W-:Y:S01]  /*20250*/  IMAD.IADD R17, R17, 0x1, R2 ;  /* 0x0000000111117824 */ /* 0x000fe200078e0202 */
[----:B------:R-:W-:Y:S06]  /*20260*/  BRA `(.L_x_3071) ;  /* 0x00000000001c7947 */ /* 0x000fec0003800000 */
.L_x_3063:
[----:B------:R-:W-:Y:S01]  /*20270*/  UMOV UR4, URZ ;  /* 0x0000003f00047c82 */ /* 0x000fe20008000000 */
[----:B------:R-:W-:Y:S01]  /*20280*/  UMOV UR5, URZ ;  /* 0x0000003f00057c82 */ /* 0x000fe20008000000 */
[----:B------:R-:W-:Y:S01]  /*20290*/  ULDC UR6, c[0x0][0xc3c] ;  /* 0x00030f0000067ab9 */ /* 0x000fe20000000800 */
[----:B------:R-:W-:Y:S02]  /*202a0*/  IMAD.MOV.U32 R16, RZ, RZ, R0 ;  /* 0x000000ffff107224 */ /* 0x000fe400078e0000 */
[----:B------:R-:W-:Y:S02]  /*202b0*/  IMAD.U32 R17, RZ, RZ, UR4 ;  /* 0x00000004ff117e24 */ /* 0x000fe4000f8e00ff */
[----:B------:R-:W-:Y:S02]  /*202c0*/  IMAD.U32 R18, RZ, RZ, UR5 ;  /* 0x00000005ff127e24 */ /* 0x000fe4000f8e00ff */
[----:B------:R-:W-:-:S07]  /*202d0*/  IMAD.U32 R19, RZ, RZ, UR6 ;  /* 0x00000006ff137e24 */ /* 0x000fce000f8e00ff */
.L_x_3071:
[----:B------:R1:W2:Y:S01]  /*202e0*/  LDL R2, [R1] ;  /* 0x0000000001027983 */ /* 0x0002a20000100800 */
[----:B------:R-:W3:Y:S01]  /*202f0*/  S2R R0, SR_TID.X ;  /* 0x0000000000007919 */ /* 0x000ee20000002100 */
[----:B------:R-:W-:Y:S05]  /*20300*/  WARPSYNC.ALL ;  /* 0x0000000000007948 */ /* 0x000fea0003800000 */
[----:B---3--:R-:W-:Y:S01]  /*20310*/  LOP3.LUT R0, R0, 0x1f, RZ, 0xc0, !PT ;  /* 0x0000001f00007812 */ /* 0x008fe200078ec0ff */
[----:B------:R-:W-:Y:S03]  /*20320*/  BAR.SYNC.DEFER_BLOCKING 0x4, 0x180 ;  /* 0x0106000000007b1d */ /* 0x000fe60000010000 */
[----:B------:R-:W-:-:S13]  /*20330*/  ISETP.NE.AND P0, PT, R0, RZ, PT ;  /* 0x000000ff0000720c */ /* 0x000fda0003f05270 */
[----:B0-----:R-:W2:Y:S01]  /*20340*/  @!P0 S2R R3, SR_CgaCtaId ;  /* 0x0000000000038919 */ /* 0x001ea20000008800 */
[----:B------:R-:W-:-:S04]  /*20350*/  @!P0 MOV R0, 0x400 ;  /* 0x0000040000008802 */ /* 0x000fc80000000f00 */
[----:B--2---:R-:W-:-:S05]  /*20360*/  @!P0 LEA R2, R3, R0, 0x18 ;  /* 0x0000000003028211 */ /* 0x004fca00078ec0ff */
[----:B------:R1:W-:Y:S04]  /*20370*/  @!P0 STS.128 [R2+0x28cd0], R16 ;  /* 0x028cd01002008388 */ /* 0x0003e80000000c00 */
[----:B------:R1:W-:Y:S01]  /*20380*/  @!P0 STL [R1], R2 ;  /* 0x0000000201008387 */ /* 0x0003e20000100800 */
[----:B------:R-:W-:Y:S06]  /*20390*/  BAR.ARV 0x5, 0x180 ;  /* 0x0146000000007b1d */ /* 0x000fec0000002000 */
.L_x_3060:
[----:B------:R-:W-:Y:S02]  /*203a0*/  ULDC UR4, c[0x0][0xc3c] ;  /* 0x00030f0000047ab9 */ /* 0x000fe40000000800 */
[----:B---3--:R-:W-:-:S13]  /*203b0*/  ISETP.GE.AND P0, PT, R19, UR4, PT ;  /* 0x0000000413007c0c */ /* 0x008fda000bf06270 */
[----:B------:R-:W-:Y:S05]  /*203c0*/  @!P0 BRA `(.L_x_3072) ;  /* 0xffffff7c00808947 */ /* 0x000fea000383ffff */
[----:B------:R-:W-:Y:S05]  /*203d0*/  BSYNC B8 ;  /* 0x0000000000087941 */ /* 0x000fea0003800000 */
.L_x_2892:
[----:B--2---:R-:W2:Y:S01]  /*203e0*/  LDL.LU R0, [R1+0x48] ;  /* 0x0000480001007983 */ /* 0x004ea20000300800 */
[----:B------:R-:W-:Y:S01]  /*203f0*/  BSSY B0, `(.L_x_3073) ;  /* 0x000000b000007945 */ /* 0x000fe20003800000 */
[----:B0-----:R-:W0:Y:S01]  /*20400*/  S2R R5, SR_CgaCtaId ;  /* 0x0000000000057919 */ /* 0x001e220000008800 */
[----:B--2---:R-:W-:-:S05]  /*20410*/  VIADD R0, R0, 0x1 ;  /* 0x0000000100007836 */ /* 0x004fca0000000000 */
[----:B-1----:R-:W-:-:S04]  /*20420*/  LEA.HI R2, R0, R0, RZ, 0x1 ;  /* 0x0000000000027211 */ /* 0x002fc800078f08ff */
[----:B------:R-:W-:-:S05]  /*20430*/  LOP3.LUT R3, R2, 0xfffffffe, RZ, 0xc0, !PT ;  /* 0xfffffffe02037812 */ /* 0x000fca00078ec0ff */
[----:B------:R-:W-:Y:S01]  /*20440*/  IMAD.IADD R3, R0, 0x1, -R3 ;  /* 0x0000000100037824 */ /* 0x000fe200078e0a03 */
[----:B------:R-:W-:-:S04]  /*20450*/  MOV R0, 0x400 ;  /* 0x0000040000007802 */ /* 0x000fc80000000f00 */
[----:B0-----:R-:W-:Y:S02]  /*20460*/  LEA R0, R5, R0, 0x18 ;  /* 0x0000000005007211 */ /* 0x001fe400078ec0ff */
[----:B------:R-:W-:-:S04]  /*20470*/  SHF.L.U32 R3, R3, 0x1f, RZ ;  /* 0x0000001f03037819 */ /* 0x000fc800000006ff */
[----:B------:R-:W0:Y:S02]  /*20480*/  SYNCS.PHASECHK.TRANS64.TRYWAIT P0, [R0+URZ+0x28c20], R3 ;  /* 0x028c2003000075a7 */ /* 0x000e24000800017f */
[----:B0-----:R-:W-:Y:S05]  /*20490*/  @!P0 BRA `(.L_x_3074) ;  /* 0x0000002400308947 */ /* 0x001fea0003800000 */
.L_x_3172:
[----:B------:R-:W-:Y:S05]  /*204a0*/  BSYNC B0 ;  /* 0x0000000000007941 */ /* 0x000fea0003800000 */
.L_x_3073:
[----:B------:R-:W-:-:S03]  /*204b0*/  UMOV UR4, 0xffffffff ;  /* 0xffffffff00047882 */ /* 0x000fc60000000000 */
[----:B------:R-:W-:Y:S05]  /*204c0*/  BRA.DIV UR4, `(.L_x_3075) ;  /* 0x0000002604387947 */ /* 0x000fea000b800000 */
[----:B------:R-:W1:Y:S02]  /*204d0*/  S2R R2, SR_TID.X ;  /* 0x0000000000027919 */ /* 0x000e640000002100 */
[----:B-1----:R-:W-:-:S04]  /*204e0*/  SHF.R.U32.HI R2, RZ, 0x5, R2 ;  /* 0x00000005ff027819 */ /* 0x002fc80000011602 */
[----:B------:R-:W-:-:S05]  /*204f0*/  LOP3.LUT R2, R2, 0x3, RZ, 0xc0, !PT ;  /* 0x0000000302027812 */ /* 0x000fca00078ec0ff */
[----:B------:R1:W2:Y:S02]  /*20500*/  SHFL.IDX PT, R14, R2, RZ, 0x1f ;  /* 0x00001fff020e7589 */ /* 0x0002a400000e0000 */
.L_x_3175:
[----:B--2---:R-:W-:-:S13]  /*20510*/  ISETP.NE.AND P0, PT, R14, RZ, PT ;  /* 0x000000ff0e00720c */ /* 0x004fda0003f05270 */
[----:B------:R-:W-:Y:S05]  /*20520*/  @P0 BRA `(.L_x_2673) ;  /* 0x0000000000940947 */ /* 0x000fea0003800000 */
[----:B------:R-:W-:-:S03]  /*20530*/  UMOV UR4, 0xffffffff ;  /* 0xffffffff00047882 */ /* 0x000fc60000000000 */
[----:B------:R-:W-:Y:S05]  /*20540*/  BRA.DIV UR4, `(.L_x_3076) ;  /* 0x00000026044c7947 */ /* 0x000fea000b800000 */
[----:B------:R-:W-:-:S13]  /*20550*/  ELECT P6, URZ, PT ;  /* 0x00000000003f782f */ /* 0x000fda00038c0000 */
.L_x_3178:
[----:B------:R-:W-:Y:S05]  /*20560*/  @!P6 BRA `(.L_x_2673) ;  /* 0x000000000084e947 */ /* 0x000fea0003800000 */
[----:B------:R-:W-:-:S06]  /*20570*/  ULOP3.LUT UR4, UR36, 0x2, URZ, 0xfc, !UPT ;  /* 0x0000000224047892 */ /* 0x000fcc000f8efc3f */
[----:B-1----:R-:W-:-:S05]  /*20580*/  IMAD.U32 R2, RZ, RZ, UR4 ;  /* 0x00000004ff027e24 */ /* 0x002fca000f8e00ff */
[----:B------:R-:W-:-:S13]  /*20590*/  ISETP.NE.AND P2, PT, R2, 0x3, PT ;  /* 0x000000030200780c */ /* 0x000fda0003f45270 */
[----:B------:R-:W-:Y:S05]  /*205a0*/  @!P2 BRA `(.L_x_3077) ;  /* 0x000000000004a947 */ /* 0x000fea0003800000 */
[----:B------:R-:W-:Y:S01]  /*205b0*/  BPT.TRAP 0x1 ;  /* 0x000000040000795c */ /* 0x000fe20000300000 */
.L_x_3077:
        /* <DEDUP_REMOVED lines=14> */
.L_x_3179:
[----:B------:R-:W1:Y:S02]  /*206a0*/  SYNCS.PHASECHK.TRANS64.TRYWAIT P0, [R7+URZ], R2 ;  /* 0x00000002070075a7 */ /* 0x000e64000800017f */
[----:B-1----:R-:W-:Y:S05]  /*206b0*/  @!P0 BRA `(.L_x_3079) ;  /* 0x0000002400248947 */ /* 0x002fea0003800000 */
.L_x_3180:
[----:B------:R-:W-:Y:S05]  /*206c0*/  @!P2 BRA `(.L_x_3080) ;  /* 0x000000000004a947 */ /* 0x000fea0003800000 */
[----:B------:R-:W-:Y:S01]  /*206d0*/  BPT.TRAP 0x1 ;  /* 0x000000040000795c */ /* 0x000fe20000300000 */
.L_x_3080:
[----:B------:R-:W2:Y:S01]  /*206e0*/  LDL.LU R4, [R1+0x4] ;  /* 0x0000040001047983 */ /* 0x000ea20000300800 */
[----:B------:R-:W-:-:S04]  /*206f0*/  VIADD R0, R0, 0x28c60 ;  /* 0x00028c6000007836 */ /* 0x000fc80000000000 */
[----:B--2---:R-:W-:-:S04]  /*20700*/  IMAD R4, R4, 0x8, R0 ;  /* 0x0000000804047824 */ /* 0x004fc800078e0200 */
[----:B------:R-:W2:Y:S02]  /*20710*/  SYNCS.PHASECHK.TRANS64.TRYWAIT P0, [R4+URZ], R5 ;  /* 0x00000005040075a7 */ /* 0x000ea4000800017f */
[----:B--2---:R-:W-:Y:S05]  /*20720*/  @!P0 BRA `(.L_x_3081) ;  /* 0x00000024001c8947 */ /* 0x004fea0003800000 */
.L_x_3181:
[----:B------:R-:W-:-:S07]  /*20730*/  IMAD R3, R3, 0x8, R0 ;  /* 0x0000000803037824 */ /* 0x000fce00078e0200 */
.L_x_3082:
[----:B---3--:R3:W4:Y:S02]  /*20740*/  SYNCS.PHASECHK.TRANS64.TRYWAIT P0, [R3+URZ], R2 ;  /* 0x00000002030075a7 */ /* 0x008724000800017f */
[----:B----4-:R-:W-:Y:S05]  /*20750*/  @!P0 NANOSLEEP.SYNCS 0x989680 ;  /* 0x009896800000895d */ /* 0x010fea0003900000 */
[----:B------:R-:W4:Y:S02]  /*20760*/  @!P0 SYNCS.PHASECHK.TRANS64 P0, [R3+URZ], R2 ;  /* 0x00000002030085a7 */ /* 0x000f24000800007f */
[----:B----4-:R-:W-:Y:S05]  /*20770*/  @!P0 BRA `(.L_x_3082) ;  /* 0xfffffffc00f08947 */ /* 0x010fea000383ffff */
.L_x_2673:
[----:B------:R-:W-:Y:S05]  /*20780*/  BSYNC B9 ;  /* 0x0000000000097941 */ /* 0x000fea0003800000 */
.L_x_2670:
[----:B------:R-:W-:Y:S05]  /*20790*/  EXIT ;  /* 0x000000000000794d */ /* 0x000fea0003800000 */
.L_x_2697:
[----:B0-----:R0:W1:Y:S02]  /*207a0*/  SYNCS.PHASECHK.TRANS64.TRYWAIT P5, [R64+URZ+0x28c90], R43 ;  /* 0x028c902b400075a7 */ /* 0x00106400080a017f */
[----:B-1----:R-:W-:Y:S05]  /*207b0*/  @!P5 NANOSLEEP.SYNCS 0x989680 ;  /* 0x009896800000d95d */ /* 0x002fea0003900000 */
[----:B------:R-:W1:Y:S02]  /*207c0*/  @!P5 SYNCS.PHASECHK.TRANS64 P5, [R64+URZ+0x28c90], R43 ;  /* 0x028c902b4000d5a7 */ /* 0x000e6400080a007f */
[----:B-1----:R-:W-:Y:S05]  /*207d0*/  @!P5 BRA `(.L_x_2697) ;  /* 0xfffffffc00f0d947 */ /* 0x002fea000383ffff */
[----:B------:R-:W-:Y:S05]  /*207e0*/  BRA `(.L_x_3083) ;  /* 0xfffffe2000947947 */ /* 0x000fea000383ffff */
.L_x_2707:
[----:B0-----:R0:W1:Y:S02]  /*207f0*/  SYNCS.PHASECHK.TRANS64.TRYWAIT P5, [R64+URZ+0x28c90], R43 ;  /* 0x028c902b400075a7 */ /* 0x00106400080a017f */
[----:B-1----:R-:W-:Y:S05]  /*20800*/  @!P5 NANOSLEEP.SYNCS 0x989680 ;  /* 0x009896800000d95d */ /* 0x002fea0003900000 */
[----:B------:R-:W1:Y:S02]  /*20810*/  @!P5 SYNCS.PHASECHK.TRANS64 P5, [R64+URZ+0x28c90], R43 ;  /* 0x028c902b4000d5a7 */ /* 0x000e6400080a007f */
[----:B-1----:R-:W-:Y:S05]  /*20820*/  @!P5 BRA `(.L_x_2707) ;  /* 0xfffffffc00f0d947 */ /* 0x002fea000383ffff */
[----:B------:R-:W-:Y:S05]  /*20830*/  BRA `(.L_x_3084) ;  /* 0xfffffe2c000c7947 */ /* 0x000fea000383ffff */
.L_x_2712:
[----:B0-----:R0:W1:Y:S02]  /*20840*/  SYNCS.PHASECHK.TRANS64.TRYWAIT P5, [R64+URZ+0x28c90], R43 ;  /* 0x028c902b400075a7 */ /* 0x00106400080a017f */
[----:B-1----:R-:W-:Y:S05]  /*20850*/  @!P5 NANOSLEEP.SYNCS 0x989680 ;  /* 0x009896800000d95d */ /* 0x002fea0003900000 */
[----:B------:R-:W1:Y:S02]  /*20860*/  @!P5 SYNCS.PHASECHK.TRANS64 P5, [R64+URZ+0x28c90], R43 ;  /* 0x028c902b4000d5a7 */ /* 0x000e6400080a007f */
[----:B-1----:R-:W-:Y:S05]  /*20870*/  @!P5 BRA `(.L_x_2712) ;  /* 0xfffffffc00f0d947 */ /* 0x002fea000383ffff */
[----:B------:R-:W-:Y:S05]  /*20880*/  BRA `(.L_x_3085) ;  /* 0xfffffe3400447947 */ /* 0x000fea000383ffff */
.L_x_2716:
[----:B--2---:R2:W0:Y:S02]  /*20890*/  SYNCS.PHASECHK.TRANS64.TRYWAIT P5, [R64+URZ+0x28cb0], R43 ;  /* 0x028cb02b400075a7 */ /* 0x00442400080a017f */
[----:B0-----:R-:W-:Y:S05]  /*208a0*/  @!P5 NANOSLEEP.SYNCS 0x989680 ;  /* 0x009896800000d95d */ /* 0x001fea0003900000 */
[----:B------:R-:W0:Y:S02]  /*208b0*/  @!P5 SYNCS.PHASECHK.TRANS64 P5, [R64+URZ+0x28cb0], R43 ;  /* 0x028cb02b4000d5a7 */ /* 0x000e2400080a007f */
[----:B0-----:R-:W-:Y:S05]  /*208c0*/  @!P5 BRA `(.L_x_2716) ;  /* 0xfffffffc00f0d947 */ /* 0x001fea000383ffff */
[----:B------:R-:W-:Y:S05]  /*208d0*/  BRA `(.L_x_3086) ;  /* 0xfffffe3400c07947 */ /* 0x000fea000383ffff */
.L_x_2735:
[----:B0-----:R0:W1:Y:S02]  /*208e0*/  SYNCS.PHASECHK.TRANS64.TRYWAIT P1, [R22+URZ+0x28c50], R3 ;  /* 0x028c5003160075a7 */ /* 0x001064000802017f */
[----:B-1----:R-:W-:Y:S05]  /*208f0*/  @!P1 NANOSLEEP.SYNCS 0x989680 ;  /* 0x009896800000995d */ /* 0x002fea0003900000 */
[----:B------:R-:W1:Y:S02]  /*20900*/  @!P1 SYNCS.PHASECHK.TRANS64 P1, [R22+URZ+0x28c50], R3 ;  /* 0x028c5003160095a7 */ /* 0x000e64000802007f */
[----:B-1----:R-:W-:Y:S05]  /*20910*/  @!P1 BRA `(.L_x_2735) ;  /* 0xfffffffc00f09947 */ /* 0x002fea000383ffff */
[----:B------:R-:W-:Y:S05]  /*20920*/  BRA `(.L_x_3087) ;  /* 0xfffffe4400e47947 */ /* 0x000fea000383ffff */
.L_x_2742:
[----:B-1----:R1:W2:Y:S02]  /*20930*/  SYNCS.PHASECHK.TRANS64.TRYWAIT P2, [R0+URZ+0x28c50], R5 ;  /* 0x028c5005000075a7 */ /* 0x0022a4000804017f */
[----:B--2---:R-:W-:Y:S05]  /*20940*/  @!P2 NANOSLEEP.SYNCS 0x989680 ;  /* 0x009896800000a95d */ /* 0x004fea0003900000 */
[----:B------:R-:W2:Y:S02]  /*20950*/  @!P2 SYNCS.PHASECHK.TRANS64 P2, [R0+URZ+0x28c50], R5 ;  /* 0x028c50050000a5a7 */ /* 0x000ea4000804007f */
[----:B--2---:R-:W-:Y:S05]  /*20960*/  @!P2 BRA `(.L_x_2742) ;  /* 0xfffffffc00f0a947 */ /* 0x004fea000383ffff */
[----:B------:R-:W-:Y:S05]  /*20970*/  BRA `(.L_x_2741) ;  /* 0xfffffe54000c7947 */ /* 0x000fea000383ffff */
.L_x_2763:
        /* <DEDUP_REMOVED lines=8> */
.L_x_3089:
[----:B------:R-:W-:Y:S05]  /*20a00*/  BSYNC B1 ;  /* 0x0000000000017941 */ /* 0x000fea0003800000 */
.L_x_3088:
        /* <DEDUP_REMOVED lines=8> */
.L_x_3090:
[----:B------:R-:W-:Y:S02]  /*20a90*/  IMAD.MOV.U32 R13, RZ, RZ, R8 ;  /* 0x000000ffff0d7224 */ /* 0x000fe400078e0008 */
[----:B------:R-:W-:-:S07]  /*20aa0*/  IMAD.MOV.U32 R0, RZ, RZ, R14 ;  /* 0x000000ffff007224 */ /* 0x000fce00078e000e */
[----:B------:R-:W-:Y:S05]  /*20ab0*/  WARPSYNC.COLLECTIVE R15, `(.L_x_3091) ;  /* 0x000000000f087348 */ /* 0x000fea0003c00000 */
[----:B------:R0:W1:Y:S02]  /*20ac0*/  SHFL.IDX P6, R14, R13, R12, R11 ;  /* 0x0000000c0d0e7389 */ /* 0x00006400000c000b */
[----:B01----:R-:W-:Y:S01]  /*20ad0*/  ENDCOLLECTIVE ;  /* 0x000000000000791b */ /* 0x003fe20003800000 */
.L_x_3091:
[----:B------:R-:W-:Y:S02]  /*20ae0*/  IMAD.MOV.U32 R13, RZ, RZ, R7 ;  /* 0x000000ffff0d7224 */ /* 0x000fe400078e0007 */
[----:B------:R-:W-:-:S07]  /*20af0*/  IMAD.MOV.U32 R5, RZ, RZ, R14 ;  /* 0x000000ffff057224 */ /* 0x000fce00078e000e */
[----:B------:R-:W-:Y:S05]  /*20b00*/  WARPSYNC.COLLECTIVE R15, `(.L_x_3092) ;  /* 0x000000000f087348 */ /* 0x000fea0003c00000 */
[----:B------:R0:W1:Y:S02]  /*20b10*/  SHFL.IDX P6, R14, R13, R12, R11 ;  /* 0x0000000c0d0e7389 */ /* 0x00006400000c000b */
[----:B01----:R-:W-:Y:S01]  /*20b20*/  ENDCOLLECTIVE ;  /* 0x000000000000791b */ /* 0x003fe20003800000 */
.L_x_3092:
[----:B------:R-:W-:Y:S05]  /*20b30*/  BRA `(.L_x_3093) ;  /* 0xfffffe6c008c7947 */ /* 0x000fea000383ffff */
.L_x_2766:
[----:B------:R-:W-:Y:S01]  /*20b40*/  BSSY B1, `(.L_x_3094) ;  /* 0x0000008000017945 */ /* 0x000fe20003800000 */
[----:B------:R-:W-:Y:S02]  /*20b50*/  IMAD.MOV.U32 R13, RZ, RZ, R6 ;  /* 0x000000ffff0d7224 */ /* 0x000fe400078e0006 */
[----:B------:R-:W-:Y:S02]  /*20b60*/  IMAD.MOV.U32 R12, RZ, RZ, 0x1 ;  /* 0x00000001ff0c7424 */ /* 0x000fe400078e00ff */
[----:B------:R-:W-:Y:S02]  /*20b70*/  IMAD.MOV.U32 R11, RZ, RZ, 0x1c1f ;  /* 0x00001c1fff0b7424 */ /* 0x000fe400078e00ff */
[----:B------:R-:W-:-:S07]  /*20b80*/  IMAD.MOV.U32 R15, RZ, RZ, -0x1 ;  /* 0xffffffffff0f7424 */ /* 0x000fce00078e00ff */
[----:B0---4-:R-:W-:Y:S05]  /*20b90*/  WARPSYNC.COLLECTIVE R15, `(.L_x_3095) ;  /* 0x000000000f087348 */ /* 0x011fea0003c00000 */
[----:B----4-:R1:W2:Y:S02]  /*20ba0*/  SHFL.IDX P6, R14, R13, R12, R11 ;  /* 0x0000000c0d0e7389 */ /* 0x0102a400000c000b */
[----:B012---:R-:W-:Y:S01]  /*20bb0*/  ENDCOLLECTIVE ;  /* 0x000000000000791b */ /* 0x007fe20003800000 */
.L_x_3095:
[----:B------:R-:W-:Y:S05]  /*20bc0*/  BSYNC B1 ;  /* 0x0000000000017941 */ /* 0x000fea0003800000 */
.L_x_3094:
[----:B------:R-:W-:Y:S02]  /*20bd0*/  IMAD.MOV.U32 R13, RZ, RZ, R4 ;  /* 0x000000ffff0d7224 */ /* 0x000fe400078e0004 */
[----:B------:R-:W-:Y:S02]  /*20be0*/  IMAD.MOV.U32 R12, RZ, RZ, 0x1 ;  /* 0x00000001ff0c7424 */ /* 0x000fe400078e00ff */
[----:B------:R-:W-:Y:S02]  /*20bf0*/  IMAD.MOV.U32 R11, RZ, RZ, 0x1c1f ;  /* 0x00001c1fff0b7424 */ /* 0x000fe400078e00ff */
[----:B------:R-:W-:Y:S02]  /*20c00*/  IMAD.MOV.U32 R15, RZ, RZ, -0x1 ;  /* 0xffffffffff0f7424 */ /* 0x000fe400078e00ff */
[----:B------:R-:W-:-:S07]  /*20c10*/  IMAD.MOV.U32 R3, RZ, RZ, R14 ;  /* 0x000000ffff037224 */ /* 0x000fce00078e000e */
[----:B------:R-:W-:Y:S05]  /*20c20*/  WARPSYNC.COLLECTIVE R15, `(.L_x_3096) ;  /* 0x000000000f087348 */ /* 0x000fea0003c00000 */
[----:B------:R0:W1:Y:S02]  /*20c30*/  SHFL.IDX P6, R14, R13, R12, R11 ;  /* 0x0000000c0d0e7389 */ /* 0x00006400000c000b */
[----:B01----:R-:W-:Y:S01]  /*20c40*/  ENDCOLLECTIVE ;  /* 0x000000000000791b */ /* 0x003fe20003800000 */
.L_x_3096:
[----:B------:R-:W-:Y:S02]  /*20c50*/  IMAD.MOV.U32 R13, RZ, RZ, R8 ;  /* 0x000000ffff0d7224 */ /* 0x000fe400078e0008 */
[----:B------:R-:W-:-:S07]  /*20c60*/  IMAD.MOV.U32 R0, RZ, RZ, R14 ;  /* 0x000000ffff007224 */ /* 0x000fce00078e000e */
[----:B------:R-:W-:Y:S05]  /*20c70*/  WARPSYNC.COLLECTIVE R15, `(.L_x_3097) ;  /* 0x000000000f087348 */ /* 0x000fea0003c00000 */
[----:B------:R0:W1:Y:S02]  /*20c80*/  SHFL.IDX P6, R14, R13, R12, R11 ;  /* 0x0000000c0d0e7389 */ /* 0x00006400000c000b */
[----:B01----:R-:W-:Y:S01]  /*20c90*/  ENDCOLLECTIVE ;  /* 0x000000000000791b */ /* 0x003fe20003800000 */
.L_x_3097:
[----:B------:R-:W-:Y:S02]  /*20ca0*/  IMAD.MOV.U32 R13, RZ, RZ, R7 ;  /* 0x000000ffff0d7224 */ /* 0x000fe400078e0007 */
[----:B------:R-:W-:-:S07]  /*20cb0*/  IMAD.MOV.U32 R5, RZ, RZ, R14 ;  /* 0x000000ffff057224 */ /* 0x000fce00078e000e */
[----:B------:R-:W-:Y:S05]  /*20cc0*/  WARPSYNC.COLLECTIVE R15, `(.L_x_3098) ;  /* 0x000000000f087348 */ /* 0x000fea0003c00000 */
[----:B------:R0:W1:Y:S02]  /*20cd0*/  SHFL.IDX P6, R14, R13, R12, R11 ;  /* 0x0000000c0d0e7389 */ /* 0x00006400000c000b */
[----:B01----:R-:W-:Y:S01]  /*20ce0*/  ENDCOLLECTIVE ;  /* 0x000000000000791b */ /* 0x003fe20003800000 */
.L_x_3098:
[----:B------:R-:W-:Y:S05]  /*20cf0*/  BRA `(.L_x_3099) ;  /* 0xfffffe6c00e87947 */ /* 0x000fea000383ffff */
.L_x_2770:
[----:B0-----:R0:W1:Y:S02]  /*20d00*/  SYNCS.PHASECHK.TRANS64.TRYWAIT P0, [R2+URZ+0x28c00], R35 ;  /* 0x028c0023020075a7 */ /* 0x001064000800017f */
[----:B-1----:R-:W-:Y:S05]  /*20d10*/  @!P0 NANOSLEEP.SYNCS 0x989680 ;  /* 0x009896800000895d */ /* 0x002fea0003900000 */
[----:B------:R-:W1:Y:S02]  /*20d20*/  @!P0 SYNCS.PHASECHK.TRANS64 P0, [R2+URZ+0x28c00], R35 ;  /* 0x028c0023020085a7 */ /* 0x000e64000800007f */
[----:B-1----:R-:W-:Y:S05]  /*20d30*/  @!P0 BRA `(.L_x_2770) ;  /* 0xfffffffc00f08947 */ /* 0x002fea000383ffff */
[----:B------:R-:W-:Y:S05]  /*20d40*/  BRA `(.L_x_3100) ;  /* 0xfffffe7000d07947 */ /* 0x000fea000383ffff */
.L_x_2778:
        /* <DEDUP_REMOVED lines=8> */
.L_x_3102:
[----:B------:R-:W-:Y:S05]  /*20dd0*/  BSYNC B1 ;  /* 0x0000000000017941 */ /* 0x000fea0003800000 */
.L_x_3101:
        /* <DEDUP_REMOVED lines=8> */
.L_x_3103:
[----:B------:R-:W-:Y:S02]  /*20e60*/  IMAD.MOV.U32 R13, RZ, RZ, R7 ;  /* 0x000000ffff0d7224 */ /* 0x000fe400078e0007 */
[----:B------:R-:W-:-:S07]  /*20e70*/  IMAD.MOV.U32 R0, RZ, RZ, R14 ;  /* 0x000000ffff007224 */ /* 0x000fce00078e000e */
[----:B------:R-:W-:Y:S05]  /*20e80*/  WARPSYNC.COLLECTIVE R15, `(.L_x_3104) ;  /* 0x000000000f087348 */ /* 0x000fea0003c00000 */
[----:B------:R0:W1:Y:S02]  /*20e90*/  SHFL.IDX P6, R14, R13, R12, R11 ;  /* 0x0000000c0d0e7389 */ /* 0x00006400000c000b */
[----:B01----:R-:W-:Y:S01]  /*20ea0*/  ENDCOLLECTIVE ;  /* 0x000000000000791b */ /* 0x003fe20003800000 */
.L_x_3104:
[----:B------:R-:W-:Y:S02]  /*20eb0*/  IMAD.MOV.U32 R10, RZ, RZ, R0 ;  /* 0x000000ffff0a7224 */ /* 0x000fe400078e0000 */
[----:B------:R-:W-:Y:S02]  /*20ec0*/  IMAD.MOV.U32 R13, RZ, RZ, R9 ;  /* 0x000000ffff0d7224 */ /* 0x000fe400078e0009 */
[----:B------:R-:W-:-:S07]  /*20ed0*/  IMAD.MOV.U32 R5, RZ, RZ, R14 ;  /* 0x000000ffff057224 */ /* 0x000fce00078e000e */
[----:B------:R-:W-:Y:S05]  /*20ee0*/  WARPSYNC.COLLECTIVE R15, `(.L_x_3105) ;  /* 0x000000000f087348 */ /* 0x000fea0003c00000 */
[----:B------:R0:W1:Y:S02]  /*20ef0*/  SHFL.IDX P6, R14, R13, R12, R11 ;  /* 0x0000000c0d0e7389 */ /* 0x00006400000c000b */
[----:B01----:R-:W-:Y:S01]  /*20f00*/  ENDCOLLECTIVE ;  /* 0x000000000000791b */ /* 0x003fe20003800000 */
.L_x_3105:
[----:B------:R-:W-:Y:S01]  /*20f10*/  IMAD.MOV.U32 R11, RZ, RZ, R3 ;  /* 0x000000ffff0b7224 */ /* 0x000fe200078e0003 */
[----:B------:R-:W-:Y:S06]  /*20f20*/  BRA `(.L_x_3106) ;  /* 0xfffffe8000247947 */ /* 0x000fec000383ffff */
.L_x_2781:
[----:B------:R-:W-:Y:S01]  /*20f30*/  BSSY B1, `(.L_x_3107) ;  /* 0x0000008000017945 */ /* 0x000fe20003800000 */
[----:B------:R-:W-:Y:S02]  /*20f40*/  IMAD.MOV.U32 R13, RZ, RZ, R8 ;  /* 0x000000ffff0d7224 */ /* 0x000fe400078e0008 */
[----:B------:R-:W-:Y:S02]  /*20f50*/  IMAD.MOV.U32 R12, RZ, RZ, 0x1 ;  /* 0x00000001ff0c7424 */ /* 0x000fe400078e00ff */
[----:B0-----:R-:W-:Y:S02]  /*20f60*/  IMAD.MOV.U32 R11, RZ, RZ, 0x1c1f ;  /* 0x00001c1fff0b7424 */ /* 0x001fe400078e00ff */
[----:B------:R-:W-:-:S07]  /*20f70*/  IMAD.MOV.U32 R15, RZ, RZ, -0x1 ;  /* 0xffffffffff0f7424 */ /* 0x000fce00078e00ff */
[----:B----4-:R-:W-:Y:S05]  /*20f80*/  WARPSYNC.COLLECTIVE R15, `(.L_x_3108) ;  /* 0x000000000f087348 */ /* 0x010fea0003c00000 */
[----:B----4-:R0:W1:Y:S02]  /*20f90*/  SHFL.IDX P6, R14, R13, R12, R11 ;  /* 0x0000000c0d0e7389 */ /* 0x01006400000c000b */
[----:B01----:R-:W-:Y:S01]  /*20fa0*/  ENDCOLLECTIVE ;  /* 0x000000000000791b */ /* 0x003fe20003800000 */
.L_x_3108:
[----:B------:R-:W-:Y:S05]  /*20fb0*/  BSYNC B1 ;  /* 0x0000000000017941 */ /* 0x000fea0003800000 */
.L_x_3107:
        /* <DEDUP_REMOVED lines=8> */
.L_x_3109:
[----:B------:R-:W-:Y:S02]  /*21040*/  IMAD.MOV.U32 R13, RZ, RZ, R7 ;  /* 0x000000ffff0d7224 */ /* 0x000fe400078e0007 */
[----:B------:R-:W-:-:S07]  /*21050*/  IMAD.MOV.U32 R0, RZ, RZ, R14 ;  /* 0x000000ffff007224 */ /* 0x000fce00078e000e */
[----:B------:R-:W-:Y:S05]  /*21060*/  WARPSYNC.COLLECTIVE R15, `(.L_x_3110) ;  /* 0x000000000f087348 */ /* 0x000fea0003c00000 */
[----:B------:R0:W1:Y:S02]  /*21070*/  SHFL.IDX P6, R14, R13, R12, R11 ;  /* 0x0000000c0d0e7389 */ /* 0x00006400000c000b */
[----:B01----:R-:W-:Y:S01]  /*21080*/  ENDCOLLECTIVE ;  /* 0x000000000000791b */ /* 0x003fe20003800000 */
.L_x_3110:
[----:B------:R-:W-:Y:S02]  /*21090*/  IMAD.MOV.U32 R13, RZ, RZ, R9 ;  /* 0x000000ffff0d7224 */ /* 0x000fe400078e0009 */
[----:B------:R-:W-:-:S07]  /*210a0*/  IMAD.MOV.U32 R7, RZ, RZ, R14 ;  /* 0x000000ffff077224 */ /* 0x000fce00078e000e */
[----:B------:R-:W-:Y:S05]  /*210b0*/  WARPSYNC.COLLECTIVE R15, `(.L_x_3111) ;  /* 0x000000000f087348 */ /* 0x000fea0003c00000 */
[----:B------:R0:W1:Y:S02]  /*210c0*/  SHFL.IDX P6, R14, R13, R12, R11 ;  /* 0x0000000c0d0e7389 */ /* 0x00006400000c000b */
[----:B01----:R-:W-:Y:S01]  /*210d0*/  ENDCOLLECTIVE ;  /* 0x000000000000791b */ /* 0x003fe20003800000 */
.L_x_3111:
[----:B------:R-:W-:Y:S02]  /*210e0*/  IMAD.MOV.U32 R12, RZ, RZ, R0 ;  /* 0x000000ffff0c7224 */ /* 0x000fe400078e0000 */
[----:B------:R-:W-:Y:S01]  /*210f0*/  IMAD.MOV.U32 R13, RZ, RZ, R3 ;  /* 0x000000ffff0d7224 */ /* 0x000fe200078e0003 */
[----:B------:R-:W-:Y:S06]  /*21100*/  BRA `(.L_x_3112) ;  /* 0xfffffe8000487947 */ /* 0x000fec000383ffff */
.L_x_2785:
[----:B0-----:R0:W1:Y:S02]  /*21110*/  SYNCS.PHASECHK.TRANS64.TRYWAIT P1, [R2+URZ+0x28c00], R3 ;  /* 0x028c0003020075a7 */ /* 0x001064000802017f */
[----:B-1----:R-:W-:Y:S05]  /*21120*/  @!P1 NANOSLEEP.SYNCS 0x989680 ;  /* 0x009896800000995d */ /* 0x002fea0003900000 */
[----:B------:R-:W1:Y:S02]  /*21130*/  @!P1 SYNCS.PHASECHK.TRANS64 P1, [R2+URZ+0x28c00], R3 ;  /* 0x028c0003020095a7 */ /* 0x000e64000802007f */
[----:B-1----:R-:W-:Y:S05]  /*21140*/  @!P1 BRA `(.L_x_2785) ;  /* 0xfffffffc00f09947 */ /* 0x002fea000383ffff */
[----:B------:R-:W-:Y:S05]  /*21150*/  BRA `(.L_x_3113) ;  /* 0xfffffe8000e87947 */ /* 0x000fea000383ffff */
.L_x_2791:
[----:B--2---:R2:W3:Y:S02]  /*21160*/  SYNCS.PHASECHK.TRANS64.TRYWAIT P2, [R12+URZ+0x28c30], R21 ;  /* 0x028c30150c0075a7 */ /* 0x0044e4000804017f */
[----:B---3--:R-:W-:Y:S05]  /*21170*/  @!P2 NANOSLEEP.SYNCS 0x989680 ;  /* 0x009896800000a95d */ /* 0x008fea0003900000 */
[----:B------:R-:W3:Y:S02]  /*21180*/  @!P2 SYNCS.PHASECHK.TRANS64 P2, [R12+URZ+0x28c30], R21 ;  /* 0x028c30150c00a5a7 */ /* 0x000ee4000804007f */
[----:B---3--:R-:W-:Y:S05]  /*21190*/  @!P2 BRA `(.L_x_2791) ;  /* 0xfffffffc00f0a947 */ /* 0x008fea000383ffff */
[----:B------:R-:W-:Y:S05]  /*211a0*/  BRA `(.L_x_2790) ;  /* 0xfffffe9000807947 */ /* 0x000fea000383ffff */
.L_x_2804:
[----:B---3--:R3:W4:Y:S02]  /*211b0*/  SYNCS.PHASECHK.TRANS64.TRYWAIT P3, [R12+URZ+0x28c50], R21 ;  /* 0x028c50150c0075a7 */ /* 0x008724000806017f */
[----:B----4-:R-:W-:Y:S05]  /*211c0*/  @!P3 NANOSLEEP.SYNCS 0x989680 ;  /* 0x009896800000b95d */ /* 0x010fea0003900000 */
[----:B------:R-:W4:Y:S02]  /*211d0*/  @!P3 SYNCS.PHASECHK.TRANS64 P3, [R12+URZ+0x28c50], R21 ;  /* 0x028c50150c00b5a7 */ /* 0x000f24000806007f */
[----:B----4-:R-:W-:Y:S05]  /*211e0*/  @!P3 BRA `(.L_x_2804) ;  /* 0xfffffffc00f0b947 */ /* 0x010fea000383ffff */
[----:B------:R-:W-:Y:S05]  /*211f0*/  BRA `(.L_x_2803) ;  /* 0xfffffeb000687947 */ /* 0x000fea000383ffff */
.L_x_2816:
[----:B-1----:R1:W2:Y:S02]  /*21200*/  SYNCS.PHASECHK.TRANS64.TRYWAIT P3, [R215+URZ+0x28c30], R216 ;  /* 0x028c30d8d70075a7 */ /* 0x0022a4000806017f */
[----:B--2---:R-:W-:Y:S05]  /*21210*/  @!P3 NANOSLEEP.SYNCS 0x989680 ;  /* 0x009896800000b95d */ /* 0x004fea0003900000 */
[----:B------:R-:W2:Y:S02]  /*21220*/  @!P3 SYNCS.PHASECHK.TRANS64 P3, [R215+URZ+0x28c30], R216 ;  /* 0x028c30d8d700b5a7 */ /* 0x000ea4000806007f */
[----:B--2---:R-:W-:Y:S05]  /*21230*/  @!P3 BRA `(.L_x_2816) ;  /* 0xfffffffc00f0b947 */ /* 0x004fea000383ffff */
[----:B------:R-:W-:Y:S05]  /*21240*/  BRA `(.L_x_2815) ;  /* 0xfffffeb400e07947 */ /* 0x000fea000383ffff */
.L_x_2829:
[----:B--2---:R2:W3:Y:S02]  /*21250*/  SYNCS.PHASECHK.TRANS64.TRYWAIT P3, [R215+URZ+0x28c50], R216 ;  /* 0x028c50d8d70075a7 */ /* 0x0044e4000806017f */
[----:B---3--:R-:W-:Y:S05]  /*21260*/  @!P3 NANOSLEEP.SYNCS 0x989680 ;  /* 0x009896800000b95d */ /* 0x008fea0003900000 */
[----:B------:R-:W3:Y:S02]  /*21270*/  @!P3 SYNCS.PHASECHK.TRANS64 P3, [R215+URZ+0x28c50], R216 ;  /* 0x028c50d8d700b5a7 */ /* 0x000ee4000806007f */
[----:B---3--:R-:W-:Y:S05]  /*21280*/  @!P3 BRA `(.L_x_2829) ;  /* 0xfffffffc00f0b947 */ /* 0x008fea000383ffff */
[----:B------:R-:W-:Y:S05]  /*21290*/  BRA `(.L_x_2828) ;  /* 0xfffffed800dc7947 */ /* 0x000fea000383ffff */
.L_x_2842:
[----:B-1----:R1:W2:Y:S02]  /*212a0*/  SYNCS.PHASECHK.TRANS64.TRYWAIT P3, [R12+URZ+0x28c30], R207 ;  /* 0x028c30cf0c0075a7 */ /* 0x0022a4000806017f */
[----:B--2---:R-:W-:Y:S05]  /*212b0*/  @!P3 NANOSLEEP.SYNCS 0x989680 ;  /* 0x009896800000b95d */ /* 0x004fea0003900000 */
[----:B------:R-:W2:Y:S02]  /*212c0*/  @!P3 SYNCS.PHASECHK.TRANS64 P3, [R12+URZ+0x28c30], R207 ;  /* 0x028c30cf0c00b5a7 */ /* 0x000ea4000806007f */
[----:B--2---:R-:W-:Y:S05]  /*212d0*/  @!P3 BRA `(.L_x_2842) ;  /* 0xfffffffc00f0b947 */ /* 0x004fea000383ffff */
[----:B------:R-:W-:Y:S05]  /*212e0*/  BRA `(.L_x_2841) ;  /* 0xfffffee000a07947 */ /* 0x000fea000383ffff */
.L_x_2847:
[----:B---3--:R3:W4:Y:S02]  /*212f0*/  SYNCS.PHASECHK.TRANS64.TRYWAIT P3, [R12+URZ+0x28c50], R207 ;  /* 0x028c50cf0c0075a7 */ /* 0x008724000806017f */
[----:B----4-:R-:W-:Y:S05]  /*21300*/  @!P3 NANOSLEEP.SYNCS 0x989680 ;  /* 0x009896800000b95d */ /* 0x010fea0003900000 */
[----:B------:R-:W4:Y:S02]  /*21310*/  @!P3 SYNCS.PHASECHK.TRANS64 P3, [R12+URZ+0x28c50], R207 ;  /* 0x028c50cf0c00b5a7 */ /* 0x000f24000806007f */
[----:B----4-:R-:W-:Y:S05]  /*21320*/  @!P3 BRA `(.L_x_2847) ;  /* 0xfffffffc00f0b947 */ /* 0x010fea000383ffff */
[----:B------:R-:W-:Y:S05]  /*21330*/  BRA `(.L_x_2846) ;  /* 0xfffffefc00007947 */ /* 0x000fea000383ffff */
.L_x_2855:
[----:B-1----:R1:W2:Y:S02]  /*21340*/  SYNCS.PHASECHK.TRANS64.TRYWAIT P2, [R206+URZ+0x28c30], R207 ;  /* 0x028c30cfce0075a7 */ /* 0x0022a4000804017f */
[----:B--2---:R-:W-:Y:S05]  /*21350*/  @!P2 NANOSLEEP.SYNCS 0x989680 ;  /* 0x009896800000a95d */ /* 0x004fea0003900000 */
[----:B------:R-:W2:Y:S02]  /*21360*/  @!P2 SYNCS.PHASECHK.TRANS64 P2, [R206+URZ+0x28c30], R207 ;  /* 0x028c30cfce00a5a7 */ /* 0x000ea4000804007f */
[----:B--2---:R-:W-:Y:S05]  /*21370*/  @!P2 BRA `(.L_x_2855) ;  /* 0xfffffffc00f0a947 */ /* 0x004fea000383ffff */
[----:B------:R-:W-:Y:S05]  /*21380*/  BRA `(.L_x_2854) ;  /* 0xffffff0000107947 */ /* 0x000fea000383ffff */
.L_x_2868:
[----:B---3--:R3:W4:Y:S02]  /*21390*/  SYNCS.PHASECHK.TRANS64.TRYWAIT P2, [R206+URZ+0x28c50], R207 ;  /* 0x028c50cfce0075a7 */ /* 0x008724000804017f */
[----:B----4-:R-:W-:Y:S05]  /*213a0*/  @!P2 NANOSLEEP.SYNCS 0x989680 ;  /* 0x009896800000a95d */ /* 0x010fea0003900000 */
[----:B------:R-:W4:Y:S02]  /*213b0*/  @!P2 SYNCS.PHASECHK.TRANS64 P2, [R206+URZ+0x28c50], R207 ;  /* 0x028c50cfce00a5a7 */ /* 0x000f24000804007f */
[----:B----4-:R-:W-:Y:S05]  /*213c0*/  @!P2 BRA `(.L_x_2868) ;  /* 0xfffffffc00f0a947 */ /* 0x010fea000383ffff */
[----:B------:R-:W-:Y:S05]  /*213d0*/  BRA `(.L_x_2867) ;  /* 0xffffff2400187947 */ /* 0x000fea000383ffff */
.L_x_2906:
        /* <DEDUP_REMOVED lines=11> */
.L_x_3115:
[----:B------:R-:W-:Y:S05]  /*21490*/  BSYNC B1 ;  /* 0x0000000000017941 */ /* 0x000fea0003800000 */
.L_x_3114:
[----:B------:R-:W-:Y:S05]  /*214a0*/  BRA `(.L_x_3116) ;  /* 0xffffff7400ec7947 */ /* 0x000fea000383ffff */
.L_x_2908:
[----:B------:R-:W-:Y:S01]  /*214b0*/  BSSY B1, `(.L_x_3117) ;  /* 0x0000006000017945 */ /* 0x000fe20003800000 */
[----:B------:R-:W-:-:S07]  /*214c0*/  IMAD.MOV.U32 R15, RZ, RZ, -0x1 ;  /* 0xffffffffff0f7424 */ /* 0x000fce00078e00ff */
[----:B0-----:R-:W-:Y:S05]  /*214d0*/  WARPSYNC.COLLECTIVE R15, `(.L_x_3118) ;  /* 0x000000000f0c7348 */ /* 0x001fea0003c00000 */
[----:B------:R-:W-:Y:S02]  /*214e0*/  ELECT P6, UR62, PT ;  /* 0x00000000003e782f */ /* 0x000fe400038c0000 */
[----:B------:R-:W-:Y:S01]  /*214f0*/  MOV R14, UR62 ;  /* 0x0000003e000e7c02 */ /* 0x000fe20008000f00 */
[----:B0-----:R-:W-:Y:S10]  /*21500*/  ENDCOLLECTIVE ;  /* 0x000000000000791b */ /* 0x001ff40003800000 */
.L_x_3118:
[----:B------:R-:W-:Y:S05]  /*21510*/  BSYNC B1 ;  /* 0x0000000000017941 */ /* 0x000fea0003800000 */
.L_x_3117:
[----:B------:R-:W-:Y:S05]  /*21520*/  BRA `(.L_x_2907) ;  /* 0xffffff7400e47947 */ /* 0x000fea000383ffff */
.L_x_2910:
[----:B0-----:R-:W2:Y:S02]  /*21530*/  LDL R6, [R1] ;  /* 0x0000000001067983 */ /* 0x001ea40000100800 */
[----:B--2---:R0:W1:Y:S02]  /*21540*/  SYNCS.PHASECHK.TRANS64.TRYWAIT P0, [R6+URZ+0x28c20], R5 ;  /* 0x028c2005060075a7 */ /* 0x004064000800017f */
[----:B-1----:R-:W-:Y:S05]  /*21550*/  @!P0 NANOSLEEP.SYNCS 0x989680 ;  /* 0x009896800000895d */ /* 0x002fea0003900000 */
[----:B------:R-:W1:Y:S02]  /*21560*/  @!P0 SYNCS.PHASECHK.TRANS64 P0, [R6+URZ+0x28c20], R5 ;  /* 0x028c2005060085a7 */ /* 0x000e64000800007f */
[----:B-1----:R-:W-:Y:S05]  /*21570*/  @!P0 BRA `(.L_x_2910) ;  /* 0xfffffffc00ec8947 */ /* 0x002fea000383ffff */
[----:B------:R-:W-:Y:S05]  /*21580*/  BRA `(.L_x_3119) ;  /* 0xffffff7400f47947 */ /* 0x000fea000383ffff */
.L_x_2914:
[----:B0-----:R0:W1:Y:S02]  /*21590*/  SYNCS.PHASECHK.TRANS64.TRYWAIT P0, [R6+URZ+0x28ca0], R9 ;  /* 0x028ca009060075a7 */ /* 0x001064000800017f */
[----:B-1----:R-:W-:Y:S05]  /*215a0*/  @!P0 NANOSLEEP.SYNCS 0x989680 ;  /* 0x009896800000895d */ /* 0x002fea0003900000 */
[----:B------:R-:W1:Y:S02]  /*215b0*/  @!P0 SYNCS.PHASECHK.TRANS64 P0, [R6+URZ+0x28ca0], R9 ;  /* 0x028ca009060085a7 */ /* 0x000e64000800007f */
[----:B-1----:R-:W-:Y:S05]  /*215c0*/  @!P0 BRA `(.L_x_2914) ;  /* 0xfffffffc00f08947 */ /* 0x002fea000383ffff */
[----:B------:R-:W-:Y:S05]  /*215d0*/  BRA `(.L_x_3120) ;  /* 0xffffff7800187947 */ /* 0x000fea000383ffff */
.L_x_2919:
[----:B-1----:R1:W2:Y:S02]  /*215e0*/  SYNCS.PHASECHK.TRANS64.TRYWAIT P0, [R6+URZ+0x28cc0], R9 ;  /* 0x028cc009060075a7 */ /* 0x0022a4000800017f */
[----:B--2---:R-:W-:Y:S05]  /*215f0*/  @!P0 NANOSLEEP.SYNCS 0x989680 ;  /* 0x009896800000895d */ /* 0x004fea0003900000 */
[----:B------:R-:W2:Y:S02]  /*21600*/  @!P0 SYNCS.PHASECHK.TRANS64 P0, [R6+URZ+0x28cc0], R9 ;  /* 0x028cc009060085a7 */ /* 0x000ea4000800007f */
[----:B--2---:R-:W-:Y:S05]  /*21610*/  @!P0 BRA `(.L_x_2919) ;  /* 0xfffffffc00f08947 */ /* 0x004fea000383ffff */
[----:B------:R-:W-:Y:S05]  /*21620*/  BRA `(.L_x_3121) ;  /* 0xffffff78009c7947 */ /* 0x000fea000383ffff */
.L_x_2933:
[----:B0-----:R0:W1:Y:S02]  /*21630*/  SYNCS.PHASECHK.TRANS64.TRYWAIT P1, [R5+URZ+0x28ca0], R6 ;  /* 0x028ca006050075a7 */ /* 0x001064000802017f */
[----:B-1----:R-:W-:Y:S05]  /*21640*/  @!P1 NANOSLEEP.SYNCS 0x989680 ;  /* 0x009896800000995d */ /* 0x002fea0003900000 */
[----:B------:R-:W1:Y:S02]  /*21650*/  @!P1 SYNCS.PHASECHK.TRANS64 P1, [R5+URZ+0x28ca0], R6 ;  /* 0x028ca006050095a7 */ /* 0x000e64000802007f */
[----:B-1----:R-:W-:Y:S05]  /*21660*/  @!P1 BRA `(.L_x_2933) ;  /* 0xfffffffc00f09947 */ /* 0x002fea000383ffff */
[----:B------:R-:W-:Y:S05]  /*21670*/  BRA `(.L_x_3122) ;  /* 0xffffff8400247947 */ /* 0x000fea000383ffff */
.L_x_2938:
[----:B-1----:R1:W2:Y:S02]  /*21680*/  SYNCS.PHASECHK.TRANS64.TRYWAIT P1, [R5+URZ+0x28cc0], R6 ;  /* 0x028cc006050075a7 */ /* 0x0022a4000802017f */
[----:B--2---:R-:W-:Y:S05]  /*21690*/  @!P1 NANOSLEEP.SYNCS 0x989680 ;  /* 0x009896800000995d */ /* 0x004fea0003900000 */
[----:B------:R-:W2:Y:S02]  /*216a0*/  @!P1 SYNCS.PHASECHK.TRANS64 P1, [R5+URZ+0x28cc0], R6 ;  /* 0x028cc006050095a7 */ /* 0x000ea4000802007f */
[----:B--2---:R-:W-:Y:S05]  /*216b0*/  @!P1 BRA `(.L_x_2938) ;  /* 0xfffffffc00f09947 */ /* 0x004fea000383ffff */
[----:B------:R-:W-:Y:S05]  /*216c0*/  BRA `(.L_x_3123) ;  /* 0xffffff8400a47947 */ /* 0x000fea000383ffff */
.L_x_2966:
        /* <DEDUP_REMOVED lines=11> */
.L_x_3125:
[----:B------:R-:W-:Y:S05]  /*21780*/  BSYNC B0 ;  /* 0x0000000000007941 */ /* 0x000fea0003800000 */
.L_x_3124:
[----:B------:R-:W-:Y:S05]  /*21790*/  BRA `(.L_x_3126) ;  /* 0xffffff9800807947 */ /* 0x000fea000383ffff */
.L_x_2968:
[----:B------:R-:W-:Y:S01]  /*217a0*/  BSSY B0, `(.L_x_3127) ;  /* 0x0000006000007945 */ /* 0x000fe20003800000 */
[----:B------:R-:W-:-:S07]  /*217b0*/  IMAD.MOV.U32 R15, RZ, RZ, -0x1 ;  /* 0xffffffffff0f7424 */ /* 0x000fce00078e00ff */
[----:B01----:R-:W-:Y:S05]  /*217c0*/  WARPSYNC.COLLECTIVE R15, `(.L_x_3128) ;  /* 0x000000000f0c7348 */ /* 0x003fea0003c00000 */
[----:B------:R-:W-:Y:S02]  /*217d0*/  ELECT P6, UR62, PT ;  /* 0x00000000003e782f */ /* 0x000fe400038c0000 */
[----:B------:R-:W-:Y:S01]  /*217e0*/  MOV R14, UR62 ;  /* 0x0000003e000e7c02 */ /* 0x000fe20008000f00 */
[----:B01----:R-:W-:Y:S10]  /*217f0*/  ENDCOLLECTIVE ;  /* 0x000000000000791b */ /* 0x003ff40003800000 */
.L_x_3128:
[----:B------:R-:W-:Y:S05]  /*21800*/  BSYNC B0 ;  /* 0x0000000000007941 */ /* 0x000fea0003800000 */
.L_x_3127:
[----:B------:R-:W-:Y:S05]  /*21810*/  BRA `(.L_x_3129) ;  /* 0xffffff98008c7947 */ /* 0x000fea000383ffff */
.L_x_2970:
[----:B0-----:R0:W1:Y:S02]  /*21820*/  SYNCS.PHASECHK.TRANS64.TRYWAIT P0, [R0+URZ+0x28c40], R2 ;  /* 0x028c4002000075a7 */ /* 0x001064000800017f */
[----:B-1----:R-:W-:Y:S05]  /*21830*/  @!P0 NANOSLEEP.SYNCS 0x989680 ;  /* 0x009896800000895d */ /* 0x002fea0003900000 */
[----:B------:R-:W1:Y:S02]  /*21840*/  @!P0 SYNCS.PHASECHK.TRANS64 P0, [R0+URZ+0x28c40], R2 ;  /* 0x028c4002000085a7 */ /* 0x000e64000800007f */
[----:B-1----:R-:W-:Y:S05]  /*21850*/  @!P0 BRA `(.L_x_2970) ;  /* 0xfffffffc00f08947 */ /* 0x002fea000383ffff */
[----:B------:R-:W-:Y:S05]  /*21860*/  BRA `(.L_x_3130) ;  /* 0xffffff9800f47947 */ /* 0x000fea000383ffff */
.L_x_2974:
        /* <DEDUP_REMOVED lines=13> */
.L_x_3131:
[----:B------:R-:W-:Y:S02]  /*21940*/  IMAD.MOV.U32 R13, RZ, RZ, R4 ;  /* 0x000000ffff0d7224 */ /* 0x000fe400078e0004 */
[----:B------:R-:W-:-:S07]  /*21950*/  IMAD.MOV.U32 R6, RZ, RZ, R14 ;  /* 0x000000ffff067224 */ /* 0x000fce00078e000e */
[----:B------:R-:W-:Y:S05]  /*21960*/  WARPSYNC.COLLECTIVE R15, `(.L_x_3132) ;  /* 0x000000000f087348 */ /* 0x000fea0003c00000 */
[----:B------:R0:W1:Y:S02]  /*21970*/  SHFL.IDX P6, R14, R13, R12, R11 ;  /* 0x0000000c0d0e7389 */ /* 0x00006400000c000b */
[----:B01----:R-:W-:Y:S01]  /*21980*/  ENDCOLLECTIVE ;  /* 0x000000000000791b */ /* 0x003fe20003800000 */
.L_x_3132:
[----:B------:R-:W-:Y:S02]  /*21990*/  IMAD.MOV.U32 R13, RZ, RZ, R3 ;  /* 0x000000ffff0d7224 */ /* 0x000fe400078e0003 */
[----:B------:R-:W-:Y:S02]  /*219a0*/  IMAD.MOV.U32 R12, RZ, RZ, 0x1 ;  /* 0x00000001ff0c7424 */ /* 0x000fe400078e00ff */
[----:B------:R-:W-:-:S07]  /*219b0*/  IMAD.MOV.U32 R7, RZ, RZ, R14 ;  /* 0x000000ffff077224 */ /* 0x000fce00078e000e */
[----:B------:R-:W-:Y:S05]  /*219c0*/  WARPSYNC.COLLECTIVE R15, `(.L_x_3133) ;  /* 0x000000000f087348 */ /* 0x000fea0003c00000 */
[----:B------:R0:W1:Y:S02]  /*219d0*/  SHFL.IDX P6, R14, R13, R12, R11 ;  /* 0x0000000c0d0e7389 */ /* 0x00006400000c000b */
[----:B01----:R-:W-:Y:S01]  /*219e0*/  ENDCOLLECTIVE ;  /* 0x000000000000791b */ /* 0x003fe20003800000 */
.L_x_3133:
        /* <DEDUP_REMOVED lines=15> */
.L_x_3134:
[----:B------:R-:W-:Y:S02]  /*21ae0*/  IMAD.MOV.U32 R13, RZ, RZ, R3 ;  /* 0x000000ffff0d7224 */ /* 0x000fe400078e0003 */
[----:B------:R-:W-:Y:S02]  /*21af0*/  IMAD.MOV.U32 R12, RZ, RZ, 0x2 ;  /* 0x00000002ff0c7424 */ /* 0x000fe400078e00ff */
[----:B------:R-:W-:-:S07]  /*21b00*/  IMAD.MOV.U32 R5, RZ, RZ, R14 ;  /* 0x000000ffff057224 */ /* 0x000fce00078e000e */
[----:B------:R-:W-:Y:S05]  /*21b10*/  WARPSYNC.COLLECTIVE R15, `(.L_x_3135) ;  /* 0x000000000f087348 */ /* 0x000fea0003c00000 */
[----:B------:R0:W1:Y:S02]  /*21b20*/  SHFL.IDX P6, R14, R13, R12, R11 ;  /* 0x0000000c0d0e7389 */ /* 0x00006400000c000b */
[----:B01----:R-:W-:Y:S01]  /*21b30*/  ENDCOLLECTIVE ;  /* 0x000000000000791b */ /* 0x003fe20003800000 */
.L_x_3135:
        /* <DEDUP_REMOVED lines=15> */
.L_x_3136:
[----:B------:R-:W-:Y:S02]  /*21c30*/  IMAD.MOV.U32 R13, RZ, RZ, R3 ;  /* 0x000000ffff0d7224 */ /* 0x000fe400078e0003 */
[----:B------:R-:W-:Y:S02]  /*21c40*/  IMAD.MOV.U32 R12, RZ, RZ, 0x3 ;  /* 0x00000003ff0c7424 */ /* 0x000fe400078e00ff */
[----:B------:R-:W-:-:S07]  /*21c50*/  IMAD.MOV.U32 R5, RZ, RZ, R14 ;  /* 0x000000ffff057224 */ /* 0x000fce00078e000e */
[----:B------:R-:W-:Y:S05]  /*21c60*/  WARPSYNC.COLLECTIVE R15, `(.L_x_3137) ;  /* 0x000000000f087348 */ /* 0x000fea0003c00000 */
[----:B------:R0:W1:Y:S02]  /*21c70*/  SHFL.IDX P6, R14, R13, R12, R11 ;  /* 0x0000000c0d0e7389 */ /* 0x00006400000c000b */
[----:B01----:R-:W-:Y:S01]  /*21c80*/  ENDCOLLECTIVE ;  /* 0x000000000000791b */ /* 0x003fe20003800000 */
.L_x_3137:
        /* <DEDUP_REMOVED lines=13> */
.L_x_3138:
[----:B------:R-:W-:Y:S01]  /*21d60*/  IMAD.MOV.U32 R3, RZ, RZ, R14 ;  /* 0x000000ffff037224 */ /* 0x000fe200078e000e */
[----:B------:R-:W-:Y:S06]  /*21d70*/  BRA `(.L_x_3139) ;  /* 0xffffffa0004c7947 */ /* 0x000fec000383ffff */
.L_x_2977:
[----:B0-----:R-:W2:Y:S02]  /*21d80*/  LDL R2, [R1] ;  /* 0x0000000001027983 */ /* 0x001ea40000100800 */
[----:B--2---:R0:W1:Y:S02]  /*21d90*/  SYNCS.PHASECHK.TRANS64.TRYWAIT P0, [R2+URZ+0x28c20], R0 ;  /* 0x028c2000020075a7 */ /* 0x004064000800017f */
[----:B-1----:R-:W-:Y:S05]  /*21da0*/  @!P0 NANOSLEEP.SYNCS 0x989680 ;  /* 0x009896800000895d */ /* 0x002fea0003900000 */
[----:B------:R-:W1:Y:S02]  /*21db0*/  @!P0 SYNCS.PHASECHK.TRANS64 P0, [R2+URZ+0x28c20], R0 ;  /* 0x028c2000020085a7 */ /* 0x000e64000800007f */
[----:B-1----:R-:W-:Y:S05]  /*21dc0*/  @!P0 BRA `(.L_x_2977) ;  /* 0xfffffffc00ec8947 */ /* 0x002fea000383ffff */
[----:B------:R-:W-:Y:S05]  /*21dd0*/  BRA `(.L_x_3140) ;  /* 0xffffffa000ac7947 */ /* 0x000fea000383ffff */
.L_x_2981:
[----:B0-----:R0:W1:Y:S02]  /*21de0*/  SYNCS.PHASECHK.TRANS64.TRYWAIT P0, [R0+URZ+0x28c60], R2 ;  /* 0x028c6002000075a7 */ /* 0x001064000800017f */
[----:B-1----:R-:W-:Y:S05]  /*21df0*/  @!P0 NANOSLEEP.SYNCS 0x989680 ;  /* 0x009896800000895d */ /* 0x002fea0003900000 */
[----:B------:R-:W1:Y:S02]  /*21e00*/  @!P0 SYNCS.PHASECHK.TRANS64 P0, [R0+URZ+0x28c60], R2 ;  /* 0x028c6002000085a7 */ /* 0x000e64000800007f */
[----:B-1----:R-:W-:Y:S05]  /*21e10*/  @!P0 BRA `(.L_x_2981) ;  /* 0xfffffffc00f08947 */ /* 0x002fea000383ffff */
[----:B------:R-:W-:Y:S05]  /*21e20*/  BRA `(.L_x_3141) ;  /* 0xffffffa000d87947 */ /* 0x000fea000383ffff */
.L_x_3000:
[----:B-1----:R1:W2:Y:S02]  /*21e30*/  SYNCS.PHASECHK.TRANS64.TRYWAIT P0, [R3+URZ+0x28c40], R2 ;  /* 0x028c4002030075a7 */ /* 0x0022a4000800017f */
[----:B--2---:R-:W-:Y:S05]  /*21e40*/  @!P0 NANOSLEEP.SYNCS 0x989680 ;  /* 0x009896800000895d */ /* 0x004fea0003900000 */
[----:B------:R-:W2:Y:S02]  /*21e50*/  @!P0 SYNCS.PHASECHK.TRANS64 P0, [R3+URZ+0x28c40], R2 ;  /* 0x028c4002030085a7 */ /* 0x000ea4000800007f */
[----:B--2---:R-:W-:Y:S05]  /*21e60*/  @!P0 BRA `(.L_x_3000) ;  /* 0xfffffffc00f08947 */ /* 0x004fea000383ffff */
[----:B------:R-:W-:Y:S05]  /*21e70*/  BRA `(.L_x_3142) ;  /* 0xffffffac00e47947 */ /* 0x000fea000383ffff */
.L_x_3005:
[----:B0-----:R0:W2:Y:S02]  /*21e80*/  SYNCS.PHASECHK.TRANS64.TRYWAIT P0, [R3+URZ+0x28c60], R2 ;  /* 0x028c6002030075a7 */ /* 0x0010a4000800017f */
[----:B--2---:R-:W-:Y:S05]  /*21e90*/  @!P0 NANOSLEEP.SYNCS 0x989680 ;  /* 0x009896800000895d */ /* 0x004fea0003900000 */
[----:B------:R-:W2:Y:S02]  /*21ea0*/  @!P0 SYNCS.PHASECHK.TRANS64 P0, [R3+URZ+0x28c60], R2 ;  /* 0x028c6002030085a7 */ /* 0x000ea4000800007f */
[----:B--2---:R-:W-:Y:S05]  /*21eb0*/  @!P0 BRA `(.L_x_3005) ;  /* 0xfffffffc00f08947 */ /* 0x004fea000383ffff */
[----:B------:R-:W-:Y:S05]  /*21ec0*/  BRA `(.L_x_3143) ;  /* 0xffffffb000687947 */ /* 0x000fea000383ffff */
.L_x_3020:
[----:B0-----:R0:W1:Y:S02]  /*21ed0*/  SYNCS.PHASECHK.TRANS64.TRYWAIT P0, [R2+URZ+0x28c40], R3 ;  /* 0x028c4003020075a7 */ /* 0x001064000800017f */
[----:B-1----:R-:W-:Y:S05]  /*21ee0*/  @!P0 NANOSLEEP.SYNCS 0x989680 ;  /* 0x009896800000895d */ /* 0x002fea0003900000 */
[----:B------:R-:W1:Y:S02]  /*21ef0*/  @!P0 SYNCS.PHASECHK.TRANS64 P0, [R2+URZ+0x28c40], R3 ;  /* 0x028c4003020085a7 */ /* 0x000e64000800007f */
[----:B-1----:R-:W-:Y:S05]  /*21f00*/  @!P0 BRA `(.L_x_3020) ;  /* 0xfffffffc00f08947 */ /* 0x002fea000383ffff */
[----:B------:R-:W-:Y:S05]  /*21f10*/  BRA `(.L_x_3144) ;  /* 0xffffffbc00587947 */ /* 0x000fea000383ffff */
.L_x_3025:
[----:B-1----:R1:W2:Y:S02]  /*21f20*/  SYNCS.PHASECHK.TRANS64.TRYWAIT P0, [R2+URZ+0x28c60], R3 ;  /* 0x028c6003020075a7 */ /* 0x0022a4000800017f */
[----:B--2---:R-:W-:Y:S05]  /*21f30*/  @!P0 NANOSLEEP.SYNCS 0x989680 ;  /* 0x009896800000895d */ /* 0x004fea0003900000 */
[----:B------:R-:W2:Y:S02]  /*21f40*/  @!P0 SYNCS.PHASECHK.TRANS64 P0, [R2+URZ+0x28c60], R3 ;  /* 0x028c6003020085a7 */ /* 0x000ea4000800007f */
[----:B--2---:R-:W-:Y:S05]  /*21f50*/  @!P0 BRA `(.L_x_3025) ;  /* 0xfffffffc00f08947 */ /* 0x004fea000383ffff */
[----:B------:R-:W-:Y:S05]  /*21f60*/  BRA `(.L_x_3145) ;  /* 0xffffffbc00d87947 */ /* 0x000fea000383ffff */
.L_x_3040:
[----:B0-----:R0:W1:Y:S02]  /*21f70*/  SYNCS.PHASECHK.TRANS64.TRYWAIT P0, [R3+URZ+0x28c40], R2 ;  /* 0x028c4002030075a7 */ /* 0x001064000800017f */
[----:B-1----:R-:W-:Y:S05]  /*21f80*/  @!P0 NANOSLEEP.SYNCS 0x989680 ;  /* 0x009896800000895d */ /* 0x002fea0003900000 */
[----:B------:R-:W1:Y:S02]  /*21f90*/  @!P0 SYNCS.PHASECHK.TRANS64 P0, [R3+URZ+0x28c40], R2 ;  /* 0x028c4002030085a7 */ /* 0x000e64000800007f */
[----:B-1----:R-:W-:Y:S05]  /*21fa0*/  @!P0 BRA `(.L_x_3040) ;  /* 0xfffffffc00f08947 */ /* 0x002fea000383ffff */
[----:B------:R-:W-:Y:S05]  /*21fb0*/  BRA `(.L_x_3146) ;  /* 0xffffffc800a47947 */ /* 0x000fea000383ffff */
.L_x_3045:
[----:B-1----:R1:W2:Y:S02]  /*21fc0*/  SYNCS.PHASECHK.TRANS64.TRYWAIT P0, [R3+URZ+0x28c60], R2 ;  /* 0x028c6002030075a7 */ /* 0x0022a4000800017f */
[----:B--2---:R-:W-:Y:S05]  /*21fd0*/  @!P0 NANOSLEEP.SYNCS 0x989680 ;  /* 0x009896800000895d */ /* 0x004fea0003900000 */
[----:B------:R-:W2:Y:S02]  /*21fe0*/  @!P0 SYNCS.PHASECHK.TRANS64 P0, [R3+URZ+0x28c60], R2 ;  /* 0x028c6002030085a7 */ /* 0x000ea4000800007f */
[----:B--2---:R-:W-:Y:S05]  /*21ff0*/  @!P0 BRA `(.L_x_3045) ;  /* 0xfffffffc00f08947 */ /* 0x004fea000383ffff */
[----:B------:R-:W-:Y:S05]  /*22000*/  BRA `(.L_x_3147) ;  /* 0xffffffcc00287947 */ /* 0x000fea000383ffff */
.L_x_3061:
        /* <DEDUP_REMOVED lines=8> */
.L_x_3149:
[----:B------:R-:W-:Y:S05]  /*22090*/  BSYNC B0 ;  /* 0x0000000000007941 */ /* 0x000fea0003800000 */
.L_x_3148:
        /* <DEDUP_REMOVED lines=9> */
.L_x_3150:
        /* <DEDUP_REMOVED lines=18> */
.L_x_3151:
[----:B------:R-:W-:Y:S01]  /*22250*/  IMAD.MOV.U32 R12, RZ, RZ, 0x2 ;  /* 0x00000002ff0c7424 */ /* 0x000fe200078e00ff */
[----:B------:R-:W-:-:S05]  /*22260*/  SEL R5, R14, RZ, P1 ;  /* 0x000000ff0e057207 */ /* 0x000fca0000800000 */
[----:B------:R-:W-:-:S04]  /*22270*/  IMAD.IADD R3, R2, 0x1, R5 ;  /* 0x0000000102037824 */ /* 0x000fc800078e0205 */
[----:B------:R-:W-:-:S07]  /*22280*/  IMAD.MOV.U32 R13, RZ, RZ, R3 ;  /* 0x000000ffff0d7224 */ /* 0x000fce00078e0003 */
[----:B------:R-:W-:Y:S05]  /*22290*/  WARPSYNC.COLLECTIVE R15, `(.L_x_3152) ;  /* 0x000000000f087348 */ /* 0x000fea0003c00000 */
[----:B------:R0:W1:Y:S02]  /*222a0*/  SHFL.UP P6, R14, R13, R12, R11 ;  /* 0x0400000c0d0e7389 */ /* 0x00006400000c000b */
[----:B01----:R-:W-:Y:S01]  /*222b0*/  ENDCOLLECTIVE ;  /* 0x000000000000791b */ /* 0x003fe20003800000 */
.L_x_3152:
[----:B------:R-:W-:Y:S01]  /*222c0*/  IMAD.MOV.U32 R12, RZ, RZ, 0x4 ;  /* 0x00000004ff0c7424 */ /* 0x000fe200078e00ff */
[----:B------:R-:W-:-:S05]  /*222d0*/  SEL R14, R14, RZ, P2 ;  /* 0x000000ff0e0e7207 */ /* 0x000fca0001000000 */
[----:B------:R-:W-:-:S04]  /*222e0*/  IMAD.IADD R3, R3, 0x1, R14 ;  /* 0x0000000103037824 */ /* 0x000fc800078e020e */
[----:B------:R-:W-:-:S07]  /*222f0*/  IMAD.MOV.U32 R13, RZ, RZ, R3 ;  /* 0x000000ffff0d7224 */ /* 0x000fce00078e0003 */
[----:B------:R-:W-:Y:S05]  /*22300*/  WARPSYNC.COLLECTIVE R15, `(.L_x_3153) ;  /* 0x000000000f087348 */ /* 0x000fea0003c00000 */
[----:B------:R0:W1:Y:S02]  /*22310*/  SHFL.UP P6, R14, R13, R12, R11 ;  /* 0x0400000c0d0e7389 */ /* 0x00006400000c000b */
[----:B01----:R-:W-:Y:S01]  /*22320*/  ENDCOLLECTIVE ;  /* 0x000000000000791b */ /* 0x003fe20003800000 */
.L_x_3153:
[----:B------:R-:W-:Y:S01]  /*22330*/  IMAD.MOV.U32 R12, RZ, RZ, 0x8 ;  /* 0x00000008ff0c7424 */ /* 0x000fe200078e00ff */
[----:B------:R-:W-:-:S05]  /*22340*/  SEL R14, R14, RZ, P3 ;  /* 0x000000ff0e0e7207 */ /* 0x000fca0001800000 */
[----:B------:R-:W-:-:S04]  /*22350*/  IMAD.IADD R3, R3, 0x1, R14 ;  /* 0x0000000103037824 */ /* 0x000fc800078e020e */
[----:B------:R-:W-:-:S07]  /*22360*/  IMAD.MOV.U32 R13, RZ, RZ, R3 ;  /* 0x000000ffff0d7224 */ /* 0x000fce00078e0003 */
[----:B------:R-:W-:Y:S05]  /*22370*/  WARPSYNC.COLLECTIVE R15, `(.L_x_3154) ;  /* 0x000000000f087348 */ /* 0x000fea0003c00000 */
[----:B------:R0:W1:Y:S02]  /*22380*/  SHFL.UP P6, R14, R13, R12, R11 ;  /* 0x0400000c0d0e7389 */ /* 0x00006400000c000b */
[----:B01----:R-:W-:Y:S01]  /*22390*/  ENDCOLLECTIVE ;  /* 0x000000000000791b */ /* 0x003fe20003800000 */
.L_x_3154:
[----:B------:R-:W-:Y:S01]  /*223a0*/  IMAD.MOV.U32 R12, RZ, RZ, 0x10 ;  /* 0x00000010ff0c7424 */ /* 0x000fe200078e00ff */
[----:B------:R-:W-:-:S05]  /*223b0*/  SEL R14, R14, RZ, P4 ;  /* 0x000000ff0e0e7207 */ /* 0x000fca0002000000 */
[----:B------:R-:W-:-:S04]  /*223c0*/  IMAD.IADD R3, R3, 0x1, R14 ;  /* 0x0000000103037824 */ /* 0x000fc800078e020e */
[----:B------:R-:W-:-:S07]  /*223d0*/  IMAD.MOV.U32 R13, RZ, RZ, R3 ;  /* 0x000000ffff0d7224 */ /* 0x000fce00078e0003 */
[----:B------:R-:W-:Y:S05]  /*223e0*/  WARPSYNC.COLLECTIVE R15, `(.L_x_3155) ;  /* 0x000000000f087348 */ /* 0x000fea0003c00000 */
[----:B------:R0:W1:Y:S02]  /*223f0*/  SHFL.UP P6, R14, R13, R12, R11 ;  /* 0x0400000c0d0e7389 */ /* 0x00006400000c000b */
[----:B01----:R-:W-:Y:S01]  /*22400*/  ENDCOLLECTIVE ;  /* 0x000000000000791b */ /* 0x003fe20003800000 */
.L_x_3155:
        /* <DEDUP_REMOVED lines=8> */
.L_x_3156:
[----:B------:R-:W-:Y:S05]  /*22490*/  BRA `(.L_x_3157) ;  /* 0xffffffd4007c7947 */ /* 0x000fea000383ffff */
.L_x_3066:
        /* <DEDUP_REMOVED lines=8> */
.L_x_3159:
[----:B------:R-:W-:Y:S05]  /*22520*/  BSYNC B0 ;  /* 0x0000000000007941 */ /* 0x000fea0003800000 */
.L_x_3158:
        /* <DEDUP_REMOVED lines=9> */
.L_x_3160:
[----:B------:R-:W-:Y:S01]  /*225c0*/  IMAD.MOV.U32 R12, RZ, RZ, 0x4 ;  /* 0x00000004ff0c7424 */ /* 0x000fe200078e00ff */
[----:B------:R-:W-:-:S05]  /*225d0*/  SEL R14, R14, RZ, P2 ;  /* 0x000000ff0e0e7207 */ /* 0x000fca0001000000 */
[----:B------:R-:W-:-:S04]  /*225e0*/  IMAD.IADD R3, R3, 0x1, R14 ;  /* 0x0000000103037824 */ /* 0x000fc800078e020e */
[----:B------:R-:W-:-:S07]  /*225f0*/  IMAD.MOV.U32 R13, RZ, RZ, R3 ;  /* 0x000000ffff0d7224 */ /* 0x000fce00078e0003 */
[----:B------:R-:W-:Y:S05]  /*22600*/  WARPSYNC.COLLECTIVE R15, `(.L_x_3161) ;  /* 0x000000000f087348 */ /* 0x000fea0003c00000 */
[----:B------:R0:W1:Y:S02]  /*22610*/  SHFL.UP P6, R14, R13, R12, R11 ;  /* 0x0400000c0d0e7389 */ /* 0x00006400000c000b */
[----:B01----:R-:W-:Y:S01]  /*22620*/  ENDCOLLECTIVE ;  /* 0x000000000000791b */ /* 0x003fe20003800000 */
.L_x_3161:
[----:B------:R-:W-:Y:S01]  /*22630*/  IMAD.MOV.U32 R12, RZ, RZ, 0x8 ;  /* 0x00000008ff0c7424 */ /* 0x000fe200078e00ff */
[----:B------:R-:W-:-:S05]  /*22640*/  SEL R14, R14, RZ, P3 ;  /* 0x000000ff0e0e7207 */ /* 0x000fca0001800000 */
[----:B------:R-:W-:-:S04]  /*22650*/  IMAD.IADD R3, R3, 0x1, R14 ;  /* 0x0000000103037824 */ /* 0x000fc800078e020e */
[----:B------:R-:W-:-:S07]  /*22660*/  IMAD.MOV.U32 R13, RZ, RZ, R3 ;  /* 0x000000ffff0d7224 */ /* 0x000fce00078e0003 */
[----:B------:R-:W-:Y:S05]  /*22670*/  WARPSYNC.COLLECTIVE R15, `(.L_x_3162) ;  /* 0x000000000f087348 */ /* 0x000fea0003c00000 */
[----:B------:R0:W1:Y:S02]  /*22680*/  SHFL.UP P6, R14, R13, R12, R11 ;  /* 0x0400000c0d0e7389 */ /* 0x00006400000c000b */
[----:B01----:R-:W-:Y:S01]  /*22690*/  ENDCOLLECTIVE ;  /* 0x000000000000791b */ /* 0x003fe20003800000 */
.L_x_3162:
[----:B------:R-:W-:Y:S01]  /*226a0*/  IMAD.MOV.U32 R12, RZ, RZ, 0x10 ;  /* 0x00000010ff0c7424 */ /* 0x000fe200078e00ff */
[----:B------:R-:W-:-:S05]  /*226b0*/  SEL R14, R14, RZ, P4 ;  /* 0x000000ff0e0e7207 */ /* 0x000fca0002000000 */
[----:B------:R-:W-:-:S04]  /*226c0*/  IMAD.IADD R3, R3, 0x1, R14 ;  /* 0x0000000103037824 */ /* 0x000fc800078e020e */
[----:B------:R-:W-:-:S07]  /*226d0*/  IMAD.MOV.U32 R13, RZ, RZ, R3 ;  /* 0x000000ffff0d7224 */ /* 0x000fce00078e0003 */
[----:B------:R-:W-:Y:S05]  /*226e0*/  WARPSYNC.COLLECTIVE R15, `(.L_x_3163) ;  /* 0x000000000f087348 */ /* 0x000fea0003c00000 */
[----:B------:R0:W1:Y:S02]  /*226f0*/  SHFL.UP P6, R14, R13, R12, R11 ;  /* 0x0400000c0d0e7389 */ /* 0x00006400000c000b */
[----:B01----:R-:W-:Y:S01]  /*22700*/  ENDCOLLECTIVE ;  /* 0x000000000000791b */ /* 0x003fe20003800000 */
.L_x_3163:
        /* <DEDUP_REMOVED lines=8> */
.L_x_3164:
[----:B------:R-:W-:Y:S05]  /*22790*/  BRA `(.L_x_3165) ;  /* 0xffffffd400587947 */ /* 0x000fea000383ffff */
.L_x_3068:
[----:B------:R-:W-:Y:S01]  /*227a0*/  BSSY B0, `(.L_x_3166) ;  /* 0x0000006000007945 */ /* 0x000fe20003800000 */
[----:B------:R-:W-:Y:S01]  /*227b0*/  PLOP3.LUT P6, PT, P6, PT, PT, 0x8, 0x0 ;  /* 0x000000000000781c */ /* 0x000fe200037ce170 */
[----:B------:R-:W-:-:S12]  /*227c0*/  IMAD.MOV.U32 R15, RZ, RZ, -0x1 ;  /* 0xffffffffff0f7424 */ /* 0x000fd800078e00ff */
[----:B0----5:R-:W-:Y:S05]  /*227d0*/  WARPSYNC.COLLECTIVE R15, `(.L_x_3167) ;  /* 0x000000000f087348 */ /* 0x021fea0003c00000 */
[----:B------:R-:W-:Y:S01]  /*227e0*/  VOTE.ANY R14, PT, P6 ;  /* 0x00000000000e7806 */ /* 0x000fe200030e0100 */
[----:B0----5:R-:W-:Y:S06]  /*227f0*/  ENDCOLLECTIVE ;  /* 0x000000000000791b */ /* 0x021fec0003800000 */
.L_x_3167:
[----:B------:R-:W-:Y:S05]  /*22800*/  BSYNC B0 ;  /* 0x0000000000007941 */ /* 0x000fea0003800000 */
.L_x_3166:
        /* <DEDUP_REMOVED lines=9> */
.L_x_3168:
[----:B------:R-:W-:Y:S01]  /*228a0*/  IMAD.MOV.U32 R17, RZ, RZ, R14 ;  /* 0x000000ffff117224 */ /* 0x000fe200078e000e */
[----:B------:R-:W-:Y:S06]  /*228b0*/  BRA `(.L_x_3169) ;  /* 0xffffffd400487947 */ /* 0x000fec000383ffff */
.L_x_3070:
[----:B------:R-:W-:Y:S01]  /*228c0*/  BSSY B0, `(.L_x_3170) ;  /* 0x0000007000007945 */ /* 0x000fe20003800000 */
[----:B------:R-:W-:Y:S02]  /*228d0*/  IMAD.MOV.U32 R13, RZ, RZ, R3 ;  /* 0x000000ffff0d7224 */ /* 0x000fe400078e0003 */
[----:B------:R-:W-:Y:S02]  /*228e0*/  IMAD.MOV.U32 R11, RZ, RZ, 0x1f ;  /* 0x0000001fff0b7424 */ /* 0x000fe400078e00ff */
[----:B------:R-:W-:-:S07]  /*228f0*/  IMAD.MOV.U32 R15, RZ, RZ, -0x1 ;  /* 0xffffffffff0f7424 */ /* 0x000fce00078e00ff */
[----:B012--5:R-:W-:Y:S05]  /*22900*/  WARPSYNC.COLLECTIVE R15, `(.L_x_3171) ;  /* 0x000000000f087348 */ /* 0x027fea0003c00000 */
[----:B------:R3:W4:Y:S02]  /*22910*/  SHFL.IDX P6, R14, R13, R12, R11 ;  /* 0x0000000c0d0e7389 */ /* 0x00072400000c000b */
[----:B012345:R-:W-:Y:S01]  /*22920*/  ENDCOLLECTIVE ;  /* 0x000000000000791b */ /* 0x03ffe20003800000 */
.L_x_3171:
[----:B------:R-:W-:Y:S05]  /*22930*/  BSYNC B0 ;  /* 0x0000000000007941 */ /* 0x000fea0003800000 */
.L_x_3170:
[----:B------:R-:W-:Y:S01]  /*22940*/  IMAD.MOV.U32 R4, RZ, RZ, R14 ;  /* 0x000000ffff047224 */ /* 0x000fe200078e000e */
[----:B------:R-:W-:Y:S06]  /*22950*/  BRA `(.L_x_3069) ;  /* 0xffffffd4003c7947 */ /* 0x000fec000383ffff */
.L_x_3074:
[----:B0-----:R0:W1:Y:S02]  /*22960*/  SYNCS.PHASECHK.TRANS64.TRYWAIT P0, [R0+URZ+0x28c20], R3 ;  /* 0x028c2003000075a7 */ /* 0x001064000800017f */
[----:B-1----:R-:W-:Y:S05]  /*22970*/  @!P0 NANOSLEEP.SYNCS 0x989680 ;  /* 0x009896800000895d */ /* 0x002fea0003900000 */
[----:B------:R-:W1:Y:S02]  /*22980*/  @!P0 SYNCS.PHASECHK.TRANS64 P0, [R0+URZ+0x28c20], R3 ;  /* 0x028c2003000085a7 */ /* 0x000e64000800007f */
[----:B-1----:R-:W-:Y:S05]  /*22990*/  @!P0 BRA `(.L_x_3074) ;  /* 0xfffffffc00f08947 */ /* 0x002fea000383ffff */
[----:B------:R-:W-:Y:S05]  /*229a0*/  BRA `(.L_x_3172) ;  /* 0xffffffd800bc7947 */ /* 0x000fea000383ffff */
.L_x_3075:
        /* <DEDUP_REMOVED lines=11> */
.L_x_3174:
[----:B------:R-:W-:Y:S05]  /*22a60*/  BSYNC B0 ;  /* 0x0000000000007941 */ /* 0x000fea0003800000 */
.L_x_3173:
[----:B------:R-:W-:Y:S05]  /*22a70*/  BRA `(.L_x_3175) ;  /* 0xffffffd800a47947 */ /* 0x000fea000383ffff */
.L_x_3076:
[----:B------:R-:W-:Y:S01]  /*22a80*/  BSSY B0, `(.L_x_3176) ;  /* 0x0000006000007945 */ /* 0x000fe20003800000 */
[----:B------:R-:W-:-:S07]  /*22a90*/  IMAD.MOV.U32 R15, RZ, RZ, -0x1 ;  /* 0xffffffffff0f7424 */ /* 0x000fce00078e00ff */
[----:B01---5:R-:W-:Y:S05]  /*22aa0*/  WARPSYNC.COLLECTIVE R15, `(.L_x_3177) ;  /* 0x000000000f0c7348 */ /* 0x023fea0003c00000 */
[----:B------:R-:W-:Y:S02]  /*22ab0*/  ELECT P6, UR62, PT ;  /* 0x00000000003e782f */ /* 0x000fe400038c0000 */
[----:B------:R-:W-:Y:S01]  /*22ac0*/  MOV R14, UR62 ;  /* 0x0000003e000e7c02 */ /* 0x000fe20008000f00 */
[----:B01---5:R-:W-:Y:S10]  /*22ad0*/  ENDCOLLECTIVE ;  /* 0x000000000000791b */ /* 0x023ff40003800000 */
.L_x_3177:
[----:B------:R-:W-:Y:S05]  /*22ae0*/  BSYNC B0 ;  /* 0x0000000000007941 */ /* 0x000fea0003800000 */
.L_x_3176:
[----:B------:R-:W-:Y:S05]  /*22af0*/  BRA `(.L_x_3178) ;  /* 0xffffffd800987947 */ /* 0x000fea000383ffff */
.L_x_3078:
[----:B0-----:R0:W1:Y:S02]  /*22b00*/  SYNCS.PHASECHK.TRANS64.TRYWAIT P0, [R6+URZ], R5 ;  /* 0x00000005060075a7 */ /* 0x001064000800017f */
[----:B-1----:R-:W-:Y:S05]  /*22b10*/  @!P0 NANOSLEEP.SYNCS 0x989680 ;  /* 0x009896800000895d */ /* 0x002fea0003900000 */
[----:B------:R-:W1:Y:S02]  /*22b20*/  @!P0 SYNCS.PHASECHK.TRANS64 P0, [R6+URZ], R5 ;  /* 0x00000005060085a7 */ /* 0x000e64000800007f */
[----:B-1----:R-:W-:Y:S05]  /*22b30*/  @!P0 BRA `(.L_x_3078) ;  /* 0xfffffffc00f08947 */ /* 0x002fea000383ffff */
[----:B------:R-:W-:Y:S05]  /*22b40*/  BRA `(.L_x_3179) ;  /* 0xffffffd800d47947 */ /* 0x000fea000383ffff */
.L_x_3079:
[----:B-1----:R1:W2:Y:S02]  /*22b50*/  SYNCS.PHASECHK.TRANS64.TRYWAIT P0, [R7+URZ], R2 ;  /* 0x00000002070075a7 */ /* 0x0022a4000800017f */
[----:B--2---:R-:W-:Y:S05]  /*22b60*/  @!P0 NANOSLEEP.SYNCS 0x989680 ;  /* 0x009896800000895d */ /* 0x004fea0003900000 */
[----:B------:R-:W2:Y:S02]  /*22b70*/  @!P0 SYNCS.PHASECHK.TRANS64 P0, [R7+URZ], R2 ;  /* 0x00000002070085a7 */ /* 0x000ea4000800007f */
[----:B--2---:R-:W-:Y:S05]  /*22b80*/  @!P0 BRA `(.L_x_3079) ;  /* 0xfffffffc00f08947 */ /* 0x004fea000383ffff */
[----:B------:R-:W-:Y:S05]  /*22b90*/  BRA `(.L_x_3180) ;  /* 0xffffffd800c87947 */ /* 0x000fea000383ffff */
.L_x_3081:
[----:B--2---:R2:W3:Y:S02]  /*22ba0*/  SYNCS.PHASECHK.TRANS64.TRYWAIT P0, [R4+URZ], R5 ;  /* 0x00000005040075a7 */ /* 0x0044e4000800017f */
[----:B---3--:R-:W-:Y:S05]  /*22bb0*/  @!P0 NANOSLEEP.SYNCS 0x989680 ;  /* 0x009896800000895d */ /* 0x008fea0003900000 */
[----:B------:R-:W3:Y:S02]  /*22bc0*/  @!P0 SYNCS.PHASECHK.TRANS64 P0, [R4+URZ], R5 ;  /* 0x00000005040085a7 */ /* 0x000ee4000800007f */
[----:B---3--:R-:W-:Y:S05]  /*22bd0*/  @!P0 BRA `(.L_x_3081) ;  /* 0xfffffffc00f08947 */ /* 0x008fea000383ffff */
[----:B------:R-:W-:Y:S05]  /*22be0*/  BRA `(.L_x_3181) ;  /* 0xffffffd800d07947 */ /* 0x000fea000383ffff */
.L_x_3182:
        /* <DEDUP_REMOVED lines=9> */
.L_x_6029:


//--------------------- .text._ZN7cutlass13device_kernelIN5flash11enable_sm90INS1_16FlashAttnFwdSm90INS1_25CollectiveMainloopFwdSm90ILi2EN4cute5tupleIJNS5_1CILi1EEES8_S8_EEENS6_IJNS7_ILi64EEESA_SA_EEELi512ENS_10bfloat16_tEfNS_4arch4Sm90ELb0ELb1ELb1ELb1ELb0ELb0ELb1ELb0ELb0ELb1ELb0ELb0EEENS1_21CollectiveEpilogueFwdINS6_IJSA_NS7_ILi512EEESA_EEES9_SC_SE_Li256ELb1ELb1ELb0ELb0EEENS1_36VarlenDynamicPersistentTileSchedulerILi64ELi64ELi256ELi128ELb0ELb1ELb1ELb1ELb0ELb1EEEEEEEEEvNT_6ParamsE --------------------------
	.section	.text._ZN7cutlass13device_kernelIN5flash11enable_sm90INS1_16FlashAttnFwdSm90INS1_25CollectiveMainloopFwdSm90ILi2EN4cute5tupleIJNS5_1CILi1EEES8_S8_EEENS6_IJNS7_ILi64EEESA_SA_EEELi512ENS_10bfloat16_tEfNS_4arch4Sm90ELb0ELb1ELb1ELb1ELb0ELb0ELb1ELb0ELb0ELb1ELb0ELb0EEENS1_21CollectiveEpilogueFwdINS6_IJSA_NS7_ILi512EEESA_EEES9_SC_SE_Li256ELb1ELb1ELb0ELb0EEENS1_36VarlenDynamicPersistentTileSchedulerILi64ELi64ELi256ELi128ELb0ELb1ELb1ELb1ELb0ELb1EEEEEEEEEvNT_6ParamsE,"ax",@progbits
	.align	128
.text._ZN7cutlass13device_kernelIN5flash11enable_sm90INS1_16FlashAttnFwdSm90INS1_25CollectiveMainloopFwdSm90ILi2EN4cute5tupleIJNS5_1CILi1EEES8_S8_EEENS6_IJNS7_ILi64EEESA_SA_EEELi512ENS_10bfloat16_tEfNS_4arch4Sm90ELb0ELb1ELb1ELb1ELb0ELb0ELb1ELb0ELb0ELb1ELb0ELb0EEENS1_21CollectiveEpilogueFwdINS6_IJSA_NS7_ILi512EEESA_EEES9_SC_SE_Li256ELb1ELb1ELb0ELb0EEENS1_36VarlenDynamicPersistentTileSchedulerILi64ELi64ELi256ELi128ELb0ELb1ELb1ELb1ELb0ELb1EEEEEEEEEvNT_6ParamsE:
        .type           _ZN7cutlass13device_kernelIN5flash11enable_sm90INS1_16FlashAttnFwdSm90INS1_25CollectiveMainloopFwdSm90ILi2EN4cute5tupleIJNS5_1CILi1EEES8_S8_EEENS6_IJNS7_ILi64EEESA_SA_EEELi512ENS_10bfloat16_tEfNS_4arch4Sm90ELb0ELb1ELb1ELb1ELb0ELb0ELb1ELb0ELb0ELb1ELb0ELb0EEENS1_21CollectiveEpilogueFwdINS6_IJSA_NS7_ILi512EEESA_EEES9_SC_SE_Li256ELb1ELb1ELb0ELb0EEENS1_36VarlenDynamicPersistentTileSchedulerILi64ELi64ELi256ELi128ELb0ELb1ELb1ELb1ELb0ELb1EEEEEEEEEvNT_6ParamsE,@function
        .size           _ZN7cutlass13device_kernelIN5flash11enable_sm90INS1_16FlashAttnFwdSm90INS1_25CollectiveMainloopFwdSm90ILi2EN4cute5tupleIJNS5_1CILi1EEES8_S8_EEENS6_IJNS7_ILi64EEESA_SA_EEELi512ENS_10bfloat16_tEfNS_4arch4Sm90ELb0ELb1ELb1ELb1ELb0ELb0ELb1ELb0ELb0ELb1ELb0ELb0EEENS1_21CollectiveEpilogueFwdINS6_IJSA_NS7_ILi512EEESA_EEES9_SC_SE_Li256ELb1ELb1ELb0ELb0EEENS1_36VarlenDynamicPersistentTileSchedulerILi64ELi64ELi256ELi128ELb0ELb1ELb1ELb1ELb0ELb1EEEEEEEEEvNT_6ParamsE,(.L_x_6030 - _ZN7cutlass13device_kernelIN5flash11enable_sm90INS1_16FlashAttnFwdSm90INS1_25CollectiveMainloopFwdSm90ILi2EN4cute5tupleIJNS5_1CILi1EEES8_S8_EEENS6_IJNS7_ILi64EEESA_SA_EEELi512ENS_10bfloat16_tEfNS_4arch4Sm90ELb0ELb1ELb1ELb1ELb0ELb0ELb1ELb0ELb0ELb1ELb0ELb0EEENS1_21CollectiveEpilogueFwdINS6_IJSA_NS7_ILi512EEESA_EEES9_SC_SE_Li256ELb1ELb1ELb0ELb0EEENS1_36VarlenDynamicPersistentTileSchedulerILi64ELi64ELi256ELi128ELb0ELb1ELb1ELb1ELb0ELb1EEEEEEEEEvNT_6ParamsE)
        .other          _ZN7cutlass13device_kernelIN5flash11enable_sm90INS1_16FlashAttnFwdSm90INS1_25CollectiveMainloopFwdSm90ILi2EN4cute5tupleIJNS5_1CILi1EEES8_S8_EEENS6_IJNS7_ILi64EEESA_SA_EEELi512ENS_10bfloat16_tEfNS_4arch4Sm90ELb0ELb1ELb1ELb1ELb0ELb0ELb1ELb0ELb0ELb1ELb0ELb0EEENS1_21CollectiveEpilogueFwdINS6_IJSA_NS7_ILi512EEESA_EEES9_SC_SE_Li256ELb1ELb1ELb0ELb0EEENS1_36VarlenDynamicPersistentTileSchedulerILi64ELi64ELi256ELi128ELb0ELb1ELb1ELb1ELb0ELb1EEEEEEEEEvNT_6ParamsE,@"STO_CUDA_ENTRY STV_DEFAULT"
_ZN7cutlass13device_kernelIN5flash11enable_sm90INS1_16FlashAttnFwdSm90INS1_25CollectiveMainloopFwdSm90ILi2EN4cute5tupleIJNS5_1CILi1EEES8_S8_EEENS6_IJNS7_ILi64EEESA_SA_EEELi512ENS_10bfloat16_tEfNS_4arch4Sm90ELb0ELb1ELb1ELb1ELb0ELb0ELb1ELb0ELb0ELb1ELb0ELb0EEENS1_21CollectiveEpilogueFwdINS6_IJSA_NS7_ILi512EEESA_EEES9_SC_SE_Li256ELb1ELb1ELb0ELb0EEENS1_36VarlenDynamicPersistentTileSchedulerILi64ELi64ELi256ELi128ELb0ELb1ELb1ELb1ELb0ELb1EEEEEEEEEvNT_6ParamsE:
        /* <DEDUP_REMOVED lines=21> */
.L_x_3184:
[----:B------:R-:W-:Y:S05]  /*0150*/  BSYNC B0 ;  /* 0x0000000000007941 */ /* 0x000fea0003800000 */
.L_x_3183:
        /* <DEDUP_REMOVED lines=38> */
.L_x_3185:
        /* <DEDUP_REMOVED lines=22> */
.L_x_3186:
        /* <DEDUP_REMOVED lines=18> */
.L_x_3187:
        /* <DEDUP_REMOVED lines=22> */
.L_x_3188:
        /* <DEDUP_REMOVED lines=23> */
.L_x_3189:
[C---:B------:R-:W-:Y:S01]  /*0910*/  IADD3 R3, P0, R2.reuse, 0x70, RZ ;  /* 0x0000007002037810 */ /* 0x040fe20007f1e0ff */
[----:B------:R-:W-:Y:S01]  /*0920*/  UISETP.NE.AND UP0, UPT, UR38, URZ, UPT ;  /* 0x0000003f2600728c */ /* 0x000fe2000bf05270 */
[----:B------:R-:W-:Y:S01]  /*0930*/  IADD3 R17, P1, R2, 0x200, RZ ;  /* 0x0000020002117810 */ /* 0x000fe20007f3e0ff */
[----:B------:R-:W-:Y:S01]  /*0940*/  NOP ;  /* 0x0000000000007918 */ /* 0x000fe20000000000 */
[----:B------:R-:W-:Y:S01]  /*0950*/  ULDC.64 UR36, c[0x0][0x208] ;  /* 0x0000820000247ab9 */ /* 0x000fe20000000a00 */
[----:B------:R2:W-:Y:S01]  /*0960*/  STL [R1+0x448], R3 ;  /* 0x0004480301007387 */ /* 0x0005e20000100800 */
[----:B0-----:R-:W-:Y:S01]  /*0970*/  UP2UR UR4, UPR, URZ, 0x1 ;  /* 0x000000013f047883 */ /* 0x001fe20008000000 */
[----:B-1-34-:R-:W-:Y:S01]  /*0980*/  BAR.SYNC.DEFER_BLOCKING 0x0 ;  /* 0x0000000000007b1d */ /* 0x01afe20000010000 */
[----:B------:R-:W-:Y:S01]  /*0990*/  PLOP3.LUT P2, PT, PT, PT, UP0, 0x40, 0x0 ;  /* 0x000000000000781c */ /* 0x000fe20003f4e808 */
[----:B------:R-:W-:Y:S02]  /*09a0*/  IMAD.X R19, RZ, RZ, R16, P1 ;  /* 0x000000ffff137224 */ /* 0x000fe400008e0610 */
[----:B------:R-:W-:-:S02]  /*09b0*/  IMAD.MOV.U32 R152, RZ, RZ, R2 ;  /* 0x000000ffff987224 */ /* 0x000fc400078e0002 */
[--C-:B--2---:R-:W-:Y:S02]  /*09c0*/  IMAD.X R3, RZ, RZ, R16.reuse, P0 ;  /* 0x000000ffff037224 */ /* 0x104fe400000e0610 */
[----:B------:R-:W-:-:S03]  /*09d0*/  IMAD.MOV.U32 R153, RZ, RZ, R16 ;  /* 0x000000ffff997224 */ /* 0x000fc600078e0010 */
[----:B------:R0:W-:Y:S03]  /*09e0*/  STL [R1+0x444], R3 ;  /* 0x0004440301007387 */ /* 0x0001e60000100800 */
[----:B------:R-:W-:Y:S05]  /*09f0*/  @P2 BRA `(.L_x_3190) ;  /* 0x000002dc00302947 */ /* 0x000fea0003800000 */
.L_x_3191:
[----:B------:R-:W-:-:S08]  /*0a00*/  NOP ;  /* 0x0000000000007918 */ /* 0x000fd00000000000 */
[----:B------:R-:W1:Y:S02]  /*0a10*/  USETMAXREG.TRY_ALLOC.CTAPOOL UP0, 0xf0 ;  /* 0x000000f0000079c8 */ /* 0x000e640008000600 */
[----:B-1----:R-:W-:-:S13]  /*0a20*/  PLOP3.LUT P0, PT, PT, PT, UP0, 0x80, 0x0 ;  /* 0x000000000000781c */ /* 0x002fda0003f0f008 */
[----:B------:R-:W-:Y:S05]  /*0a30*/  @!P0 BRA `(.L_x_3191) ;  /* 0xfffffffc00f08947 */ /* 0x000fea000383ffff */
[----:B0-----:R-:W0:Y:S01]  /*0a40*/  S2R R3, SR_TID.X ;  /* 0x0000000000037919 */ /* 0x001e220000002100 */
[----:B------:R-:W1:Y:S01]  /*0a50*/  S2UR UR4, SR_CgaCtaId ;  /* 0x00000000000479c3 */ /* 0x000e620000008800 */
[----:B------:R-:W-:Y:S01]  /*0a60*/  UMOV UR39, 0x400 ;  /* 0x0000040000277882 */ /* 0x000fe20000000000 */
[C---:B------:R-:W-:Y:S01]  /*0a70*/  IADD3 R216, P1, R2.reuse, 0x1e8, RZ ;  /* 0x000001e802d87810 */ /* 0x040fe20007f3e0ff */
[----:B------:R-:W-:Y:S01]  /*0a80*/  STL.64 [R1+0x1e8], RZ ;  /* 0x0001e8ff01007387 */ /* 0x000fe20000100a00 */
[----:B------:R-:W-:-:S03]  /*0a90*/  IADD3 R218, P2, R2, 0x1f4, RZ ;  /* 0x000001f402da7810 */ /* 0x000fc60007f5e0ff */
[----:B------:R-:W-:Y:S01]  /*0aa0*/  STL [R1+0x1f0], RZ ;  /* 0x0001f0ff01007387 */ /* 0x000fe20000100800 */
[--C-:B------:R-:W-:Y:S02]  /*0ab0*/  IMAD.X R217, RZ, RZ, R16.reuse, P1 ;  /* 0x000000ffffd97224 */ /* 0x100fe400008e0610 */
[----:B------:R-:W-:Y:S01]  /*0ac0*/  IMAD.X R195, RZ, RZ, R16, P2 ;  /* 0x000000ffffc37224 */ /* 0x000fe200010e0610 */
[----:B------:R-:W-:Y:S01]  /*0ad0*/  STL [R1+0x1f4], RZ ;  /* 0x0001f4ff01007387 */ /* 0x000fe20000100800 */
        /* <DEDUP_REMOVED lines=13> */
[----:B------:R-:W0:Y:S01]  /*0bb0*/  S2UR UR4, SR_SWINHI ;  /* 0x00000000000479c3 */ /* 0x000e220000002f00 */
[----:B------:R-:W-:Y:S02]  /*0bc0*/  R2UR UR7, R10 ;  /* 0x000000000a0772ca */ /* 0x000fe400000e0000 */
[----:B------:R-:W-:Y:S02]  /*0bd0*/  R2UR UR5, R9 ;  /* 0x00000000090572ca */ /* 0x000fe400000e0000 */
[----:B------:R-:W-:Y:S02]  /*0be0*/  SHF.R.S32.HI R0, RZ, 0x1f, R3 ;  /* 0x0000001fff007819 */ /* 0x000fe40000011403 */
[----:B------:R-:W-:Y:S02]  /*0bf0*/  R2UR UR6, R11 ;  /* 0x000000000b0672ca */ /* 0x000fe400000e0000 */
[----:B------:R-:W-:-:S02]  /*0c00*/  LEA.HI R4, R0, R3, RZ, 0x4 ;  /* 0x0000000300047211 */ /* 0x000fc400078f20ff */
[----:B------:R-:W-:Y:S02]  /*0c10*/  LEA.HI R7, R0, R3, RZ, 0x3 ;  /* 0x0000000300077211 */ /* 0x000fe400078f18ff */
[----:B------:R-:W-:Y:S02]  /*0c20*/  SHF.R.S32.HI R5, RZ, 0x4, R4 ;  /* 0x00000004ff057819 */ /* 0x000fe40000011404 */
[----:B------:R-:W-:Y:S02]  /*0c30*/  LOP3.LUT R194, R7, 0xfffffff8, RZ, 0xc0, !PT ;  /* 0xfffffff807c27812 */ /* 0x000fe400078ec0ff */
[----:B------:R-:W-:Y:S02]  /*0c40*/  LEA.HI R6, R4, R5, RZ, 0x1 ;  /* 0x0000000504067211 */ /* 0x000fe400078f08ff */
[----:B------:R-:W-:Y:S01]  /*0c50*/  LEA.HI R8, R0, R3, RZ, 0x7 ;  /* 0x0000000300087211 */ /* 0x000fe200078f38ff */
[----:B------:R-:W-:Y:S01]  /*0c60*/  IMAD.IADD R194, R3, 0x1, -R194 ;  /* 0x0000000103c27824 */ /* 0x000fe200078e0ac2 */
[----:B------:R-:W-:-:S02]  /*0c70*/  LOP3.LUT R6, R6, 0x1ffffffe, RZ, 0xc0, !PT ;  /* 0x1ffffffe06067812 */ /* 0x000fc400078ec0ff */
[----:B------:R-:W-:Y:S01]  /*0c80*/  SHF.R.S32.HI R184, RZ, 0x3, R7 ;  /* 0x00000003ffb87819 */ /* 0x000fe20000011407 */
[----:B------:R-:W-:Y:S01]  /*0c90*/  IMAD.SHL.U32 R160, R194, 0x8, RZ ;  /* 0x00000008c2a07824 */ /* 0x000fe200078e00ff */
[----:B------:R-:W-:Y:S01]  /*0ca0*/  UMOV UR50, UR39 ;  /* 0x0000002700327c82 */ /* 0x000fe20008000000 */
[----:B0-----:R-:W-:Y:S01]  /*0cb0*/  UMOV UR51, UR4 ;  /* 0x0000000400337c82 */ /* 0x001fe20008000000 */
[----:B------:R-:W-:Y:S01]  /*0cc0*/  IMAD.IADD R6, R5, 0x1, -R6 ;  /* 0x0000000105067824 */ /* 0x000fe200078e0a06 */
[CC--:B------:R-:W-:Y:S01]  /*0cd0*/  LEA.HI R5, R0.reuse, R3.reuse, RZ, 0x5 ;  /* 0x0000000300057211 */ /* 0x0c0fe200078f28ff */
[----:B------:R-:W-:Y:S01]  /*0ce0*/  IMAD.U32 R22, RZ, RZ, UR50 ;  /* 0x00000032ff167e24 */ /* 0x000fe2000f8e00ff */
[----:B------:R-:W-:Y:S01]  /*0cf0*/  LEA.HI R0, R0, R3, RZ, 0x2 ;  /* 0x0000000300007211 */ /* 0x000fe200078f10ff */
[----:B------:R-:W-:Y:S01]  /*0d00*/  IMAD.U32 R23, RZ, RZ, UR51 ;  /* 0x00000033ff177e24 */ /* 0x000fe2000f8e00ff */
[----:B------:R-:W-:Y:S01]  /*0d10*/  LOP3.LUT R4, R4, 0xfffffff0, RZ, 0xc0, !PT ;  /* 0xfffffff004047812 */ /* 0x000fe200078ec0ff */
[----:B------:R-:W-:Y:S01]  /*0d20*/  IMAD R159, R184, 0x40, R160 ;  /* 0x00000040b89f7824 */ /* 0x000fe200078e02a0 */
[----:B------:R-:W-:Y:S01]  /*0d30*/  LOP3.LUT R10, R0, 0xfffffffc, RZ, 0xc0, !PT ;  /* 0xfffffffc000a7812 */ /* 0x000fe200078ec0ff */
[----:B------:R-:W-:Y:S01]  /*0d40*/  IMAD.SHL.U32 R223, R6, 0x8, RZ ;  /* 0x0000000806df7824 */ /* 0x000fe200078e00ff */
[----:B------:R-:W-:Y:S01]  /*0d50*/  LOP3.LUT R0, R8, 0xffffff80, RZ, 0xc0, !PT ;  /* 0xffffff8008007812 */ /* 0x000fe200078ec0ff */
[C---:B------:R-:W-:Y:S01]  /*0d60*/  IMAD.IADD R221, R3.reuse, 0x1, -R4 ;  /* 0x0000000103dd7824 */ /* 0x040fe200078e0a04 */
[--C-:B------:R-:W-:Y:S01]  /*0d70*/  SHF.R.S32.HI R220, RZ, 0x5, R5.reuse ;  /* 0x00000005ffdc7819 */ /* 0x100fe20000011405 */
[C---:B------:R-:W-:Y:S01]  /*0d80*/  IMAD.IADD R10, R3.reuse, 0x1, -R10 ;  /* 0x00000001030a7824 */ /* 0x040fe200078e0a0a */
[----:B------:R-:W-:Y:S01]  /*0d90*/  SHF.R.S32.HI R5, RZ, 0x1f, R5 ;  /* 0x0000001fff057819 */ /* 0x000fe20000011405 */
[----:B------:R-:W-:Y:S01]  /*0da0*/  IMAD.IADD R0, R3, 0x1, -R0 ;  /* 0x0000000103007824 */ /* 0x000fe200078e0a00 */
[----:B------:R-:W-:Y:S01]  /*0db0*/  SHF.R.S32.HI R193, RZ, 0x7, R8 ;  /* 0x00000007ffc17819 */ /* 0x000fe20000011408 */
[----:B------:R-:W-:Y:S01]  /*0dc0*/  IMAD.WIDE R158, R159, 0x2, R22 ;  /* 0x000000029f9e7825 */ /* 0x000fe200078e0216 */
[----:B------:R-:W-:-:S02]  /*0dd0*/  LEA.HI R4, R10, R10, RZ, 0x1 ;  /* 0x0000000a0a047211 */ /* 0x000fc400078f08ff */
[----:B------:R-:W-:Y:S01]  /*0de0*/  SHF.R.S32.HI R7, RZ, 0x1f, R0 ;  /* 0x0000001fff077819 */ /* 0x000fe20000011400 */
[----:B------:R-:W-:Y:S01]  /*0df0*/  IMAD R12, R193, 0x100, R221 ;  /* 0x00000100c10c7824 */ /* 0x000fe200078e02dd */
[----:B------:R-:W-:Y:S01]  /*0e00*/  LOP3.LUT R9, R4, 0x1ffffffe, RZ, 0xc0, !PT ;  /* 0x1ffffffe04097812 */ /* 0x000fe200078ec0ff */
[----:B------:R-:W-:Y:S01]  /*0e10*/  VIADD R165, R160, 0x40 ;  /* 0x00000040a0a57836 */ /* 0x000fe20000000000 */
[----:B------:R-:W-:Y:S01]  /*0e20*/  IADD3 R215, P1, R158, 0x6000, RZ ;  /* 0x000060009ed77810 */ /* 0x000fe20007f3e0ff */
[----:B------:R-:W-:Y:S01]  /*0e30*/  VIADD R164, R160, 0x80 ;  /* 0x00000080a0a47836 */ /* 0x000fe20000000000 */
[----:B------:R-:W-:Y:S01]  /*0e40*/  IADD3 R213, P6, R158, 0x7000, RZ ;  /* 0x000070009ed57810 */ /* 0x000fe20007fde0ff */
[----:B------:R-:W-:Y:S01]  /*0e50*/  IMAD.IADD R13, R10, 0x1, -R9 ;  /* 0x000000010a0d7824 */ /* 0x000fe200078e0a09 */
[----:B------:R-:W-:Y:S01]  /*0e60*/  IADD3 R211, P5, R158, 0x8000, RZ ;  /* 0x000080009ed37810 */ /* 0x000fe20007fbe0ff */
[C---:B------:R-:W-:Y:S01]  /*0e70*/  VIADD R163, R160.reuse, 0xc0 ;  /* 0x000000c0a0a37836 */ /* 0x040fe20000000000 */
[-C--:B------:R-:W-:Y:S01]  /*0e80*/  LEA.HI R4, R7, R0.reuse, RZ, 0x2 ;  /* 0x0000000007047211 */ /* 0x080fe200078f10ff */
[C---:B------:R-:W-:Y:S01]  /*0e90*/  VIADD R162, R160.reuse, 0x100 ;  /* 0x00000100a0a27836 */ /* 0x040fe20000000000 */
[----:B------:R-:W-:Y:S01]  /*0ea0*/  LOP3.LUT R214, R215, 0x380, RZ, 0xc0, !PT ;  /* 0x00000380d7d67812 */ /* 0x000fe200078ec0ff */
[C---:B------:R-:W-:Y:S01]  /*0eb0*/  VIADD R161, R160.reuse, 0x140 ;  /* 0x00000140a0a17836 */ /* 0x040fe20000000000 */
[----:B------:R-:W-:Y:S01]  /*0ec0*/  LOP3.LUT R212, R213, 0x380, RZ, 0xc0, !PT ;  /* 0x00000380d5d47812 */ /* 0x000fe200078ec0ff */
[C---:B------:R-:W-:Y:S01]  /*0ed0*/  VIADD R167, R160.reuse, 0x180 ;  /* 0x00000180a0a77836 */ /* 0x040fe20000000000 */
[----:B------:R-:W-:Y:S01]  /*0ee0*/  LOP3.LUT R210, R211, 0x380, RZ, 0xc0, !PT ;  /* 0x00000380d3d27812 */ /* 0x000fe200078ec0ff */
[----:B------:R-:W-:Y:S01]  /*0ef0*/  VIADD R166, R160, 0x1c0 ;  /* 0x000001c0a0a67836 */ /* 0x000fe20000000000 */
[----:B------:R-:W-:-:S02]  /*0f00*/  LEA.HI R9, R7, R0, RZ, 0x5 ;  /* 0x0000000007097211 */ /* 0x000fc400078f28ff */
[----:B------:R-:W-:Y:S02]  /*0f10*/  LEA.HI R5, R5, R220, RZ, 0x2 ;  /* 0x000000dc05057211 */ /* 0x000fe400078f10ff */
[--C-:B------:R-:W-:Y:S02]  /*0f20*/  SHF.R.S32.HI R7, RZ, 0x2, R4.reuse ;  /* 0x00000002ff077819 */ /* 0x100fe40000011404 */
[----:B------:R-:W-:Y:S02]  /*0f30*/  SHF.R.S32.HI R10, RZ, 0x1f, R4 ;  /* 0x0000001fff0a7819 */ /* 0x000fe40000011404 */
[----:B------:R-:W-:Y:S02]  /*0f40*/  SHF.R.U64 R214, R214, 0x3, RZ ;  /* 0x00000003d6d67819 */ /* 0x000fe400000012ff */
[----:B------:R-:W-:Y:S02]  /*0f50*/  SHF.R.U64 R212, R212, 0x3, RZ ;  /* 0x00000003d4d47819 */ /* 0x000fe400000012ff */
[----:B------:R-:W-:-:S02]  /*0f60*/  SHF.R.U64 R210, R210, 0x3, RZ ;  /* 0x00000003d2d27819 */ /* 0x000fc400000012ff */
[----:B------:R-:W-:Y:S02]  /*0f70*/  LOP3.LUT R5, R5, 0x3ffffc, RZ, 0xc0, !PT ;  /* 0x003ffffc05057812 */ /* 0x000fe400078ec0ff */
[----:B------:R-:W-:Y:S02]  /*0f80*/  LEA.HI R10, R10, R7, RZ, 0x3 ;  /* 0x000000070a0a7211 */ /* 0x000fe400078f18ff */
[----:B------:R-:W-:Y:S01]  /*0f90*/  LEA.HI R8, R8, R193, RZ, 0x1 ;  /* 0x000000c108087211 */ /* 0x000fe200078f08ff */
[----:B------:R-:W-:Y:S01]  /*0fa0*/  IMAD.IADD R5, R220, 0x1, -R5 ;  /* 0x00000001dc057824 */ /* 0x000fe200078e0a05 */
[----:B------:R-:W-:Y:S01]  /*0fb0*/  LOP3.LUT R214, R214, R215, RZ, 0x3c, !PT ;  /* 0x000000d7d6d67212 */ /* 0x000fe200078e3cff */
[--C-:B------:R-:W-:Y:S01]  /*0fc0*/  IMAD.X R215, RZ, RZ, R159.reuse, P1 ;  /* 0x000000ffffd77224 */ /* 0x100fe200008e069f */
[----:B------:R-:W-:Y:S01]  /*0fd0*/  LOP3.LUT R212, R212, R213, RZ, 0x3c, !PT ;  /* 0x000000d5d4d47212 */ /* 0x000fe200078e3cff */
[--C-:B------:R-:W-:Y:S01]  /*0fe0*/  IMAD.X R213, RZ, RZ, R159.reuse, P6 ;  /* 0x000000ffffd57224 */ /* 0x100fe200030e069f */
[----:B------:R-:W-:Y:S01]  /*0ff0*/  LOP3.LUT R210, R210, R211, RZ, 0x3c, !PT ;  /* 0x000000d3d2d27212 */ /* 0x000fe200078e3cff */
[----:B------:R-:W-:Y:S01]  /*1000*/  IMAD.X R211, RZ, RZ, R159, P5 ;  /* 0x000000ffffd37224 */ /* 0x000fe200028e069f */
[----:B------:R-:W-:Y:S01]  /*1010*/  LOP3.LUT R11, R4, 0x7ffffffc, RZ, 0xc0, !PT ;  /* 0x7ffffffc040b7812 */ /* 0x000fe200078ec0ff */
[----:B------:R-:W-:Y:S01]  /*1020*/  IMAD R12, R5, 0x10, R12 ;  /* 0x00000010050c7824 */ /* 0x000fe200078e020c */
[----:B------:R-:W-:-:S02]  /*1030*/  LOP3.LUT R10, R10, 0xfffffff8, RZ, 0xc0, !PT ;  /* 0xfffffff80a0a7812 */ /* 0x000fc400078ec0ff */
[----:B------:R-:W-:Y:S01]  /*1040*/  IADD3 R209, P0, R158, 0x9000, RZ ;  /* 0x000090009ed17810 */ /* 0x000fe20007f1e0ff */
[----:B------:R-:W-:Y:S01]  /*1050*/  IMAD.IADD R11, R0, 0x1, -R11 ;  /* 0x00000001000b7824 */ /* 0x000fe200078e0a0b */
[C---:B------:R-:W-:Y:S01]  /*1060*/  IADD3 R207, P4, R158.reuse, 0xa000, RZ ;  /* 0x0000a0009ecf7810 */ /* 0x040fe20007f9e0ff */
[----:B------:R-:W-:Y:S01]  /*1070*/  IMAD.IADD R10, R7, 0x1, -R10 ;  /* 0x00000001070a7824 */ /* 0x000fe200078e0a0a */
[----:B------:R-:W-:Y:S01]  /*1080*/  IADD3 R205, P3, R158, 0xb000, RZ ;  /* 0x0000b0009ecd7810 */ /* 0x000fe20007f7e0ff */
[----:B------:R-:W-:Y:S01]  /*1090*/  IMAD.U32 R5, R12, 0x40, R223 ;  /* 0x000000400c057824 */ /* 0x000fe200078e00df */
[C---:B------:R-:W-:Y:S01]  /*10a0*/  IADD3 R203, P2, R158.reuse, 0xc000, RZ ;  /* 0x0000c0009ecb7810 */ /* 0x040fe20007f5e0ff */
[----:B------:R-:W-:Y:S01]  /*10b0*/  IMAD.SHL.U32 R222, R11, 0x2, RZ ;  /* 0x000000020bde7824 */ /* 0x000fe200078e00ff */
[C---:B------:R-:W-:Y:S01]  /*10c0*/  IADD3 R201, P1, R158.reuse, 0xd000, RZ ;  /* 0x0000d0009ec97810 */ /* 0x040fe20007f3e0ff */
[----:B------:R-:W-:Y:S01]  /*10d0*/  IMAD.WIDE R22, R5, 0x2, R22 ;  /* 0x0000000205167825 */ /* 0x000fe200078e0216 */
[----:B------:R-:W-:-:S02]  /*10e0*/  IADD3 R199, P6, R158, 0xe000, RZ ;  /* 0x0000e0009ec77810 */ /* 0x000fc40007fde0ff */
[----:B------:R-:W-:Y:S02]  /*10f0*/  IADD3 R197, P5, R158, 0xf000, RZ ;  /* 0x0000f0009ec57810 */ /* 0x000fe40007fbe0ff */
[----:B------:R-:W-:Y:S02]  /*1100*/  LOP3.LUT R8, R8, 0xfffffe, RZ, 0xc0, !PT ;  /* 0x00fffffe08087812 */ /* 0x000fe400078ec0ff */
[----:B------:R-:W-:Y:S02]  /*1110*/  LOP3.LUT R208, R209, 0x380, RZ, 0xc0, !PT ;  /* 0x00000380d1d07812 */ /* 0x000fe400078ec0ff */
[----:B------:R-:W-:Y:S01]  /*1120*/  LOP3.LUT R206, R207, 0x380, RZ, 0xc0, !PT ;  /* 0x00000380cfce7812 */ /* 0x000fe200078ec0ff */
[----:B------:R-:W-:Y:S01]  /*1130*/  IMAD.IADD R8, R193, 0x1, -R8 ;  /* 0x00000001c1087824 */ /* 0x000fe200078e0a08 */
[----:B------:R-:W-:Y:S02]  /*1140*/  LOP3.LUT R204, R205, 0x380, RZ, 0xc0, !PT ;  /* 0x00000380cdcc7812 */ /* 0x000fe400078ec0ff */
[----:B------:R-:W-:Y:S01]  /*1150*/  LOP3.LUT R202, R203, 0x380, RZ, 0xc0, !PT ;  /* 0x00000380cbca7812 */ /* 0x000fe200078ec0ff */
[----:B------:R-:W-:Y:S01]  /*1160*/  IMAD.SHL.U32 R219, R8, 0x100, RZ ;  /* 0x0000010008db7824 */ /* 0x000fe200078e00ff */
[----:B------:R-:W-:-:S02]  /*1170*/  LOP3.LUT R200, R201, 0x380, RZ, 0xc0, !PT ;  /* 0x00000380c9c87812 */ /* 0x000fc400078ec0ff */
[----:B------:R-:W-:Y:S01]  /*1180*/  LOP3.LUT R198, R199, 0x380, RZ, 0xc0, !PT ;  /* 0x00000380c7c67812 */ /* 0x000fe200078ec0ff */
[----:B------:R-:W-:Y:S01]  /*1190*/  IMAD.IADD R157, R222, 0x1, R219 ;  /* 0x00000001de9d7824 */ /* 0x000fe200078e02db */
        /* <DEDUP_REMOVED lines=31> */
[----:B------:R-:W-:-:S02]  /*1390*/  SHF.R.S32.HI R186, RZ, 0x1f, R167 ;  /* 0x0000001fffba7819 */ /* 0x000fc400000114a7 */
[----:B------:R-:W-:-:S07]  /*13a0*/  SHF.R.S32.HI R185, RZ, 0x1f, R166 ;  /* 0x0000001fffb97819 */ /* 0x000fce00000114a6 */
.L_x_3322:
        /* <DEDUP_REMOVED lines=12> */
[----:B0--34-:R-:W-:Y:S02]  /*1470*/  IMAD.U32 R4, RZ, RZ, UR8 ;  /* 0x00000008ff047e24 */ /* 0x019fe4000f8e00ff */
[----:B------:R-:W-:Y:S01]  /*1480*/  IMAD.U32 R5, RZ, RZ, UR9 ;  /* 0x00000009ff057e24 */ /* 0x000fe2000f8e00ff */
[----:B------:R-:W-:-:S04]  /*1490*/  @UP1 UIMAD.WIDE UR8, UR6, 0x4, UR10 ;  /* 0x00000004060818a5 */ /* 0x000fc8000f8e020a */
[----:B--2---:R-:W2:Y:S02]  /*14a0*/  @P0 LDG.E R4, desc[UR36][R4.64] ;  /* 0x0000002404040981 */ /* 0x004ea4000c1e1900 */
[----:B------:R-:W-:Y:S02]  /*14b0*/  IMAD.U32 R6, RZ, RZ, UR8 ;  /* 0x00000008ff067e24 */ /* 0x000fe4000f8e00ff */
[----:B------:R-:W-:Y:S01]  /*14c0*/  IMAD.U32 R7, RZ, RZ, UR9 ;  /* 0x00000009ff077e24 */ /* 0x000fe2000f8e00ff */
        /* <DEDUP_REMOVED lines=15> */
[----:B-1----:R-:W-:-:S14]  /*15c0*/  @P2 BRA `(.L_x_3192) ;  /* 0x0000000000342947 */ /* 0x002fdc0003800000 */
        /* <DEDUP_REMOVED lines=13> */
.L_x_3192:
[----:B------:R-:W-:Y:S01]  /*16a0*/  UMOV UR42, UR5 ;  /* 0x00000005002a7c82 */ /* 0x000fe20008000000 */
        /* <DEDUP_REMOVED lines=9> */
.L_x_3193:
        /* <DEDUP_REMOVED lines=13> */
.L_x_3194:
[----:B------:R-:W0:Y:S01]  /*1810*/  LDC R0, c[0x0][0xa80] ;  /* 0x0002a000ff007b82 */ /* 0x000e220000000800 */
[----:B------:R-:W-:Y:S01]  /*1820*/  UISETP.NE.AND UP0, UPT, UR38, 0x1, UPT ;  /* 0x000000012600788c */ /* 0x000fe2000bf05270 */
[----:B------:R1:W-:Y:S01]  /*1830*/  STL.128 [R1+0x410], RZ ;  /* 0x000410ff01007387 */ /* 0x0003e20000100c00 */
[----:B------:R-:W-:Y:S01]  /*1840*/  IADD3 R32, P0, R2, 0x410, RZ ;  /* 0x0000041002207810 */ /* 0x000fe20007f1e0ff */
[----:B------:R-:W-:Y:S02]  /*1850*/  UIADD3 UR44, -UR44, UR4, URZ ;  /* 0x000000042c2c7290 */ /* 0x000fe4000fffe13f */
[----:B------:R1:W-:Y:S01]  /*1860*/  STL.128 [R1+0x420], RZ ;  /* 0x000420ff01007387 */ /* 0x0003e20000100c00 */
[----:B------:R-:W-:Y:S01]  /*1870*/  PLOP3.LUT P1, PT, PT, PT, UP0, 0x80, 0x0 ;  /* 0x000000000000781c */ /* 0x000fe20003f2f008 */
[----:B------:R-:W-:Y:S02]  /*1880*/  IMAD.X R33, RZ, RZ, R16, P0 ;  /* 0x000000ffff217224 */ /* 0x000fe400000e0610 */
[----:B------:R1:W-:Y:S04]  /*1890*/  STL.128 [R1+0x200], RZ ;  /* 0x000200ff01007387 */ /* 0x0003e80000100c00 */
[----:B------:R1:W-:Y:S04]  /*18a0*/  STL.128 [R1+0x210], RZ ;  /* 0x000210ff01007387 */ /* 0x0003e80000100c00 */
[----:B------:R1:W-:Y:S04]  /*18b0*/  STL.128 [R1+0x220], RZ ;  /* 0x000220ff01007387 */ /* 0x0003e80000100c00 */
[----:B------:R1:W-:Y:S04]  /*18c0*/  STL.128 [R1+0x230], RZ ;  /* 0x000230ff01007387 */ /* 0x0003e80000100c00 */
[----:B0-----:R1:W-:Y:S04]  /*18d0*/  STL [R1+0x430], R0 ;  /* 0x0004300001007387 */ /* 0x0013e80000100800 */
        /* <DEDUP_REMOVED lines=31> */
[----:B------:R-:W-:Y:S02]  /*1ad0*/  UISETP.NE.AND UP0, UPT, UR4, 0x1, UPT ;  /* 0x000000010400788c */ /* 0x000fe4000bf05270 */
[----:B------:R-:W-:Y:S01]  /*1ae0*/  UIADD3 UR9, UR8, 0x3f, URZ ;  /* 0x0000003f08097890 */ /* 0x000fe2000fffe03f */
[----:B------:R-:W-:Y:S01]  /*1af0*/  ULDC.64 UR4, c[0x0][0xad8] ;  /* 0x0002b60000047ab9 */ /* 0x000fe20000000a00 */
[----:B------:R-:W-:Y:S02]  /*1b00*/  UIADD3 UR10, UR44, 0x1, -UR40 ;  /* 0x000000012c0a7890 */ /* 0x000fe4000fffe828 */
[----:B------:R-:W-:-:S05]  /*1b10*/  UISETP.GE.AND UP1, UPT, UR5, 0x1, UPT ;  /* 0x000000010500788c */ /* 0x000fca000bf26270 */
[----:B------:R-:W-:Y:S01]  /*1b20*/  @UP0 UIADD3 UR6, UR8, 0x3f, URZ ;  /* 0x0000003f08060890 */ /* 0x000fe2000fffe03f */
[----:B------:R-:W-:Y:S01]  /*1b30*/  @UP0 ULDC UR7, c[0x0][0x44c] ;  /* 0x0001130000070ab9 */ /* 0x000fe20000000800 */
[----:B------:R-:W-:Y:S02]  /*1b40*/  PLOP3.LUT P1, PT, PT, PT, UP1, 0x80, 0x0 ;  /* 0x000000000000781c */ /* 0x000fe40003f2f018 */
        /* <DEDUP_REMOVED lines=16> */
.L_x_3197:
[----:B------:R-:W-:-:S11]  /*1c50*/  UISETP.NE.AND UP1, UPT, UR5, 0x1, UPT ;  /* 0x000000010500788c */ /* 0x000fd6000bf25270 */
[----:B------:R-:W-:Y:S02]  /*1c60*/  @UP1 ULDC.64 UR10, c[0x0][0xae0] ;  /* 0x0002b800000a1ab9 */ /* 0x000fe40000000a00 */
[----:B------:R-:W-:-:S04]  /*1c70*/  UIMAD.WIDE.U32 UR6, UR9, UR10, URZ ;  /* 0x0000000a090672a5 */ /* 0x000fc8000f8e003f */
[----:B------:R-:W-:-:S12]  /*1c80*/  @UP1 USHF.R.U32.HI UR9, URZ, UR11, UR7 ;  /* 0x0000000b3f091299 */ /* 0x000fd80008011607 */
.L_x_3198:
[----:B------:R-:W-:-:S04]  /*1c90*/  UIMAD UR9, UR9, UR5, UR5 ;  /* 0x00000005090972a4 */ /* 0x000fc8000f8e0205 */
[----:B------:R-:W-:-:S04]  /*1ca0*/  UISETP.LT.AND UP1, UPT, UR4, UR9, UPT ;  /* 0x000000090400728c */ /* 0x000fc8000bf21270 */
[----:B------:R-:W-:-:S12]  /*1cb0*/  USEL UR4, UR4, UR9, UP1 ;  /* 0x0000000904047287 */ /* 0x000fd80008800000 */
.L_x_3196:
        /* <DEDUP_REMOVED lines=13> */
[----:B------:R-:W-:Y:S01]  /*1d90*/  UIADD3 UR8, UR8, UR44, -UR40 ;  /* 0x0000002c08087290 */ /* 0x000fe2000fffe828 */
        /* <DEDUP_REMOVED lines=14> */
.L_x_3200:
[----:B------:R-:W-:-:S11]  /*1e80*/  UISETP.NE.AND UP0, UPT, UR5, 0x1, UPT ;  /* 0x000000010500788c */ /* 0x000fd6000bf05270 */
[----:B------:R-:W-:Y:S02]  /*1e90*/  @UP0 ULDC.64 UR10, c[0x0][0xae0] ;  /* 0x0002b800000a0ab9 */ /* 0x000fe40000000a00 */
[----:B------:R-:W-:-:S04]  /*1ea0*/  UIMAD.WIDE.U32 UR6, UR8, UR10, URZ ;  /* 0x0000000a080672a5 */ /* 0x000fc8000f8e003f */
[----:B------:R-:W-:-:S12]  /*1eb0*/  @UP0 USHF.R.U32.HI UR8, URZ, UR11, UR7 ;  /* 0x0000000b3f080299 */ /* 0x000fd80008011607 */
.L_x_3201:
[----:B------:R-:W-:-:S04]  /*1ec0*/  UIMAD UR5, UR8, UR5, URZ ;  /* 0x00000005080572a4 */ /* 0x000fc8000f8e023f */
[----:B------:R-:W-:-:S04]  /*1ed0*/  UISETP.LT.AND UP0, UPT, UR4, UR5, UPT ;  /* 0x000000050400728c */ /* 0x000fc8000bf01270 */
[----:B------:R-:W-:-:S12]  /*1ee0*/  USEL UR4, UR4, UR5, !UP0 ;  /* 0x0000000504047287 */ /* 0x000fd8000c000000 */
.L_x_3199:
        /* <DEDUP_REMOVED lines=711> */
.L_x_3204:
[----:B------:R-:W-:Y:S05]  /*4b60*/  BSYNC B0 ;  /* 0x0000000000007941 */ /* 0x000fea0003800000 */
.L_x_3203:
[----:B------:R-:W-:-:S04]  /*4b70*/  UIADD3 UR21, UR21, -0x2, URZ ;  /* 0xfffffffe15157890 */ /* 0x000fc8000fffe03f */
[----:B------:R-:W-:-:S06]  /*4b80*/  UISETP.GE.AND UP0, UPT, UR21, UR20, UPT ;  /* 0x000000141500728c */ /* 0x000fcc000bf06270 */
[----:B------:R-:W-:-:S13]  /*4b90*/  PLOP3.LUT P0, PT, PT, PT, UP0, 0x80, 0x0 ;  /* 0x000000000000781c */ /* 0x000fda0003f0f008 */
[----:B------:R-:W-:Y:S05]  /*4ba0*/  @!P0 BRA `(.L_x_3205) ;  /* 0x0000003c00648947 */ /* 0x000fea0003800000 */
.L_x_3208:
[----:B0-----:R-:W0:Y:S04]  /*4bb0*/  LDL R155, [R1+0x1e8] ;  /* 0x0001e800019b7983 */ /* 0x001e280000100800 */
[----:B-1----:R-:W2:Y:S04]  /*4bc0*/  LDL.64 R4, [R1+0x240] ;  /* 0x0002400001047983 */ /* 0x002ea80000100a00 */
        /* <DEDUP_REMOVED lines=69> */
[----:B------:R-:W-:Y:S04]  /*5020*/  STL.64 [R1+0x240], R4 ;  /* 0x0002400401007387 */ /* 0x000fe80000100a00 */
[----:B------:R-:W0:Y:S01]  /*5030*/  LDS R4, [R138+0x38420] ;  /* 0x038420008a047984 */ /* 0x000e220000000800 */
[C---:B---3--:R-:W-:Y:S01]  /*5040*/  FMUL.FTZ R133, R0.reuse, R133 ;  /* 0x0000008500857220 */ /* 0x048fe20000410000 */
[C---:B------:R-:W-:Y:S01]  /*5050*/  FMUL.FTZ R132, R0.reuse, R132 ;  /* 0x0000008400847220 */ /* 0x040fe20000410000 */
        /* <DEDUP_REMOVED lines=187> */
[----:B0-----:R-:W5:Y:S04]  /*5c10*/  LDL R72, [R1+0x204] ;  /* 0x0002040001487983 */ /* 0x001f680000100800 */
[----:B-1----:R-:W5:Y:S04]  /*5c20*/  LDL R74, [R1+0x208] ;  /* 0x00020800014a7983 */ /* 0x002f680000100800 */
[----:B--2---:R-:W2:Y:S04]  /*5c30*/  LDL R76, [R1+0x20c] ;  /* 0x00020c00014c7983 */ /* 0x004ea80000100800 */
[----:B------:R-:W2:Y:S04]  /*5c40*/  LDL R0, [R1+0x210] ;  /* 0x0002100001007983 */ /* 0x000ea80000100800 */
[----:B---3--:R-:W3:Y:S04]  /*5c50*/  LDL R78, [R1+0x214] ;  /* 0x00021400014e7983 */ /* 0x008ee80000100800 */
[----:B----4-:R-:W4:Y:S04]  /*5c60*/  LDL R80, [R1+0x218] ;  /* 0x0002180001507983 */ /* 0x010f280000100800 */
        /* <DEDUP_REMOVED lines=121> */
[----:B------:R-:W-:Y:S04]  /*6400*/  STL [R1+0x200], R64 ;  /* 0x0002004001007387 */ /* 0x000fe80000100800 */
[----:B------:R-:W-:Y:S04]  /*6410*/  STL [R1+0x204], R72 ;  /* 0x0002044801007387 */ /* 0x000fe80000100800 */
[----:B------:R-:W-:Y:S04]  /*6420*/  STL [R1+0x208], R74 ;  /* 0x0002084a01007387 */ /* 0x000fe80000100800 */
[----:B--2---:R-:W-:Y:S04]  /*6430*/  STL [R1+0x20c], R76 ;  /* 0x00020c4c01007387 */ /* 0x004fe80000100800 */
        /* <DEDUP_REMOVED lines=590> */
.L_x_3207:
[----:B------:R-:W-:Y:S05]  /*8920*/  BSYNC B0 ;  /* 0x0000000000007941 */ /* 0x000fea0003800000 */
.L_x_3206:
[----:B------:R-:W-:Y:S05]  /*8930*/  @P0 BRA `(.L_x_3208) ;  /* 0xffffffc0009c0947 */ /* 0x000fea000383ffff */
.L_x_3205:
[----:B------:R-:W2:Y:S04]  /*8940*/  LDL R139, [R1+0x1e8] ;  /* 0x0001e800018b7983 */ /* 0x000ea80000100800 */
[----:B-1----:R-:W3:Y:S04]  /*8950*/  LDL.64 R4, [R1+0x240] ;  /* 0x0002400001047983 */ /* 0x002ee80000100a00 */
        /* <DEDUP_REMOVED lines=71> */
[----:B------:R-:W-:Y:S04]  /*8dd0*/  STL.64 [R1+0x240], R4 ;  /* 0x0002400401007387 */ /* 0x000fe80000100a00 */
[----:B------:R-:W4:Y:S01]  /*8de0*/  LDS R4, [R140+0x38420] ;  /* 0x038420008c047984 */ /* 0x000f220000000800 */
[----:B------:R-:W-:Y:S01]  /*8df0*/  BSSY B0, `(.L_x_3209) ;  /* 0x00000ca000007945 */ /* 0x000fe20003800000 */
        /* <DEDUP_REMOVED lines=127> */
[----:B------:R-:W-:Y:S01]  /*95f0*/  VIADD R4, R0, 0x1 ;  /* 0x0000000100047836 */ /* 0x000fe20000000000 */
        /* <DEDUP_REMOVED lines=67> */
[----:B------:R-:W-:-:S12]  /*9a30*/  IMAD.MOV.U32 R0, RZ, RZ, 0x1 ;  /* 0x00000001ff007424 */ /* 0x000fd800078e00ff */
[----:B0-----:R-:W-:Y:S05]  /*9a40*/  @P0 BRA `(.L_x_3210) ;  /* 0x0000000000100947 */ /* 0x001fea0003800000 */
[----:B------:R-:W2:Y:S04]  /*9a50*/  LDL R4, [R1+0x1ec] ;  /* 0x0001ec0001047983 */ /* 0x000ea80000100800 */
[----:B------:R0:W-:Y:S01]  /*9a60*/  STL [R1+0x1e8], RZ ;  /* 0x0001e8ff01007387 */ /* 0x0001e20000100800 */
[----:B--2---:R-:W-:-:S05]  /*9a70*/  LOP3.LUT R4, R4, 0x1, RZ, 0x3c, !PT ;  /* 0x0000000104047812 */ /* 0x004fca00078e3cff */
[----:B------:R0:W-:Y:S02]  /*9a80*/  STL [R1+0x1ec], R4 ;  /* 0x0001ec0401007387 */ /* 0x0001e40000100800 */
.L_x_3210:
[----:B------:R-:W-:Y:S05]  /*9a90*/  BSYNC B0 ;  /* 0x0000000000007941 */ /* 0x000fea0003800000 */
.L_x_3209:
[----:B------:R-:W-:Y:S05]  /*9aa0*/  BRA `(.L_x_3202) ;  /* 0x0000021c00447947 */ /* 0x000fea0003800000 */
.L_x_3195:
        /* <DEDUP_REMOVED lines=11> */
[----:B------:R-:W-:Y:S01]  /*9b60*/  IMAD.MOV.U32 R10, RZ, RZ, 0x1 ;  /* 0x00000001ff0a7424 */ /* 0x000fe200078e00ff */
[----:B------:R-:W-:Y:S01]  /*9b70*/  UIADD3 UR9, UP0, UR50, 0x38840, URZ ;  /* 0x0003884032097890 */ /* 0x000fe2000ff1e03f */
[----:B------:R-:W-:Y:S01]  /*9b80*/  IMAD.U32 R13, RZ, RZ, UR4 ;  /* 0x00000004ff0d7e24 */ /* 0x000fe2000f8e00ff */
[----:B------:R-:W-:Y:S01]  /*9b90*/  UIADD3 UR4, UP2, UR50, 0x38850, URZ ;  /* 0x0003885032047890 */ /* 0x000fe2000ff5e03f */
[----:B------:R-:W-:Y:S01]  /*9ba0*/  IMAD.MOV.U32 R11, RZ, RZ, RZ ;  /* 0x000000ffff0b7224 */ /* 0x000fe200078e00ff */
[----:B------:R1:W-:Y:S01]  /*9bb0*/  STL.64 [R1+0x60], R4 ;  /* 0x0000600401007387 */ /* 0x0003e20000100a00 */
[----:B------:R-:W-:Y:S01]  /*9bc0*/  ULDC UR11, c[0x0][0x448] ;  /* 0x00011200000b7ab9 */ /* 0x000fe20000000800 */
[----:B------:R-:W-:Y:S01]  /*9bd0*/  UIADD3.X UR6, URZ, UR51, URZ, UP2, !UPT ;  /* 0x000000333f067290 */ /* 0x000fe200097fe43f */
[----:B------:R-:W-:Y:S01]  /*9be0*/  IMAD.MOV.U32 R7, RZ, RZ, 0x100 ;  /* 0x00000100ff077424 */ /* 0x000fe200078e00ff */
[----:B------:R2:W-:Y:S01]  /*9bf0*/  STL [R1+0x70], R0 ;  /* 0x0000700001007387 */ /* 0x0005e20000100800 */
[----:B------:R-:W-:Y:S01]  /*9c00*/  IMAD.MOV.U32 R12, RZ, RZ, 0x2000 ;  /* 0x00002000ff0c7424 */ /* 0x000fe200078e00ff */
[----:B------:R-:W-:-:S02]  /*9c10*/  UIADD3 UR45, UR44, 0x1, -UR40 ;  /* 0x000000012c2d7890 */ /* 0x000fc4000fffe828 */
[----:B------:R-:W-:Y:S01]  /*9c20*/  STL.64 [R1], RZ ;  /* 0x000000ff01007387 */ /* 0x000fe20000100a00 */
[----:B-1----:R-:W-:-:S03]  /*9c30*/  IMAD.MOV.U32 R4, RZ, RZ, 0x10000 ;  /* 0x00010000ff047424 */ /* 0x002fc600078e00ff */
[----:B------:R-:W-:Y:S01]  /*9c40*/  STL.64 [R1+0x18], R12 ;  /* 0x0000180c01007387 */ /* 0x000fe20000100a00 */
[----:B--2---:R-:W-:Y:S01]  /*9c50*/  IMAD.U32 R0, RZ, RZ, UR4 ;  /* 0x00000004ff007e24 */ /* 0x004fe2000f8e00ff */
[----:B------:R-:W-:Y:S01]  /*9c60*/  UIADD3.X UR4, URZ, UR51, URZ, UP1, !UPT ;  /* 0x000000333f047290 */ /* 0x000fe20008ffe43f */
[----:B0-----:R-:W-:Y:S01]  /*9c70*/  LOP3.LUT R6, R6, 0x7f, RZ, 0xc0, !PT ;  /* 0x0000007f06067812 */ /* 0x001fe200078ec0ff */
[----:B------:R-:W-:Y:S01]  /*9c80*/  IMAD.MOV.U32 R5, RZ, RZ, R13 ;  /* 0x000000ffff057224 */ /* 0x000fe200078e000d */
[----:B------:R-:W-:Y:S01]  /*9c90*/  UISETP.NE.AND UP1, UPT, UR11, 0x1, UPT ;  /* 0x000000010b00788c */ /* 0x000fe2000bf25270 */
[----:B------:R-:W-:Y:S01]  /*9ca0*/  STL.64 [R1+0x38], RZ ;  /* 0x000038ff01007387 */ /* 0x000fe20000100a00 */
[----:B------:R-:W-:-:S04]  /*9cb0*/  ISETP.NE.AND P0, PT, R6, RZ, PT ;  /* 0x000000ff0600720c */ /* 0x000fc80003f05270 */
[----:B------:R-:W-:Y:S02]  /*9cc0*/  SEL R8, RZ, 0x1, P0 ;  /* 0x00000001ff087807 */ /* 0x000fe40000000000 */
[----:B------:R-:W-:-:S03]  /*9cd0*/  IADD3 R41, P0, R2, 0x38, RZ ;  /* 0x0000003802297810 */ /* 0x000fc60007f1e0ff */
[----:B------:R0:W-:Y:S01]  /*9ce0*/  STL.128 [R1+0x20], R8 ;  /* 0x0000200801007387 */ /* 0x0001e20000100c00 */
[----:B------:R-:W-:Y:S02]  /*9cf0*/  IMAD.MOV.U32 R6, RZ, RZ, R8 ;  /* 0x000000ffff067224 */ /* 0x000fe400078e0008 */
[----:B------:R-:W-:-:S03]  /*9d00*/  IMAD.X R52, RZ, RZ, R16, P0 ;  /* 0x000000ffff347224 */ /* 0x000fc600000e0610 */
[----:B------:R1:W-:Y:S01]  /*9d10*/  STL.128 [R1+0x50], R4 ;  /* 0x0000500401007387 */ /* 0x0003e20000100c00 */
[----:B0-----:R-:W-:Y:S01]  /*9d20*/  IMAD.U32 R9, RZ, RZ, UR6 ;  /* 0x00000006ff097e24 */ /* 0x001fe2000f8e00ff */
[----:B------:R-:W-:Y:S01]  /*9d30*/  UIADD3.X UR6, URZ, UR51, URZ, UP0, !UPT ;  /* 0x000000333f067290 */ /* 0x000fe200087fe43f */
[----:B------:R-:W-:Y:S01]  /*9d40*/  IMAD.U32 R8, RZ, RZ, UR8 ;  /* 0x00000008ff087e24 */ /* 0x000fe2000f8e00ff */
[----:B------:R-:W-:Y:S01]  /*9d50*/  USHF.L.U32 UR8, UR5, 0x6, URZ ;  /* 0x0000000605087899 */ /* 0x000fe2000800063f */
[----:B------:R-:W-:Y:S01]  /*9d60*/  IMAD.U32 R11, RZ, RZ, UR10 ;  /* 0x0000000aff0b7e24 */ /* 0x000fe2000f8e00ff */
[----:B------:R-:W-:Y:S01]  /*9d70*/  @UP1 ULDC UR10, c[0x0][0x450] ;  /* 0x00011400000a1ab9 */ /* 0x000fe20000000800 */
[----:B-1----:R-:W-:Y:S02]  /*9d80*/  IMAD.MOV.U32 R5, RZ, RZ, R9 ;  /* 0x000000ffff057224 */ /* 0x002fe400078e0009 */
[----:B------:R-:W-:Y:S02]  /*9d90*/  IMAD.MOV.U32 R6, RZ, RZ, R8 ;  /* 0x000000ffff067224 */ /* 0x000fe400078e0008 */
[----:B------:R-:W-:-:S02]  /*9da0*/  IMAD.MOV.U32 R7, RZ, RZ, R11 ;  /* 0x000000ffff077224 */ /* 0x000fc400078e000b */
[----:B------:R-:W-:Y:S02]  /*9db0*/  IMAD.MOV.U32 R4, RZ, RZ, R0 ;  /* 0x000000ffff047224 */ /* 0x000fe400078e0000 */
[----:B------:R-:W-:Y:S01]  /*9dc0*/  IMAD.U32 R10, RZ, RZ, UR7 ;  /* 0x00000007ff0a7e24 */ /* 0x000fe2000f8e00ff */
[----:B------:R0:W-:Y:S01]  /*9dd0*/  STL.64 [R1+0x68], R6 ;  /* 0x0000680601007387 */ /* 0x0001e20000100a00 */
[----:B------:R-:W-:Y:S01]  /*9de0*/  IMAD.U32 R11, RZ, RZ, UR4 ;  /* 0x00000004ff0b7e24 */ /* 0x000fe2000f8e00ff */
[----:B------:R-:W-:Y:S01]  /*9df0*/  ULDC.64 UR4, c[0x0][0xad8] ;  /* 0x0002b60000047ab9 */ /* 0x000fe20000000a00 */
[----:B------:R-:W-:Y:S01]  /*9e00*/  IMAD.U32 R8, RZ, RZ, UR9 ;  /* 0x00000009ff087e24 */ /* 0x000fe2000f8e00ff */
[----:B------:R-:W-:Y:S01]  /*9e10*/  UISETP.GE.AND UP0, UPT, UR5, 0x1, UPT ;  /* 0x000000010500788c */ /* 0x000fe2000bf06270 */
[----:B------:R-:W-:Y:S01]  /*9e20*/  IMAD.U32 R9, RZ, RZ, UR6 ;  /* 0x00000006ff097e24 */ /* 0x000fe2000f8e00ff */
[----:B------:R0:W-:Y:S01]  /*9e30*/  STL.128 [R1+0x40], R4 ;  /* 0x0000400401007387 */ /* 0x0001e20000100c00 */
[----:B------:R-:W-:Y:S01]  /*9e40*/  @UP1 UIADD3 UR6, UR8, 0x3f, URZ ;  /* 0x0000003f08061890 */ /* 0x000fe2000fffe03f */
[----:B------:R-:W-:-:S02]  /*9e50*/  @UP1 ULDC UR7, c[0x0][0x44c] ;  /* 0x0001130000071ab9 */ /* 0x000fc40000000800 */
[----:B------:R0:W-:Y:S01]  /*9e60*/  STL.64 [R1+0x8], R10 ;  /* 0x0000080a01007387 */ /* 0x0001e20000100a00 */
[----:B------:R-:W-:Y:S01]  /*9e70*/  UIMAD.WIDE.U32 UR6, UR6, UR7, URZ ;  /* 0x00000007060672a5 */ /* 0x000fe2000f8e003f */
[----:B------:R-:W-:Y:S01]  /*9e80*/  PLOP3.LUT P1, PT, PT, PT, UP0, 0x80, 0x0 ;  /* 0x000000000000781c */ /* 0x000fe20003f2f008 */
[----:B------:R-:W-:Y:S01]  /*9e90*/  UIADD3 UR9, UR8, 0x3f, URZ ;  /* 0x0000003f08097890 */ /* 0x000fe2000fffe03f */
[----:B------:R0:W-:Y:S01]  /*9ea0*/  STL.64 [R1+0x10], R8 ;  /* 0x0000100801007387 */ /* 0x0001e20000100a00 */
[----:B------:R-:W-:-:S03]  /*9eb0*/  @UP1 USHF.R.U32.HI UR9, URZ, UR10, UR7 ;  /* 0x0000000a3f091299 */ /* 0x000fc60008011607 */
[----:B------:R0:W-:Y:S01]  /*9ec0*/  STL.64 [R1+0x30], R8 ;  /* 0x0000300801007387 */ /* 0x0001e20000100a00 */
        /* <DEDUP_REMOVED lines=13> */
.L_x_3212:
[----:B------:R-:W-:-:S11]  /*9fa0*/  UISETP.NE.AND UP0, UPT, UR5, 0x1, UPT ;  /* 0x000000010500788c */ /* 0x000fd6000bf05270 */
[----:B------:R-:W-:Y:S02]  /*9fb0*/  @UP0 ULDC.64 UR10, c[0x0][0xae0] ;  /* 0x0002b800000a0ab9 */ /* 0x000fe40000000a00 */
[----:B------:R-:W-:-:S04]  /*9fc0*/  UIMAD.WIDE.U32 UR6, UR9, UR10, URZ ;  /* 0x0000000a090672a5 */ /* 0x000fc8000f8e003f */
[----:B------:R-:W-:-:S12]  /*9fd0*/  @UP0 USHF.R.U32.HI UR9, URZ, UR11, UR7 ;  /* 0x0000000b3f090299 */ /* 0x000fd80008011607 */
.L_x_3213:
[----:B------:R-:W-:-:S04]  /*9fe0*/  UIMAD UR9, UR9, UR5, UR5 ;  /* 0x00000005090972a4 */ /* 0x000fc8000f8e0205 */
[----:B------:R-:W-:-:S04]  /*9ff0*/  UISETP.LT.AND UP0, UPT, UR4, UR9, UPT ;  /* 0x000000090400728c */ /* 0x000fc8000bf01270 */
[----:B------:R-:W-:-:S12]  /*a000*/  USEL UR4, UR4, UR9, UP0 ;  /* 0x0000000904047287 */ /* 0x000fd80008000000 */
.L_x_3211:
        /* <DEDUP_REMOVED lines=29> */
.L_x_3215:
[----:B------:R-:W-:-:S11]  /*a1e0*/  UISETP.NE.AND UP0, UPT, UR5, 0x1, UPT ;  /* 0x000000010500788c */ /* 0x000fd6000bf05270 */
[----:B------:R-:W-:Y:S02]  /*a1f0*/  @UP0 ULDC.64 UR10, c[0x0][0xae0] ;  /* 0x0002b800000a0ab9 */ /* 0x000fe40000000a00 */
[----:B------:R-:W-:-:S04]  /*a200*/  UIMAD.WIDE.U32 UR6, UR8, UR10, URZ ;  /* 0x0000000a080672a5 */ /* 0x000fc8000f8e003f */
[----:B------:R-:W-:-:S12]  /*a210*/  @UP0 USHF.R.U32.HI UR8, URZ, UR11, UR7 ;  /* 0x0000000b3f080299 */ /* 0x000fd80008011607 */
.L_x_3216:
[----:B------:R-:W-:-:S04]  /*a220*/  UIMAD UR5, UR8, UR5, URZ ;  /* 0x00000005080572a4 */ /* 0x000fc8000f8e023f */
[----:B------:R-:W-:-:S04]  /*a230*/  UISETP.LT.AND UP0, UPT, UR4, UR5, UPT ;  /* 0x000000050400728c */ /* 0x000fc8000bf01270 */
[----:B------:R-:W-:-:S12]  /*a240*/  USEL UR4, UR4, UR5, !UP0 ;  /* 0x0000000504047287 */ /* 0x000fd8000c000000 */
.L_x_3214:
        /* <DEDUP_REMOVED lines=9> */
[----:B------:R-:W1:Y:S01]  /*a2e0*/  SHFL.IDX PT, R0, R193, RZ, 0x1f ;  /* 0x00001fffc1007589 */ /* 0x000e6200000e0000 */
[----:B------:R-:W-:Y:S01]  /*a2f0*/  UIADD3 UR8, UR39, 0x400, URZ ;  /* 0x0000040027087890 */ /* 0x000fe2000fffe03f */
[----:B0-----:R-:W-:Y:S01]  /*a300*/  IMAD.MOV.U32 R4, RZ, RZ, 0x1 ;  /* 0x00000001ff047424 */ /* 0x001fe200078e00ff */
[----:B------:R-:W-:Y:S01]  /*a310*/  UIADD3 UR5, UR39, 0x22400, URZ ;  /* 0x0002240027057890 */ /* 0x000fe2000fffe03f */
[----:B------:R-:W0:Y:S01]  /*a320*/  S2R R53, SR_TID.X ;  /* 0x0000000000357919 */ /* 0x000e220000002100 */
        /* <DEDUP_REMOVED lines=13> */
[C---:B------:R-:W-:Y:S01]  /*a400*/  IADD3 R38, P5, R2.reuse, 0xa8, RZ ;  /* 0x000000a802267810 */ /* 0x040fe20007fbe0ff */
[----:B------:R-:W-:Y:S01]  /*a410*/  ULOP3.LUT UR4, UR4, 0x3fff, URZ, 0xc0, !UPT ;  /* 0x00003fff04047892 */ /* 0x000fe2000f8ec03f */
[C---:B------:R-:W-:Y:S01]  /*a420*/  IADD3 R39, P1, R2.reuse, 0xb8, RZ ;  /* 0x000000b802277810 */ /* 0x040fe20007f3e0ff */
[----:B------:R-:W-:Y:S01]  /*a430*/  UIADD3 UR9, UP0, UR50, 0x38400, URZ ;  /* 0x0003840032097890 */ /* 0x000fe2000ff1e03f */
[----:B------:R-:W-:Y:S01]  /*a440*/  IADD3 R37, P6, R2, 0xb0, RZ ;  /* 0x000000b002257810 */ /* 0x000fe20007fde0ff */
[----:B------:R-:W-:Y:S01]  /*a450*/  ULOP3.LUT UR6, UR6, 0x3fff, URZ, 0xc0, !UPT ;  /* 0x00003fff06067892 */ /* 0x000fe2000f8ec03f */
[C---:B-1----:R-:W-:Y:S01]  /*a460*/  LEA.HI R3, R0.reuse, R0, RZ, 0x1 ;  /* 0x0000000000037211 */ /* 0x042fe200078f08ff */
[----:B------:R-:W-:Y:S01]  /*a470*/  ULOP3.LUT UR7, UR7, 0x3fff, URZ, 0xc0, !UPT ;  /* 0x00003fff07077892 */ /* 0x000fe2000f8ec03f */
[----:B------:R-:W-:Y:S01]  /*a480*/  IMAD.X R51, RZ, RZ, R16, P5 ;  /* 0x000000ffff337224 */ /* 0x000fe200028e0610 */
[----:B------:R-:W-:Y:S01]  /*a490*/  ULOP3.LUT UR5, UR5, 0x10000, URZ, 0xfc, !UPT ;  /* 0x0001000005057892 */ /* 0x000fe2000f8efc3f */
[----:B------:R-:W-:Y:S01]  /*a4a0*/  LOP3.LUT R3, R3, 0x6, RZ, 0xc0, !PT ;  /* 0x0000000603037812 */ /* 0x000fe200078ec0ff */
[----:B------:R-:W-:Y:S01]  /*a4b0*/  ULOP3.LUT UR4, UR4, 0x10000, URZ, 0xfc, !UPT ;  /* 0x0001000004047892 */ /* 0x000fe2000f8efc3f */
[----:B------:R-:W-:Y:S01]  /*a4c0*/  IMAD.U32 R8, RZ, RZ, UR9 ;  /* 0x00000009ff087e24 */ /* 0x000fe2000f8e00ff */
[----:B------:R-:W-:Y:S01]  /*a4d0*/  UIADD3.X UR10, URZ, UR51, URZ, UP0, !UPT ;  /* 0x000000333f0a7290 */ /* 0x000fe200087fe43f */
[----:B--2---:R-:W-:Y:S01]  /*a4e0*/  IMAD.MOV.U32 R5, RZ, RZ, 0x40000040 ;  /* 0x40000040ff057424 */ /* 0x004fe200078e00ff */
[----:B------:R-:W-:Y:S01]  /*a4f0*/  ULOP3.LUT UR6, UR6, 0x10000, URZ, 0xfc, !UPT ;  /* 0x0001000006067892 */ /* 0x000fe2000f8efc3f */
[----:B------:R-:W-:Y:S01]  /*a500*/  IMAD.IADD R0, R0, 0x1, -R3 ;  /* 0x0000000100007824 */ /* 0x000fe200078e0a03 */
[----:B------:R-:W-:Y:S01]  /*a510*/  ULOP3.LUT UR7, UR7, 0x10000, URZ, 0xfc, !UPT ;  /* 0x0001000007077892 */ /* 0x000fe2000f8efc3f */
[----:B0-----:R-:W-:Y:S01]  /*a520*/  VIADD R12, R53, 0xffffff80 ;  /* 0xffffff80350c7836 */ /* 0x001fe20000000000 */
[----:B------:R-:W-:Y:S01]  /*a530*/  IADD3 R36, P0, R2, 0xa0, RZ ;  /* 0x000000a002247810 */ /* 0x000fe20007f1e0ff */
        /* <DEDUP_REMOVED lines=8> */
[----:B------:R-:W-:Y:S01]  /*a5c0*/  IMAD.U32 R6, RZ, RZ, UR7 ;  /* 0x00000007ff067e24 */ /* 0x000fe2000f8e00ff */
[----:B------:R-:W-:Y:S01]  /*a5d0*/  LOP3.LUT R0, R0, 0x3fff, RZ, 0xc0, !PT ;  /* 0x00003fff00007812 */ /* 0x000fe200078ec0ff */
[----:B------:R-:W-:Y:S01]  /*a5e0*/  IMAD.MOV.U32 R7, RZ, RZ, 0x40000040 ;  /* 0x40000040ff077424 */ /* 0x000fe200078e00ff */
[----:B------:R-:W-:Y:S01]  /*a5f0*/  ULOP3.LUT UP0, URZ, UR4, 0x3ff, URZ, 0xc0, !UPT ;  /* 0x000003ff043f7892 */ /* 0x000fe2000f80c03f */
[----:B------:R-:W-:Y:S01]  /*a600*/  STL.64 [R1+0x78], R8 ;  /* 0x0000780801007387 */ /* 0x000fe20000100a00 */
[----:B------:R-:W-:Y:S01]  /*a610*/  LOP3.LUT R0, R0, 0x2000000, RZ, 0xfc, !PT ;  /* 0x0200000000007812 */ /* 0x000fe200078efcff */
[----:B0-----:R-:W-:Y:S01]  /*a620*/  IMAD.MOV.U32 R12, RZ, RZ, R3 ;  /* 0x000000ffff0c7224 */ /* 0x001fe200078e0003 */
[C---:B------:R-:W-:Y:S01]  /*a630*/  IADD3 R154, P4, R2.reuse, 0x98, RZ ;  /* 0x00000098029a7810 */ /* 0x040fe20007f9e0ff */
[----:B------:R-:W-:Y:S01]  /*a640*/  STL.128 [R1+0xb0], R4 ;  /* 0x0000b00401007387 */ /* 0x000fe20000100c00 */
[----:B------:R-:W-:Y:S01]  /*a650*/  PLOP3.LUT P5, PT, PT, PT, UP0, 0x80, 0x0 ;  /* 0x000000000000781c */ /* 0x000fe20003faf008 */
[----:B------:R-:W-:Y:S01]  /*a660*/  IMAD.MOV.U32 R14, RZ, RZ, R0 ;  /* 0x000000ffff0e7224 */ /* 0x000fe200078e0000 */
[C---:B------:R-:W-:Y:S01]  /*a670*/  IADD3 R24, P3, R2.reuse, 0x94, RZ ;  /* 0x0000009402187810 */ /* 0x040fe20007f7e0ff */
[----:B------:R-:W-:Y:S01]  /*a680*/  IMAD.MOV.U32 R11, RZ, RZ, 0x40000040 ;  /* 0x40000040ff0b7424 */ /* 0x000fe200078e00ff */
[C---:B------:R-:W-:Y:S01]  /*a690*/  IADD3 R35, P2, R2.reuse, 0x88, RZ ;  /* 0x0000008802237810 */ /* 0x040fe20007f5e0ff */
[--C-:B------:R-:W-:Y:S01]  /*a6a0*/  IMAD.X R40, RZ, RZ, R16.reuse, P1 ;  /* 0x000000ffff287224 */ /* 0x100fe200008e0610 */
[----:B------:R-:W-:Y:S01]  /*a6b0*/  STL.128 [R1+0xa0], R12 ;  /* 0x0000a00c01007387 */ /* 0x000fe20000100c00 */
[----:B------:R-:W-:Y:S01]  /*a6c0*/  IMAD.X R50, RZ, RZ, R16, P6 ;  /* 0x000000ffff327224 */ /* 0x000fe200030e0610 */
[C---:B------:R-:W-:Y:S01]  /*a6d0*/  IADD3 R34, P1, R2.reuse, 0x80, RZ ;  /* 0x0000008002227810 */ /* 0x040fe20007f3e0ff */
[----:B------:R-:W-:Y:S01]  /*a6e0*/  IMAD.MOV.U32 R0, RZ, RZ, R220 ;  /* 0x000000ffff007224 */ /* 0x000fe200078e00dc */
[----:B------:R-:W-:Y:S01]  /*a6f0*/  IADD3 R26, P6, R2, 0x78, RZ ;  /* 0x00000078021a7810 */ /* 0x000fe20007fde0ff */
[----:B------:R0:W-:Y:S01]  /*a700*/  STL.64 [R1+0x98], R10 ;  /* 0x0000980a01007387 */ /* 0x0001e20000100a00 */
[----:B------:R-:W-:-:S02]  /*a710*/  IMAD.MOV.U32 R3, RZ, RZ, R221 ;  /* 0x000000ffff037224 */ /* 0x000fc400078e00dd */
[--C-:B------:R-:W-:Y:S02]  /*a720*/  IMAD.X R49, RZ, RZ, R16.reuse, P0 ;  /* 0x000000ffff317224 */ /* 0x100fe400000e0610 */
        /* <DEDUP_REMOVED lines=23> */
.L_x_3218:
        /* <DEDUP_REMOVED lines=8> */
[----:B------:R-:W-:-:S03]  /*a920*/  LOP3.LUT R5, R5, 0x1ffffffe, RZ, 0xc0, !PT ;  /* 0x1ffffffe05057812 */ /* 0x000fc600078ec0ff */
[----:B------:R-:W-:Y:S02]  /*a930*/  IMAD.IADD R3, R7, 0x1, -R3 ;  /* 0x0000000107037824 */ /* 0x000fe400078e0a03 */
[----:B------:R-:W-:-:S04]  /*a940*/  IMAD.IADD R5, R4, 0x1, -R5 ;  /* 0x0000000104057824 */ /* 0x000fc800078e0a05 */
[----:B------:R-:W-:-:S07]  /*a950*/  IMAD.SHL.U32 R10, R5, 0x8, RZ ;  /* 0x00000008050a7824 */ /* 0x000fce00078e00ff */
.L_x_3217:
[----:B------:R-:W2:Y:S01]  /*a960*/  LDL R46, [R1+0x1f4] ;  /* 0x0001f400012e7983 */ /* 0x000ea20000100800 */
[----:B------:R-:W-:Y:S01]  /*a970*/  SHF.R.S32.HI R4, RZ, 0x1f, R3 ;  /* 0x0000001fff047819 */ /* 0x000fe20000011403 */
[----:B------:R-:W0:Y:S01]  /*a980*/  LDC.64 R42, c[0x0][0xad0] ;  /* 0x0002b400ff2a7b82 */ /* 0x000e220000000a00 */
[----:B------:R-:W-:Y:S01]  /*a990*/  IADD3 R7, P0, R2, 0x11c, RZ ;  /* 0x0000011c02077810 */ /* 0x000fe20007f1e0ff */
[----:B------:R0:W-:Y:S01]  /*a9a0*/  STL.64 [R1+0xe0], R26 ;  /* 0x0000e01a01007387 */ /* 0x0001e20000100a00 */
[----:B------:R-:W-:Y:S01]  /*a9b0*/  LEA.HI R4, R4, R3, RZ, 0x3 ;  /* 0x0000000304047211 */ /* 0x000fe200078f18ff */
[----:B------:R-:W-:Y:S01]  /*a9c0*/  IMAD.MOV.U32 R12, RZ, RZ, R24 ;  /* 0x000000ffff0c7224 */ /* 0x000fe200078e0018 */
[----:B------:R-:W-:Y:S01]  /*a9d0*/  IADD3 R30, P2, R2, 0xd0, RZ ;  /* 0x000000d0021e7810 */ /* 0x000fe20007f5e0ff */
[--C-:B------:R-:W-:Y:S01]  /*a9e0*/  IMAD.X R8, RZ, RZ, R16.reuse, P0 ;  /* 0x000000ffff087224 */ /* 0x100fe200000e0610 */
[C---:B------:R-:W-:Y:S01]  /*a9f0*/  LOP3.LUT R6, R4.reuse, 0xfffffff8, RZ, 0xc0, !PT ;  /* 0xfffffff804067812 */ /* 0x040fe200078ec0ff */
[----:B------:R-:W-:Y:S01]  /*aa00*/  IMAD.SHL.U32 R4, R4, 0x40, RZ ;  /* 0x0000004004047824 */ /* 0x000fe200078e00ff */
[----:B------:R-:W1:Y:S01]  /*aa10*/  LDC.64 R44, c[0x0][0xad8] ;  /* 0x0002b600ff2c7b82 */ /* 0x000e620000000a00 */
[----:B------:R-:W-:Y:S01]  /*aa20*/  IMAD.X R31, RZ, RZ, R16, P2 ;  /* 0x000000ffff1f7224 */ /* 0x000fe200010e0610 */
[C---:B------:R-:W-:Y:S01]  /*aa30*/  IADD3 R14, P3, R2.reuse, 0xc0, RZ ;  /* 0x000000c0020e7810 */ /* 0x040fe20007f7e0ff */
[----:B------:R-:W-:Y:S01]  /*aa40*/  IMAD.IADD R3, R3, 0x1, -R6 ;  /* 0x0000000103037824 */ /* 0x000fe200078e0a06 */
[----:B------:R-:W-:Y:S01]  /*aa50*/  IADD3 R6, P1, R2, 0x90, RZ ;  /* 0x0000009002067810 */ /* 0x000fe20007f3e0ff */
[----:B------:R-:W-:Y:S01]  /*aa60*/  IMAD.U32 R24, RZ, RZ, UR40 ;  /* 0x00000028ff187e24 */ /* 0x000fe2000f8e00ff */
[----:B------:R-:W-:Y:S01]  /*aa70*/  LOP3.LUT R11, R4, 0xfffffe00, RZ, 0xc0, !PT ;  /* 0xfffffe00040b7812 */ /* 0x000fe200078ec0ff */
[C---:B------:R-:W-:Y:S01]  /*aa80*/  IMAD.SHL.U32 R5, R3.reuse, 0x40, RZ ;  /* 0x0000004003057824 */ /* 0x040fe200078e00ff */
[----:B------:R-:W3:Y:S01]  /*aa90*/  LDC.64 R54, c[0x0][0xae0] ;  /* 0x0002b800ff367b82 */ /* 0x000ee20000000a00 */
[----:B------:R-:W-:Y:S01]  /*aaa0*/  IMAD.X R13, RZ, RZ, R16, P1 ;  /* 0x000000ffff0d7224 */ /* 0x000fe200008e0610 */
[----:B------:R-:W-:Y:S01]  /*aab0*/  LOP3.LUT P0, RZ, R3, 0x2, RZ, 0xc0, !PT ;  /* 0x0000000203ff7812 */ /* 0x000fe2000780c0ff */
[----:B------:R-:W-:Y:S01]  /*aac0*/  IMAD R0, R0, 0x400, R11 ;  /* 0x0000040000007824 */ /* 0x000fe200078e020b */
[----:B------:R-:W-:Y:S01]  /*aad0*/  LOP3.LUT R5, R5, 0x1c0, RZ, 0xc0, !PT ;  /* 0x000001c005057812 */ /* 0x000fe200078ec0ff */
[----:B------:R-:W-:Y:S01]  /*aae0*/  IMAD.MOV.U32 R11, RZ, RZ, 0x10 ;  /* 0x00000010ff0b7424 */ /* 0x000fe200078e00ff */
[----:B------:R-:W-:Y:S01]  /*aaf0*/  LOP3.LUT P1, RZ, R3, 0x4, RZ, 0xc0, !PT ;  /* 0x0000000403ff7812 */ /* 0x000fe2000782c0ff */
[----:B------:R3:W-:Y:S01]  /*ab00*/  STL.64 [R1+0xd8], R30 ;  /* 0x0000d81e01007387 */ /* 0x0007e20000100a00 */
[----:B------:R-:W-:Y:S01]  /*ab10*/  LOP3.LUT R9, R5, 0x8, R10, 0xf8, !PT ;  /* 0x0000000805097812 */ /* 0x000fe200078ef80a */
[----:B------:R-:W-:Y:S01]  /*ab20*/  IMAD.X R15, RZ, RZ, R16, P3 ;  /* 0x000000ffff0f7224 */ /* 0x000fe200018e0610 */
[----:B------:R-:W-:Y:S01]  /*ab30*/  SHF.R.U32.HI R4, RZ, 0x3, R5 ;  /* 0x00000003ff047819 */ /* 0x000fe20000011605 */
[----:B------:R-:W-:Y:S01]  /*ab40*/  IMAD.MOV.U32 R5, RZ, RZ, R8 ;  /* 0x000000ffff057224 */ /* 0x000fe200078e0008 */
[----:B------:R-:W4:Y:S01]  /*ab50*/  LDC R10, c[0x0][0x450] ;  /* 0x00011400ff0a7b82 */ /* 0x000f220000000800 */
[----:B------:R-:W-:Y:S01]  /*ab60*/  IMAD.MOV.U32 R28, RZ, RZ, RZ ;  /* 0x000000ffff1c7224 */ /* 0x000fe200078e00ff */
[----:B------:R-:W-:Y:S01]  /*ab70*/  LOP3.LUT R9, R9, R4, RZ, 0x3c, !PT ;  /* 0x0000000409097212 */ /* 0x000fe200078e3cff */
[----:B------:R-:W-:Y:S01]  /*ab80*/  IMAD.MOV.U32 R4, RZ, RZ, R7 ;  /* 0x000000ffff047224 */ /* 0x000fe200078e0007 */
[----:B------:R-:W-:Y:S01]  /*ab90*/  STL.64 [R1+0xd0], R156 ;  /* 0x0000d09c01007387 */ /* 0x000fe20000100a00 */
[----:B------:R-:W-:Y:S01]  /*aba0*/  IMAD.MOV.U32 R7, RZ, RZ, R13 ;  /* 0x000000ffff077224 */ /* 0x000fe200078e000d */
[----:B------:R-:W-:Y:S01]  /*abb0*/  BSSY B0, `(.L_x_3219) ;  /* 0x0000028000007945 */ /* 0x000fe20003800000 */
[----:B------:R-:W-:Y:S01]  /*abc0*/  IMAD.IADD R3, R0, 0x1, R9 ;  /* 0x0000000100037824 */ /* 0x000fe200078e0209 */
[----:B------:R-:W-:Y:S01]  /*abd0*/  STL.U8 [R1+0xe8], RZ ;  /* 0x0000e8ff01007387 */ /* 0x000fe20000100000 */
[----:B------:R-:W4:Y:S01]  /*abe0*/  LDC.64 R8, c[0x0][0x448] ;  /* 0x00011200ff087b82 */ /* 0x000f220000000a00 */
[----:B------:R-:W-:-:S02]  /*abf0*/  IMAD.MOV.U32 R0, RZ, RZ, 0x20 ;  /* 0x00000020ff007424 */ /* 0x000fc400078e00ff */
[----:B------:R5:W-:Y:S01]  /*ac00*/  STL.128 [R1+0x120], R4 ;  /* 0x0001200401007387 */ /* 0x000be20000100c00 */
[----:B------:R-:W-:Y:S02]  /*ac10*/  IMAD.MOV.U32 R13, RZ, RZ, R25 ;  /* 0x000000ffff0d7224 */ /* 0x000fe400078e0019 */
[----:B------:R-:W-:Y:S01]  /*ac20*/  IMAD.U32 R25, RZ, RZ, UR44 ;  /* 0x0000002cff197e24 */ /* 0x000fe2000f8e00ff */
[----:B------:R-:W-:Y:S01]  /*ac30*/  STL.U8 [R1+0x140], RZ ;  /* 0x000140ff01007387 */ /* 0x000fe20000100000 */
[----:B0-----:R-:W-:Y:S02]  /*ac40*/  IMAD.MOV.U32 R26, RZ, RZ, R43 ;  /* 0x000000ffff1a7224 */ /* 0x001fe400078e002b */
[----:B-1----:R-:W-:Y:S01]  /*ac50*/  IMAD.MOV.U32 R27, RZ, RZ, R44 ;  /* 0x000000ffff1b7224 */ /* 0x002fe200078e002c */
[----:B------:R0:W-:Y:S01]  /*ac60*/  STL.128 [R1+0x130], R12 ;  /* 0x0001300c01007387 */ /* 0x0001e20000100c00 */
[----:B------:R-:W-:Y:S02]  /*ac70*/  IMAD.MOV.U32 R29, RZ, RZ, R45 ;  /* 0x000000ffff1d7224 */ /* 0x000fe400078e002d */
[----:B---3--:R-:W-:Y:S01]  /*ac80*/  IMAD.MOV.U32 R30, RZ, RZ, R54 ;  /* 0x000000ffff1e7224 */ /* 0x008fe200078e0036 */
[----:B------:R-:W-:Y:S01]  /*ac90*/  STL.128 [R1+0xf0], R24 ;  /* 0x0000f01801007387 */ /* 0x000fe20000100c00 */
[----:B------:R-:W-:-:S02]  /*aca0*/  IMAD.MOV.U32 R31, RZ, RZ, R55 ;  /* 0x000000ffff1f7224 */ /* 0x000fc400078e0037 */
[----:B-----5:R-:W-:Y:S01]  /*acb0*/  IMAD.U32 R6, RZ, RZ, UR50 ;  /* 0x00000032ff067e24 */ /* 0x020fe2000f8e00ff */
[----:B------:R-:W-:Y:S01]  /*acc0*/  SEL R5, R0, 0xffffffe0, !P1 ;  /* 0xffffffe000057807 */ /* 0x000fe20004800000 */
[----:B------:R-:W-:Y:S01]  /*acd0*/  IMAD.U32 R7, RZ, RZ, UR51 ;  /* 0x00000033ff077e24 */ /* 0x000fe2000f8e00ff */
[----:B------:R-:W-:Y:S01]  /*ace0*/  SEL R4, R11, 0xfffffff0, !P0 ;  /* 0xfffffff00b047807 */ /* 0x000fe20004000000 */
[----:B------:R-:W-:Y:S01]  /*acf0*/  IMAD.MOV.U32 R11, RZ, RZ, R42 ;  /* 0x000000ffff0b7224 */ /* 0x000fe200078e002a */
[----:B------:R-:W-:Y:S01]  /*ad00*/  STL.128 [R1+0x100], R28 ;  /* 0x0001001c01007387 */ /* 0x000fe20000100c00 */
[----:B------:R-:W-:Y:S01]  /*ad10*/  IMAD.WIDE.U32 R20, R3, 0x2, R6 ;  /* 0x0000000203147825 */ /* 0x000fe200078e0006 */
[----:B0-----:R-:W-:Y:S02]  /*ad20*/  IADD3 R12, P1, R2, 0xe8, RZ ;  /* 0x000000e8020c7810 */ /* 0x001fe40007f3e0ff */
[----:B------:R-:W-:Y:S01]  /*ad30*/  STL.64 [R1+0xc0], R4 ;  /* 0x0000c00401007387 */ /* 0x000fe20000100a00 */
[----:B------:R-:W-:-:S03]  /*ad40*/  IADD3 R20, P0, R20, 0x36400, RZ ;  /* 0x0003640014147810 */ /* 0x000fc60007f1e0ff */
[----:B----4-:R0:W-:Y:S01]  /*ad50*/  STL.128 [R1+0x110], R8 ;  /* 0x0001100801007387 */ /* 0x0101e20000100c00 */
[----:B------:R-:W-:Y:S02]  /*ad60*/  IMAD.X R13, RZ, RZ, R16, P1 ;  /* 0x000000ffff0d7224 */ /* 0x000fe400008e0610 */
[----:B------:R-:W-:-:S05]  /*ad70*/  IMAD.X R21, RZ, RZ, R21, P0 ;  /* 0x000000ffff157224 */ /* 0x000fca00000e0615 */
[----:B------:R1:W-:Y:S01]  /*ad80*/  STL.64 [R1+0xc8], R20 ;  /* 0x0000c81401007387 */ /* 0x0003e20000100a00 */
[----:B0-----:R-:W-:Y:S02]  /*ad90*/  IMAD.MOV.U32 R8, RZ, RZ, R34 ;  /* 0x000000ffff087224 */ /* 0x001fe400078e0022 */
[----:B------:R-:W-:Y:S01]  /*ada0*/  IMAD.MOV.U32 R9, RZ, RZ, R47 ;  /* 0x000000ffff097224 */ /* 0x000fe200078e002f */
[----:B--2---:R-:W-:-:S04]  /*adb0*/  LEA.HI R0, R46, R46, RZ, 0x1 ;  /* 0x0000002e2e007211 */ /* 0x004fc800078f08ff */
[----:B------:R-:W-:-:S05]  /*adc0*/  LOP3.LUT R3, R0, 0xfffffffe, RZ, 0xc0, !PT ;  /* 0xfffffffe00037812 */ /* 0x000fca00078ec0ff */
[----:B------:R-:W-:Y:S02]  /*add0*/  IMAD.IADD R0, R46, 0x1, -R3 ;  /* 0x000000012e007824 */ /* 0x000fe400078e0a03 */
[----:B------:R-:W-:-:S03]  /*ade0*/  VIADD R3, R53, 0xffffff80 ;  /* 0xffffff8035037836 */ /* 0x000fc60000000000 */
[----:B------:R-:W-:Y:S02]  /*adf0*/  SHF.L.U32 R0, R0, 0x1f, RZ ;  /* 0x0000001f00007819 */ /* 0x000fe400000006ff */
[----:B------:R1:W-:Y:S02]  /*ae00*/  STL [R1+0xec], R3 ;  /* 0x0000ec0301007387 */ /* 0x0003e40000100800 */
[----:B------:R-:W0:Y:S02]  /*ae10*/  SYNCS.PHASECHK.TRANS64.TRYWAIT P0, [UR39+0x38800], R0 ;  /* 0x03880000ff0075a7 */ /* 0x000e240008000167 */
[----:B01----:R-:W-:Y:S05]  /*ae20*/  @!P0 BRA `(.L_x_3220) ;  /* 0x000002b800ec8947 */ /* 0x003fea0003800000 */
.L_x_3475:
[----:B------:R-:W-:Y:S05]  /*ae30*/  BSYNC B0 ;  /* 0x0000000000007941 */ /* 0x000fea0003800000 */
.L_x_3219:
[----:B------:R-:W-:Y:S01]  /*ae40*/  IMAD.MOV.U32 R4, RZ, RZ, R36 ;  /* 0x000000ffff047224 */ /* 0x000fe200078e0024 */
[C---:B0-----:R-:W-:Y:S01]  /*ae50*/  IADD3 R0, P0, R2.reuse, 0x400, RZ ;  /* 0x0000040002007810 */ /* 0x041fe20007f1e0ff */
[----:B------:R-:W-:Y:S01]  /*ae60*/  IMAD.MOV.U32 R5, RZ, RZ, R49 ;  /* 0x000000ffff057224 */ /* 0x000fe200078e0031 */
[C---:B------:R-:W-:Y:S01]  /*ae70*/  IADD3 R20, P1, R2.reuse, 0x120, RZ ;  /* 0x0000012002147810 */ /* 0x040fe20007f3e0ff */
[----:B------:R-:W-:Y:S01]  /*ae80*/  IMAD.MOV.U32 R10, RZ, RZ, R12 ;  /* 0x000000ffff0a7224 */ /* 0x000fe200078e000c */
[----:B------:R-:W-:Y:S01]  /*ae90*/  STL.128 [R1+0x160], R152 ;  /* 0x0001609801007387 */ /* 0x000fe20000100c00 */
[--C-:B------:R-:W-:Y:S01]  /*aea0*/  IMAD.X R21, RZ, RZ, R16.reuse, P0 ;  /* 0x000000ffff157224 */ /* 0x100fe200000e0610 */
[----:B------:R-:W-:Y:S01]  /*aeb0*/  IADD3 R24, P0, R2, 0x128, RZ ;  /* 0x0000012802187810 */ /* 0x000fe20007f1e0ff */
[----:B------:R-:W-:Y:S01]  /*aec0*/  IMAD.MOV.U32 R11, RZ, RZ, R13 ;  /* 0x000000ffff0b7224 */ /* 0x000fe200078e000d */
[----:B------:R0:W-:Y:S01]  /*aed0*/  STL.128 [R1+0x170], R4 ;  /* 0x0001700401007387 */ /* 0x0001e20000100c00 */
[----:B------:R-:W-:Y:S01]  /*aee0*/  IMAD.MOV.U32 R36, RZ, RZ, R17 ;  /* 0x000000ffff247224 */ /* 0x000fe200078e0011 */
[----:B------:R-:W-:Y:S01]  /*aef0*/  BSSY B0, `(.L_x_3221) ;  /* 0x000002d000007945 */ /* 0x000fe20003800000 */
[----:B------:R-:W-:Y:S01]  /*af00*/  IMAD.X R25, RZ, RZ, R16, P0 ;  /* 0x000000ffff197224 */ /* 0x000fe200000e0610 */
[----:B------:R1:W-:Y:S01]  /*af10*/  STL.128 [R1+0x150], R8 ;  /* 0x0001500801007387 */ /* 0x0003e20000100c00 */
[----:B------:R-:W-:-:S02]  /*af20*/  IMAD.MOV.U32 R14, RZ, RZ, R41 ;  /* 0x000000ffff0e7224 */ /* 0x000fc400078e0029 */
[----:B------:R-:W-:Y:S01]  /*af30*/  IMAD.MOV.U32 R15, RZ, RZ, R52 ;  /* 0x000000ffff0f7224 */ /* 0x000fe200078e0034 */
[----:B------:R-:W-:Y:S01]  /*af40*/  STL.64 [R1+0x148], R216 ;  /* 0x000148d801007387 */ /* 0x000fe20000100a00 */
[----:B------:R-:W-:Y:S02]  /*af50*/  IMAD.MOV.U32 R12, RZ, RZ, R218 ;  /* 0x000000ffff0c7224 */ /* 0x000fe400078e00da */
[----:B------:R-:W-:Y:S02]  /*af60*/  IMAD.MOV.U32 R13, RZ, RZ, R195 ;  /* 0x000000ffff0d7224 */ /* 0x000fe400078e00c3 */
[----:B0-----:R-:W-:-:S03]  /*af70*/  IMAD.MOV.U32 R4, RZ, RZ, R35 ;  /* 0x000000ffff047224 */ /* 0x001fc600078e0023 */
[----:B------:R0:W-:Y:S01]  /*af80*/  STL.128 [R1+0x180], R12 ;  /* 0x0001800c01007387 */ /* 0x0001e20000100c00 */
[----:B------:R-:W-:Y:S02]  /*af90*/  IMAD.MOV.U32 R5, RZ, RZ, R48 ;  /* 0x000000ffff057224 */ /* 0x000fe400078e0030 */
[----:B------:R-:W-:Y:S01]  /*afa0*/  IMAD.MOV.U32 R6, RZ, RZ, R37 ;  /* 0x000000ffff067224 */ /* 0x000fe200078e0025 */
[C---:B-1----:R-:W-:Y:S01]  /*afb0*/  IADD3 R10, P0, R2.reuse, 0x140, RZ ;  /* 0x00000140020a7810 */ /* 0x042fe20007f1e0ff */
[----:B------:R-:W-:Y:S01]  /*afc0*/  IMAD.MOV.U32 R7, RZ, RZ, R50 ;  /* 0x000000ffff077224 */ /* 0x000fe200078e0032 */
[----:B------:R-:W-:Y:S01]  /*afd0*/  IADD3 R8, P2, R2, 0xd8, RZ ;  /* 0x000000d802087810 */ /* 0x000fe20007f5e0ff */
[--C-:B------:R-:W-:Y:S02]  /*afe0*/  IMAD.X R11, RZ, RZ, R16.reuse, P1 ;  /* 0x000000ffff0b7224 */ /* 0x100fe400008e0610 */
[----:B------:R-:W-:Y:S01]  /*aff0*/  IMAD.MOV.U32 R37, RZ, RZ, R19 ;  /* 0x000000ffff257224 */ /* 0x000fe200078e0013 */
[----:B------:R1:W-:Y:S01]  /*b000*/  STL.128 [R1+0x190], R4 ;  /* 0x0001900401007387 */ /* 0x0003e20000100c00 */
[----:B------:R-:W-:Y:S01]  /*b010*/  IMAD.X R9, RZ, RZ, R16, P2 ;  /* 0x000000ffff097224 */ /* 0x000fe200010e0610 */
[----:B0-----:R-:W-:Y:S01]  /*b020*/  MOV R12, 0xb1c0 ;  /* 0x0000b1c0000c7802 */ /* 0x001fe20000000f00 */
[----:B-1----:R-:W-:-:S02]  /*b030*/  IMAD.MOV.U32 R4, RZ, RZ, R39 ;  /* 0x000000ffff047224 */ /* 0x002fc400078e0027 */
[----:B------:R-:W-:Y:S02]  /*b040*/  IMAD.MOV.U32 R5, RZ, RZ, R40 ;  /* 0x000000ffff057224 */ /* 0x000fe400078e0028 */
[----:B------:R-:W-:Y:S02]  /*b050*/  IMAD.MOV.U32 R6, RZ, RZ, R0 ;  /* 0x000000ffff067224 */ /* 0x000fe400078e0000 */
[----:B------:R-:W-:Y:S02]  /*b060*/  IMAD.MOV.U32 R7, RZ, RZ, R21 ;  /* 0x000000ffff077224 */ /* 0x000fe400078e0015 */
[----:B------:R-:W-:Y:S02]  /*b070*/  IMAD.MOV.U32 R39, RZ, RZ, R51 ;  /* 0x000000ffff277224 */ /* 0x000fe400078e0033 */
[----:B------:R-:W-:Y:S01]  /*b080*/  VIADD R0, R2, 0x148 ;  /* 0x0000014802007836 */ /* 0x000fe20000000000 */
[----:B------:R0:W-:Y:S04]  /*b090*/  STL.128 [R1+0x1a0], R4 ;  /* 0x0001a00401007387 */ /* 0x0001e80000100c00 */
[----:B------:R-:W-:Y:S01]  /*b0a0*/  STL.128 [R1+0x1d0], R36 ;  /* 0x0001d02401007387 */ /* 0x000fe20000100c00 */
[----:B0-----:R-:W-:-:S02]  /*b0b0*/  IMAD.MOV.U32 R5, RZ, RZ, R11 ;  /* 0x000000ffff057224 */ /* 0x001fc400078e000b */
[----:B------:R-:W-:Y:S02]  /*b0c0*/  IMAD.X R11, RZ, RZ, R16, P0 ;  /* 0x000000ffff0b7224 */ /* 0x000fe400000e0610 */
[----:B------:R-:W-:Y:S02]  /*b0d0*/  IMAD.MOV.U32 R6, RZ, RZ, R32 ;  /* 0x000000ffff067224 */ /* 0x000fe400078e0020 */
[----:B------:R-:W-:Y:S01]  /*b0e0*/  IMAD.MOV.U32 R7, RZ, RZ, R33 ;  /* 0x000000ffff077224 */ /* 0x000fe200078e0021 */
[----:B------:R-:W-:Y:S01]  /*b0f0*/  STL.64 [R1+0x1e0], R10 ;  /* 0x0001e00a01007387 */ /* 0x000fe20000100a00 */
[----:B------:R-:W-:-:S05]  /*b100*/  IMAD.MOV.U32 R4, RZ, RZ, R20 ;  /* 0x000000ffff047224 */ /* 0x000fca00078e0014 */
[----:B------:R0:W-:Y:S02]  /*b110*/  STL.128 [R1+0x1b0], R4 ;  /* 0x0001b00401007387 */ /* 0x0001e40000100c00 */
[----:B0-----:R-:W-:Y:S01]  /*b120*/  IMAD.MOV.U32 R4, RZ, RZ, R8 ;  /* 0x000000ffff047224 */ /* 0x001fe200078e0008 */
[----:B------:R-:W-:Y:S01]  /*b130*/  IADD3 R8, P0, R2, 0xec, RZ ;  /* 0x000000ec02087810 */ /* 0x000fe20007f1e0ff */
[----:B------:R-:W-:Y:S02]  /*b140*/  IMAD.MOV.U32 R5, RZ, RZ, R9 ;  /* 0x000000ffff057224 */ /* 0x000fe400078e0009 */
[----:B------:R-:W-:Y:S02]  /*b150*/  IMAD.MOV.U32 R6, RZ, RZ, R24 ;  /* 0x000000ffff067224 */ /* 0x000fe400078e0018 */
[----:B------:R-:W-:Y:S02]  /*b160*/  IMAD.MOV.U32 R7, RZ, RZ, R25 ;  /* 0x000000ffff077224 */ /* 0x000fe400078e0019 */
[----:B------:R-:W-:-:S03]  /*b170*/  IMAD.U32 R9, RZ, RZ, UR47 ;  /* 0x0000002fff097e24 */ /* 0x000fc6000f8e00ff */
[----:B------:R0:W-:Y:S02]  /*b180*/  STL.128 [R1+0x1c0], R4 ;  /* 0x0001c00401007387 */ /* 0x0001e40000100c00 */
[----:B0-----:R-:W-:Y:S02]  /*b190*/  VIADD R6, R9, 0xffffffff ;  /* 0xffffffff09067836 */ /* 0x001fe40000000000 */
[----:B------:R-:W-:-:S07]  /*b1a0*/  IMAD.X R9, RZ, RZ, R16, P0 ;  /* 0x000000ffff097224 */ /* 0x000fce00000e0610 */
[----:B------:R-:W-:Y:S05]  /*b1b0*/  CALL.REL.NOINC `($_ZN7cutlass13device_kernelIN5flash11enable_sm90INS1_16FlashAttnFwdSm90INS1_25CollectiveMainloopFwdSm90ILi2EN4cute5tupleIJNS5_1CILi1EEES8_S8_EEENS6_IJNS7_ILi64EEESA_SA_EEELi512ENS_10bfloat16_tEfNS_4arch4Sm90ELb0ELb1ELb1ELb1ELb0ELb0ELb1ELb0ELb0ELb1ELb0ELb0EEENS1_21CollectiveEpilogueFwdINS6_IJSA_NS7_ILi512EEESA_EEES9_SC_SE_Li256ELb1ELb1ELb0ELb0EEENS1_36VarlenDynamicPersistentTileSchedulerILi64ELi64ELi256ELi128ELb0ELb1ELb1ELb1ELb0ELb1EEEEEEEEEvNT_6ParamsE$_ZZN5flash25CollectiveMainloopFwdSm90ILi2EN4cute5tupleIJNS1_1CILi1EEES4_S4_EEENS2_IJNS3_ILi64EEES6_S6_EEELi512EN7cutlass10bfloat16_tEfNS8_4arch4Sm90ELb0ELb1ELb1ELb1ELb0ELb0ELb1ELb0ELb0ELb1ELb0ELb0EE3mmaINS_16FlashAttnFwdSm90ISC_NS_21CollectiveEpilogueFwdINS2_IJS6_NS3_ILi512EEES6_EEES5_S9_SB_Li256ELb1ELb1ELb0ELb0EEENS_36VarlenDynamicPersistentTileSchedulerILi64ELi64ELi256ELi128ELb0ELb1ELb1ELb1ELb0ELb1EEEE13SharedStorageENS1_6TensorINS1_11ArrayEngineIfLm128EEENS1_6LayoutINS2_IJNS2_IJNS3_ILi2EEESR_NS3_ILi32EEEEEES4_S4_EEENS2_IJNS2_IJS4_SR_NS3_ILi4EEEEEENS3_ILi0EEESX_EEEEEEENS_7SoftmaxILi2ELi0EEEEEbRKNSC_6ParamsENS8_25PipelineTmaAsyncNoClusterILi2ENS8_16PipelineTmaAsyncILi2EEEEES19_RNS8_13PipelineStateILj2EEERT0_RT1_iRiRKNS_16SeqlenInfoQKNewKILb1ELb0EEENS2_IJiiiiEEERT_ENKUliT_T0_T1_E_clIZSD_ISM_S10_S12_EbS15_S19_S19_S1C_S1E_S1G_iS1H_S1L_S1M_S1O_EUlRS1P_iE0_NS3_ILb1EEES1W_EEDaiS1P_S1Q_S1R_) ;  /* 0x000002dc00087944 */ /* 0x000fea0003c00000 */
[----:B------:R-:W-:Y:S05]  /*b1c0*/  BSYNC B0 ;  /* 0x0000000000007941 */ /* 0x000fea0003800000 */
.L_x_3221:
        /* <DEDUP_REMOVED lines=27> */
.L_x_3224:
[----:B------:R-:W-:-:S13]  /*b380*/  ISETP.NE.AND P0, PT, R9, 0x1, PT ;  /* 0x000000010900780c */ /* 0x000fda0003f05270 */
[----:B------:R-:W0:Y:S02]  /*b390*/  @P0 LDC.64 R6, c[0x0][0xae0] ;  /* 0x0002b800ff060b82 */ /* 0x000e240000000a00 */
[----:B0-----:R-:W-:-:S05]  /*b3a0*/  @P0 IMAD.HI.U32 R6, R4, R6, RZ ;  /* 0x0000000604060227 */ /* 0x001fca00078e00ff */
[----:B------:R-:W-:-:S07]  /*b3b0*/  @P0 SHF.R.U32.HI R4, RZ, R7, R6 ;  /* 0x00000007ff040219 */ /* 0x000fce0000011606 */
.L_x_3225:
[----:B------:R-:W-:Y:S05]  /*b3c0*/  BSYNC B0 ;  /* 0x0000000000007941 */ /* 0x000fea0003800000 */
.L_x_3223:
[----:B------:R-:W-:-:S05]  /*b3d0*/  IMAD R9, R4, R9, R9 ;  /* 0x0000000904097224 */ /* 0x000fca00078e0209 */
[----:B------:R-:W-:-:S07]  /*b3e0*/  VIMNMX R8, R8, R9, PT ;  /* 0x0000000908087248 */ /* 0x000fce0003fe0100 */
.L_x_3222:
[----:B------:R-:W-:-:S04]  /*b3f0*/  SHF.R.S32.HI R7, RZ, 0x1f, R8 ;  /* 0x0000001fff077819 */ /* 0x000fc80000011408 */
[----:B------:R-:W-:-:S04]  /*b400*/  LEA.HI R7, R7, R8, RZ, 0x6 ;  /* 0x0000000807077211 */ /* 0x000fc800078f30ff */
[----:B------:R-:W-:-:S04]  /*b410*/  SHF.R.S32.HI R4, RZ, 0x6, R7 ;  /* 0x00000006ff047819 */ /* 0x000fc80000011407 */
[----:B------:R-:W-:-:S04]  /*b420*/  VIMNMX R4, R4, UR49, !PT ;  /* 0x0000003104047c48 */ /* 0x000fc8000ffe0100 */
[----:B------:R-:W-:-:S13]  /*b430*/  ISETP.GE.AND P0, PT, R0, R4, PT ;  /* 0x000000040000720c */ /* 0x000fda0003f06270 */
[----:B------:R-:W-:Y:S05]  /*b440*/  @!P0 BRA `(.L_x_3226) ;  /* 0x000000a800388947 */ /* 0x000fea0003800000 */
.L_x_3255:
        /* <DEDUP_REMOVED lines=20> */
.L_x_3228:
[----:B------:R-:W-:Y:S05]  /*b590*/  BSYNC B0 ;  /* 0x0000000000007941 */ /* 0x000fea0003800000 */
.L_x_3227:
        /* <DEDUP_REMOVED lines=13> */
.L_x_3230:
[----:B------:R-:W-:Y:S05]  /*b670*/  BSYNC B0 ;  /* 0x0000000000007941 */ /* 0x000fea0003800000 */
.L_x_3229:
        /* <DEDUP_REMOVED lines=8> */
.L_x_3232:
[----:B------:R-:W-:Y:S05]  /*b700*/  BSYNC B0 ;  /* 0x0000000000007941 */ /* 0x000fea0003800000 */
.L_x_3231:
        /* <DEDUP_REMOVED lines=60> */
.L_x_3235:
[----:B------:R-:W-:Y:S05]  /*bad0*/  BSYNC B0 ;  /* 0x0000000000007941 */ /* 0x000fea0003800000 */
.L_x_3234:
        /* <DEDUP_REMOVED lines=13> */
.L_x_3237:
[----:B------:R-:W-:Y:S05]  /*bbb0*/  BSYNC B0 ;  /* 0x0000000000007941 */ /* 0x000fea0003800000 */
.L_x_3236:
        /* <DEDUP_REMOVED lines=8> */
.L_x_3239:
[----:B------:R-:W-:Y:S05]  /*bc40*/  BSYNC B0 ;  /* 0x0000000000007941 */ /* 0x000fea0003800000 */
.L_x_3238:
        /* <DEDUP_REMOVED lines=479> */
[----:B0-----:R-:W-:-:S03]  /*da40*/  FMUL.FTZ R5, R26, R62 ;  /* 0x0000003e1a057220 */ /* 0x001fc60000410000 */
[----:B------:R-:W-:-:S04]  /*da50*/  LEA.HI R26, R24, R63, RZ, 0x7 ;  /* 0x0000003f181a7211 */ /* 0x000fc800078f38ff */
[----:B------:R-:W-:Y:S01]  /*da60*/  LOP3.LUT R26, R26, 0xffffff80, RZ, 0xc0, !PT ;  /* 0xffffff801a1a7812 */ /* 0x000fe200078ec0ff */
[-C--:B------:R-:W-:Y:S01]  /*da70*/  FMUL.FTZ R29, R29, R62.reuse ;  /* 0x0000003e1d1d7220 */ /* 0x080fe20000410000 */
[----:B------:R-:W-:-:S03]  /*da80*/  FMUL.FTZ R32, R32, R62 ;  /* 0x0000003e20207220 */ /* 0x000fc60000410000 */
[----:B------:R-:W-:Y:S01]  /*da90*/  IMAD.IADD R26, R63, 0x1, -R26 ;  /* 0x000000013f1a7824 */ /* 0x000fe200078e0a1a */
[----:B------:R0:W2:Y:S01]  /*daa0*/  MUFU.TANH R64, R29 ;  /* 0x0000001d00407308 */ /* 0x0000a20000002400 */
[-C--:B-1----:R-:W-:Y:S01]  /*dab0*/  FMUL.FTZ R20, R27, R62.reuse ;  /* 0x0000003e1b147220 */ /* 0x082fe20000410000 */
[----:B------:R-:W-:-:S06]  /*dac0*/  FMUL.FTZ R27, R30, R62 ;  /* 0x0000003e1e1b7220 */ /* 0x000fcc0000410000 */
[----:B------:R1:W3:Y:S01]  /*dad0*/  MUFU.TANH R65, R32 ;  /* 0x0000002000417308 */ /* 0x0002e20000002400 */
[----:B0-----:R-:W-:Y:S01]  /*dae0*/  SHF.R.S32.HI R29, RZ, 0x1f, R26 ;  /* 0x0000001fff1d7819 */ /* 0x001fe2000001141a */
[----:B------:R-:W-:-:S03]  /*daf0*/  FMUL.FTZ R59, R31, R62 ;  /* 0x0000003e1f3b7220 */ /* 0x000fc60000410000 */
[----:B------:R-:W-:Y:S02]  /*db00*/  LEA.HI R30, R29, R26, RZ, 0x2 ;  /* 0x0000001a1d1e7211 */ /* 0x000fe400078f10ff */
[----:B-1----:R-:W-:Y:S02]  /*db10*/  LEA.HI R32, R24, R63, RZ, 0x2 ;  /* 0x0000003f18207211 */ /* 0x002fe400078f10ff */
[--C-:B------:R-:W-:Y:S02]  /*db20*/  SHF.R.S32.HI R24, RZ, 0x2, R30.reuse ;  /* 0x00000002ff187819 */ /* 0x100fe4000001141e */
[----:B------:R-:W-:Y:S02]  /*db30*/  LOP3.LUT R32, R32, 0xfffffffc, RZ, 0xc0, !PT ;  /* 0xfffffffc20207812 */ /* 0x000fe400078ec0ff */
        /* <DEDUP_REMOVED lines=8> */
[----:B0-----:R-:W-:-:S03]  /*dbc0*/  LEA.HI R33, R32, R32, RZ, 0x1 ;  /* 0x0000002020217211 */ /* 0x001fc600078f08ff */
[----:B------:R-:W-:Y:S02]  /*dbd0*/  IMAD.IADD R31, R24, 0x1, -R31 ;  /* 0x00000001181f7824 */ /* 0x000fe400078e0a1f */
[----:B------:R-:W-:Y:S01]  /*dbe0*/  IMAD R56, R56, 0x4, R29 ;  /* 0x0000000438387824 */ /* 0x000fe200078e021d */
[----:B------:R-:W-:-:S03]  /*dbf0*/  LOP3.LUT R33, R33, 0x1ffffffe, RZ, 0xc0, !PT ;  /* 0x1ffffffe21217812 */ /* 0x000fc600078ec0ff */
[----:B------:R-:W-:Y:S02]  /*dc00*/  IMAD.U32 R6, R56, 0x10, R31 ;  /* 0x0000001038067824 */ /* 0x000fe400078e001f */
[----:B------:R-:W-:-:S04]  /*dc10*/  IMAD.IADD R33, R32, 0x1, -R33 ;  /* 0x0000000120217824 */ /* 0x000fc800078e0a21 */
[----:B------:R-:W-:-:S04]  /*dc20*/  IMAD R6, R33, 0x8, R6 ;  /* 0x0000000821067824 */ /* 0x000fc800078e0206 */
[----:B------:R-:W-:-:S04]  /*dc30*/  @P1 IMAD.HI.U32 R24, R6, R7, RZ ;  /* 0x0000000706181227 */ /* 0x000fc800078e00ff */
[----:B------:R-:W-:Y:S01]  /*dc40*/  FMUL.FTZ R43, R43, R62 ;  /* 0x0000003e2b2b7220 */ /* 0x000fe20000410000 */
[----:B------:R-:W-:-:S03]  /*dc50*/  @P1 SHF.R.U32.HI R6, RZ, R57, R24 ;  /* 0x00000039ff061219 */ /* 0x000fc60000011618 */
[----:B------:R0:W4:Y:S01]  /*dc60*/  MUFU.TANH R72, R43 ;  /* 0x0000002b00487308 */ /* 0x0001220000002400 */
[-C--:B------:R-:W-:Y:S01]  /*dc70*/  FMUL.FTZ R41, R41, R62.reuse ;  /* 0x0000003e29297220 */ /* 0x080fe20000410000 */
[----:B------:R-:W-:Y:S01]  /*dc80*/  LOP3.LUT R7, R30, 0x7ffffffc, RZ, 0xc0, !PT ;  /* 0x7ffffffc1e077812 */ /* 0x000fe200078ec0ff */
[----:B------:R-:W2:Y:S01]  /*dc90*/  SHFL.IDX PT, R31, R6, RZ, 0x1c1f ;  /* 0x001c1fff061f7589 */ /* 0x000ea200000e0000 */
[----:B0-----:R-:W-:Y:S01]  /*dca0*/  FMUL.FTZ R43, R47, R62 ;  /* 0x0000003e2f2b7220 */ /* 0x001fe20000410000 */
[----:B------:R-:W-:-:S03]  /*dcb0*/  IMAD.SHL.U32 R47, R0, 0x40, RZ ;  /* 0x00000040002f7824 */ /* 0x000fc600078e00ff */
[----:B------:R0:W1:Y:S01]  /*dcc0*/  MUFU.TANH R70, R41 ;  /* 0x0000002900467308 */ /* 0x0000620000002400 */
[-C--:B------:R-:W-:Y:S01]  /*dcd0*/  FMUL.FTZ R25, R25, R62.reuse ;  /* 0x0000003e19197220 */ /* 0x080fe20000410000 */
[-C--:B------:R-:W-:Y:S01]  /*dce0*/  FMUL.FTZ R28, R28, R62.reuse ;  /* 0x0000003e1c1c7220 */ /* 0x080fe20000410000 */
[-C--:B------:R-:W-:Y:S01]  /*dcf0*/  FMUL.FTZ R60, R34, R62.reuse ;  /* 0x0000003e223c7220 */ /* 0x080fe20000410000 */
[----:B------:R-:W-:Y:S01]  /*dd00*/  IADD3 R24, -R47, 0x1, RZ ;  /* 0x000000012f187810 */ /* 0x000fe20007ffe1ff */
[-C--:B------:R-:W-:Y:S01]  /*dd10*/  FMUL.FTZ R61, R35, R62.reuse ;  /* 0x0000003e233d7220 */ /* 0x080fe20000410000 */
        /* <DEDUP_REMOVED lines=8> */
[----:B------:R-:W-:Y:S01]  /*dda0*/  FMUL.FTZ R53, R53, R62 ;  /* 0x0000003e35357220 */ /* 0x000fe20000410000 */
[----:B------:R-:W-:-:S02]  /*ddb0*/  IMAD.IADD R7, R26, 0x1, -R7 ;  /* 0x000000011a077824 */ /* 0x000fc400078e0a07 */
        /* <DEDUP_REMOVED lines=8> */
[----:B------:R-:W0:Y:S01]  /*de40*/  MUFU.TANH R21, R21 ;  /* 0x0000001500157308 */ /* 0x000e220000002400 */
[----:B------:R-:W-:-:S03]  /*de50*/  LOP3.LUT R29, RZ, R10, RZ, 0x33, !PT ;  /* 0x0000000aff1d7212 */ /* 0x000fc600078e33ff */
[----:B------:R-:W-:-:S04]  /*de60*/  IADD3 R24, -R8, R24, R9 ;  /* 0x0000001808187210 */ /* 0x000fc80007ffe109 */
[----:B------:R-:W0:Y:S01]  /*de70*/  MUFU.TANH R25, R25 ;  /* 0x0000001900197308 */ /* 0x000e220000002400 */
        /* <DEDUP_REMOVED lines=26> */
[----:B------:R-:W-:-:S05]  /*e020*/  IMAD.IADD R46, R24, 0x1, R29 ;  /* 0x00000001182e7824 */ /* 0x000fca00078e021d */
[----:B------:R3:W0:Y:S01]  /*e030*/  MUFU.TANH R68, R38 ;  /* 0x0000002600447308 */ /* 0x0006220000002400 */
[----:B--2---:R-:W-:Y:S02]  /*e040*/  IMAD.IADD R11, R46, 0x1, R31 ;  /* 0x000000012e0b7824 */ /* 0x004fe400078e021f */
[----:B---3--:R-:W-:Y:S02]  /*e050*/  IMAD.IADD R38, R12, 0x1, -R47 ;  /* 0x000000010c267824 */ /* 0x008fe400078e0a2f */
[----:B------:R-:W-:Y:S01]  /*e060*/  IMAD.IADD R12, R32, 0x1, R31 ;  /* 0x00000001200c7824 */ /* 0x000fe200078e021f */
[----:B-1--4-:R-:W-:Y:S06]  /*e070*/  @!P2 BRA `(.L_x_3242) ;  /* 0x000000000048a947 */ /* 0x012fec0003800000 */
        /* <DEDUP_REMOVED lines=10> */
.L_x_3244:
[----:B------:R-:W-:-:S13]  /*e120*/  ISETP.NE.AND P1, PT, R13, 0x1, PT ;  /* 0x000000010d00780c */ /* 0x000fda0003f25270 */
[----:B------:R-:W-:-:S05]  /*e130*/  @P1 IMAD.HI.U32 R24, R10, R14, RZ ;  /* 0x0000000e0a181227 */ /* 0x000fca00078e00ff */
[----:B------:R-:W-:-:S07]  /*e140*/  @P1 SHF.R.U32.HI R10, RZ, R15, R24 ;  /* 0x0000000fff0a1219 */ /* 0x000fce0000011618 */
.L_x_3245:
[----:B------:R-:W-:Y:S05]  /*e150*/  BSYNC B1 ;  /* 0x0000000000017941 */ /* 0x000fea0003800000 */
.L_x_3243:
[----:B------:R-:W-:-:S04]  /*e160*/  IMAD R10, R10, R13, -R47 ;  /* 0x0000000d0a0a7224 */ /* 0x000fc800078e0a2f */
[----:B------:R-:W-:-:S05]  /*e170*/  IMAD R10, R7, -0x2, R10 ;  /* 0xfffffffe070a7824 */ /* 0x000fca00078e020a */
[----:B------:R-:W-:Y:S02]  /*e180*/  VIMNMX R11, R11, R10, !PT ;  /* 0x0000000a0b0b7248 */ /* 0x000fe40007fe0100 */
[----:B------:R-:W-:-:S07]  /*e190*/  VIADDMNMX R12, R10, R13, R12, PT ;  /* 0x0000000d0a0c7246 */ /* 0x000fce000380010c */
.L_x_3242:
[----:B------:R-:W-:Y:S05]  /*e1a0*/  BSYNC B0 ;  /* 0x0000000000007941 */ /* 0x000fea0003800000 */
.L_x_3241:
[C---:B------:R-:W-:Y:S01]  /*e1b0*/  ISETP.GE.AND P1, PT, R38.reuse, 0x2, PT ;  /* 0x000000022600780c */ /* 0x040fe20003f26270 */
[----:B------:R-:W-:Y:S01]  /*e1c0*/  BSSY B0, `(.L_x_3246) ;  /* 0x0000062000007945 */ /* 0x000fe20003800000 */
[C---:B------:R-:W-:Y:S02]  /*e1d0*/  ISETP.GE.AND P3, PT, R38.reuse, 0xa, PT ;  /* 0x0000000a2600780c */ /* 0x040fe40003f66270 */
[----:B------:R-:W-:Y:S02]  /*e1e0*/  P2R R51, PR, RZ, 0x2 ;  /* 0x00000002ff337803 */ /* 0x000fe40000000000 */
[----:B------:R-:W-:Y:S02]  /*e1f0*/  ISETP.GT.AND P1, PT, R11, 0x1, !P1 ;  /* 0x000000010b00780c */ /* 0x000fe40004f24270 */
[----:B------:R-:W-:Y:S02]  /*e200*/  ISETP.GE.AND P2, PT, R38, 0x9, PT ;  /* 0x000000092600780c */ /* 0x000fe40003f46270 */
[----:B------:R-:W-:-:S02]  /*e210*/  ISETP.LT.OR P1, PT, R12, 0x2, P1 ;  /* 0x000000020c00780c */ /* 0x000fc40000f21670 */
[----:B------:R-:W-:Y:S02]  /*e220*/  P2R R57, PR, RZ, 0x4 ;  /* 0x00000004ff397803 */ /* 0x000fe40000000000 */
[----:B0-----:R-:W-:Y:S02]  /*e230*/  FSEL R42, R25, -INF , !P1 ;  /* 0xff800000192a7808 */ /* 0x001fe40004800000 */
        /* <DEDUP_REMOVED lines=62> */
[----:B------:R-:W-:Y:S01]  /*e620*/  ISETP.GE.AND P6, PT, R38, 0x3a, PT ;  /* 0x0000003a2600780c */ /* 0x000fe20003fc6270 */
[----:B------:R-:W0:Y:S03]  /*e630*/  SHFL.IDX PT, R21, R6, 0x1, 0x1c1f ;  /* 0x003c1f0006157f89 */ /* 0x000e2600000e0000 */
[----:B------:R-:W-:Y:S02]  /*e640*/  P2R R48, PR, RZ, 0x40 ;  /* 0x00000040ff307803 */ /* 0x000fe40000000000 */
[----:B------:R-:W-:-:S04]  /*e650*/  ISETP.GT.AND P6, PT, R11, 0x39, !P6 ;  /* 0x000000390b00780c */ /* 0x000fc800077c4270 */
[----:B------:R-:W-:-:S04]  /*e660*/  ISETP.LT.OR P6, PT, R12, 0x3a, P6 ;  /* 0x0000003a0c00780c */ /* 0x000fc800037c1670 */
[----:B------:R-:W-:Y:S02]  /*e670*/  FSEL R11, R53, -INF , !P6 ;  /* 0xff800000350b7808 */ /* 0x000fe40007000000 */
[----:B------:R-:W-:Y:S01]  /*e680*/  ISETP.GE.AND P6, PT, R13, 0x1, PT ;  /* 0x000000010d00780c */ /* 0x000fe20003fc6270 */
[--C-:B0-----:R-:W-:Y:S02]  /*e690*/  IMAD.IADD R44, R32, 0x1, R21.reuse ;  /* 0x00000001202c7824 */ /* 0x101fe400078e0215 */
[----:B------:R-:W-:-:S10]  /*e6a0*/  IMAD.IADD R46, R46, 0x1, R21 ;  /* 0x000000012e2e7824 */ /* 0x000fd400078e0215 */
        /* <DEDUP_REMOVED lines=11> */
.L_x_3249:
[----:B------:R-:W-:-:S13]  /*e760*/  ISETP.NE.AND P6, PT, R13, 0x1, PT ;  /* 0x000000010d00780c */ /* 0x000fda0003fc5270 */
[----:B------:R-:W-:-:S05]  /*e770*/  @P6 IMAD.HI.U32 R14, R8, R14, RZ ;  /* 0x0000000e080e6227 */ /* 0x000fca00078e00ff */
[----:B------:R-:W-:-:S07]  /*e780*/  @P6 SHF.R.U32.HI R8, RZ, R15, R14 ;  /* 0x0000000fff086219 */ /* 0x000fce000001160e */
.L_x_3250:
[----:B------:R-:W-:Y:S05]  /*e790*/  BSYNC B1 ;  /* 0x0000000000017941 */ /* 0x000fea0003800000 */
.L_x_3248:
[----:B------:R-:W-:-:S04]  /*e7a0*/  IMAD R8, R8, R13, -R47 ;  /* 0x0000000d08087224 */ /* 0x000fc800078e0a2f */
[----:B------:R-:W-:-:S05]  /*e7b0*/  IMAD R7, R7, -0x2, R8 ;  /* 0xfffffffe07077824 */ /* 0x000fca00078e0208 */
[----:B------:R-:W-:Y:S02]  /*e7c0*/  VIADDMNMX R44, R7, R13, R44, PT ;  /* 0x0000000d072c7246 */ /* 0x000fe4000380012c */
[----:B------:R-:W-:-:S07]  /*e7d0*/  VIMNMX R46, R46, R7, !PT ;  /* 0x000000072e2e7248 */ /* 0x000fce0007fe0100 */
.L_x_3247:
[----:B------:R-:W-:Y:S05]  /*e7e0*/  BSYNC B0 ;  /* 0x0000000000007941 */ /* 0x000fea0003800000 */
.L_x_3246:
        /* <DEDUP_REMOVED lines=43> */
[----:B------:R-:W-:Y:S02]  /*eaa0*/  ISETP.GT.AND P1, PT, R46, 0x29, !P1 ;  /* 0x000000292e00780c */ /* 0x000fe40004f24270 */
[----:B------:R-:W-:Y:S02]  /*eab0*/  ISETP.LT.OR P5, PT, R44, 0x29, P5 ;  /* 0x000000292c00780c */ /* 0x000fe40002fa1670 */
[----:B------:R-:W-:Y:S02]  /*eac0*/  ISETP.GT.AND P2, PT, R46, 0x30, !P2 ;  /* 0x000000302e00780c */ /* 0x000fe40005744270 */
[----:B------:R-:W-:Y:S02]  /*ead0*/  ISETP.LT.OR P1, PT, R44, 0x2a, P1 ;  /* 0x0000002a2c00780c */ /* 0x000fe40000f21670 */
[----:B------:R-:W-:-:S02]  /*eae0*/  FSEL R60, R41, -INF , !P5 ;  /* 0xff800000293c7808 */ /* 0x000fc40006800000 */
[----:B------:R-:W-:Y:S02]  /*eaf0*/  ISETP.GT.AND P3, PT, R46, 0x31, !P3 ;  /* 0x000000312e00780c */ /* 0x000fe40005f64270 */
[----:B------:R-:W-:Y:S02]  /*eb00*/  ISETP.LT.OR P2, PT, R44, 0x31, P2 ;  /* 0x000000312c00780c */ /* 0x000fe40001741670 */
[----:B------:R-:W-:Y:S02]  /*eb10*/  FSEL R62, R43, -INF , !P1 ;  /* 0xff8000002b3e7808 */ /* 0x000fe40004800000 */
[----:B------:R-:W-:Y:S02]  /*eb20*/  ISETP.GT.AND P4, PT, R46, 0x38, !P4 ;  /* 0x000000382e00780c */ /* 0x000fe40006784270 */
[----:B------:R-:W-:Y:S02]  /*eb30*/  ISETP.LT.OR P3, PT, R44, 0x32, P3 ;  /* 0x000000322c00780c */ /* 0x000fe40001f61670 */
[----:B------:R-:W-:-:S02]  /*eb40*/  FSEL R64, R50, -INF , !P2 ;  /* 0xff80000032407808 */ /* 0x000fc40005000000 */
[----:B------:R-:W-:Y:S02]  /*eb50*/  ISETP.GT.AND P1, PT, R46, 0x39, !P6 ;  /* 0x000000392e00780c */ /* 0x000fe40007724270 */
[----:B------:R-:W-:Y:S02]  /*eb60*/  ISETP.LT.OR P4, PT, R44, 0x39, P4 ;  /* 0x000000392c00780c */ /* 0x000fe40002781670 */
[----:B------:R-:W-:Y:S02]  /*eb70*/  FSEL R43, R56, -INF , !P3 ;  /* 0xff800000382b7808 */ /* 0x000fe40005800000 */
[----:B------:R-:W-:Y:S02]  /*eb80*/  ISETP.LT.OR P1, PT, R44, 0x3a, P1 ;  /* 0x0000003a2c00780c */ /* 0x000fe40000f21670 */
[----:B------:R-:W-:Y:S02]  /*eb90*/  FSEL R41, R54, -INF , !P4 ;  /* 0xff80000036297808 */ /* 0x000fe40006000000 */
        /* <DEDUP_REMOVED lines=34> */
[----:B------:R-:W-:Y:S02]  /*edc0*/  FSEL R15, R55, -INF , !P1 ;  /* 0xff800000370f7808 */ /* 0x000fe40004800000 */
[----:B------:R-:W-:Y:S02]  /*edd0*/  FMNMX.FTZ R14, R41, R8, !PT ;  /* 0x00000008290e7209 */ /* 0x000fe40007810000 */
[----:B------:R-:W-:Y:S01]  /*ede0*/  LOP3.LUT R8, R9, 0x4, RZ, 0xfc, !PT ;  /* 0x0000000409087812 */ /* 0x000fe200078efcff */
[----:B------:R-:W-:Y:S01]  /*edf0*/  IMAD.X R9, RZ, RZ, R16, P2 ;  /* 0x000000ffff097224 */ /* 0x000fe200010e0610 */
[----:B------:R-:W-:-:S02]  /*ee00*/  FMNMX.FTZ R49, R15, R14, !PT ;  /* 0x0000000e0f317209 */ /* 0x000fc40007810000 */
        /* <DEDUP_REMOVED lines=42> */
.L_x_3252:
[----:B------:R-:W-:Y:S05]  /*f0b0*/  BSYNC B0 ;  /* 0x0000000000007941 */ /* 0x000fea0003800000 */
.L_x_3251:
[----:B------:R-:W2:Y:S04]  /*f0c0*/  @!P1 LD.E.64 R48, desc[UR36][R152.64+0xe0] ;  /* 0x0000e02498309980 */ /* 0x000ea8000c101b00 */
[----:B------:R-:W3:Y:S04]  /*f0d0*/  @!P1 LD.E R47, desc[UR36][R46.64] ;  /* 0x000000242e2f9980 */ /* 0x000ee8000c101900 */
[----:B--2---:R-:W2:Y:S01]  /*f0e0*/  @!P1 LD.E.64 R48, desc[UR36][R48.64] ;  /* 0x0000002430309980 */ /* 0x004ea2000c101b00 */
[----:B---3--:R-:W-:-:S04]  /*f0f0*/  @!P1 IMAD R58, R58, 0x40, R47 ;  /* 0x000000403a3a9824 */ /* 0x008fc800078e022f */
[----:B------:R-:W-:-:S04]  /*f100*/  @!P1 VIADD R51, R58, 0x8 ;  /* 0x000000083a339836 */ /* 0x000fc80000000000 */
[----:B--2---:R-:W-:-:S05]  /*f110*/  @!P1 IMAD.WIDE R50, R51, 0x4, R48 ;  /* 0x0000000433329825 */ /* 0x004fca00078e0230 */
[----:B------:R-:W-:Y:S04]  /*f120*/  @!P1 ST.E desc[UR36][R50.64], R14 ;  /* 0x0000000e32009985 */ /* 0x000fe8000c101924 */
        /* <DEDUP_REMOVED lines=34> */
[-C--:B------:R-:W-:Y:S01]  /*f350*/  FFMA.FTZ R7, R11, R18.reuse, -R7 ;  /* 0x000000120b077223 */ /* 0x080fe20000010807 */
[-CC-:B------:R-:W-:Y:S01]  /*f360*/  FFMA.FTZ R21, R21, R18.reuse, -R9.reuse ;  /* 0x0000001215157223 */ /* 0x180fe20000010809 */
[----:B-----5:R-:W-:Y:S01]  /*f370*/  FADD.FTZ R11, R45, R52 ;  /* 0x000000342d0b7221 */ /* 0x020fe20000010000 */
[-CC-:B------:R-:W-:Y:S01]  /*f380*/  FFMA.FTZ R20, R20, R18.reuse, -R9.reuse ;  /* 0x0000001214147223 */ /* 0x180fe20000010809 */
[-CC-:B------:R-:W-:Y:S01]  /*f390*/  FFMA.FTZ R13, R13, R18.reuse, -R9.reuse ;  /* 0x000000120d0d7223 */ /* 0x180fe20000010809 */
[-CC-:B------:R-:W-:Y:S01]  /*f3a0*/  FFMA.FTZ R5, R5, R18.reuse, -R9.reuse ;  /* 0x0000001205057223 */ /* 0x180fe20000010809 */
[-CC-:B------:R-:W-:Y:S01]  /*f3b0*/  FFMA.FTZ R12, R12, R18.reuse, -R9.reuse ;  /* 0x000000120c0c7223 */ /* 0x180fe20000010809 */
[----:B------:R-:W1:Y:S01]  /*f3c0*/  MUFU.EX2 R169, R38 ;  /* 0x0000002600a97308 */ /* 0x000e620000000800 */
[-CC-:B------:R-:W-:Y:S01]  /*f3d0*/  FFMA.FTZ R8, R60, R18.reuse, -R9.reuse ;  /* 0x000000123c087223 */ /* 0x180fe20000010809 */
[-CC-:B------:R-:W-:Y:S01]  /*f3e0*/  FFMA.FTZ R43, R43, R18.reuse, -R9.reuse ;  /* 0x000000122b2b7223 */ /* 0x180fe20000010809 */
[----:B------:R-:W-:-:S05]  /*f3f0*/  FFMA.FTZ R41, R41, R18, -R9 ;  /* 0x0000001229297223 */ /* 0x000fca0000010809 */
[----:B------:R-:W-:Y:S08]  /*f400*/  MUFU.EX2 R39, R39 ;  /* 0x0000002700277308 */ /* 0x000ff00000000800 */
[----:B------:R-:W2:Y:S08]  /*f410*/  MUFU.EX2 R34, R34 ;  /* 0x0000002200227308 */ /* 0x000eb00000000800 */
[----:B------:R-:W-:Y:S08]  /*f420*/  MUFU.EX2 R170, R37 ;  /* 0x0000002500aa7308 */ /* 0x000ff00000000800 */
[----:B------:R0:W3:Y:S08]  /*f430*/  MUFU.EX2 R171, R32 ;  /* 0x0000002000ab7308 */ /* 0x0000f00000000800 */
[----:B------:R-:W4:Y:S01]  /*f440*/  MUFU.EX2 R36, R36 ;  /* 0x0000002400247308 */ /* 0x000f220000000800 */
[----:B0-----:R-:W-:-:S07]  /*f450*/  FADD.FTZ R32, R42, R11 ;  /* 0x0000000b2a207221 */ /* 0x001fce0000010000 */
[----:B------:R0:W-:Y:S08]  /*f460*/  MUFU.EX2 R182, R10 ;  /* 0x0000000a00b67308 */ /* 0x0001f00000000800 */
[----:B------:R-:W5:Y:S01]  /*f470*/  MUFU.EX2 R27, R27 ;  /* 0x0000001b001b7308 */ /* 0x000f620000000800 */
[----:B0-----:R-:W-:-:S04]  /*f480*/  FADD.FTZ R10, R40, R53 ;  /* 0x00000035280a7221 */ /* 0x001fc80000010000 */
[----:B-1----:R-:W-:Y:S01]  /*f490*/  FADD.FTZ R11, R169, R10 ;  /* 0x0000000aa90b7221 */ /* 0x002fe20000010000 */
[-C--:B------:R-:W-:Y:S02]  /*f4a0*/  FFMA.FTZ R10, R62, R18.reuse, -R9 ;  /* 0x000000123e0a7223 */ /* 0x080fe40000010809 */
[----:B------:R-:W0:Y:S01]  /*f4b0*/  MUFU.EX2 R35, R35 ;  /* 0x0000002300237308 */ /* 0x000e220000000800 */
[----:B--2---:R-:W-:Y:S01]  /*f4c0*/  FADD.FTZ R38, R34, R11 ;  /* 0x0000000b22267221 */ /* 0x004fe20000010000 */
[-CC-:B------:R-:W-:Y:S01]  /*f4d0*/  FFMA.FTZ R11, R64, R18.reuse, -R9.reuse ;  /* 0x00000012400b7223 */ /* 0x180fe20000010809 */
[----:B------:R-:W-:Y:S02]  /*f4e0*/  FFMA.FTZ R9, R15, R18, -R9 ;  /* 0x000000120f097223 */ /* 0x000fe40000010809 */
[----:B---3--:R-:W-:-:S03]  /*f4f0*/  FADD.FTZ R38, R171, R38 ;  /* 0x00000026ab267221 */ /* 0x008fc60000010000 */
[----:B------:R-:W-:Y:S08]  /*f500*/  MUFU.EX2 R37, R26 ;  /* 0x0000001a00257308 */ /* 0x000ff00000000800 */
[----:B------:R1:W2:Y:S08]  /*f510*/  MUFU.EX2 R26, R21 ;  /* 0x00000015001a7308 */ /* 0x0002b00000000800 */
[----:B------:R-:W3:Y:S01]  /*f520*/  MUFU.EX2 R33, R33 ;  /* 0x0000002100217308 */ /* 0x000ee20000000800 */
[----:B-1----:R-:W-:-:S04]  /*f530*/  FADD.FTZ R21, R39, R32 ;  /* 0x0000002027157221 */ /* 0x002fc80000010000 */
[----:B------:R-:W-:-:S03]  /*f540*/  FADD.FTZ R21, R170, R21 ;  /* 0x00000015aa157221 */ /* 0x000fc60000010000 */
[----:B------:R-:W-:Y:S01]  /*f550*/  MUFU.EX2 R20, R20 ;  /* 0x0000001400147308 */ /* 0x000fe20000000800 */
[----:B----4-:R-:W-:Y:S01]  /*f560*/  FADD.FTZ R44, R36, R21 ;  /* 0x00000015242c7221 */ /* 0x010fe20000010000 */
[----:B-----5:R-:W-:-:S03]  /*f570*/  FADD.FTZ R21, R27, R38 ;  /* 0x000000261b157221 */ /* 0x020fc60000010000 */
[----:B0-----:R-:W-:Y:S01]  /*f580*/  FADD.FTZ R44, R35, R44 ;  /* 0x0000002c232c7221 */ /* 0x001fe20000010000 */
[----:B--2---:R-:W-:Y:S02]  /*f590*/  FADD.FTZ R21, R26, R21 ;  /* 0x000000151a157221 */ /* 0x004fe40000010000 */
[----:B------:R3:W0:Y:S08]  /*f5a0*/  MUFU.EX2 R174, R31 ;  /* 0x0000001f00ae7308 */ /* 0x0006300000000800 */
[----:B------:R-:W1:Y:S01]  /*f5b0*/  MUFU.EX2 R13, R13 ;  /* 0x0000000d000d7308 */ /* 0x000e620000000800 */
[----:B---3--:R-:W-:-:S07]  /*f5c0*/  FADD.FTZ R31, R33, R44 ;  /* 0x0000002c211f7221 */ /* 0x008fce0000010000 */
[----:B------:R-:W2:Y:S01]  /*f5d0*/  MUFU.EX2 R30, R30 ;  /* 0x0000001e001e7308 */ /* 0x000ea20000000800 */
[----:B0-----:R-:W-:-:S07]  /*f5e0*/  FADD.FTZ R31, R174, R31 ;  /* 0x0000001fae1f7221 */ /* 0x001fce0000010000 */
[----:B------:R-:W-:Y:S08]  /*f5f0*/  MUFU.EX2 R5, R5 ;  /* 0x0000000500057308 */ /* 0x000ff00000000800 */
[----:B------:R-:W0:Y:S08]  /*f600*/  MUFU.EX2 R29, R29 ;  /* 0x0000001d001d7308 */ /* 0x000e300000000800 */
[----:B------:R-:W-:Y:S08]  /*f610*/  MUFU.EX2 R12, R12 ;  /* 0x0000000c000c7308 */ /* 0x000ff00000000800 */
[----:B------:R-:W3:Y:S08]  /*f620*/  MUFU.EX2 R28, R28 ;  /* 0x0000001c001c7308 */ /* 0x000ef00000000800 */
[----:B------:R4:W5:Y:S08]  /*f630*/  MUFU.EX2 R179, R8 ;  /* 0x0000000800b37308 */ /* 0x0009700000000800 */
[----:B------:R2:W5:Y:S01]  /*f640*/  MUFU.EX2 R32, R10 ;  /* 0x0000000a00207308 */ /* 0x0005620000000800 */
[----:B----4-:R-:W-:-:S04]  /*f650*/  FADD.FTZ R8, R20, R21 ;  /* 0x0000001514087221 */ /* 0x010fc80000010000 */
[----:B-1----:R-:W-:-:S03]  /*f660*/  FADD.FTZ R8, R13, R8 ;  /* 0x000000080d087221 */ /* 0x002fc60000010000 */
[----:B------:R-:W1:Y:S01]  /*f670*/  MUFU.EX2 R25, R25 ;  /* 0x0000001900197308 */ /* 0x000e620000000800 */
[----:B--2---:R-:W-:-:S04]  /*f680*/  FADD.FTZ R10, R30, R31 ;  /* 0x0000001f1e0a7221 */ /* 0x004fc80000010000 */
[----:B0-----:R-:W-:-:S03]  /*f690*/  FADD.FTZ R21, R29, R10 ;  /* 0x0000000a1d157221 */ /* 0x001fc60000010000 */
[----:B------:R0:W2:Y:S01]  /*f6a0*/  MUFU.EX2 R181, R11 ;  /* 0x0000000b00b57308 */ /* 0x0000a20000000800 */
[----:B---3--:R-:W-:-:S04]  /*f6b0*/  FADD.FTZ R10, R28, R21 ;  /* 0x000000151c0a7221 */ /* 0x008fc80000010000 */
[----:B------:R-:W-:-:S03]  /*f6c0*/  FADD.FTZ R10, R37, R10 ;  /* 0x0000000a250a7221 */ /* 0x000fc60000010000 */
[----:B------:R-:W3:Y:S01]  /*f6d0*/  MUFU.EX2 R24, R24 ;  /* 0x0000001800187308 */ /* 0x000ee20000000800 */
[----:B0-----:R-:W-:-:S04]  /*f6e0*/  FADD.FTZ R11, R5, R8 ;  /* 0x00000008050b7221 */ /* 0x001fc80000010000 */
[----:B------:R-:W-:-:S03]  /*f6f0*/  FADD.FTZ R8, R12, R11 ;  /* 0x0000000b0c087221 */ /* 0x000fc60000010000 */
[----:B------:R-:W0:Y:S01]  /*f700*/  MUFU.EX2 R38, R43 ;  /* 0x0000002b00267308 */ /* 0x000e220000000800 */
[----:B-----5:R-:W-:-:S04]  /*f710*/  FADD.FTZ R11, R179, R8 ;  /* 0x00000008b30b7221 */ /* 0x020fc80000010000 */
[----:B------:R-:W-:Y:S01]  /*f720*/  FADD.FTZ R8, R32, R11 ;  /* 0x0000000b20087221 */ /* 0x000fe20000010000 */
[----:B-1----:R-:W-:Y:S02]  /*f730*/  FADD.FTZ R11, R25, R10 ;  /* 0x0000000a190b7221 */ /* 0x002fe40000010000 */
[----:B------:R-:W1:Y:S01]  /*f740*/  MUFU.EX2 R41, R41 ;  /* 0x0000002900297308 */ /* 0x000e620000000800 */
[----:B--2---:R-:W-:Y:S01]  /*f750*/  FADD.FTZ R15, R181, R8 ;  /* 0x00000008b50f7221 */ /* 0x004fe20000010000 */
[----:B---3--:R-:W-:-:S04]  /*f760*/  FADD.FTZ R11, R24, R11 ;  /* 0x0000000b180b7221 */ /* 0x008fc80000010000 */
[----:B------:R-:W-:Y:S02]  /*f770*/  FADD.FTZ R10, R182, R11 ;  /* 0x0000000bb60a7221 */ /* 0x000fe40000010000 */
[----:B------:R-:W2:Y:S01]  /*f780*/  MUFU.EX2 R7, R7 ;  /* 0x0000000700077308 */ /* 0x000ea20000000800 */
[----:B0-----:R-:W-:-:S07]  /*f790*/  FADD.FTZ R8, R38, R15 ;  /* 0x0000000f26087221 */ /* 0x001fce0000010000 */
[----:B------:R-:W0:Y:S01]  /*f7a0*/  MUFU.EX2 R18, R9 ;  /* 0x0000000900127308 */ /* 0x000e220000000800 */
[----:B-1----:R-:W-:Y:S01]  /*f7b0*/  FADD.FTZ R11, R41, R8 ;  /* 0x00000008290b7221 */ /* 0x002fe20000010000 */
[----:B--2---:R-:W-:-:S05]  /*f7c0*/  FADD.FTZ R15, R7, R10 ;  /* 0x0000000a070f7221 */ /* 0x004fca0000010000 */
[----:B------:R-:W-:Y:S01]  /*f7d0*/  ST.E desc[UR36][R152.64+0x420], R15 ;  /* 0x0004200f98007985 */ /* 0x000fe2000c101924 */
[----:B0-----:R-:W-:-:S05]  /*f7e0*/  FADD.FTZ R21, R18, R11 ;  /* 0x0000000b12157221 */ /* 0x001fca0000010000 */
        /* <DEDUP_REMOVED lines=224> */
[----:B0-----:R-:W3:Y:S01]  /*105f0*/  LD.E R5, desc[UR36][R6.64] ;  /* 0x0000002406057980 */ /* 0x001ee2000c101900 */
[----:B------:R-:W-:Y:S01]  /*10600*/  LOP3.LUT R8, R17, 0xc, RZ, 0xfc, !PT ;  /* 0x0000000c11087812 */ /* 0x000fe200078efcff */
[----:B------:R-:W-:-:S02]  /*10610*/  IMAD.MOV.U32 R9, RZ, RZ, R19 ;  /* 0x000000ffff097224 */ /* 0x000fc400078e0013 */
[----:B---3--:R-:W-:-:S05]  /*10620*/  FMUL.FTZ R5, R14, R5 ;  /* 0x000000050e057220 */ /* 0x008fca0000410000 */
[----:B------:R0:W-:Y:S04]  /*10630*/  ST.E desc[UR36][R6.64], R5 ;  /* 0x0000000506007985 */ /* 0x0001e8000c101924 */
[----:B------:R-:W3:Y:S02]  /*10640*/  LD.E R11, desc[UR36][R8.64] ;  /* 0x00000024080b7980 */ /* 0x000ee4000c101900 */
[----:B---3--:R-:W-:-:S05]  /*10650*/  FMUL.FTZ R11, R14, R11 ;  /* 0x0000000b0e0b7220 */ /* 0x008fca0000410000 */
[----:B------:R3:W-:Y:S04]  /*10660*/  ST.E desc[UR36][R8.64], R11 ;  /* 0x0000000b08007985 */ /* 0x0007e8000c101924 */
[----:B------:R-:W4:Y:S04]  /*10670*/  LD.E R137, desc[UR36][R152.64+0x3fc] ;  /* 0x0003fc2498897980 */ /* 0x000f28000c101900 */
[----:B------:R-:W5:Y:S04]  /*10680*/  LD.E R13, desc[UR36][R152.64+0x218] ;  /* 0x00021824980d7980 */ /* 0x000f68000c101900 */
[----:B------:R-:W5:Y:S04]  /*10690*/  LD.E R15, desc[UR36][R152.64+0x21c] ;  /* 0x00021c24980f7980 */ /* 0x000f68000c101900 */
[----:B------:R-:W5:Y:S04]  /*106a0*/  LD.E R21, desc[UR36][R152.64+0x228] ;  /* 0x0002282498157980 */ /* 0x000f68000c101900 */
[----:B------:R-:W5:Y:S04]  /*106b0*/  LD.E R25, desc[UR36][R152.64+0x22c] ;  /* 0x00022c2498197980 */ /* 0x000f68000c101900 */
[----:B-1----:R-:W5:Y:S04]  /*106c0*/  LD.E R27, desc[UR36][R152.64+0x238] ;  /* 0x00023824981b7980 */ /* 0x002f68000c101900 */
[----:B--2---:R-:W2:Y:S04]  /*106d0*/  LD.E R29, desc[UR36][R152.64+0x23c] ;  /* 0x00023c24981d7980 */ /* 0x004ea8000c101900 */
[----:B0-----:R-:W2:Y:S04]  /*106e0*/  LD.E R5, desc[UR36][R152.64+0x248] ;  /* 0x0002482498057980 */ /* 0x001ea8000c101900 */
[----:B------:R-:W2:Y:S04]  /*106f0*/  LD.E R31, desc[UR36][R152.64+0x24c] ;  /* 0x00024c24981f7980 */ /* 0x000ea8000c101900 */
        /* <DEDUP_REMOVED lines=53> */
[----:B------:R-:W3:Y:S01]  /*10a50*/  LD.E R139, desc[UR36][R152.64+0x200] ;  /* 0x00020024988b7980 */ /* 0x000ee2000c101900 */
[C---:B----4-:R-:W-:Y:S01]  /*10a60*/  FMUL.FTZ R137, R14.reuse, R137 ;  /* 0x000000890e897220 */ /* 0x050fe20000410000 */
[C---:B-----5:R-:W-:Y:S01]  /*10a70*/  FMUL.FTZ R13, R14.reuse, R13 ;  /* 0x0000000d0e0d7220 */ /* 0x060fe20000410000 */
        /* <DEDUP_REMOVED lines=8> */
[C---:B---3--:R-:W-:Y:S01]  /*10b00*/  FMUL.FTZ R11, R14.reuse, R11 ;  /* 0x0000000b0e0b7220 */ /* 0x048fe20000410000 */
        /* <DEDUP_REMOVED lines=114> */
[----:B0-----:R-:W4:Y:S04]  /*11230*/  LD.E R13, desc[UR36][R18.64] ;  /* 0x00000024120d7980 */ /* 0x001f28000c101900 */
[----:B-1----:R-:W5:Y:S04]  /*11240*/  LD.E R5, desc[UR36][R152.64+0x1e8] ;  /* 0x0001e82498057980 */ /* 0x002f68000c101900 */
[----:B--2---:R-:W5:Y:S04]  /*11250*/  LD.E.64 R10, desc[UR36][R152.64+0xa8] ;  /* 0x0000a824980a7980 */ /* 0x004f68000c101b00 */
[----:B----4-:R0:W-:Y:S04]  /*11260*/  ST.E desc[UR36][R18.64], R13 ;  /* 0x0000000d12007985 */ /* 0x0101e8000c101924 */
[----:B------:R-:W2:Y:S04]  /*11270*/  LD.E R15, desc[UR36][R6.64] ;  /* 0x00000024060f7980 */ /* 0x000ea8000c101900 */
[----:B--2---:R1:W-:Y:S04]  /*11280*/  ST.E desc[UR36][R6.64], R15 ;  /* 0x0000000f06007985 */ /* 0x0043e8000c101924 */
[----:B------:R-:W2:Y:S04]  /*11290*/  LD.E R21, desc[UR36][R8.64] ;  /* 0x0000002408157980 */ /* 0x000ea8000c101900 */
[----:B--2---:R2:W-:Y:S04]  /*112a0*/  ST.E desc[UR36][R8.64], R21 ;  /* 0x0000001508007985 */ /* 0x0045e8000c101924 */
[----:B------:R-:W4:Y:S04]  /*112b0*/  LD.E R25, desc[UR36][R152.64+0x210] ;  /* 0x0002102498197980 */ /* 0x000f28000c101900 */
[----:B------:R-:W5:Y:S04]  /*112c0*/  LD.E R27, desc[UR36][R152.64+0x214] ;  /* 0x00021424981b7980 */ /* 0x000f68000c101900 */
[----:B------:R-:W5:Y:S04]  /*112d0*/  LD.E R29, desc[UR36][R152.64+0x218] ;  /* 0x00021824981d7980 */ /* 0x000f68000c101900 */
[----:B------:R-:W5:Y:S04]  /*112e0*/  LD.E R31, desc[UR36][R152.64+0x21c] ;  /* 0x00021c24981f7980 */ /* 0x000f68000c101900 */
[----:B------:R-:W5:Y:S04]  /*112f0*/  LD.E R33, desc[UR36][R152.64+0x220] ;  /* 0x0002202498217980 */ /* 0x000f68000c101900 */
[----:B---3--:R-:W3:Y:S04]  /*11300*/  LD.E R35, desc[UR36][R152.64+0x224] ;  /* 0x0002242498237980 */ /* 0x008ee8000c101900 */
[----:B0-----:R-:W3:Y:S04]  /*11310*/  LD.E R13, desc[UR36][R152.64+0x228] ;  /* 0x00022824980d7980 */ /* 0x001ee8000c101900 */
[----:B------:R-:W3:Y:S04]  /*11320*/  LD.E R37, desc[UR36][R152.64+0x22c] ;  /* 0x00022c2498257980 */ /* 0x000ee8000c101900 */
[----:B-1----:R-:W3:Y:S04]  /*11330*/  LD.E R15, desc[UR36][R152.64+0x230] ;  /* 0x00023024980f7980 */ /* 0x002ee8000c101900 */
[----:B------:R-:W3:Y:S04]  /*11340*/  LD.E R39, desc[UR36][R152.64+0x234] ;  /* 0x0002342498277980 */ /* 0x000ee8000c101900 */
        /* <DEDUP_REMOVED lines=114> */
[----:B----4-:R-:W-:Y:S04]  /*11a70*/  ST.E desc[UR36][R152.64+0x210], R25 ;  /* 0x0002101998007985 */ /* 0x010fe8000c101924 */
[----:B-----5:R-:W-:Y:S04]  /*11a80*/  ST.E desc[UR36][R152.64+0x214], R27 ;  /* 0x0002141b98007985 */ /* 0x020fe8000c101924 */
        /* <DEDUP_REMOVED lines=1060> */
.L_x_3254:
[----:B------:R-:W-:Y:S05]  /*15cd0*/  BSYNC B0 ;  /* 0x0000000000007941 */ /* 0x000fea0003800000 */
.L_x_3253:
[C---:B------:R-:W-:Y:S01]  /*15ce0*/  ISETP.GT.AND P0, PT, R0.reuse, R4, PT ;  /* 0x000000040000720c */ /* 0x040fe20003f04270 */
[----:B------:R-:W-:-:S12]  /*15cf0*/  VIADD R0, R0, 0xffffffff ;  /* 0xffffffff00007836 */ /* 0x000fd80000000000 */
[----:B------:R-:W-:Y:S05]  /*15d00*/  @P0 BRA `(.L_x_3255) ;  /* 0xffffff5400d00947 */ /* 0x000fea000383ffff */
[----:B01----:R-:W2:Y:S02]  /*15d10*/  LDL R5, [R1+0x70] ;  /* 0x0000700001057983 */ /* 0x003ea40000100800 */
[----:B--2---:R-:W-:-:S07]  /*15d20*/  IMAD.SHL.U32 R5, R5, 0x40, RZ ;  /* 0x0000004005057824 */ /* 0x004fce00078e00ff */
.L_x_3226:
        /* <DEDUP_REMOVED lines=23> */
.L_x_3258:
[----:B------:R-:W-:-:S13]  /*15ea0*/  ISETP.NE.AND P0, PT, R8, 0x1, PT ;  /* 0x000000010800780c */ /* 0x000fda0003f05270 */
[----:B------:R-:W0:Y:S02]  /*15eb0*/  @P0 LDC.64 R6, c[0x0][0xae0] ;  /* 0x0002b800ff060b82 */ /* 0x000e240000000a00 */
[----:B0-----:R-:W-:-:S05]  /*15ec0*/  @P0 IMAD.HI.U32 R6, R5, R6, RZ ;  /* 0x0000000605060227 */ /* 0x001fca00078e00ff */
[----:B------:R-:W-:-:S07]  /*15ed0*/  @P0 SHF.R.U32.HI R5, RZ, R7, R6 ;  /* 0x00000007ff050219 */ /* 0x000fce0000011606 */
.L_x_3259:
[----:B------:R-:W-:Y:S05]  /*15ee0*/  BSYNC B0 ;  /* 0x0000000000007941 */ /* 0x000fea0003800000 */
.L_x_3257:
[----:B------:R-:W-:-:S05]  /*15ef0*/  IMAD R5, R5, R8, RZ ;  /* 0x0000000805057224 */ /* 0x000fca00078e02ff */
[----:B------:R-:W-:-:S07]  /*15f00*/  VIMNMX R4, R4, R5, !PT ;  /* 0x0000000504047248 */ /* 0x000fce0007fe0100 */
.L_x_3256:
[----:B------:R-:W-:-:S05]  /*15f10*/  VIADD R4, R4, 0x3f ;  /* 0x0000003f04047836 */ /* 0x000fca0000000000 */
[----:B------:R-:W-:-:S04]  /*15f20*/  SHF.R.S32.HI R5, RZ, 0x1f, R4 ;  /* 0x0000001fff057819 */ /* 0x000fc80000011404 */
[----:B------:R-:W-:-:S04]  /*15f30*/  LEA.HI R5, R5, R4, RZ, 0x6 ;  /* 0x0000000405057211 */ /* 0x000fc800078f30ff */
[----:B------:R-:W-:-:S04]  /*15f40*/  SHF.R.S32.HI R4, RZ, 0x6, R5 ;  /* 0x00000006ff047819 */ /* 0x000fc80000011405 */
[----:B------:R-:W-:-:S04]  /*15f50*/  VIMNMX3 R4, RZ, UR48, R4, !PT ;  /* 0x00000030ff047c0f */ /* 0x000fc8000f800104 */
[----:B------:R-:W-:-:S13]  /*15f60*/  ISETP.GE.AND P0, PT, R0, R4, PT ;  /* 0x000000040000720c */ /* 0x000fda0003f06270 */
[----:B------:R-:W-:Y:S05]  /*15f70*/  @!P0 BRA `(.L_x_3260) ;  /* 0x00000098009c8947 */ /* 0x000fea0003800000 */
.L_x_3279:
        /* <DEDUP_REMOVED lines=23> */
.L_x_3262:
[----:B------:R-:W-:Y:S05]  /*160f0*/  BSYNC B0 ;  /* 0x0000000000007941 */ /* 0x000fea0003800000 */
.L_x_3261:
        /* <DEDUP_REMOVED lines=13> */
.L_x_3264:
[----:B------:R-:W-:Y:S05]  /*161d0*/  BSYNC B0 ;  /* 0x0000000000007941 */ /* 0x000fea0003800000 */
.L_x_3263:
        /* <DEDUP_REMOVED lines=8> */
.L_x_3266:
[----:B------:R-:W-:Y:S05]  /*16260*/  BSYNC B0 ;  /* 0x0000000000007941 */ /* 0x000fea0003800000 */
.L_x_3265:
        /* <DEDUP_REMOVED lines=62> */
.L_x_3269:
[----:B------:R-:W-:Y:S05]  /*16650*/  BSYNC B0 ;  /* 0x0000000000007941 */ /* 0x000fea0003800000 */
.L_x_3268:
        /* <DEDUP_REMOVED lines=13> */
.L_x_3271:
[----:B------:R-:W-:Y:S05]  /*16730*/  BSYNC B0 ;  /* 0x0000000000007941 */ /* 0x000fea0003800000 */
.L_x_3270:
        /* <DEDUP_REMOVED lines=8> */
.L_x_3273:
[----:B------:R-:W-:Y:S05]  /*167c0*/  BSYNC B0 ;  /* 0x0000000000007941 */ /* 0x000fea0003800000 */
.L_x_3272:
        /* <DEDUP_REMOVED lines=467> */
[----:B------:R-:W0:Y:S04]  /*18500*/  LD.E.64 R6, desc[UR36][R152.64+0x410] ;  /* 0x0004102498067980 */ /* 0x000e28000c101b00 */
[----:B--2---:R-:W2:Y:S02]  /*18510*/  LD.E R8, desc[UR36][R14.64] ;  /* 0x000000240e087980 */ /* 0x004ea4000c101900 */
[-C--:B--2---:R-:W-:Y:S01]  /*18520*/  FMUL.FTZ R11, R24, R8.reuse ;  /* 0x00000008180b7220 */ /* 0x084fe20000410000 */
[-C--:B------:R-:W-:Y:S01]  /*18530*/  FMUL.FTZ R10, R25, R8.reuse ;  /* 0x00000008190a7220 */ /* 0x080fe20000410000 */
[-C--:B------:R-:W-:Y:S01]  /*18540*/  FMUL.FTZ R13, R27, R8.reuse ;  /* 0x000000081b0d7220 */ /* 0x080fe20000410000 */
[----:B------:R-:W-:-:S03]  /*18550*/  FMUL.FTZ R27, R28, R8 ;  /* 0x000000081c1b7220 */ /* 0x000fc60000410000 */
[----:B------:R-:W0:Y:S01]  /*18560*/  MUFU.TANH R11, R11 ;  /* 0x0000000b000b7308 */ /* 0x000e220000002400 */
[-C--:B------:R-:W-:Y:S01]  /*18570*/  FMUL.FTZ R28, R29, R8.reuse ;  /* 0x000000081d1c7220 */ /* 0x080fe20000410000 */
[----:B------:R-:W-:-:S06]  /*18580*/  FMUL.FTZ R56, R32, R8 ;  /* 0x0000000820387220 */ /* 0x000fcc0000410000 */
[----:B------:R-:W2:Y:S01]  /*18590*/  MUFU.TANH R10, R10 ;  /* 0x0000000a000a7308 */ /* 0x000ea20000002400 */
[----:B------:R-:W-:-:S07]  /*185a0*/  FMUL.FTZ R33, R33, R8 ;  /* 0x0000000821217220 */ /* 0x000fce0000410000 */
[----:B------:R-:W3:Y:S01]  /*185b0*/  MUFU.TANH R27, R27 ;  /* 0x0000001b001b7308 */ /* 0x000ee20000002400 */
[----:B0-----:R-:W-:Y:S01]  /*185c0*/  FMNMX.FTZ R9, R11, R6, !PT ;  /* 0x000000060b097209 */ /* 0x001fe20007810000 */
[----:B------:R-:W-:-:S06]  /*185d0*/  FMUL.FTZ R57, R36, R8 ;  /* 0x0000000824397220 */ /* 0x000fcc0000410000 */
        /* <DEDUP_REMOVED lines=25> */
[-C--:B------:R-:W-:Y:S01]  /*18770*/  FMUL.FTZ R52, R52, R8.reuse ;  /* 0x0000000834347220 */ /* 0x080fe20000410000 */
[----:B------:R-:W-:Y:S01]  /*18780*/  FMUL.FTZ R12, R26, R8 ;  /* 0x000000081a0c7220 */ /* 0x000fe20000410000 */
[----:B0-----:R-:W-:-:S05]  /*18790*/  FMNMX.FTZ R30, R60, R30, !PT ;  /* 0x0000001e3c1e7209 */ /* 0x001fca0007810000 */
[----:B------:R-:W0:Y:S01]  /*187a0*/  MUFU.TANH R48, R48 ;  /* 0x0000003000307308 */ /* 0x000e220000002400 */
[----:B------:R-:W-:Y:S01]  /*187b0*/  FMUL.FTZ R53, R53, R8 ;  /* 0x0000000835357220 */ /* 0x000fe20000410000 */
[----:B--2---:R-:W-:-:S06]  /*187c0*/  FMNMX.FTZ R30, R62, R30, !PT ;  /* 0x0000001e3e1e7209 */ /* 0x004fcc0007810000 */
[----:B------:R-:W2:Y:S01]  /*187d0*/  MUFU.TANH R66, R49 ;  /* 0x0000003100427308 */ /* 0x000ea20000002400 */
[----:B---3--:R-:W-:-:S07]  /*187e0*/  FMNMX.FTZ R30, R64, R30, !PT ;  /* 0x0000001e401e7209 */ /* 0x008fce0007810000 */
[----:B------:R-:W3:Y:S01]  /*187f0*/  MUFU.TANH R52, R52 ;  /* 0x0000003400347308 */ /* 0x000ee20000002400 */
[----:B------:R-:W-:-:S07]  /*18800*/  FMUL.FTZ R15, R31, R8 ;  /* 0x000000081f0f7220 */ /* 0x000fce0000410000 */
[----:B------:R-:W4:Y:S01]  /*18810*/  MUFU.TANH R12, R12 ;  /* 0x0000000c000c7308 */ /* 0x000f220000002400 */
[----:B0-----:R-:W-:-:S07]  /*18820*/  FMNMX.FTZ R30, R48, R30, !PT ;  /* 0x0000001e301e7209 */ /* 0x001fce0007810000 */
[----:B------:R-:W0:Y:S01]  /*18830*/  MUFU.TANH R68, R53 ;  /* 0x0000003500447308 */ /* 0x000e220000002400 */
[----:B-1----:R-:W-:-:S07]  /*18840*/  FMUL.FTZ R20, R34, R8 ;  /* 0x0000000822147220 */ /* 0x002fce0000410000 */
[----:B------:R-:W1:Y:S01]  /*18850*/  MUFU.TANH R13, R13 ;  /* 0x0000000d000d7308 */ /* 0x000e620000002400 */
[----:B--2---:R-:W-:Y:S01]  /*18860*/  FMNMX.FTZ R9, R66, R30, !PT ;  /* 0x0000001e42097209 */ /* 0x004fe20007810000 */
[----:B------:R-:W-:-:S06]  /*18870*/  FMUL.FTZ R21, R35, R8 ;  /* 0x0000000823157220 */ /* 0x000fcc0000410000 */
[----:B------:R-:W2:Y:S01]  /*18880*/  MUFU.TANH R14, R14 ;  /* 0x0000000e000e7308 */ /* 0x000ea20000002400 */
[----:B---3--:R-:W-:Y:S01]  /*18890*/  FMNMX.FTZ R29, R52, R9, !PT ;  /* 0x00000009341d7209 */ /* 0x008fe20007810000 */
[----:B------:R-:W-:Y:S01]  /*188a0*/  FMUL.FTZ R24, R38, R8 ;  /* 0x0000000826187220 */ /* 0x000fe20000410000 */
[----:B----4-:R-:W-:-:S05]  /*188b0*/  FMNMX.FTZ R30, R12, R7, !PT ;  /* 0x000000070c1e7209 */ /* 0x010fca0007810000 */
[----:B------:R-:W3:Y:S01]  /*188c0*/  MUFU.TANH R15, R15 ;  /* 0x0000000f000f7308 */ /* 0x000ee20000002400 */
[----:B0-----:R-:W-:Y:S01]  /*188d0*/  FMNMX.FTZ R29, R68, R29, !PT ;  /* 0x0000001d441d7209 */ /* 0x001fe20007810000 */
[----:B------:R-:W-:Y:S01]  /*188e0*/  FMUL.FTZ R25, R39, R8 ;  /* 0x0000000827197220 */ /* 0x000fe20000410000 */
[----:B-1----:R-:W-:-:S05]  /*188f0*/  FMNMX.FTZ R9, R13, R30, !PT ;  /* 0x0000001e0d097209 */ /* 0x002fca0007810000 */
[----:B------:R-:W0:Y:S01]  /*18900*/  MUFU.TANH R20, R20 ;  /* 0x0000001400147308 */ /* 0x000e220000002400 */
[----:B--2---:R-:W-:Y:S01]  /*18910*/  FMNMX.FTZ R30, R14, R9, !PT ;  /* 0x000000090e1e7209 */ /* 0x004fe20007810000 */
[----:B------:R-:W1:Y:S06]  /*18920*/  SHFL.BFLY PT, R40, R29, 0x2, 0x1f ;  /* 0x0c401f001d287f89 */ /* 0x000e6c00000e0000 */
        /* <DEDUP_REMOVED lines=19> */
[----:B-1----:R-:W-:Y:S01]  /*18a60*/  FMNMX.FTZ R40, R29, R40, !PT ;  /* 0x000000281d287209 */ /* 0x002fe20007810000 */
[----:B------:R-:W-:Y:S01]  /*18a70*/  FMUL.FTZ R32, R54, R8 ;  /* 0x0000000836207220 */ /* 0x000fe20000410000 */
[----:B---3--:R-:W-:-:S05]  /*18a80*/  FMNMX.FTZ R30, R36, R9, !PT ;  /* 0x00000009241e7209 */ /* 0x008fca0007810000 */
[----:B------:R-:W1:Y:S01]  /*18a90*/  MUFU.TANH R35, R35 ;  /* 0x0000002300237308 */ /* 0x000e620000002400 */
[----:B------:R-:W3:Y:S01]  /*18aa0*/  SHFL.BFLY PT, R43, R40, 0x1, 0x1f ;  /* 0x0c201f00282b7f89 */ /* 0x000ee200000e0000 */
[----:B------:R-:W-:Y:S01]  /*18ab0*/  FMUL.FTZ R31, R55, R8 ;  /* 0x00000008371f7220 */ /* 0x000fe20000410000 */
[----:B0-----:R-:W-:-:S05]  /*18ac0*/  FMNMX.FTZ R9, R39, R30, !PT ;  /* 0x0000001e27097209 */ /* 0x001fca0007810000 */
[----:B------:R-:W0:Y:S01]  /*18ad0*/  MUFU.TANH R34, R34 ;  /* 0x0000002200227308 */ /* 0x000e220000002400 */
[----:B--2---:R-:W-:-:S07]  /*18ae0*/  FMNMX.FTZ R8, R38, R9, !PT ;  /* 0x0000000926087209 */ /* 0x004fce0007810000 */
[----:B------:R-:W2:Y:S01]  /*18af0*/  MUFU.TANH R32, R32 ;  /* 0x0000002000207308 */ /* 0x000ea20000002400 */
[----:B-1----:R-:W-:-:S07]  /*18b00*/  FMNMX.FTZ R9, R35, R8, !PT ;  /* 0x0000000823097209 */ /* 0x002fce0007810000 */
[----:B------:R-:W1:Y:S01]  /*18b10*/  MUFU.TANH R31, R31 ;  /* 0x0000001f001f7308 */ /* 0x000e620000002400 */
[----:B0-----:R-:W-:Y:S02]  /*18b20*/  FMNMX.FTZ R9, R34, R9, !PT ;  /* 0x0000000922097209 */ /* 0x001fe40007810000 */
[----:B------:R-:W-:Y:S02]  /*18b30*/  IADD3 R8, P1, R2, 0x410, RZ ;  /* 0x0000041002087810 */ /* 0x000fe40007f3e0ff */
[----:B--2---:R-:W-:-:S03]  /*18b40*/  FMNMX.FTZ R30, R32, R9, !PT ;  /* 0x00000009201e7209 */ /* 0x004fc60007810000 */
[----:B------:R-:W-:Y:S01]  /*18b50*/  IMAD.X R9, RZ, RZ, R16, P1 ;  /* 0x000000ffff097224 */ /* 0x000fe200008e0610 */
[----:B------:R-:W-:Y:S02]  /*18b60*/  LOP3.LUT R8, R8, 0x4, RZ, 0xfc, !PT ;  /* 0x0000000408087812 */ /* 0x000fe400078efcff */
[----:B---3--:R-:W-:Y:S02]  /*18b70*/  FMNMX.FTZ R43, R40, R43, !PT ;  /* 0x0000002b282b7209 */ /* 0x008fe40007810000 */
[----:B-1----:R-:W-:Y:S01]  /*18b80*/  FMNMX.FTZ R41, R31, R30, !PT ;  /* 0x0000001e1f297209 */ /* 0x002fe20007810000 */
        /* <DEDUP_REMOVED lines=37> */
.L_x_3276:
[----:B------:R-:W-:Y:S05]  /*18de0*/  BSYNC B0 ;  /* 0x0000000000007941 */ /* 0x000fea0003800000 */
.L_x_3275:
        /* <DEDUP_REMOVED lines=18> */
[-CC-:B------:R-:W-:Y:S01]  /*18f10*/  FFMA.FTZ R13, R13, R44.reuse, -R45.reuse ;  /* 0x0000002c0d0d7223 */ /* 0x180fe2000001082d */
[-C--:B------:R-:W-:Y:S01]  /*18f20*/  FFMA.FTZ R14, R14, R44.reuse, -R45 ;  /* 0x0000002c0e0e7223 */ /* 0x080fe2000001082d */
[----:B------:R-:W4:Y:S01]  /*18f30*/  MUFU.EX2 R11, R11 ;  /* 0x0000000b000b7308 */ /* 0x000f220000000800 */
[-C--:B------:R-:W-:Y:S01]  /*18f40*/  FFMA.FTZ R28, R28, R44.reuse, -R5 ;  /* 0x0000002c1c1c7223 */ /* 0x080fe20000010805 */
[-C--:B------:R-:W-:Y:S01]  /*18f50*/  FFMA.FTZ R15, R15, R44.reuse, -R45 ;  /* 0x0000002c0f0f7223 */ /* 0x080fe2000001082d */
[-CC-:B------:R-:W-:Y:S01]  /*18f60*/  FFMA.FTZ R6, R58, R44.reuse, -R5.reuse ;  /* 0x0000002c3a067223 */ /* 0x180fe20000010805 */
[-C--:B------:R-:W-:Y:S01]  /*18f70*/  FFMA.FTZ R56, R56, R44.reuse, -R5 ;  /* 0x0000002c38387223 */ /* 0x080fe20000010805 */
[-C--:B------:R-:W-:Y:S01]  /*18f80*/  FFMA.FTZ R20, R20, R44.reuse, -R45 ;  /* 0x0000002c14147223 */ /* 0x080fe2000001082d */
[-CC-:B------:R-:W-:Y:S01]  /*18f90*/  FFMA.FTZ R7, R60, R44.reuse, -R5.reuse ;  /* 0x0000002c3c077223 */ /* 0x180fe20000010805 */
[-C--:B------:R-:W-:Y:S01]  /*18fa0*/  FFMA.FTZ R33, R33, R44.reuse, -R5 ;  /* 0x0000002c21217223 */ /* 0x080fe20000010805 */
[----:B------:R-:W5:Y:S01]  /*18fb0*/  MUFU.EX2 R12, R12 ;  /* 0x0000000c000c7308 */ /* 0x000f620000000800 */
[-C--:B------:R-:W-:Y:S01]  /*18fc0*/  FFMA.FTZ R21, R21, R44.reuse, -R45 ;  /* 0x0000002c15157223 */ /* 0x080fe2000001082d */
[-CC-:B------:R-:W-:Y:S01]  /*18fd0*/  FFMA.FTZ R8, R62, R44.reuse, -R5.reuse ;  /* 0x0000002c3e087223 */ /* 0x180fe20000010805 */
[-C--:B------:R-:W-:Y:S01]  /*18fe0*/  FFMA.FTZ R57, R57, R44.reuse, -R5 ;  /* 0x0000002c39397223 */ /* 0x080fe20000010805 */
[-C--:B------:R-:W-:Y:S01]  /*18ff0*/  FFMA.FTZ R24, R24, R44.reuse, -R45 ;  /* 0x0000002c18187223 */ /* 0x080fe2000001082d */
[-C--:B------:R-:W-:Y:S01]  /*19000*/  FFMA.FTZ R9, R64, R44.reuse, -R5 ;  /* 0x0000002c40097223 */ /* 0x080fe20000010805 */
[-C--:B------:R-:W-:Y:S01]  /*19010*/  FFMA.FTZ R25, R25, R44.reuse, -R45 ;  /* 0x0000002c19197223 */ /* 0x080fe2000001082d */
[-C--:B------:R-:W-:Y:S01]  /*19020*/  FFMA.FTZ R37, R37, R44.reuse, -R5 ;  /* 0x0000002c25257223 */ /* 0x080fe20000010805 */
[----:B------:R-:W1:Y:S01]  /*19030*/  MUFU.EX2 R10, R10 ;  /* 0x0000000a000a7308 */ /* 0x000e620000000800 */
[-CC-:B------:R-:W-:Y:S01]  /*19040*/  FFMA.FTZ R26, R26, R44.reuse, -R45.reuse ;  /* 0x0000002c1a1a7223 */ /* 0x180fe2000001082d */
[-CC-:B------:R-:W-:Y:S01]  /*19050*/  FFMA.FTZ R36, R36, R44.reuse, -R45.reuse ;  /* 0x0000002c24247223 */ /* 0x180fe2000001082d */
[-CC-:B------:R-:W-:Y:S01]  /*19060*/  FFMA.FTZ R39, R39, R44.reuse, -R45.reuse ;  /* 0x0000002c27277223 */ /* 0x180fe2000001082d */
[-C--:B------:R-:W-:Y:S01]  /*19070*/  FFMA.FTZ R38, R38, R44.reuse, -R45 ;  /* 0x0000002c26267223 */ /* 0x080fe2000001082d */
[-C--:B------:R-:W-:Y:S01]  /*19080*/  FFMA.FTZ R40, R48, R44.reuse, -R5 ;  /* 0x0000002c30287223 */ /* 0x080fe20000010805 */
[-CC-:B------:R-:W-:Y:S01]  /*19090*/  FFMA.FTZ R35, R35, R44.reuse, -R45.reuse ;  /* 0x0000002c23237223 */ /* 0x180fe2000001082d */
[-CC-:B------:R-:W-:Y:S01]  /*190a0*/  FFMA.FTZ R34, R34, R44.reuse, -R45.reuse ;  /* 0x0000002c22227223 */ /* 0x180fe2000001082d */
[----:B------:R-:W2:Y:S01]  /*190b0*/  MUFU.EX2 R13, R13 ;  /* 0x0000000d000d7308 */ /* 0x000ea20000000800 */
[-CC-:B------:R-:W-:Y:S01]  /*190c0*/  FFMA.FTZ R32, R32, R44.reuse, -R45.reuse ;  /* 0x0000002c20207223 */ /* 0x180fe2000001082d */
[----:B------:R-:W-:-:S06]  /*190d0*/  FFMA.FTZ R31, R31, R44, -R45 ;  /* 0x0000002c1f1f7223 */ /* 0x000fcc000001082d */
[----:B------:R-:W-:Y:S08]  /*190e0*/  MUFU.EX2 R27, R27 ;  /* 0x0000001b001b7308 */ /* 0x000ff00000000800 */
[----:B------:R-:W3:Y:S08]  /*190f0*/  MUFU.EX2 R14, R14 ;  /* 0x0000000e000e7308 */ /* 0x000ef00000000800 */
[----:B------:R-:W-:Y:S08]  /*19100*/  MUFU.EX2 R28, R28 ;  /* 0x0000001c001c7308 */ /* 0x000ff00000000800 */
[----:B------:R0:W-:Y:S08]  /*19110*/  MUFU.EX2 R176, R6 ;  /* 0x0000000600b07308 */ /* 0x0001f00000000800 */
[----:B------:R-:W3:Y:S01]  /*19120*/  MUFU.EX2 R15, R15 ;  /* 0x0000000f000f7308 */ /* 0x000ee20000000800 */
[----:B0-----:R-:W-:-:S07]  /*19130*/  FFMA.FTZ R6, R52, R44, -R5 ;  /* 0x0000002c34067223 */ /* 0x001fce0000010805 */
[----:B------:R-:W-:Y:S08]  /*19140*/  MUFU.EX2 R56, R56 ;  /* 0x0000003800387308 */ /* 0x000ff00000000800 */
[----:B------:R4:W-:Y:S08]  /*19150*/  MUFU.EX2 R41, R7 ;  /* 0x0000000700297308 */ /* 0x0009f00000000800 */
[----:B------:R5:W-:Y:S01]  /*19160*/  MUFU.EX2 R182, R6 ;  /* 0x0000000600b67308 */ /* 0x000be20000000800 */
[----:B----4-:R-:W-:-:S07]  /*19170*/  FADD.FTZ R7, R11, R46 ;  /* 0x0000002e0b077221 */ /* 0x010fce0000010000 */
[----:B------:R-:W0:Y:S01]  /*19180*/  MUFU.EX2 R20, R20 ;  /* 0x0000001400147308 */ /* 0x000e220000000800 */
[----:B-----5:R-:W-:-:S07]  /*19190*/  FADD.FTZ R6, R12, R47 ;  /* 0x0000002f0c067221 */ /* 0x020fce0000010000 */
[----:B------:R-:W-:Y:S08]  /*191a0*/  MUFU.EX2 R33, R33 ;  /* 0x0000002100217308 */ /* 0x000ff00000000800 */
[----:B------:R1:W-:Y:S08]  /*191b0*/  MUFU.EX2 R178, R8 ;  /* 0x0000000800b27308 */ /* 0x0003f00000000800 */
[----:B------:R-:W4:Y:S01]  /*191c0*/  MUFU.EX2 R21, R21 ;  /* 0x0000001500157308 */ /* 0x000f220000000800 */
[----:B-1----:R-:W-:Y:S01]  /*191d0*/  FADD.FTZ R8, R10, R7 ;  /* 0x000000070a087221 */ /* 0x002fe20000010000 */
[----:B--2---:R-:W-:-:S04]  /*191e0*/  FADD.FTZ R7, R13, R6 ;  /* 0x000000060d077221 */ /* 0x004fc80000010000 */
[----:B---3--:R-:W-:Y:S02]  /*191f0*/  FADD.FTZ R6, R14, R7 ;  /* 0x000000070e067221 */ /* 0x008fe40000010000 */
[----:B------:R-:W1:Y:S02]  /*19200*/  MUFU.EX2 R57, R57 ;  /* 0x0000003900397308 */ /* 0x000e640000000800 */
[----:B------:R-:W-:-:S06]  /*19210*/  FADD.FTZ R7, R15, R6 ;  /* 0x000000060f077221 */ /* 0x000fcc0000010000 */
[----:B------:R2:W-:Y:S08]  /*19220*/  MUFU.EX2 R43, R9 ;  /* 0x00000009002b7308 */ /* 0x0005f00000000800 */
[----:B------:R-:W3:Y:S01]  /*19230*/  MUFU.EX2 R24, R24 ;  /* 0x0000001800187308 */ /* 0x000ee20000000800 */
[----:B--2---:R-:W-:Y:S01]  /*19240*/  FADD.FTZ R9, R27, R8 ;  /* 0x000000081b097221 */ /* 0x004fe20000010000 */
[----:B0-----:R-:W-:-:S03]  /*19250*/  FADD.FTZ R8, R20, R7 ;  /* 0x0000000714087221 */ /* 0x001fc60000010000 */
[----:B------:R-:W-:Y:S01]  /*19260*/  FADD.FTZ R9, R28, R9 ;  /* 0x000000091c097221 */ /* 0x000fe20000010000 */
[----:B----4-:R-:W-:Y:S02]  /*19270*/  FADD.FTZ R7, R21, R8 ;  /* 0x0000000815077221 */ /* 0x010fe40000010000 */
[----:B------:R0:W2:Y:S01]  /*19280*/  MUFU.EX2 R174, R37 ;  /* 0x0000002500ae7308 */ /* 0x0000a20000000800 */
[----:B------:R-:W-:-:S04]  /*19290*/  FADD.FTZ R6, R56, R9 ;  /* 0x0000000938067221 */ /* 0x000fc80000010000 */
[----:B------:R-:W-:-:S03]  /*192a0*/  FADD.FTZ R6, R33, R6 ;  /* 0x0000000621067221 */ /* 0x000fc60000010000 */
[----:B------:R-:W4:Y:S01]  /*192b0*/  MUFU.EX2 R25, R25 ;  /* 0x0000001900197308 */ /* 0x000f220000000800 */
[----:B-1----:R-:W-:Y:S01]  /*192c0*/  FADD.FTZ R9, R57, R6 ;  /* 0x0000000639097221 */ /* 0x002fe20000010000 */
[----:B---3--:R-:W-:Y:S01]  /*192d0*/  FADD.FTZ R6, R24, R7 ;  /* 0x0000000718067221 */ /* 0x008fe20000010000 */
[-CC-:B0-----:R-:W-:Y:S01]  /*192e0*/  FFMA.FTZ R37, R66, R44.reuse, -R5.reuse ;  /* 0x0000002c42257223 */ /* 0x181fe20000010805 */
[----:B------:R-:W-:-:S04]  /*192f0*/  FFMA.FTZ R5, R68, R44, -R5 ;  /* 0x0000002c44057223 */ /* 0x000fc80000010805 */
[----:B------:R-:W0:Y:S01]  /*19300*/  MUFU.EX2 R26, R26 ;  /* 0x0000001a001a7308 */ /* 0x000e220000000800 */
[----:B--2---:R-:W-:-:S07]  /*19310*/  FADD.FTZ R9, R174, R9 ;  /* 0x00000009ae097221 */ /* 0x004fce0000010000 */
[----:B------:R-:W1:Y:S01]  /*19320*/  MUFU.EX2 R177, R36 ;  /* 0x0000002400b17308 */ /* 0x000e620000000800 */
[----:B----4-:R-:W-:Y:S01]  /*19330*/  FADD.FTZ R7, R25, R6 ;  /* 0x0000000619077221 */ /* 0x010fe20000010000 */
[----:B------:R-:W-:-:S06]  /*19340*/  FADD.FTZ R6, R176, R9 ;  /* 0x00000009b0067221 */ /* 0x000fcc0000010000 */
[----:B------:R-:W2:Y:S01]  /*19350*/  MUFU.EX2 R39, R39 ;  /* 0x0000002700277308 */ /* 0x000ea20000000800 */
[----:B0-----:R-:W-:Y:S01]  /*19360*/  FADD.FTZ R8, R26, R7 ;  /* 0x000000071a087221 */ /* 0x001fe20000010000 */
[----:B------:R-:W-:-:S04]  /*19370*/  FADD.FTZ R7, R41, R6 ;  /* 0x0000000629077221 */ /* 0x000fc80000010000 */
[----:B------:R-:W-:Y:S02]  /*19380*/  FADD.FTZ R6, R178, R7 ;  /* 0x00000007b2067221 */ /* 0x000fe40000010000 */
[----:B------:R-:W0:Y:S01]  /*19390*/  MUFU.EX2 R38, R38 ;  /* 0x0000002600267308 */ /* 0x000e220000000800 */
[----:B-1----:R-:W-:Y:S01]  /*193a0*/  FADD.FTZ R8, R177, R8 ;  /* 0x00000008b1087221 */ /* 0x002fe20000010000 */
[----:B------:R-:W-:-:S06]  /*193b0*/  FADD.FTZ R9, R43, R6 ;  /* 0x000000062b097221 */ /* 0x000fcc0000010000 */
[----:B------:R-:W1:Y:S01]  /*193c0*/  MUFU.EX2 R40, R40 ;  /* 0x0000002800287308 */ /* 0x000e620000000800 */
[----:B--2---:R-:W-:-:S07]  /*193d0*/  FADD.FTZ R7, R39, R8 ;  /* 0x0000000827077221 */ /* 0x004fce0000010000 */
[----:B------:R-:W2:Y:S01]  /*193e0*/  MUFU.EX2 R35, R35 ;  /* 0x0000002300237308 */ /* 0x000ea20000000800 */
[----:B0-----:R-:W-:-:S07]  /*193f0*/  FADD.FTZ R6, R38, R7 ;  /* 0x0000000726067221 */ /* 0x001fce0000010000 */
[----:B------:R-:W0:Y:S01]  /*19400*/  MUFU.EX2 R37, R37 ;  /* 0x0000002500257308 */ /* 0x000e220000000800 */
[----:B-1----:R-:W-:-:S07]  /*19410*/  FADD.FTZ R8, R40, R9 ;  /* 0x0000000928087221 */ /* 0x002fce0000010000 */
[----:B------:R-:W1:Y:S01]  /*19420*/  MUFU.EX2 R34, R34 ;  /* 0x0000002200227308 */ /* 0x000e620000000800 */
[----:B--2---:R-:W-:-:S07]  /*19430*/  FADD.FTZ R7, R35, R6 ;  /* 0x0000000623077221 */ /* 0x004fce0000010000 */
[----:B------:R-:W2:Y:S01]  /*19440*/  MUFU.EX2 R32, R32 ;  /* 0x0000002000207308 */ /* 0x000ea20000000800 */
[----:B0-----:R-:W-:-:S04]  /*19450*/  FADD.FTZ R9, R37, R8 ;  /* 0x0000000825097221 */ /* 0x001fc80000010000 */
[----:B------:R-:W-:-:S03]  /*19460*/  FADD.FTZ R6, R182, R9 ;  /* 0x00000009b6067221 */ /* 0x000fc60000010000 */
[----:B------:R-:W0:Y:S01]  /*19470*/  MUFU.EX2 R5, R5 ;  /* 0x0000000500057308 */ /* 0x000e220000000800 */
[----:B-1----:R-:W-:-:S07]  /*19480*/  FADD.FTZ R7, R34, R7 ;  /* 0x0000000722077221 */ /* 0x002fce0000010000 */
[----:B------:R-:W1:Y:S01]  /*19490*/  MUFU.EX2 R31, R31 ;  /* 0x0000001f001f7308 */ /* 0x000e620000000800 */
[----:B--2---:R-:W-:Y:S01]  /*194a0*/  FADD.FTZ R8, R32, R7 ;  /* 0x0000000720087221 */ /* 0x004fe20000010000 */
[----:B0-----:R-:W-:-:S05]  /*194b0*/  FADD.FTZ R45, R5, R6 ;  /* 0x00000006052d7221 */ /* 0x001fca0000010000 */
[----:B------:R-:W-:Y:S01]  /*194c0*/  ST.E desc[UR36][R152.64+0x420], R45 ;  /* 0x0004202d98007985 */ /* 0x000fe2000c101924 */
[----:B-1----:R-:W-:-:S05]  /*194d0*/  FADD.FTZ R47, R31, R8 ;  /* 0x000000081f2f7221 */ /* 0x002fca0000010000 */
        /* <DEDUP_REMOVED lines=1615> */
.L_x_3278:
[----:B------:R-:W-:Y:S05]  /*1f9d0*/  BSYNC B0 ;  /* 0x0000000000007941 */ /* 0x000fea0003800000 */
.L_x_3277:
[----:B------:R-:W-:Y:S05]  /*1f9e0*/  @P0 BRA `(.L_x_3279) ;  /* 0xffffff6400640947 */ /* 0x000fea000383ffff */
.L_x_3260:
[----:B------:R-:W-:-:S04]  /*1f9f0*/  UISETP.LT.AND UP0, UPT, URZ, UR48, UPT ;  /* 0x000000303f00728c */ /* 0x000fc8000bf01270 */
[----:B------:R-:W-:-:S06]  /*1fa00*/  USEL UR4, URZ, UR48, !UP0 ;  /* 0x000000303f047287 */ /* 0x000fcc000c000000 */
[----:B------:R-:W-:-:S13]  /*1fa10*/  ISETP.GE.AND P0, PT, R0, UR4, PT ;  /* 0x0000000400007c0c */ /* 0x000fda000bf06270 */
[----:B------:R-:W-:Y:S05]  /*1fa20*/  @!P0 BRA `(.L_x_3280) ;  /* 0x000000a8003c8947 */ /* 0x000fea0003800000 */
.L_x_3309:
        /* <DEDUP_REMOVED lines=20> */
.L_x_3282:
[----:B------:R-:W-:Y:S05]  /*1fb70*/  BSYNC B0 ;  /* 0x0000000000007941 */ /* 0x000fea0003800000 */
.L_x_3281:
        /* <DEDUP_REMOVED lines=13> */
.L_x_3284:
[----:B------:R-:W-:Y:S05]  /*1fc50*/  BSYNC B0 ;  /* 0x0000000000007941 */ /* 0x000fea0003800000 */
.L_x_3283:
        /* <DEDUP_REMOVED lines=8> */
.L_x_3286:
[----:B------:R-:W-:Y:S05]  /*1fce0*/  BSYNC B0 ;  /* 0x0000000000007941 */ /* 0x000fea0003800000 */
.L_x_3285:
        /* <DEDUP_REMOVED lines=60> */
.L_x_3289:
[----:B------:R-:W-:Y:S05]  /*200b0*/  BSYNC B0 ;  /* 0x0000000000007941 */ /* 0x000fea0003800000 */
.L_x_3288:
        /* <DEDUP_REMOVED lines=13> */
.L_x_3291:
[----:B------:R-:W-:Y:S05]  /*20190*/  BSYNC B0 ;  /* 0x0000000000007941 */ /* 0x000fea0003800000 */
.L_x_3290:
        /* <DEDUP_REMOVED lines=8> */
.L_x_3293:
[----:B------:R-:W-:Y:S05]  /*20220*/  BSYNC B0 ;  /* 0x0000000000007941 */ /* 0x000fea0003800000 */
.L_x_3292:
        /* <DEDUP_REMOVED lines=473> */
[----:B--2---:R-:W0:Y:S01]  /*21fc0*/  LD.E R59, desc[UR36][R58.64] ;  /* 0x000000243a3b7980 */ /* 0x004e22000c101900 */
[----:B----4-:R-:W-:-:S02]  /*21fd0*/  ISETP.NE.AND P1, PT, R12, 0x1, PT ;  /* 0x000000010c00780c */ /* 0x010fc40003f25270 */
[----:B---3--:R-:W-:Y:S01]  /*21fe0*/  ISETP.GE.AND P2, PT, R9, 0x1, PT ;  /* 0x000000010900780c */ /* 0x008fe20003f46270 */
[----:B------:R-:W-:Y:S01]  /*21ff0*/  BSSY B0, `(.L_x_3295) ;  /* 0x0000079000007945 */ /* 0x000fe20003800000 */
[-C--:B0-----:R-:W-:Y:S01]  /*22000*/  FMUL.FTZ R15, R27, R59.reuse ;  /* 0x0000003b1b0f7220 */ /* 0x081fe20000410000 */
[----:B------:R-:W-:Y:S01]  /*22010*/  FMUL.FTZ R29, R29, R59 ;  /* 0x0000003b1d1d7220 */ /* 0x000fe20000410000 */
[----:B------:R-:W-:-:S03]  /*22020*/  SHF.R.S32.HI R27, RZ, 0x1f, R60 ;  /* 0x0000001fff1b7819 */ /* 0x000fc6000001143c */
[----:B------:R0:W2:Y:S02]  /*22030*/  MUFU.TANH R61, R29 ;  /* 0x0000001d003d7308 */ /* 0x0000a40000002400 */
[----:B0-----:R-:W-:-:S04]  /*22040*/  LEA.HI R29, R27, R60, RZ, 0x7 ;  /* 0x0000003c1b1d7211 */ /* 0x001fc800078f38ff */
[----:B------:R-:W-:Y:S01]  /*22050*/  LOP3.LUT R29, R29, 0xffffff80, RZ, 0xc0, !PT ;  /* 0xffffff801d1d7812 */ /* 0x000fe200078ec0ff */
[-C--:B------:R-:W-:Y:S01]  /*22060*/  FMUL.FTZ R32, R32, R59.reuse ;  /* 0x0000003b20207220 */ /* 0x080fe20000410000 */
[----:B------:R-:W-:-:S03]  /*22070*/  FMUL.FTZ R33, R33, R59 ;  /* 0x0000003b21217220 */ /* 0x000fc60000410000 */
[----:B------:R-:W-:Y:S01]  /*22080*/  IMAD.IADD R29, R60, 0x1, -R29 ;  /* 0x000000013c1d7824 */ /* 0x000fe200078e0a1d */
[----:B------:R0:W3:Y:S01]  /*22090*/  MUFU.TANH R62, R32 ;  /* 0x00000020003e7308 */ /* 0x0000e20000002400 */
[-C--:B-1----:R-:W-:Y:S01]  /*220a0*/  FMUL.FTZ R14, R26, R59.reuse ;  /* 0x0000003b1a0e7220 */ /* 0x082fe20000410000 */
[-C--:B------:R-:W-:Y:S01]  /*220b0*/  FMUL.FTZ R26, R31, R59.reuse ;  /* 0x0000003b1f1a7220 */ /* 0x080fe20000410000 */
[----:B------:R-:W-:-:S05]  /*220c0*/  FMUL.FTZ R20, R24, R59 ;  /* 0x0000003b18147220 */ /* 0x000fca0000410000 */
[----:B------:R1:W4:Y:S01]  /*220d0*/  MUFU.TANH R63, R33 ;  /* 0x00000021003f7308 */ /* 0x0003220000002400 */
[----:B0-----:R-:W-:Y:S01]  /*220e0*/  SHF.R.S32.HI R32, RZ, 0x1f, R29 ;  /* 0x0000001fff207819 */ /* 0x001fe2000001141d */
[----:B------:R-:W-:-:S03]  /*220f0*/  FMUL.FTZ R24, R30, R59 ;  /* 0x0000003b1e187220 */ /* 0x000fc60000410000 */
[----:B------:R-:W-:Y:S02]  /*22100*/  LEA.HI R31, R32, R29, RZ, 0x2 ;  /* 0x0000001d201f7211 */ /* 0x000fe400078f10ff */
[----:B-1----:R-:W-:Y:S01]  /*22110*/  LEA.HI R33, R27, R60, RZ, 0x2 ;  /* 0x0000003c1b217211 */ /* 0x002fe200078f10ff */
[----:B------:R-:W-:Y:S01]  /*22120*/  FMUL.FTZ R30, R34, R59 ;  /* 0x0000003b221e7220 */ /* 0x000fe20000410000 */
[--C-:B------:R-:W-:Y:S02]  /*22130*/  SHF.R.S32.HI R27, RZ, 0x2, R31.reuse ;  /* 0x00000002ff1b7819 */ /* 0x100fe4000001141f */
[----:B------:R-:W-:Y:S02]  /*22140*/  LOP3.LUT R33, R33, 0xfffffffc, RZ, 0xc0, !PT ;  /* 0xfffffffc21217812 */ /* 0x000fe400078ec0ff */
[----:B------:R-:W-:Y:S02]  /*22150*/  SHF.R.S32.HI R34, RZ, 0x1f, R31 ;  /* 0x0000001fff227819 */ /* 0x000fe4000001141f */
[----:B------:R-:W-:Y:S01]  /*22160*/  LEA.HI R32, R32, R29, RZ, 0x5 ;  /* 0x0000001d20207211 */ /* 0x000fe200078f28ff */
[----:B------:R-:W-:Y:S01]  /*22170*/  IMAD.IADD R33, R60, 0x1, -R33 ;  /* 0x000000013c217824 */ /* 0x000fe200078e0a21 */
[----:B------:R-:W-:Y:S01]  /*22180*/  LEA.HI R34, R34, R27, RZ, 0x3 ;  /* 0x0000001b22227211 */ /* 0x000fe200078f18ff */
[-C--:B------:R-:W-:Y:S01]  /*22190*/  FMUL.FTZ R58, R35, R59.reuse ;  /* 0x0000003b233a7220 */ /* 0x080fe20000410000 */
[----:B------:R-:W-:Y:S01]  /*221a0*/  FMUL.FTZ R36, R36, R59 ;  /* 0x0000003b24247220 */ /* 0x000fe20000410000 */
[----:B------:R-:W-:-:S02]  /*221b0*/  SHF.R.S32.HI R32, RZ, 0x5, R32 ;  /* 0x00000005ff207819 */ /* 0x000fc40000011420 */
[----:B------:R-:W-:Y:S02]  /*221c0*/  LOP3.LUT R34, R34, 0xfffffff8, RZ, 0xc0, !PT ;  /* 0xfffffff822227812 */ /* 0x000fe400078ec0ff */
[----:B------:R-:W-:Y:S01]  /*221d0*/  LEA.HI R35, R33, R33, RZ, 0x1 ;  /* 0x0000002121237211 */ /* 0x000fe200078f08ff */
[----:B------:R0:W1:Y:S01]  /*221e0*/  MUFU.TANH R64, R36 ;  /* 0x0000002400407308 */ /* 0x0000620000002400 */
[----:B------:R-:W-:Y:S02]  /*221f0*/  IMAD R21, R21, 0x4, R32 ;  /* 0x0000000415157824 */ /* 0x000fe400078e0220 */
[----:B------:R-:W-:Y:S01]  /*22200*/  IMAD.IADD R34, R27, 0x1, -R34 ;  /* 0x000000011b227824 */ /* 0x000fe200078e0a22 */
[----:B0-----:R-:W-:-:S03]  /*22210*/  LOP3.LUT R36, R35, 0x1ffffffe, RZ, 0xc0, !PT ;  /* 0x1ffffffe23247812 */ /* 0x001fc600078ec0ff */
[----:B------:R-:W-:Y:S02]  /*22220*/  IMAD.U32 R21, R21, 0x10, R34 ;  /* 0x0000001015157824 */ /* 0x000fe400078e0022 */
[----:B------:R-:W-:-:S04]  /*22230*/  IMAD.IADD R36, R33, 0x1, -R36 ;  /* 0x0000000121247824 */ /* 0x000fc800078e0a24 */
[----:B------:R-:W-:Y:S02]  /*22240*/  IMAD R36, R36, 0x8, R21 ;  /* 0x0000000824247824 */ /* 0x000fe400078e0215 */
[----:B------:R-:W-:Y:S02]  /*22250*/  FMUL.FTZ R43, R43, R59 ;  /* 0x0000003b2b2b7220 */ /* 0x000fe40000410000 */
[----:B------:R-:W-:Y:S02]  /*22260*/  @P1 IMAD.HI.U32 R13, R36, R13, RZ ;  /* 0x0000000d240d1227 */ /* 0x000fe400078e00ff */
[----:B------:R0:W1:Y:S03]  /*22270*/  MUFU.TANH R71, R43 ;  /* 0x0000002b00477308 */ /* 0x0000660000002400 */
[----:B------:R-:W-:Y:S01]  /*22280*/  @P1 SHF.R.U32.HI R36, RZ, R56, R13 ;  /* 0x00000038ff241219 */ /* 0x000fe2000001160d */
[-C--:B------:R-:W-:Y:S01]  /*22290*/  FMUL.FTZ R41, R41, R59.reuse ;  /* 0x0000003b29297220 */ /* 0x080fe20000410000 */
[----:B------:R-:W-:Y:S01]  /*222a0*/  LOP3.LUT R12, R31, 0x7ffffffc, RZ, 0xc0, !PT ;  /* 0x7ffffffc1f0c7812 */ /* 0x000fe200078ec0ff */
[----:B0-----:R-:W-:Y:S01]  /*222b0*/  FMUL.FTZ R43, R47, R59 ;  /* 0x0000003b2f2b7220 */ /* 0x001fe20000410000 */
[----:B------:R-:W-:Y:S01]  /*222c0*/  IMAD.SHL.U32 R47, R0, 0x40, RZ ;  /* 0x00000040002f7824 */ /* 0x000fe200078e00ff */
[----:B------:R-:W0:Y:S01]  /*222d0*/  SHFL.IDX PT, R21, R36, RZ, 0x1c1f ;  /* 0x001c1fff24157589 */ /* 0x000e2200000e0000 */
[----:B------:R2:W0:Y:S01]  /*222e0*/  MUFU.TANH R69, R41 ;  /* 0x0000002900457308 */ /* 0x0004220000002400 */
[----:B------:R-:W-:-:S02]  /*222f0*/  IMAD.IADD R32, R29, 0x1, -R12 ;  /* 0x000000011d207824 */ /* 0x000fc400078e0a0c */
[----:B------:R-:W-:Y:S01]  /*22300*/  IADD3 R13, -R47, 0x1, RZ ;  /* 0x000000012f0d7810 */ /* 0x000fe20007ffe1ff */
        /* <DEDUP_REMOVED lines=16> */
[----:B------:R-:W-:Y:S01]  /*22410*/  IMAD R13, R32, -0x2, R13 ;  /* 0xfffffffe200d7824 */ /* 0x000fe200078e020d */
[----:B------:R-:W2:Y:S01]  /*22420*/  MUFU.TANH R20, R20 ;  /* 0x0000001400147308 */ /* 0x000ea20000002400 */
[-C--:B------:R-:W-:Y:S01]  /*22430*/  FMUL.FTZ R38, R38, R59.reuse ;  /* 0x0000003b26267220 */ /* 0x080fe20000410000 */
[----:B------:R-:W-:-:S02]  /*22440*/  FMUL.FTZ R42, R42, R59 ;  /* 0x0000003b2a2a7220 */ /* 0x000fc40000410000 */
[----:B------:R-:W-:-:S04]  /*22450*/  IADD3 R12, -R4, R13, R5 ;  /* 0x0000000d040c7210 */ /* 0x000fc80007ffe105 */
[----:B------:R-:W0:Y:S01]  /*22460*/  MUFU.TANH R25, R25 ;  /* 0x0000001900197308 */ /* 0x000e220000002400 */
[----:B------:R-:W-:-:S07]  /*22470*/  LOP3.LUT R13, RZ, R6, RZ, 0x33, !PT ;  /* 0x00000006ff0d7212 */ /* 0x000fce00078e33ff */
        /* <DEDUP_REMOVED lines=23> */
[----:B------:R3:W1:Y:S08]  /*225f0*/  MUFU.TANH R66, R38 ;  /* 0x0000002600427308 */ /* 0x0006700000002400 */
[----:B------:R4:W1:Y:S01]  /*22600*/  MUFU.TANH R70, R42 ;  /* 0x0000002a00467308 */ /* 0x0008620000002400 */
[----:B---3--:R-:W-:-:S04]  /*22610*/  IMAD.IADD R38, R12, 0x1, R7 ;  /* 0x000000010c267824 */ /* 0x008fc800078e0207 */
[----:B0-----:R-:W-:Y:S02]  /*22620*/  IMAD.IADD R6, R38, 0x1, R21 ;  /* 0x0000000126067824 */ /* 0x001fe400078e0215 */
[----:B----4-:R-:W-:-:S04]  /*22630*/  IMAD.IADD R42, R12, 0x1, R13 ;  /* 0x000000010c2a7824 */ /* 0x010fc800078e020d */
[----:B------:R-:W-:Y:S01]  /*22640*/  IMAD.IADD R7, R42, 0x1, R21 ;  /* 0x000000012a077824 */ /* 0x000fe200078e0215 */
[----:B--2---:R-:W-:Y:S06]  /*22650*/  @!P2 BRA `(.L_x_3296) ;  /* 0x000000000048a947 */ /* 0x004fec0003800000 */
        /* <DEDUP_REMOVED lines=10> */
.L_x_3298:
[----:B------:R-:W-:-:S13]  /*22700*/  ISETP.NE.AND P1, PT, R9, 0x1, PT ;  /* 0x000000010900780c */ /* 0x000fda0003f25270 */
[----:B------:R-:W-:-:S05]  /*22710*/  @P1 IMAD.HI.U32 R12, R8, R10, RZ ;  /* 0x0000000a080c1227 */ /* 0x000fca00078e00ff */
[----:B------:R-:W-:-:S07]  /*22720*/  @P1 SHF.R.U32.HI R8, RZ, R11, R12 ;  /* 0x0000000bff081219 */ /* 0x000fce000001160c */
.L_x_3299:
[----:B------:R-:W-:Y:S05]  /*22730*/  BSYNC B1 ;  /* 0x0000000000017941 */ /* 0x000fea0003800000 */
.L_x_3297:
[----:B------:R-:W-:-:S04]  /*22740*/  IMAD R13, R8, R9, -R47 ;  /* 0x00000009080d7224 */ /* 0x000fc800078e0a2f */
[----:B------:R-:W-:-:S05]  /*22750*/  IMAD R8, R32, -0x2, R13 ;  /* 0xfffffffe20087824 */ /* 0x000fca00078e020d */
[----:B------:R-:W-:Y:S02]  /*22760*/  VIMNMX R7, R7, R8, !PT ;  /* 0x0000000807077248 */ /* 0x000fe40007fe0100 */
[----:B------:R-:W-:-:S07]  /*22770*/  VIADDMNMX R6, R8, R9, R6, PT ;  /* 0x0000000908067246 */ /* 0x000fce0003800106 */
.L_x_3296:
[----:B------:R-:W-:Y:S05]  /*22780*/  BSYNC B0 ;  /* 0x0000000000007941 */ /* 0x000fea0003800000 */
.L_x_3295:
        /* <DEDUP_REMOVED lines=30> */
[----:B-1----:R-:W-:-:S02]  /*22970*/  FSEL R33, R64, -INF , !P1 ;  /* 0xff80000040217808 */ /* 0x002fc40004800000 */
        /* <DEDUP_REMOVED lines=32> */
[----:B------:R-:W-:Y:S01]  /*22b80*/  ISETP.GE.AND P4, PT, R46, 0x39, PT ;  /* 0x000000392e00780c */ /* 0x000fe20003f86270 */
[----:B------:R-:W0:Y:S03]  /*22b90*/  SHFL.IDX PT, R49, R36, 0x1, 0x1c1f ;  /* 0x003c1f0024317f89 */ /* 0x000e2600000e0000 */
        /* <DEDUP_REMOVED lines=26> */
.L_x_3303:
[----:B------:R-:W-:-:S13]  /*22d40*/  ISETP.NE.AND P6, PT, R9, 0x1, PT ;  /* 0x000000010900780c */ /* 0x000fda0003fc5270 */
[----:B------:R-:W-:-:S05]  /*22d50*/  @P6 IMAD.HI.U32 R10, R4, R10, RZ ;  /* 0x0000000a040a6227 */ /* 0x000fca00078e00ff */
[----:B------:R-:W-:-:S07]  /*22d60*/  @P6 SHF.R.U32.HI R4, RZ, R11, R10 ;  /* 0x0000000bff046219 */ /* 0x000fce000001160a */
.L_x_3304:
[----:B------:R-:W-:Y:S05]  /*22d70*/  BSYNC B1 ;  /* 0x0000000000017941 */ /* 0x000fea0003800000 */
.L_x_3302:
[----:B------:R-:W-:-:S04]  /*22d80*/  IMAD R5, R4, R9, -R47 ;  /* 0x0000000904057224 */ /* 0x000fc800078e0a2f */
[----:B------:R-:W-:-:S05]  /*22d90*/  IMAD R32, R32, -0x2, R5 ;  /* 0xfffffffe20207824 */ /* 0x000fca00078e0205 */
[----:B------:R-:W-:Y:S02]  /*22da0*/  VIADDMNMX R6, R32, R9, R6, PT ;  /* 0x0000000920067246 */ /* 0x000fe40003800106 */
[----:B------:R-:W-:-:S07]  /*22db0*/  VIMNMX R7, R7, R32, !PT ;  /* 0x0000002007077248 */ /* 0x000fce0007fe0100 */
.L_x_3301:
[----:B------:R-:W-:Y:S05]  /*22dc0*/  BSYNC B0 ;  /* 0x0000000000007941 */ /* 0x000fea0003800000 */
.L_x_3300:
        /* <DEDUP_REMOVED lines=59> */
[----:B------:R-:W-:-:S04]  /*23180*/  IADD3 R6, P2, R2, 0x410, RZ ;  /* 0x0000041002067810 */ /* 0x000fc80007f5e0ff */
        /* <DEDUP_REMOVED lines=80> */
.L_x_3306:
[----:B------:R-:W-:Y:S05]  /*23690*/  BSYNC B0 ;  /* 0x0000000000007941 */ /* 0x000fea0003800000 */
.L_x_3305:
        /* <DEDUP_REMOVED lines=22> */
[-CC-:B------:R-:W-:Y:S01]  /*23800*/  FFMA.FTZ R35, R35, R50.reuse, -R46.reuse ;  /* 0x0000003223237223 */ /* 0x180fe2000001082e */
[-CC-:B------:R-:W-:Y:S01]  /*23810*/  FFMA.FTZ R42, R42, R50.reuse, -R5.reuse ;  /* 0x000000322a2a7223 */ /* 0x180fe20000010805 */
[----:B------:R-:W5:Y:S01]  /*23820*/  MUFU.EX2 R45, R45 ;  /* 0x0000002d002d7308 */ /* 0x000f620000000800 */
        /* <DEDUP_REMOVED lines=10> */
[-CC-:B------:R-:W-:Y:S01]  /*238d0*/  FFMA.FTZ R24, R24, R50.reuse, -R5.reuse ;  /* 0x0000003218187223 */ /* 0x180fe20000010805 */
[-CC-:B------:R-:W-:Y:S01]  /*238e0*/  FFMA.FTZ R13, R13, R50.reuse, -R46.reuse ;  /* 0x000000320d0d7223 */ /* 0x180fe2000001082e */
[-CC-:B------:R-:W-:Y:S01]  /*238f0*/  FFMA.FTZ R11, R11, R50.reuse, -R5.reuse ;  /* 0x000000320b0b7223 */ /* 0x180fe20000010805 */
[-CC-:B------:R-:W-:Y:S01]  /*23900*/  FFMA.FTZ R31, R31, R50.reuse, -R46.reuse ;  /* 0x000000321f1f7223 */ /* 0x180fe2000001082e */
[-C--:B------:R-:W-:Y:S01]  /*23910*/  FFMA.FTZ R29, R29, R50.reuse, -R46 ;  /* 0x000000321d1d7223 */ /* 0x080fe2000001082e */
[----:B------:R-:W1:Y:S01]  /*23920*/  MUFU.EX2 R40, R40 ;  /* 0x0000002800287308 */ /* 0x000e620000000800 */
[----:B-----5:R-:W-:Y:S01]  /*23930*/  FADD.FTZ R7, R45, R52 ;  /* 0x000000342d077221 */ /* 0x020fe20000010000 */
[-CC-:B------:R-:W-:Y:S01]  /*23940*/  FFMA.FTZ R10, R10, R50.reuse, -R5.reuse ;  /* 0x000000320a0a7223 */ /* 0x180fe20000010805 */
[-CC-:B------:R-:W-:Y:S01]  /*23950*/  FFMA.FTZ R4, R56, R50.reuse, -R5.reuse ;  /* 0x0000003238047223 */ /* 0x180fe20000010805 */
[-CC-:B------:R-:W-:Y:S01]  /*23960*/  FFMA.FTZ R28, R28, R50.reuse, -R46.reuse ;  /* 0x000000321c1c7223 */ /* 0x180fe2000001082e */
[-C--:B------:R-:W-:Y:S01]  /*23970*/  FFMA.FTZ R9, R9, R50.reuse, -R5 ;  /* 0x0000003209097223 */ /* 0x080fe20000010805 */
[-CC-:B------:R-:W-:Y:S01]  /*23980*/  FFMA.FTZ R27, R27, R50.reuse, -R46.reuse ;  /* 0x000000321b1b7223 */ /* 0x180fe2000001082e */
[-CC-:B------:R-:W-:Y:S01]  /*23990*/  FFMA.FTZ R21, R21, R50.reuse, -R46.reuse ;  /* 0x0000003215157223 */ /* 0x180fe2000001082e */
[----:B------:R-:W2:Y:S01]  /*239a0*/  MUFU.EX2 R169, R38 ;  /* 0x0000002600a97308 */ /* 0x000ea20000000800 */
[----:B0-----:R-:W-:Y:S01]  /*239b0*/  FADD.FTZ R6, R42, R51 ;  /* 0x000000332a067221 */ /* 0x001fe20000010000 */
[-CC-:B------:R-:W-:Y:S01]  /*239c0*/  FFMA.FTZ R43, R43, R50.reuse, -R5.reuse ;  /* 0x000000322b2b7223 */ /* 0x180fe20000010805 */
[-C--:B------:R-:W-:Y:S01]  /*239d0*/  FFMA.FTZ R8, R8, R50.reuse, -R46 ;  /* 0x0000003208087223 */ /* 0x080fe2000001082e */
[----:B------:R-:W-:-:S04]  /*239e0*/  FFMA.FTZ R41, R41, R50, -R5 ;  /* 0x0000003229297223 */ /* 0x000fc80000010805 */
[----:B------:R-:W-:Y:S08]  /*239f0*/  MUFU.EX2 R39, R39 ;  /* 0x0000002700277308 */ /* 0x000ff00000000800 */
[----:B------:R-:W0:Y:S08]  /*23a00*/  MUFU.EX2 R36, R36 ;  /* 0x0000002400247308 */ /* 0x000e300000000800 */
[----:B------:R-:W3:Y:S08]  /*23a10*/  MUFU.EX2 R170, R37 ;  /* 0x0000002500aa7308 */ /* 0x000ef00000000800 */
[----:B------:R-:W4:Y:S08]  /*23a20*/  MUFU.EX2 R171, R32 ;  /* 0x0000002000ab7308 */ /* 0x000f300000000800 */
[----:B------:R-:W5:Y:S08]  /*23a30*/  MUFU.EX2 R35, R35 ;  /* 0x0000002300237308 */ /* 0x000f700000000800 */
[----:B------:R-:W-:Y:S08]  /*23a40*/  MUFU.EX2 R30, R30 ;  /* 0x0000001e001e7308 */ /* 0x000ff00000000800 */
[----:B------:R-:W-:Y:S08]  /*23a50*/  MUFU.EX2 R178, R25 ;  /* 0x0000001900b27308 */ /* 0x000ff00000000800 */
[----:B------:R-:W5:Y:S08]  /*23a60*/  MUFU.EX2 R34, R34 ;  /* 0x0000002200227308 */ /* 0x000f700000000800 */
[----:B------:R1:W-:Y:S08]  /*23a70*/  MUFU.EX2 R25, R12 ;  /* 0x0000000c00197308 */ /* 0x0003f00000000800 */
[----:B------:R0:W-:Y:S01]  /*23a80*/  MUFU.EX2 R173, R26 ;  /* 0x0000001a00ad7308 */ /* 0x0001e20000000800 */
[----:B-1----:R-:W-:Y:S01]  /*23a90*/  FADD.FTZ R12, R40, R7 ;  /* 0x00000007280c7221 */ /* 0x002fe20000010000 */
[----:B--2---:R-:W-:Y:S01]  /*23aa0*/  FADD.FTZ R7, R169, R6 ;  /* 0x00000006a9077221 */ /* 0x004fe20000010000 */
[----:B------:R-:W-:-:S05]  /*23ab0*/  FFMA.FTZ R6, R58, R50, -R5 ;  /* 0x000000323a067223 */ /* 0x000fca0000010805 */
[----:B------:R-:W1:Y:S01]  /*23ac0*/  MUFU.EX2 R33, R33 ;  /* 0x0000002100217308 */ /* 0x000e620000000800 */
[----:B0-----:R-:W-:Y:S01]  /*23ad0*/  FADD.FTZ R26, R36, R7 ;  /* 0x00000007241a7221 */ /* 0x001fe20000010000 */
[-CC-:B------:R-:W-:Y:S01]  /*23ae0*/  FFMA.FTZ R7, R60, R50.reuse, -R5.reuse ;  /* 0x000000323c077223 */ /* 0x180fe20000010805 */
[----:B------:R-:W-:-:S05]  /*23af0*/  FFMA.FTZ R5, R20, R50, -R5 ;  /* 0x0000003214057223 */ /* 0x000fca0000010805 */
[----:B------:R0:W-:Y:S08]  /*23b00*/  MUFU.EX2 R180, R13 ;  /* 0x0000000d00b47308 */ /* 0x0001f00000000800 */
[----:B------:R-:W2:Y:S01]  /*23b10*/  MUFU.EX2 R24, R24 ;  /* 0x0000001800187308 */ /* 0x000ea20000000800 */
[----:B0-----:R-:W-:-:S04]  /*23b20*/  FADD.FTZ R13, R39, R12 ;  /* 0x0000000c270d7221 */ /* 0x001fc80000010000 */
[----:B---3--:R-:W-:Y:S01]  /*23b30*/  FADD.FTZ R32, R170, R13 ;  /* 0x0000000daa207221 */ /* 0x008fe20000010000 */
[----:B----4-:R-:W-:Y:S02]  /*23b40*/  FADD.FTZ R13, R171, R26 ;  /* 0x0000001aab0d7221 */ /* 0x010fe40000010000 */
[----:B------:R5:W-:Y:S08]  /*23b50*/  MUFU.EX2 R174, R31 ;  /* 0x0000001f00ae7308 */ /* 0x000bf00000000800 */
[----:B------:R-:W0:Y:S01]  /*23b60*/  MUFU.EX2 R11, R11 ;  /* 0x0000000b000b7308 */ /* 0x000e220000000800 */
[----:B-----5:R-:W-:-:S04]  /*23b70*/  FADD.FTZ R31, R35, R32 ;  /* 0x00000020231f7221 */ /* 0x020fc80000010000 */
[----:B------:R-:W-:-:S03]  /*23b80*/  FADD.FTZ R26, R34, R31 ;  /* 0x0000001f221a7221 */ /* 0x000fc60000010000 */
[----:B------:R-:W-:Y:S01]  /*23b90*/  MUFU.EX2 R29, R29 ;  /* 0x0000001d001d7308 */ /* 0x000fe20000000800 */
[----:B-1----:R-:W-:-:S07]  /*23ba0*/  FADD.FTZ R31, R33, R26 ;  /* 0x0000001a211f7221 */ /* 0x002fce0000010000 */
[----:B------:R-:W1:Y:S08]  /*23bb0*/  MUFU.EX2 R10, R10 ;  /* 0x0000000a000a7308 */ /* 0x000e700000000800 */
[----:B------:R3:W-:Y:S08]  /*23bc0*/  MUFU.EX2 R179, R4 ;  /* 0x0000000400b37308 */ /* 0x0007f00000000800 */
[----:B------:R-:W-:Y:S01]  /*23bd0*/  MUFU.EX2 R28, R28 ;  /* 0x0000001c001c7308 */ /* 0x000fe20000000800 */
[----:B---3--:R-:W-:-:S04]  /*23be0*/  FADD.FTZ R4, R30, R13 ;  /* 0x0000000d1e047221 */ /* 0x008fc80000010000 */
[----:B------:R-:W-:-:S03]  /*23bf0*/  FADD.FTZ R13, R173, R4 ;  /* 0x00000004ad0d7221 */ /* 0x000fc60000010000 */
[----:B------:R-:W3:Y:S01]  /*23c00*/  MUFU.EX2 R9, R9 ;  /* 0x0000000900097308 */ /* 0x000ee20000000800 */
[----:B--2---:R-:W-:-:S04]  /*23c10*/  FADD.FTZ R4, R24, R13 ;  /* 0x0000000d18047221 */ /* 0x004fc80000010000 */
[----:B0-----:R-:W-:-:S03]  /*23c20*/  FADD.FTZ R13, R11, R4 ;  /* 0x000000040b0d7221 */ /* 0x001fc60000010000 */
[----:B------:R-:W0:Y:S01]  /*23c30*/  MUFU.EX2 R27, R27 ;  /* 0x0000001b001b7308 */ /* 0x000e220000000800 */
[----:B-1----:R-:W-:-:S07]  /*23c40*/  FADD.FTZ R4, R10, R13 ;  /* 0x0000000d0a047221 */ /* 0x002fce0000010000 */
[----:B------:R1:W2:Y:S01]  /*23c50*/  MUFU.EX2 R12, R6 ;  /* 0x00000006000c7308 */ /* 0x0002a20000000800 */
[----:B---3--:R-:W-:-:S04]  /*23c60*/  FADD.FTZ R4, R9, R4 ;  /* 0x0000000409047221 */ /* 0x008fc80000010000 */
[----:B------:R-:W-:-:S03]  /*23c70*/  FADD.FTZ R13, R179, R4 ;  /* 0x00000004b30d7221 */ /* 0x000fc60000010000 */
[----:B------:R-:W3:Y:S01]  /*23c80*/  MUFU.EX2 R21, R21 ;  /* 0x0000001500157308 */ /* 0x000ee20000000800 */
[----:B-1----:R-:W-:-:S04]  /*23c90*/  FADD.FTZ R6, R174, R31 ;  /* 0x0000001fae067221 */ /* 0x002fc80000010000 */
[----:B------:R-:W-:-:S03]  /*23ca0*/  FADD.FTZ R31, R29, R6 ;  /* 0x000000061d1f7221 */ /* 0x000fc60000010000 */
[----:B------:R0:W1:Y:S01]  /*23cb0*/  MUFU.EX2 R181, R7 ;  /* 0x0000000700b57308 */ /* 0x0000620000000800 */
[----:B------:R-:W-:-:S07]  /*23cc0*/  FADD.FTZ R6, R28, R31 ;  /* 0x0000001f1c067221 */ /* 0x000fce0000010000 */
[----:B------:R-:W4:Y:S01]  /*23cd0*/  MUFU.EX2 R26, R43 ;  /* 0x0000002b001a7308 */ /* 0x000f220000000800 */
[----:B0-----:R-:W-:Y:S01]  /*23ce0*/  FADD.FTZ R7, R27, R6 ;  /* 0x000000061b077221 */ /* 0x001fe20000010000 */
[----:B--2---:R-:W-:-:S03]  /*23cf0*/  FADD.FTZ R6, R12, R13 ;  /* 0x0000000d0c067221 */ /* 0x004fc60000010000 */
[----:B------:R-:W-:-:S03]  /*23d00*/  FADD.FTZ R4, R178, R7 ;  /* 0x00000007b2047221 */ /* 0x000fc60000010000 */
[----:B------:R-:W0:Y:S01]  /*23d10*/  MUFU.EX2 R8, R8 ;  /* 0x0000000800087308 */ /* 0x000e220000000800 */
[----:B---3--:R-:W-:Y:S01]  /*23d20*/  FADD.FTZ R7, R21, R4 ;  /* 0x0000000415077221 */ /* 0x008fe20000010000 */
[----:B-1----:R-:W-:-:S03]  /*23d30*/  FADD.FTZ R13, R181, R6 ;  /* 0x00000006b50d7221 */ /* 0x002fc60000010000 */
[----:B------:R-:W-:-:S03]  /*23d40*/  FADD.FTZ R7, R180, R7 ;  /* 0x00000007b4077221 */ /* 0x000fc60000010000 */
[----:B------:R-:W1:Y:S01]  /*23d50*/  MUFU.EX2 R41, R41 ;  /* 0x0000002900297308 */ /* 0x000e620000000800 */
[----:B----4-:R-:W-:-:S07]  /*23d60*/  FADD.FTZ R4, R26, R13 ;  /* 0x0000000d1a047221 */ /* 0x010fce0000010000 */
[----:B------:R-:W2:Y:S01]  /*23d70*/  MUFU.EX2 R20, R5 ;  /* 0x0000000500147308 */ /* 0x000ea20000000800 */
[----:B0-----:R-:W-:-:S04]  /*23d80*/  FADD.FTZ R6, R8, R7 ;  /* 0x0000000708067221 */ /* 0x001fc80000010000 */
[----:B------:R-:W-:Y:S01]  /*23d90*/  FADD.FTZ R13, R25, R6 ;  /* 0x00000006190d7221 */ /* 0x000fe20000010000 */
[----:B-1----:R-:W-:-:S04]  /*23da0*/  FADD.FTZ R7, R41, R4 ;  /* 0x0000000429077221 */ /* 0x002fc80000010000 */
        /* <DEDUP_REMOVED lines=30> */
[----:B------:R1:W-:Y:S04]  /*23f90*/  STSM.16.M88.4 [R46], R180 ;  /* 0x000000b42e007844 */ /* 0x0003e80000000200 */
[----:B------:R-:W2:Y:S01]  /*23fa0*/  LD.E R8, desc[UR36][R152.64+0x200] ;  /* 0x0002002498087980 */ /* 0x000ea2000c101900 */
[----:B------:R-:W-:Y:S01]  /*23fb0*/  LOP3.LUT R4, R17, 0x4, RZ, 0xfc, !PT ;  /* 0x0000000411047812 */ /* 0x000fe200078efcff */
[----:B------:R-:W-:-:S02]  /*23fc0*/  IMAD.MOV.U32 R5, RZ, RZ, R19 ;  /* 0x000000ffff057224 */ /* 0x000fc400078e0013 */
[----:B--2---:R-:W-:-:S05]  /*23fd0*/  FMUL.FTZ R7, R15, R8 ;  /* 0x000000080f077220 */ /* 0x004fca0000410000 */
[----:B------:R2:W-:Y:S04]  /*23fe0*/  ST.E desc[UR36][R152.64+0x200], R7 ;  /* 0x0002000798007985 */ /* 0x0005e8000c101924 */
[----:B------:R-:W3:Y:S02]  /*23ff0*/  LD.E R8, desc[UR36][R4.64] ;  /* 0x0000002404087980 */ /* 0x000ee4000c101900 */
[----:B---3--:R-:W-:-:S05]  /*24000*/  FMUL.FTZ R9, R15, R8 ;  /* 0x000000080f097220 */ /* 0x008fca0000410000 */
[----:B------:R3:W-:Y:S04]  /*24010*/  ST.E desc[UR36][R4.64], R9 ;  /* 0x0000000904007985 */ /* 0x0007e8000c101924 */
[----:B0-----:R-:W2:Y:S04]  /*24020*/  LD.E R6, desc[UR36][R152.64+0x210] ;  /* 0x0002102498067980 */ /* 0x001ea8000c101900 */
[----:B------:R-:W4:Y:S04]  /*24030*/  LD.E R136, desc[UR36][R152.64+0x3f4] ;  /* 0x0003f42498887980 */ /* 0x000f28000c101900 */
[----:B------:R-:W5:Y:S04]  /*24040*/  LD.E R28, desc[UR36][R152.64+0x244] ;  /* 0x00024424981c7980 */ /* 0x000f68000c101900 */
[----:B------:R-:W3:Y:S04]  /*24050*/  LD.E R8, desc[UR36][R152.64+0x214] ;  /* 0x0002142498087980 */ /* 0x000ee8000c101900 */
        /* <DEDUP_REMOVED lines=59> */
[----:B----4-:R-:W-:-:S04]  /*24410*/  FMUL.FTZ R29, R15, R136 ;  /* 0x000000880f1d7220 */ /* 0x010fc80000410000 */
[----:B------:R5:W-:Y:S04]  /*24420*/  ST.E desc[UR36][R152.64+0x210], R7 ;  /* 0x0002100798007985 */ /* 0x000be8000c101924 */
[----:B------:R0:W-:Y:S01]  /*24430*/  ST.E desc[UR36][R152.64+0x3f4], R29 ;  /* 0x0003f41d98007985 */ /* 0x0001e2000c101924 */
[C---:B---3--:R-:W-:Y:S01]  /*24440*/  FMUL.FTZ R9, R15.reuse, R8 ;  /* 0x000000080f097220 */ /* 0x048fe20000410000 */
[C---:B-----5:R-:W-:Y:S01]  /*24450*/  FMUL.FTZ R7, R15.reuse, R28 ;  /* 0x0000001c0f077220 */ /* 0x060fe20000410000 */
[C---:B------:R-:W-:Y:S01]  /*24460*/  FMUL.FTZ R11, R15.reuse, R10 ;  /* 0x0000000a0f0b7220 */ /* 0x040fe20000410000 */
[----:B------:R-:W-:-:S03]  /*24470*/  FMUL.FTZ R13, R15, R12 ;  /* 0x0000000c0f0d7220 */ /* 0x000fc60000410000 */
[----:B------:R1:W-:Y:S01]  /*24480*/  ST.E desc[UR36][R152.64+0x244], R7 ;  /* 0x0002440798007985 */ /* 0x0003e2000c101924 */
[C---:B------:R-:W-:Y:S01]  /*24490*/  FMUL.FTZ R21, R15.reuse, R20 ;  /* 0x000000140f157220 */ /* 0x040fe20000410000 */
[C---:B------:R-:W-:Y:S01]  /*244a0*/  FMUL.FTZ R25, R15.reuse, R24 ;  /* 0x000000180f197220 */ /* 0x040fe20000410000 */
[C---:B------:R-:W-:Y:S01]  /*244b0*/  FMUL.FTZ R27, R15.reuse, R26 ;  /* 0x0000001a0f1b7220 */ /* 0x040fe20000410000 */
[C---:B0-----:R-:W-:Y:S01]  /*244c0*/  FMUL.FTZ R29, R15.reuse, R32 ;  /* 0x000000200f1d7220 */ /* 0x041fe20000410000 */
[C---:B------:R-:W-:Y:S01]  /*244d0*/  FMUL.FTZ R31, R15.reuse, R34 ;  /* 0x000000220f1f7220 */ /* 0x040fe20000410000 */
[----:B------:R0:W-:Y:S01]  /*244e0*/  ST.E desc[UR36][R152.64+0x214], R9 ;  /* 0x0002140998007985 */ /* 0x0001e2000c101924 */
[----:B-1----:R-:W-:-:S03]  /*244f0*/  FMUL.FTZ R7, R15, R48 ;  /* 0x000000300f077220 */ /* 0x002fc60000410000 */
[----:B------:R1:W-:Y:S04]  /*24500*/  ST.E desc[UR36][R152.64+0x220], R11 ;  /* 0x0002200b98007985 */ /* 0x0003e8000c101924 */
[----:B------:R2:W-:Y:S01]  /*24510*/  ST.E desc[UR36][R152.64+0x224], R13 ;  /* 0x0002240d98007985 */ /* 0x0005e2000c101924 */
[----:B------:R-:W-:-:S03]  /*24520*/  FMUL.FTZ R33, R15, R36 ;  /* 0x000000240f217220 */ /* 0x000fc60000410000 */
[----:B------:R3:W-:Y:S01]  /*24530*/  ST.E desc[UR36][R152.64+0x230], R21 ;  /* 0x0002301598007985 */ /* 0x0007e2000c101924 */
[----:B0-----:R-:W-:-:S03]  /*24540*/  FMUL.FTZ R9, R15, R30 ;  /* 0x0000001e0f097220 */ /* 0x001fc60000410000 */
[----:B------:R0:W-:Y:S01]  /*24550*/  ST.E desc[UR36][R152.64+0x234], R25 ;  /* 0x0002341998007985 */ /* 0x0001e2000c101924 */
[----:B-1----:R-:W-:-:S03]  /*24560*/  FMUL.FTZ R11, R15, R38 ;  /* 0x000000260f0b7220 */ /* 0x002fc60000410000 */
[----:B------:R1:W-:Y:S01]  /*24570*/  ST.E desc[UR36][R152.64+0x240], R27 ;  /* 0x0002401b98007985 */ /* 0x0003e2000c101924 */
[----:B--2---:R-:W-:-:S03]  /*24580*/  FMUL.FTZ R13, R15, R40 ;  /* 0x000000280f0d7220 */ /* 0x004fc60000410000 */
[----:B------:R2:W-:Y:S01]  /*24590*/  ST.E desc[UR36][R152.64+0x254], R29 ;  /* 0x0002541d98007985 */ /* 0x0005e2000c101924 */
[----:B---3--:R-:W-:-:S03]  /*245a0*/  FMUL.FTZ R21, R15, R42 ;  /* 0x0000002a0f157220 */ /* 0x008fc60000410000 */
[----:B------:R3:W-:Y:S01]  /*245b0*/  ST.E desc[UR36][R152.64+0x260], R31 ;  /* 0x0002601f98007985 */ /* 0x0007e2000c101924 */
[C---:B0-----:R-:W-:Y:S01]  /*245c0*/  FMUL.FTZ R25, R15.reuse, R44 ;  /* 0x0000002c0f197220 */ /* 0x041fe20000410000 */
[C---:B-1----:R-:W-:Y:S02]  /*245d0*/  FMUL.FTZ R27, R15.reuse, R46 ;  /* 0x0000002e0f1b7220 */ /* 0x042fe40000410000 */
[----:B------:R0:W-:Y:S01]  /*245e0*/  ST.E desc[UR36][R152.64+0x294], R7 ;  /* 0x0002940798007985 */ /* 0x0001e2000c101924 */
[C---:B--2---:R-:W-:Y:S01]  /*245f0*/  FMUL.FTZ R29, R15.reuse, R52 ;  /* 0x000000340f1d7220 */ /* 0x044fe20000410000 */
[C---:B---3--:R-:W-:Y:S02]  /*24600*/  FMUL.FTZ R31, R15.reuse, R54 ;  /* 0x000000360f1f7220 */ /* 0x048fe40000410000 */
[----:B------:R1:W-:Y:S01]  /*24610*/  ST.E desc[UR36][R152.64+0x250], R9 ;  /* 0x0002500998007985 */ /* 0x0003e2000c101924 */
[----:B0-----:R-:W-:-:S03]  /*24620*/  FMUL.FTZ R7, R15, R68 ;  /* 0x000000440f077220 */ /* 0x001fc60000410000 */
[----:B------:R0:W-:Y:S04]  /*24630*/  ST.E desc[UR36][R152.64+0x264], R33 ;  /* 0x0002642198007985 */ /* 0x0001e8000c101924 */
[----:B------:R2:W-:Y:S01]  /*24640*/  ST.E desc[UR36][R152.64+0x270], R11 ;  /* 0x0002700b98007985 */ /* 0x0005e2000c101924 */
[----:B-1----:R-:W-:-:S03]  /*24650*/  FMUL.FTZ R9, R15, R50 ;  /* 0x000000320f097220 */ /* 0x002fc60000410000 */
[----:B------:R1:W-:Y:S04]  /*24660*/  ST.E desc[UR36][R152.64+0x274], R13 ;  /* 0x0002740d98007985 */ /* 0x0003e8000c101924 */
[----:B------:R3:W-:Y:S01]  /*24670*/  ST.E desc[UR36][R152.64+0x280], R21 ;  /* 0x0002801598007985 */ /* 0x0007e2000c101924 */
[----:B0-----:R-:W-:-:S03]  /*24680*/  FMUL.FTZ R33, R15, R56 ;  /* 0x000000380f217220 */ /* 0x001fc60000410000 */
[----:B------:R0:W-:Y:S01]  /*24690*/  ST.E desc[UR36][R152.64+0x284], R25 ;  /* 0x0002841998007985 */ /* 0x0001e2000c101924 */
[----:B--2---:R-:W-:-:S03]  /*246a0*/  FMUL.FTZ R11, R15, R58 ;  /* 0x0000003a0f0b7220 */ /* 0x004fc60000410000 */
[----:B------:R2:W-:Y:S01]  /*246b0*/  ST.E desc[UR36][R152.64+0x290], R27 ;  /* 0x0002901b98007985 */ /* 0x0005e2000c101924 */
[----:B-1----:R-:W-:-:S03]  /*246c0*/  FMUL.FTZ R13, R15, R60 ;  /* 0x0000003c0f0d7220 */ /* 0x002fc60000410000 */
[----:B------:R1:W-:Y:S01]  /*246d0*/  ST.E desc[UR36][R152.64+0x2a4], R29 ;  /* 0x0002a41d98007985 */ /* 0x0003e2000c101924 */
[----:B---3--:R-:W-:-:S03]  /*246e0*/  FMUL.FTZ R21, R15, R62 ;  /* 0x0000003e0f157220 */ /* 0x008fc60000410000 */
[----:B------:R3:W-:Y:S01]  /*246f0*/  ST.E desc[UR36][R152.64+0x2b0], R31 ;  /* 0x0002b01f98007985 */ /* 0x0007e2000c101924 */
[C---:B0-----:R-:W-:Y:S01]  /*24700*/  FMUL.FTZ R25, R15.reuse, R64 ;  /* 0x000000400f197220 */ /* 0x041fe20000410000 */
[C---:B--2---:R-:W-:Y:S02]  /*24710*/  FMUL.FTZ R27, R15.reuse, R66 ;  /* 0x000000420f1b7220 */ /* 0x044fe40000410000 */
[----:B------:R0:W-:Y:S01]  /*24720*/  ST.E desc[UR36][R152.64+0x2e4], R7 ;  /* 0x0002e40798007985 */ /* 0x0001e2000c101924 */
[C---:B-1----:R-:W-:Y:S01]  /*24730*/  FMUL.FTZ R29, R15.reuse, R72 ;  /* 0x000000480f1d7220 */ /* 0x042fe20000410000 */
        /* <DEDUP_REMOVED lines=43> */
[----:B------:R0:W-:Y:S01]  /*249f0*/  ST.E desc[UR36][R152.64+0x354], R33 ;  /* 0x0003542198007985 */ /* 0x0001e2000c101924 */
[----:B------:R-:W-:-:S03]  /*24a00*/  LOP3.LUT R6, R17, 0x8, RZ, 0xfc, !PT ;  /* 0x0000000811067812 */ /* 0x000fc600078efcff */
        /* <DEDUP_REMOVED lines=16> */
[C---:B---3--:R-:W-:Y:S01]  /*24b10*/  FMUL.FTZ R31, R15.reuse, R132 ;  /* 0x000000840f1f7220 */ /* 0x048fe20000410000 */
[----:B------:R-:W-:Y:S01]  /*24b20*/  FMUL.FTZ R15, R15, R134 ;  /* 0x000000860f0f7220 */ /* 0x000fe20000410000 */
[--C-:B0-----:R-:W-:Y:S01]  /*24b30*/  IMAD.MOV.U32 R7, RZ, RZ, R19.reuse ;  /* 0x000000ffff077224 */ /* 0x101fe200078e0013 */
[----:B------:R0:W-:Y:S04]  /*24b40*/  ST.E desc[UR36][R152.64+0x390], R9 ;  /* 0x0003900998007985 */ /* 0x0001e8000c101924 */
        /* <DEDUP_REMOVED lines=8> */
[----:B------:R3:W-:Y:S04]  /*24bd0*/  ST.E desc[UR36][R152.64+0x3f0], R15 ;  /* 0x0003f00f98007985 */ /* 0x0007e8000c101924 */
[----:B0-----:R-:W1:Y:S01]  /*24be0*/  LD.E R9, desc[UR36][R6.64] ;  /* 0x0000002406097980 */ /* 0x001e62000c101900 */
[----:B------:R-:W-:Y:S01]  /*24bf0*/  LOP3.LUT R8, R17, 0xc, RZ, 0xfc, !PT ;  /* 0x0000000c11087812 */ /* 0x000fe200078efcff */
[----:B-1----:R-:W-:Y:S01]  /*24c00*/  FMUL.FTZ R11, R14, R9 ;  /* 0x000000090e0b7220 */ /* 0x002fe20000410000 */
[----:B------:R-:W-:-:S04]  /*24c10*/  IMAD.MOV.U32 R9, RZ, RZ, R19 ;  /* 0x000000ffff097224 */ /* 0x000fc800078e0013 */
[----:B------:R0:W-:Y:S04]  /*24c20*/  ST.E desc[UR36][R6.64], R11 ;  /* 0x0000000b06007985 */ /* 0x0001e8000c101924 */
[----:B--2---:R-:W2:Y:S02]  /*24c30*/  LD.E R13, desc[UR36][R8.64] ;  /* 0x00000024080d7980 */ /* 0x004ea4000c101900 */
[----:B--2---:R-:W-:-:S05]  /*24c40*/  FMUL.FTZ R13, R14, R13 ;  /* 0x0000000d0e0d7220 */ /* 0x004fca0000410000 */
[----:B------:R1:W-:Y:S04]  /*24c50*/  ST.E desc[UR36][R8.64], R13 ;  /* 0x0000000d08007985 */ /* 0x0003e8000c101924 */
[----:B------:R-:W2:Y:S04]  /*24c60*/  LD.E R139, desc[UR36][R152.64+0x3fc] ;  /* 0x0003fc24988b7980 */ /* 0x000ea8000c101900 */
[----:B---3--:R-:W3:Y:S04]  /*24c70*/  LD.E R15, desc[UR36][R152.64+0x218] ;  /* 0x00021824980f7980 */ /* 0x008ee8000c101900 */
        /* <DEDUP_REMOVED lines=1380> */
.L_x_3308:
[----:B------:R-:W-:Y:S05]  /*2a2c0*/  BSYNC B0 ;  /* 0x0000000000007941 */ /* 0x000fea0003800000 */
.L_x_3307:
[----:B------:R-:W-:-:S04]  /*2a2d0*/  UISETP.LT.AND UP0, UPT, URZ, UR48, UPT ;  /* 0x000000303f00728c */ /* 0x000fc8000bf01270 */
[----:B------:R-:W-:-:S06]  /*2a2e0*/  USEL UR4, URZ, UR48, !UP0 ;  /* 0x000000303f047287 */ /* 0x000fcc000c000000 */
[C---:B------:R-:W-:Y:S01]  /*2a2f0*/  ISETP.GT.AND P0, PT, R0.reuse, UR4, PT ;  /* 0x0000000400007c0c */ /* 0x040fe2000bf04270 */
[----:B------:R-:W-:-:S12]  /*2a300*/  VIADD R0, R0, 0xffffffff ;  /* 0xffffffff00007836 */ /* 0x000fd80000000000 */
[----:B------:R-:W-:Y:S05]  /*2a310*/  @P0 BRA `(.L_x_3309) ;  /* 0xffffff5400c40947 */ /* 0x000fea000383ffff */
.L_x_3280:
[----:B------:R-:W-:Y:S05]  /*2a320*/  WARPSYNC.ALL ;  /* 0x0000000000007948 */ /* 0x000fea0003800000 */
[----:B0-----:R-:W2:Y:S04]  /*2a330*/  LDL R7, [R1+0x420] ;  /* 0x0004200001077983 */ /* 0x001ea80000100800 */
[----:B------:R-:W3:Y:S04]  /*2a340*/  LDL R10, [R1+0x424] ;  /* 0x00042400010a7983 */ /* 0x000ee80000100800 */
[----:B------:R-:W4:Y:S01]  /*2a350*/  LDL.64 R20, [R1+0xd8] ;  /* 0x0000d80001147983 */ /* 0x000f220000100a00 */
        /* <DEDUP_REMOVED lines=21> */
[----:B------:R-:W-:Y:S02]  /*2a4b0*/  IMAD.MOV.U32 R10, RZ, RZ, -0x800000 ;  /* 0xff800000ff0a7424 */ /* 0x000fe400078e00ff */
        /* <DEDUP_REMOVED lines=34> */
[----:B-1----:R-:W4:Y:S04]  /*2a6e0*/  LDL.64 R6, [R1+0x220] ;  /* 0x0002200001067983 */ /* 0x002f280000100a00 */
        /* <DEDUP_REMOVED lines=269> */
.L_x_3202:
[----:B------:R-:W2:Y:S08]  /*2b7c0*/  S2UR UR4, SR_CgaCtaId ;  /* 0x00000000000479c3 */ /* 0x000eb00000008800 */
[----:B------:R-:W-:Y:S01]  /*2b7d0*/  BAR.SYNC.DEFER_BLOCKING 0x5, 0x180 ;  /* 0x0146000000007b1d */ /* 0x000fe20000010000 */
[----:B------:R-:W-:-:S04]  /*2b7e0*/  PRMT R0, R0, 0x9910, RZ ;  /* 0x0000991000007816 */ /* 0x000fc800000000ff */
[----:B------:R-:W-:Y:S01]  /*2b7f0*/  ISETP.NE.AND P0, PT, R0, RZ, PT ;  /* 0x000000ff0000720c */ /* 0x000fe20003f05270 */
[----:B------:R-:W-:Y:S01]  /*2b800*/  UMOV UR39, 0x400 ;  /* 0x0000040000277882 */ /* 0x000fe20000000000 */
[----:B------:R-:W-:Y:S01]  /*2b810*/  BSSY B0, `(.L_x_3310) ;  /* 0x00002e5000007945 */ /* 0x000fe20003800000 */
[----:B--2---:R-:W-:-:S09]  /*2b820*/  ULEA UR39, UR4, UR39, 0x18 ;  /* 0x0000002704277291 */ /* 0x004fd2000f8ec03f */
[----:B01----:R-:W0:Y:S02]  /*2b830*/  LDS.128 R4, [UR39+0x388d0] ;  /* 0x0388d027ff047984 */ /* 0x003e240008000c00 */
[----:B0-----:R-:W-:Y:S02]  /*2b840*/  R2UR UR5, R5 ;  /* 0x00000000050572ca */ /* 0x001fe400000e0000 */
[----:B------:R-:W-:Y:S02]  /*2b850*/  R2UR UR7, R6 ;  /* 0x00000000060772ca */ /* 0x000fe400000e0000 */
[----:B------:R-:W-:Y:S01]  /*2b860*/  R2UR UR6, R7 ;  /* 0x00000000070672ca */ /* 0x000fe200000e0000 */
[----:B------:R-:W-:Y:S06]  /*2b870*/  BAR.ARV 0x4, 0x180 ;  /* 0x0106000000007b1d */ /* 0x000fec0000002000 */
[----:B------:R-:W-:Y:S08]  /*2b880*/  @!P0 BRA `(.L_x_3311) ;  /* 0x0000001c00dc8947 */ /* 0x000ff00003800000 */
[----:B------:R-:W2:Y:S04]  /*2b890*/  LDL.128 R136, [R1+0x200] ;  /* 0x0002000001887983 */ /* 0x000ea80000100c00 */
[----:B------:R-:W3:Y:S04]  /*2b8a0*/  LDL.128 R128, [R1+0x220] ;  /* 0x0002200001807983 */ /* 0x000ee80000100c00 */
[----:B------:R-:W4:Y:S04]  /*2b8b0*/  LDL.128 R132, [R1+0x210] ;  /* 0x0002100001847983 */ /* 0x000f280000100c00 */
        /* <DEDUP_REMOVED lines=28> */
[----:B------:R-:W4:Y:S01]  /*2ba80*/  LDL.128 R4, [R1+0x3f0] ;  /* 0x0003f00001047983 */ /* 0x000f220000100c00 */
[----:B------:R-:W-:Y:S01]  /*2ba90*/  IADD3 R21, P1, R22, 0x20, RZ ;  /* 0x0000002016157810 */ /* 0x000fe20007f3e0ff */
[----:B------:R-:W-:-:S03]  /*2baa0*/  ULDC.64 UR8, c[0x0][0xd00] ;  /* 0x0003400000087ab9 */ /* 0x000fc60000000a00 */
[----:B------:R-:W-:Y:S02]  /*2bab0*/  LOP3.LUT R20, R21, 0x380, RZ, 0xc0, !PT ;  /* 0x0000038015147812 */ /* 0x000fe400078ec0ff */
[----:B------:R-:W-:Y:S02]  /*2bac0*/  IADD3 R146, P4, R22, 0x60, RZ ;  /* 0x0000006016927810 */ /* 0x000fe40007f9e0ff */
[----:B------:R-:W-:-:S04]  /*2bad0*/  SHF.R.U64 R20, R20, 0x3, RZ ;  /* 0x0000000314147819 */ /* 0x000fc800000012ff */
[----:B------:R-:W-:Y:S02]  /*2bae0*/  LOP3.LUT R20, R20, R21, RZ, 0x3c, !PT ;  /* 0x0000001514147212 */ /* 0x000fe400078e3cff */
[----:B------:R-:W-:Y:S02]  /*2baf0*/  LOP3.LUT R21, R146, 0x380, RZ, 0xc0, !PT ;  /* 0x0000038092157812 */ /* 0x000fe400078ec0ff */
[C---:B------:R-:W-:Y:S02]  /*2bb00*/  IADD3 R144, P0, R22.reuse, 0x40, RZ ;  /* 0x0000004016907810 */ /* 0x040fe40007f1e0ff */
[----:B------:R-:W-:Y:S02]  /*2bb10*/  SHF.R.U64 R21, R21, 0x3, RZ ;  /* 0x0000000315157819 */ /* 0x000fe400000012ff */
[C---:B------:R-:W-:Y:S02]  /*2bb20*/  IADD3 R180, P3, R22.reuse, 0x2000, RZ ;  /* 0x0000200016b47810 */ /* 0x040fe40007f7e0ff */
[----:B------:R-:W-:-:S02]  /*2bb30*/  IADD3 R150, P6, R22, 0x2020, RZ ;  /* 0x0000202016967810 */ /* 0x000fc40007fde0ff */
[----:B------:R-:W-:Y:S02]  /*2bb40*/  LOP3.LUT R0, R144, 0x380, RZ, 0xc0, !PT ;  /* 0x0000038090007812 */ /* 0x000fe400078ec0ff */
[----:B------:R-:W-:Y:S01]  /*2bb50*/  LOP3.LUT R146, R21, R146, RZ, 0x3c, !PT ;  /* 0x0000009215927212 */ /* 0x000fe200078e3cff */
[----:B------:R-:W-:Y:S01]  /*2bb60*/  IMAD.X R21, RZ, RZ, R23, P1 ;  /* 0x000000ffff157224 */ /* 0x000fe200008e0617 */
[C---:B------:R-:W-:Y:S02]  /*2bb70*/  IADD3 R179, P5, R22.reuse, 0x2040, RZ ;  /* 0x0000204016b37810 */ /* 0x040fe40007fbe0ff */
[----:B------:R-:W-:Y:S02]  /*2bb80*/  IADD3 R177, P2, R22, 0x2060, RZ ;  /* 0x0000206016b17810 */ /* 0x000fe40007f5e0ff */
[----:B------:R-:W-:Y:S02]  /*2bb90*/  LOP3.LUT R181, R180, 0x380, RZ, 0xc0, !PT ;  /* 0x00000380b4b57812 */ /* 0x000fe400078ec0ff */
[----:B------:R-:W-:-:S02]  /*2bba0*/  IADD3 R175, P1, R22, 0x4000, RZ ;  /* 0x0000400016af7810 */ /* 0x000fc40007f3e0ff */
[----:B------:R-:W-:Y:S02]  /*2bbb0*/  LOP3.LUT R151, R150, 0x380, RZ, 0xc0, !PT ;  /* 0x0000038096977812 */ /* 0x000fe400078ec0ff */
[----:B------:R-:W-:Y:S02]  /*2bbc0*/  SHF.R.U64 R145, R0, 0x3, RZ ;  /* 0x0000000300917819 */ /* 0x000fe400000012ff */
[----:B------:R-:W-:Y:S02]  /*2bbd0*/  LOP3.LUT R178, R179, 0x380, RZ, 0xc0, !PT ;  /* 0x00000380b3b27812 */ /* 0x000fe400078ec0ff */
[----:B------:R-:W-:Y:S02]  /*2bbe0*/  LOP3.LUT R176, R177, 0x380, RZ, 0xc0, !PT ;  /* 0x00000380b1b07812 */ /* 0x000fe400078ec0ff */
[----:B------:R-:W-:Y:S02]  /*2bbf0*/  LOP3.LUT R183, R22, 0x380, RZ, 0xc0, !PT ;  /* 0x0000038016b77812 */ /* 0x000fe400078ec0ff */
[----:B------:R-:W-:-:S02]  /*2bc00*/  SHF.R.U64 R181, R181, 0x3, RZ ;  /* 0x00000003b5b57819 */ /* 0x000fc400000012ff */
[----:B------:R-:W-:Y:S02]  /*2bc10*/  LOP3.LUT R174, R175, 0x380, RZ, 0xc0, !PT ;  /* 0x00000380afae7812 */ /* 0x000fe400078ec0ff */
[----:B------:R-:W-:Y:S02]  /*2bc20*/  SHF.R.U64 R151, R151, 0x3, RZ ;  /* 0x0000000397977819 */ /* 0x000fe400000012ff */
[----:B------:R-:W-:Y:S01]  /*2bc30*/  LOP3.LUT R144, R145, R144, RZ, 0x3c, !PT ;  /* 0x0000009091907212 */ /* 0x000fe200078e3cff */
[--C-:B------:R-:W-:Y:S01]  /*2bc40*/  IMAD.X R145, RZ, RZ, R23.reuse, P0 ;  /* 0x000000ffff917224 */ /* 0x100fe200000e0617 */
[----:B------:R-:W-:Y:S01]  /*2bc50*/  SHF.R.U64 R178, R178, 0x3, RZ ;  /* 0x00000003b2b27819 */ /* 0x000fe200000012ff */
[----:B------:R-:W-:Y:S01]  /*2bc60*/  IMAD.X R147, RZ, RZ, R23, P4 ;  /* 0x000000ffff937224 */ /* 0x000fe200020e0617 */
[----:B------:R-:W-:Y:S02]  /*2bc70*/  SHF.R.U64 R176, R176, 0x3, RZ ;  /* 0x00000003b0b07819 */ /* 0x000fe400000012ff */
[----:B------:R-:W-:-:S02]  /*2bc80*/  SHF.R.U64 R183, R183, 0x3, RZ ;  /* 0x00000003b7b77819 */ /* 0x000fc400000012ff */
[----:B------:R-:W-:Y:S01]  /*2bc90*/  LOP3.LUT R180, R181, R180, RZ, 0x3c, !PT ;  /* 0x000000b4b5b47212 */ /* 0x000fe200078e3cff */
[--C-:B------:R-:W-:Y:S01]  /*2bca0*/  IMAD.X R181, RZ, RZ, R23.reuse, P3 ;  /* 0x000000ffffb57224 */ /* 0x100fe200018e0617 */
[----:B------:R-:W-:Y:S02]  /*2bcb0*/  IADD3 R173, P0, R22, 0x4020, RZ ;  /* 0x0000402016ad7810 */ /* 0x000fe40007f1e0ff */
[----:B------:R-:W-:Y:S02]  /*2bcc0*/  SHF.R.U64 R174, R174, 0x3, RZ ;  /* 0x00000003aeae7819 */ /* 0x000fe400000012ff */
[----:B------:R-:W-:Y:S01]  /*2bcd0*/  LOP3.LUT R150, R151, R150, RZ, 0x3c, !PT ;  /* 0x0000009697967212 */ /* 0x000fe200078e3cff */
[--C-:B------:R-:W-:Y:S01]  /*2bce0*/  IMAD.X R151, RZ, RZ, R23.reuse, P6 ;  /* 0x000000ffff977224 */ /* 0x100fe200030e0617 */
[----:B------:R-:W-:Y:S02]  /*2bcf0*/  IADD3 R141, P4, R22, 0x4040, RZ ;  /* 0x00004040168d7810 */ /* 0x000fe40007f9e0ff */
[----:B------:R-:W-:Y:S01]  /*2bd00*/  LOP3.LUT R178, R178, R179, RZ, 0x3c, !PT ;  /* 0x000000b3b2b27212 */ /* 0x000fe200078e3cff */
[----:B------:R-:W-:Y:S01]  /*2bd10*/  IMAD.X R179, RZ, RZ, R23, P5 ;  /* 0x000000ffffb37224 */ /* 0x000fe200028e0617 */
[----:B------:R-:W-:-:S02]  /*2bd20*/  IADD3 R171, P3, R22, 0x4060, RZ ;  /* 0x0000406016ab7810 */ /* 0x000fc40007f7e0ff */
[----:B------:R-:W-:Y:S01]  /*2bd30*/  LOP3.LUT R176, R176, R177, RZ, 0x3c, !PT ;  /* 0x000000b1b0b07212 */ /* 0x000fe200078e3cff */
[--C-:B------:R-:W-:Y:S01]  /*2bd40*/  IMAD.X R177, RZ, RZ, R23.reuse, P2 ;  /* 0x000000ffffb17224 */ /* 0x100fe200010e0617 */
[----:B------:R-:W-:Y:S02]  /*2bd50*/  IADD3 R143, P6, R22, 0x6000, RZ ;  /* 0x00006000168f7810 */ /* 0x000fe40007fde0ff */
[----:B------:R-:W-:Y:S01]  /*2bd60*/  LOP3.LUT R182, R183, R22, RZ, 0x3c, !PT ;  /* 0x00000016b7b67212 */ /* 0x000fe200078e3cff */
[--C-:B------:R-:W-:Y:S01]  /*2bd70*/  IMAD.MOV.U32 R183, RZ, RZ, R23.reuse ;  /* 0x000000ffffb77224 */ /* 0x100fe200078e0017 */
[----:B------:R-:W-:Y:S02]  /*2bd80*/  LOP3.LUT R172, R173, 0x380, RZ, 0xc0, !PT ;  /* 0x00000380adac7812 */ /* 0x000fe400078ec0ff */
[----:B------:R-:W-:Y:S01]  /*2bd90*/  LOP3.LUT R174, R174, R175, RZ, 0x3c, !PT ;  /* 0x000000afaeae7212 */ /* 0x000fe200078e3cff */
[----:B------:R-:W-:Y:S01]  /*2bda0*/  IMAD.X R175, RZ, RZ, R23, P1 ;  /* 0x000000ffffaf7224 */ /* 0x000fe200008e0617 */
[----:B------:R-:W-:-:S02]  /*2bdb0*/  IADD3 R169, P5, R22, 0x6020, RZ ;  /* 0x0000602016a97810 */ /* 0x000fc40007fbe0ff */
[----:B------:R-:W-:Y:S02]  /*2bdc0*/  LOP3.LUT R140, R141, 0x380, RZ, 0xc0, !PT ;  /* 0x000003808d8c7812 */ /* 0x000fe400078ec0ff */
[C---:B------:R-:W-:Y:S02]  /*2bdd0*/  IADD3 R155, P2, R22.reuse, 0x6040, RZ ;  /* 0x00006040169b7810 */ /* 0x040fe40007f5e0ff */
[----:B------:R-:W-:Y:S02]  /*2bde0*/  LOP3.LUT R170, R171, 0x380, RZ, 0xc0, !PT ;  /* 0x00000380abaa7812 */ /* 0x000fe400078ec0ff */
[----:B------:R-:W-:Y:S02]  /*2bdf0*/  IADD3 R149, P1, R22, 0x6060, RZ ;  /* 0x0000606016957810 */ /* 0x000fe40007f3e0ff */
[----:B------:R-:W-:Y:S02]  /*2be00*/  LOP3.LUT R142, R143, 0x380, RZ, 0xc0, !PT ;  /* 0x000003808f8e7812 */ /* 0x000fe400078ec0ff */
[----:B------:R-:W-:-:S02]  /*2be10*/  SHF.R.U64 R172, R172, 0x3, RZ ;  /* 0x00000003acac7819 */ /* 0x000fc400000012ff */
[----:B------:R-:W-:Y:S02]  /*2be20*/  LOP3.LUT R168, R169, 0x380, RZ, 0xc0, !PT ;  /* 0x00000380a9a87812 */ /* 0x000fe400078ec0ff */
[----:B------:R-:W-:Y:S02]  /*2be30*/  SHF.R.U64 R140, R140, 0x3, RZ ;  /* 0x000000038c8c7819 */ /* 0x000fe400000012ff */
[----:B------:R-:W-:Y:S02]  /*2be40*/  LOP3.LUT R154, R155, 0x380, RZ, 0xc0, !PT ;  /* 0x000003809b9a7812 */ /* 0x000fe400078ec0ff */
[----:B------:R-:W-:Y:S02]  /*2be50*/  MOV R182, R182 ;  /* 0x000000b600b67202 */ /* 0x000fe40000000f00 */
[----:B------:R-:W-:Y:S02]  /*2be60*/  SHF.R.U64 R170, R170, 0x3, RZ ;  /* 0x00000003aaaa7819 */ /* 0x000fe400000012ff */
[----:B------:R-:W-:-:S02]  /*2be70*/  LOP3.LUT R148, R149, 0x380, RZ, 0xc0, !PT ;  /* 0x0000038095947812 */ /* 0x000fc400078ec0ff */
[----:B------:R-:W-:Y:S02]  /*2be80*/  MOV R183, R20 ;  /* 0x0000001400b77202 */ /* 0x000fe40000000f00 */
[----:B------:R-:W-:Y:S02]  /*2be90*/  SHF.R.U64 R142, R142, 0x3, RZ ;  /* 0x000000038e8e7819 */ /* 0x000fe400000012ff */
[----:B------:R-:W-:Y:S02]  /*2bea0*/  MOV R145, R144 ;  /* 0x0000009000917202 */ /* 0x000fe40000000f00 */
[----:B------:R-:W-:Y:S01]  /*2beb0*/  LOP3.LUT R172, R172, R173, RZ, 0x3c, !PT ;  /* 0x000000adacac7212 */ /* 0x000fe200078e3cff */
[----:B------:R-:W-:Y:S01]  /*2bec0*/  IMAD.X R173, RZ, RZ, R23, P0 ;  /* 0x000000ffffad7224 */ /* 0x000fe200000e0617 */
[----:B------:R-:W-:Y:S02]  /*2bed0*/  SHF.R.U64 R168, R168, 0x3, RZ ;  /* 0x00000003a8a87819 */ /* 0x000fe400000012ff */
[----:B------:R-:W-:-:S02]  /*2bee0*/  MOV R146, R146 ;  /* 0x0000009200927202 */ /* 0x000fc40000000f00 */
[----:B------:R-:W-:Y:S01]  /*2bef0*/  LOP3.LUT R140, R140, R141, RZ, 0x3c, !PT ;  /* 0x0000008d8c8c7212 */ /* 0x000fe200078e3cff */
[--C-:B------:R-:W-:Y:S01]  /*2bf00*/  IMAD.X R141, RZ, RZ, R23.reuse, P4 ;  /* 0x000000ffff8d7224 */ /* 0x100fe200020e0617 */
        /* <DEDUP_REMOVED lines=8> */
[----:B------:R-:W-:Y:S01]  /*2bf90*/  MOV R151, R178 ;  /* 0x000000b200977202 */ /* 0x000fe20000000f00 */
[----:B------:R-:W-:Y:S01]  /*2bfa0*/  UISETP.NE.U32.AND UP0, UPT, UR8, URZ, UPT ;  /* 0x0000003f0800728c */ /* 0x000fe2000bf05070 */
[----:B------:R-:W-:Y:S01]  /*2bfb0*/  LOP3.LUT R168, R168, R169, RZ, 0x3c, !PT ;  /* 0x000000a9a8a87212 */ /* 0x000fe200078e3cff */
[--C-:B------:R-:W-:Y:S01]  /*2bfc0*/  IMAD.X R169, RZ, RZ, R23.reuse, P5 ;  /* 0x000000ffffa97224 */ /* 0x100fe200028e0617 */
[----:B------:R-:W-:Y:S02]  /*2bfd0*/  MOV R0, R176 ;  /* 0x000000b000007202 */ /* 0x000fe40000000f00 */
[----:B------:R-:W-:Y:S01]  /*2bfe0*/  LOP3.LUT R154, R154, R155, RZ, 0x3c, !PT ;  /* 0x0000009b9a9a7212 */ /* 0x000fe200078e3cff */
[----:B------:R-:W-:Y:S01]  /*2bff0*/  IMAD.X R155, RZ, RZ, R23, P2 ;  /* 0x000000ffff9b7224 */ /* 0x000fe200010e0617 */
[----:B------:R-:W-:-:S02]  /*2c000*/  MOV R20, R174 ;  /* 0x000000ae00147202 */ /* 0x000fc40000000f00 */
[----:B------:R-:W-:Y:S01]  /*2c010*/  LOP3.LUT R148, R148, R149, RZ, 0x3c, !PT ;  /* 0x0000009594947212 */ /* 0x000fe200078e3cff */
[----:B------:R-:W-:Y:S01]  /*2c020*/  IMAD.X R149, RZ, RZ, R23, P1 ;  /* 0x000000ffff957224 */ /* 0x000fe200008e0617 */
[----:B------:R-:W-:Y:S02]  /*2c030*/  MOV R21, R172 ;  /* 0x000000ac00157202 */ /* 0x000fe40000000f00 */
[----:B------:R-:W-:Y:S01]  /*2c040*/  MOV R140, R140 ;  /* 0x0000008c008c7202 */ /* 0x000fe20000000f00 */
[----:B------:R-:W-:Y:S01]  /*2c050*/  UISETP.NE.AND.EX UP0, UPT, UR9, URZ, UPT, UP0 ;  /* 0x0000003f0900728c */ /* 0x000fe2000bf05300 */
[----:B------:R-:W-:Y:S02]  /*2c060*/  MOV R141, R170 ;  /* 0x000000aa008d7202 */ /* 0x000fe40000000f00 */
[----:B------:R-:W-:Y:S01]  /*2c070*/  MOV R142, R142 ;  /* 0x0000008e008e7202 */ /* 0x000fe20000000f00 */
[----:B------:R-:W-:Y:S01]  /*2c080*/  ULDC.64 UR8, c[0x0][0xd00] ;  /* 0x0003400000087ab9 */ /* 0x000fe20000000a00 */
[----:B------:R-:W-:Y:S01]  /*2c090*/  MOV R143, R168 ;  /* 0x000000a8008f7202 */ /* 0x000fe20000000f00 */
[----:B------:R-:W-:Y:S01]  /*2c0a0*/  UIMAD.WIDE UR8, UR43, 0x4, UR8 ;  /* 0x000000042b0878a5 */ /* 0x000fe2000f8e0208 */
[----:B------:R-:W-:-:S02]  /*2c0b0*/  MOV R144, R154 ;  /* 0x0000009a00907202 */ /* 0x000fc40000000f00 */
[----:B--2---:R-:W-:Y:S02]  /*2c0c0*/  F2FP.BF16.F32.PACK_AB R136, R137, R136 ;  /* 0x000000888988723e */ /* 0x004fe400000010ff */
[----:B------:R-:W-:Y:S02]  /*2c0d0*/  F2FP.BF16.F32.PACK_AB R137, R139, R138 ;  /* 0x0000008a8b89723e */ /* 0x000fe400000010ff */
[----:B---3--:R-:W-:Y:S02]  /*2c0e0*/  F2FP.BF16.F32.PACK_AB R128, R129, R128 ;  /* 0x000000808180723e */ /* 0x008fe400000010ff */
[----:B------:R-:W-:Y:S02]  /*2c0f0*/  F2FP.BF16.F32.PACK_AB R129, R131, R130 ;  /* 0x000000828381723e */ /* 0x000fe400000010ff */
[----:B----4-:R-:W-:Y:S02]  /*2c100*/  F2FP.BF16.F32.PACK_AB R138, R133, R132 ;  /* 0x00000084858a723e */ /* 0x010fe400000010ff */
[----:B------:R-:W-:Y:S01]  /*2c110*/  F2FP.BF16.F32.PACK_AB R139, R135, R134 ;  /* 0x00000086878b723e */ /* 0x000fe200000010ff */
[----:B------:R-:W-:Y:S01]  /*2c120*/  BAR.SYNC.DEFER_BLOCKING 0x1, 0x100 ;  /* 0x0044000000007b1d */ /* 0x000fe20000010000 */
        /* <DEDUP_REMOVED lines=53> */
[----:B------:R0:W-:Y:S01]  /*2c480*/  STSM.16.M88.4 [R20], R72 ;  /* 0x0000004814007844 */ /* 0x0001e20000000200 */
        /* <DEDUP_REMOVED lines=12> */
[----:B------:R-:W-:Y:S01]  /*2c550*/  F2FP.BF16.F32.PACK_AB R27, R15, R14 ;  /* 0x0000000e0f1b723e */ /* 0x000fe200000010ff */
[----:B------:R-:W-:Y:S01]  /*2c560*/  STSM.16.M88.4 [R141], R48 ;  /* 0x000000308d007844 */ /* 0x000fe20000000200 */
[----:B------:R-:W-:-:S02]  /*2c570*/  MOV R148, R148 ;  /* 0x0000009400947202 */ /* 0x000fc40000000f00 */
[----:B------:R-:W-:Y:S02]  /*2c580*/  F2FP.BF16.F32.PACK_AB R10, R5, R4 ;  /* 0x00000004050a723e */ /* 0x000fe400000010ff */
[----:B------:R-:W-:Y:S01]  /*2c590*/  F2FP.BF16.F32.PACK_AB R11, R7, R6 ;  /* 0x00000006070b723e */ /* 0x000fe200000010ff */
[----:B------:R-:W-:Y:S01]  /*2c5a0*/  STSM.16.M88.4 [R142], R40 ;  /* 0x000000288e007844 */ /* 0x000fe20000000200 */
[----:B------:R-:W-:-:S03]  /*2c5b0*/  IMAD.U32 R4, RZ, RZ, UR8 ;  /* 0x00000008ff047e24 */ /* 0x000fc6000f8e00ff */
[----:B------:R-:W-:Y:S01]  /*2c5c0*/  STSM.16.M88.4 [R143], R32 ;  /* 0x000000208f007844 */ /* 0x000fe20000000200 */
[----:B------:R-:W-:Y:S01]  /*2c5d0*/  IMAD.U32 R5, RZ, RZ, UR9 ;  /* 0x00000009ff057e24 */ /* 0x000fe2000f8e00ff */
[----:B------:R-:W-:Y:S02]  /*2c5e0*/  ULDC.64 UR8, c[0x0][0xd08] ;  /* 0x0003420000087ab9 */ /* 0x000fe40000000a00 */
[----:B------:R-:W-:Y:S04]  /*2c5f0*/  STSM.16.M88.4 [R144], R24 ;  /* 0x0000001890007844 */ /* 0x000fe80000000200 */
[----:B------:R1:W-:Y:S01]  /*2c600*/  STSM.16.M88.4 [R148], R8 ;  /* 0x0000000894007844 */ /* 0x0003e20000000200 */
[----:B------:R-:W-:-:S04]  /*2c610*/  UISETP.NE.U32.AND UP1, UPT, UR8, URZ, UPT ;  /* 0x0000003f0800728c */ /* 0x000fc8000bf25070 */
[----:B------:R-:W-:Y:S01]  /*2c620*/  UISETP.NE.AND.EX UP1, UPT, UR9, URZ, UPT, UP1 ;  /* 0x0000003f0900728c */ /* 0x000fe2000bf25310 */
[----:B------:R-:W-:Y:S01]  /*2c630*/  BAR.SYNC.DEFER_BLOCKING 0x1, 0x100 ;  /* 0x0044000000007b1d */ /* 0x000fe20000010000 */
[----:B------:R-:W-:-:S04]  /*2c640*/  PLOP3.LUT P1, PT, PT, PT, UP0, 0x80, 0x0 ;  /* 0x000000000000781c */ /* 0x000fc80003f2f008 */
[----:B------:R-:W-:-:S05]  /*2c650*/  PLOP3.LUT P2, PT, PT, PT, UP1, 0x80, 0x0 ;  /* 0x000000000000781c */ /* 0x000fca0003f4f018 */
[----:B------:R-:W-:Y:S02]  /*2c660*/  @UP1 ULDC.64 UR8, c[0x0][0xd08] ;  /* 0x0003420000081ab9 */ /* 0x000fe40000000a00 */
[----:B------:R-:W-:Y:S01]  /*2c670*/  @UP1 UIMAD.WIDE UR8, UR43, 0x4, UR8 ;  /* 0x000000042b0818a5 */ /* 0x000fe2000f8e0208 */
[----:B------:R-:W-:Y:S02]  /*2c680*/  ULDC UR4, c[0x0][0xb88] ;  /* 0x0002e20000047ab9 */ /* 0x000fe40000000800 */
[----:B0-----:R-:W-:-:S03]  /*2c690*/  IMAD.U32 R20, RZ, RZ, UR4 ;  /* 0x00000004ff147e24 */ /* 0x001fc6000f8e00ff */
[----:B------:R-:W-:Y:S02]  /*2c6a0*/  IMAD.U32 R6, RZ, RZ, UR8 ;  /* 0x00000008ff067e24 */ /* 0x000fe4000f8e00ff */
[----:B------:R-:W-:Y:S01]  /*2c6b0*/  IMAD.U32 R7, RZ, RZ, UR9 ;  /* 0x00000009ff077e24 */ /* 0x000fe2000f8e00ff */
[----:B------:R-:W2:Y:S04]  /*2c6c0*/  @P1 LDG.E R0, desc[UR36][R4.64] ;  /* 0x0000002404001981 */ /* 0x000ea8000c1e1900 */
[----:B------:R0:W5:Y:S01]  /*2c6d0*/  @P2 LDG.E R20, desc[UR36][R6.64] ;  /* 0x0000002406142981 */ /* 0x000162000c1e1900 */
[----:B-1----:R-:W-:Y:S01]  /*2c6e0*/  IADD3 R9, P0, R158, 0x1000, RZ ;  /* 0x000010009e097810 */ /* 0x002fe20007f1e0ff */
[----:B------:R-:W-:-:S03]  /*2c6f0*/  UMOV UR4, URZ ;  /* 0x0000003f00047c82 */ /* 0x000fc60008000000 */
[----:B------:R-:W-:Y:S02]  /*2c700*/  LOP3.LUT R8, R9, 0x380, RZ, 0xc0, !PT ;  /* 0x0000038009087812 */ /* 0x000fe400078ec0ff */
[----:B--2---:R-:W-:Y:S01]  /*2c710*/  @P1 R2UR UR4, R0 ;  /* 0x00000000000412ca */ /* 0x004fe200000e0000 */
[----:B0-----:R-:W-:-:S14]  /*2c720*/  @P2 BRA `(.L_x_3312) ;  /* 0x0000000000102947 */ /* 0x001fdc0003800000 */
[----:B------:R-:W-:Y:S05]  /*2c730*/  @!P1 BRA `(.L_x_3312) ;  /* 0x00000000000c9947 */ /* 0x000fea0003800000 */
[----:B------:R-:W2:Y:S04]  /*2c740*/  LDG.E R7, desc[UR36][R4.64] ;  /* 0x0000002404077981 */ /* 0x000ea8000c1e1900 */
[----:B-----5:R-:W2:Y:S02]  /*2c750*/  LDG.E R20, desc[UR36][R4.64+0x4] ;  /* 0x0000042404147981 */ /* 0x020ea4000c1e1900 */
[----:B--2---:R-:W-:-:S07]  /*2c760*/  IMAD.IADD R20, R20, 0x1, -R7 ;  /* 0x0000000114147824 */ /* 0x004fce00078e0a07 */
.L_x_3312:
[----:B------:R-:W0:Y:S01]  /*2c770*/  SHFL.IDX PT, R0, R193, RZ, 0x1f ;  /* 0x00001fffc1007589 */ /* 0x000e2200000e0000 */
[C---:B------:R-:W-:Y:S01]  /*2c780*/  IADD3 R13, P2, R158.reuse, 0x2000, RZ ;  /* 0x000020009e0d7810 */ /* 0x040fe20007f5e0ff */
[----:B------:R-:W-:Y:S01]  /*2c790*/  USHF.R.S32.HI UR8, URZ, 0x1f, UR43 ;  /* 0x0000001f3f087899 */ /* 0x000fe2000801142b */
[C---:B------:R-:W-:Y:S01]  /*2c7a0*/  IADD3 R25, P3, R158.reuse, 0x3000, RZ ;  /* 0x000030009e197810 */ /* 0x040fe20007f7e0ff */
[----:B------:R-:W-:Y:S01]  /*2c7b0*/  USHF.R.S32.HI UR14, URZ, 0x1f, UR4 ;  /* 0x0000001f3f0e7899 */ /* 0x000fe20008011404 */
[C---:B------:R-:W-:Y:S01]  /*2c7c0*/  IADD3 R29, P4, R158.reuse, 0x4000, RZ ;  /* 0x000040009e1d7810 */ /* 0x040fe20007f9e0ff */
[----:B------:R-:W-:Y:S01]  /*2c7d0*/  USHF.R.S32.HI UR15, URZ, 0x1f, UR41 ;  /* 0x0000001f3f0f7899 */ /* 0x000fe20008011429 */
[----:B------:R-:W-:Y:S01]  /*2c7e0*/  IADD3 R33, P5, R158, 0x5000, RZ ;  /* 0x000050009e217810 */ /* 0x000fe20007fbe0ff */
[----:B------:R-:W-:Y:S01]  /*2c7f0*/  USEL UR16, UR43, URZ, !UP0 ;  /* 0x0000003f2b107287 */ /* 0x000fe2000c000000 */
[----:B------:R-:W-:Y:S01]  /*2c800*/  LOP3.LUT R12, R13, 0x380, RZ, 0xc0, !PT ;  /* 0x000003800d0c7812 */ /* 0x000fe200078ec0ff */
[----:B------:R-:W-:Y:S01]  /*2c810*/  USEL UR17, UR8, URZ, !UP0 ;  /* 0x0000003f08117287 */ /* 0x000fe2000c000000 */
[----:B------:R-:W-:-:S02]  /*2c820*/  LOP3.LUT R24, R25, 0x380, RZ, 0xc0, !PT ;  /* 0x0000038019187812 */ /* 0x000fc400078ec0ff */
[----:B------:R-:W-:Y:S02]  /*2c830*/  LOP3.LUT R28, R29, 0x380, RZ, 0xc0, !PT ;  /* 0x000003801d1c7812 */ /* 0x000fe400078ec0ff */
[----:B------:R-:W-:Y:S02]  /*2c840*/  LOP3.LUT R32, R33, 0x380, RZ, 0xc0, !PT ;  /* 0x0000038021207812 */ /* 0x000fe400078ec0ff */
[----:B------:R-:W-:Y:S02]  /*2c850*/  LOP3.LUT R7, R158, 0x380, RZ, 0xc0, !PT ;  /* 0x000003809e077812 */ /* 0x000fe400078ec0ff */
[----:B------:R-:W-:Y:S02]  /*2c860*/  SHF.R.U64 R8, R8, 0x3, RZ ;  /* 0x0000000308087819 */ /* 0x000fe400000012ff */
[----:B------:R-:W-:Y:S02]  /*2c870*/  SHF.R.U64 R12, R12, 0x3, RZ ;  /* 0x000000030c0c7819 */ /* 0x000fe400000012ff */
[----:B------:R-:W-:-:S02]  /*2c880*/  SHF.R.U64 R24, R24, 0x3, RZ ;  /* 0x0000000318187819 */ /* 0x000fc400000012ff */
[----:B0-----:R-:W-:Y:S02]  /*2c890*/  ISETP.NE.AND P1, PT, R0, RZ, PT ;  /* 0x000000ff0000720c */ /* 0x001fe40003f25270 */
        /* <DEDUP_REMOVED lines=15> */
[----:B------:R-:W-:Y:S06]  /*2c990*/  @P1 BRA `(.L_x_3313) ;  /* 0x0000000000cc1947 */ /* 0x000fec0003800000 */
[----:B------:R-:W0:Y:S01]  /*2c9a0*/  LDC R10, c[0x0][0xce8] ;  /* 0x00033a00ff0a7b82 */ /* 0x000e220000000800 */
[----:B------:R-:W-:Y:S01]  /*2c9b0*/  IMAD.MOV R5, RZ, RZ, -R219 ;  /* 0x000000ffff057224 */ /* 0x000fe200078e0adb */
[----:B------:R-:W-:Y:S01]  /*2c9c0*/  ULDC.64 UR12, c[0x0][0xc90] ;  /* 0x00032400000c7ab9 */ /* 0x000fe20000000a00 */
[----:B------:R-:W-:-:S03]  /*2c9d0*/  IMAD.U32 R11, RZ, RZ, UR42 ;  /* 0x0000002aff0b7e24 */ /* 0x000fc6000f8e00ff */
[----:B------:R-:W-:Y:S01]  /*2c9e0*/  ISETP.NE.AND P0, PT, R222, R5, PT ;  /* 0x00000005de00720c */ /* 0x000fe20003f05270 */
[----:B------:R-:W-:Y:S02]  /*2c9f0*/  IMAD R30, R11, 0x40, R156 ;  /* 0x000000400b1e7824 */ /* 0x000fe400078e029c */
[----:B0----5:R-:W-:-:S05]  /*2ca00*/  IMAD R21, R20, R10, RZ ;  /* 0x0000000a14157224 */ /* 0x021fca00078e02ff */
[----:B------:R-:W-:-:S13]  /*2ca10*/  ISETP.GE.OR P1, PT, R30, R21, P0 ;  /* 0x000000151e00720c */ /* 0x000fda0000726670 */
[----:B------:R-:W2:Y:S01]  /*2ca20*/  @!P1 LDL R15, [R1+0x420] ;  /* 0x00042000010f9983 */ /* 0x000ea20000100800 */
[----:B------:R-:W-:Y:S01]  /*2ca30*/  ISETP.NE.AND P2, PT, R10, 0x1, PT ;  /* 0x000000010a00780c */ /* 0x000fe20003f45270 */
[----:B------:R-:W-:Y:S01]  /*2ca40*/  IMAD.U32 R5, RZ, RZ, UR42 ;  /* 0x0000002aff057e24 */ /* 0x000fe2000f8e00ff */
[----:B------:R-:W-:Y:S01]  /*2ca50*/  UIMAD UR10, UR15, UR12, URZ ;  /* 0x0000000c0f0a72a4 */ /* 0x000fe2000f8e023f */
[----:B------:R-:W-:Y:S02]  /*2ca60*/  UMOV UR8, UR4 ;  /* 0x0000000400087c82 */ /* 0x000fe40008000000 */
[----:B------:R-:W-:Y:S01]  /*2ca70*/  IMAD R5, R5, 0x40, R224 ;  /* 0x0000004005057824 */ /* 0x000fe200078e02e0 */
[----:B------:R-:W-:Y:S01]  /*2ca80*/  UMOV UR9, UR14 ;  /* 0x0000000e00097c82 */ /* 0x000fe20008000000 */
[----:B------:R-:W-:Y:S02]  /*2ca90*/  UIMAD UR10, UR41, UR13, UR10 ;  /* 0x0000000d290a72a4 */ /* 0x000fe4000f8e020a */
[----:B------:R-:W-:-:S03]  /*2caa0*/  UIMAD.WIDE.U32 UR8, UR41, UR12, UR8 ;  /* 0x0000000c290872a5 */ /* 0x000fc6000f8e0008 */
[----:B------:R-:W-:Y:S01]  /*2cab0*/  ULDC.64 UR12, c[0x0][0xc98] ;  /* 0x00032600000c7ab9 */ /* 0x000fe20000000a00 */
[----:B------:R-:W0:Y:S01]  /*2cac0*/  @P2 LDC R0, c[0x0][0xcec] ;  /* 0x00033b00ff002b82 */ /* 0x000e220000000800 */
[----:B------:R-:W-:Y:S02]  /*2cad0*/  UIMAD UR11, UR17, UR12, URZ ;  /* 0x0000000c110b72a4 */ /* 0x000fe4000f8e023f */
[----:B------:R-:W-:Y:S02]  /*2cae0*/  UIADD3 UR9, UR9, UR10, URZ ;  /* 0x0000000a09097290 */ /* 0x000fe4000fffe03f */
[----:B------:R-:W-:Y:S02]  /*2caf0*/  UIMAD UR11, UR16, UR13, UR11 ;  /* 0x0000000d100b72a4 */ /* 0x000fe4000f8e020b */
[----:B------:R-:W-:Y:S01]  /*2cb00*/  UIMAD.WIDE.U32 UR8, UR16, UR12, UR8 ;  /* 0x0000000c100872a5 */ /* 0x000fe2000f8e0008 */
[----:B------:R-:W1:Y:S01]  /*2cb10*/  @P2 LDC R4, c[0x0][0xcf0] ;  /* 0x00033c00ff042b82 */ /* 0x000e620000000800 */
[----:B0-----:R-:W-:-:S04]  /*2cb20*/  @P2 IMAD.HI.U32 R11, R5, R0, RZ ;  /* 0x00000000050b2227 */ /* 0x001fc800078e00ff */
[----:B------:R-:W-:Y:S01]  /*2cb30*/  IMAD.MOV.U32 R0, RZ, RZ, R5 ;  /* 0x000000ffff007224 */ /* 0x000fe200078e0005 */
[----:B-1----:R-:W-:-:S04]  /*2cb40*/  @P2 SHF.R.U32.HI R0, RZ, R4, R11 ;  /* 0x00000004ff002219 */ /* 0x002fc8000001160b */
[----:B------:R-:W-:Y:S01]  /*2cb50*/  IADD3 R4, P2, R0, UR8, RZ ;  /* 0x0000000800047c10 */ /* 0x000fe2000ff5e0ff */
[----:B------:R-:W-:-:S04]  /*2cb60*/  IMAD.MOV R11, RZ, RZ, -R0 ;  /* 0x000000ffff0b7224 */ /* 0x000fc800078e0a00 */
[----:B------:R-:W-:Y:S01]  /*2cb70*/  IMAD R11, R10, R11, R5 ;  /* 0x0000000b0a0b7224 */ /* 0x000fe200078e0205 */
[----:B------:R-:W-:Y:S01]  /*2cb80*/  SHF.R.S32.HI R5, RZ, 0x1f, R0 ;  /* 0x0000001fff057819 */ /* 0x000fe20000011400 */
        /* <DEDUP_REMOVED lines=8> */
[----:B------:R-:W-:Y:S01]  /*2cc10*/  VIADD R0, R30, 0x8 ;  /* 0x000000081e007836 */ /* 0x000fe20000000000 */
[----:B------:R-:W-:Y:S01]  /*2cc20*/  LEA R14, P2, R4, UR8, 0x2 ;  /* 0x00000008040e7c11 */ /* 0x000fe2000f8410ff */
[----:B------:R-:W-:-:S03]  /*2cc30*/  IMAD.IADD R5, R5, 0x1, R11 ;  /* 0x0000000105057824 */ /* 0x000fc600078e020b */
[----:B------:R-:W-:Y:S01]  /*2cc40*/  ISETP.GE.OR P0, PT, R0, R21, P0 ;  /* 0x000000150000720c */ /* 0x000fe20000706670 */
[----:B------:R-:W-:Y:S01]  /*2cc50*/  SHFL.IDX PT, R10, R14, RZ, 0x1c1f ;  /* 0x001c1fff0e0a7589 */ /* 0x000fe200000e0000 */
[----:B------:R-:W-:-:S05]  /*2cc60*/  LEA.HI.X R26, R4, UR9, R5, 0x2, P2 ;  /* 0x00000009041a7c11 */ /* 0x000fca00090f1405 */
[----:B------:R-:W2:Y:S04]  /*2cc70*/  SHFL.IDX PT, R11, R26, RZ, 0x1c1f ;  /* 0x001c1fff1a0b7589 */ /* 0x000ea800000e0000 */
[----:B--2---:R-:W-:Y:S04]  /*2cc80*/  @!P1 ST.E desc[UR36][R10.64], R15 ;  /* 0x0000000f0a009985 */ /* 0x004fe8000c101924 */
[----:B------:R-:W2:Y:S04]  /*2cc90*/  @!P0 LDL R21, [R1+0x424] ;  /* 0x0004240001158983 */ /* 0x000ea80000100800 */
[----:B------:R-:W-:Y:S04]  /*2cca0*/  SHFL.IDX PT, R4, R14, 0x1, 0x1c1f ;  /* 0x003c1f000e047f89 */ /* 0x000fe800000e0000 */
[----:B------:R-:W2:Y:S04]  /*2ccb0*/  SHFL.IDX PT, R5, R26, 0x1, 0x1c1f ;  /* 0x003c1f001a057f89 */ /* 0x000ea800000e0000 */
[----:B--2---:R0:W-:Y:S02]  /*2ccc0*/  @!P0 ST.E desc[UR36][R4.64], R21 ;  /* 0x0000001504008985 */ /* 0x0041e4000c101924 */
.L_x_3313:
[----:B------:R-:W1:Y:S01]  /*2ccd0*/  LDC R83, c[0x0][0xce8] ;  /* 0x00033a00ff537b82 */ /* 0x000e620000000800 */
[----:B------:R-:W-:Y:S01]  /*2cce0*/  ULDC UR18, c[0x0][0xbc8] ;  /* 0x0002f20000127ab9 */ /* 0x000fe20000000800 */
[----:B------:R-:W-:Y:S01]  /*2ccf0*/  ULDC.64 UR12, c[0x0][0xba0] ;  /* 0x0002e800000c7ab9 */ /* 0x000fe20000000a00 */
[----:B------:R-:W-:Y:S01]  /*2cd00*/  ISETP.GE.AND P0, PT, R165, UR18, PT ;  /* 0x00000012a5007c0c */ /* 0x000fe2000bf06270 */
[----:B0-----:R-:W5:Y:S01]  /*2cd10*/  LD.E.128 R4, desc[UR36][R6.64] ;  /* 0x0000002406047980 */ /* 0x001f62000c101d00 */
        /* <DEDUP_REMOVED lines=12> */
[----:B------:R-:W-:-:S03]  /*2cde0*/  SEL R21, RZ, 0xffffffff, P0 ;  /* 0xffffffffff157807 */ /* 0x000fc60000000000 */
[----:B------:R0:W5:Y:S04]  /*2cdf0*/  LD.E.128 R36, desc[UR36][R214.64] ;  /* 0x00000024d6247980 */ /* 0x000168000c101d00 */
[----:B------:R0:W5:Y:S02]  /*2ce00*/  LD.E.128 R40, desc[UR36][R212.64] ;  /* 0x00000024d4287980 */ /* 0x000164000c101d00 */
[----:B------:R-:W1:Y:S01]  /*2ce10*/  @P2 LDC R77, c[0x0][0xcec] ;  /* 0x00033b00ff4d2b82 */ /* 0x000e620000000800 */
[----:B------:R-:W-:Y:S01]  /*2ce20*/  IMAD.SHL.U32 R21, R21, 0x4, RZ ;  /* 0x0000000415157824 */ /* 0x000fe200078e00ff */
[----:B------:R-:W-:Y:S01]  /*2ce30*/  UIMAD UR10, UR14, UR12, URZ ;  /* 0x0000000c0e0a72a4 */ /* 0x000fe2000f8e023f */
[----:B------:R-:W-:Y:S01]  /*2ce40*/  ISETP.GE.AND P0, PT, R163, UR18, PT ;  /* 0x00000012a3007c0c */ /* 0x000fe2000bf06270 */
[----:B------:R0:W5:Y:S04]  /*2ce50*/  LD.E.128 R44, desc[UR36][R210.64] ;  /* 0x00000024d22c7980 */ /* 0x000168000c101d00 */
        /* <DEDUP_REMOVED lines=10> */
[----:B------:R0:W5:Y:S01]  /*2cf00*/  LD.E.128 R48, desc[UR36][R208.64] ;  /* 0x00000024d0307980 */ /* 0x000162000c101d00 */
[----:B------:R-:W-:Y:S01]  /*2cf10*/  UIMAD UR4, UR15, UR12, URZ ;  /* 0x0000000c0f0472a4 */ /* 0x000fe2000f8e023f */
[----:B------:R-:W-:Y:S01]  /*2cf20*/  IMAD R82, R81, 0x40, R0 ;  /* 0x0000004051527824 */ /* 0x000fe200078e0200 */
[----:B------:R-:W-:Y:S01]  /*2cf30*/  SEL R0, RZ, 0xffffffff, P0 ;  /* 0xffffffffff007807 */ /* 0x000fe20000000000 */
[----:B------:R-:W-:Y:S01]  /*2cf40*/  UIMAD.WIDE.U32 UR8, UR41, UR12, UR8 ;  /* 0x0000000c290872a5 */ /* 0x000fe2000f8e0008 */
[----:B------:R-:W-:Y:S01]  /*2cf50*/  IMAD.SHL.U32 R76, R76, 0x8, RZ ;  /* 0x000000084c4c7824 */ /* 0x000fe200078e00ff */
[----:B------:R-:W-:Y:S01]  /*2cf60*/  UIMAD UR4, UR41, UR13, UR4 ;  /* 0x0000000d290472a4 */ /* 0x000fe2000f8e0204 */
[----:B------:R0:W5:Y:S01]  /*2cf70*/  LD.E.128 R52, desc[UR36][R206.64] ;  /* 0x00000024ce347980 */ /* 0x000162000c101d00 */
[----:B------:R-:W-:Y:S01]  /*2cf80*/  IMAD.SHL.U32 R81, R0, 0x10, RZ ;  /* 0x0000001000517824 */ /* 0x000fe200078e00ff */
[----:B------:R-:W-:Y:S01]  /*2cf90*/  ULDC.64 UR10, c[0x0][0xbf0] ;  /* 0x0002fc00000a7ab9 */ /* 0x000fe20000000a00 */
[----:B-1----:R-:W-:Y:S01]  /*2cfa0*/  @P2 IMAD.HI.U32 R0, R82, R77, RZ ;  /* 0x0000004d52002227 */ /* 0x002fe200078e00ff */
[----:B------:R-:W-:Y:S01]  /*2cfb0*/  UIADD3 UR9, UR9, UR4, URZ ;  /* 0x0000000409097290 */ /* 0x000fe2000fffe03f */
[----:B------:R-:W-:Y:S01]  /*2cfc0*/  LOP3.LUT R76, R76, 0x8, R21, 0xe2, !PT ;  /* 0x000000084c4c7812 */ /* 0x000fe200078ee215 */
[----:B------:R-:W-:Y:S01]  /*2cfd0*/  UIMAD UR4, UR17, UR10, URZ ;  /* 0x0000000a110472a4 */ /* 0x000fe2000f8e023f */
[----:B------:R-:W-:Y:S01]  /*2cfe0*/  IMAD.MOV.U32 R21, RZ, RZ, R82 ;  /* 0x000000ffff157224 */ /* 0x000fe200078e0052 */
[----:B------:R-:W-:Y:S01]  /*2cff0*/  UIMAD.WIDE.U32 UR8, UR16, UR10, UR8 ;  /* 0x0000000a100872a5 */ /* 0x000fe2000f8e0008 */
[----:B--2---:R-:W-:Y:S01]  /*2d000*/  @P2 SHF.R.U32.HI R21, RZ, R79, R0 ;  /* 0x0000004fff152219 */ /* 0x004fe20000011600 */
[----:B------:R-:W-:Y:S01]  /*2d010*/  UIMAD UR4, UR16, UR11, UR4 ;  /* 0x0000000b100472a4 */ /* 0x000fe2000f8e0204 */
[----:B------:R-:W-:Y:S01]  /*2d020*/  LOP3.LUT R78, R81, 0x10, R76, 0xe2, !PT ;  /* 0x00000010514e7812 */ /* 0x000fe200078ee24c */
[----:B------:R0:W5:Y:S01]  /*2d030*/  LD.E.128 R56, desc[UR36][R204.64] ;  /* 0x00000024cc387980 */ /* 0x000162000c101d00 */
[--C-:B------:R-:W-:Y:S01]  /*2d040*/  SHF.R.S32.HI R79, RZ, 0x1f, R21.reuse ;  /* 0x0000001fff4f7819 */ /* 0x100fe20000011415 */
[----:B------:R-:W-:Y:S01]  /*2d050*/  UIADD3 UR4, UR9, UR4, URZ ;  /* 0x0000000409047290 */ /* 0x000fe2000fffe03f */
[----:B------:R-:W-:Y:S01]  /*2d060*/  ISETP.GE.AND P0, PT, R161, UR18, PT ;  /* 0x00000012a1007c0c */ /* 0x000fe2000bf06270 */
[----:B------:R-:W-:Y:S01]  /*2d070*/  IMAD.U32 R76, RZ, RZ, UR8 ;  /* 0x00000008ff4c7e24 */ /* 0x000fe2000f8e00ff */
[----:B------:R0:W5:Y:S01]  /*2d080*/  LD.E.128 R60, desc[UR36][R202.64] ;  /* 0x00000024ca3c7980 */ /* 0x000162000c101d00 */
[----:B------:R-:W-:Y:S01]  /*2d090*/  IMAD.U32 R77, RZ, RZ, UR9 ;  /* 0x00000009ff4d7e24 */ /* 0x000fe2000f8e00ff */
[----:B------:R-:W-:Y:S01]  /*2d0a0*/  ULDC.64 UR8, c[0x0][0xbe0] ;  /* 0x0002f80000087ab9 */ /* 0x000fe20000000a00 */
[----:B------:R-:W-:Y:S01]  /*2d0b0*/  IMAD.MOV R81, RZ, RZ, -R21 ;  /* 0x000000ffff517224 */ /* 0x000fe200078e0a15 */
[----:B------:R-:W-:Y:S01]  /*2d0c0*/  SEL R0, RZ, 0xffffffff, P0 ;  /* 0xffffffffff007807 */ /* 0x000fe20000000000 */
[----:B------:R-:W-:Y:S01]  /*2d0d0*/  IMAD R80, R79, UR8, RZ ;  /* 0x000000084f507c24 */ /* 0x000fe2000f8e02ff */
[----:B------:R0:W5:Y:S01]  /*2d0e0*/  LD.E.128 R64, desc[UR36][R200.64] ;  /* 0x00000024c8407980 */ /* 0x000162000c101d00 */
[----:B------:R-:W-:-:S02]  /*2d0f0*/  IMAD R79, R83, R81, R82 ;  /* 0x00000051534f7224 */ /* 0x000fc400078e0252 */
[----:B------:R-:W-:Y:S01]  /*2d100*/  IMAD.U32 R77, RZ, RZ, UR4 ;  /* 0x00000004ff4d7e24 */ /* 0x000fe2000f8e00ff */
[----:B------:R0:W5:Y:S01]  /*2d110*/  LD.E.128 R68, desc[UR36][R198.64] ;  /* 0x00000024c6447980 */ /* 0x000162000c101d00 */
[----:B------:R-:W-:Y:S01]  /*2d120*/  IMAD.SHL.U32 R85, R0, 0x20, RZ ;  /* 0x0000002000557824 */ /* 0x000fe200078e00ff */
[----:B------:R-:W-:Y:S01]  /*2d130*/  ISETP.GE.AND P0, PT, R167, UR18, PT ;  /* 0x00000012a7007c0c */ /* 0x000fe2000bf06270 */
[C---:B------:R-:W-:Y:S01]  /*2d140*/  IMAD R81, R21.reuse, UR9, R80 ;  /* 0x0000000915517c24 */ /* 0x040fe2000f8e0250 */
[----:B------:R0:W5:Y:S01]  /*2d150*/  LD.E.128 R72, desc[UR36][R196.64] ;  /* 0x00000024c4487980 */ /* 0x000162000c101d00 */
[----:B------:R-:W-:Y:S01]  /*2d160*/  SHF.R.S32.HI R80, RZ, 0x1f, R79 ;  /* 0x0000001fff507819 */ /* 0x000fe2000001144f */
[----:B------:R-:W-:Y:S01]  /*2d170*/  IMAD.WIDE.U32 R76, R21, UR8, R76 ;  /* 0x00000008154c7c25 */ /* 0x000fe2000f8e004c */
[----:B------:R-:W-:Y:S01]  /*2d180*/  ULDC.64 UR8, c[0x0][0xbd8] ;  /* 0x0002f60000087ab9 */ /* 0x000fe20000000a00 */
[----:B------:R-:W-:Y:S01]  /*2d190*/  @!PT LDS RZ, [RZ] ;  /* 0x00000000fffff984 */ /* 0x000fe20000000800 */
[----:B------:R-:W-:Y:S01]  /*2d1a0*/  @!PT LDS RZ, [RZ] ;  /* 0x00000000fffff984 */ /* 0x000fe20000000800 */
[----:B------:R-:W-:Y:S01]  /*2d1b0*/  @!PT LDS RZ, [RZ] ;  /* 0x00000000fffff984 */ /* 0x000fe20000000800 */
[----:B------:R-:W-:Y:S01]  /*2d1c0*/  @!PT LDS RZ, [RZ] ;  /* 0x00000000fffff984 */ /* 0x000fe20000000800 */
[----:B------:R1:W-:Y:S06]  /*2d1d0*/  MEMBAR.ALL.CTA ;  /* 0x0000000000007992 */ /* 0x0003ec0000008000 */
[----:B-1----:R-:W1:Y:S01]  /*2d1e0*/  FENCE.VIEW.ASYNC.S ;  /* 0x00000000000073c6 */ /* 0x002e620000000000 */
[----:B------:R-:W-:Y:S01]  /*2d1f0*/  LOP3.LUT R78, R85, 0x20, R78, 0xe2, !PT ;  /* 0x00000020554e7812 */ /* 0x000fe200078ee24e */
[----:B------:R-:W-:Y:S01]  /*2d200*/  IMAD.U32 R87, RZ, RZ, UR42 ;  /* 0x0000002aff577e24 */ /* 0x000fe2000f8e00ff */
[----:B------:R-:W-:Y:S01]  /*2d210*/  SEL R21, RZ, 0x40, P0 ;  /* 0x00000040ff157807 */ /* 0x000fe20000000000 */
[----:B------:R-:W-:Y:S01]  /*2d220*/  IMAD.IADD R77, R77, 0x1, R81 ;  /* 0x000000014d4d7824 */ /* 0x000fe200078e0251 */
[----:B------:R-:W-:Y:S01]  /*2d230*/  ISETP.GE.AND P0, PT, R166, UR18, PT ;  /* 0x00000012a6007c0c */ /* 0x000fe2000bf06270 */
[----:B------:R-:W-:Y:S01]  /*2d240*/  IMAD R80, R80, UR8, RZ ;  /* 0x0000000850507c24 */ /* 0x000fe2000f8e02ff */
[----:B------:R-:W-:Y:S01]  /*2d250*/  LOP3.LUT R0, R78, R21, RZ, 0xfc, !PT ;  /* 0x000000154e007212 */ /* 0x000fe200078efcff */
[----:B-----5:R-:W-:Y:S01]  /*2d260*/  IMAD R88, R20, R83, RZ ;  /* 0x0000005314587224 */ /* 0x020fe200078e02ff */
[----:B------:R-:W-:Y:S01]  /*2d270*/  UIADD3 UR4, UR39, 0x38820, URZ ;  /* 0x0003882027047890 */ /* 0x000fe2000fffe03f */
[----:B------:R-:W-:Y:S01]  /*2d280*/  IMAD R87, R87, 0x40, R184 ;  /* 0x0000004057577824 */ /* 0x000fe200078e02b8 */
[----:B------:R-:W-:Y:S01]  /*2d290*/  BSSY B1, `(.L_x_3314) ;  /* 0x000002f000017945 */ /* 0x000fe20003800000 */
[C---:B------:R-:W-:Y:S01]  /*2d2a0*/  IMAD R81, R79.reuse, UR9, R80 ;  /* 0x000000094f517c24 */ /* 0x040fe2000f8e0250 */
[----:B------:R-:W-:Y:S01]  /*2d2b0*/  UPRMT UR4, URZ, 0x654, UR4 ;  /* 0x000006543f047896 */ /* 0x000fe20008000004 */
        /* <DEDUP_REMOVED lines=8> */
[----:B-1----:R-:W-:Y:S01]  /*2d340*/  SYNCS.ARRIVE.TRANS64.RED.A1T0 RZ, [UR4], RZ ;  /* 0x000000ffffff79a7 */ /* 0x002fe20008100404 */
        /* <DEDUP_REMOVED lines=8> */
[CC--:B------:R-:W-:Y:S02]  /*2d3d0*/  @!P1 LEA R76, P4, R165.reuse, R86.reuse, 0x1 ;  /* 0x00000056a54c9211 */ /* 0x0c0fe400078808ff */
[-C--:B--2---:R-:W-:Y:S02]  /*2d3e0*/  @!P0 LEA.HI.X R21, R160, R85.reuse, R192, 0x1, P2 ;  /* 0x00000055a0158211 */ /* 0x084fe400010f0cc0 */
[----:B------:R-:W-:Y:S02]  /*2d3f0*/  @!P1 LEA.HI.X R77, R165, R85, R191, 0x1, P4 ;  /* 0x00000055a54d9211 */ /* 0x000fe400020f0cbf */
[----:B------:R-:W-:Y:S01]  /*2d400*/  ISETP.GE.AND P2, PT, R162, UR18, PT ;  /* 0x00000012a2007c0c */ /* 0x000fe2000bf46270 */
[----:B------:R1:W-:Y:S01]  /*2d410*/  @!P0 ST.E.128 desc[UR36][R20.64], R4 ;  /* 0x0000000414008985 */ /* 0x0003e2000c101d24 */
        /* <DEDUP_REMOVED lines=22> */
.L_x_3315:
[----:B------:R-:W-:Y:S05]  /*2d580*/  BSYNC B1 ;  /* 0x0000000000017941 */ /* 0x000fea0003800000 */
.L_x_3314:
[----:B---3--:R-:W-:Y:S01]  /*2d590*/  VIADD R4, R87, 0x20 ;  /* 0x0000002057047836 */ /* 0x008fe20000000000 */
[----:B0-----:R-:W0:Y:S04]  /*2d5a0*/  SHFL.IDX PT, R84, R84, 0x1, 0x181f ;  /* 0x00381f0054547f89 */ /* 0x001e2800000e0000 */
[----:B------:R-:W-:Y:S01]  /*2d5b0*/  ISETP.GE.AND P0, PT, R4, R88, PT ;  /* 0x000000580400720c */ /* 0x000fe20003f06270 */
[----:B------:R-:W3:-:S12]  /*2d5c0*/  SHFL.IDX PT, R83, R83, 0x1, 0x181f ;  /* 0x00381f0053537f89 */ /* 0x000ed800000e0000 */
[----:B------:R-:W-:Y:S05]  /*2d5d0*/  @P0 BRA `(.L_x_3316) ;  /* 0x0000001000200947 */ /* 0x000fea0003800000 */
[----:B------:R-:W-:Y:S02]  /*2d5e0*/  ISETP.GE.AND P1, PT, R160, UR18, PT ;  /* 0x00000012a0007c0c */ /* 0x000fe4000bf26270 */
[----:B------:R-:W-:Y:S02]  /*2d5f0*/  ISETP.GE.AND P5, PT, R165, UR18, PT ;  /* 0x00000012a5007c0c */ /* 0x000fe4000bfa6270 */
[----:B------:R-:W-:Y:S02]  /*2d600*/  ISETP.GE.AND P3, PT, R164, UR18, PT ;  /* 0x00000012a4007c0c */ /* 0x000fe4000bf66270 */
[----:B------:R-:W-:-:S07]  /*2d610*/  ISETP.GE.AND P2, PT, R163, UR18, PT ;  /* 0x00000012a3007c0c */ /* 0x000fce000bf46270 */
[CC--:B---3--:R-:W-:Y:S02]  /*2d620*/  @!P1 LEA R4, P0, R160.reuse, R83.reuse, 0x1 ;  /* 0x00000053a0049211 */ /* 0x0c8fe400078008ff */
[----:B------:R-:W-:Y:S02]  /*2d630*/  @!P5 LEA R6, P4, R165, R83, 0x1 ;  /* 0x00000053a506d211 */ /* 0x000fe400078808ff */
[-C--:B0-----:R-:W-:Y:S02]  /*2d640*/  @!P1 LEA.HI.X R5, R160, R84.reuse, R192, 0x1, P0 ;  /* 0x00000054a0059211 */ /* 0x081fe400000f0cc0 */
[----:B------:R-:W-:Y:S02]  /*2d650*/  ISETP.GE.AND P0, PT, R161, UR18, PT ;  /* 0x00000012a1007c0c */ /* 0x000fe4000bf06270 */
[----:B------:R-:W-:Y:S01]  /*2d660*/  @!P5 LEA.HI.X R7, R165, R84, R191, 0x1, P4 ;  /* 0x00000054a507d211 */ /* 0x000fe200020f0cbf */
[----:B------:R0:W-:Y:S01]  /*2d670*/  @!P1 ST.E.128 desc[UR36][R4.64], R8 ;  /* 0x0000000804009985 */ /* 0x0001e2000c101d24 */
[----:B------:R-:W-:-:S02]  /*2d680*/  ISETP.GE.AND P1, PT, R162, UR18, PT ;  /* 0x00000012a2007c0c */ /* 0x000fc4000bf26270 */
[----:B------:R-:W-:Y:S01]  /*2d690*/  LOP3.LUT P4, RZ, R0, 0x40, RZ, 0xc0, !PT ;  /* 0x0000004000ff7812 */ /* 0x000fe2000788c0ff */
[----:B------:R3:W-:Y:S01]  /*2d6a0*/  @!P5 ST.E.128 desc[UR36][R6.64], R24 ;  /* 0x000000180600d985 */ /* 0x0007e2000c101d24 */
[CC--:B------:R-:W-:Y:S02]  /*2d6b0*/  @!P3 LEA R12, P6, R164.reuse, R83.reuse, 0x1 ;  /* 0x00000053a40cb211 */ /* 0x0c0fe400078c08ff */
[C---:B------:R-:W-:Y:S02]  /*2d6c0*/  @!P2 LEA R14, P5, R163.reuse, R83, 0x1 ;  /* 0x00000053a30ea211 */ /* 0x040fe400078a08ff */
[-C--:B------:R-:W-:Y:S02]  /*2d6d0*/  @!P3 LEA.HI.X R13, R164, R84.reuse, R190, 0x1, P6 ;  /* 0x00000054a40db211 */ /* 0x080fe400030f0cbe */
[----:B------:R-:W-:-:S03]  /*2d6e0*/  @!P2 LEA.HI.X R15, R163, R84, R189, 0x1, P5 ;  /* 0x00000054a30fa211 */ /* 0x000fc600028f0cbd */
[----:B------:R3:W-:Y:S01]  /*2d6f0*/  @!P3 ST.E.128 desc[UR36][R12.64], R32 ;  /* 0x000000200c00b985 */ /* 0x0007e2000c101d24 */
        /* <DEDUP_REMOVED lines=16> */
.L_x_3311:
        /* <DEDUP_REMOVED lines=13> */
[----:B------:R-:W2:Y:S01]  /*2d8d0*/  @P1 LDG.E R8, desc[UR36][R4.64] ;  /* 0x0000002404081981 */ /* 0x000ea2000c1e1900 */
        /* <DEDUP_REMOVED lines=10> */
[----:B--2---:R-:W-:Y:S01]  /*2d980*/  @P1 R2UR UR4, R8 ;  /* 0x00000000080412ca */ /* 0x004fe200000e0000 */
[----:B01----:R-:W-:-:S14]  /*2d990*/  @P2 BRA `(.L_x_3317) ;  /* 0x0000000000102947 */ /* 0x003fdc0003800000 */
[----:B------:R-:W-:Y:S05]  /*2d9a0*/  @!P1 BRA `(.L_x_3317) ;  /* 0x00000000000c9947 */ /* 0x000fea0003800000 */
[----:B------:R-:W2:Y:S04]  /*2d9b0*/  LDG.E R7, desc[UR36][R4.64] ;  /* 0x0000002404077981 */ /* 0x000ea8000c1e1900 */
[----:B-----5:R-:W2:Y:S02]  /*2d9c0*/  LDG.E R0, desc[UR36][R4.64+0x4] ;  /* 0x0000042404007981 */ /* 0x020ea4000c1e1900 */
[----:B--2---:R-:W-:-:S07]  /*2d9d0*/  IMAD.IADD R0, R0, 0x1, -R7 ;  /* 0x0000000100007824 */ /* 0x004fce00078e0a07 */
.L_x_3317:
        /* <DEDUP_REMOVED lines=32> */
[----:B------:R-:W-:-:S03]  /*2dbe0*/  IMAD.U32 R8, RZ, RZ, UR10 ;  /* 0x0000000aff087e24 */ /* 0x000fc6000f8e00ff */
[--C-:B------:R-:W-:Y:S01]  /*2dbf0*/  SHF.R.S32.HI R5, RZ, 0x1f, R4.reuse ;  /* 0x0000001fff057819 */ /* 0x100fe20000011404 */
[----:B------:R-:W-:Y:S01]  /*2dc00*/  IMAD.MOV R7, RZ, RZ, -R4 ;  /* 0x000000ffff077224 */ /* 0x000fe200078e0a04 */
[----:B------:R-:W-:-:S03]  /*2dc10*/  IADD3 R4, P0, R4, UR8, RZ ;  /* 0x0000000804047c10 */ /* 0x000fc6000ff1e0ff */
[----:B------:R-:W-:Y:S01]  /*2dc20*/  IMAD R7, R9, R7, R6 ;  /* 0x0000000709077224 */ /* 0x000fe200078e0206 */
[----:B------:R-:W-:Y:S01]  /*2dc30*/  IADD3.X R5, R5, UR9, R8, P0, !PT ;  /* 0x0000000905057c10 */ /* 0x000fe200087fe408 */
[----:B------:R-:W-:-:S03]  /*2dc40*/  ULDC.64 UR8, c[0x0][0xc50] ;  /* 0x0003140000087ab9 */ /* 0x000fc60000000a00 */
[----:B------:R-:W-:Y:S01]  /*2dc50*/  SHF.R.S32.HI R6, RZ, 0x1f, R7 ;  /* 0x0000001fff067819 */ /* 0x000fe20000011407 */
[----:B------:R-:W-:-:S04]  /*2dc60*/  IMAD.WIDE.U32 R4, R7, UR16, R4 ;  /* 0x0000001007047c25 */ /* 0x000fc8000f8e0004 */
[----:B------:R-:W-:-:S04]  /*2dc70*/  IMAD R6, R6, UR16, RZ ;  /* 0x0000001006067c24 */ /* 0x000fc8000f8e02ff */
[----:B------:R-:W-:Y:S01]  /*2dc80*/  IMAD R9, R7, UR17, R6 ;  /* 0x0000001107097c24 */ /* 0x000fe2000f8e0206 */
[----:B------:R-:W-:-:S03]  /*2dc90*/  LEA R6, P0, R4, UR8, 0x2 ;  /* 0x0000000804067c11 */ /* 0x000fc6000f8010ff */
[----:B------:R-:W-:-:S05]  /*2dca0*/  IMAD.IADD R5, R5, 0x1, R9 ;  /* 0x0000000105057824 */ /* 0x000fca00078e0209 */
[----:B------:R-:W-:Y:S01]  /*2dcb0*/  LEA.HI.X R7, R4, UR9, R5, 0x2, P0 ;  /* 0x0000000904077c11 */ /* 0x000fe200080f1405 */
[----:B------:R-:W-:-:S05]  /*2dcc0*/  IMAD.MOV.U32 R5, RZ, RZ, -0x800000 ;  /* 0xff800000ff057424 */ /* 0x000fca00078e00ff */
[----:B------:R0:W-:Y:S02]  /*2dcd0*/  STG.E desc[UR36][R6.64], R5 ;  /* 0x0000000506007986 */ /* 0x0001e4000c101924 */
.L_x_3319:
[----:B------:R-:W-:Y:S05]  /*2dce0*/  BSYNC B1 ;  /* 0x0000000000017941 */ /* 0x000fea0003800000 */
.L_x_3318:
[----:B------:R-:W-:Y:S01]  /*2dcf0*/  ISETP.NE.AND P0, PT, R13, 0x1, PT ;  /* 0x000000010d00780c */ /* 0x000fe20003f05270 */
[----:B------:R-:W-:Y:S01]  /*2dd00*/  ULDC UR15, c[0x0][0xbc8] ;  /* 0x0002f200000f7ab9 */ /* 0x000fe20000000800 */
[----:B------:R-:W-:Y:S01]  /*2dd10*/  ULDC.64 UR16, c[0x0][0xba0] ;  /* 0x0002e80000107ab9 */ /* 0x000fe20000000a00 */
[----:B------:R-:W-:Y:S01]  /*2dd20*/  ISETP.GE.AND P1, PT, R165, UR15, PT ;  /* 0x0000000fa5007c0c */ /* 0x000fe2000bf26270 */
[----:B------:R-:W-:Y:S01]  /*2dd30*/  UIMAD UR10, UR11, UR16, URZ ;  /* 0x000000100b0a72a4 */ /* 0x000fe2000f8e023f */
[----:B------:R-:W-:Y:S01]  /*2dd40*/  ISETP.GE.AND P2, PT, R160, UR15, PT ;  /* 0x0000000fa0007c0c */ /* 0x000fe2000bf46270 */
[----:B------:R-:W-:Y:S01]  /*2dd50*/  UIMAD.WIDE.U32 UR8, UR4, UR16, URZ ;  /* 0x00000010040872a5 */ /* 0x000fe2000f8e003f */
[----:B0-----:R-:W-:Y:S01]  /*2dd60*/  SEL R6, RZ, 0xffffffff, P1 ;  /* 0xffffffffff067807 */ /* 0x001fe20000800000 */
[----:B------:R-:W-:Y:S01]  /*2dd70*/  UIMAD UR10, UR4, UR17, UR10 ;  /* 0x00000011040a72a4 */ /* 0x000fe2000f8e020a */
[----:B------:R-:W-:Y:S01]  /*2dd80*/  SEL R4, RZ, 0x1, P2 ;  /* 0x00000001ff047807 */ /* 0x000fe20001000000 */
[----:B------:R-:W-:Y:S01]  /*2dd90*/  IMAD.U32 R11, RZ, RZ, UR42 ;  /* 0x0000002aff0b7e24 */ /* 0x000fe2000f8e00ff */
[----:B------:R-:W-:Y:S01]  /*2dda0*/  ISETP.GE.AND P2, PT, R164, UR15, PT ;  /* 0x0000000fa4007c0c */ /* 0x000fe2000bf46270 */
[----:B------:R-:W-:Y:S01]  /*2ddb0*/  IMAD.SHL.U32 R7, R6, 0x2, RZ ;  /* 0x0000000206077824 */ /* 0x000fe200078e00ff */
[----:B------:R-:W0:Y:S01]  /*2ddc0*/  @P0 LDC R5, c[0x0][0xcec] ;  /* 0x00033b00ff050b82 */ /* 0x000e220000000800 */
[----:B------:R-:W-:Y:S01]  /*2ddd0*/  ULDC.64 UR16, c[0x0][0xbe8] ;  /* 0x0002fa0000107ab9 */ /* 0x000fe20000000a00 */
        /* <DEDUP_REMOVED lines=14> */
[----:B-----5:R-:W-:Y:S01]  /*2dec0*/  IMAD R27, R0, R13, RZ ;  /* 0x0000000d001b7224 */ /* 0x020fe200078e02ff */
[----:B------:R-:W-:Y:S01]  /*2ded0*/  LOP3.LUT R10, R7, 0x4, R6, 0xe2, !PT ;  /* 0x00000004070a7812 */ /* 0x000fe200078ee206 */
[----:B------:R-:W-:Y:S01]  /*2dee0*/  UIMAD UR4, UR14, UR10, URZ ;  /* 0x0000000a0e0472a4 */ /* 0x000fe2000f8e023f */
[----:B------:R-:W-:Y:S01]  /*2def0*/  IMAD.MOV.U32 R7, RZ, RZ, R8 ;  /* 0x000000ffff077224 */ /* 0x000fe200078e0008 */
[----:B------:R-:W-:Y:S01]  /*2df00*/  UIMAD.WIDE.U32 UR8, UR13, UR10, UR8 ;  /* 0x0000000a0d0872a5 */ /* 0x000fe2000f8e0008 */
[----:B------:R-:W-:Y:S01]  /*2df10*/  IMAD.SHL.U32 R11, R4, 0x8, RZ ;  /* 0x00000008040b7824 */ /* 0x000fe200078e00ff */
[----:B------:R-:W-:Y:S01]  /*2df20*/  UIMAD UR4, UR13, UR11, UR4 ;  /* 0x0000000b0d0472a4 */ /* 0x000fe2000f8e0204 */
[----:B------:R-:W-:Y:S01]  /*2df30*/  ISETP.GE.AND P2, PT, R166, UR15, PT ;  /* 0x0000000fa6007c0c */ /* 0x000fe2000bf46270 */
[----:B0-----:R-:W-:Y:S01]  /*2df40*/  @P0 IMAD.HI.U32 R6, R8, R5, RZ ;  /* 0x0000000508060227 */ /* 0x001fe200078e00ff */
[----:B------:R-:W-:Y:S01]  /*2df50*/  BSSY B1, `(.L_x_3320) ;  /* 0x000004b000017945 */ /* 0x000fe20003800000 */
[----:B------:R-:W-:Y:S01]  /*2df60*/  UIADD3 UR4, UR9, UR4, URZ ;  /* 0x0000000409047290 */ /* 0x000fe2000fffe03f */
[----:B------:R-:W-:Y:S01]  /*2df70*/  LOP3.LUT R10, R11, 0x8, R10, 0xe2, !PT ;  /* 0x000000080b0a7812 */ /* 0x000fe200078ee20a */
        /* <DEDUP_REMOVED lines=18> */
[----:B------:R-:W-:Y:S01]  /*2e0a0*/  IMAD.SHL.U32 R7, R8, 0x20, RZ ;  /* 0x0000002008077824 */ /* 0x000fe200078e00ff */
[----:B------:R-:W-:Y:S01]  /*2e0b0*/  ULDC.64 UR8, c[0x0][0xbd8] ;  /* 0x0002f60000087ab9 */ /* 0x000fe20000000a00 */
[----:B------:R-:W-:Y:S01]  /*2e0c0*/  IMAD.IADD R5, R5, 0x1, R11 ;  /* 0x0000000105057824 */ /* 0x000fe200078e020b */
[----:B------:R-:W-:Y:S01]  /*2e0d0*/  LOP3.LUT R10, R15, 0x10, R10, 0xe2, !PT ;  /* 0x000000100f0a7812 */ /* 0x000fe200078ee20a */
[----:B------:R-:W-:-:S02]  /*2e0e0*/  IMAD.U32 R11, RZ, RZ, UR42 ;  /* 0x0000002aff0b7e24 */ /* 0x000fc4000f8e00ff */
[----:B------:R-:W-:Y:S01]  /*2e0f0*/  IMAD R6, R6, UR8, RZ ;  /* 0x0000000806067c24 */ /* 0x000fe2000f8e02ff */
[----:B------:R-:W-:Y:S01]  /*2e100*/  LOP3.LUT R10, R7, 0x20, R10, 0xe2, !PT ;  /* 0x00000020070a7812 */ /* 0x000fe200078ee20a */
[----:B------:R-:W-:Y:S02]  /*2e110*/  IMAD R26, R11, 0x40, R184 ;  /* 0x000000400b1a7824 */ /* 0x000fe400078e02b8 */
[C---:B------:R-:W-:Y:S02]  /*2e120*/  IMAD R7, R9.reuse, UR9, R6 ;  /* 0x0000000909077c24 */ /* 0x040fe4000f8e0206 */
        /* <DEDUP_REMOVED lines=9> */
[----:B------:R-:W-:-:S03]  /*2e1c0*/  SEL R7, RZ, 0x80, P2 ;  /* 0x00000080ff077807 */ /* 0x000fc60001000000 */
[----:B------:R0:W2:Y:S01]  /*2e1d0*/  SHFL.IDX PT, R0, R21, RZ, 0x181f ;  /* 0x00181fff15007589 */ /* 0x0000a200000e0000 */
[----:B------:R-:W-:Y:S01]  /*2e1e0*/  LOP3.LUT R25, R24, R7, RZ, 0xfc, !PT ;  /* 0x0000000718197212 */ /* 0x000fe200078efcff */
[----:B------:R-:W-:Y:S06]  /*2e1f0*/  @P0 BRA `(.L_x_3321) ;  /* 0x0000000000800947 */ /* 0x000fec0003800000 */
[----:B------:R-:W-:Y:S02]  /*2e200*/  ISETP.GE.AND P2, PT, R160, UR15, PT ;  /* 0x0000000fa0007c0c */ /* 0x000fe4000bf46270 */
[----:B------:R-:W-:Y:S02]  /*2e210*/  ISETP.GE.AND P4, PT, R165, UR15, PT ;  /* 0x0000000fa5007c0c */ /* 0x000fe4000bf86270 */
[----:B------:R-:W-:Y:S02]  /*2e220*/  ISETP.GE.AND P5, PT, R164, UR15, PT ;  /* 0x0000000fa4007c0c */ /* 0x000fe4000bfa6270 */
[----:B------:R-:W-:-:S07]  /*2e230*/  ISETP.GE.AND P3, PT, R163, UR15, PT ;  /* 0x0000000fa3007c0c */ /* 0x000fce000bf66270 */
[CC--:B-1----:R-:W-:Y:S02]  /*2e240*/  @!P2 LEA R4, P0, R160.reuse, R14.reuse, 0x1 ;  /* 0x0000000ea004a211 */ /* 0x0c2fe400078008ff */
[C---:B------:R-:W-:Y:S02]  /*2e250*/  @!P4 LEA R6, P1, R165.reuse, R14, 0x1 ;  /* 0x0000000ea506c211 */ /* 0x040fe400078208ff */
[-C--:B--2---:R-:W-:Y:S02]  /*2e260*/  @!P2 LEA.HI.X R5, R160, R0.reuse, R192, 0x1, P0 ;  /* 0x00000000a005a211 */ /* 0x084fe400000f0cc0 */
[----:B------:R-:W-:Y:S02]  /*2e270*/  @!P4 LEA.HI.X R7, R165, R0, R191, 0x1, P1 ;  /* 0x00000000a507c211 */ /* 0x000fe400008f0cbf */
[----:B------:R-:W-:Y:S01]  /*2e280*/  ISETP.GE.AND P1, PT, R161, UR15, PT ;  /* 0x0000000fa1007c0c */ /* 0x000fe2000bf26270 */
[----:B------:R1:W-:Y:S01]  /*2e290*/  @!P2 ST.E.128 desc[UR36][R4.64], RZ ;  /* 0x000000ff0400a985 */ /* 0x0003e2000c101d24 */
[----:B------:R-:W-:-:S02]  /*2e2a0*/  ISETP.GE.AND P2, PT, R162, UR15, PT ;  /* 0x0000000fa2007c0c */ /* 0x000fc4000bf46270 */
[----:B------:R-:W-:Y:S01]  /*2e2b0*/  LOP3.LUT P0, RZ, R24, 0x40, RZ, 0xc0, !PT ;  /* 0x0000004018ff7812 */ /* 0x000fe2000780c0ff */
[----:B------:R2:W-:Y:S01]  /*2e2c0*/  @!P4 ST.E.128 desc[UR36][R6.64], RZ ;  /* 0x000000ff0600c985 */ /* 0x0005e2000c101d24 */
[CC--:B------:R-:W-:Y:S02]  /*2e2d0*/  @!P5 LEA R8, P4, R164.reuse, R14.reuse, 0x1 ;  /* 0x0000000ea408d211 */ /* 0x0c0fe400078808ff */
        /* <DEDUP_REMOVED lines=18> */
.L_x_3321:
[----:B------:R-:W-:Y:S05]  /*2e400*/  BSYNC B1 ;  /* 0x0000000000017941 */ /* 0x000fea0003800000 */
.L_x_3320:
[----:B--2---:R-:W-:Y:S01]  /*2e410*/  VIADD R0, R26, 0x20 ;  /* 0x000000201a007836 */ /* 0x004fe20000000000 */
[----:B0-----:R-:W0:Y:S04]  /*2e420*/  SHFL.IDX PT, R21, R21, 0x1, 0x181f ;  /* 0x00381f0015157f89 */ /* 0x001e2800000e0000 */
[----:B------:R-:W-:Y:S01]  /*2e430*/  ISETP.GE.AND P0, PT, R0, R27, PT ;  /* 0x0000001b0000720c */ /* 0x000fe20003f06270 */
[----:B------:R-:W2:-:S12]  /*2e440*/  SHFL.IDX PT, R20, R20, 0x1, 0x181f ;  /* 0x00381f0014147f89 */ /* 0x000e9800000e0000 */
[----:B------:R-:W-:Y:S05]  /*2e450*/  @P0 BRA `(.L_x_3316) ;  /* 0x0000000000800947 */ /* 0x000fea0003800000 */
[----:B------:R-:W-:Y:S02]  /*2e460*/  ISETP.GE.AND P5, PT, R160, UR15, PT ;  /* 0x0000000fa0007c0c */ /* 0x000fe4000bfa6270 */
[----:B------:R-:W-:Y:S02]  /*2e470*/  ISETP.GE.AND P4, PT, R165, UR15, PT ;  /* 0x0000000fa5007c0c */ /* 0x000fe4000bf86270 */
[----:B------:R-:W-:Y:S02]  /*2e480*/  ISETP.GE.AND P1, PT, R164, UR15, PT ;  /* 0x0000000fa4007c0c */ /* 0x000fe4000bf26270 */
[----:B------:R-:W-:-:S07]  /*2e490*/  ISETP.GE.AND P3, PT, R163, UR15, PT ;  /* 0x0000000fa3007c0c */ /* 0x000fce000bf66270 */
[CC--:B--23--:R-:W-:Y:S02]  /*2e4a0*/  @!P5 LEA R4, P0, R160.reuse, R20.reuse, 0x1 ;  /* 0x00000014a004d211 */ /* 0x0ccfe400078008ff */
[CC--:B------:R-:W-:Y:S02]  /*2e4b0*/  @!P4 LEA R6, P2, R165.reuse, R20.reuse, 0x1 ;  /* 0x00000014a506c211 */ /* 0x0c0fe400078408ff */
[-C--:B0-----:R-:W-:Y:S02]  /*2e4c0*/  @!P5 LEA.HI.X R5, R160, R21.reuse, R192, 0x1, P0 ;  /* 0x00000015a005d211 */ /* 0x081fe400000f0cc0 */
        /* <DEDUP_REMOVED lines=14> */
[-C--:B0-----:R-:W-:Y:S01]  /*2e5b0*/  @!P4 LEA R4, P5, R161, R20.reuse, 0x1 ;  /* 0x00000014a104c211 */ /* 0x081fe200078a08ff */
[----:B------:R4:W-:Y:S01]  /*2e5c0*/  @!P3 ST.E.128 desc[UR36][R10.64], RZ ;  /* 0x000000ff0a00b985 */ /* 0x0009e2000c101d24 */
[-C--:B-1----:R-:W-:Y:S02]  /*2e5d0*/  @P0 LEA R14, P3, R167, R20.reuse, 0x1 ;  /* 0x00000014a70e0211 */ /* 0x082fe400078608ff */
[----:B--2---:R-:W-:Y:S01]  /*2e5e0*/  @P6 LEA R6, P1, R166, R20, 0x1 ;  /* 0x00000014a6066211 */ /* 0x004fe200078208ff */
[----:B------:R4:W-:Y:S01]  /*2e5f0*/  @!P2 ST.E.128 desc[UR36][R12.64], RZ ;  /* 0x000000ff0c00a985 */ /* 0x0009e2000c101d24 */
[----:B------:R-:W-:-:S02]  /*2e600*/  @!P4 LEA.HI.X R5, R161, R21, R187, 0x1, P5 ;  /* 0x00000015a105c211 */ /* 0x000fc400028f0cbb */
[-C--:B------:R-:W-:Y:S02]  /*2e610*/  @P0 LEA.HI.X R15, R167, R21.reuse, R186, 0x1, P3 ;  /* 0x00000015a70f0211 */ /* 0x080fe400018f0cba */
[----:B------:R-:W-:Y:S01]  /*2e620*/  @P6 LEA.HI.X R7, R166, R21, R185, 0x1, P1 ;  /* 0x00000015a6076211 */ /* 0x000fe200008f0cb9 */
[----:B------:R4:W-:Y:S04]  /*2e630*/  @!P4 ST.E.128 desc[UR36][R4.64], RZ ;  /* 0x000000ff0400c985 */ /* 0x0009e8000c101d24 */
[----:B------:R4:W-:Y:S04]  /*2e640*/  @P0 ST.E.128 desc[UR36][R14.64], RZ ;  /* 0x000000ff0e000985 */ /* 0x0009e8000c101d24 */
[----:B------:R4:W-:Y:S02]  /*2e650*/  @P6 ST.E.128 desc[UR36][R6.64], RZ ;  /* 0x000000ff06006985 */ /* 0x0009e4000c101d24 */
.L_x_3316:
[----:B------:R-:W-:Y:S05]  /*2e660*/  BSYNC B0 ;  /* 0x0000000000007941 */ /* 0x000fea0003800000 */
.L_x_3310:
[----:B------:R-:W-:Y:S02]  /*2e670*/  ULDC UR4, c[0x0][0xd3c] ;  /* 0x00034f0000047ab9 */ /* 0x000fe40000000800 */
[----:B------:R-:W-:-:S06]  /*2e680*/  UISETP.GE.AND UP0, UPT, UR6, UR4, UPT ;  /* 0x000000040600728c */ /* 0x000fcc000bf06270 */
[----:B------:R-:W-:-:S13]  /*2e690*/  PLOP3.LUT P0, PT, PT, PT, UP0, 0x80, 0x0 ;  /* 0x000000000000781c */ /* 0x000fda0003f0f008 */
[----:B------:R-:W-:Y:S05]  /*2e6a0*/  @!P0 BRA `(.L_x_3322) ;  /* 0xfffffd2c00408947 */ /* 0x000fea000383ffff */
[----:B------:R-:W-:Y:S05]  /*2e6b0*/  EXIT ;  /* 0x000000000000794d */ /* 0x000fea0003800000 */
.L_x_3190:
[----:B------:R-:W-:-:S08]  /*2e6c0*/  NOP ;  /* 0x0000000000007918 */ /* 0x000fd00000000000 */
[----:B0-----:R-:W0:-:S00]  /*2e6d0*/  USETMAXREG.DEALLOC.CTAPOOL 0x18 ;  /* 0x00000018000079c8 */ /* 0x001e0000080e0500 */
        /* <DEDUP_REMOVED lines=16> */
.L_x_3323:
[----:B------:R-:W1:Y:S01]  /*2e7e0*/  S2R R0, SR_TID.X ;  /* 0x0000000000007919 */ /* 0x000e620000002100 */
[----:B------:R-:W-:Y:S01]  /*2e7f0*/  ULDC UR4, c[0x0][0xd3c] ;  /* 0x00034f0000047ab9 */ /* 0x000fe20000000800 */
[----:B------:R-:W2:Y:S01]  /*2e800*/  S2UR UR6, SR_CTAID.X ;  /* 0x00000000000679c3 */ /* 0x000ea20000002500 */
[----:B------:R-:W-:Y:S01]  /*2e810*/  ULDC UR5, c[0x0][0xd38] ;  /* 0x00034e0000057ab9 */ /* 0x000fe20000000800 */
[----:B-1----:R-:W-:-:S04]  /*2e820*/  LOP3.LUT R0, R0, 0x1f, RZ, 0xc0, !PT ;  /* 0x0000001f00007812 */ /* 0x002fc800078ec0ff */
[----:B------:R-:W-:-:S04]  /*2e830*/  ISETP.NE.AND P0, PT, R0, 0x1f, PT ;  /* 0x0000001f0000780c */ /* 0x000fc80003f05270 */
[----:B------:R-:W-:-:S13]  /*2e840*/  ISETP.GE.OR P1, PT, R0, UR4, !P0 ;  /* 0x0000000400007c0c */ /* 0x000fda000c726670 */
[----:B0-----:R-:W0:Y:S02]  /*2e850*/  @!P1 LDC.64 R2, c[0x0][0xd80] ;  /* 0x00036000ff029b82 */ /* 0x001e240000000a00 */
[----:B0-----:R-:W-:-:S05]  /*2e860*/  @!P1 IMAD.WIDE.U32 R2, R0, 0x4, R2 ;  /* 0x0000000400029825 */ /* 0x001fca00078e0002 */
[----:B------:R-:W3:Y:S01]  /*2e870*/  @!P1 LDG.E R4, desc[UR36][R2.64] ;  /* 0x0000002402049981 */ /* 0x000ee2000c1e1900 */
[C---:B------:R-:W-:Y:S01]  /*2e880*/  ISETP.NE.AND P1, PT, R0.reuse, RZ, PT ;  /* 0x000000ff0000720c */ /* 0x040fe20003f25270 */
[----:B------:R-:W-:Y:S01]  /*2e890*/  UMOV UR4, URZ ;  /* 0x0000003f00047c82 */ /* 0x000fe20008000000 */
[C---:B------:R-:W-:Y:S01]  /*2e8a0*/  ISETP.GE.U32.AND P2, PT, R0.reuse, 0x2, PT ;  /* 0x000000020000780c */ /* 0x040fe20003f46070 */
[----:B------:R-:W-:Y:S01]  /*2e8b0*/  IMAD.MOV.U32 R16, RZ, RZ, RZ ;  /* 0x000000ffff107224 */ /* 0x000fe200078e00ff */
[C---:B------:R-:W-:Y:S02]  /*2e8c0*/  ISETP.GE.U32.AND P3, PT, R0.reuse, 0x4, PT ;  /* 0x000000040000780c */ /* 0x040fe40003f66070 */
[C---:B------:R-:W-:Y:S02]  /*2e8d0*/  ISETP.GE.U32.AND P4, PT, R0.reuse, 0x8, PT ;  /* 0x000000080000780c */ /* 0x040fe40003f86070 */
[----:B------:R-:W-:Y:S01]  /*2e8e0*/  ISETP.GE.U32.AND P5, PT, R0, 0x10, PT ;  /* 0x000000100000780c */ /* 0x000fe20003fa6070 */
[----:B---3--:R-:W0:Y:S02]  /*2e8f0*/  SHFL.UP PT, R5, R4, 0x1, RZ ;  /* 0x0420000004057989 */ /* 0x008e2400000e00ff */
        /* <DEDUP_REMOVED lines=17> */
[----:B--2---:R-:W-:-:S13]  /*2ea10*/  ISETP.GT.AND P6, PT, R6, UR6, PT ;  /* 0x0000000606007c0c */ /* 0x004fda000bfc4270 */
[----:B------:R-:W-:Y:S05]  /*2ea20*/  @P6 BRA `(.L_x_3325) ;  /* 0x00000000009c6947 */ /* 0x000fea0003800000 */
[----:B------:R-:W0:Y:S01]  /*2ea30*/  LDC R5, c[0x0][0xd3c] ;  /* 0x00034f00ff057b82 */ /* 0x000e220000000800 */
[----:B------:R-:W-:Y:S01]  /*2ea40*/  IMAD.MOV.U32 R6, RZ, RZ, R3 ;  /* 0x000000ffff067224 */ /* 0x000fe200078e0003 */
[----:B------:R-:W-:Y:S01]  /*2ea50*/  UMOV UR4, URZ ;  /* 0x0000003f00047c82 */ /* 0x000fe20008000000 */
[----:B------:R-:W-:Y:S01]  /*2ea60*/  ULDC UR7, c[0x0][0xd3c] ;  /* 0x00034f0000077ab9 */ /* 0x000fe20000000800 */
[----:B------:R-:W-:-:S05]  /*2ea70*/  ULDC UR5, c[0x0][0xd38] ;  /* 0x00034e0000057ab9 */ /* 0x000fca0000000800 */
.L_x_3329:
        /* <DEDUP_REMOVED lines=12> */
.L_x_3328:
[----:B------:R-:W-:Y:S05]  /*2eb40*/  BSYNC B0 ;  /* 0x0000000000007941 */ /* 0x000fea0003800000 */
.L_x_3327:
        /* <DEDUP_REMOVED lines=21> */
.L_x_3325:
        /* <DEDUP_REMOVED lines=18> */
[----:B------:R-:W-:-:S06]  /*2edc0*/  VIADD R16, R7, 0xffffffff ;  /* 0xffffffff07107836 */ /* 0x000fcc0000000000 */
[----:B------:R2:W3:Y:S02]  /*2edd0*/  SHFL.IDX PT, R16, R5, R16, 0x1f ;  /* 0x00001f1005107589 */ /* 0x0004e400000e0000 */
.L_x_3330:
[--C-:B-12---:R-:W-:Y:S02]  /*2ede0*/  IMAD.MOV R5, RZ, RZ, -R3.reuse ;  /* 0x000000ffff057224 */ /* 0x106fe400078e0a03 */
[----:B---3--:R-:W-:Y:S01]  /*2edf0*/  IMAD R16, R16, UR5, R6 ;  /* 0x0000000510107c24 */ /* 0x008fe2000f8e0206 */
[----:B------:R-:W-:Y:S01]  /*2ee00*/  IABS R6, R8 ;  /* 0x0000000800067213 */ /* 0x000fe20000000000 */
[----:B------:R-:W-:Y:S02]  /*2ee10*/  IMAD R5, R5, R10, RZ ;  /* 0x0000000a05057224 */ /* 0x000fe400078e02ff */
[----:B------:R-:W-:Y:S02]  /*2ee20*/  IMAD.MOV.U32 R2, RZ, RZ, RZ ;  /* 0x000000ffff027224 */ /* 0x000fe400078e00ff */
[----:B------:R-:W-:Y:S02]  /*2ee30*/  IMAD.MOV R6, RZ, RZ, -R6 ;  /* 0x000000ffff067224 */ /* 0x000fe400078e0a06 */
[----:B------:R-:W-:Y:S01]  /*2ee40*/  IMAD.HI.U32 R2, R3, R5, R2 ;  /* 0x0000000503027227 */ /* 0x000fe200078e0002 */
[----:B------:R-:W-:-:S04]  /*2ee50*/  IADD3 R5, -R16, UR6, RZ ;  /* 0x0000000610057c10 */ /* 0x000fc8000fffe1ff */
        /* <DEDUP_REMOVED lines=17> */
[----:B------:R-:W-:-:S04]  /*2ef70*/  VIADDMNMX R9, R10, UR5, R9, PT ;  /* 0x000000050a097c46 */ /* 0x000fc8000b800109 */
[-C--:B------:R-:W-:Y:S02]  /*2ef80*/  IABS R7, R9.reuse ;  /* 0x0000000900077213 */ /* 0x080fe40000000000 */
[----:B------:R-:W-:Y:S02]  /*2ef90*/  IABS R8, R9 ;  /* 0x0000000900087213 */ /* 0x000fe40000000000 */
[----:B------:R-:W1:Y:S03]  /*2efa0*/  I2F.RP R10, R7 ;  /* 0x00000007000a7306 */ /* 0x000e660000209400 */
[----:B------:R-:W-:-:S05]  /*2efb0*/  IMAD.MOV R8, RZ, RZ, -R8 ;  /* 0x000000ffff087224 */ /* 0x000fca00078e0a08 */
[----:B-1----:R-:W1:Y:S02]  /*2efc0*/  MUFU.RCP R10, R10 ;  /* 0x0000000a000a7308 */ /* 0x002e640000001000 */
[----:B-1----:R-:W-:-:S06]  /*2efd0*/  VIADD R3, R10, 0xffffffe ;  /* 0x0ffffffe0a037836 */ /* 0x002fcc0000000000 */
[----:B------:R-:W1:Y:S02]  /*2efe0*/  F2I.FTZ.U32.TRUNC.NTZ R3, R3 ;  /* 0x0000000300037305 */ /* 0x000e64000021f000 */
        /* <DEDUP_REMOVED lines=18> */
[----:B------:R-:W-:-:S03]  /*2f110*/  IMAD.MOV R9, RZ, RZ, -R9 ;  /* 0x000000ffff097224 */ /* 0x000fc600078e0a09 */
[----:B------:R-:W-:Y:S01]  /*2f120*/  LOP3.LUT R17, RZ, R2, RZ, 0x33, !PT ;  /* 0x00000002ff117212 */ /* 0x000fe200078e33ff */
[----:B------:R-:W-:-:S04]  /*2f130*/  IMAD R18, R2, R9, R5 ;  /* 0x0000000902127224 */ /* 0x000fc800078e0205 */
[----:B------:R-:W-:Y:S01]  /*2f140*/  IMAD.IADD R17, R4, 0x1, R17 ;  /* 0x0000000104117824 */ /* 0x000fe200078e0211 */
[----:B------:R-:W-:Y:S06]  /*2f150*/  BRA `(.L_x_3331) ;  /* 0x00000000000c7947 */ /* 0x000fec0003800000 */
.L_x_3326:
[----:B------:R-:W-:Y:S02]  /*2f160*/  IMAD.MOV.U32 R17, RZ, RZ, RZ ;  /* 0x000000ffff117224 */ /* 0x000fe400078e00ff */
[----:B------:R-:W-:Y:S02]  /*2f170*/  IMAD.U32 R16, RZ, RZ, UR6 ;  /* 0x00000006ff107e24 */ /* 0x000fe4000f8e00ff */
[----:B------:R-:W-:-:S07]  /*2f180*/  IMAD.MOV.U32 R18, RZ, RZ, RZ ;  /* 0x000000ffff127224 */ /* 0x000fce00078e00ff */
.L_x_3331:
[----:B------:R-:W-:-:S13]  /*2f190*/  ISETP.NE.AND P0, PT, R0, RZ, PT ;  /* 0x000000ff0000720c */ /* 0x000fda0003f05270 */
[----:B------:R-:W1:Y:S01]  /*2f1a0*/  @!P0 S2R R3, SR_CgaCtaId ;  /* 0x0000000000038919 */ /* 0x000e620000008800 */
[----:B------:R-:W-:-:S04]  /*2f1b0*/  @!P0 MOV R0, 0x400 ;  /* 0x0000040000008802 */ /* 0x000fc80000000f00 */
[----:B-1----:R-:W-:-:S05]  /*2f1c0*/  @!P0 LEA R0, R3, R0, 0x18 ;  /* 0x0000000003008211 */ /* 0x002fca00078ec0ff */
[----:B------:R1:W-:Y:S01]  /*2f1d0*/  @!P0 STS.128 [R0+0x388d0], R16 ;  /* 0x0388d01000008388 */ /* 0x0003e20000000c00 */
[----:B------:R-:W-:Y:S06]  /*2f1e0*/  BAR.ARV 0x5, 0x180 ;  /* 0x0146000000007b1d */ /* 0x000fec0000002000 */
.L_x_3324:
[----:B-1----:R-:W-:Y:S01]  /*2f1f0*/  IMAD.MOV.U32 R0, RZ, RZ, 0x1 ;  /* 0x00000001ff007424 */ /* 0x002fe200078e00ff */
[----:B------:R1:W-:Y:S01]  /*2f200*/  STL [R1+0x448], RZ ;  /* 0x000448ff01007387 */ /* 0x0003e20000100800 */
[----:B------:R-:W-:Y:S02]  /*2f210*/  ULDC UR4, c[0x0][0xd3c] ;  /* 0x00034f0000047ab9 */ /* 0x000fe40000000800 */
[----:B--2---:R-:W-:Y:S01]  /*2f220*/  ISETP.GE.AND P0, PT, R19, UR4, PT ;  /* 0x0000000413007c0c */ /* 0x004fe2000bf06270 */
[----:B------:R1:W-:Y:S04]  /*2f230*/  STL [R1+0x454], R0 ;  /* 0x0004540001007387 */ /* 0x0003e80000100800 */
[----:B------:R1:W-:Y:S08]  /*2f240*/  STL [R1+0x4a0], RZ ;  /* 0x0004a0ff01007387 */ /* 0x0003f00000100800 */
[----:B-1----:R-:W-:Y:S05]  /*2f250*/  @P0 BRA `(.L_x_3332) ;  /* 0x0000007400080947 */ /* 0x002fea0003800000 */
[----:B------:R-:W1:Y:S01]  /*2f260*/  S2R R5, SR_TID.X ;  /* 0x0000000000057919 */ /* 0x000e620000002100 */
[----:B------:R-:W2:Y:S01]  /*2f270*/  S2UR UR5, SR_CgaCtaId ;  /* 0x00000000000579c3 */ /* 0x000ea20000008800 */
[----:B------:R-:W-:Y:S01]  /*2f280*/  UMOV UR4, 0x400 ;  /* 0x0000040000047882 */ /* 0x000fe20000000000 */
[----:B------:R-:W-:Y:S01]  /*2f290*/  BSSY B8, `(.L_x_3332) ;  /* 0x000073e000087945 */ /* 0x000fe20003800000 */
[----:B------:R-:W-:Y:S01]  /*2f2a0*/  STL [R1+0x4a0], RZ ;  /* 0x0004a0ff01007387 */ /* 0x000fe20000100800 */
[----:B------:R-:W-:Y:S01]  /*2f2b0*/  ULDC UR38, c[0x0][0xc] ;  /* 0x0000030000267ab9 */ /* 0x000fe20000000800 */
[----:B------:R-:W-:Y:S02]  /*2f2c0*/  ULDC.64 UR40, c[0x0][0x198] ;  /* 0x0000660000287ab9 */ /* 0x000fe40000000a00 */
[----:B------:R-:W-:Y:S01]  /*2f2d0*/  STL [R1+0x448], RZ ;  /* 0x000448ff01007387 */ /* 0x000fe20000100800 */
        /* <DEDUP_REMOVED lines=16> */
[----:B------:R2:W-:Y:S01]  /*2f3e0*/  STL [R1+0x454], R2 ;  /* 0x0004540201007387 */ /* 0x0005e20000100800 */
[C---:B0-----:R-:W-:Y:S02]  /*2f3f0*/  LOP3.LUT R4, R0.reuse, 0x40, RZ, 0xfc, !PT ;  /* 0x0000004000047812 */ /* 0x041fe400078efcff */
[C---:B------:R-:W-:Y:S02]  /*2f400*/  LOP3.LUT R4, R0.reuse, 0x100, RZ, 0xfc, !PT ;  /* 0x0000010000047812 */ /* 0x040fe400078efcff */
[C---:B-1----:R-:W-:Y:S02]  /*2f410*/  LOP3.LUT R3, R0.reuse, 0x80, RZ, 0xfc, !PT ;  /* 0x0000008000037812 */ /* 0x042fe400078efcff */
[----:B------:R-:W-:-:S02]  /*2f420*/  LOP3.LUT R3, R0, 0x140, RZ, 0xfc, !PT ;  /* 0x0000014000037812 */ /* 0x000fc400078efcff */
[C---:B--2---:R-:W-:Y:S02]  /*2f430*/  LOP3.LUT R2, R0.reuse, 0xc0, RZ, 0xfc, !PT ;  /* 0x000000c000027812 */ /* 0x044fe400078efcff */
[C---:B------:R-:W-:Y:S02]  /*2f440*/  LOP3.LUT R2, R0.reuse, 0x180, RZ, 0xfc, !PT ;  /* 0x0000018000027812 */ /* 0x040fe400078efcff */
[----:B------:R-:W-:-:S07]  /*2f450*/  LOP3.LUT R0, R0, 0x1c0, RZ, 0xfc, !PT ;  /* 0x000001c000007812 */ /* 0x000fce00078efcff */
.L_x_3464:
[----:B------:R-:W-:Y:S05]  /*2f460*/  YIELD ;  /* 0x0000000000007946 */ /* 0x000fea0003800000 */
[----:B------:R-:W-:Y:S01]  /*2f470*/  ULDC.64 UR4, c[0x0][0xb20] ;  /* 0x0002c80000047ab9 */ /* 0x000fe20000000a00 */
[----:B---3--:R-:W-:Y:S01]  /*2f480*/  IMAD.MOV.U32 R0, RZ, RZ, RZ ;  /* 0x000000ffff007224 */ /* 0x008fe200078e00ff */
[----:B------:R-:W-:Y:S01]  /*2f490*/  ISETP.NE.U32.AND P0, PT, RZ, UR4, PT ;  /* 0x00000004ff007c0c */ /* 0x000fe2000bf05070 */
[----:B0-----:R-:W0:Y:S01]  /*2f4a0*/  LDC.64 R4, c[0x0][0xaf8] ;  /* 0x0002be00ff047b82 */ /* 0x001e220000000a00 */
[----:B-1----:R-:W-:Y:S01]  /*2f4b0*/  CS2R R8, SRZ ;  /* 0x0000000000087805 */ /* 0x002fe2000001ff00 */
[----:B------:R-:W-:Y:S01]  /*2f4c0*/  ULDC.64 UR6, c[0x0][0xb00] ;  /* 0x0002c00000067ab9 */ /* 0x000fe20000000a00 */
[----:B------:R-:W-:Y:S01]  /*2f4d0*/  ISETP.NE.AND.EX P0, PT, RZ, UR5, PT, P0 ;  /* 0x00000005ff007c0c */ /* 0x000fe2000bf05300 */
[----:B------:R-:W-:-:S12]  /*2f4e0*/  ULDC.64 UR4, c[0x0][0xb10] ;  /* 0x0002c40000047ab9 */ /* 0x000fd80000000a00 */
[----:B------:R-:W1:Y:S02]  /*2f4f0*/  @P0 LDC.64 R2, c[0x0][0xb20] ;  /* 0x0002c800ff020b82 */ /* 0x000e640000000a00 */
        /* <DEDUP_REMOVED lines=11> */
[----:B--2---:R-:W1:Y:S08]  /*2f5b0*/  @P2 LDC.64 R6, c[0x0][0xb10] ;  /* 0x0002c400ff062b82 */ /* 0x004e700000000a00 */
        /* <DEDUP_REMOVED lines=23> */
.L_x_3333:
        /* <DEDUP_REMOVED lines=10> */
.L_x_3334:
[----:B------:R-:W-:Y:S05]  /*2f7d0*/  @!P1 BRA `(.L_x_3335) ;  /* 0x00000000000c9947 */ /* 0x000fea0003800000 */
[----:B------:R-:W2:Y:S04]  /*2f7e0*/  LDG.E R6, desc[UR36][R2.64] ;  /* 0x0000002402067981 */ /* 0x000ea8000c1e1900 */
[----:B------:R-:W2:Y:S02]  /*2f7f0*/  LDG.E R2, desc[UR36][R2.64+0x4] ;  /* 0x0000042402027981 */ /* 0x000ea4000c1e1900 */
[----:B--2---:R-:W-:-:S07]  /*2f800*/  IMAD.IADD R6, R2, 0x1, -R6 ;  /* 0x0000000102067824 */ /* 0x004fce00078e0a06 */
.L_x_3335:
        /* <DEDUP_REMOVED lines=28> */
.L_x_3338:
[----:B------:R-:W-:-:S13]  /*2f9d0*/  ISETP.NE.AND P0, PT, R3, 0x1, PT ;  /* 0x000000010300780c */ /* 0x000fda0003f05270 */
[----:B------:R-:W2:Y:S02]  /*2f9e0*/  @P0 LDC.64 R4, c[0x0][0xae0] ;  /* 0x0002b800ff040b82 */ /* 0x000ea40000000a00 */
[----:B--2---:R-:W-:-:S05]  /*2f9f0*/  @P0 IMAD.HI.U32 R4, R7, R4, RZ ;  /* 0x0000000407040227 */ /* 0x004fca00078e00ff */
[----:B------:R-:W-:-:S07]  /*2fa00*/  @P0 SHF.R.U32.HI R7, RZ, R5, R4 ;  /* 0x00000005ff070219 */ /* 0x000fce0000011604 */
.L_x_3339:
[----:B------:R-:W-:Y:S05]  /*2fa10*/  BSYNC B0 ;  /* 0x0000000000007941 */ /* 0x000fea0003800000 */
.L_x_3337:
[----:B------:R-:W-:-:S05]  /*2fa20*/  IMAD R7, R7, R3, R3 ;  /* 0x0000000307077224 */ /* 0x000fca00078e0203 */
[----:B------:R-:W-:-:S07]  /*2fa30*/  VIMNMX R2, R2, R7, PT ;  /* 0x0000000702027248 */ /* 0x000fce0003fe0100 */
.L_x_3336:
        /* <DEDUP_REMOVED lines=29> */
.L_x_3342:
[----:B------:R-:W-:-:S13]  /*2fc10*/  ISETP.NE.AND P0, PT, R3, 0x1, PT ;  /* 0x000000010300780c */ /* 0x000fda0003f05270 */
[----:B------:R-:W3:Y:S02]  /*2fc20*/  @P0 LDC.64 R4, c[0x0][0xae0] ;  /* 0x0002b800ff040b82 */ /* 0x000ee40000000a00 */
[----:B---3--:R-:W-:-:S05]  /*2fc30*/  @P0 IMAD.HI.U32 R4, R2, R4, RZ ;  /* 0x0000000402040227 */ /* 0x008fca00078e00ff */
[----:B------:R-:W-:-:S07]  /*2fc40*/  @P0 SHF.R.U32.HI R2, RZ, R5, R4 ;  /* 0x00000005ff020219 */ /* 0x000fce0000011604 */
.L_x_3343:
[----:B------:R-:W-:Y:S05]  /*2fc50*/  BSYNC B0 ;  /* 0x0000000000007941 */ /* 0x000fea0003800000 */
.L_x_3341:
[----:B------:R-:W-:-:S05]  /*2fc60*/  IMAD R2, R2, R3, RZ ;  /* 0x0000000302027224 */ /* 0x000fca00078e02ff */
[----:B------:R-:W-:-:S07]  /*2fc70*/  VIMNMX R0, R0, R2, !PT ;  /* 0x0000000200007248 */ /* 0x000fce0007fe0100 */
.L_x_3340:
        /* <DEDUP_REMOVED lines=13> */
[----:B------:R-:W-:Y:S02]  /*2fd50*/  VOTEU.ANY UR4, UPT, PT ;  /* 0x0000000000047886 */ /* 0x000fe400038e0100 */
[----:B------:R-:W3:Y:S08]  /*2fd60*/  FLO.U32 R0, UR4 ;  /* 0x0000000400007d00 */ /* 0x000ef000080e0000 */
[----:B------:R-:W4:Y:S01]  /*2fd70*/  POPC R4, UR4 ;  /* 0x0000000400047d09 */ /* 0x000f220008000000 */
[----:B---3--:R-:W-:-:S02]  /*2fd80*/  ISETP.EQ.U32.AND P0, PT, R0, R2, PT ;  /* 0x000000020000720c */ /* 0x008fc40003f02070 */
[----:B------:R-:W4:Y:S11]  /*2fd90*/  LDC.64 R2, c[0x0][0xd60] ;  /* 0x00035800ff027b82 */ /* 0x000f360000000a00 */
[----:B----4-:R-:W3:Y:S04]  /*2fda0*/  @P0 ATOMG.E.ADD.STRONG.GPU PT, R2, desc[UR36][R2.64], R4 ;  /* 0x00000004020209a8 */ /* 0x010ee800081ee1e4 */
[----:B---3--:R3:W4:Y:S02]  /*2fdb0*/  SHFL.IDX PT, R2, R2, R0, 0x1f ;  /* 0x00001f0002027589 */ /* 0x00872400000e0000 */
[----:B---3--:R-:W3:Y:S02]  /*2fdc0*/  S2R R0, SR_LTMASK ;  /* 0x0000000000007919 */ /* 0x008ee40000003900 */
[----:B---3--:R-:W-:-:S06]  /*2fdd0*/  LOP3.LUT R0, R0, UR4, RZ, 0xc0, !PT ;  /* 0x0000000400007c12 */ /* 0x008fcc000f8ec0ff */
[----:B------:R-:W4:Y:S02]  /*2fde0*/  POPC R0, R0 ;  /* 0x0000000000007309 */ /* 0x000f240000000000 */
[----:B----4-:R-:W-:Y:S01]  /*2fdf0*/  IADD3 R16, R2, UR38, R0 ;  /* 0x0000002602107c10 */ /* 0x010fe2000fffe000 */
[----:B------:R-:W-:Y:S06]  /*2fe00*/  BRA `(.L_x_3346) ;  /* 0x0000005800fc7947 */ /* 0x000fec0003800000 */
.L_x_3345:
[----:B------:R-:W3:Y:S01]  /*2fe10*/  LDL R17, [R1+0x440] ;  /* 0x0004400001117983 */ /* 0x000ee20000100800 */
        /* <DEDUP_REMOVED lines=20> */
.L_x_3348:
[----:B------:R-:W-:Y:S05]  /*2ff60*/  BSYNC B6 ;  /* 0x0000000000067941 */ /* 0x000fea0003800000 */
.L_x_3347:
        /* <DEDUP_REMOVED lines=20> */
.L_x_3351:
        /* <DEDUP_REMOVED lines=15> */
.L_x_3350:
[----:B------:R-:W-:Y:S05]  /*301a0*/  BSYNC B6 ;  /* 0x0000000000067941 */ /* 0x000fea0003800000 */
.L_x_3349:
        /* <DEDUP_REMOVED lines=23> */
.L_x_3478:
        /* <DEDUP_REMOVED lines=11> */
.L_x_3481:
        /* <DEDUP_REMOVED lines=24> */
.L_x_3355:
[----:B--2---:R-:W2:Y:S04]  /*30550*/  LDL R7, [R1+0x440] ;  /* 0x0004400001077983 */ /* 0x004ea80000100800 */
[----:B----4-:R-:W2:Y:S04]  /*30560*/  LDL R0, [R1+0x448] ;  /* 0x0004480001007983 */ /* 0x010ea80000100800 */
[----:B---3--:R-:W3:Y:S01]  /*30570*/  LDL R2, [R1+0x454] ;  /* 0x0004540001027983 */ /* 0x008ee20000100800 */
[----:B--2---:R-:W-:Y:S01]  /*30580*/  IMAD R0, R0, 0x8, R7 ;  /* 0x0000000800007824 */ /* 0x004fe200078e0207 */
[----:B---3--:R-:W-:-:S04]  /*30590*/  SHF.L.U32 R2, R2, 0x1f, RZ ;  /* 0x0000001f02027819 */ /* 0x008fc800000006ff */
[----:B------:R-:W2:Y:S02]  /*305a0*/  SYNCS.PHASECHK.TRANS64.TRYWAIT P0, [R0+URZ+0x38840], R2 ;  /* 0x03884002000075a7 */ /* 0x000ea4000800017f */
[----:B--2---:R-:W-:Y:S05]  /*305b0*/  @!P0 BRA `(.L_x_3356) ;  /* 0x0000006400ec8947 */ /* 0x004fea0003800000 */
.L_x_3482:
        /* <DEDUP_REMOVED lines=11> */
.L_x_3357:
[----:B------:R-:W3:Y:S04]  /*30670*/  LDL R5, [R1+0x440] ;  /* 0x0004400001057983 */ /* 0x000ee80000100800 */
        /* <DEDUP_REMOVED lines=25> */
.L_x_3353:
[----:B----4-:R-:W4:Y:S04]  /*30810*/  LDL R0, [R1+0x440] ;  /* 0x0004400001007983 */ /* 0x010f280000100800 */
[----:B---3--:R-:W3:Y:S01]  /*30820*/  LDL R2, [R1+0x46c] ;  /* 0x00046c0001027983 */ /* 0x008ee20000100800 */
[----:B------:R-:W-:Y:S05]  /*30830*/  WARPSYNC.ALL ;  /* 0x0000000000007948 */ /* 0x000fea0003800000 */
[----:B------:R-:W-:Y:S01]  /*30840*/  ULDC.64 UR4, c[0x0][0xaf8] ;  /* 0x0002be0000047ab9 */ /* 0x000fe20000000a00 */
[----:B------:R-:W-:Y:S01]  /*30850*/  BSSY B6, `(.L_x_3358) ;  /* 0x0000020000067945 */ /* 0x000fe20003800000 */
[----:B------:R-:W-:Y:S01]  /*30860*/  BAR.SYNC.DEFER_BLOCKING 0x8, 0x100 ;  /* 0x0204000000007b1d */ /* 0x000fe20000010000 */
[----:B------:R-:W-:-:S04]  /*30870*/  ISETP.NE.U32.AND P0, PT, RZ, UR4, PT ;  /* 0x00000004ff007c0c */ /* 0x000fc8000bf05070 */
[----:B------:R-:W-:Y:S01]  /*30880*/  ISETP.NE.AND.EX P0, PT, RZ, UR5, PT, P0 ;  /* 0x00000005ff007c0c */ /* 0x000fe2000bf05300 */
[----:B----4-:R-:W-:Y:S01]  /*30890*/  VIADD R0, R0, 0x20400 ;  /* 0x0002040000007836 */ /* 0x010fe20000000000 */
[----:B---3--:R-:W-:-:S04]  /*308a0*/  SHF.R.S32.HI R3, RZ, 0x1f, R2 ;  /* 0x0000001fff037819 */ /* 0x008fc80000011402 */
[----:B------:R-:W-:Y:S02]  /*308b0*/  LOP3.LUT P1, RZ, R0, 0x3ff, RZ, 0xc0, !PT ;  /* 0x000003ff00ff7812 */ /* 0x000fe4000782c0ff */
[----:B------:R-:W-:Y:S01]  /*308c0*/  SHF.R.S32.HI R0, RZ, 0x1f, R19 ;  /* 0x0000001fff007819 */ /* 0x000fe20000011413 */
[----:B------:R-:W-:Y:S01]  /*308d0*/  STL [R1+0x488], R3 ;  /* 0x0004880301007387 */ /* 0x000fe20000100800 */
[----:B------:R-:W-:Y:S02]  /*308e0*/  SHF.R.S32.HI R2, RZ, 0x1f, R18 ;  /* 0x0000001fff027819 */ /* 0x000fe40000011412 */
[----:B------:R-:W-:-:S03]  /*308f0*/  SEL R0, R0, RZ, !P0 ;  /* 0x000000ff00007207 */ /* 0x000fc60004000000 */
[----:B------:R-:W-:Y:S04]  /*30900*/  STL [R1+0x490], R2 ;  /* 0x0004900201007387 */ /* 0x000fe80000100800 */
[----:B------:R3:W-:Y:S02]  /*30910*/  STL [R1+0x494], R0 ;  /* 0x0004940001007387 */ /* 0x0007e40000100800 */
[----:B---3--:R-:W-:-:S05]  /*30920*/  SEL R0, R19, RZ, !P0 ;  /* 0x000000ff13007207 */ /* 0x008fca0004000000 */
[----:B------:R3:W-:Y:S01]  /*30930*/  STL [R1+0x47c], R0 ;  /* 0x00047c0001007387 */ /* 0x0007e20000100800 */
[----:B------:R-:W-:Y:S05]  /*30940*/  @!P1 BRA `(.L_x_3359) ;  /* 0x0000000000409947 */ /* 0x000fea0003800000 */
[----:B------:R-:W-:Y:S01]  /*30950*/  MOV R2, 0x0 ;  /* 0x0000000000027802 */ /* 0x000fe20000000f00 */
[----:B------:R-:W-:Y:S01]  /*30960*/  ULDC.64 UR4, c[0x4][0x90] ;  /* 0x0100240000047ab9 */ /* 0x000fe20000000a00 */
[----:B------:R-:W-:Y:S01]  /*30970*/  ULDC.64 UR6, c[0x4][0x98] ;  /* 0x0100260000067ab9 */ /* 0x000fe20000000a00 */
[----:B------:R-:W-:Y:S01]  /*30980*/  ULDC.64 UR8, c[0x4][0x20] ;  /* 0x0100080000087ab9 */ /* 0x000fe20000000a00 */
[----:B------:R-:W-:Y:S02]  /*30990*/  IMAD.U32 R4, RZ, RZ, UR4 ;  /* 0x00000004ff047e24 */ /* 0x000fe4000f8e00ff */
[----:B------:R-:W4:Y:S01]  /*309a0*/  LDC.64 R2, c[0x4][R2] ;  /* 0x0100000002027b82 */ /* 0x000f220000000a00 */
        /* <DEDUP_REMOVED lines=9> */
[----:B01-34-:R-:W-:Y:S05]  /*30a40*/  CALL.ABS.NOINC R2 ;  /* 0x0000000002007343 */ /* 0x01bfea0003c00000 */
.L_x_3359:
[----:B------:R-:W-:Y:S05]  /*30a50*/  BSYNC B6 ;  /* 0x0000000000067941 */ /* 0x000fea0003800000 */
.L_x_3358:
[----:B------:R-:W4:Y:S01]  /*30a60*/  LDL R11, [R1+0x478] ;  /* 0x00047800010b7983 */ /* 0x000f220000100800 */
[----:B--2---:R-:W2:Y:S01]  /*30a70*/  LDC R7, c[0x0][0x448] ;  /* 0x00011200ff077b82 */ /* 0x004ea20000000800 */
[----:B------:R-:W-:Y:S01]  /*30a80*/  ULDC.64 UR4, c[0x0][0x298] ;  /* 0x0000a60000047ab9 */ /* 0x000fe20000000a00 */
[----:B------:R-:W-:Y:S01]  /*30a90*/  ULDC.64 UR6, c[0x0][0x280] ;  /* 0x0000a00000067ab9 */ /* 0x000fe20000000a00 */
[----:B------:R-:W4:Y:S04]  /*30aa0*/  LDL R4, [R1+0x488] ;  /* 0x0004880001047983 */ /* 0x000f280000100800 */
[----:B------:R-:W4:Y:S04]  /*30ab0*/  LDL R10, [R1+0x46c] ;  /* 0x00046c00010a7983 */ /* 0x000f280000100800 */
[----:B01----:R-:W4:Y:S01]  /*30ac0*/  LDL R9, [R1+0x490] ;  /* 0x0004900001097983 */ /* 0x003f220000100800 */
[----:B------:R-:W0:Y:S01]  /*30ad0*/  S2R R2, SR_TID.X ;  /* 0x0000000000027919 */ /* 0x000e220000002100 */
[----:B---3--:R-:W1:Y:S02]  /*30ae0*/  S2R R0, SR_TID.X ;  /* 0x0000000000007919 */ /* 0x008e640000002100 */
[----:B------:R-:W3:Y:S01]  /*30af0*/  LDL R8, [R1+0x494] ;  /* 0x0004940001087983 */ /* 0x000ee20000100800 */
[----:B--2---:R-:W-:-:S03]  /*30b00*/  ISETP.NE.AND P0, PT, R7, 0x1, PT ;  /* 0x000000010700780c */ /* 0x004fc60003f05270 */
[----:B------:R-:W2:Y:S10]  /*30b10*/  LDL R6, [R1+0x47c] ;  /* 0x00047c0001067983 */ /* 0x000eb40000100800 */
[----:B------:R-:W4:Y:S01]  /*30b20*/  @P0 LDC R3, c[0x0][0x450] ;  /* 0x00011400ff030b82 */ /* 0x000f220000000800 */
[----:B0-----:R-:W-:-:S04]  /*30b30*/  LOP3.LUT R2, R2, 0x7f, RZ, 0xc0, !PT ;  /* 0x0000007f02027812 */ /* 0x001fc800078ec0ff */
[----:B------:R-:W-:Y:S01]  /*30b40*/  SHF.R.U32.HI R2, RZ, 0x3, R2 ;  /* 0x00000003ff027819 */ /* 0x000fe20000011602 */
[----:B-1----:R-:W-:-:S05]  /*30b50*/  IMAD.SHL.U32 R0, R0, 0x10, RZ ;  /* 0x0000001000007824 */ /* 0x002fca00078e00ff */
[----:B------:R-:W-:Y:S02]  /*30b60*/  LOP3.LUT R0, R2, 0x70, R0, 0xf8, !PT ;  /* 0x0000007002007812 */ /* 0x000fe400078ef800 */
[----:B------:R-:W0:Y:S03]  /*30b70*/  @P0 LDC R2, c[0x0][0x44c] ;  /* 0x00011300ff020b82 */ /* 0x000e260000000800 */
[----:B----4-:R-:W-:-:S04]  /*30b80*/  IMAD.IADD R5, R0, 0x1, R11 ;  /* 0x0000000100057824 */ /* 0x010fc800078e020b */
[----:B0-----:R-:W-:-:S04]  /*30b90*/  @P0 IMAD.HI.U32 R2, R5, R2, RZ ;  /* 0x0000000205020227 */ /* 0x001fc800078e00ff */
[----:B------:R-:W-:Y:S01]  /*30ba0*/  IMAD.MOV.U32 R0, RZ, RZ, R5 ;  /* 0x000000ffff007224 */ /* 0x000fe200078e0005 */
[----:B------:R-:W-:Y:S01]  /*30bb0*/  @P0 SHF.R.U32.HI R0, RZ, R3, R2 ;  /* 0x00000003ff000219 */ /* 0x000fe20000011602 */
[----:B------:R-:W-:-:S04]  /*30bc0*/  IMAD R2, R4, UR4, RZ ;  /* 0x0000000404027c24 */ /* 0x000fc8000f8e02ff */
[C---:B------:R-:W-:Y:S02]  /*30bd0*/  IMAD R4, R10.reuse, UR5, R2 ;  /* 0x000000050a047c24 */ /* 0x040fe4000f8e0202 */
        /* <DEDUP_REMOVED lines=9> */
[----:B---3--:R-:W-:Y:S02]  /*30c70*/  IMAD R4, R8, UR4, RZ ;  /* 0x0000000408047c24 */ /* 0x008fe4000f8e02ff */
[----:B------:R-:W1:Y:S01]  /*30c80*/  S2R R8, SR_TID.X ;  /* 0x0000000000087919 */ /* 0x000e620000002100 */
[----:B--2---:R-:W-:-:S04]  /*30c90*/  IMAD.WIDE.U32 R2, R6, UR4, R2 ;  /* 0x0000000406027c25 */ /* 0x004fc8000f8e0002 */
        /* <DEDUP_REMOVED lines=11> */
[----:B------:R-:W-:Y:S01]  /*30d50*/  IMAD.IADD R3, R3, 0x1, R4 ;  /* 0x0000000103037824 */ /* 0x000fe200078e0204 */
[----:B------:R2:W-:Y:S01]  /*30d60*/  STL [R1+0x468], R5 ;  /* 0x0004680501007387 */ /* 0x0005e20000100800 */
[----:B-1----:R-:W-:Y:S02]  /*30d70*/  IMAD.SHL.U32 R10, R8, 0x8, RZ ;  /* 0x00000008080a7824 */ /* 0x002fe400078e00ff */
[----:B------:R-:W-:-:S03]  /*30d80*/  IMAD R6, R6, UR4, RZ ;  /* 0x0000000406067c24 */ /* 0x000fc6000f8e02ff */
[----:B------:R-:W-:Y:S01]  /*30d90*/  LOP3.LUT R10, R10, 0x38, RZ, 0xc0, !PT ;  /* 0x000000380a0a7812 */ /* 0x000fe200078ec0ff */
[----:B--2---:R-:W-:Y:S01]  /*30da0*/  IMAD.WIDE.U32 R4, R0, UR4, R2 ;  /* 0x0000000400047c25 */ /* 0x004fe2000f8e0002 */
[----:B------:R-:W-:-:S03]  /*30db0*/  ULDC UR4, c[0x0][0x2b8] ;  /* 0x0000ae0000047ab9 */ /* 0x000fc60000000800 */
        /* <DEDUP_REMOVED lines=9> */
[----:B------:R-:W2:Y:S04]  /*30e50*/  LDL R11, [R1+0x474] ;  /* 0x00047400010b7983 */ /* 0x000ea80000100800 */
[----:B------:R-:W3:Y:S04]  /*30e60*/  LDL.LU R6, [R1+0x478] ;  /* 0x0004780001067983 */ /* 0x000ee80000300800 */
[----:B------:R-:W0:Y:S04]  /*30e70*/  SHFL.IDX PT, R5, R3, RZ, 0x181f ;  /* 0x00181fff03057589 */ /* 0x000e2800000e0000 */
[----:B------:R-:W1:Y:S01]  /*30e80*/  SHFL.IDX PT, R4, R2, RZ, 0x181f ;  /* 0x00181fff02047589 */ /* 0x000e6200000e0000 */
[----:B--2---:R-:W-:-:S02]  /*30e90*/  IMAD R0, R11, R7, RZ ;  /* 0x000000070b007224 */ /* 0x004fc400078e02ff */
[----:B---3--:R-:W-:Y:S02]  /*30ea0*/  IMAD.IADD R8, R8, 0x1, R6 ;  /* 0x0000000108087824 */ /* 0x008fe400078e0206 */
[----:B------:R-:W-:Y:S02]  /*30eb0*/  SHFL.IDX PT, R6, R2, 0x1, 0x181f ;  /* 0x00381f0002067f89 */ /* 0x000fe400000e0000 */
[C---:B------:R-:W-:Y:S01]  /*30ec0*/  VIADD R7, R8.reuse, 0x10 ;  /* 0x0000001008077836 */ /* 0x040fe20000000000 */
[----:B------:R-:W-:Y:S01]  /*30ed0*/  ISETP.GE.AND P1, PT, R8, R0, PT ;  /* 0x000000000800720c */ /* 0x000fe20003f26270 */
[----:B------:R-:W-:Y:S04]  /*30ee0*/  STL [R1+0x478], R8 ;  /* 0x0004780801007387 */ /* 0x000fe80000100800 */
[----:B------:R2:W-:Y:S08]  /*30ef0*/  STL [R1+0x480], R7 ;  /* 0x0004800701007387 */ /* 0x0005f00000100800 */
        /* <DEDUP_REMOVED lines=27> */
.L_x_3491:
[----:B0-----:R-:W3:Y:S04]  /*310b0*/  LDL R2, [R1+0x478] ;  /* 0x0004780001027983 */ /* 0x001ee80000100800 */
[----:B------:R0:W5:Y:S01]  /*310c0*/  LDL R8, [R1+0x440] ;  /* 0x0004400001087983 */ /* 0x0001620000100800 */
[----:B---3--:R-:W-:-:S05]  /*310d0*/  VIADD R2, R2, 0x30 ;  /* 0x0000003002027836 */ /* 0x008fca0000000000 */
[----:B------:R-:W-:Y:S01]  /*310e0*/  ISETP.GE.AND P1, PT, R2, R0, PT ;  /* 0x000000000200720c */ /* 0x000fe20003f26270 */
[----:B------:R1:W-:-:S12]  /*310f0*/  STL [R1+0x49c], R2 ;  /* 0x00049c0201007387 */ /* 0x0003d80000100800 */
[----:B-1----:R-:W-:-:S05]  /*31100*/  @!P1 LEA R2, P2, R10, R3, 0x1 ;  /* 0x000000030a029211 */ /* 0x002fca00078408ff */
[----:B--2---:R-:W-:-:S05]  /*31110*/  @!P1 IMAD.X R3, RZ, RZ, R4, P2 ;  /* 0x000000ffff039224 */ /* 0x004fca00010e0604 */
[----:B------:R-:W-:Y:S01]  /*31120*/  @!PT LDS RZ, [RZ] ;  /* 0x00000000fffff984 */ /* 0x000fe20000000800 */
[----:B------:R-:W-:Y:S01]  /*31130*/  @!PT LDS RZ, [RZ] ;  /* 0x00000000fffff984 */ /* 0x000fe20000000800 */
[----:B------:R-:W-:Y:S01]  /*31140*/  @!PT LDS RZ, [RZ] ;  /* 0x00000000fffff984 */ /* 0x000fe20000000800 */
[----:B------:R0:W-:Y:S01]  /*31150*/  @!P1 LDGSTS.E.BYPASS.LTC128B.128 [R9+0x21c00], desc[UR36][R2.64], !P0 ;  /* 0x21c0000002099fae */ /* 0x0001e2000c101d64 */
[----:B------:R-:W-:Y:S01]  /*31160*/  PLOP3.LUT P0, PT, PT, PT, PT, 0x80, 0x0 ;  /* 0x000000000000781c */ /* 0x000fe20003f0f070 */
[----:B------:R-:W-:-:S12]  /*31170*/  NOP ;  /* 0x0000000000007918 */ /* 0x000fd80000000000 */
.L_x_3361:
        /* <DEDUP_REMOVED lines=8> */
[----:B0-----:R-:W2:Y:S01]  /*31200*/  LDL.LU R2, [R1+0x488] ;  /* 0x0004880001027983 */ /* 0x001ea20000300800 */
        /* <DEDUP_REMOVED lines=29> */
.L_x_3363:
[----:B------:R-:W-:Y:S05]  /*313e0*/  BSYNC B6 ;  /* 0x0000000000067941 */ /* 0x000fea0003800000 */
.L_x_3362:
[----:B------:R-:W2:Y:S01]  /*313f0*/  LDL.LU R6, [R1+0x46c] ;  /* 0x00046c0001067983 */ /* 0x000ea20000300800 */
[----:B------:R-:W1:Y:S01]  /*31400*/  LDC R7, c[0x0][0x448] ;  /* 0x00011200ff077b82 */ /* 0x000e620000000800 */
[----:B------:R-:W-:Y:S02]  /*31410*/  ULDC.64 UR4, c[0x0][0x3d8] ;  /* 0x0000f60000047ab9 */ /* 0x000fe40000000a00 */
[----:B------:R-:W2:Y:S04]  /*31420*/  LDL.LU.64 R2, [R1+0x488] ;  /* 0x0004880001027983 */ /* 0x000ea80000300a00 */
[----:B0-----:R-:W3:Y:S04]  /*31430*/  LDL.LU R0, [R1+0x490] ;  /* 0x0004900001007983 */ /* 0x001ee80000300800 */
[----:B------:R-:W4:Y:S04]  /*31440*/  LDL.LU R5, [R1+0x494] ;  /* 0x0004940001057983 */ /* 0x000f280000300800 */
[----:B------:R-:W4:Y:S04]  /*31450*/  LDL.LU R4, [R1+0x47c] ;  /* 0x00047c0001047983 */ /* 0x000f280000300800 */
[----:B------:R-:W4:Y:S01]  /*31460*/  LDL.LU R9, [R1+0x444] ;  /* 0x0004440001097983 */ /* 0x000f220000300800 */
[----:B-1----:R-:W-:Y:S01]  /*31470*/  ISETP.NE.AND P0, PT, R7, 0x1, PT ;  /* 0x000000010700780c */ /* 0x002fe20003f05270 */
[----:B--2---:R-:W-:-:S02]  /*31480*/  IMAD.MOV.U32 R3, RZ, RZ, R6 ;  /* 0x000000ffff037224 */ /* 0x004fc400078e0006 */
[----:B------:R-:W2:Y:S01]  /*31490*/  LDL.LU R6, [R1+0x468] ;  /* 0x0004680001067983 */ /* 0x000ea20000300800 */
[----:B---3--:R-:W-:Y:S02]  /*314a0*/  IMAD R0, R0, UR4, RZ ;  /* 0x0000000400007c24 */ /* 0x008fe4000f8e02ff */
        /* <DEDUP_REMOVED lines=15> */
[----:B------:R-:W-:Y:S02]  /*315a0*/  LOP3.LUT R8, R8, 0x40, RZ, 0xfc, !PT ;  /* 0x0000004008087812 */ /* 0x000fe400078efcff */
        /* <DEDUP_REMOVED lines=25> */
[----:B------:R-:W-:-:S11]  /*31740*/  ISETP.GE.AND P2, PT, R11, UR4, PT ;  /* 0x000000040b007c0c */ /* 0x000fd6000bf46270 */
        /* <DEDUP_REMOVED lines=41> */
[----:B------:R-:W5:Y:S04]  /*319e0*/  LDL.LU R12, [R1+0x444] ;  /* 0x00044400010c7983 */ /* 0x000f680000300800 */
[----:B------:R-:W5:Y:S04]  /*319f0*/  LDL R11, [R1+0x450] ;  /* 0x00045000010b7983 */ /* 0x000f680000100800 */
[----:B------:R-:W5:Y:S04]  /*31a00*/  LDL.LU R10, [R1+0x498] ;  /* 0x00049800010a7983 */ /* 0x000f680000300800 */
[----:B------:R-:W-:Y:S04]  /*31a10*/  SHFL.IDX PT, R14, R0, 0x1, 0x181f ;  /* 0x00381f00000e7f89 */ /* 0x000fe800000e0000 */
[----:B------:R-:W-:Y:S01]  /*31a20*/  SHFL.IDX PT, R9, R4, 0x1, 0x181f ;  /* 0x00381f0004097f89 */ /* 0x000fe200000e0000 */
[----:B--2---:R-:W-:-:S05]  /*31a30*/  IMAD R7, R8, R7, RZ ;  /* 0x0000000708077224 */ /* 0x004fca00078e02ff */
[-C--:B---3--:R-:W-:Y:S02]  /*31a40*/  ISETP.GE.AND P2, PT, R3, R7.reuse, PT ;  /* 0x000000070300720c */ /* 0x088fe40003f46270 */
[----:B------:R-:W0:Y:S01]  /*31a50*/  S2R R3, SR_TID.X ;  /* 0x0000000000037919 */ /* 0x000e220000002100 */
[----:B----4-:R-:W-:Y:S02]  /*31a60*/  ISETP.GE.AND P3, PT, R2, R7, PT ;  /* 0x000000070200720c */ /* 0x010fe40003f66270 */
[----:B-----5:R-:W-:-:S04]  /*31a70*/  LOP3.LUT R12, R12, 0xffff7fff, RZ, 0xc0, !PT ;  /* 0xffff7fff0c0c7812 */ /* 0x020fc800078ec0ff */
[----:B------:R-:W-:-:S04]  /*31a80*/  @P1 LOP3.LUT R12, R12, 0x8000, RZ, 0xfc, !PT ;  /* 0x000080000c0c1812 */ /* 0x000fc800078efcff */
[----:B------:R-:W-:Y:S02]  /*31a90*/  @!P2 LOP3.LUT R2, R5, 0x40, RZ, 0xc0, !PT ;  /* 0x000000400502a812 */ /* 0x000fe400078ec0ff */
[C---:B------:R-:W-:Y:S02]  /*31aa0*/  LOP3.LUT P1, RZ, R12.reuse, 0x8, RZ, 0xc0, !PT ;  /* 0x000000080cff7812 */ /* 0x040fe4000782c0ff */
[C---:B------:R-:W-:Y:S02]  /*31ab0*/  LOP3.LUT P4, RZ, R12.reuse, 0x2, RZ, 0xc0, !PT ;  /* 0x000000020cff7812 */ /* 0x040fe4000788c0ff */
[----:B------:R-:W-:Y:S02]  /*31ac0*/  LOP3.LUT R12, R12, 0xffffdfff, RZ, 0xc0, !PT ;  /* 0xffffdfff0c0c7812 */ /* 0x000fe400078ec0ff */
[----:B------:R-:W-:Y:S02]  /*31ad0*/  @!P2 SHF.R.U32.HI R2, RZ, 0x2, R2 ;  /* 0x00000002ff02a819 */ /* 0x000fe40000011602 */
[----:B------:R-:W-:-:S02]  /*31ae0*/  @P3 LOP3.LUT R12, R12, 0x2000, RZ, 0xfc, !PT ;  /* 0x000020000c0c3812 */ /* 0x000fc400078efcff */
[----:B------:R-:W-:Y:S02]  /*31af0*/  @!P2 ISETP.NE.U32.AND P3, PT, R2, RZ, PT ;  /* 0x000000ff0200a20c */ /* 0x000fe40003f65070 */
[----:B------:R-:W-:Y:S02]  /*31b00*/  @!P2 LOP3.LUT R2, R6, 0x80, RZ, 0xc0, !PT ;  /* 0x000000800602a812 */ /* 0x000fe400078ec0ff */
[----:B------:R-:W-:Y:S02]  /*31b10*/  LOP3.LUT R12, R12, 0xffffffdf, RZ, 0xc0, !PT ;  /* 0xffffffdf0c0c7812 */ /* 0x000fe400078ec0ff */
[----:B------:R-:W-:Y:S01]  /*31b20*/  @!P2 SHF.R.U32.HI R2, RZ, 0x3, R2 ;  /* 0x00000003ff02a819 */ /* 0x000fe20000011602 */
[----:B------:R-:W-:Y:S01]  /*31b30*/  SHFL.IDX PT, R8, R4, RZ, 0x181f ;  /* 0x00181fff04087589 */ /* 0x000fe200000e0000 */
[----:B0-----:R-:W-:-:S05]  /*31b40*/  IMAD.SHL.U32 R13, R3, 0x8, RZ ;  /* 0x00000008030d7824 */ /* 0x001fca00078e00ff */
[----:B------:R-:W-:Y:S02]  /*31b50*/  @P3 LOP3.LUT R12, R12, 0x20, RZ, 0xfc, !PT ;  /* 0x000000200c0c3812 */ /* 0x000fe400078efcff */
[----:B------:R-:W-:Y:S02]  /*31b60*/  @!P2 ISETP.NE.U32.AND P3, PT, R2, RZ, PT ;  /* 0x000000ff0200a20c */ /* 0x000fe40003f65070 */
[----:B------:R-:W0:Y:S01]  /*31b70*/  SHFL.IDX PT, R2, R0, RZ, 0x181f ;  /* 0x00181fff00027589 */ /* 0x000e2200000e0000 */
[----:B------:R-:W-:Y:S02]  /*31b80*/  LOP3.LUT R13, R13, 0x38, RZ, 0xc0, !PT ;  /* 0x000000380d0d7812 */ /* 0x000fe400078ec0ff */
[----:B------:R-:W-:-:S08]  /*31b90*/  LOP3.LUT R12, R12, 0xffffbfff, RZ, 0xc0, !PT ;  /* 0xffffbfff0c0c7812 */ /* 0x000fd000078ec0ff */
[----:B------:R-:W-:Y:S02]  /*31ba0*/  @P3 LOP3.LUT R12, R12, 0x4000, RZ, 0xfc, !PT ;  /* 0x000040000c0c3812 */ /* 0x000fe400078efcff */
[----:B0-----:R-:W-:-:S05]  /*31bb0*/  @!P2 LEA R3, P6, R13, R2, 0x1 ;  /* 0x000000020d03a211 */ /* 0x001fca00078c08ff */
[----:B------:R-:W-:-:S05]  /*31bc0*/  @!P2 IMAD.X R2, RZ, RZ, R8, P6 ;  /* 0x000000ffff02a224 */ /* 0x000fca00030e0608 */
[----:B------:R-:W-:-:S04]  /*31bd0*/  @!P2 LOP3.LUT R3, R3, R2, RZ, 0x3c, !PT ;  /* 0x000000020303a212 */ /* 0x000fc800078e3cff */
[C---:B------:R-:W-:Y:S02]  /*31be0*/  @!P2 LOP3.LUT R2, R3.reuse, R2, RZ, 0x3c, !PT ;  /* 0x000000020302a212 */ /* 0x040fe400078e3cff */
[C---:B------:R-:W-:Y:S02]  /*31bf0*/  LOP3.LUT P6, RZ, R12.reuse, 0x4, RZ, 0xc0, !PT ;  /* 0x000000040cff7812 */ /* 0x040fe400078cc0ff */
[----:B------:R-:W-:Y:S02]  /*31c00*/  @!P2 LOP3.LUT R3, R3, R2, RZ, 0x3c, !PT ;  /* 0x000000020303a212 */ /* 0x000fe400078e3cff */
[----:B------:R-:W-:-:S03]  /*31c10*/  LOP3.LUT P3, RZ, R12, 0x20, RZ, 0xc0, !PT ;  /* 0x000000200cff7812 */ /* 0x000fc6000786c0ff */
[----:B------:R-:W-:Y:S01]  /*31c20*/  @!P2 LDGSTS.E.BYPASS.LTC128B.128 [R11+0x26400], desc[UR36][R2.64], !P1 ;  /* 0x26400000020bafae */ /* 0x000fe2000c901d64 */
        /* <DEDUP_REMOVED lines=56> */
.L_x_3501:
        /* <DEDUP_REMOVED lines=31> */
.L_x_3366:
[----:B------:R-:W-:Y:S05]  /*321a0*/  BSYNC B0 ;  /* 0x0000000000007941 */ /* 0x000fea0003800000 */
.L_x_3365:
[----:B--2---:R2:W5:Y:S01]  /*321b0*/  LDL R0, [R1+0x440] ;  /* 0x0004400001007983 */ /* 0x0045620000100800 */
[----:B------:R-:W-:Y:S01]  /*321c0*/  PLOP3.LUT P0, PT, PT, PT, PT, 0x80, 0x0 ;  /* 0x000000000000781c */ /* 0x000fe20003f0f070 */
[----:B------:R-:W-:-:S12]  /*321d0*/  NOP ;  /* 0x0000000000007918 */ /* 0x000fd80000000000 */
.L_x_3367:
        /* <DEDUP_REMOVED lines=19> */
.L_x_3502:
[----:B------:R-:W-:Y:S05]  /*32310*/  BSYNC B0 ;  /* 0x0000000000007941 */ /* 0x000fea0003800000 */
.L_x_3368:
        /* <DEDUP_REMOVED lines=8> */
[----:B------:R-:W3:Y:S02]  /*323a0*/  LDL R2, [R1+0x454] ;  /* 0x0004540001027983 */ /* 0x000ee40000100800 */
[----:B----4-:R-:W-:Y:S01]  /*323b0*/  IMAD R0, R4, 0x8, R5 ;  /* 0x0000000804007824 */ /* 0x010fe200078e0205 */
[----:B0-----:R-:W-:Y:S01]  /*323c0*/  LOP3.LUT R3, R3, 0x7f, RZ, 0xc0, !PT ;  /* 0x0000007f03037812 */ /* 0x001fe200078ec0ff */
[----:B------:R-:W-:Y:S03]  /*323d0*/  BSSY B1, `(.L_x_3372) ;  /* 0x0000005000017945 */ /* 0x000fe60003800000 */
[----:B------:R-:W-:-:S02]  /*323e0*/  ISETP.NE.AND P1, PT, R3, RZ, PT ;  /* 0x000000ff0300720c */ /* 0x000fc40003f25270 */
[----:B---3--:R-:W-:-:S04]  /*323f0*/  SHF.L.U32 R2, R2, 0x1f, RZ ;  /* 0x0000001f02027819 */ /* 0x008fc800000006ff */
[----:B------:R-:W0:Y:S02]  /*32400*/  SYNCS.PHASECHK.TRANS64.TRYWAIT P0, [R0+URZ+0x38860], R2 ;  /* 0x03886002000075a7 */ /* 0x000e24000800017f */
[----:B0-----:R-:W-:Y:S05]  /*32410*/  @!P0 BRA `(.L_x_3373) ;  /* 0x0000005800bc8947 */ /* 0x001fea0003800000 */
.L_x_3503:
[----:B------:R-:W-:Y:S05]  /*32420*/  BSYNC B1 ;  /* 0x0000000000017941 */ /* 0x000fea0003800000 */
.L_x_3372:
        /* <DEDUP_REMOVED lines=9> */
.L_x_3375:
[----:B------:R-:W-:Y:S05]  /*324c0*/  BSYNC B1 ;  /* 0x0000000000017941 */ /* 0x000fea0003800000 */
.L_x_3374:
[----:B------:R-:W3:Y:S04]  /*324d0*/  LDL R4, [R1+0x440] ;  /* 0x0004400001047983 */ /* 0x000ee80000100800 */
[----:B0-----:R-:W3:Y:S04]  /*324e0*/  LDL R2, [R1+0x448] ;  /* 0x0004480001027983 */ /* 0x001ee80000100800 */
[----:B------:R-:W4:Y:S04]  /*324f0*/  LDL R5, [R1+0x45c] ;  /* 0x00045c0001057983 */ /* 0x000f280000100800 */
[----:B------:R-:W4:Y:S01]  /*32500*/  LDL.LU R3, [R1+0x470] ;  /* 0x0004700001037983 */ /* 0x000f220000300800 */
[----:B------:R-:W-:Y:S01]  /*32510*/  UIADD3 UR4, UP0, UR40, 0x470, URZ ;  /* 0x0000047028047890 */ /* 0x000fe2000ff1e03f */
[----:B------:R-:W-:Y:S01]  /*32520*/  PLOP3.LUT P0, PT, PT, PT, PT, 0x80, 0x0 ;  /* 0x000000000000781c */ /* 0x000fe20003f0f070 */
[----:B------:R-:W-:Y:S01]  /*32530*/  VIADD R0, R0, 0x38850 ;  /* 0x0003885000007836 */ /* 0x000fe20000000000 */
[----:B------:R-:W-:Y:S01]  /*32540*/  UMOV UR6, 0x0 ;  /* 0x0000000000067882 */ /* 0x000fe20000000000 */
[----:B------:R-:W-:Y:S01]  /*32550*/  UIADD3.X UR5, URZ, UR41, URZ, UP0, !UPT ;  /* 0x000000293f057290 */ /* 0x000fe200087fe43f */
[----:B------:R-:W-:Y:S01]  /*32560*/  UMOV UR7, 0x14f00000 ;  /* 0x14f0000000077882 */ /* 0x000fe20000000000 */
[----:B------:R-:W-:Y:S01]  /*32570*/  UMOV UR10, URZ ;  /* 0x0000003f000a7c82 */ /* 0x000fe20008000000 */
[----:B---3--:R-:W-:-:S04]  /*32580*/  IMAD R2, R2, 0x10000, R4 ;  /* 0x0001000002027824 */ /* 0x008fc800078e0204 */
[----:B------:R-:W-:Y:S02]  /*32590*/  VIADD R4, R2, 0x400 ;  /* 0x0000040002047836 */ /* 0x000fe40000000000 */
[----:B----4-:R-:W-:-:S07]  /*325a0*/  IMAD R3, R3, 0x40, R5 ;  /* 0x0000004003037824 */ /* 0x010fce00078e0205 */
.L_x_3376:
        /* <DEDUP_REMOVED lines=15> */
.L_x_3377:
        /* <DEDUP_REMOVED lines=15> */
.L_x_3378:
        /* <DEDUP_REMOVED lines=15> */
.L_x_3379:
        /* <DEDUP_REMOVED lines=15> */
.L_x_3380:
        /* <DEDUP_REMOVED lines=15> */
.L_x_3381:
        /* <DEDUP_REMOVED lines=15> */
.L_x_3382:
        /* <DEDUP_REMOVED lines=15> */
.L_x_3383:
        /* <DEDUP_REMOVED lines=10> */
.L_x_3371:
[----:B------:R-:W-:Y:S05]  /*32ce0*/  BSYNC B0 ;  /* 0x0000000000007941 */ /* 0x000fea0003800000 */
.L_x_3370:
[----:B-1----:R-:W3:Y:S04]  /*32cf0*/  LDL R4, [R1+0x464] ;  /* 0x0004640001047983 */ /* 0x002ee80000100800 */
[----:B------:R-:W4:Y:S01]  /*32d00*/  LDL R5, [R1+0x460] ;  /* 0x0004600001057983 */ /* 0x000f220000100800 */
[----:B------:R-:W-:Y:S01]  /*32d10*/  BSSY B0, `(.L_x_3384) ;  /* 0x00002b3000007945 */ /* 0x000fe20003800000 */
[----:B---3--:R-:W-:-:S05]  /*32d20*/  VIADD R0, R4, 0xfffffffe ;  /* 0xfffffffe04007836 */ /* 0x008fca0000000000 */
[----:B----4-:R-:W-:-:S13]  /*32d30*/  ISETP.GE.AND P0, PT, R0, R5, PT ;  /* 0x000000050000720c */ /* 0x010fda0003f06270 */
        /* <DEDUP_REMOVED lines=9> */
[----:B------:R-:W3:Y:S04]  /*32dd0*/  LDL.LU R4, [R1+0x448] ;  /* 0x0004480001047983 */ /* 0x000ee80000300800 */
[----:B------:R-:W4:Y:S04]  /*32de0*/  LDL.LU R7, [R1+0x454] ;  /* 0x0004540001077983 */ /* 0x000f280000300800 */
[----:B------:R-:W5:Y:S01]  /*32df0*/  LDL R5, [R1+0x444] ;  /* 0x0004440001057983 */ /* 0x000f620000100800 */
[----:B------:R-:W-:Y:S01]  /*32e00*/  BSSY B1, `(.L_x_3388) ;  /* 0x00000db000017945 */ /* 0x000fe20003800000 */
[----:B---3--:R-:W-:-:S05]  /*32e10*/  VIADD R2, R4, 0x1 ;  /* 0x0000000104027836 */ /* 0x008fca0000000000 */
[----:B------:R-:W-:-:S04]  /*32e20*/  ISETP.NE.AND P0, PT, R2, 0x2, PT ;  /* 0x000000020200780c */ /* 0x000fc80003f05270 */
[----:B------:R-:W-:Y:S02]  /*32e30*/  SEL R3, RZ, 0x1, P0 ;  /* 0x00000001ff037807 */ /* 0x000fe40000000000 */
[----:B------:R-:W-:Y:S02]  /*32e40*/  SEL R8, R2, RZ, P0 ;  /* 0x000000ff02087207 */ /* 0x000fe40000000000 */
[----:B----4-:R-:W-:-:S03]  /*32e50*/  LOP3.LUT R7, R7, R3, RZ, 0x3c, !PT ;  /* 0x0000000307077212 */ /* 0x010fc600078e3cff */
[----:B------:R0:W-:Y:S04]  /*32e60*/  STL [R1+0x448], R8 ;  /* 0x0004480801007387 */ /* 0x0001e80000100800 */
[----:B------:R0:W-:Y:S01]  /*32e70*/  STL [R1+0x454], R7 ;  /* 0x0004540701007387 */ /* 0x0001e20000100800 */
[----:B-----5:R-:W-:-:S13]  /*32e80*/  LOP3.LUT P2, RZ, R5, 0x1, RZ, 0xc0, !PT ;  /* 0x0000000105ff7812 */ /* 0x020fda000784c0ff */
[----:B0-----:R-:W-:Y:S05]  /*32e90*/  @!P2 BRA `(.L_x_3389) ;  /* 0x0000000c0044a947 */ /* 0x001fea0003800000 */
[----:B------:R-:W-:Y:S02]  /*32ea0*/  ULDC.64 UR4, c[0x0][0x418] ;  /* 0x0001060000047ab9 */ /* 0x000fe40000000a00 */
        /* <DEDUP_REMOVED lines=21> */
[----:B------:R0:W5:Y:S04]  /*33000*/  LDG.E R17, desc[UR36][R4.64] ;  /* 0x0000002404117981 */ /* 0x000168000c1e1900 */
.L_x_3390:
[----:B------:R-:W3:Y:S01]  /*33010*/  LDL R2, [R1+0x440] ;  /* 0x0004400001027983 */ /* 0x000ee20000100800 */
[----:B------:R-:W0:Y:S02]  /*33020*/  S2R R3, SR_TID.X ;  /* 0x0000000000037919 */ /* 0x000e240000002100 */
[----:B0-----:R-:W-:Y:S01]  /*33030*/  LOP3.LUT R4, R3, 0x7f, RZ, 0xc0, !PT ;  /* 0x0000007f03047812 */ /* 0x001fe200078ec0ff */
[----:B------:R-:W-:Y:S03]  /*33040*/  BSSY B3, `(.L_x_3391) ;  /* 0x0000006000037945 */ /* 0x000fe60003800000 */
[----:B------:R-:W-:Y:S01]  /*33050*/  ISETP.NE.AND P1, PT, R4, RZ, PT ;  /* 0x000000ff0400720c */ /* 0x000fe20003f25270 */
[----:B---3--:R-:W-:Y:S01]  /*33060*/  IMAD R3, R8, 0x8, R2 ;  /* 0x0000000808037824 */ /* 0x008fe200078e0202 */
[----:B------:R-:W-:-:S04]  /*33070*/  SHF.L.U32 R2, R7, 0x1f, RZ ;  /* 0x0000001f07027819 */ /* 0x000fc800000006ff */
[----:B------:R-:W0:Y:S02]  /*33080*/  SYNCS.PHASECHK.TRANS64.TRYWAIT P0, [R3+URZ+0x38840], R2 ;  /* 0x03884002030075a7 */ /* 0x000e24000800017f */
[----:B0-----:R-:W-:Y:S05]  /*33090*/  @!P0 BRA `(.L_x_3392) ;  /* 0x0000004c00b08947 */ /* 0x001fea0003800000 */
.L_x_3504:
[----:B------:R-:W-:Y:S05]  /*330a0*/  BSYNC B3 ;  /* 0x0000000000037941 */ /* 0x000fea0003800000 */
.L_x_3391:
        /* <DEDUP_REMOVED lines=9> */
.L_x_3394:
[----:B------:R-:W-:Y:S05]  /*33140*/  BSYNC B3 ;  /* 0x0000000000037941 */ /* 0x000fea0003800000 */
.L_x_3393:
        /* <DEDUP_REMOVED lines=14> */
.L_x_3395:
        /* <DEDUP_REMOVED lines=13> */
.L_x_3505:
[----:B------:R-:W-:Y:S05]  /*33300*/  BSYNC B3 ;  /* 0x0000000000037941 */ /* 0x000fea0003800000 */
.L_x_3396:
        /* <DEDUP_REMOVED lines=11> */
.L_x_3399:
[----:B------:R-:W-:Y:S05]  /*333c0*/  BSYNC B3 ;  /* 0x0000000000037941 */ /* 0x000fea0003800000 */
.L_x_3398:
        /* <DEDUP_REMOVED lines=11> */
.L_x_3400:
        /* <DEDUP_REMOVED lines=15> */
.L_x_3401:
        /* <DEDUP_REMOVED lines=15> */
.L_x_3402:
        /* <DEDUP_REMOVED lines=15> */
.L_x_3403:
        /* <DEDUP_REMOVED lines=15> */
.L_x_3404:
        /* <DEDUP_REMOVED lines=15> */
.L_x_3405:
        /* <DEDUP_REMOVED lines=15> */
.L_x_3406:
        /* <DEDUP_REMOVED lines=15> */
.L_x_3407:
        /* <DEDUP_REMOVED lines=10> */
.L_x_3389:
[----:B------:R-:W-:Y:S05]  /*33bb0*/  BSYNC B1 ;  /* 0x0000000000017941 */ /* 0x000fea0003800000 */
.L_x_3388:
[----:B------:R-:W3:Y:S02]  /*33bc0*/  LDL R4, [R1+0x464] ;  /* 0x0004640001047983 */ /* 0x000ee40000100800 */
[----:B---3--:R-:W-:-:S07]  /*33bd0*/  VIADD R0, R4, 0xfffffffd ;  /* 0xfffffffd04007836 */ /* 0x008fce0000000000 */
.L_x_3387:
[----:B------:R-:W-:Y:S05]  /*33be0*/  BSYNC B2 ;  /* 0x0000000000027941 */ /* 0x000fea0003800000 */
.L_x_3386:
[----:B------:R-:W3:Y:S01]  /*33bf0*/  LDL.LU R2, [R1+0x464] ;  /* 0x0004640001027983 */ /* 0x000ee20000300800 */
[----:B------:R-:W-:Y:S01]  /*33c00*/  VIADD R6, R6, 0xfffffffe ;  /* 0xfffffffe06067836 */ /* 0x000fe20000000000 */
[----:B---3--:R-:W-:-:S04]  /*33c10*/  LOP3.LUT R2, RZ, R2, RZ, 0x33, !PT ;  /* 0x00000002ff027212 */ /* 0x008fc800078e33ff */
[----:B------:R-:W-:-:S13]  /*33c20*/  ISETP.NE.AND P0, PT, R6, R2, PT ;  /* 0x000000020600720c */ /* 0x000fda0003f05270 */
[----:B------:R-:W-:Y:S05]  /*33c30*/  @!P0 BRA `(.L_x_3385) ;  /* 0x0000001c00008947 */ /* 0x000fea0003800000 */
.L_x_3448:
[----:B------:R-:W3:Y:S04]  /*33c40*/  LDL R4, [R1+0x444] ;  /* 0x0004440001047983 */ /* 0x000ee80000100800 */
[----:B------:R-:W4:Y:S04]  /*33c50*/  LDL.LU R3, [R1+0x448] ;  /* 0x0004480001037983 */ /* 0x000f280000300800 */
[----:B------:R-:W5:Y:S01]  /*33c60*/  LDL.LU R2, [R1+0x454] ;  /* 0x0004540001027983 */ /* 0x000f620000300800 */
[----:B------:R-:W-:Y:S05]  /*33c70*/  YIELD ;  /* 0x0000000000007946 */ /* 0x000fea0003800000 */
[----:B------:R-:W-:Y:S01]  /*33c80*/  BSSY B1, `(.L_x_3408) ;  /* 0x00000d8000017945 */ /* 0x000fe20003800000 */
[----:B---3--:R-:W-:Y:S01]  /*33c90*/  LOP3.LUT P1, RZ, R4, 0x1, RZ, 0xc0, !PT ;  /* 0x0000000104ff7812 */ /* 0x008fe2000782c0ff */
[----:B----4-:R-:W-:-:S05]  /*33ca0*/  VIADD R7, R3, 0x1 ;  /* 0x0000000103077836 */ /* 0x010fca0000000000 */
[----:B------:R-:W-:-:S04]  /*33cb0*/  ISETP.NE.AND P0, PT, R7, 0x2, PT ;  /* 0x000000020700780c */ /* 0x000fc80003f05270 */
[----:B------:R-:W-:Y:S02]  /*33cc0*/  SEL R6, RZ, 0x1, P0 ;  /* 0x00000001ff067807 */ /* 0x000fe40000000000 */
[----:B------:R-:W-:Y:S02]  /*33cd0*/  SEL R7, R7, RZ, P0 ;  /* 0x000000ff07077207 */ /* 0x000fe40000000000 */
[----:B-----5:R-:W-:Y:S01]  /*33ce0*/  LOP3.LUT R6, R2, R6, RZ, 0x3c, !PT ;  /* 0x0000000602067212 */ /* 0x020fe200078e3cff */
[----:B0-----:R-:W-:Y:S06]  /*33cf0*/  @!P1 BRA `(.L_x_3409) ;  /* 0x0000000c00409947 */ /* 0x001fec0003800000 */
        /* <DEDUP_REMOVED lines=24> */
.L_x_3410:
[----:B------:R-:W0:Y:S01]  /*33e80*/  LDL R2, [R1+0x440] ;  /* 0x0004400001027983 */ /* 0x000e220000100800 */
[----:B------:R-:W1:Y:S01]  /*33e90*/  S2R R3, SR_TID.X ;  /* 0x0000000000037919 */ /* 0x000e620000002100 */
[----:B------:R-:W-:Y:S01]  /*33ea0*/  BSSY B2, `(.L_x_3411) ;  /* 0x0000007000027945 */ /* 0x000fe20003800000 */
[----:B-1----:R-:W-:-:S04]  /*33eb0*/  LOP3.LUT R3, R3, 0x7f, RZ, 0xc0, !PT ;  /* 0x0000007f03037812 */ /* 0x002fc800078ec0ff */
[----:B------:R-:W-:Y:S01]  /*33ec0*/  ISETP.NE.AND P1, PT, R3, RZ, PT ;  /* 0x000000ff0300720c */ /* 0x000fe20003f25270 */
[----:B0-----:R-:W-:Y:S01]  /*33ed0*/  IMAD R4, R7, 0x8, R2 ;  /* 0x0000000807047824 */ /* 0x001fe200078e0202 */
[----:B------:R-:W-:-:S04]  /*33ee0*/  SHF.L.U32 R2, R6, 0x1f, RZ ;  /* 0x0000001f06027819 */ /* 0x000fc800000006ff */
[----:B------:R-:W0:Y:S02]  /*33ef0*/  SYNCS.PHASECHK.TRANS64.TRYWAIT P0, [R4+URZ+0x38840], R2 ;  /* 0x03884002040075a7 */ /* 0x000e24000800017f */
[----:B0-----:R-:W-:Y:S05]  /*33f00*/  @!P0 BRA `(.L_x_3412) ;  /* 0x00000040003c8947 */ /* 0x001fea0003800000 */
.L_x_3506:
[----:B------:R-:W-:Y:S05]  /*33f10*/  BSYNC B2 ;  /* 0x0000000000027941 */ /* 0x000fea0003800000 */
.L_x_3411:
        /* <DEDUP_REMOVED lines=9> */
.L_x_3414:
[----:B------:R-:W-:Y:S05]  /*33fb0*/  BSYNC B2 ;  /* 0x0000000000027941 */ /* 0x000fea0003800000 */
.L_x_3413:
        /* <DEDUP_REMOVED lines=13> */
.L_x_3415:
        /* <DEDUP_REMOVED lines=13> */
.L_x_3507:
[----:B------:R-:W-:Y:S05]  /*34160*/  BSYNC B2 ;  /* 0x0000000000027941 */ /* 0x000fea0003800000 */
.L_x_3416:
        /* <DEDUP_REMOVED lines=11> */
.L_x_3419:
[----:B------:R-:W-:Y:S05]  /*34220*/  BSYNC B2 ;  /* 0x0000000000027941 */ /* 0x000fea0003800000 */
.L_x_3418:
        /* <DEDUP_REMOVED lines=10> */
.L_x_3420:
        /* <DEDUP_REMOVED lines=15> */
.L_x_3421:
        /* <DEDUP_REMOVED lines=15> */
.L_x_3422:
        /* <DEDUP_REMOVED lines=15> */
.L_x_3423:
        /* <DEDUP_REMOVED lines=15> */
.L_x_3424:
        /* <DEDUP_REMOVED lines=15> */
.L_x_3425:
        /* <DEDUP_REMOVED lines=15> */
.L_x_3426:
        /* <DEDUP_REMOVED lines=15> */
.L_x_3427:
        /* <DEDUP_REMOVED lines=10> */
.L_x_3409:
[----:B------:R-:W-:Y:S05]  /*34a00*/  BSYNC B1 ;  /* 0x0000000000017941 */ /* 0x000fea0003800000 */
.L_x_3408:
[----:B------:R-:W3:Y:S01]  /*34a10*/  LDL R2, [R1+0x444] ;  /* 0x0004440001027983 */ /* 0x000ee20000100800 */
[----:B------:R-:W-:Y:S01]  /*34a20*/  VIADD R7, R7, 0x1 ;  /* 0x0000000107077836 */ /* 0x000fe20000000000 */
[----:B------:R-:W-:Y:S04]  /*34a30*/  BSSY B1, `(.L_x_3428) ;  /* 0x00000dc000017945 */ /* 0x000fe80003800000 */
[----:B------:R-:W-:-:S04]  /*34a40*/  ISETP.NE.AND P0, PT, R7, 0x2, PT ;  /* 0x000000020700780c */ /* 0x000fc80003f05270 */
[----:B------:R-:W-:-:S05]  /*34a50*/  SEL R9, R7, RZ, P0 ;  /* 0x000000ff07097207 */ /* 0x000fca0000000000 */
[----:B------:R0:W-:Y:S01]  /*34a60*/  STL [R1+0x448], R9 ;  /* 0x0004480901007387 */ /* 0x0001e20000100800 */
[----:B---3--:R-:W-:Y:S02]  /*34a70*/  LOP3.LUT P2, RZ, R2, 0x1, RZ, 0xc0, !PT ;  /* 0x0000000102ff7812 */ /* 0x008fe4000784c0ff */
[----:B------:R-:W-:-:S04]  /*34a80*/  SEL R2, RZ, 0x1, P0 ;  /* 0x00000001ff027807 */ /* 0x000fc80000000000 */
[----:B------:R-:W-:Y:S01]  /*34a90*/  LOP3.LUT R8, R6, R2, RZ, 0x3c, !PT ;  /* 0x0000000206087212 */ /* 0x000fe200078e3cff */
[----:B------:R-:W-:-:S04]  /*34aa0*/  VIADD R6, R0, 0xffffffff ;  /* 0xffffffff00067836 */ /* 0x000fc80000000000 */
[----:B------:R0:W-:Y:S02]  /*34ab0*/  STL [R1+0x454], R8 ;  /* 0x0004540801007387 */ /* 0x0001e40000100800 */
[----:B------:R-:W-:Y:S05]  /*34ac0*/  @!P2 BRA `(.L_x_3429) ;  /* 0x0000000c0048a947 */ /* 0x000fea0003800000 */
[----:B------:R-:W-:Y:S01]  /*34ad0*/  ULDC.64 UR4, c[0x0][0x418] ;  /* 0x0001060000047ab9 */ /* 0x000fe20000000a00 */
[----:B------:R-:W-:Y:S01]  /*34ae0*/  IMAD.MOV.U32 R7, RZ, RZ, R6 ;  /* 0x000000ffff077224 */ /* 0x000fe200078e0006 */
        /* <DEDUP_REMOVED lines=22> */
.L_x_3430:
[----:B------:R-:W3:Y:S01]  /*34c50*/  LDL R2, [R1+0x440] ;  /* 0x0004400001027983 */ /* 0x000ee20000100800 */
[----:B------:R-:W1:Y:S02]  /*34c60*/  S2R R3, SR_TID.X ;  /* 0x0000000000037919 */ /* 0x000e640000002100 */
[----:B-1----:R-:W-:Y:S02]  /*34c70*/  LOP3.LUT R4, R3, 0x7f, RZ, 0xc0, !PT ;  /* 0x0000007f03047812 */ /* 0x002fe400078ec0ff */
[----:B------:R-:W-:Y:S01]  /*34c80*/  SHF.L.U32 R3, R8, 0x1f, RZ ;  /* 0x0000001f08037819 */ /* 0x000fe200000006ff */
[----:B------:R-:W-:Y:S01]  /*34c90*/  BSSY B2, `(.L_x_3431) ;  /* 0x0000005000027945 */ /* 0x000fe20003800000 */
[----:B------:R-:W-:Y:S01]  /*34ca0*/  ISETP.NE.AND P1, PT, R4, RZ, PT ;  /* 0x000000ff0400720c */ /* 0x000fe20003f25270 */
[----:B---3--:R-:W-:-:S04]  /*34cb0*/  IMAD R2, R9, 0x8, R2 ;  /* 0x0000000809027824 */ /* 0x008fc800078e0202 */
[----:B------:R-:W1:Y:S02]  /*34cc0*/  SYNCS.PHASECHK.TRANS64.TRYWAIT P0, [R2+URZ+0x38840], R3 ;  /* 0x03884003020075a7 */ /* 0x000e64000800017f */
[----:B-1----:R-:W-:Y:S06]  /*34cd0*/  @!P0 BRA `(.L_x_3432) ;  /* 0x0000003000f08947 */ /* 0x002fec0003800000 */
.L_x_3508:
[----:B------:R-:W-:Y:S05]  /*34ce0*/  BSYNC B2 ;  /* 0x0000000000027941 */ /* 0x000fea0003800000 */
.L_x_3431:
        /* <DEDUP_REMOVED lines=9> */
.L_x_3434:
[----:B------:R-:W-:Y:S05]  /*34d80*/  BSYNC B2 ;  /* 0x0000000000027941 */ /* 0x000fea0003800000 */
.L_x_3433:
        /* <DEDUP_REMOVED lines=14> */
.L_x_3435:
        /* <DEDUP_REMOVED lines=13> */
.L_x_3509:
[----:B------:R-:W-:Y:S05]  /*34f40*/  BSYNC B2 ;  /* 0x0000000000027941 */ /* 0x000fea0003800000 */
.L_x_3436:
        /* <DEDUP_REMOVED lines=11> */
.L_x_3439:
[----:B------:R-:W-:Y:S05]  /*35000*/  BSYNC B2 ;  /* 0x0000000000027941 */ /* 0x000fea0003800000 */
.L_x_3438:
        /* <DEDUP_REMOVED lines=11> */
.L_x_3440:
        /* <DEDUP_REMOVED lines=15> */
.L_x_3441:
        /* <DEDUP_REMOVED lines=15> */
.L_x_3442:
        /* <DEDUP_REMOVED lines=15> */
.L_x_3443:
        /* <DEDUP_REMOVED lines=15> */
.L_x_3444:
        /* <DEDUP_REMOVED lines=15> */
.L_x_3445:
        /* <DEDUP_REMOVED lines=15> */
.L_x_3446:
        /* <DEDUP_REMOVED lines=15> */
.L_x_3447:
        /* <DEDUP_REMOVED lines=10> */
.L_x_3429:
[----:B------:R-:W-:Y:S05]  /*357f0*/  BSYNC B1 ;  /* 0x0000000000017941 */ /* 0x000fea0003800000 */
.L_x_3428:
[----:B------:R-:W3:Y:S01]  /*35800*/  LDL R5, [R1+0x460] ;  /* 0x0004600001057983 */ /* 0x000ee20000100800 */
[----:B------:R-:W-:Y:S01]  /*35810*/  VIADD R0, R0, 0xfffffffe ;  /* 0xfffffffe00007836 */ /* 0x000fe20000000000 */
[----:B---3--:R-:W-:-:S13]  /*35820*/  ISETP.GT.AND P0, PT, R6, R5, PT ;  /* 0x000000050600720c */ /* 0x008fda0003f04270 */
[----:B------:R-:W-:Y:S05]  /*35830*/  @P0 BRA `(.L_x_3448) ;  /* 0xffffffe400000947 */ /* 0x000fea000383ffff */
.L_x_3385:
[----:B------:R-:W-:Y:S05]  /*35840*/  BSYNC B0 ;  /* 0x0000000000007941 */ /* 0x000fea0003800000 */
.L_x_3384:
        /* <DEDUP_REMOVED lines=12> */
[----:B------:R-:W3:Y:S01]  /*35910*/  S2R R2, SR_LANEID ;  /* 0x0000000000027919 */ /* 0x000ee20000000000 */
[----:B------:R-:W-:Y:S02]  /*35920*/  VOTEU.ANY UR4, UPT, PT ;  /* 0x0000000000047886 */ /* 0x000fe400038e0100 */
[----:B------:R-:W3:Y:S08]  /*35930*/  FLO.U32 R4, UR4 ;  /* 0x0000000400047d00 */ /* 0x000ef000080e0000 */
[----:B------:R-:W4:Y:S01]  /*35940*/  POPC R5, UR4 ;  /* 0x0000000400057d09 */ /* 0x000f220008000000 */
[----:B---3--:R-:W-:-:S02]  /*35950*/  ISETP.EQ.U32.AND P1, PT, R4, R2, PT ;  /* 0x000000020400720c */ /* 0x008fc40003f22070 */
[----:B-1----:R-:W4:Y:S11]  /*35960*/  LDC.64 R2, c[0x0][0xd60] ;  /* 0x00035800ff027b82 */ /* 0x002f360000000a00 */
[----:B----4-:R1:W3:Y:S02]  /*35970*/  @P1 ATOMG.E.ADD.STRONG.GPU PT, R2, desc[UR36][R2.64], R5 ;  /* 0x00000005020219a8 */ /* 0x0102e400081ee1e4 */
[----:B-1----:R-:W1:Y:S02]  /*35980*/  S2R R3, SR_LTMASK ;  /* 0x0000000000037919 */ /* 0x002e640000003900 */
[----:B-1----:R-:W-:-:S06]  /*35990*/  LOP3.LUT R3, R3, UR4, RZ, 0xc0, !PT ;  /* 0x0000000403037c12 */ /* 0x002fcc000f8ec0ff */
[----:B------:R-:W1:Y:S01]  /*359a0*/  POPC R3, R3 ;  /* 0x0000000300037309 */ /* 0x000e620000000000 */
[----:B---3--:R-:W1:Y:S02]  /*359b0*/  SHFL.IDX PT, R2, R2, R4, 0x1f ;  /* 0x00001f0402027589 */ /* 0x008e6400000e0000 */
[----:B-1----:R-:W-:-:S07]  /*359c0*/  IADD3 R16, R2, UR38, R3 ;  /* 0x0000002602107c10 */ /* 0x002fce000fffe003 */
.L_x_3450:
[----:B------:R-:W-:Y:S05]  /*359d0*/  BSYNC B0 ;  /* 0x0000000000007941 */ /* 0x000fea0003800000 */
.L_x_3449:
[----:B------:R-:W-:-:S05]  /*359e0*/  SEL R0, R0, RZ, P0 ;  /* 0x000000ff00007207 */ /* 0x000fca0000000000 */
[----:B------:R3:W-:Y:S02]  /*359f0*/  STL [R1+0x448], R0 ;  /* 0x0004480001007387 */ /* 0x0007e40000100800 */
.L_x_3346:
[----:B------:R-:W-:Y:S05]  /*35a00*/  BSYNC B7 ;  /* 0x0000000000077941 */ /* 0x000fea0003800000 */
.L_x_3344:
        /* <DEDUP_REMOVED lines=13> */
.L_x_3451:
[----:B------:R-:W3:Y:S01]  /*35ae0*/  S2R R0, SR_TID.X ;  /* 0x0000000000007919 */ /* 0x000ee20000002100 */
[----:B------:R-:W-:Y:S01]  /*35af0*/  UMOV UR4, 0xffffffff ;  /* 0xffffffff00047882 */ /* 0x000fe20000000000 */
[----:B---3--:R-:W-:-:S04]  /*35b00*/  LOP3.LUT R6, R0, 0x1f, RZ, 0xc0, !PT ;  /* 0x0000001f00067812 */ /* 0x008fc800078ec0ff */
[----:B------:R-:W-:Y:S01]  /*35b10*/  ISETP.NE.AND P0, PT, R6, 0x1f, PT ;  /* 0x0000001f0600780c */ /* 0x000fe20003f05270 */
[----:B------:R-:W-:-:S12]  /*35b20*/  BRA.DIV UR4, `(.L_x_3453) ;  /* 0x0000002604847947 */ /* 0x000fd8000b800000 */
[----:B------:R-:W-:Y:S01]  /*35b30*/  IMAD.IADD R0, R19, 0x1, R6 ;  /* 0x0000000113007824 */ /* 0x000fe200078e0206 */
[----:B------:R-:W-:-:S04]  /*35b40*/  ULDC UR4, c[0x0][0xd3c] ;  /* 0x00034f0000047ab9 */ /* 0x000fc80000000800 */
[----:B------:R-:W-:-:S13]  /*35b50*/  ISETP.GE.OR P1, PT, R0, UR4, !P0 ;  /* 0x0000000400007c0c */ /* 0x000fda000c726670 */
[----:B-1----:R-:W1:Y:S02]  /*35b60*/  @!P1 LDC.64 R2, c[0x0][0xd80] ;  /* 0x00036000ff029b82 */ /* 0x002e640000000a00 */
[----:B-1----:R-:W-:-:S06]  /*35b70*/  @!P1 IMAD.WIDE R2, R0, 0x4, R2 ;  /* 0x0000000400029825 */ /* 0x002fcc00078e0202 */
[----:B------:R1:W3:Y:S01]  /*35b80*/  @!P1 LDG.E R3, desc[UR36][R2.64] ;  /* 0x0000002402039981 */ /* 0x0002e2000c1e1900 */
[C---:B------:R-:W-:Y:S02]  /*35b90*/  ISETP.GE.U32.AND P2, PT, R6.reuse, 0x2, PT ;  /* 0x000000020600780c */ /* 0x040fe40003f46070 */
[C---:B------:R-:W-:Y:S01]  /*35ba0*/  ISETP.GE.U32.AND P3, PT, R6.reuse, 0x4, PT ;  /* 0x000000040600780c */ /* 0x040fe20003f66070 */
[----:B------:R-:W-:Y:S01]  /*35bb0*/  SHFL.IDX PT, R0, R16, RZ, 0x1f ;  /* 0x00001fff10007589 */ /* 0x000fe200000e0000 */
[C---:B------:R-:W-:Y:S02]  /*35bc0*/  ISETP.GE.U32.AND P4, PT, R6.reuse, 0x8, PT ;  /* 0x000000080600780c */ /* 0x040fe40003f86070 */
[C---:B------:R-:W-:Y:S01]  /*35bd0*/  ISETP.GE.U32.AND P5, PT, R6.reuse, 0x10, PT ;  /* 0x000000100600780c */ /* 0x040fe20003fa6070 */
[----:B------:R-:W-:Y:S01]  /*35be0*/  SHFL.IDX PT, R5, R16, 0x1, 0x1f ;  /* 0x00201f0010057f89 */ /* 0x000fe200000e0000 */
[----:B-1----:R-:W-:Y:S02]  /*35bf0*/  IMAD.MOV.U32 R2, RZ, RZ, RZ ;  /* 0x000000ffff027224 */ /* 0x002fe400078e00ff */
[----:B---3--:R-:W-:Y:S01]  /*35c00*/  @!P1 IMAD.MOV.U32 R2, RZ, RZ, R3 ;  /* 0x000000ffff029224 */ /* 0x008fe200078e0003 */
        /* <DEDUP_REMOVED lines=16> */
[----:B------:R1:W3:Y:S02]  /*35d10*/  SHFL.IDX PT, R16, R3, 0x1f, 0x1f ;  /* 0x03e01f0003107f89 */ /* 0x0002e400000e0000 */
.L_x_3519:
[----:B------:R-:W-:Y:S02]  /*35d20*/  ULDC UR4, c[0x0][0xd38] ;  /* 0x00034e0000047ab9 */ /* 0x000fe40000000800 */
[----:B------:R-:W-:-:S04]  /*35d30*/  IMAD.U32 R4, RZ, RZ, UR4 ;  /* 0x00000004ff047e24 */ /* 0x000fc8000f8e00ff */
[----:B---3--:R-:W-:-:S04]  /*35d40*/  IMAD R16, R16, R4, RZ ;  /* 0x0000000410107224 */ /* 0x008fc800078e02ff */
[----:B------:R-:W-:-:S05]  /*35d50*/  IMAD.IADD R5, R5, 0x1, R16 ;  /* 0x0000000105057824 */ /* 0x000fca00078e0210 */
[----:B------:R-:W-:-:S13]  /*35d60*/  ISETP.GT.AND P6, PT, R5, R0, PT ;  /* 0x000000000500720c */ /* 0x000fda0003fc4270 */
[----:B------:R-:W-:Y:S05]  /*35d70*/  @P6 BRA `(.L_x_3454) ;  /* 0x00000000009c6947 */ /* 0x000fea0003800000 */
.L_x_3459:
[----:B------:R-:W3:Y:S01]  /*35d80*/  LDC R2, c[0x0][0xd3c] ;  /* 0x00034f00ff027b82 */ /* 0x000ee20000000800 */
[----:B------:R-:W-:-:S05]  /*35d90*/  VIADD R19, R19, 0x1f ;  /* 0x0000001f13137836 */ /* 0x000fca0000000000 */
[----:B---3--:R-:W-:-:S13]  /*35da0*/  ISETP.GE.AND P6, PT, R19, R2, PT ;  /* 0x000000021300720c */ /* 0x008fda0003fc6270 */
[----:B------:R-:W-:Y:S05]  /*35db0*/  @P6 BRA `(.L_x_3455) ;  /* 0x0000000400d46947 */ /* 0x000fea0003800000 */
[----:B-1----:R-:W1:Y:S01]  /*35dc0*/  S2R R3, SR_TID.X ;  /* 0x0000000000037919 */ /* 0x002e620000002100 */
[----:B------:R-:W-:Y:S01]  /*35dd0*/  BSSY B0, `(.L_x_3456) ;  /* 0x0000009000007945 */ /* 0x000fe20003800000 */
[----:B-1----:R-:W-:-:S05]  /*35de0*/  LOP3.LUT R3, R3, 0x1f, RZ, 0xc0, !PT ;  /* 0x0000001f03037812 */ /* 0x002fca00078ec0ff */
[----:B------:R-:W-:-:S05]  /*35df0*/  IMAD.IADD R4, R19, 0x1, R3 ;  /* 0x0000000113047824 */ /* 0x000fca00078e0203 */
[----:B------:R-:W-:Y:S01]  /*35e00*/  ISETP.GE.OR P6, PT, R4, R2, !P0 ;  /* 0x000000020400720c */ /* 0x000fe200047c6670 */
[----:B------:R-:W-:-:S12]  /*35e10*/  IMAD.MOV.U32 R2, RZ, RZ, RZ ;  /* 0x000000ffff027224 */ /* 0x000fd800078e00ff */
[----:B------:R-:W-:Y:S05]  /*35e20*/  @P6 BRA `(.L_x_3457) ;  /* 0x00000000000c6947 */ /* 0x000fea0003800000 */
[----:B------:R-:W1:Y:S02]  /*35e30*/  LDC.64 R2, c[0x0][0xd80] ;  /* 0x00036000ff027b82 */ /* 0x000e640000000a00 */
[----:B-1----:R-:W-:-:S06]  /*35e40*/  IMAD.WIDE R2, R4, 0x4, R2 ;  /* 0x0000000404027825 */ /* 0x002fcc00078e0202 */
[----:B------:R1:W5:Y:S02]  /*35e50*/  LDG.E R2, desc[UR36][R2.64] ;  /* 0x0000002402027981 */ /* 0x000364000c1e1900 */
.L_x_3457:
[----:B------:R-:W-:Y:S05]  /*35e60*/  BSYNC B0 ;  /* 0x0000000000007941 */ /* 0x000fea0003800000 */
.L_x_3456:
[----:B------:R-:W-:-:S03]  /*35e70*/  UMOV UR4, 0xffffffff ;  /* 0xffffffff00047882 */ /* 0x000fc60000000000 */
[----:B------:R-:W-:Y:S05]  /*35e80*/  BRA.DIV UR4, `(.L_x_3458) ;  /* 0x0000002604e87947 */ /* 0x000fea000b800000 */
[----:B-1---5:R-:W1:Y:S02]  /*35e90*/  SHFL.UP PT, R3, R2, 0x1, RZ ;  /* 0x0420000002037989 */ /* 0x022e6400000e00ff */
        /* <DEDUP_REMOVED lines=15> */
.L_x_3527:
[----:B------:R-:W-:Y:S02]  /*35f90*/  ULDC UR4, c[0x0][0xd38] ;  /* 0x00034e0000047ab9 */ /* 0x000fe40000000800 */
[----:B------:R-:W-:-:S04]  /*35fa0*/  IMAD.U32 R4, RZ, RZ, UR4 ;  /* 0x00000004ff047e24 */ /* 0x000fc8000f8e00ff */
[----:B---3--:R-:W-:-:S04]  /*35fb0*/  IMAD R16, R16, R4, RZ ;  /* 0x0000000410107224 */ /* 0x008fc800078e02ff */
[----:B------:R-:W-:-:S05]  /*35fc0*/  IMAD.IADD R5, R16, 0x1, R5 ;  /* 0x0000000110057824 */ /* 0x000fca00078e0205 */
[----:B------:R-:W-:-:S13]  /*35fd0*/  ISETP.GT.AND P6, PT, R5, R0, PT ;  /* 0x000000000500720c */ /* 0x000fda0003fc4270 */
[----:B------:R-:W-:Y:S05]  /*35fe0*/  @!P6 BRA `(.L_x_3459) ;  /* 0xfffffffc0064e947 */ /* 0x000fea000383ffff */
.L_x_3454:
[----:B------:R-:W-:Y:S01]  /*35ff0*/  IMAD.IADD R16, R5, 0x1, -R16 ;  /* 0x0000000105107824 */ /* 0x000fe200078e0a10 */
[----:B------:R-:W-:-:S03]  /*36000*/  UMOV UR4, 0xffffffff ;  /* 0xffffffff00047882 */ /* 0x000fc60000000000 */
[----:B------:R-:W-:-:S05]  /*36010*/  IMAD R5, R3, R4, R16 ;  /* 0x0000000403057224 */ /* 0x000fca00078e0210 */
[----:B------:R-:W-:Y:S01]  /*36020*/  ISETP.GT.AND P6, PT, R5, R0, PT ;  /* 0x000000000500720c */ /* 0x000fe20003fc4270 */
[----:B------:R-:W-:-:S12]  /*36030*/  BRA.DIV UR4, `(.L_x_3460) ;  /* 0x0000002a04547947 */ /* 0x000fd8000b800000 */
[----:B------:R-:W-:-:S04]  /*36040*/  VOTE.ANY R5, PT, !P6 ;  /* 0x0000000000057806 */ /* 0x000fc800070e0100 */
[----:B------:R-:W3:Y:S02]  /*36050*/  POPC R6, R5 ;  /* 0x0000000500067309 */ /* 0x000ee40000000000 */
[----:B---3--:R3:W4:Y:S02]  /*36060*/  SHFL.IDX PT, R17, R2, R6, 0x1f ;  /* 0x00001f0602117589 */ /* 0x00872400000e0000 */
.L_x_3531:
[----:B------:R-:W-:Y:S01]  /*36070*/  ISETP.NE.AND P0, PT, R5, RZ, PT ;  /* 0x000000ff0500720c */ /* 0x000fe20003f05270 */
[----:B------:R-:W-:-:S12]  /*36080*/  IMAD.MOV.U32 R5, RZ, RZ, RZ ;  /* 0x000000ffff057224 */ /* 0x000fd800078e00ff */
[----:B------:R-:W-:Y:S05]  /*36090*/  @!P0 BRA `(.L_x_3461) ;  /* 0x0000000000148947 */ /* 0x000fea0003800000 */
[----:B------:R-:W-:Y:S01]  /*360a0*/  UMOV UR4, 0xffffffff ;  /* 0xffffffff00047882 */ /* 0x000fe20000000000 */
[----:B------:R-:W-:Y:S02]  /*360b0*/  VIADD R12, R6, 0xffffffff ;  /* 0xffffffff060c7836 */ /* 0x000fe40000000000 */
[----:B------:R-:W-:Y:S05]  /*360c0*/  BRA.DIV UR4, `(.L_x_3462) ;  /* 0x0000002a04787947 */ /* 0x000fea000b800000 */
[----:B-1----:R1:W0:Y:S02]  /*360d0*/  SHFL.IDX PT, R3, R3, R12, 0x1f ;  /* 0x00001f0c03037589 */ /* 0x00222400000e0000 */
.L_x_3534:
[----:B0-----:R-:W-:-:S07]  /*360e0*/  IMAD.MOV.U32 R5, RZ, RZ, R3 ;  /* 0x000000ffff057224 */ /* 0x001fce00078e0003 */
.L_x_3461:
[----:B-1-3--:R-:W1:Y:S01]  /*360f0*/  LDC.64 R2, c[0x0][0xd90] ;  /* 0x00036400ff027b82 */ /* 0x00ae620000000a00 */
[----:B------:R-:W-:-:S04]  /*36100*/  IMAD.IADD R19, R6, 0x1, R19 ;  /* 0x0000000106137824 */ /* 0x000fc800078e0213 */
[----:B-1----:R-:W-:-:S05]  /*36110*/  IMAD.WIDE R2, R19, 0x4, R2 ;  /* 0x0000000413027825 */ /* 0x002fca00078e0202 */
[----:B--2---:R-:W4:Y:S01]  /*36120*/  LDG.E R7, desc[UR36][R2.64] ;  /* 0x0000002402077981 */ /* 0x004f22000c1e1900 */
[----:B------:R-:W-:-:S04]  /*36130*/  IMAD R16, R5, R4, R16 ;  /* 0x0000000405107224 */ /* 0x000fc800078e0210 */
[----:B------:R-:W-:Y:S02]  /*36140*/  IMAD.IADD R0, R0, 0x1, -R16 ;  /* 0x0000000100007824 */ /* 0x000fe400078e0a10 */
[----:B----4-:R-:W-:-:S05]  /*36150*/  IMAD R6, R17, R7, RZ ;  /* 0x0000000711067224 */ /* 0x010fca00078e02ff */
[----:B0-----:R-:W-:-:S04]  /*36160*/  IABS R8, R6 ;  /* 0x0000000600087213 */ /* 0x001fc80000000000 */
        /* <DEDUP_REMOVED lines=47> */
[C---:B------:R-:W-:Y:S01]  /*36460*/  LOP3.LUT R3, R0.reuse, R4, RZ, 0x3c, !PT ;  /* 0x0000000400037212 */ /* 0x040fe200078e3cff */
[----:B------:R-:W-:-:S03]  /*36470*/  IMAD.IADD R0, R0, 0x1, R5 ;  /* 0x0000000100007824 */ /* 0x000fc600078e0205 */
[----:B------:R-:W-:-:S07]  /*36480*/  ISETP.GE.AND P2, PT, R3, RZ, PT ;  /* 0x000000ff0300720c */ /* 0x000fce0003f46270 */
        /* <DEDUP_REMOVED lines=8> */
.L_x_3455:
[----:B------:R-:W-:Y:S01]  /*36510*/  UMOV UR4, URZ ;  /* 0x0000003f00047c82 */ /* 0x000fe20008000000 */
[----:B------:R-:W-:Y:S01]  /*36520*/  UMOV UR5, URZ ;  /* 0x0000003f00057c82 */ /* 0x000fe20008000000 */
[----:B------:R-:W-:Y:S01]  /*36530*/  ULDC UR6, c[0x0][0xd3c] ;  /* 0x00034f0000067ab9 */ /* 0x000fe20000000800 */
[----:B------:R-:W-:Y:S02]  /*36540*/  IMAD.MOV.U32 R16, RZ, RZ, R0 ;  /* 0x000000ffff107224 */ /* 0x000fe400078e0000 */
[----:B------:R-:W-:Y:S02]  /*36550*/  IMAD.U32 R17, RZ, RZ, UR4 ;  /* 0x00000004ff117e24 */ /* 0x000fe4000f8e00ff */
[----:B------:R-:W-:Y:S02]  /*36560*/  IMAD.U32 R18, RZ, RZ, UR5 ;  /* 0x00000005ff127e24 */ /* 0x000fe4000f8e00ff */
[----:B------:R-:W-:-:S07]  /*36570*/  IMAD.U32 R19, RZ, RZ, UR6 ;  /* 0x00000006ff137e24 */ /* 0x000fce000f8e00ff */
.L_x_3463:
[----:B-1----:R1:W3:Y:S01]  /*36580*/  LDL R3, [R1+0x440] ;  /* 0x0004400001037983 */ /* 0x0022e20000100800 */
[----:B------:R-:W4:Y:S01]  /*36590*/  S2R R0, SR_TID.X ;  /* 0x0000000000007919 */ /* 0x000f220000002100 */
[----:B------:R-:W-:Y:S05]  /*365a0*/  WARPSYNC.ALL ;  /* 0x0000000000007948 */ /* 0x000fea0003800000 */
[----:B----4-:R-:W-:Y:S01]  /*365b0*/  LOP3.LUT R0, R0, 0x1f, RZ, 0xc0, !PT ;  /* 0x0000001f00007812 */ /* 0x010fe200078ec0ff */
        /* <DEDUP_REMOVED lines=8> */
.L_x_3452:
[----:B------:R-:W-:Y:S02]  /*36640*/  ULDC UR4, c[0x0][0xd3c] ;  /* 0x00034f0000047ab9 */ /* 0x000fe40000000800 */
[----:B----4-:R-:W-:-:S13]  /*36650*/  ISETP.GE.AND P0, PT, R19, UR4, PT ;  /* 0x0000000413007c0c */ /* 0x010fda000bf06270 */
[----:B------:R-:W-:Y:S05]  /*36660*/  @!P0 BRA `(.L_x_3464) ;  /* 0xffffff8c007c8947 */ /* 0x000fea000383ffff */
[----:B------:R-:W-:Y:S05]  /*36670*/  BSYNC B8 ;  /* 0x0000000000087941 */ /* 0x000fea0003800000 */
.L_x_3332:
[----:B---3--:R-:W3:Y:S01]  /*36680*/  LDL.LU R0, [R1+0x4a0] ;  /* 0x0004a00001007983 */ /* 0x008ee20000300800 */
[----:B------:R-:W-:Y:S01]  /*36690*/  BSSY B0, `(.L_x_3465) ;  /* 0x000000b000007945 */ /* 0x000fe20003800000 */
[----:B------:R-:W4:Y:S01]  /*366a0*/  S2R R5, SR_CgaCtaId ;  /* 0x0000000000057919 */ /* 0x000f220000008800 */
[----:B---3--:R-:W-:-:S05]  /*366b0*/  VIADD R0, R0, 0x1 ;  /* 0x0000000100007836 */ /* 0x008fca0000000000 */
[----:B0-----:R-:W-:-:S04]  /*366c0*/  LEA.HI R2, R0, R0, RZ, 0x1 ;  /* 0x0000000000027211 */ /* 0x001fc800078f08ff */
[----:B-1----:R-:W-:Y:S02]  /*366d0*/  LOP3.LUT R3, R2, 0xfffffffe, RZ, 0xc0, !PT ;  /* 0xfffffffe02037812 */ /* 0x002fe400078ec0ff */
[----:B------:R-:W-:-:S03]  /*366e0*/  MOV R2, 0x400 ;  /* 0x0000040000027802 */ /* 0x000fc60000000f00 */
[----:B------:R-:W-:Y:S01]  /*366f0*/  IMAD.IADD R0, R0, 0x1, -R3 ;  /* 0x0000000100007824 */ /* 0x000fe200078e0a03 */
[----:B----4-:R-:W-:-:S04]  /*36700*/  LEA R9, R5, R2, 0x18 ;  /* 0x0000000205097211 */ /* 0x010fc800078ec0ff */
[----:B------:R-:W-:-:S04]  /*36710*/  SHF.L.U32 R0, R0, 0x1f, RZ ;  /* 0x0000001f00007819 */ /* 0x000fc800000006ff */
[----:B------:R-:W0:Y:S02]  /*36720*/  SYNCS.PHASECHK.TRANS64.TRYWAIT P0, [R9+URZ+0x38820], R0 ;  /* 0x03882000090075a7 */ /* 0x000e24000800017f */
[----:B0-----:R-:W-:Y:S05]  /*36730*/  @!P0 BRA `(.L_x_3466) ;  /* 0x0000002400048947 */ /* 0x001fea0003800000 */
.L_x_3535:
[----:B------:R-:W-:Y:S05]  /*36740*/  BSYNC B0 ;  /* 0x0000000000007941 */ /* 0x000fea0003800000 */
.L_x_3465:
[----:B------:R-:W-:-:S03]  /*36750*/  UMOV UR4, 0xffffffff ;  /* 0xffffffff00047882 */ /* 0x000fc60000000000 */
[----:B------:R-:W-:Y:S05]  /*36760*/  BRA.DIV UR4, `(.L_x_3467) ;  /* 0x00000026040c7947 */ /* 0x000fea000b800000 */
[----:B0-----:R-:W0:Y:S02]  /*36770*/  S2R R0, SR_TID.X ;  /* 0x0000000000007919 */ /* 0x001e240000002100 */
[----:B0-----:R-:W-:-:S04]  /*36780*/  SHF.R.U32.HI R0, RZ, 0x5, R0 ;  /* 0x00000005ff007819 */ /* 0x001fc80000011600 */
[----:B------:R-:W-:-:S05]  /*36790*/  LOP3.LUT R0, R0, 0x3, RZ, 0xc0, !PT ;  /* 0x0000000300007812 */ /* 0x000fca00078ec0ff */
[----:B------:R0:W1:Y:S02]  /*367a0*/  SHFL.IDX PT, R14, R0, RZ, 0x1f ;  /* 0x00001fff000e7589 */ /* 0x00006400000e0000 */
.L_x_3538:
[----:B-1----:R-:W-:Y:S01]  /*367b0*/  ISETP.NE.AND P0, PT, R14, RZ, PT ;  /* 0x000000ff0e00720c */ /* 0x002fe20003f05270 */
[----:B------:R-:W-:-:S12]  /*367c0*/  BSSY B0, `(.L_x_3468) ;  /* 0x0000020000007945 */ /* 0x000fd80003800000 */
[----:B------:R-:W-:Y:S05]  /*367d0*/  @P0 BRA `(.L_x_3469) ;  /* 0x0000000000780947 */ /* 0x000fea0003800000 */
[----:B------:R-:W-:-:S03]  /*367e0*/  UMOV UR4, 0xffffffff ;  /* 0xffffffff00047882 */ /* 0x000fc60000000000 */
[----:B------:R-:W-:Y:S05]  /*367f0*/  BRA.DIV UR4, `(.L_x_3470) ;  /* 0x00000026041c7947 */ /* 0x000fea000b800000 */
[----:B------:R-:W-:-:S13]  /*36800*/  ELECT P6, URZ, PT ;  /* 0x00000000003f782f */ /* 0x000fda00038c0000 */
.L_x_3541:
        /* <DEDUP_REMOVED lines=13> */
[----:B--2---:R-:W-:Y:S01]  /*368e0*/  IMAD R7, R3, 0x8, R0 ;  /* 0x0000000803077824 */ /* 0x004fe200078e0200 */
[----:B0-----:R-:W-:Y:S06]  /*368f0*/  @!P0 BRA `(.L_x_3471) ;  /* 0x0000002000fc8947 */ /* 0x001fec0003800000 */
.L_x_3542:
[----:B------:R-:W0:Y:S01]  /*36900*/  LDL.LU R6, [R1+0x448] ;  /* 0x0004480001067983 */ /* 0x000e220000300800 */
[----:B------:R-:W1:Y:S01]  /*36910*/  SYNCS.PHASECHK.TRANS64.TRYWAIT P0, [R7+URZ], R2 ;  /* 0x00000002070075a7 */ /* 0x000e62000800017f */
[----:B------:R-:W-:-:S04]  /*36920*/  VIADD R0, R9, 0x38860 ;  /* 0x0003886009007836 */ /* 0x000fc80000000000 */
[----:B0-----:R-:W-:Y:S01]  /*36930*/  IMAD R5, R6, 0x8, R0 ;  /* 0x0000000806057824 */ /* 0x001fe200078e0200 */
[----:B-1----:R-:W-:Y:S06]  /*36940*/  @!P0 BRA `(.L_x_3472) ;  /* 0x0000002000fc8947 */ /* 0x002fec0003800000 */
.L_x_3543:
[----:B------:R-:W1:Y:S02]  /*36950*/  SYNCS.PHASECHK.TRANS64.TRYWAIT P0, [R5+URZ], R4 ;  /* 0x00000004050075a7 */ /* 0x000e64000800017f */
[----:B-1----:R-:W-:Y:S05]  /*36960*/  @!P0 BRA `(.L_x_3473) ;  /* 0x0000002400088947 */ /* 0x002fea0003800000 */
.L_x_3544:
[----:B------:R-:W-:-:S07]  /*36970*/  IMAD R3, R3, 0x8, R0 ;  /* 0x0000000803037824 */ /* 0x000fce00078e0200 */
.L_x_3474:
[----:B--2---:R2:W3:Y:S02]  /*36980*/  SYNCS.PHASECHK.TRANS64.TRYWAIT P0, [R3+URZ], R2 ;  /* 0x00000002030075a7 */ /* 0x0044e4000800017f */
[----:B---3--:R-:W-:Y:S05]  /*36990*/  @!P0 NANOSLEEP.SYNCS 0x989680 ;  /* 0x009896800000895d */ /* 0x008fea0003900000 */
[----:B------:R-:W3:Y:S02]  /*369a0*/  @!P0 SYNCS.PHASECHK.TRANS64 P0, [R3+URZ], R2 ;  /* 0x00000002030085a7 */ /* 0x000ee4000800007f */
[----:B---3--:R-:W-:Y:S05]  /*369b0*/  @!P0 BRA `(.L_x_3474) ;  /* 0xfffffffc00f08947 */ /* 0x008fea000383ffff */
.L_x_3469:
[----:B------:R-:W-:Y:S05]  /*369c0*/  BSYNC B0 ;  /* 0x0000000000007941 */ /* 0x000fea0003800000 */
.L_x_3468:
[----:B------:R-:W-:Y:S05]  /*369d0*/  EXIT ;  /* 0x000000000000794d */ /* 0x000fea0003800000 */
.L_x_3220:
[----:B0-----:R-:W-:-:S04]  /*369e0*/  IMAD.U32 R5, RZ, RZ, UR39 ;  /* 0x00000027ff057e24 */ /* 0x001fc8000f8e00ff */
[----:B------:R0:W1:Y:S03]  /*369f0*/  SYNCS.PHASECHK.TRANS64.TRYWAIT P0, [R5+URZ+0x38800], R0 ;  /* 0x03880000050075a7 */ /* 0x000066000800017f */
[----:B-1----:R-:W-:Y:S05]  /*36a00*/  @!P0 NANOSLEEP.SYNCS 0x989680 ;  /* 0x009896800000895d */ /* 0x002fea0003900000 */
[----:B------:R-:W1:Y:S02]  /*36a10*/  @!P0 SYNCS.PHASECHK.TRANS64 P0, [R5+URZ+0x38800], R0 ;  /* 0x03880000050085a7 */ /* 0x000e64000800007f */
[----:B-1----:R-:W-:Y:S05]  /*36a20*/  @!P0 BRA `(.L_x_3220) ;  /* 0xfffffffc00ec8947 */ /* 0x002fea000383ffff */
[----:B------:R-:W-:Y:S05]  /*36a30*/  BRA `(.L_x_3475) ;  /* 0xfffffd4000fc7947 */ /* 0x000fea000383ffff */
.L_x_3233:
[----:B0-----:R0:W1:Y:S02]  /*36a40*/  SYNCS.PHASECHK.TRANS64.TRYWAIT P0, [R5+URZ], R8 ;  /* 0x00000008050075a7 */ /* 0x001064000800017f */
[----:B-1----:R-:W-:Y:S05]  /*36a50*/  @!P0 NANOSLEEP.SYNCS 0x989680 ;  /* 0x009896800000895d */ /* 0x002fea0003900000 */
[----:B------:R-:W1:Y:S02]  /*36a60*/  @!P0 SYNCS.PHASECHK.TRANS64 P0, [R5+URZ], R8 ;  /* 0x00000008050085a7 */ /* 0x000e64000800007f */
[----:B-1----:R-:W-:Y:S05]  /*36a70*/  @!P0 BRA `(.L_x_3233) ;  /* 0xfffffffc00f08947 */ /* 0x002fea000383ffff */
[----:B------:R-:W-:Y:S05]  /*36a80*/  BRA `(.L_x_3232) ;  /* 0xfffffd4c001c7947 */ /* 0x000fea000383ffff */
.L_x_3240:
[----:B-1----:R1:W2:Y:S02]  /*36a90*/  SYNCS.PHASECHK.TRANS64.TRYWAIT P0, [R8+URZ], R9 ;  /* 0x00000009080075a7 */ /* 0x0022a4000800017f */
[----:B--2---:R-:W-:Y:S05]  /*36aa0*/  @!P0 NANOSLEEP.SYNCS 0x989680 ;  /* 0x009896800000895d */ /* 0x004fea0003900000 */
[----:B------:R-:W2:Y:S02]  /*36ab0*/  @!P0 SYNCS.PHASECHK.TRANS64 P0, [R8+URZ], R9 ;  /* 0x00000009080085a7 */ /* 0x000ea4000800007f */
[----:B--2---:R-:W-:Y:S05]  /*36ac0*/  @!P0 BRA `(.L_x_3240) ;  /* 0xfffffffc00f08947 */ /* 0x004fea000383ffff */
[----:B------:R-:W-:Y:S05]  /*36ad0*/  BRA `(.L_x_3239) ;  /* 0xfffffd5000587947 */ /* 0x000fea000383ffff */
.L_x_3267:
[----:B0-----:R0:W1:Y:S02]  /*36ae0*/  SYNCS.PHASECHK.TRANS64.TRYWAIT P1, [R8+URZ], R9 ;  /* 0x00000009080075a7 */ /* 0x001064000802017f */
[----:B-1----:R-:W-:Y:S05]  /*36af0*/  @!P1 NANOSLEEP.SYNCS 0x989680 ;  /* 0x009896800000995d */ /* 0x002fea0003900000 */
[----:B------:R-:W1:Y:S02]  /*36b00*/  @!P1 SYNCS.PHASECHK.TRANS64 P1, [R8+URZ], R9 ;  /* 0x00000009080095a7 */ /* 0x000e64000802007f */
[----:B-1----:R-:W-:Y:S05]  /*36b10*/  @!P1 BRA `(.L_x_3267) ;  /* 0xfffffffc00f09947 */ /* 0x002fea000383ffff */
[----:B------:R-:W-:Y:S05]  /*36b20*/  BRA `(.L_x_3266) ;  /* 0xfffffdf400cc7947 */ /* 0x000fea000383ffff */
.L_x_3274:
[----:B-1----:R1:W2:Y:S02]  /*36b30*/  SYNCS.PHASECHK.TRANS64.TRYWAIT P1, [R8+URZ], R11 ;  /* 0x0000000b080075a7 */ /* 0x0022a4000802017f */
[----:B--2---:R-:W-:Y:S05]  /*36b40*/  @!P1 NANOSLEEP.SYNCS 0x989680 ;  /* 0x009896800000995d */ /* 0x004fea0003900000 */
[----:B------:R-:W2:Y:S02]  /*36b50*/  @!P1 SYNCS.PHASECHK.TRANS64 P1, [R8+URZ], R11 ;  /* 0x0000000b080095a7 */ /* 0x000ea4000802007f */
[----:B--2---:R-:W-:Y:S05]  /*36b60*/  @!P1 BRA `(.L_x_3274) ;  /* 0xfffffffc00f09947 */ /* 0x004fea000383ffff */
[----:B------:R-:W-:Y:S05]  /*36b70*/  BRA `(.L_x_3273) ;  /* 0xfffffdfc00107947 */ /* 0x000fea000383ffff */
.L_x_3287:
[----:B0-----:R0:W1:Y:S02]  /*36b80*/  SYNCS.PHASECHK.TRANS64.TRYWAIT P0, [R6+URZ], R7 ;  /* 0x00000007060075a7 */ /* 0x001064000800017f */
[----:B-1----:R-:W-:Y:S05]  /*36b90*/  @!P0 NANOSLEEP.SYNCS 0x989680 ;  /* 0x009896800000895d */ /* 0x002fea0003900000 */
[----:B------:R-:W1:Y:S02]  /*36ba0*/  @!P0 SYNCS.PHASECHK.TRANS64 P0, [R6+URZ], R7 ;  /* 0x00000007060085a7 */ /* 0x000e64000800007f */
[----:B-1----:R-:W-:Y:S05]  /*36bb0*/  @!P0 BRA `(.L_x_3287) ;  /* 0xfffffffc00f08947 */ /* 0x002fea000383ffff */
[----:B------:R-:W-:Y:S05]  /*36bc0*/  BRA `(.L_x_3286) ;  /* 0xfffffe9000447947 */ /* 0x000fea000383ffff */
.L_x_3294:
[----:B-1----:R1:W2:Y:S02]  /*36bd0*/  SYNCS.PHASECHK.TRANS64.TRYWAIT P0, [R6+URZ], R7 ;  /* 0x00000007060075a7 */ /* 0x0022a4000800017f */
[----:B--2---:R-:W-:Y:S05]  /*36be0*/  @!P0 NANOSLEEP.SYNCS 0x989680 ;  /* 0x009896800000895d */ /* 0x004fea0003900000 */
[----:B------:R-:W2:Y:S02]  /*36bf0*/  @!P0 SYNCS.PHASECHK.TRANS64 P0, [R6+URZ], R7 ;  /* 0x00000007060085a7 */ /* 0x000ea4000800007f */
[----:B--2---:R-:W-:Y:S05]  /*36c00*/  @!P0 BRA `(.L_x_3294) ;  /* 0xfffffffc00f08947 */ /* 0x004fea000383ffff */
[----:B------:R-:W-:Y:S05]  /*36c10*/  BRA `(.L_x_3293) ;  /* 0xfffffe9400807947 */ /* 0x000fea000383ffff */
.L_x_3352:
        /* <DEDUP_REMOVED lines=11> */
.L_x_3477:
[----:B------:R-:W-:Y:S05]  /*36cd0*/  BSYNC B0 ;  /* 0x0000000000007941 */ /* 0x000fea0003800000 */
.L_x_3476:
[----:B------:R-:W-:Y:S05]  /*36ce0*/  BRA `(.L_x_3478) ;  /* 0xffffff94008c7947 */ /* 0x000fea000383ffff */
.L_x_3354:
[----:B------:R-:W-:Y:S01]  /*36cf0*/  BSSY B0, `(.L_x_3479) ;  /* 0x0000006000007945 */ /* 0x000fe20003800000 */
[----:B------:R-:W-:-:S07]  /*36d00*/  IMAD.MOV.U32 R15, RZ, RZ, -0x1 ;  /* 0xffffffffff0f7424 */ /* 0x000fce00078e00ff */
[----:B012-4-:R-:W-:Y:S05]  /*36d10*/  WARPSYNC.COLLECTIVE R15, `(.L_x_3480) ;  /* 0x000000000f0c7348 */ /* 0x017fea0003c00000 */
[----:B------:R-:W-:Y:S02]  /*36d20*/  ELECT P6, UR62, PT ;  /* 0x00000000003e782f */ /* 0x000fe400038c0000 */
[----:B------:R-:W-:Y:S01]  /*36d30*/  MOV R14, UR62 ;  /* 0x0000003e000e7c02 */ /* 0x000fe20008000f00 */
[----:B012-4-:R-:W-:Y:S10]  /*36d40*/  ENDCOLLECTIVE ;  /* 0x000000000000791b */ /* 0x017ff40003800000 */
.L_x_3480:
[----:B------:R-:W-:Y:S05]  /*36d50*/  BSYNC B0 ;  /* 0x0000000000007941 */ /* 0x000fea0003800000 */
.L_x_3479:
[----:B------:R-:W-:Y:S05]  /*36d60*/  BRA `(.L_x_3481) ;  /* 0xffffff9400987947 */ /* 0x000fea000383ffff */
.L_x_3356:
[----:B--2---:R2:W3:Y:S02]  /*36d70*/  SYNCS.PHASECHK.TRANS64.TRYWAIT P0, [R0+URZ+0x38840], R2 ;  /* 0x03884002000075a7 */ /* 0x0044e4000800017f */
[----:B---3--:R-:W-:Y:S05]  /*36d80*/  @!P0 NANOSLEEP.SYNCS 0x989680 ;  /* 0x009896800000895d */ /* 0x008fea0003900000 */
[----:B------:R-:W3:Y:S02]  /*36d90*/  @!P0 SYNCS.PHASECHK.TRANS64 P0, [R0+URZ+0x38840], R2 ;  /* 0x03884002000085a7 */ /* 0x000ee4000800007f */
[----:B---3--:R-:W-:Y:S05]  /*36da0*/  @!P0 BRA `(.L_x_3356) ;  /* 0xfffffffc00f08947 */ /* 0x008fea000383ffff */
[----:B------:R-:W-:Y:S05]  /*36db0*/  BRA `(.L_x_3482) ;  /* 0xffffff9800007947 */ /* 0x000fea000383ffff */
.L_x_3360:
[----:B------:R0:W5:Y:S01]  /*36dc0*/  LDL R0, [R1+0x474] ;  /* 0x0004740001007983 */ /* 0x0001620000100800 */
[----:B------:R-:W-:Y:S02]  /*36dd0*/  IMAD.MOV.U32 R6, RZ, RZ, R11 ;  /* 0x000000ffff067224 */ /* 0x000fe400078e000b */
[----:B------:R-:W-:Y:S02]  /*36de0*/  IMAD.MOV.U32 R13, RZ, RZ, R2 ;  /* 0x000000ffff0d7224 */ /* 0x000fe400078e0002 */
[----:B------:R-:W-:Y:S02]  /*36df0*/  IMAD.MOV.U32 R12, RZ, RZ, RZ ;  /* 0x000000ffff0c7224 */ /* 0x000fe400078e00ff */
[----:B------:R-:W-:Y:S02]  /*36e00*/  IMAD.MOV.U32 R11, RZ, RZ, 0x181f ;  /* 0x0000181fff0b7424 */ /* 0x000fe400078e00ff */
[----:B------:R-:W-:Y:S02]  /*36e10*/  IMAD.MOV.U32 R15, RZ, RZ, -0x1 ;  /* 0xffffffffff0f7424 */ /* 0x000fe400078e00ff */
[----:B0-----:R-:W-:-:S07]  /*36e20*/  IMAD.IADD R8, R8, 0x1, R6 ;  /* 0x0000000108087824 */ /* 0x001fce00078e0206 */
[----:B-----5:R-:W-:Y:S05]  /*36e30*/  WARPSYNC.COLLECTIVE R15, `(.L_x_3483) ;  /* 0x000000000f087348 */ /* 0x020fea0003c00000 */
[----:B------:R0:W1:Y:S02]  /*36e40*/  SHFL.IDX P6, R14, R13, R12, R11 ;  /* 0x0000000c0d0e7389 */ /* 0x00006400000c000b */
[----:B01---5:R-:W-:Y:S01]  /*36e50*/  ENDCOLLECTIVE ;  /* 0x000000000000791b */ /* 0x023fe20003800000 */
.L_x_3483:
[----:B------:R0:W-:Y:S01]  /*36e60*/  STL [R1+0x478], R8 ;  /* 0x0004780801007387 */ /* 0x0001e20000100800 */
[----:B------:R-:W-:Y:S02]  /*36e70*/  IMAD.MOV.U32 R13, RZ, RZ, R3 ;  /* 0x000000ffff0d7224 */ /* 0x000fe400078e0003 */
[----:B------:R-:W-:-:S07]  /*36e80*/  IMAD.MOV.U32 R4, RZ, RZ, R14 ;  /* 0x000000ffff047224 */ /* 0x000fce00078e000e */
[----:B0-----:R-:W-:Y:S05]  /*36e90*/  WARPSYNC.COLLECTIVE R15, `(.L_x_3484) ;  /* 0x000000000f087348 */ /* 0x001fea0003c00000 */
[----:B------:R1:W2:Y:S02]  /*36ea0*/  SHFL.IDX P6, R14, R13, R12, R11 ;  /* 0x0000000c0d0e7389 */ /* 0x0002a400000c000b */
[----:B012---:R-:W-:Y:S01]  /*36eb0*/  ENDCOLLECTIVE ;  /* 0x000000000000791b */ /* 0x007fe20003800000 */
.L_x_3484:
[----:B------:R-:W-:Y:S02]  /*36ec0*/  IMAD.MOV.U32 R13, RZ, RZ, R2 ;  /* 0x000000ffff0d7224 */ /* 0x000fe400078e0002 */
[----:B------:R-:W-:Y:S02]  /*36ed0*/  IMAD.MOV.U32 R12, RZ, RZ, 0x1 ;  /* 0x00000001ff0c7424 */ /* 0x000fe400078e00ff */
[----:B------:R-:W-:-:S07]  /*36ee0*/  IMAD.MOV.U32 R5, RZ, RZ, R14 ;  /* 0x000000ffff057224 */ /* 0x000fce00078e000e */
[----:B------:R-:W-:Y:S05]  /*36ef0*/  WARPSYNC.COLLECTIVE R15, `(.L_x_3485) ;  /* 0x000000000f087348 */ /* 0x000fea0003c00000 */
[----:B------:R0:W1:Y:S02]  /*36f00*/  SHFL.IDX P6, R14, R13, R12, R11 ;  /* 0x0000000c0d0e7389 */ /* 0x00006400000c000b */
[----:B01----:R-:W-:Y:S01]  /*36f10*/  ENDCOLLECTIVE ;  /* 0x000000000000791b */ /* 0x003fe20003800000 */
.L_x_3485:
[----:B------:R-:W-:Y:S02]  /*36f20*/  IMAD.MOV.U32 R13, RZ, RZ, R3 ;  /* 0x000000ffff0d7224 */ /* 0x000fe400078e0003 */
[----:B------:R-:W-:-:S07]  /*36f30*/  IMAD.MOV.U32 R6, RZ, RZ, R14 ;  /* 0x000000ffff067224 */ /* 0x000fce00078e000e */
[----:B------:R-:W-:Y:S05]  /*36f40*/  WARPSYNC.COLLECTIVE R15, `(.L_x_3486) ;  /* 0x000000000f087348 */ /* 0x000fea0003c00000 */
[----:B------:R0:W1:Y:S02]  /*36f50*/  SHFL.IDX P6, R14, R13, R12, R11 ;  /* 0x0000000c0d0e7389 */ /* 0x00006400000c000b */
[----:B01----:R-:W-:Y:S01]  /*36f60*/  ENDCOLLECTIVE ;  /* 0x000000000000791b */ /* 0x003fe20003800000 */
.L_x_3486:
[----:B------:R-:W-:Y:S02]  /*36f70*/  IMAD.MOV.U32 R13, RZ, RZ, R2 ;  /* 0x000000ffff0d7224 */ /* 0x000fe400078e0002 */
[----:B------:R-:W-:Y:S02]  /*36f80*/  IMAD.MOV.U32 R12, RZ, RZ, 0x2 ;  /* 0x00000002ff0c7424 */ /* 0x000fe400078e00ff */
[----:B------:R-:W-:Y:S02]  /*36f90*/  IMAD R0, R0, R7, RZ ;  /* 0x0000000700007224 */ /* 0x000fe400078e02ff */
[----:B------:R-:W-:-:S03]  /*36fa0*/  VIADD R7, R8, 0x10 ;  /* 0x0000001008077836 */ /* 0x000fc60000000000 */
[----:B------:R-:W-:Y:S02]  /*36fb0*/  ISETP.GE.AND P1, PT, R8, R0, PT ;  /* 0x000000000800720c */ /* 0x000fe40003f26270 */
[----:B------:R0:W-:Y:S11]  /*36fc0*/  STL [R1+0x480], R7 ;  /* 0x0004800701007387 */ /* 0x0001f60000100800 */
[----:B------:R-:W-:-:S05]  /*36fd0*/  @!P1 LEA R5, P2, R10, R5, 0x1 ;  /* 0x000000050a059211 */ /* 0x000fca00078408ff */
        /* <DEDUP_REMOVED lines=15> */
.L_x_3487:
        /* <DEDUP_REMOVED lines=10> */
.L_x_3488:
        /* <DEDUP_REMOVED lines=11> */
.L_x_3489:
        /* <DEDUP_REMOVED lines=14> */
.L_x_3490:
[----:B------:R-:W-:Y:S01]  /*37300*/  IMAD.MOV.U32 R3, RZ, RZ, R14 ;  /* 0x000000ffff037224 */ /* 0x000fe200078e000e */
[----:B------:R-:W-:Y:S06]  /*37310*/  BRA `(.L_x_3491) ;  /* 0xffffff9c00647947 */ /* 0x000fec000383ffff */
.L_x_3364:
[----:B------:R-:W2:Y:S04]  /*37320*/  LDL.LU R13, [R1+0x474] ;  /* 0x00047400010d7983 */ /* 0x000ea80000300800 */
[----:B------:R-:W3:Y:S04]  /*37330*/  LDL.LU R12, [R1+0x478] ;  /* 0x00047800010c7983 */ /* 0x000ee80000300800 */
[----:B------:R-:W4:Y:S04]  /*37340*/  LDL.LU R8, [R1+0x444] ;  /* 0x0004440001087983 */ /* 0x000f280000300800 */
[----:B------:R-:W5:Y:S04]  /*37350*/  LDL.LU R11, [R1+0x480] ;  /* 0x00048000010b7983 */ /* 0x000f680000300800 */
[----:B------:R-:W5:Y:S01]  /*37360*/  LDL.LU R9, [R1+0x498] ;  /* 0x0004980001097983 */ /* 0x000f620000300800 */
[----:B------:R-:W-:Y:S01]  /*37370*/  BSSY B0, `(.L_x_3492) ;  /* 0x0000017000007945 */ /* 0x000fe20003800000 */
[----:B------:R-:W-:-:S02]  /*37380*/  IMAD.MOV.U32 R15, RZ, RZ, -0x1 ;  /* 0xffffffffff0f7424 */ /* 0x000fc400078e00ff */
[----:B--2---:R-:W-:-:S05]  /*37390*/  IMAD R7, R13, R7, RZ ;  /* 0x000000070d077224 */ /* 0x004fca00078e02ff */
[----:B---3--:R-:W-:-:S13]  /*373a0*/  ISETP.GE.AND P2, PT, R12, R7, PT ;  /* 0x000000070c00720c */ /* 0x008fda0003f46270 */
[----:B------:R-:W-:-:S04]  /*373b0*/  @!P2 LOP3.LUT R2, R5, 0x40, RZ, 0xc0, !PT ;  /* 0x000000400502a812 */ /* 0x000fc800078ec0ff */
[----:B------:R-:W-:-:S04]  /*373c0*/  @!P2 SHF.R.U32.HI R2, RZ, 0x2, R2 ;  /* 0x00000002ff02a819 */ /* 0x000fc80000011602 */
[----:B------:R-:W-:Y:S02]  /*373d0*/  @!P2 ISETP.NE.U32.AND P6, PT, R2, RZ, PT ;  /* 0x000000ff0200a20c */ /* 0x000fe40003fc5070 */
[----:B------:R-:W-:Y:S02]  /*373e0*/  @!P2 LOP3.LUT R2, R6, 0x80, RZ, 0xc0, !PT ;  /* 0x000000800602a812 */ /* 0x000fe400078ec0ff */
[----:B----4-:R-:W-:Y:S02]  /*373f0*/  LOP3.LUT R8, R8, 0xffffffdf, RZ, 0xc0, !PT ;  /* 0xffffffdf08087812 */ /* 0x010fe400078ec0ff */
[----:B------:R-:W-:-:S07]  /*37400*/  @!P2 SHF.R.U32.HI R2, RZ, 0x3, R2 ;  /* 0x00000003ff02a819 */ /* 0x000fce0000011602 */
[----:B------:R-:W-:Y:S02]  /*37410*/  @P6 LOP3.LUT R8, R8, 0x20, RZ, 0xfc, !PT ;  /* 0x0000002008086812 */ /* 0x000fe400078efcff */
[----:B------:R-:W-:Y:S02]  /*37420*/  @!P2 ISETP.NE.U32.AND P6, PT, R2, RZ, PT ;  /* 0x000000ff0200a20c */ /* 0x000fe40003fc5070 */
[----:B------:R-:W-:-:S11]  /*37430*/  LOP3.LUT R8, R8, 0xffffffef, RZ, 0xc0, !PT ;  /* 0xffffffef08087812 */ /* 0x000fd600078ec0ff */
[----:B------:R-:W-:-:S05]  /*37440*/  @P6 LOP3.LUT R8, R8, 0x10, RZ, 0xfc, !PT ;  /* 0x0000001008086812 */ /* 0x000fca00078efcff */
[----:B------:R0:W-:Y:S01]  /*37450*/  STL [R1+0x444], R8 ;  /* 0x0004440801007387 */ /* 0x0001e20000100800 */
[-C--:B-----5:R-:W-:Y:S01]  /*37460*/  ISETP.GE.AND P3, PT, R11, R7.reuse, PT ;  /* 0x000000070b00720c */ /* 0x0a0fe20003f66270 */
[----:B------:R-:W-:Y:S01]  /*37470*/  IMAD.MOV.U32 R13, RZ, RZ, R4 ;  /* 0x000000ffff0d7224 */ /* 0x000fe200078e0004 */
[----:B------:R-:W-:Y:S01]  /*37480*/  ISETP.GE.AND P4, PT, R9, R7, PT ;  /* 0x000000070900720c */ /* 0x000fe20003f86270 */
[----:B------:R-:W-:Y:S02]  /*37490*/  IMAD.MOV.U32 R12, RZ, RZ, RZ ;  /* 0x000000ffff0c7224 */ /* 0x000fe400078e00ff */
[----:B------:R-:W-:-:S10]  /*374a0*/  IMAD.MOV.U32 R11, RZ, RZ, 0x181f ;  /* 0x0000181fff0b7424 */ /* 0x000fd400078e00ff */
[----:B0-----:R-:W-:Y:S05]  /*374b0*/  WARPSYNC.COLLECTIVE R15, `(.L_x_3493) ;  /* 0x000000000f087348 */ /* 0x001fea0003c00000 */
[----:B------:R1:W2:Y:S02]  /*374c0*/  SHFL.IDX P6, R14, R13, R12, R11 ;  /* 0x0000000c0d0e7389 */ /* 0x0002a400000c000b */
[----:B012---:R-:W-:Y:S01]  /*374d0*/  ENDCOLLECTIVE ;  /* 0x000000000000791b */ /* 0x007fe20003800000 */
.L_x_3493:
[----:B------:R-:W-:Y:S05]  /*374e0*/  BSYNC B0 ;  /* 0x0000000000007941 */ /* 0x000fea0003800000 */
.L_x_3492:
[----:B------:R0:W-:Y:S04]  /*374f0*/  STL [R1+0x4a8], R16 ;  /* 0x0004a81001007387 */ /* 0x0001e80000100800 */
[----:B0-----:R0:W5:Y:S04]  /*37500*/  LDL.LU R16, [R1+0x444] ;  /* 0x0004440001107983 */ /* 0x0011680000300800 */
[----:B------:R1:W-:Y:S04]  /*37510*/  STL [R1+0x4a4], R7 ;  /* 0x0004a40701007387 */ /* 0x0003e80000100800 */
[----:B-1----:R0:W5:Y:S01]  /*37520*/  LDL R7, [R1+0x450] ;  /* 0x0004500001077983 */ /* 0x0021620000100800 */
[----:B------:R-:W-:-:S02]  /*37530*/  IMAD.MOV.U32 R13, RZ, RZ, R0 ;  /* 0x000000ffff0d7224 */ /* 0x000fc400078e0000 */
[----:B------:R-:W-:Y:S02]  /*37540*/  IMAD.MOV.U32 R12, RZ, RZ, RZ ;  /* 0x000000ffff0c7224 */ /* 0x000fe400078e00ff */
[----:B------:R-:W-:Y:S02]  /*37550*/  IMAD.MOV.U32 R11, RZ, RZ, 0x181f ;  /* 0x0000181fff0b7424 */ /* 0x000fe400078e00ff */
[----:B------:R-:W-:Y:S02]  /*37560*/  IMAD.MOV.U32 R15, RZ, RZ, -0x1 ;  /* 0xffffffffff0f7424 */ /* 0x000fe400078e00ff */
[----:B0-----:R-:W-:-:S07]  /*37570*/  IMAD.MOV.U32 R8, RZ, RZ, R14 ;  /* 0x000000ffff087224 */ /* 0x001fce00078e000e */
[----:B-----5:R-:W-:Y:S05]  /*37580*/  WARPSYNC.COLLECTIVE R15, `(.L_x_3494) ;  /* 0x000000000f087348 */ /* 0x020fea0003c00000 */
[----:B------:R0:W1:Y:S02]  /*37590*/  SHFL.IDX P6, R14, R13, R12, R11 ;  /* 0x0000000c0d0e7389 */ /* 0x00006400000c000b */
[----:B01---5:R-:W-:Y:S01]  /*375a0*/  ENDCOLLECTIVE ;  /* 0x000000000000791b */ /* 0x023fe20003800000 */
.L_x_3494:
        /* <DEDUP_REMOVED lines=35> */
[C---:B------:R-:W-:Y:S02]  /*377e0*/  LOP3.LUT P5, RZ, R16.reuse, 0x4, RZ, 0xc0, !PT ;  /* 0x0000000410ff7812 */ /* 0x040fe400078ac0ff */
[----:B------:R-:W-:Y:S01]  /*377f0*/  @!P3 LOP3.LUT R8, R5, 0x40, RZ, 0xc0, !PT ;  /* 0x000000400508b812 */ /* 0x000fe200078ec0ff */
[----:B------:R0:W-:Y:S01]  /*37800*/  @!P2 LDGSTS.E.BYPASS.LTC128B.128 [R7+0x32400], desc[UR36][R2.64+0x300], P6 ;  /* 0x324003000207afae */ /* 0x0001e2000b101d64 */
[----:B------:R-:W-:Y:S02]  /*37810*/  LOP3.LUT R16, R16, 0xfffdffff, RZ, 0xc0, !PT ;  /* 0xfffdffff10107812 */ /* 0x000fe400078ec0ff */
[----:B------:R-:W-:-:S07]  /*37820*/  @!P3 SHF.R.U32.HI R8, RZ, 0x2, R8 ;  /* 0x00000002ff08b819 */ /* 0x000fce0000011608 */
[----:B0-----:R-:W-:Y:S05]  /*37830*/  WARPSYNC.COLLECTIVE R15, `(.L_x_3495) ;  /* 0x000000000f087348 */ /* 0x001fea0003c00000 */
[----:B------:R1:W2:Y:S02]  /*37840*/  SHFL.IDX P6, R14, R13, R12, R11 ;  /* 0x0000000c0d0e7389 */ /* 0x0002a400000c000b */
[----:B012---:R-:W-:Y:S01]  /*37850*/  ENDCOLLECTIVE ;  /* 0x000000000000791b */ /* 0x007fe20003800000 */
.L_x_3495:
        /* <DEDUP_REMOVED lines=18> */
.L_x_3496:
        /* <DEDUP_REMOVED lines=29> */
.L_x_3497:
        /* <DEDUP_REMOVED lines=13> */
.L_x_3498:
        /* <DEDUP_REMOVED lines=20> */
[----:B------:R0:W5:Y:S10]  /*37d60*/  LDL.LU R16, [R1+0x4a8] ;  /* 0x0004a80001107983 */ /* 0x0001740000300800 */
[----:B------:R0:W-:Y:S04]  /*37d70*/  @!P4 LDGSTS.E.BYPASS.LTC128B.128 [R7+0x2b400], desc[UR36][R2.64+0x100], !P2 ;  /* 0x2b4001000207cfae */ /* 0x0001e8000d101d64 */
[----:B------:R0:W-:Y:S04]  /*37d80*/  @!P4 LDGSTS.E.BYPASS.LTC128B.128 [R7+0x2d400], desc[UR36][R2.64+0x180], !P5 ;  /* 0x2d4001800207cfae */ /* 0x0001e8000e901d64 */
[----:B------:R0:W-:Y:S04]  /*37d90*/  @!P4 LDGSTS.E.BYPASS.LTC128B.128 [R7+0x2f400], desc[UR36][R2.64+0x200], !P0 ;  /* 0x2f4002000207cfae */ /* 0x0001e8000c101d64 */
[----:B------:R0:W-:Y:S04]  /*37da0*/  @!P4 LDGSTS.E.BYPASS.LTC128B.128 [R7+0x31400], desc[UR36][R2.64+0x280], !P1 ;  /* 0x314002800207cfae */ /* 0x0001e8000c901d64 */
[----:B------:R0:W-:Y:S04]  /*37db0*/  @!P4 LDGSTS.E.BYPASS.LTC128B.128 [R7+0x33400], desc[UR36][R2.64+0x300], P6 ;  /* 0x334003000207cfae */ /* 0x0001e8000b101d64 */
[----:B------:R0:W-:Y:S04]  /*37dc0*/  @!P4 LDGSTS.E.BYPASS.LTC128B.128 [R7+0x35400], desc[UR36][R2.64+0x380], P3 ;  /* 0x354003800207cfae */ /* 0x0001e80009901d64 */
[----:B------:R0:W5:Y:S01]  /*37dd0*/  LDL.LU R7, [R1+0x4a4] ;  /* 0x0004a40001077983 */ /* 0x0001620000300800 */
[----:B------:R-:W-:-:S02]  /*37de0*/  IMAD.MOV.U32 R13, RZ, RZ, R4 ;  /* 0x000000ffff0d7224 */ /* 0x000fc400078e0004 */
[----:B------:R-:W-:Y:S02]  /*37df0*/  IMAD.MOV.U32 R12, RZ, RZ, 0x3 ;  /* 0x00000003ff0c7424 */ /* 0x000fe400078e00ff */
[----:B------:R-:W-:-:S07]  /*37e00*/  IMAD.MOV.U32 R15, RZ, RZ, -0x1 ;  /* 0xffffffffff0f7424 */ /* 0x000fce00078e00ff */
[----:B0----5:R-:W-:Y:S05]  /*37e10*/  WARPSYNC.COLLECTIVE R15, `(.L_x_3499) ;  /* 0x000000000f087348 */ /* 0x021fea0003c00000 */
[----:B------:R1:W2:Y:S02]  /*37e20*/  SHFL.IDX P6, R14, R13, R12, R11 ;  /* 0x0000000c0d0e7389 */ /* 0x0002a400000c000b */
[----:B012--5:R-:W-:Y:S01]  /*37e30*/  ENDCOLLECTIVE ;  /* 0x000000000000791b */ /* 0x027fe20003800000 */
.L_x_3499:
[----:B------:R-:W-:Y:S02]  /*37e40*/  IMAD.MOV.U32 R13, RZ, RZ, R0 ;  /* 0x000000ffff0d7224 */ /* 0x000fe400078e0000 */
[----:B------:R-:W-:-:S07]  /*37e50*/  IMAD.MOV.U32 R4, RZ, RZ, R14 ;  /* 0x000000ffff047224 */ /* 0x000fce00078e000e */
[----:B------:R-:W-:Y:S05]  /*37e60*/  WARPSYNC.COLLECTIVE R15, `(.L_x_3500) ;  /* 0x000000000f087348 */ /* 0x000fea0003c00000 */
[----:B------:R0:W1:Y:S02]  /*37e70*/  SHFL.IDX P6, R14, R13, R12, R11 ;  /* 0x0000000c0d0e7389 */ /* 0x00006400000c000b */
[----:B01----:R-:W-:Y:S01]  /*37e80*/  ENDCOLLECTIVE ;  /* 0x000000000000791b */ /* 0x003fe20003800000 */
.L_x_3500:
[----:B------:R-:W-:Y:S01]  /*37e90*/  IMAD.MOV.U32 R0, RZ, RZ, R14 ;  /* 0x000000ffff007224 */ /* 0x000fe200078e000e */
[----:B------:R-:W-:Y:S06]  /*37ea0*/  BRA `(.L_x_3501) ;  /* 0xffffffa000407947 */ /* 0x000fec000383ffff */
.L_x_3369:
[----:B0-----:R-:W3:Y:S02]  /*37eb0*/  LDL R2, [R1+0x440] ;  /* 0x0004400001027983 */ /* 0x001ee40000100800 */
[----:B---3--:R0:W3:Y:S02]  /*37ec0*/  SYNCS.PHASECHK.TRANS64.TRYWAIT P0, [R2+URZ+0x38820], R0 ;  /* 0x03882000020075a7 */ /* 0x0080e4000800017f */
[----:B---3--:R-:W-:Y:S05]  /*37ed0*/  @!P0 NANOSLEEP.SYNCS 0x989680 ;  /* 0x009896800000895d */ /* 0x008fea0003900000 */
[----:B------:R-:W3:Y:S02]  /*37ee0*/  @!P0 SYNCS.PHASECHK.TRANS64 P0, [R2+URZ+0x38820], R0 ;  /* 0x03882000020085a7 */ /* 0x000ee4000800007f */
[----:B---3--:R-:W-:Y:S05]  /*37ef0*/  @!P0 BRA `(.L_x_3369) ;  /* 0xfffffffc00ec8947 */ /* 0x008fea000383ffff */
[----:B------:R-:W-:Y:S05]  /*37f00*/  BRA `(.L_x_3502) ;  /* 0xffffffa400007947 */ /* 0x000fea000383ffff */
.L_x_3373:
[----:B0-----:R0:W1:Y:S02]  /*37f10*/  SYNCS.PHASECHK.TRANS64.TRYWAIT P0, [R0+URZ+0x38860], R2 ;  /* 0x03886002000075a7 */ /* 0x001064000800017f */
[----:B-1----:R-:W-:Y:S05]  /*37f20*/  @!P0 NANOSLEEP.SYNCS 0x989680 ;  /* 0x009896800000895d */ /* 0x002fea0003900000 */
[----:B------:R-:W1:Y:S02]  /*37f30*/  @!P0 SYNCS.PHASECHK.TRANS64 P0, [R0+URZ+0x38860], R2 ;  /* 0x03886002000085a7 */ /* 0x000e64000800007f */
[----:B-1----:R-:W-:Y:S05]  /*37f40*/  @!P0 BRA `(.L_x_3373) ;  /* 0xfffffffc00f08947 */ /* 0x002fea000383ffff */
[----:B------:R-:W-:Y:S05]  /*37f50*/  BRA `(.L_x_3503) ;  /* 0xffffffa400307947 */ /* 0x000fea000383ffff */
.L_x_3392:
[----:B0-----:R0:W1:Y:S02]  /*37f60*/  SYNCS.PHASECHK.TRANS64.TRYWAIT P0, [R3+URZ+0x38840], R2 ;  /* 0x03884002030075a7 */ /* 0x001064000800017f */
[----:B-1----:R-:W-:Y:S05]  /*37f70*/  @!P0 NANOSLEEP.SYNCS 0x989680 ;  /* 0x009896800000895d */ /* 0x002fea0003900000 */
[----:B------:R-:W1:Y:S02]  /*37f80*/  @!P0 SYNCS.PHASECHK.TRANS64 P0, [R3+URZ+0x38840], R2 ;  /* 0x03884002030085a7 */ /* 0x000e64000800007f */
[----:B-1----:R-:W-:Y:S05]  /*37f90*/  @!P0 BRA `(.L_x_3392) ;  /* 0xfffffffc00f08947 */ /* 0x002fea000383ffff */
[----:B------:R-:W-:Y:S05]  /*37fa0*/  BRA `(.L_x_3504) ;  /* 0xffffffb0003c7947 */ /* 0x000fea000383ffff */
.L_x_3397:
[----:B-1----:R1:W3:Y:S02]  /*37fb0*/  SYNCS.PHASECHK.TRANS64.TRYWAIT P0, [R3+URZ+0x38860], R2 ;  /* 0x03886002030075a7 */ /* 0x0022e4000800017f */
[----:B---3--:R-:W-:Y:S05]  /*37fc0*/  @!P0 NANOSLEEP.SYNCS 0x989680 ;  /* 0x009896800000895d */ /* 0x008fea0003900000 */
[----:B------:R-:W3:Y:S02]  /*37fd0*/  @!P0 SYNCS.PHASECHK.TRANS64 P0, [R3+URZ+0x38860], R2 ;  /* 0x03886002030085a7 */ /* 0x000ee4000800007f */
[----:B---3--:R-:W-:Y:S05]  /*37fe0*/  @!P0 BRA `(.L_x_3397) ;  /* 0xfffffffc00f08947 */ /* 0x008fea000383ffff */
[----:B------:R-:W-:Y:S05]  /*37ff0*/  BRA `(.L_x_3505) ;  /* 0xffffffb000c07947 */ /* 0x000fea000383ffff */
.L_x_3412:
[----:B0-----:R0:W1:Y:S02]  /*38000*/  SYNCS.PHASECHK.TRANS64.TRYWAIT P0, [R4+URZ+0x38840], R2 ;  /* 0x03884002040075a7 */ /* 0x001064000800017f */
[----:B-1----:R-:W-:Y:S05]  /*38010*/  @!P0 NANOSLEEP.SYNCS 0x989680 ;  /* 0x009896800000895d */ /* 0x002fea0003900000 */
[----:B------:R-:W1:Y:S02]  /*38020*/  @!P0 SYNCS.PHASECHK.TRANS64 P0, [R4+URZ+0x38840], R2 ;  /* 0x03884002040085a7 */ /* 0x000e64000800007f */
[----:B-1----:R-:W-:Y:S05]  /*38030*/  @!P0 BRA `(.L_x_3412) ;  /* 0xfffffffc00f08947 */ /* 0x002fea000383ffff */
[----:B------:R-:W-:Y:S05]  /*38040*/  BRA `(.L_x_3506) ;  /* 0xffffffbc00b07947 */ /* 0x000fea000383ffff */
.L_x_3417:
[----:B-1----:R1:W3:Y:S02]  /*38050*/  SYNCS.PHASECHK.TRANS64.TRYWAIT P0, [R4+URZ+0x38860], R2 ;  /* 0x03886002040075a7 */ /* 0x0022e4000800017f */
[----:B---3--:R-:W-:Y:S05]  /*38060*/  @!P0 NANOSLEEP.SYNCS 0x989680 ;  /* 0x009896800000895d */ /* 0x008fea0003900000 */
[----:B------:R-:W3:Y:S02]  /*38070*/  @!P0 SYNCS.PHASECHK.TRANS64 P0, [R4+URZ+0x38860], R2 ;  /* 0x03886002040085a7 */ /* 0x000ee4000800007f */
[----:B---3--:R-:W-:Y:S05]  /*38080*/  @!P0 BRA `(.L_x_3417) ;  /* 0xfffffffc00f08947 */ /* 0x008fea000383ffff */
[----:B------:R-:W-:Y:S05]  /*38090*/  BRA `(.L_x_3507) ;  /* 0xffffffc000307947 */ /* 0x000fea000383ffff */
.L_x_3432:
[----:B-1----:R1:W3:Y:S02]  /*380a0*/  SYNCS.PHASECHK.TRANS64.TRYWAIT P0, [R2+URZ+0x38840], R3 ;  /* 0x03884003020075a7 */ /* 0x0022e4000800017f */
[----:B---3--:R-:W-:Y:S05]  /*380b0*/  @!P0 NANOSLEEP.SYNCS 0x989680 ;  /* 0x009896800000895d */ /* 0x008fea0003900000 */
[----:B------:R-:W3:Y:S02]  /*380c0*/  @!P0 SYNCS.PHASECHK.TRANS64 P0, [R2+URZ+0x38840], R3 ;  /* 0x03884003020085a7 */ /* 0x000ee4000800007f */
[----:B---3--:R-:W-:Y:S05]  /*380d0*/  @!P0 BRA `(.L_x_3432) ;  /* 0xfffffffc00f08947 */ /* 0x008fea000383ffff */
[----:B------:R-:W-:Y:S05]  /*380e0*/  BRA `(.L_x_3508) ;  /* 0xffffffc800fc7947 */ /* 0x000fea000383ffff */
.L_x_3437:
[----:B0-----:R0:W3:Y:S02]  /*380f0*/  SYNCS.PHASECHK.TRANS64.TRYWAIT P0, [R2+URZ+0x38860], R3 ;  /* 0x03886003020075a7 */ /* 0x0010e4000800017f */
[----:B---3--:R-:W-:Y:S05]  /*38100*/  @!P0 NANOSLEEP.SYNCS 0x989680 ;  /* 0x009896800000895d */ /* 0x008fea0003900000 */
[----:B------:R-:W3:Y:S02]  /*38110*/  @!P0 SYNCS.PHASECHK.TRANS64 P0, [R2+URZ+0x38860], R3 ;  /* 0x03886003020085a7 */ /* 0x000ee4000800007f */
[----:B---3--:R-:W-:Y:S05]  /*38120*/  @!P0 BRA `(.L_x_3437) ;  /* 0xfffffffc00f08947 */ /* 0x008fea000383ffff */
[----:B------:R-:W-:Y:S05]  /*38130*/  BRA `(.L_x_3509) ;  /* 0xffffffcc00807947 */ /* 0x000fea000383ffff */
.L_x_3453:
[----:B------:R-:W-:Y:S01]  /*38140*/  BSSY B0, `(.L_x_3510) ;  /* 0x0000008000007945 */ /* 0x000fe20003800000 */
[----:B------:R-:W-:Y:S02]  /*38150*/  IMAD.MOV.U32 R13, RZ, RZ, R16 ;  /* 0x000000ffff0d7224 */ /* 0x000fe400078e0010 */
[----:B------:R-:W-:Y:S02]  /*38160*/  IMAD.MOV.U32 R12, RZ, RZ, RZ ;  /* 0x000000ffff0c7224 */ /* 0x000fe400078e00ff */
[----:B------:R-:W-:Y:S02]  /*38170*/  IMAD.MOV.U32 R11, RZ, RZ, 0x1f ;  /* 0x0000001fff0b7424 */ /* 0x000fe400078e00ff */
[----:B------:R-:W-:-:S07]  /*38180*/  IMAD.MOV.U32 R15, RZ, RZ, -0x1 ;  /* 0xffffffffff0f7424 */ /* 0x000fce00078e00ff */
[----:B012---:R-:W-:Y:S05]  /*38190*/  WARPSYNC.COLLECTIVE R15, `(.L_x_3511) ;  /* 0x000000000f087348 */ /* 0x007fea0003c00000 */
[----:B------:R3:W4:Y:S02]  /*381a0*/  SHFL.IDX P6, R14, R13, R12, R11 ;  /* 0x0000000c0d0e7389 */ /* 0x00072400000c000b */
[----:B01234-:R-:W-:Y:S01]  /*381b0*/  ENDCOLLECTIVE ;  /* 0x000000000000791b */ /* 0x01ffe20003800000 */
.L_x_3511:
[----:B------:R-:W-:Y:S05]  /*381c0*/  BSYNC B0 ;  /* 0x0000000000007941 */ /* 0x000fea0003800000 */
.L_x_3510:
        /* <DEDUP_REMOVED lines=9> */
.L_x_3512:
        /* <DEDUP_REMOVED lines=18> */
.L_x_3513:
        /* <DEDUP_REMOVED lines=8> */
.L_x_3514:
        /* <DEDUP_REMOVED lines=8> */
.L_x_3515:
        /* <DEDUP_REMOVED lines=8> */
.L_x_3516:
        /* <DEDUP_REMOVED lines=8> */
.L_x_3517:
        /* <DEDUP_REMOVED lines=9> */
.L_x_3518:
[----:B------:R-:W-:Y:S01]  /*38610*/  IMAD.MOV.U32 R16, RZ, RZ, R14 ;  /* 0x000000ffff107224 */ /* 0x000fe200078e000e */
[----:B------:R-:W-:Y:S06]  /*38620*/  BRA `(.L_x_3519) ;  /* 0xffffffd400bc7947 */ /* 0x000fec000383ffff */
.L_x_3458:
        /* <DEDUP_REMOVED lines=8> */
.L_x_3521:
[----:B------:R-:W-:Y:S05]  /*386b0*/  BSYNC B0 ;  /* 0x0000000000007941 */ /* 0x000fea0003800000 */
.L_x_3520:
        /* <DEDUP_REMOVED lines=10> */
.L_x_3522:
        /* <DEDUP_REMOVED lines=8> */
.L_x_3523:
        /* <DEDUP_REMOVED lines=8> */
.L_x_3524:
        /* <DEDUP_REMOVED lines=8> */
.L_x_3525:
        /* <DEDUP_REMOVED lines=9> */
.L_x_3526:
[----:B------:R-:W-:Y:S01]  /*38970*/  IMAD.MOV.U32 R16, RZ, RZ, R14 ;  /* 0x000000ffff107224 */ /* 0x000fe200078e000e */
[----:B------:R-:W-:Y:S06]  /*38980*/  BRA `(.L_x_3527) ;  /* 0xffffffd400807947 */ /* 0x000fec000383ffff */
.L_x_3460:
[----:B------:R-:W-:Y:S01]  /*38990*/  BSSY B0, `(.L_x_3528) ;  /* 0x0000006000007945 */ /* 0x000fe20003800000 */
[----:B------:R-:W-:Y:S01]  /*389a0*/  PLOP3.LUT P6, PT, P6, PT, PT, 0x8, 0x0 ;  /* 0x000000000000781c */ /* 0x000fe200037ce170 */
[----:B------:R-:W-:-:S12]  /*389b0*/  IMAD.MOV.U32 R15, RZ, RZ, -0x1 ;  /* 0xffffffffff0f7424 */ /* 0x000fd800078e00ff */
[----:B012---:R-:W-:Y:S05]  /*389c0*/  WARPSYNC.COLLECTIVE R15, `(.L_x_3529) ;  /* 0x000000000f087348 */ /* 0x007fea0003c00000 */
[----:B------:R-:W-:Y:S01]  /*389d0*/  VOTE.ANY R14, PT, P6 ;  /* 0x00000000000e7806 */ /* 0x000fe200030e0100 */
[----:B012---:R-:W-:Y:S06]  /*389e0*/  ENDCOLLECTIVE ;  /* 0x000000000000791b */ /* 0x007fec0003800000 */
.L_x_3529:
[----:B------:R-:W-:Y:S05]  /*389f0*/  BSYNC B0 ;  /* 0x0000000000007941 */ /* 0x000fea0003800000 */
.L_x_3528:
        /* <DEDUP_REMOVED lines=9> */
.L_x_3530:
[----:B------:R-:W-:Y:S01]  /*38a90*/  IMAD.MOV.U32 R17, RZ, RZ, R14 ;  /* 0x000000ffff117224 */ /* 0x000fe200078e000e */
[----:B------:R-:W-:Y:S06]  /*38aa0*/  BRA `(.L_x_3531) ;  /* 0xffffffd400707947 */ /* 0x000fec000383ffff */
.L_x_3462:
[----:B------:R-:W-:Y:S01]  /*38ab0*/  BSSY B0, `(.L_x_3532) ;  /* 0x0000007000007945 */ /* 0x000fe20003800000 */
[----:B------:R-:W-:Y:S02]  /*38ac0*/  IMAD.MOV.U32 R13, RZ, RZ, R3 ;  /* 0x000000ffff0d7224 */ /* 0x000fe400078e0003 */
[----:B------:R-:W-:Y:S02]  /*38ad0*/  IMAD.MOV.U32 R11, RZ, RZ, 0x1f ;  /* 0x0000001fff0b7424 */ /* 0x000fe400078e00ff */
[----:B------:R-:W-:-:S07]  /*38ae0*/  IMAD.MOV.U32 R15, RZ, RZ, -0x1 ;  /* 0xffffffffff0f7424 */ /* 0x000fce00078e00ff */
[----:B01234-:R-:W-:Y:S05]  /*38af0*/  WARPSYNC.COLLECTIVE R15, `(.L_x_3533) ;  /* 0x000000000f087348 */ /* 0x01ffea0003c00000 */
[----:B------:R0:W0:Y:S02]  /*38b00*/  SHFL.IDX P6, R14, R13, R12, R11 ;  /* 0x0000000c0d0e7389 */ /* 0x00002400000c000b */
[----:B01234-:R-:W-:Y:S01]  /*38b10*/  ENDCOLLECTIVE ;  /* 0x000000000000791b */ /* 0x01ffe20003800000 */
.L_x_3533:
[----:B------:R-:W-:Y:S05]  /*38b20*/  BSYNC B0 ;  /* 0x0000000000007941 */ /* 0x000fea0003800000 */
.L_x_3532:
[----:B------:R-:W-:Y:S01]  /*38b30*/  IMAD.MOV.U32 R3, RZ, RZ, R14 ;  /* 0x000000ffff037224 */ /* 0x000fe200078e000e */
[----:B------:R-:W-:Y:S06]  /*38b40*/  BRA `(.L_x_3534) ;  /* 0xffffffd400647947 */ /* 0x000fec000383ffff */
.L_x_3466:
[----:B0-----:R0:W1:Y:S02]  /*38b50*/  SYNCS.PHASECHK.TRANS64.TRYWAIT P0, [R9+URZ+0x38820], R0 ;  /* 0x03882000090075a7 */ /* 0x001064000800017f */
[----:B-1----:R-:W-:Y:S05]  /*38b60*/  @!P0 NANOSLEEP.SYNCS 0x989680 ;  /* 0x009896800000895d */ /* 0x002fea0003900000 */
[----:B------:R-:W1:Y:S02]  /*38b70*/  @!P0 SYNCS.PHASECHK.TRANS64 P0, [R9+URZ+0x38820], R0 ;  /* 0x03882000090085a7 */ /* 0x000e64000800007f */
[----:B-1----:R-:W-:Y:S05]  /*38b80*/  @!P0 BRA `(.L_x_3466) ;  /* 0xfffffffc00f08947 */ /* 0x002fea000383ffff */
[----:B------:R-:W-:Y:S05]  /*38b90*/  BRA `(.L_x_3535) ;  /* 0xffffffd800e87947 */ /* 0x000fea000383ffff */
.L_x_3467:
        /* <DEDUP_REMOVED lines=11> */
.L_x_3537:
[----:B------:R-:W-:Y:S05]  /*38c50*/  BSYNC B0 ;  /* 0x0000000000007941 */ /* 0x000fea0003800000 */
.L_x_3536:
[----:B------:R-:W-:Y:S05]  /*38c60*/  BRA `(.L_x_3538) ;  /* 0xffffffd800d07947 */ /* 0x000fea000383ffff */
.L_x_3470:
[----:B------:R-:W-:Y:S01]  /*38c70*/  BSSY B1, `(.L_x_3539) ;  /* 0x0000006000017945 */ /* 0x000fe20003800000 */
[----:B------:R-:W-:-:S07]  /*38c80*/  IMAD.MOV.U32 R15, RZ, RZ, -0x1 ;  /* 0xffffffffff0f7424 */ /* 0x000fce00078e00ff */
[----:B0-2---:R-:W-:Y:S05]  /*38c90*/  WARPSYNC.COLLECTIVE R15, `(.L_x_3540) ;  /* 0x000000000f0c7348 */ /* 0x005fea0003c00000 */
[----:B------:R-:W-:Y:S02]  /*38ca0*/  ELECT P6, UR62, PT ;  /* 0x00000000003e782f */ /* 0x000fe400038c0000 */
[----:B------:R-:W-:Y:S01]  /*38cb0*/  MOV R14, UR62 ;  /* 0x0000003e000e7c02 */ /* 0x000fe20008000f00 */
[----:B0-2---:R-:W-:Y:S10]  /*38cc0*/  ENDCOLLECTIVE ;  /* 0x000000000000791b */ /* 0x005ff40003800000 */
.L_x_3540:
[----:B------:R-:W-:Y:S05]  /*38cd0*/  BSYNC B1 ;  /* 0x0000000000017941 */ /* 0x000fea0003800000 */
.L_x_3539:
[----:B------:R-:W-:Y:S05]  /*38ce0*/  BRA `(.L_x_3541) ;  /* 0xffffffd800c87947 */ /* 0x000fea000383ffff */
.L_x_3471:
[----:B0-----:R0:W1:Y:S02]  /*38cf0*/  SYNCS.PHASECHK.TRANS64.TRYWAIT P0, [R5+URZ], R4 ;  /* 0x00000004050075a7 */ /* 0x001064000800017f */
[----:B-1----:R-:W-:Y:S05]  /*38d00*/  @!P0 NANOSLEEP.SYNCS 0x989680 ;  /* 0x009896800000895d */ /* 0x002fea0003900000 */
[----:B------:R-:W1:Y:S02]  /*38d10*/  @!P0 SYNCS.PHASECHK.TRANS64 P0, [R5+URZ], R4 ;  /* 0x00000004050085a7 */ /* 0x000e64000800007f */
[----:B-1----:R-:W-:Y:S05]  /*38d20*/  @!P0 BRA `(.L_x_3471) ;  /* 0xfffffffc00f08947 */ /* 0x002fea000383ffff */
[----:B------:R-:W-:Y:S05]  /*38d30*/  BRA `(.L_x_3542) ;  /* 0xffffffd800f07947 */ /* 0x000fea000383ffff */
.L_x_3472:
[----:B0-----:R0:W1:Y:S02]  /*38d40*/  SYNCS.PHASECHK.TRANS64.TRYWAIT P0, [R7+URZ], R2 ;  /* 0x00000002070075a7 */ /* 0x001064000800017f */
[----:B-1----:R-:W-:Y:S05]  /*38d50*/  @!P0 NANOSLEEP.SYNCS 0x989680 ;  /* 0x009896800000895d */ /* 0x002fea0003900000 */
[----:B------:R-:W1:Y:S02]  /*38d60*/  @!P0 SYNCS.PHASECHK.TRANS64 P0, [R7+URZ], R2 ;  /* 0x00000002070085a7 */ /* 0x000e64000800007f */
[----:B-1----:R-:W-:Y:S05]  /*38d70*/  @!P0 BRA `(.L_x_3472) ;  /* 0xfffffffc00f08947 */ /* 0x002fea000383ffff */
[----:B------:R-:W-:Y:S05]  /*38d80*/  BRA `(.L_x_3543) ;  /* 0xffffffd800f07947 */ /* 0x000fea000383ffff */
.L_x_3473:
[----:B-1----:R1:W2:Y:S02]  /*38d90*/  SYNCS.PHASECHK.TRANS64.TRYWAIT P0, [R5+URZ], R4 ;  /* 0x00000004050075a7 */ /* 0x0022a4000800017f */
[----:B--2---:R-:W-:Y:S05]  /*38da0*/  @!P0 NANOSLEEP.SYNCS 0x989680 ;  /* 0x009896800000895d */ /* 0x004fea0003900000 */
[----:B------:R-:W2:Y:S02]  /*38db0*/  @!P0 SYNCS.PHASECHK.TRANS64 P0, [R5+URZ], R4 ;  /* 0x00000004050085a7 */ /* 0x000ea4000800007f */
[----:B--2---:R-:W-:Y:S05]  /*38dc0*/  @!P0 BRA `(.L_x_3473) ;  /* 0xfffffffc00f08947 */ /* 0x004fea000383ffff */
[----:B------:R-:W-:Y:S05]  /*38dd0*/  BRA `(.L_x_3544) ;  /* 0xffffffd800e47947 */ /* 0x000fea000383ffff */
        .type           $_ZN7cutlass13device_kernelIN5flash11enable_sm90INS1_16FlashAttnFwdSm90INS1_25CollectiveMainloopFwdSm90ILi2EN4cute5tupleIJNS5_1CILi1EEES8_S8_EEENS6_IJNS7_ILi64EEESA_SA_EEELi512ENS_10bfloat16_tEfNS_4arch4Sm90ELb0ELb1ELb1ELb1ELb0ELb0ELb1ELb0ELb0ELb1ELb0ELb0EEENS1_21CollectiveEpilogueFwdINS6_IJSA_NS7_ILi512EEESA_EEES9_SC_SE_Li256ELb1ELb1ELb0ELb0EEENS1_36VarlenDynamicPersistentTileSchedulerILi64ELi64ELi256ELi128ELb0ELb1ELb1ELb1ELb0ELb1EEEEEEEEEvNT_6ParamsE$_ZZN5flash25CollectiveMainloopFwdSm90ILi2EN4cute5tupleIJNS1_1CILi1EEES4_S4_EEENS2_IJNS3_ILi64EEES6_S6_EEELi512EN7cutlass10bfloat16_tEfNS8_4arch4Sm90ELb0ELb1ELb1ELb1ELb0ELb0ELb1ELb0ELb0ELb1ELb0ELb0EE3mmaINS_16FlashAttnFwdSm90ISC_NS_21CollectiveEpilogueFwdINS2_IJS6_NS3_ILi512EEES6_EEES5_S9_SB_Li256ELb1ELb1ELb0ELb0EEENS_36VarlenDynamicPersistentTileSchedulerILi64ELi64ELi256ELi128ELb0ELb1ELb1ELb1ELb0ELb1EEEE13SharedStorageENS1_6TensorINS1_11ArrayEngineIfLm128EEENS1_6LayoutINS2_IJNS2_IJNS3_ILi2EEESR_NS3_ILi32EEEEEES4_S4_EEENS2_IJNS2_IJS4_SR_NS3_ILi4EEEEEENS3_ILi0EEESX_EEEEEEENS_7SoftmaxILi2ELi0EEEEEbRKNSC_6ParamsENS8_25PipelineTmaAsyncNoClusterILi2ENS8_16PipelineTmaAsyncILi2EEEEES19_RNS8_13PipelineStateILj2EEERT0_RT1_iRiRKNS_16SeqlenInfoQKNewKILb1ELb0EEENS2_IJiiiiEEERT_ENKUliT_T0_T1_E_clIZSD_ISM_S10_S12_EbS15_S19_S19_S1C_S1E_S1G_iS1H_S1L_S1M_S1O_EUlRS1P_iE0_NS3_ILb1EEES1W_EEDaiS1P_S1Q_S1R_,@function
        .size           $_ZN7cutlass13device_kernelIN5flash11enable_sm90INS1_16FlashAttnFwdSm90INS1_25CollectiveMainloopFwdSm90ILi2EN4cute5tupleIJNS5_1CILi1EEES8_S8_EEENS6_IJNS7_ILi64EEESA_SA_EEELi512ENS_10bfloat16_tEfNS_4arch4Sm90ELb0ELb1ELb1ELb1ELb0ELb0ELb1ELb0ELb0ELb1ELb0ELb0EEENS1_21CollectiveEpilogueFwdINS6_IJSA_NS7_ILi512EEESA_EEES9_SC_SE_Li256ELb1ELb1ELb0ELb0EEENS1_36VarlenDynamicPersistentTileSchedulerILi64ELi64ELi256ELi128ELb0ELb1ELb1ELb1ELb0ELb1EEEEEEEEEvNT_6ParamsE$_ZZN5flash25CollectiveMainloopFwdSm90ILi2EN4cute5tupleIJNS1_1CILi1EEES4_S4_EEENS2_IJNS3_ILi64EEES6_S6_EEELi512EN7cutlass10bfloat16_tEfNS8_4arch4Sm90ELb0ELb1ELb1ELb1ELb0ELb0ELb1ELb0ELb0ELb1ELb0ELb0EE3mmaINS_16FlashAttnFwdSm90ISC_NS_21CollectiveEpilogueFwdINS2_IJS6_NS3_ILi512EEES6_EEES5_S9_SB_Li256ELb1ELb1ELb0ELb0EEENS_36VarlenDynamicPersistentTileSchedulerILi64ELi64ELi256ELi128ELb0ELb1ELb1ELb1ELb0ELb1EEEE13SharedStorageENS1_6TensorINS1_11ArrayEngineIfLm128EEENS1_6LayoutINS2_IJNS2_IJNS3_ILi2EEESR_NS3_ILi32EEEEEES4_S4_EEENS2_IJNS2_IJS4_SR_NS3_ILi4EEEEEENS3_ILi0EEESX_EEEEEEENS_7SoftmaxILi2ELi0EEEEEbRKNSC_6ParamsENS8_25PipelineTmaAsyncNoClusterILi2ENS8_16PipelineTmaAsyncILi2EEEEES19_RNS8_13PipelineStateILj2EEERT0_RT1_iRiRKNS_16SeqlenInfoQKNewKILb1ELb0EEENS2_IJiiiiEEERT_ENKUliT_T0_T1_E_clIZSD_ISM_S10_S12_EbS15_S19_S19_S1C_S1E_S1G_iS1H_S1L_S1M_S1O_EUlRS1P_iE0_NS3_ILb1EEES1W_EEDaiS1P_S1Q_S1R_,(.L_x_6030 - $_ZN7cutlass13device_kernelIN5flash11enable_sm90INS1_16FlashAttnFwdSm90INS1_25CollectiveMainloopFwdSm90ILi2EN4cute5tupleIJNS5_1CILi1EEES8_S8_EEENS6_IJNS7_ILi64EEESA_SA_EEELi512ENS_10bfloat16_tEfNS_4arch4Sm90ELb0ELb1ELb1ELb1ELb0ELb0ELb1ELb0ELb0ELb1ELb0ELb0EEENS1_21CollectiveEpilogueFwdINS6_IJSA_NS7_ILi512EEESA_EEES9_SC_SE_Li256ELb1ELb1ELb0ELb0EEENS1_36VarlenDynamicPersistentTileSchedulerILi64ELi64ELi256ELi128ELb0ELb1ELb1ELb1ELb0ELb1EEEEEEEEEvNT_6ParamsE$_ZZN5flash25CollectiveMainloopFwdSm90ILi2EN4cute5tupleIJNS1_1CILi1EEES4_S4_EEENS2_IJNS3_ILi64EEES6_S6_EEELi512EN7cutlass10bfloat16_tEfNS8_4arch4Sm90ELb0ELb1ELb1ELb1ELb0ELb0ELb1ELb0ELb0ELb1ELb0ELb0EE3mmaINS_16FlashAttnFwdSm90ISC_NS_21CollectiveEpilogueFwdINS2_IJS6_NS3_ILi512EEES6_EEES5_S9_SB_Li256ELb1ELb1ELb0ELb0EEENS_36VarlenDynamicPersistentTileSchedulerILi64ELi64ELi256ELi128ELb0ELb1ELb1ELb1ELb0ELb1EEEE13SharedStorageENS1_6TensorINS1_11ArrayEngineIfLm128EEENS1_6LayoutINS2_IJNS2_IJNS3_ILi2EEESR_NS3_ILi32EEEEEES4_S4_EEENS2_IJNS2_IJS4_SR_NS3_ILi4EEEEEENS3_ILi0EEESX_EEEEEEENS_7SoftmaxILi2ELi0EEEEEbRKNSC_6ParamsENS8_25PipelineTmaAsyncNoClusterILi2ENS8_16PipelineTmaAsyncILi2EEEEES19_RNS8_13PipelineStateILj2EEERT0_RT1_iRiRKNS_16SeqlenInfoQKNewKILb1ELb0EEENS2_IJiiiiEEERT_ENKUliT_T0_T1_E_clIZSD_ISM_S10_S12_EbS15_S19_S19_S1C_S1E_S1G_iS1H_S1L_S1M_S1O_EUlRS1P_iE0_NS3_ILb1EEES1W_EEDaiS1P_S1Q_S1R_)
$_ZN7cutlass13device_kernelIN5flash11enable_sm90INS1_16FlashAttnFwdSm90INS1_25CollectiveMainloopFwdSm90ILi2EN4cute5tupleIJNS5_1CILi1EEES8_S8_EEENS6_IJNS7_ILi64EEESA_SA_EEELi512ENS_10bfloat16_tEfNS_4arch4Sm90ELb0ELb1ELb1ELb1ELb0ELb0ELb1ELb0ELb0ELb1ELb0ELb0EEENS1_21CollectiveEpilogueFwdINS6_IJSA_NS7_ILi512EEESA_EEES9_SC_SE_Li256ELb1ELb1ELb0ELb0EEENS1_36VarlenDynamicPersistentTileSchedulerILi64ELi64ELi256ELi128ELb0ELb1ELb1ELb1ELb0ELb1EEEEEEEEEvNT_6ParamsE$_ZZN5flash25CollectiveMainloopFwdSm90ILi2EN4cute5tupleIJNS1_1CILi1EEES4_S4_EEENS2_IJNS3_ILi64EEES6_S6_EEELi512EN7cutlass10bfloat16_tEfNS8_4arch4Sm90ELb0ELb1ELb1ELb1ELb0ELb0ELb1ELb0ELb0ELb1ELb0ELb0EE3mmaINS_16FlashAttnFwdSm90ISC_NS_21CollectiveEpilogueFwdINS2_IJS6_NS3_ILi512EEES6_EEES5_S9_SB_Li256ELb1ELb1ELb0ELb0EEENS_36VarlenDynamicPersistentTileSchedulerILi64ELi64ELi256ELi128ELb0ELb1ELb1ELb1ELb0ELb1EEEE13SharedStorageENS1_6TensorINS1_11ArrayEngineIfLm128EEENS1_6LayoutINS2_IJNS2_IJNS3_ILi2EEESR_NS3_ILi32EEEEEES4_S4_EEENS2_IJNS2_IJS4_SR_NS3_ILi4EEEEEENS3_ILi0EEESX_EEEEEEENS_7SoftmaxILi2ELi0EEEEEbRKNSC_6ParamsENS8_25PipelineTmaAsyncNoClusterILi2ENS8_16PipelineTmaAsyncILi2EEEEES19_RNS8_13PipelineStateILj2EEERT0_RT1_iRiRKNS_16SeqlenInfoQKNewKILb1ELb0EEENS2_IJiiiiEEERT_ENKUliT_T0_T1_E_clIZSD_ISM_S10_S12_EbS15_S19_S19_S1C_S1E_S1G_iS1H_S1L_S1M_S1O_EUlRS1P_iE0_NS3_ILb1EEES1W_EEDaiS1P_S1Q_S1R_:
        /* <DEDUP_REMOVED lines=20> */
.L_x_3546:
[----:B------:R-:W-:Y:S05]  /*38f20*/  BSYNC B1 ;  /* 0x0000000000017941 */ /* 0x000fea0003800000 */
.L_x_3545:
        /* <DEDUP_REMOVED lines=17> */
.L_x_3548:
[----:B------:R-:W-:Y:S05]  /*39040*/  BSYNC B1 ;  /* 0x0000000000017941 */ /* 0x000fea0003800000 */
.L_x_3547:
        /* <DEDUP_REMOVED lines=10> */
.L_x_3550:
[----:B------:R-:W-:Y:S05]  /*390f0*/  BSYNC B1 ;  /* 0x0000000000017941 */ /* 0x000fea0003800000 */
.L_x_3549:
        /* <DEDUP_REMOVED lines=18> */
[----:B------:R-:W-:Y:S01]  /*39220*/  WARPGROUP.ARRIVE ;  /* 0x00000000000079c5 */ /* 0x000fe20000000000 */
[----:B------:R-:W-:Y:S01]  /*39230*/  IMAD.MOV.U32 R21, RZ, RZ, R59 ;  /* 0x000000ffff157224 */ /* 0x000fe200078e003b */
[----:B------:R-:W-:Y:S01]  /*39240*/  R2UR UR8, R4 ;  /* 0x00000000040872ca */ /* 0x000fe200000e0000 */
[----:B------:R-:W-:Y:S01]  /*39250*/  IMAD.MOV.U32 R7, RZ, RZ, 0x1 ;  /* 0x00000001ff077424 */ /* 0x000fe200078e00ff */
[----:B------:R-:W-:-:S02]  /*39260*/  R2UR UR6, R20 ;  /* 0x00000000140672ca */ /* 0x000fc400000e0000 */
[----:B------:R-:W-:Y:S02]  /*39270*/  R2UR UR7, R21 ;  /* 0x00000000150772ca */ /* 0x000fe400000e0000 */
        /* <DEDUP_REMOVED lines=65> */
.L_x_3576:
[----:B------:R-:W-:Y:S05]  /*39690*/  BSYNC B1 ;  /* 0x0000000000017941 */ /* 0x000fea0003800000 */
.L_x_3552:
        /* <DEDUP_REMOVED lines=14> */
.L_x_3555:
[----:B------:R-:W-:Y:S05]  /*39780*/  BSYNC B1 ;  /* 0x0000000000017941 */ /* 0x000fea0003800000 */
.L_x_3554:
        /* <DEDUP_REMOVED lines=17> */
.L_x_3557:
[----:B------:R-:W-:Y:S05]  /*398a0*/  BSYNC B1 ;  /* 0x0000000000017941 */ /* 0x000fea0003800000 */
.L_x_3556:
        /* <DEDUP_REMOVED lines=10> */
.L_x_3559:
[----:B------:R-:W-:Y:S05]  /*39950*/  BSYNC B1 ;  /* 0x0000000000017941 */ /* 0x000fea0003800000 */
.L_x_3558:
[----:B------:R-:W2:Y:S04]  /*39960*/  LDL.64 R58, [R0] ;  /* 0x00000000003a7983 */ /* 0x000ea80000100a00 */
[----:B------:R-:W0:Y:S04]  /*39970*/  LDL.64 R56, [R0+0x58] ;  /* 0x0000580000387983 */ /* 0x000e280000100a00 */
[----:B------:R-:W3:Y:S04]  /*39980*/  LDL.64 R10, [R0+0x48] ;  /* 0x00004800000a7983 */ /* 0x000ee80000100a00 */
[----:B------:R-:W4:Y:S01]  /*39990*/  LDL.64 R14, [R0+0x50] ;  /* 0x00005000000e7983 */ /* 0x000f220000100a00 */
[----:B------:R-:W-:-:S02]  /*399a0*/  R2UR UR6, R4 ;  /* 0x00000000040672ca */ /* 0x000fc400000e0000 */
[C---:B------:R-:W-:Y:S01]  /*399b0*/  R2UR UR7, R5.reuse ;  /* 0x00000000050772ca */ /* 0x040fe200000e0000 */
[----:B------:R-:W4:Y:S01]  /*399c0*/  LDL R68, [R1+0x444] ;  /* 0x0004440001447983 */ /* 0x000f220000100800 */
[C---:B------:R-:W-:Y:S02]  /*399d0*/  R2UR UR4, R4.reuse ;  /* 0x00000000040472ca */ /* 0x040fe400000e0000 */
[----:B------:R-:W-:Y:S01]  /*399e0*/  R2UR UR5, R5 ;  /* 0x00000000050572ca */ /* 0x000fe200000e0000 */
[----:B------:R-:W4:Y:S08]  /*399f0*/  LDL R64, [R1+0x448] ;  /* 0x0004480001407983 */ /* 0x000f300000100800 */
        /* <DEDUP_REMOVED lines=25> */
[----:B------:R-:W-:-:S02]  /*39b90*/  VIADD R58, R20, 0x2 ;  /* 0x00000002143a7836 */ /* 0x000fc40000000000 */
[----:B------:R-:W-:-:S03]  /*39ba0*/  IMAD.MOV.U32 R59, RZ, RZ, R21 ;  /* 0x000000ffff3b7224 */ /* 0x000fc600078e0015 */
[----:B------:R-:W-:Y:S02]  /*39bb0*/  R2UR UR6, R58 ;  /* 0x000000003a0672ca */ /* 0x000fe400000e0000 */
[----:B------:R-:W-:Y:S01]  /*39bc0*/  R2UR UR7, R59 ;  /* 0x000000003b0772ca */ /* 0x000fe200000e0000 */
[----:B------:R-:W-:Y:S01]  /*39bd0*/  WARPGROUP.ARRIVE ;  /* 0x00000000000079c5 */ /* 0x000fe20000000000 */
[C---:B------:R-:W-:Y:S02]  /*39be0*/  R2UR UR8, R4.reuse ;  /* 0x00000000040872ca */ /* 0x040fe400000e0000 */
        /* <DEDUP_REMOVED lines=234> */
[----:B------:R-:W0:Y:S02]  /*3aa90*/  S2R R13, SR_TID.X ;  /* 0x00000000000d7919 */ /* 0x000e240000002100 */
[----:B0-----:R-:W-:-:S06]  /*3aaa0*/  SHF.R.U32.HI R60, RZ, 0x7, R13 ;  /* 0x00000007ff3c7819 */ /* 0x001fcc000001160d */
[----:B------:R-:W0:Y:S01]  /*3aab0*/  SHFL.IDX PT, R60, R60, RZ, 0x1f ;  /* 0x00001fff3c3c7589 */ /* 0x000e2200000e0000 */
[----:B------:R-:W-:Y:S02]  /*3aac0*/  VIADD R62, R20, 0x800 ;  /* 0x00000800143e7836 */ /* 0x000fe40000000000 */
[----:B------:R-:W-:Y:S01]  /*3aad0*/  IMAD.MOV.U32 R59, RZ, RZ, R21 ;  /* 0x000000ffff3b7224 */ /* 0x000fe200078e0015 */
[----:B------:R-:W-:Y:S02]  /*3aae0*/  UMOV UR8, 0x1 ;  /* 0x0000000100087882 */ /* 0x000fe40000000000 */
[----:B------:R-:W-:Y:S02]  /*3aaf0*/  UISETP.NE.U32.AND UP0, UPT, UR8, URZ, UPT ;  /* 0x0000003f0800728c */ /* 0x000fe4000bf05070 */
[----:B------:R-:W-:Y:S02]  /*3ab00*/  R2UR UR7, R59 ;  /* 0x000000003b0772ca */ /* 0x000fe400000e0000 */
[----:B0-----:R-:W-:-:S04]  /*3ab10*/  ISETP.GT.AND P0, PT, R60, 0x7f, PT ;  /* 0x0000007f3c00780c */ /* 0x001fc80003f04270 */
[----:B------:R-:W-:-:S05]  /*3ab20*/  SEL R61, RZ, 0x2, !P0 ;  /* 0x00000002ff3d7807 */ /* 0x000fca0004000000 */
[----:B------:R-:W-:-:S05]  /*3ab30*/  IMAD.IADD R58, R61, 0x1, R62 ;  /* 0x000000013d3a7824 */ /* 0x000fca00078e023e */
[----:B------:R-:W-:Y:S01]  /*3ab40*/  R2UR UR6, R58 ;  /* 0x000000003a0672ca */ /* 0x000fe200000e0000 */
[----:B------:R-:W-:Y:S01]  /*3ab50*/  WARPGROUP.ARRIVE ;  /* 0x00000000000079c5 */ /* 0x000fe20000000000 */
[C---:B------:R-:W-:Y:S02]  /*3ab60*/  R2UR UR10, R4.reuse ;  /* 0x00000000040a72ca */ /* 0x040fe400000e0000 */
[C---:B------:R-:W-:Y:S02]  /*3ab70*/  R2UR UR11, R5.reuse ;  /* 0x00000000050b72ca */ /* 0x040fe400000e0000 */
[----:B------:R-:W-:Y:S02]  /*3ab80*/  R2UR UR12, R4 ;  /* 0x00000000040c72ca */ /* 0x000fe400000e0000 */
[----:B------:R-:W-:Y:S02]  /*3ab90*/  R2UR UR13, R5 ;  /* 0x00000000050d72ca */ /* 0x000fe400000e0000 */
[----:B--2---:R-:W-:-:S02]  /*3aba0*/  IADD3 R56, R61, 0x800, R56 ;  /* 0x000008003d387810 */ /* 0x004fc40007ffe038 */
[----:B------:R-:W-:Y:S02]  /*3abb0*/  R2UR UR5, R57 ;  /* 0x00000000390572ca */ /* 0x000fe400000e0000 */
[----:B------:R-:W-:-:S13]  /*3abc0*/  R2UR UR4, R56 ;  /* 0x00000000380472ca */ /* 0x000fda00000e0000 */
[----:B------:R-:W-:Y:S03]  /*3abd0*/  HGMMA.64x64x16.F32.BF16 R24, gdesc[UR4], R24, UP0, gsb0 ;  /* 0x00e00000041879f0 */ /* 0x000fe6000b801818 */
[----:B------:R-:W-:Y:S02]  /*3abe0*/  WARPGROUP.DEPBAR.LE gsb0, 0x0 ;  /* 0x00008000000079c5 */ /* 0x000fe40000010000 */
[----:B------:R-:W-:Y:S04]  /*3abf0*/  ST.E desc[UR10][R10.64], R7 ;  /* 0x000000070a007985 */ /* 0x000fe8000c10190a */
[----:B------:R-:W2:Y:S01]  /*3ac00*/  LD.E.64 R56, desc[UR12][R14.64] ;  /* 0x0000000c0e387980 */ /* 0x000ea2000c101b00 */
[----:B------:R-:W-:-:S05]  /*3ac10*/  IMAD.MOV.U32 R65, RZ, RZ, 0x4 ;  /* 0x00000004ff417424 */ /* 0x000fca00078e00ff */
[----:B------:R-:W-:Y:S01]  /*3ac20*/  SEL R63, R65, 0x2, P0 ;  /* 0x00000002413f7807 */ /* 0x000fe20000000000 */
[----:B------:R-:W-:-:S04]  /*3ac30*/  IMAD.MOV.U32 R59, RZ, RZ, R21 ;  /* 0x000000ffff3b7224 */ /* 0x000fc800078e0015 */
[----:B------:R-:W-:Y:S01]  /*3ac40*/  IMAD.IADD R58, R62, 0x1, R63 ;  /* 0x000000013e3a7824 */ /* 0x000fe200078e023f */
[----:B------:R-:W-:-:S04]  /*3ac50*/  R2UR UR7, R59 ;  /* 0x000000003b0772ca */ /* 0x000fc800000e0000 */
        /* <DEDUP_REMOVED lines=13> */
[----:B------:R-:W-:Y:S01]  /*3ad30*/  SEL R65, R65, 0x6, !P0 ;  /* 0x0000000641417807 */ /* 0x000fe20004000000 */
        /* <DEDUP_REMOVED lines=16> */
[----:B------:R-:W-:-:S02]  /*3ae40*/  IMAD.MOV.U32 R56, RZ, RZ, 0x28 ;  /* 0x00000028ff387424 */ /* 0x000fc400078e00ff */
[----:B------:R-:W-:-:S03]  /*3ae50*/  IMAD.MOV.U32 R57, RZ, RZ, 0xa00 ;  /* 0x00000a00ff397424 */ /* 0x000fc600078e00ff */
[----:B------:R-:W-:Y:S02]  /*3ae60*/  SEL R56, R56, 0x26, P0 ;  /* 0x0000002638387807 */ /* 0x000fe40000000000 */
[----:B------:R-:W-:-:S05]  /*3ae70*/  SEL R57, R57, 0x980, P0 ;  /* 0x0000098039397807 */ /* 0x000fca0000000000 */
[----:B------:R-:W-:-:S05]  /*3ae80*/  IMAD.IADD R56, R56, 0x1, R57 ;  /* 0x0000000138387824 */ /* 0x000fca00078e0239 */
[----:B------:R-:W-:Y:S01]  /*3ae90*/  LOP3.LUT R57, R56, 0xa06, RZ, 0xc0, !PT ;  /* 0x00000a0638397812 */ /* 0x000fe200078ec0ff */
        /* <DEDUP_REMOVED lines=17> */
[----:B------:R-:W-:-:S02]  /*3afb0*/  VIADD R60, R20, 0xa00 ;  /* 0x00000a00143c7836 */ /* 0x000fc40000000000 */
[----:B------:R-:W-:Y:S02]  /*3afc0*/  IMAD.MOV.U32 R59, RZ, RZ, R21 ;  /* 0x000000ffff3b7224 */ /* 0x000fe400078e0015 */
[----:B------:R-:W-:-:S03]  /*3afd0*/  IMAD.IADD R58, R61, 0x1, R60 ;  /* 0x000000013d3a7824 */ /* 0x000fc600078e023c */
[----:B------:R-:W-:Y:S02]  /*3afe0*/  R2UR UR7, R59 ;  /* 0x000000003b0772ca */ /* 0x000fe400000e0000 */
[----:B------:R-:W-:Y:S01]  /*3aff0*/  R2UR UR6, R58 ;  /* 0x000000003a0672ca */ /* 0x000fe200000e0000 */
[----:B------:R-:W-:Y:S01]  /*3b000*/  WARPGROUP.ARRIVE ;  /* 0x00000000000079c5 */ /* 0x000fe20000000000 */
[C---:B------:R-:W-:Y:S02]  /*3b010*/  R2UR UR8, R4.reuse ;  /* 0x00000000040872ca */ /* 0x040fe400000e0000 */
[C---:B------:R-:W-:Y:S02]  /*3b020*/  R2UR UR9, R5.reuse ;  /* 0x00000000050972ca */ /* 0x040fe400000e0000 */
        /* <DEDUP_REMOVED lines=9> */
[----:B------:R-:W-:-:S02]  /*3b0c0*/  IMAD.IADD R58, R63, 0x1, R60 ;  /* 0x000000013f3a7824 */ /* 0x000fc400078e023c */
[----:B------:R-:W-:-:S03]  /*3b0d0*/  IMAD.MOV.U32 R59, RZ, RZ, R21 ;  /* 0x000000ffff3b7224 */ /* 0x000fc600078e0015 */
        /* <DEDUP_REMOVED lines=179> */
[----:B------:R-:W-:-:S05]  /*3bc10*/  LOP3.LUT R57, R56, 0x1e06, RZ, 0xc0, !PT ;  /* 0x00001e0638397812 */ /* 0x000fca00078ec0ff */
[----:B------:R-:W-:-:S05]  /*3bc20*/  IMAD.IADD R56, R20, 0x1, R57 ;  /* 0x0000000114387824 */ /* 0x000fca00078e0239 */
[----:B------:R-:W-:Y:S01]  /*3bc30*/  R2UR UR6, R56 ;  /* 0x00000000380672ca */ /* 0x000fe200000e0000 */
[----:B------:R-:W-:Y:S01]  /*3bc40*/  WARPGROUP.ARRIVE ;  /* 0x00000000000079c5 */ /* 0x000fe20000000000 */
[----:B------:R-:W-:Y:S02]  /*3bc50*/  R2UR UR8, R4 ;  /* 0x00000000040872ca */ /* 0x000fe400000e0000 */
[----:B------:R-:W-:Y:S02]  /*3bc60*/  R2UR UR9, R5 ;  /* 0x00000000050972ca */ /* 0x000fe400000e0000 */
[----:B------:R-:W-:Y:S01]  /*3bc70*/  LOP3.LUT P0, RZ, R13, 0x7f, RZ, 0xc0, !PT ;  /* 0x0000007f0dff7812 */ /* 0x000fe2000780c0ff */
[----:B--2---:R-:W-:Y:S02]  /*3bc80*/  IMAD.IADD R20, R57, 0x1, R14 ;  /* 0x0000000139147824 */ /* 0x004fe400078e020e */
[----:B------:R-:W-:Y:S02]  /*3bc90*/  IMAD.MOV.U32 R57, RZ, RZ, R21 ;  /* 0x000000ffff397224 */ /* 0x000fe400078e0015 */
[----:B------:R-:W-:Y:S01]  /*3bca0*/  IMAD.MOV.U32 R21, RZ, RZ, R15 ;  /* 0x000000ffff157224 */ /* 0x000fe200078e000f */
[----:B------:R-:W-:-:S02]  /*3bcb0*/  R2UR UR4, R20 ;  /* 0x00000000140472ca */ /* 0x000fc400000e0000 */
        /* <DEDUP_REMOVED lines=37> */
[----:B--2---:R0:W2:Y:S01]  /*3bf10*/  LD.E R56, desc[UR4][R10.64] ;  /* 0x000000040a387980 */ /* 0x0040a2000c101900 */
[----:B------:R-:W-:-:S02]  /*3bf20*/  R2UR UR4, R4 ;  /* 0x00000000040472ca */ /* 0x000fc400000e0000 */
[----:B------:R-:W-:-:S13]  /*3bf30*/  R2UR UR5, R5 ;  /* 0x00000000050572ca */ /* 0x000fda00000e0000 */
[----:B------:R-:W4:Y:S01]  /*3bf40*/  LD.E R57, desc[UR4][R8.64] ;  /* 0x0000000408397980 */ /* 0x000f22000c101900 */
[----:B------:R-:W-:Y:S02]  /*3bf50*/  R2UR UR4, R4 ;  /* 0x00000000040472ca */ /* 0x000fe400000e0000 */
[----:B------:R-:W-:Y:S02]  /*3bf60*/  R2UR UR5, R5 ;  /* 0x00000000050572ca */ /* 0x000fe400000e0000 */
[----:B---3--:R-:W-:Y:S01]  /*3bf70*/  ISETP.NE.AND P1, PT, R7, 0x1, PT ;  /* 0x000000010700780c */ /* 0x008fe20003f25270 */
[----:B0-----:R-:W-:Y:S02]  /*3bf80*/  IMAD.MOV.U32 R10, RZ, RZ, R64 ;  /* 0x000000ffff0a7224 */ /* 0x001fe400078e0040 */
[----:B------:R-:W-:-:S08]  /*3bf90*/  IMAD.MOV.U32 R11, RZ, RZ, R68 ;  /* 0x000000ffff0b7224 */ /* 0x000fd000078e0044 */
        /* <DEDUP_REMOVED lines=16> */
[----:B------:R-:W-:-:S03]  /*3c0a0*/  FMUL.FTZ R29, R29, R56 ;  /* 0x000000381d1d7220 */ /* 0x000fc60000410000 */
[----:B------:R4:W0:Y:S01]  /*3c0b0*/  MUFU.TANH R67, R32 ;  /* 0x0000002000437308 */ /* 0x0008220000002400 */
[-C--:B------:R-:W-:Y:S01]  /*3c0c0*/  FMUL.FTZ R15, R24, R56.reuse ;  /* 0x00000038180f7220 */ /* 0x080fe20000410000 */
[----:B------:R-:W-:-:S06]  /*3c0d0*/  FMUL.FTZ R24, R34, R56 ;  /* 0x0000003822187220 */ /* 0x000fcc0000410000 */
[----:B------:R2:W0:Y:S01]  /*3c0e0*/  MUFU.TANH R66, R29 ;  /* 0x0000001d00427308 */ /* 0x0004220000002400 */
[----:B----4-:R-:W-:-:S04]  /*3c0f0*/  SHF.R.S32.HI R32, RZ, 0x1f, R57 ;  /* 0x0000001fff207819 */ /* 0x010fc80000011439 */
[----:B--2---:R-:W-:-:S04]  /*3c100*/  LEA.HI R29, R32, R57, RZ, 0x7 ;  /* 0x00000039201d7211 */ /* 0x004fc800078f38ff */
[----:B------:R-:W-:Y:S01]  /*3c110*/  LOP3.LUT R34, R29, 0xffffff80, RZ, 0xc0, !PT ;  /* 0xffffff801d227812 */ /* 0x000fe200078ec0ff */
[-C--:B------:R-:W-:Y:S01]  /*3c120*/  FMUL.FTZ R33, R33, R56.reuse ;  /* 0x0000003821217220 */ /* 0x080fe20000410000 */
[----:B------:R-:W-:-:S03]  /*3c130*/  FMUL.FTZ R25, R25, R56 ;  /* 0x0000003819197220 */ /* 0x000fc60000410000 */
[----:B------:R-:W-:Y:S01]  /*3c140*/  IMAD.IADD R34, R57, 0x1, -R34 ;  /* 0x0000000139227824 */ /* 0x000fe200078e0a22 */
[----:B------:R2:W4:Y:S01]  /*3c150*/  MUFU.TANH R68, R33 ;  /* 0x0000002100447308 */ /* 0x0005220000002400 */
[-C--:B------:R-:W-:Y:S01]  /*3c160*/  FMUL.FTZ R36, R36, R56.reuse ;  /* 0x0000003824247220 */ /* 0x080fe20000410000 */
[-C--:B------:R-:W-:Y:S01]  /*3c170*/  FMUL.FTZ R7, R26, R56.reuse ;  /* 0x000000381a077220 */ /* 0x080fe20000410000 */
[----:B------:R-:W-:-:S05]  /*3c180*/  FMUL.FTZ R26, R38, R56 ;  /* 0x00000038261a7220 */ /* 0x000fca0000410000 */
[----:B------:R1:W0:Y:S01]  /*3c190*/  MUFU.TANH R64, R25 ;  /* 0x0000001900407308 */ /* 0x0002220000002400 */
[----:B--2---:R-:W-:Y:S01]  /*3c1a0*/  SHF.R.S32.HI R33, RZ, 0x1f, R34 ;  /* 0x0000001fff217819 */ /* 0x004fe20000011422 */
[----:B-1----:R-:W-:Y:S01]  /*3c1b0*/  FMUL.FTZ R25, R35, R56 ;  /* 0x0000003823197220 */ /* 0x002fe20000410000 */
[----:B------:R-:W-:Y:S02]  /*3c1c0*/  LEA.HI R35, R32, R57, RZ, 0x2 ;  /* 0x0000003920237211 */ /* 0x000fe400078f10ff */
[----:B------:R-:W-:-:S03]  /*3c1d0*/  LEA.HI R32, R33, R34, RZ, 0x2 ;  /* 0x0000002221207211 */ /* 0x000fc600078f10ff */
[----:B------:R1:W2:Y:S01]  /*3c1e0*/  MUFU.TANH R69, R36 ;  /* 0x0000002400457308 */ /* 0x0002a20000002400 */
[----:B------:R-:W-:Y:S02]  /*3c1f0*/  LOP3.LUT R38, R35, 0xfffffffc, RZ, 0xc0, !PT ;  /* 0xfffffffc23267812 */ /* 0x000fe400078ec0ff */
[----:B------:R-:W-:Y:S01]  /*3c200*/  SHF.R.S32.HI R35, RZ, 0x2, R32 ;  /* 0x00000002ff237819 */ /* 0x000fe20000011420 */
[----:B------:R-:W-:Y:S01]  /*3c210*/  FMUL.FTZ R37, R37, R56 ;  /* 0x0000003825257220 */ /* 0x000fe20000410000 */
[----:B------:R-:W-:Y:S01]  /*3c220*/  LEA.HI R33, R33, R34, RZ, 0x5 ;  /* 0x0000002221217211 */ /* 0x000fe200078f28ff */
[----:B------:R-:W-:Y:S01]  /*3c230*/  IMAD.IADD R38, R57, 0x1, -R38 ;  /* 0x0000000139267824 */ /* 0x000fe200078e0a26 */
[----:B-1----:R-:W-:Y:S01]  /*3c240*/  SHF.R.S32.HI R36, RZ, 0x1f, R32 ;  /* 0x0000001fff247819 */ /* 0x002fe20000011420 */
[----:B------:R1:W0:Y:S03]  /*3c250*/  MUFU.TANH R70, R37 ;  /* 0x0000002500467308 */ /* 0x0002260000002400 */
[----:B------:R-:W-:-:S02]  /*3c260*/  LEA.HI R36, R36, R35, RZ, 0x3 ;  /* 0x0000002324247211 */ /* 0x000fc400078f18ff */
[----:B------:R-:W-:Y:S02]  /*3c270*/  SHF.R.S32.HI R33, RZ, 0x5, R33 ;  /* 0x00000005ff217819 */ /* 0x000fe40000011421 */
[----:B------:R-:W-:Y:S02]  /*3c280*/  LOP3.LUT R36, R36, 0xfffffff8, RZ, 0xc0, !PT ;  /* 0xfffffff824247812 */ /* 0x000fe400078ec0ff */
[----:B-1----:R-:W-:Y:S01]  /*3c290*/  LEA.HI R37, R38, R38, RZ, 0x1 ;  /* 0x0000002626257211 */ /* 0x002fe200078f08ff */
[----:B---3--:R-:W-:Y:S02]  /*3c2a0*/  IMAD R33, R58, 0x4, R33 ;  /* 0x000000043a217824 */ /* 0x008fe400078e0221 */
[----:B------:R-:W-:Y:S01]  /*3c2b0*/  IMAD.IADD R36, R35, 0x1, -R36 ;  /* 0x0000000123247824 */ /* 0x000fe200078e0a24 */
[----:B------:R-:W-:-:S03]  /*3c2c0*/  LOP3.LUT R37, R37, 0x1ffffffe, RZ, 0xc0, !PT ;  /* 0x1ffffffe25257812 */ /* 0x000fc600078ec0ff */
[----:B------:R-:W-:Y:S02]  /*3c2d0*/  IMAD.U32 R36, R33, 0x10, R36 ;  /* 0x0000001021247824 */ /* 0x000fe400078e0024 */
[----:B------:R-:W-:-:S04]  /*3c2e0*/  IMAD.IADD R37, R38, 0x1, -R37 ;  /* 0x0000000126257824 */ /* 0x000fc800078e0a25 */
[----:B------:R-:W-:-:S04]  /*3c2f0*/  IMAD R36, R37, 0x8, R36 ;  /* 0x0000000825247824 */ /* 0x000fc800078e0224 */
[----:B------:R-:W-:-:S05]  /*3c300*/  @P1 IMAD.HI.U32 R59, R36, R59, RZ ;  /* 0x0000003b243b1227 */ /* 0x000fca00078e00ff */
[----:B------:R-:W-:Y:S01]  /*3c310*/  @P1 SHF.R.U32.HI R36, RZ, R60, R59 ;  /* 0x0000003cff241219 */ /* 0x000fe2000001163b */
[----:B------:R-:W-:Y:S01]  /*3c320*/  IMAD.SHL.U32 R38, R6, 0x40, RZ ;  /* 0x0000004006267824 */ /* 0x000fe200078e00ff */
[----:B------:R-:W-:Y:S01]  /*3c330*/  LOP3.LUT R33, R32, 0x7ffffffc, RZ, 0xc0, !PT ;  /* 0x7ffffffc20217812 */ /* 0x000fe200078ec0ff */
[-C--:B------:R-:W-:Y:S02]  /*3c340*/  FMUL.FTZ R28, R28, R56.reuse ;  /* 0x000000381c1c7220 */ /* 0x080fe40000410000 */
[----:B------:R-:W1:Y:S01]  /*3c350*/  SHFL.IDX PT, R37, R36, RZ, 0x1c1f ;  /* 0x001c1fff24257589 */ /* 0x000e6200000e0000 */
[----:B------:R-:W-:Y:S01]  /*3c360*/  IADD3 R6, -R38, 0x1, RZ ;  /* 0x0000000126067810 */ /* 0x000fe20007ffe1ff */
[-C--:B------:R-:W-:Y:S01]  /*3c370*/  FMUL.FTZ R13, R27, R56.reuse ;  /* 0x000000381b0d7220 */ /* 0x080fe20000410000 */
[----:B------:R3:W0:Y:S01]  /*3c380*/  MUFU.TANH R65, R28 ;  /* 0x0000001c00417308 */ /* 0x0006220000002400 */
        /* <DEDUP_REMOVED lines=22> */
[----:B------:R-:W3:Y:S01]  /*3c4f0*/  MUFU.TANH R15, R15 ;  /* 0x0000000f000f7308 */ /* 0x000ee20000002400 */
        /* <DEDUP_REMOVED lines=29> */
[----:B------:R-:W-:Y:S01]  /*3c6d0*/  IMAD.IADD R42, R32, 0x1, R35 ;  /* 0x00000001202a7824 */ /* 0x000fe200078e0223 */
[----:B-1----:R-:W-:Y:S01]  /*3c6e0*/  VIADDMNMX R35, R37, R61, R34, PT ;  /* 0x0000003d25237246 */ /* 0x002fe20003800122 */
        /* <DEDUP_REMOVED lines=19> */
.L_x_3566:
[----:B------:R-:W-:Y:S05]  /*3c820*/  BSYNC B3 ;  /* 0x0000000000037941 */ /* 0x000fea0003800000 */
.L_x_3565:
[----:B------:R-:W-:Y:S01]  /*3c830*/  LOP3.LUT R37, RZ, R37, RZ, 0x33, !PT ;  /* 0x00000025ff257212 */ /* 0x000fe200078e33ff */
[----:B------:R-:W-:Y:S06]  /*3c840*/  BRA `(.L_x_3567) ;  /* 0x0000000000287947 */ /* 0x000fec0003800000 */
.L_x_3564:
        /* <DEDUP_REMOVED lines=10> */
.L_x_3567:
[----:B------:R-:W-:Y:S05]  /*3c8f0*/  BSYNC B2 ;  /* 0x0000000000027941 */ /* 0x000fea0003800000 */
.L_x_3563:
[----:B------:R-:W-:-:S04]  /*3c900*/  IMAD R32, R10, R37, -R38 ;  /* 0x000000250a207224 */ /* 0x000fc800078e0a26 */
[----:B------:R-:W-:-:S05]  /*3c910*/  IMAD R37, R33, -0x2, R32 ;  /* 0xfffffffe21257824 */ /* 0x000fca00078e0220 */
[----:B------:R-:W-:Y:S02]  /*3c920*/  VIMNMX R6, R6, R37, !PT ;  /* 0x0000002506067248 */ /* 0x000fe40007fe0100 */
[----:B------:R-:W-:-:S07]  /*3c930*/  VIADDMNMX R35, R37, R10, R35, PT ;  /* 0x0000000a25237246 */ /* 0x000fce0003800123 */
.L_x_3562:
[----:B------:R-:W-:Y:S05]  /*3c940*/  BSYNC B1 ;  /* 0x0000000000017941 */ /* 0x000fea0003800000 */
.L_x_3561:
[C---:B------:R-:W-:Y:S01]  /*3c950*/  ISETP.GE.AND P1, PT, R63.reuse, 0x2, PT ;  /* 0x000000023f00780c */ /* 0x040fe20003f26270 */
[----:B------:R-:W-:Y:S01]  /*3c960*/  BSSY B1, `(.L_x_3568) ;  /* 0x0000072000017945 */ /* 0x000fe20003800000 */
[C---:B------:R-:W-:Y:S02]  /*3c970*/  ISETP.GE.AND P5, PT, R63.reuse, 0xa, PT ;  /* 0x0000000a3f00780c */ /* 0x040fe40003fa6270 */
[----:B------:R-:W-:Y:S02]  /*3c980*/  ISETP.GT.AND P3, PT, R6, 0x1, !P1 ;  /* 0x000000010600780c */ /* 0x000fe40004f64270 */
[----:B------:R-:W-:Y:S02]  /*3c990*/  ISETP.GE.AND P2, PT, R63, 0x9, PT ;  /* 0x000000093f00780c */ /* 0x000fe40003f46270 */
[----:B------:R-:W-:Y:S02]  /*3c9a0*/  ISETP.LT.OR P3, PT, R35, 0x2, P3 ;  /* 0x000000022300780c */ /* 0x000fe40001f61670 */
[----:B------:R-:W-:-:S02]  /*3c9b0*/  P2R R39, PR, RZ, 0x20 ;  /* 0x00000020ff277803 */ /* 0x000fc40000000000 */
[----:B0-----:R-:W-:Y:S02]  /*3c9c0*/  FSEL R43, R64, -INF , !P3 ;  /* 0xff800000402b7808 */ /* 0x001fe40005800000 */
[C---:B------:R-:W-:Y:S02]  /*3c9d0*/  ISETP.GT.AND P3, PT, R6.reuse, 0x9, !P5 ;  /* 0x000000090600780c */ /* 0x040fe40006f64270 */
[----:B------:R-:W-:Y:S02]  /*3c9e0*/  ISETP.GT.AND P4, PT, R6, 0x8, !P2 ;  /* 0x000000080600780c */ /* 0x000fe40005784270 */
        /* <DEDUP_REMOVED lines=63> */
[----:B------:R-:W-:-:S04]  /*3cde0*/  ISETP.GT.AND P6, PT, R6, 0x39, !P6 ;  /* 0x000000390600780c */ /* 0x000fc800077c4270 */
[----:B------:R-:W-:Y:S02]  /*3cdf0*/  ISETP.LT.OR P6, PT, R35, 0x3a, P6 ;  /* 0x0000003a2300780c */ /* 0x000fe400037c1670 */
[----:B------:R-:W0:Y:S02]  /*3ce00*/  SHFL.IDX PT, R35, R36, 0x1, 0x1c1f ;  /* 0x003c1f0024237f89 */ /* 0x000e2400000e0000 */
[----:B------:R-:W-:Y:S02]  /*3ce10*/  FSEL R53, R53, -INF , !P6 ;  /* 0xff80000035357808 */ /* 0x000fe40007000000 */
[----:B------:R-:W-:Y:S02]  /*3ce20*/  ISETP.GE.AND P6, PT, R10, 0x1, PT ;  /* 0x000000010a00780c */ /* 0x000fe40003fc6270 */
[----:B0-----:R-:W-:Y:S01]  /*3ce30*/  VIADDMNMX R15, R35, R61, R34, PT ;  /* 0x0000003d230f7246 */ /* 0x001fe20003800122 */
[----:B------:R-:W-:-:S10]  /*3ce40*/  IMAD.IADD R32, R42, 0x1, R35 ;  /* 0x000000012a207824 */ /* 0x000fd400078e0223 */
        /* <DEDUP_REMOVED lines=17> */
.L_x_3573:
[----:B------:R-:W-:Y:S05]  /*3cf60*/  BSYNC B3 ;  /* 0x0000000000037941 */ /* 0x000fea0003800000 */
.L_x_3572:
[----:B------:R-:W-:Y:S01]  /*3cf70*/  LOP3.LUT R11, RZ, R11, RZ, 0x33, !PT ;  /* 0x0000000bff0b7212 */ /* 0x000fe200078e33ff */
[----:B------:R-:W-:Y:S06]  /*3cf80*/  BRA `(.L_x_3574) ;  /* 0x0000000000287947 */ /* 0x000fec0003800000 */
.L_x_3571:
        /* <DEDUP_REMOVED lines=10> */
.L_x_3574:
[----:B------:R-:W-:Y:S05]  /*3d030*/  BSYNC B2 ;  /* 0x0000000000027941 */ /* 0x000fea0003800000 */
.L_x_3570:
[----:B------:R-:W-:-:S04]  /*3d040*/  IMAD R6, R10, R11, -R38 ;  /* 0x0000000b0a067224 */ /* 0x000fc800078e0a26 */
[----:B------:R-:W-:-:S05]  /*3d050*/  IMAD R33, R33, -0x2, R6 ;  /* 0xfffffffe21217824 */ /* 0x000fca00078e0206 */
[----:B------:R-:W-:Y:S02]  /*3d060*/  VIADDMNMX R15, R33, R10, R15, PT ;  /* 0x0000000a210f7246 */ /* 0x000fe4000380010f */
[----:B------:R-:W-:-:S07]  /*3d070*/  VIMNMX R32, R32, R33, !PT ;  /* 0x0000002120207248 */ /* 0x000fce0007fe0100 */
.L_x_3569:
[----:B------:R-:W-:Y:S05]  /*3d080*/  BSYNC B1 ;  /* 0x0000000000017941 */ /* 0x000fea0003800000 */
.L_x_3568:
        /* <DEDUP_REMOVED lines=53> */
[C---:B------:R-:W-:Y:S02]  /*3d3e0*/  ISETP.LT.OR P1, PT, R15.reuse, 0x29, P1 ;  /* 0x000000290f00780c */ /* 0x040fe40000f21670 */
        /* <DEDUP_REMOVED lines=74> */
[----:B------:R0:W-:Y:S01]  /*3d890*/  MUFU.EX2 R168, R6 ;  /* 0x0000000600a87308 */ /* 0x0001e20000000800 */
[-CC-:B------:R-:W-:Y:S01]  /*3d8a0*/  FFMA.FTZ R10, R10, R37.reuse, -R42.reuse ;  /* 0x000000250a0a7223 */ /* 0x180fe2000001082a */
[-CC-:B------:R-:W-:Y:S01]  /*3d8b0*/  FFMA.FTZ R13, R13, R37.reuse, -R42.reuse ;  /* 0x000000250d0d7223 */ /* 0x180fe2000001082a */
[-C--:B------:R-:W-:Y:S01]  /*3d8c0*/  FFMA.FTZ R20, R20, R37.reuse, -R42 ;  /* 0x0000002514147223 */ /* 0x080fe2000001082a */
[----:B------:R-:W-:-:S04]  /*3d8d0*/  FFMA.FTZ R35, R47, R37, -R36 ;  /* 0x000000252f237223 */ /* 0x000fc80000010824 */
[----:B------:R-:W-:Y:S01]  /*3d8e0*/  MUFU.EX2 R169, R10 ;  /* 0x0000000a00a97308 */ /* 0x000fe20000000800 */
[-C--:B------:R-:W-:Y:S01]  /*3d8f0*/  FFMA.FTZ R21, R21, R37.reuse, -R42 ;  /* 0x0000002515157223 */ /* 0x080fe2000001082a */
[----:B------:R-:W-:-:S06]  /*3d900*/  FFMA.FTZ R38, R67, R37, -R36 ;  /* 0x0000002543267223 */ /* 0x000fcc0000010824 */
[----:B------:R-:W1:Y:S01]  /*3d910*/  MUFU.EX2 R48, R13 ;  /* 0x0000000d00307308 */ /* 0x000e620000000800 */
[-C--:B------:R-:W-:Y:S01]  /*3d920*/  FFMA.FTZ R24, R24, R37.reuse, -R42 ;  /* 0x0000002518187223 */ /* 0x080fe2000001082a */
[----:B------:R-:W-:-:S06]  /*3d930*/  FFMA.FTZ R39, R57, R37, -R36 ;  /* 0x0000002539277223 */ /* 0x000fcc0000010824 */
[----:B------:R-:W-:Y:S01]  /*3d940*/  MUFU.EX2 R34, R34 ;  /* 0x0000002200227308 */ /* 0x000fe20000000800 */
[-C--:B0-----:R-:W-:Y:S01]  /*3d950*/  FFMA.FTZ R6, R69, R37.reuse, -R36 ;  /* 0x0000002545067223 */ /* 0x081fe20000010824 */
[----:B------:R-:W-:-:S06]  /*3d960*/  FFMA.FTZ R25, R25, R37, -R42 ;  /* 0x0000002519197223 */ /* 0x000fcc000001082a */
[----:B------:R-:W0:Y:S01]  /*3d970*/  MUFU.EX2 R20, R20 ;  /* 0x0000001400147308 */ /* 0x000e220000000800 */
[----:B------:R-:W-:-:S07]  /*3d980*/  FFMA.FTZ R26, R26, R37, -R42 ;  /* 0x000000251a1a7223 */ /* 0x000fce000001082a */
[----:B------:R-:W-:Y:S08]  /*3d990*/  MUFU.EX2 R35, R35 ;  /* 0x0000002300237308 */ /* 0x000ff00000000800 */
[----:B------:R-:W2:Y:S01]  /*3d9a0*/  MUFU.EX2 R21, R21 ;  /* 0x0000001500157308 */ /* 0x000ea20000000800 */
[----:B-1----:R-:W-:-:S07]  /*3d9b0*/  FADD.FTZ R13, R169, R48 ;  /* 0x00000030a90d7221 */ /* 0x002fce0000010000 */
[----:B------:R-:W1:Y:S08]  /*3d9c0*/  MUFU.EX2 R38, R38 ;  /* 0x0000002600267308 */ /* 0x000e700000000800 */
[----:B------:R-:W3:Y:S01]  /*3d9d0*/  MUFU.EX2 R24, R24 ;  /* 0x0000001800187308 */ /* 0x000ee20000000800 */
[----:B------:R-:W-:-:S07]  /*3d9e0*/  FFMA.FTZ R28, R28, R37, -R42 ;  /* 0x000000251c1c7223 */ /* 0x000fce000001082a */
[----:B------:R4:W-:Y:S01]  /*3d9f0*/  MUFU.EX2 R174, R6 ;  /* 0x0000000600ae7308 */ /* 0x0009e20000000800 */
[----:B------:R-:W-:Y:S01]  /*3da00*/  FFMA.FTZ R40, R71, R37, -R36 ;  /* 0x0000002547287223 */ /* 0x000fe20000010824 */
[----:B0-----:R-:W-:-:S06]  /*3da10*/  FADD.FTZ R10, R20, R13 ;  /* 0x0000000d140a7221 */ /* 0x001fcc0000010000 */
[----:B------:R-:W0:Y:S01]  /*3da20*/  MUFU.EX2 R39, R39 ;  /* 0x0000002700277308 */ /* 0x000e220000000800 */
[----:B----4-:R-:W-:-:S07]  /*3da30*/  FFMA.FTZ R6, R77, R37, -R36 ;  /* 0x000000254d067223 */ /* 0x010fce0000010824 */
[----:B------:R4:W-:Y:S01]  /*3da40*/  MUFU.EX2 R47, R7 ;  /* 0x00000007002f7308 */ /* 0x0009e20000000800 */
[----:B------:R-:W-:-:S07]  /*3da50*/  FFMA.FTZ R30, R30, R37, -R42 ;  /* 0x000000251e1e7223 */ /* 0x000fce000001082a */
[----:B------:R-:W5:Y:S01]  /*3da60*/  MUFU.EX2 R25, R25 ;  /* 0x0000001900197308 */ /* 0x000f620000000800 */
[----:B----4-:R-:W-:Y:S01]  /*3da70*/  FADD.FTZ R7, R168, R33 ;  /* 0x00000021a8077221 */ /* 0x010fe20000010000 */
[----:B--2---:R-:W-:-:S06]  /*3da80*/  FADD.FTZ R13, R21, R10 ;  /* 0x0000000a150d7221 */ /* 0x004fcc0000010000 */
[----:B------:R2:W-:Y:S01]  /*3da90*/  MUFU.EX2 R180, R6 ;  /* 0x0000000600b47308 */ /* 0x0005e20000000800 */
[----:B------:R-:W-:-:S07]  /*3daa0*/  FFMA.FTZ R31, R31, R37, -R42 ;  /* 0x000000251f1f7223 */ /* 0x000fce000001082a */
[----:B------:R-:W4:Y:S01]  /*3dab0*/  MUFU.EX2 R26, R26 ;  /* 0x0000001a001a7308 */ /* 0x000f220000000800 */
[----:B--2---:R-:W-:-:S04]  /*3dac0*/  FADD.FTZ R6, R34, R7 ;  /* 0x0000000722067221 */ /* 0x004fc80000010000 */
[----:B------:R-:W-:-:S03]  /*3dad0*/  FADD.FTZ R7, R35, R6 ;  /* 0x0000000623077221 */ /* 0x000fc60000010000 */
[----:B------:R-:W2:Y:S01]  /*3dae0*/  MUFU.EX2 R175, R28 ;  /* 0x0000001c00af7308 */ /* 0x000ea20000000800 */
[----:B-1----:R-:W-:Y:S01]  /*3daf0*/  FADD.FTZ R6, R38, R7 ;  /* 0x0000000726067221 */ /* 0x002fe20000010000 */
[-C--:B------:R-:W-:Y:S01]  /*3db00*/  FFMA.FTZ R44, R75, R37.reuse, -R36 ;  /* 0x000000254b2c7223 */ /* 0x080fe20000010824 */
[----:B---3--:R-:W-:Y:S01]  /*3db10*/  FADD.FTZ R10, R24, R13 ;  /* 0x0000000d180a7221 */ /* 0x008fe20000010000 */
[----:B------:R-:W-:-:S04]  /*3db20*/  FFMA.FTZ R27, R27, R37, -R42 ;  /* 0x000000251b1b7223 */ /* 0x000fc8000001082a */
[----:B------:R-:W1:Y:S01]  /*3db30*/  MUFU.EX2 R40, R40 ;  /* 0x0000002800287308 */ /* 0x000e620000000800 */
[----:B0-----:R-:W-:Y:S01]  /*3db40*/  FADD.FTZ R7, R39, R6 ;  /* 0x0000000627077221 */ /* 0x001fe20000010000 */
[----:B------:R-:W-:Y:S01]  /*3db50*/  FFMA.FTZ R45, R45, R37, -R36 ;  /* 0x000000252d2d7223 */ /* 0x000fe20000010824 */
[----:B-----5:R-:W-:-:S05]  /*3db60*/  FADD.FTZ R13, R25, R10 ;  /* 0x0000000a190d7221 */ /* 0x020fca0000010000 */
[----:B------:R-:W0:Y:S01]  /*3db70*/  MUFU.EX2 R30, R30 ;  /* 0x0000001e001e7308 */ /* 0x000e220000000800 */
[----:B------:R-:W-:Y:S01]  /*3db80*/  FFMA.FTZ R29, R29, R37, -R42 ;  /* 0x000000251d1d7223 */ /* 0x000fe2000001082a */
[----:B------:R-:W-:Y:S01]  /*3db90*/  FADD.FTZ R6, R174, R7 ;  /* 0x00000007ae067221 */ /* 0x000fe20000010000 */
[----:B----4-:R-:W-:-:S05]  /*3dba0*/  FADD.FTZ R10, R26, R13 ;  /* 0x0000000d1a0a7221 */ /* 0x010fca0000010000 */
[----:B------:R-:W3:Y:S01]  /*3dbb0*/  MUFU.EX2 R31, R31 ;  /* 0x0000001f001f7308 */ /* 0x000ee20000000800 */
[----:B------:R-:W-:Y:S01]  /*3dbc0*/  FFMA.FTZ R11, R11, R37, -R42 ;  /* 0x000000250b0b7223 */ /* 0x000fe2000001082a */
[----:B------:R-:W-:-:S06]  /*3dbd0*/  FADD.FTZ R7, R41, R6 ;  /* 0x0000000629077221 */ /* 0x000fcc0000010000 */
[----:B------:R-:W4:Y:S01]  /*3dbe0*/  MUFU.EX2 R44, R44 ;  /* 0x0000002c002c7308 */ /* 0x000f220000000800 */
[----:B------:R-:W-:Y:S01]  /*3dbf0*/  FFMA.FTZ R46, R79, R37, -R36 ;  /* 0x000000254f2e7223 */ /* 0x000fe20000010824 */
[----:B--2---:R-:W-:-:S06]  /*3dc00*/  FADD.FTZ R13, R175, R10 ;  /* 0x0000000aaf0d7221 */ /* 0x004fcc0000010000 */
[----:B------:R-:W2:Y:S01]  /*3dc10*/  MUFU.EX2 R27, R27 ;  /* 0x0000001b001b7308 */ /* 0x000ea20000000800 */
[-C--:B------:R-:W-:Y:S01]  /*3dc20*/  FFMA.FTZ R36, R53, R37.reuse, -R36 ;  /* 0x0000002535247223 */ /* 0x080fe20000010824 */
[----:B------:R-:W-:Y:S01]  /*3dc30*/  FFMA.FTZ R14, R14, R37, -R42 ;  /* 0x000000250e0e7223 */ /* 0x000fe2000001082a */
[----:B-1----:R-:W-:-:S05]  /*3dc40*/  FADD.FTZ R6, R40, R7 ;  /* 0x0000000728067221 */ /* 0x002fca0000010000 */
[----:B------:R-:W1:Y:S01]  /*3dc50*/  MUFU.EX2 R45, R45 ;  /* 0x0000002d002d7308 */ /* 0x000e620000000800 */
[----:B0-----:R-:W-:-:S07]  /*3dc60*/  FADD.FTZ R10, R30, R13 ;  /* 0x0000000d1e0a7221 */ /* 0x001fce0000010000 */
[----:B------:R-:W0:Y:S01]  /*3dc70*/  MUFU.EX2 R28, R29 ;  /* 0x0000001d001c7308 */ /* 0x000e220000000800 */
[----:B------:R-:W-:Y:S01]  /*3dc80*/  FFMA.FTZ R15, R15, R37, -R42 ;  /* 0x000000250f0f7223 */ /* 0x000fe2000001082a */
[----:B------:R-:W-:Y:S01]  /*3dc90*/  FADD.FTZ R7, R43, R6 ;  /* 0x000000062b077221 */ /* 0x000fe20000010000 */
[----:B---3--:R-:W-:-:S05]  /*3dca0*/  FADD.FTZ R10, R31, R10 ;  /* 0x0000000a1f0a7221 */ /* 0x008fca0000010000 */
[----:B------:R1:W3:Y:S01]  /*3dcb0*/  MUFU.EX2 R181, R11 ;  /* 0x0000000b00b57308 */ /* 0x0002e20000000800 */
[----:B------:R-:W-:Y:S01]  /*3dcc0*/  FFMA.FTZ R32, R32, R37, -R42 ;  /* 0x0000002520207223 */ /* 0x000fe2000001082a */
[----:B----4-:R-:W-:-:S06]  /*3dcd0*/  FADD.FTZ R6, R44, R7 ;  /* 0x000000072c067221 */ /* 0x010fcc0000010000 */
[----:B------:R-:W-:Y:S01]  /*3dce0*/  MUFU.EX2 R49, R36 ;  /* 0x0000002400317308 */ /* 0x000fe20000000800 */
[----:B--2---:R-:W-:-:S07]  /*3dcf0*/  FADD.FTZ R7, R27, R10 ;  /* 0x0000000a1b077221 */ /* 0x004fce0000010000 */
[----:B------:R-:W2:Y:S01]  /*3dd00*/  MUFU.EX2 R36, R14 ;  /* 0x0000000e00247308 */ /* 0x000ea20000000800 */
[----:B-1----:R-:W-:Y:S01]  /*3dd10*/  FADD.FTZ R11, R45, R6 ;  /* 0x000000062d0b7221 */ /* 0x002fe20000010000 */
[----:B0-----:R-:W-:-:S06]  /*3dd20*/  FADD.FTZ R6, R28, R7 ;  /* 0x000000071c067221 */ /* 0x001fcc0000010000 */
[----:B------:R-:W0:Y:S08]  /*3dd30*/  MUFU.EX2 R46, R46 ;  /* 0x0000002e002e7308 */ /* 0x000e300000000800 */
[----:B------:R-:W1:Y:S01]  /*3dd40*/  MUFU.EX2 R183, R15 ;  /* 0x0000000f00b77308 */ /* 0x000e620000000800 */
[----:B------:R-:W-:Y:S01]  /*3dd50*/  FADD.FTZ R10, R180, R11 ;  /* 0x0000000bb40a7221 */ /* 0x000fe20000010000 */
[----:B---3--:R-:W-:-:S06]  /*3dd60*/  FADD.FTZ R7, R181, R6 ;  /* 0x00000006b5077221 */ /* 0x008fcc0000010000 */
[----:B------:R-:W3:Y:S01]  /*3dd70*/  MUFU.EX2 R32, R32 ;  /* 0x0000002000207308 */ /* 0x000ee20000000800 */
[----:B------:R-:W-:Y:S01]  /*3dd80*/  FADD.FTZ R11, R47, R10 ;  /* 0x0000000a2f0b7221 */ /* 0x000fe20000010000 */
[----:B--2---:R-:W-:-:S03]  /*3dd90*/  FADD.FTZ R6, R36, R7 ;  /* 0x0000000724067221 */ /* 0x004fc60000010000 */
[----:B0-----:R-:W-:Y:S01]  /*3dda0*/  FADD.FTZ R10, R46, R11 ;  /* 0x0000000b2e0a7221 */ /* 0x001fe20000010000 */
[----:B-1----:R-:W-:-:S03]  /*3ddb0*/  FADD.FTZ R7, R183, R6 ;  /* 0x00000006b7077221 */ /* 0x002fc60000010000 */
[----:B------:R-:W-:Y:S01]  /*3ddc0*/  FADD.FTZ R13, R49, R10 ;  /* 0x0000000a310d7221 */ /* 0x000fe20000010000 */
[----:B---3--:R-:W-:-:S04]  /*3ddd0*/  FADD.FTZ R29, R32, R7 ;  /* 0x00000007201d7221 */ /* 0x008fc80000010000 */
        /* <DEDUP_REMOVED lines=2663> */
.L_x_3575:
[----:B0-----:R-:W-:-:S04]  /*48450*/  IMAD.MOV.U32 R13, RZ, RZ, 0x0 ;  /* 0x00000000ff0d7424 */ /* 0x001fc800078e00ff */
[----:B-1----:R-:W-:Y:S05]  /*48460*/  RET.REL.NODEC R12 `(_ZN7cutlass13device_kernelIN5flash11enable_sm90INS1_16FlashAttnFwdSm90INS1_25CollectiveMainloopFwdSm90ILi2EN4cute5tupleIJNS5_1CILi1EEES8_S8_EEENS6_IJNS7_ILi64EEESA_SA_EEELi512ENS_10bfloat16_tEfNS_4arch4Sm90ELb0ELb1ELb1ELb1ELb0ELb0ELb1ELb0ELb0ELb1ELb0ELb0EEENS1_21CollectiveEpilogueFwdINS6_IJSA_NS7_ILi512EEESA_EEES9_SC_SE_Li256ELb1ELb1ELb0ELb0EEENS1_36VarlenDynamicPersistentTileSchedulerILi64ELi64ELi256ELi128ELb0ELb1ELb1ELb1ELb0ELb1EEEEEEEEEvNT_6ParamsE) ;  /* 0xfffffb780ce47950 */ /* 0x002fea0003c3ffff */
.L_x_3551:
[----:B0-----:R0:W1:Y:S02]  /*48470*/  SYNCS.PHASECHK.TRANS64.TRYWAIT P0, [R13+URZ], R20 ;  /* 0x000000140d0075a7 */ /* 0x001064000800017f */
[----:B-1----:R-:W-:Y:S05]  /*48480*/  @!P0 NANOSLEEP.SYNCS 0x989680 ;  /* 0x009896800000895d */ /* 0x002fea0003900000 */
[----:B------:R-:W1:Y:S02]  /*48490*/  @!P0 SYNCS.PHASECHK.TRANS64 P0, [R13+URZ], R20 ;  /* 0x000000140d0085a7 */ /* 0x000e64000800007f */
[----:B-1----:R-:W-:Y:S05]  /*484a0*/  @!P0 BRA `(.L_x_3551) ;  /* 0xfffffffc00f08947 */ /* 0x002fea000383ffff */
[----:B------:R-:W-:Y:S05]  /*484b0*/  BRA `(.L_x_3550) ;  /* 0xffffff0c000c7947 */ /* 0x000fea000383ffff */
.L_x_3553:
[----:B0-----:R0:W1:Y:S02]  /*484c0*/  SYNCS.PHASECHK.TRANS64.TRYWAIT P0, [R10+URZ+0x38810], R13 ;  /* 0x0388100d0a0075a7 */ /* 0x001064000800017f */
[----:B-1----:R-:W-:Y:S05]  /*484d0*/  @!P0 NANOSLEEP.SYNCS 0x989680 ;  /* 0x009896800000895d */ /* 0x002fea0003900000 */
[----:B------:R-:W1:Y:S02]  /*484e0*/  @!P0 SYNCS.PHASECHK.TRANS64 P0, [R10+URZ+0x38810], R13 ;  /* 0x0388100d0a0085a7 */ /* 0x000e64000800007f */
[----:B-1----:R-:W-:Y:S05]  /*484f0*/  @!P0 BRA `(.L_x_3553) ;  /* 0xfffffffc00f08947 */ /* 0x002fea000383ffff */
[----:B------:R-:W-:Y:S05]  /*48500*/  BRA `(.L_x_3576) ;  /* 0xffffff1000607947 */ /* 0x000fea000383ffff */
.L_x_3560:
[----:B0-----:R0:W1:Y:S02]  /*48510*/  SYNCS.PHASECHK.TRANS64.TRYWAIT P0, [R20+URZ], R21 ;  /* 0x00000015140075a7 */ /* 0x001064000800017f */
[----:B-1----:R-:W-:Y:S05]  /*48520*/  @!P0 NANOSLEEP.SYNCS 0x989680 ;  /* 0x009896800000895d */ /* 0x002fea0003900000 */
[----:B------:R-:W1:Y:S02]  /*48530*/  @!P0 SYNCS.PHASECHK.TRANS64 P0, [R20+URZ], R21 ;  /* 0x00000015140085a7 */ /* 0x000e64000800007f */
[----:B-1----:R-:W-:Y:S05]  /*48540*/  @!P0 BRA `(.L_x_3560) ;  /* 0xfffffffc00f08947 */ /* 0x002fea000383ffff */
[----:B------:R-:W-:Y:S05]  /*48550*/  BRA `(.L_x_3559) ;  /* 0xffffff1000fc7947 */ /* 0x000fea000383ffff */
.L_x_3577:
        /* <DEDUP_REMOVED lines=10> */
.L_x_6030:


//--------------------- .text._ZN7cutlass13device_kernelIN5flash11enable_sm90INS1_16FlashAttnFwdSm90INS1_25CollectiveMainloopFwdSm90ILi2EN4cute5tupleIJNS5_1CILi1EEES8_S8_EEENS6_IJNS7_ILi64EEESA_SA_EEELi512ENS_10bfloat16_tEfNS_4arch4Sm90ELb0ELb1ELb1ELb1ELb0ELb1ELb1ELb0ELb0ELb1ELb0ELb0EEENS1_21CollectiveEpilogueFwdINS6_IJSA_NS7_ILi512EEESA_EEES9_SC_SE_Li256ELb1ELb1ELb0ELb0EEENS1_36VarlenDynamicPersistentTileSchedulerILi64ELi64ELi256ELi128ELb0ELb1ELb1ELb1ELb0ELb1EEEEEEEEEvNT_6ParamsE --------------------------
	.section	.text._ZN7cutlass13device_kernelIN5flash11enable_sm90INS1_16FlashAttnFwdSm90INS1_25CollectiveMainloopFwdSm90ILi2EN4cute5tupleIJNS5_1CILi1EEES8_S8_EEENS6_IJNS7_ILi64EEESA_SA_EEELi512ENS_10bfloat16_tEfNS_4arch4Sm90ELb0ELb1ELb1ELb1ELb0ELb1ELb1ELb0ELb0ELb1ELb0ELb0EEENS1_21CollectiveEpilogueFwdINS6_IJSA_NS7_ILi512EEESA_EEES9_SC_SE_Li256ELb1ELb1ELb0ELb0EEENS1_36VarlenDynamicPersistentTileSchedulerILi64ELi64ELi256ELi128ELb0ELb1ELb1ELb1ELb0ELb1EEEEEEEEEvNT_6ParamsE,"ax",@progbits
	.align	128
.text._ZN7cutlass13device_kernelIN5flash11enable_sm90INS1_16FlashAttnFwdSm90INS1_25CollectiveMainloopFwdSm90ILi2EN4cute5tupleIJNS5_1CILi1EEES8_S8_EEENS6_IJNS7_ILi64EEESA_SA_EEELi512ENS_10bfloat16_tEfNS_4arch4Sm90ELb0ELb1ELb1ELb1ELb0ELb1ELb1ELb0ELb0ELb1ELb0ELb0EEENS1_21CollectiveEpilogueFwdINS6_IJSA_NS7_ILi512EEESA_EEES9_SC_SE_Li256ELb1ELb1ELb0ELb0EEENS1_36VarlenDynamicPersistentTileSchedulerILi64ELi64ELi256ELi128ELb0ELb1ELb1ELb1ELb0ELb1EEEEEEEEEvNT_6ParamsE:
        .type           _ZN7cutlass13device_kernelIN5flash11enable_sm90INS1_16FlashAttnFwdSm90INS1_25CollectiveMainloopFwdSm90ILi2EN4cute5tupleIJNS5_1CILi1EEES8_S8_EEENS6_IJNS7_ILi64EEESA_SA_EEELi512ENS_10bfloat16_tEfNS_4arch4Sm90ELb0ELb1ELb1ELb1ELb0ELb1ELb1ELb0ELb0ELb1ELb0ELb0EEENS1_21CollectiveEpilogueFwdINS6_IJSA_NS7_ILi512EEESA_EEES9_SC_SE_Li256ELb1ELb1ELb0ELb0EEENS1_36VarlenDynamicPersistentTileSchedulerILi64ELi64ELi256ELi128ELb0ELb1ELb1ELb1ELb0ELb1EEEEEEEEEvNT_6ParamsE,@function
        .size           _ZN7cutlass13device_kernelIN5flash11enable_sm90INS1_16FlashAttnFwdSm90INS1_25CollectiveMainloopFwdSm90ILi2EN4cute5tupleIJNS5_1CILi1EEES8_S8_EEENS6_IJNS7_ILi64EEESA_SA_EEELi512ENS_10bfloat16_tEfNS_4arch4Sm90ELb0ELb1ELb1ELb1ELb0ELb1ELb1ELb0ELb0ELb1ELb0ELb0EEENS1_21CollectiveEpilogueFwdINS6_IJSA_NS7_ILi512EEESA_EEES9_SC_SE_Li256ELb1ELb1ELb0ELb0EEENS1_36VarlenDynamicPersistentTileSchedulerILi64ELi64ELi256ELi128ELb0ELb1ELb1ELb1ELb0ELb1EEEEEEEEEvNT_6ParamsE,(.L_x_6032 - _ZN7cutlass13device_kernelIN5flash11enable_sm90INS1_16FlashAttnFwdSm90INS1_25CollectiveMainloopFwdSm90ILi2EN4cute5tupleIJNS5_1CILi1EEES8_S8_EEENS6_IJNS7_ILi64EEESA_SA_EEELi512ENS_10bfloat16_tEfNS_4arch4Sm90ELb0ELb1ELb1ELb1ELb0ELb1ELb1ELb0ELb0ELb1ELb0ELb0EEENS1_21CollectiveEpilogueFwdINS6_IJSA_NS7_ILi512EEESA_EEES9_SC_SE_Li256ELb1ELb1ELb0ELb0EEENS1_36VarlenDynamicPersistentTileSchedulerILi64ELi64ELi256ELi128ELb0ELb1ELb1ELb1ELb0ELb1EEEEEEEEEvNT_6ParamsE)
        .other          _ZN7cutlass13device_kernelIN5flash11enable_sm90INS1_16FlashAttnFwdSm90INS1_25CollectiveMainloopFwdSm90ILi2EN4cute5tupleIJNS5_1CILi1EEES8_S8_EEENS6_IJNS7_ILi64EEESA_SA_EEELi512ENS_10bfloat16_tEfNS_4arch4Sm90ELb0ELb1ELb1ELb1ELb0ELb1ELb1ELb0ELb0ELb1ELb0ELb0EEENS1_21CollectiveEpilogueFwdINS6_IJSA_NS7_ILi512EEESA_EEES9_SC_SE_Li256ELb1ELb1ELb0ELb0EEENS1_36VarlenDynamicPersistentTileSchedulerILi64ELi64ELi256ELi128ELb0ELb1ELb1ELb1ELb0ELb1EEEEEEEEEvNT_6ParamsE,@"STO_CUDA_ENTRY STV_DEFAULT"
_ZN7cutlass13device_kernelIN5flash11enable_sm90INS1_16FlashAttnFwdSm90INS1_25CollectiveMainloopFwdSm90ILi2EN4cute5tupleIJNS5_1CILi1EEES8_S8_EEENS6_IJNS7_ILi64EEESA_SA_EEELi512ENS_10bfloat16_tEfNS_4arch4Sm90ELb0ELb1ELb1ELb1ELb0ELb1ELb1ELb0ELb0ELb1ELb0ELb0EEENS1_21CollectiveEpilogueFwdINS6_IJSA_NS7_ILi512EEESA_EEES9_SC_SE_Li256ELb1ELb1ELb0ELb0EEENS1_36VarlenDynamicPersistentTileSchedulerILi64ELi64ELi256ELi128ELb0ELb1ELb1ELb1ELb0ELb1EEEEEEEEEvNT_6ParamsE:
[----:B------:R-:W0:Y:S02]  /*0000*/  LDC R1, c[0x0][0x28] ;  /* 0x00000a00ff017b82 */ /* 0x000e240000000800 */
[----:B0-----:R-:W-:-:S05]  /*0010*/  VIADD R1, R1, 0xfffffb50 ;  /* 0xfffffb5001017836 */ /* 0x001fca0000000000 */
[----:B------:R-:W-:Y:S01]  /*0020*/  R2UR UR4, R1 ;  /* 0x00000000010472ca */ /* 0x000fe200000e0000 */
[----:B------:R-:W0:Y:S01]  /*0030*/  S2R R3, SR_TID.X ;  /* 0x0000000000037919 */ /* 0x000e220000002100 */
[----:B------:R-:W-:Y:S01]  /*0040*/  ELECT P0, URZ, PT ;  /* 0x00000000003f782f */ /* 0x000fe20003800000 */
[----:B------:R-:W-:Y:S01]  /*0050*/  BSSY B0, `(.L_x_3578) ;  /* 0x0000018000007945 */ /* 0x000fe20003800000 */
[----:B------:R-:W-:Y:S01]  /*0060*/  ULDC UR37, c[0x0][0x20] ;  /* 0x0000080000257ab9 */ /* 0x000fe20000000800 */
[----:B------:R-:W-:-:S08]  /*0070*/  ULDC UR36, c[0x0][0x24] ;  /* 0x0000090000247ab9 */ /* 0x000fd00000000800 */
[----:B------:R-:W-:-:S04]  /*0080*/  UIADD3 UR37, UP0, UR4, UR37, URZ ;  /* 0x0000002504257290 */ /* 0x000fc8000ff1e03f */
[----:B------:R-:W-:Y:S01]  /*0090*/  UIADD3.X UR36, URZ, UR36, URZ, UP0, !UPT ;  /* 0x000000243f247290 */ /* 0x000fe200087fe43f */
[--C-:B0-----:R-:W-:Y:S02]  /*00a0*/  SHF.R.U32.HI R0, RZ, 0x5, R3.reuse ;  /* 0x00000005ff007819 */ /* 0x101fe40000011603 */
[----:B------:R-:W-:-:S03]  /*00b0*/  SHF.R.U32.HI R3, RZ, 0x7, R3 ;  /* 0x00000007ff037819 */ /* 0x000fc60000011603 */
        /* <DEDUP_REMOVED lines=17> */
.L_x_3579:
[----:B------:R-:W-:Y:S05]  /*01d0*/  BSYNC B0 ;  /* 0x0000000000007941 */ /* 0x000fea0003800000 */
.L_x_3578:
        /* <DEDUP_REMOVED lines=21> */
[----:B0-----:R0:W1:Y:S01]  /*0330*/  @UP1 SYNCS.EXCH.64 URZ, [UR8+0x38800], UR4 ;  /* 0x03880004083f15b2 */ /* 0x0010620008000100 */
[----:B------:R0:W2:Y:S04]  /*0340*/  @UP2 SYNCS.EXCH.64 URZ, [UR8+0x38810], UR4 ;  /* 0x03881004083f25b2 */ /* 0x0000a80008000100 */
[----:B------:R0:W3:Y:S01]  /*0350*/  @UP3 SYNCS.EXCH.64 URZ, [UR8+0x38820], UR6 ;  /* 0x03882006083f35b2 */ /* 0x0000e20008000100 */
        /* <DEDUP_REMOVED lines=14> */
[----:B----4-:R-:W-:Y:S01]  /*0440*/  NOP ;  /* 0x0000000000007918 */ /* 0x010fe20000000000 */
.L_x_3580:
[----:B------:R-:W4:Y:S01]  /*0450*/  SHFL.IDX PT, R2, R0, RZ, 0x1f ;  /* 0x00001fff00027589 */ /* 0x000f2200000e0000 */
[----:B------:R-:W-:Y:S01]  /*0460*/  NOP ;  /* 0x0000000000007918 */ /* 0x000fe20000000000 */
[----:B----4-:R-:W-:-:S13]  /*0470*/  ISETP.NE.AND P0, PT, R2, RZ, PT ;  /* 0x000000ff0200720c */ /* 0x010fda0003f05270 */
        /* <DEDUP_REMOVED lines=18> */
[----:B----4-:R-:W-:Y:S01]  /*05a0*/  NOP ;  /* 0x0000000000007918 */ /* 0x010fe20000000000 */
.L_x_3581:
[----:B------:R-:W4:Y:S01]  /*05b0*/  SHFL.IDX PT, R2, R0, RZ, 0x1f ;  /* 0x00001fff00027589 */ /* 0x000f2200000e0000 */
[----:B------:R-:W-:Y:S01]  /*05c0*/  NOP ;  /* 0x0000000000007918 */ /* 0x000fe20000000000 */
[----:B----4-:R-:W-:-:S13]  /*05d0*/  ISETP.NE.AND P0, PT, R2, RZ, PT ;  /* 0x000000ff0200720c */ /* 0x010fda0003f05270 */
        /* <DEDUP_REMOVED lines=15> */
.L_x_3582:
        /* <DEDUP_REMOVED lines=22> */
.L_x_3583:
        /* <DEDUP_REMOVED lines=22> */
.L_x_3584:
[----:B------:R-:W-:Y:S01]  /*0990*/  PLOP3.LUT P0, PT, PT, PT, UP0, 0x80, 0x0 ;  /* 0x000000000000781c */ /* 0x000fe20003f0f008 */
[----:B------:R-:W-:Y:S01]  /*09a0*/  UMOV UR38, 0x1 ;  /* 0x0000000100267882 */ /* 0x000fe20000000000 */
[----:B------:R-:W-:Y:S01]  /*09b0*/  NOP ;  /* 0x0000000000007918 */ /* 0x000fe20000000000 */
[----:B------:R-:W-:Y:S01]  /*09c0*/  USEL UR38, UR38, 0x2, !UP0 ;  /* 0x0000000226267887 */ /* 0x000fe2000c000000 */
[----:B------:R-:W-:Y:S01]  /*09d0*/  BSSY B9, `(.L_x_3585) ;  /* 0x0003e2f000097945 */ /* 0x000fe20003800000 */
[----:B------:R-:W-:Y:S01]  /*09e0*/  ULDC.64 UR44, c[0x0][0x208] ;  /* 0x00008200002c7ab9 */ /* 0x000fe20000000a00 */
[----:B------:R-:W-:Y:S02]  /*09f0*/  IMAD.U32 R16, RZ, RZ, UR37 ;  /* 0x00000025ff107e24 */ /* 0x000fe4000f8e00ff */
[----:B------:R-:W-:Y:S01]  /*0a00*/  IMAD.U32 R17, RZ, RZ, UR36 ;  /* 0x00000024ff117e24 */ /* 0x000fe2000f8e00ff */
[----:B0123--:R-:W-:Y:S06]  /*0a10*/  BAR.SYNC.DEFER_BLOCKING 0x0 ;  /* 0x0000000000007b1d */ /* 0x00ffec0000010000 */
[----:B------:R-:W-:Y:S05]  /*0a20*/  @!P0 BRA `(.L_x_3586) ;  /* 0x0000033c007c8947 */ /* 0x000fea0003800000 */
.L_x_3587:
[----:B------:R-:W-:-:S08]  /*0a30*/  NOP ;  /* 0x0000000000007918 */ /* 0x000fd00000000000 */
[----:B------:R-:W0:Y:S02]  /*0a40*/  USETMAXREG.TRY_ALLOC.CTAPOOL UP0, 0xf0 ;  /* 0x000000f0000079c8 */ /* 0x000e240008000600 */
[----:B0-----:R-:W-:-:S13]  /*0a50*/  PLOP3.LUT P0, PT, PT, PT, UP0, 0x80, 0x0 ;  /* 0x000000000000781c */ /* 0x001fda0003f0f008 */
[----:B------:R-:W-:Y:S05]  /*0a60*/  @!P0 BRA `(.L_x_3587) ;  /* 0xfffffffc00f08947 */ /* 0x000fea000383ffff */
[----:B------:R-:W0:Y:S01]  /*0a70*/  S2R R0, SR_TID.X ;  /* 0x0000000000007919 */ /* 0x000e220000002100 */
[----:B------:R-:W1:Y:S01]  /*0a80*/  S2UR UR5, SR_CgaCtaId ;  /* 0x00000000000579c3 */ /* 0x000e620000008800 */
[----:B------:R-:W-:Y:S01]  /*0a90*/  UMOV UR4, 0x400 ;  /* 0x0000040000047882 */ /* 0x000fe20000000000 */
[----:B------:R-:W-:Y:S04]  /*0aa0*/  STL.64 [R1+0x1e8], RZ ;  /* 0x0001e8ff01007387 */ /* 0x000fe80000100a00 */
[----:B------:R-:W-:Y:S04]  /*0ab0*/  STL [R1+0x1f0], RZ ;  /* 0x0001f0ff01007387 */ /* 0x000fe80000100800 */
[----:B------:R-:W-:Y:S01]  /*0ac0*/  STL [R1+0x1f4], RZ ;  /* 0x0001f4ff01007387 */ /* 0x000fe20000100800 */
[----:B-1----:R-:W-:-:S06]  /*0ad0*/  ULEA UR4, UR5, UR4, 0x18 ;  /* 0x0000000405047291 */ /* 0x002fcc000f8ec03f */
[----:B------:R-:W-:Y:S01]  /*0ae0*/  IMAD.U32 R2, RZ, RZ, UR4 ;  /* 0x00000004ff027e24 */ /* 0x000fe2000f8e00ff */
[----:B0-----:R-:W-:Y:S01]  /*0af0*/  SHF.R.U32.HI R13, RZ, 0x7, R0 ;  /* 0x00000007ff0d7819 */ /* 0x001fe20000011600 */
[----:B------:R-:W-:-:S03]  /*0b00*/  ULDC UR4, c[0x0][0xd3c] ;  /* 0x00034f0000047ab9 */ /* 0x000fc60000000800 */
[----:B------:R-:W-:-:S13]  /*0b10*/  ISETP.NE.AND P0, PT, R13, 0x1, PT ;  /* 0x000000010d00780c */ /* 0x000fda0003f05270 */
[----:B------:R-:W-:Y:S06]  /*0b20*/  @!P0 BAR.ARV 0x8, 0x100 ;  /* 0x0204000000008b1d */ /* 0x000fec0000002000 */
[----:B------:R-:W-:-:S13]  /*0b30*/  ISETP.GE.U32.AND P0, PT, R0, 0x100, PT ;  /* 0x000001000000780c */ /* 0x000fda0003f06070 */
[----:B------:R-:W-:Y:S08]  /*0b40*/  @P0 BAR.ARV 0xf, 0x100 ;  /* 0x03c4000000000b1d */ /* 0x000ff00000002000 */
[----:B------:R-:W-:Y:S06]  /*0b50*/  BAR.SYNC.DEFER_BLOCKING 0x5, 0x180 ;  /* 0x0146000000007b1d */ /* 0x000fec0000010000 */
[----:B------:R-:W0:Y:S02]  /*0b60*/  LDS.128 R116, [R2+0x388d0] ;  /* 0x0388d00002747984 */ /* 0x000e240000000c00 */
[----:B------:R-:W-:Y:S06]  /*0b70*/  BAR.ARV 0x4, 0x180 ;  /* 0x0106000000007b1d */ /* 0x000fec0000002000 */
[----:B0-----:R-:W-:-:S13]  /*0b80*/  ISETP.GE.AND P0, PT, R119, UR4, PT ;  /* 0x0000000477007c0c */ /* 0x001fda000bf06270 */
[----:B------:R-:W-:Y:S05]  /*0b90*/  @P0 BRA `(.L_x_3588) ;  /* 0x000003e000480947 */ /* 0x000fea0003800000 */
[----:B------:R-:W-:Y:S01]  /*0ba0*/  VIADD R212, R0, 0xffffff80 ;  /* 0xffffff8000d47836 */ /* 0x000fe20000000000 */
[----:B------:R-:W0:Y:S01]  /*0bb0*/  S2UR UR4, SR_SWINHI ;  /* 0x00000000000479c3 */ /* 0x000e220000002f00 */
[----:B------:R-:W-:Y:S01]  /*0bc0*/  R2UR UR42, R2 ;  /* 0x00000000022a72ca */ /* 0x000fe200000e0000 */
[----:B------:R-:W-:Y:S01]  /*0bd0*/  IMAD.MOV.U32 R160, RZ, RZ, 0x20 ;  /* 0x00000020ffa07424 */ /* 0x000fe200078e00ff */
[----:B------:R-:W-:Y:S01]  /*0be0*/  UIADD3 UR39, UP0, UR37, 0x1e8, URZ ;  /* 0x000001e825277890 */ /* 0x000fe2000ff1e03f */
[----:B------:R-:W-:Y:S01]  /*0bf0*/  SHF.R.S32.HI R3, RZ, 0x1f, R212 ;  /* 0x0000001fff037819 */ /* 0x000fe200000114d4 */
[----:B------:R-:W-:Y:S01]  /*0c00*/  IMAD.MOV.U32 R159, RZ, RZ, 0x2 ;  /* 0x00000002ff9f7424 */ /* 0x000fe200078e00ff */
[----:B------:R-:W-:Y:S01]  /*0c10*/  UIADD3 UR41, UP1, UR37, 0x1f4, URZ ;  /* 0x000001f425297890 */ /* 0x000fe2000ff3e03f */
[----:B------:R-:W-:Y:S01]  /*0c20*/  IMAD.MOV.U32 R153, RZ, RZ, RZ ;  /* 0x000000ffff997224 */ /* 0x000fe200078e00ff */
[-C--:B------:R-:W-:Y:S01]  /*0c30*/  LEA.HI R8, R3, R212.reuse, RZ, 0x7 ;  /* 0x000000d403087211 */ /* 0x080fe200078f38ff */
[----:B------:R-:W-:Y:S01]  /*0c40*/  VIADD R214, R13, 0x8 ;  /* 0x000000080dd67836 */ /* 0x000fe20000000000 */
[----:B------:R-:W-:Y:S01]  /*0c50*/  LEA.HI R0, R3, R212, RZ, 0x4 ;  /* 0x000000d403007211 */ /* 0x000fe200078f20ff */
[----:B------:R-:W-:Y:S01]  /*0c60*/  ULOP3.LUT UR46, UR38, 0x1, URZ, 0xfc, !UPT ;  /* 0x00000001262e7892 */ /* 0x000fe2000f8efc3f */
[----:B------:R-:W-:-:S02]  /*0c70*/  LOP3.LUT R7, R8, 0xffffff80, RZ, 0xc0, !PT ;  /* 0xffffff8008077812 */ /* 0x000fc400078ec0ff */
[----:B------:R-:W-:Y:S02]  /*0c80*/  SHF.R.S32.HI R5, RZ, 0x4, R0 ;  /* 0x00000004ff057819 */ /* 0x000fe40000011400 */
[----:B------:R-:W-:Y:S01]  /*0c90*/  LOP3.LUT R223, R0, 0xfffffff0, RZ, 0xc0, !PT ;  /* 0xfffffff000df7812 */ /* 0x000fe200078ec0ff */
[----:B------:R-:W-:Y:S01]  /*0ca0*/  IMAD.IADD R7, R212, 0x1, -R7 ;  /* 0x00000001d4077824 */ /* 0x000fe200078e0a07 */
[----:B------:R-:W-:Y:S02]  /*0cb0*/  LEA.HI R4, R0, R5, RZ, 0x1 ;  /* 0x0000000500047211 */ /* 0x000fe400078f08ff */
[----:B------:R-:W-:Y:S01]  /*0cc0*/  SHF.R.S32.HI R213, RZ, 0x7, R8 ;  /* 0x00000007ffd57819 */ /* 0x000fe20000011408 */
[----:B------:R-:W-:Y:S01]  /*0cd0*/  IMAD.IADD R223, R212, 0x1, -R223 ;  /* 0x00000001d4df7824 */ /* 0x000fe200078e0adf */
[----:B------:R-:W-:Y:S02]  /*0ce0*/  SHF.R.S32.HI R10, RZ, 0x1f, R7 ;  /* 0x0000001fff0a7819 */ /* 0x000fe40000011407 */
[----:B------:R-:W-:Y:S01]  /*0cf0*/  LOP3.LUT R6, R4, 0x1ffffffe, RZ, 0xc0, !PT ;  /* 0x1ffffffe04067812 */ /* 0x000fe200078ec0ff */
[----:B------:R-:W-:Y:S01]  /*0d00*/  IMAD R12, R213, 0x100, R223 ;  /* 0x00000100d50c7824 */ /* 0x000fe200078e02df */
[----:B------:R-:W-:-:S02]  /*0d10*/  LEA.HI R4, R3, R212, RZ, 0x5 ;  /* 0x000000d403047211 */ /* 0x000fc400078f28ff */
[CC--:B------:R-:W-:Y:S01]  /*0d20*/  LEA.HI R9, R10.reuse, R7.reuse, RZ, 0x2 ;  /* 0x000000070a097211 */ /* 0x0c0fe200078f10ff */
[----:B------:R-:W-:Y:S01]  /*0d30*/  IMAD.IADD R6, R5, 0x1, -R6 ;  /* 0x0000000105067824 */ /* 0x000fe200078e0a06 */
[--C-:B------:R-:W-:Y:S02]  /*0d40*/  SHF.R.S32.HI R220, RZ, 0x5, R4.reuse ;  /* 0x00000005ffdc7819 */ /* 0x100fe40000011404 */
[----:B------:R-:W-:Y:S02]  /*0d50*/  SHF.R.S32.HI R5, RZ, 0x1f, R4 ;  /* 0x0000001fff057819 */ /* 0x000fe40000011404 */
[----:B------:R-:W-:Y:S02]  /*0d60*/  LOP3.LUT R4, R9, 0x7ffffffc, RZ, 0xc0, !PT ;  /* 0x7ffffffc09047812 */ /* 0x000fe400078ec0ff */
[----:B------:R-:W-:Y:S02]  /*0d70*/  LEA.HI R10, R10, R7, RZ, 0x5 ;  /* 0x000000070a0a7211 */ /* 0x000fe400078f28ff */
[--C-:B------:R-:W-:Y:S01]  /*0d80*/  SHF.R.S32.HI R0, RZ, 0x2, R9.reuse ;  /* 0x00000002ff007819 */ /* 0x100fe20000011409 */
[----:B------:R-:W-:Y:S01]  /*0d90*/  IMAD.IADD R4, R7, 0x1, -R4 ;  /* 0x0000000107047824 */ /* 0x000fe200078e0a04 */
[----:B------:R-:W-:Y:S01]  /*0da0*/  SHF.R.S32.HI R11, RZ, 0x1f, R9 ;  /* 0x0000001fff0b7819 */ /* 0x000fe20000011409 */
[----:B------:R-:W2:Y:S01]  /*0db0*/  LDL.LU R7, [R1+0x44c] ;  /* 0x00044c0001077983 */ /* 0x000ea20000300800 */
[----:B------:R-:W-:-:S02]  /*0dc0*/  LEA.HI R5, R5, R220, RZ, 0x2 ;  /* 0x000000dc05057211 */ /* 0x000fc400078f10ff */
[----:B------:R-:W-:Y:S02]  /*0dd0*/  LEA.HI R11, R11, R0, RZ, 0x3 ;  /* 0x000000000b0b7211 */ /* 0x000fe400078f18ff */
[----:B------:R-:W-:Y:S02]  /*0de0*/  LOP3.LUT R5, R5, 0x3ffffc, RZ, 0xc0, !PT ;  /* 0x003ffffc05057812 */ /* 0x000fe400078ec0ff */
[----:B------:R-:W-:Y:S02]  /*0df0*/  LOP3.LUT R11, R11, 0xfffffff8, RZ, 0xc0, !PT ;  /* 0xfffffff80b0b7812 */ /* 0x000fe400078ec0ff */
[----:B------:R-:W-:Y:S01]  /*0e00*/  SHF.R.S32.HI R10, RZ, 0x5, R10 ;  /* 0x00000005ff0a7819 */ /* 0x000fe2000001140a */
[----:B------:R-:W-:Y:S02]  /*0e10*/  IMAD.IADD R5, R220, 0x1, -R5 ;  /* 0x00000001dc057824 */ /* 0x000fe400078e0a05 */
[----:B------:R-:W-:Y:S01]  /*0e20*/  IMAD.IADD R11, R0, 0x1, -R11 ;  /* 0x00000001000b7824 */ /* 0x000fe200078e0a0b */
[----:B------:R-:W-:Y:S01]  /*0e30*/  LEA.HI R0, R3, R212, RZ, 0x2 ;  /* 0x000000d403007211 */ /* 0x000fe200078f10ff */
[----:B------:R-:W-:-:S02]  /*0e40*/  IMAD R12, R5, 0x10, R12 ;  /* 0x00000010050c7824 */ /* 0x000fc400078e020c */
[----:B------:R-:W-:Y:S01]  /*0e50*/  IMAD R162, R10, 0x10, R11 ;  /* 0x000000100aa27824 */ /* 0x000fe200078e020b */
[--C-:B------:R-:W-:Y:S02]  /*0e60*/  SHF.R.S32.HI R152, RZ, 0x2, R0.reuse ;  /* 0x00000002ff987819 */ /* 0x100fe40000011400 */
[----:B------:R-:W-:-:S04]  /*0e70*/  SHF.R.S32.HI R5, RZ, 0x1f, R0 ;  /* 0x0000001fff057819 */ /* 0x000fc80000011400 */
[----:B------:R-:W-:-:S04]  /*0e80*/  LEA.HI R5, R5, R152, RZ, 0x3 ;  /* 0x0000009805057211 */ /* 0x000fc800078f18ff */
[----:B------:R-:W-:-:S05]  /*0e90*/  LOP3.LUT R5, R5, 0xfffffff8, RZ, 0xc0, !PT ;  /* 0xfffffff805057812 */ /* 0x000fca00078ec0ff */
[----:B------:R-:W-:-:S05]  /*0ea0*/  IMAD.IADD R5, R152, 0x1, -R5 ;  /* 0x0000000198057824 */ /* 0x000fca00078e0a05 */
[----:B------:R-:W-:Y:S01]  /*0eb0*/  LOP3.LUT P0, RZ, R5, 0x4, RZ, 0xc0, !PT ;  /* 0x0000000405ff7812 */ /* 0x000fe2000780c0ff */
[----:B------:R-:W-:Y:S01]  /*0ec0*/  VIADD R217, R152, 0x20 ;  /* 0x0000002098d97836 */ /* 0x000fe20000000000 */
[----:B------:R-:W-:Y:S02]  /*0ed0*/  LOP3.LUT R215, R0, 0xfffffffc, RZ, 0xc0, !PT ;  /* 0xfffffffc00d77812 */ /* 0x000fe400078ec0ff */
[----:B------:R-:W-:Y:S02]  /*0ee0*/  LEA.HI R3, R3, R212, RZ, 0x3 ;  /* 0x000000d403037211 */ /* 0x000fe400078f18ff */
[----:B------:R-:W-:Y:S01]  /*0ef0*/  SHF.R.S32.HI R10, RZ, 0x1f, R217 ;  /* 0x0000001fff0a7819 */ /* 0x000fe200000114d9 */
[----:B------:R-:W-:Y:S01]  /*0f00*/  IMAD.IADD R215, R212, 0x1, -R215 ;  /* 0x00000001d4d77824 */ /* 0x000fe200078e0ad7 */
[----:B------:R-:W-:Y:S01]  /*0f10*/  SHF.R.S32.HI R199, RZ, 0x3, R3 ;  /* 0x00000003ffc77819 */ /* 0x000fe20000011403 */
[----:B------:R-:W-:Y:S01]  /*0f20*/  IMAD.SHL.U32 R221, R217, 0x40, RZ ;  /* 0x00000040d9dd7824 */ /* 0x000fe200078e00ff */
[----:B------:R-:W-:Y:S01]  /*0f30*/  LEA.HI R10, R10, R217, RZ, 0x3 ;  /* 0x000000d90a0a7211 */ /* 0x000fe200078f18ff */
[----:B------:R-:W-:Y:S01]  /*0f40*/  IMAD.SHL.U32 R165, R5, 0x40, RZ ;  /* 0x0000004005a57824 */ /* 0x000fe200078e00ff */
[----:B------:R-:W-:-:S02]  /*0f50*/  LEA.HI R0, R215, R215, RZ, 0x1 ;  /* 0x000000d7d7007211 */ /* 0x000fc400078f08ff */
[----:B------:R-:W-:Y:S02]  /*0f60*/  LOP3.LUT R3, R3, 0xfffffff8, RZ, 0xc0, !PT ;  /* 0xfffffff803037812 */ /* 0x000fe400078ec0ff */
[----:B------:R-:W-:Y:S01]  /*0f70*/  LEA.HI R8, R8, R213, RZ, 0x1 ;  /* 0x000000d508087211 */ /* 0x000fe200078f08ff */
[----:B------:R-:W-:Y:S01]  /*0f80*/  IMAD.SHL.U32 R22, R215, 0x8, RZ ;  /* 0x00000008d7167824 */ /* 0x000fe200078e00ff */
[----:B------:R-:W-:Y:S01]  /*0f90*/  LOP3.LUT R0, R0, 0x1ffffffe, RZ, 0xc0, !PT ;  /* 0x1ffffffe00007812 */ /* 0x000fe200078ec0ff */
[----:B------:R-:W-:Y:S01]  /*0fa0*/  IMAD.SHL.U32 R10, R10, 0x40, RZ ;  /* 0x000000400a0a7824 */ /* 0x000fe200078e00ff */
[----:B------:R-:W-:Y:S01]  /*0fb0*/  LOP3.LUT R8, R8, 0xfffffe, RZ, 0xc0, !PT ;  /* 0x00fffffe08087812 */ /* 0x000fe200078ec0ff */
[----:B------:R-:W-:Y:S01]  /*0fc0*/  IMAD.IADD R218, R212, 0x1, -R3 ;  /* 0x00000001d4da7824 */ /* 0x000fe200078e0a03 */
[----:B------:R-:W-:Y:S02]  /*0fd0*/  LOP3.LUT R221, R221, 0x1c0, RZ, 0xc0, !PT ;  /* 0x000001c0dddd7812 */ /* 0x000fe400078ec0ff */
[----:B------:R-:W-:Y:S01]  /*0fe0*/  LOP3.LUT R165, R165, 0x1c0, RZ, 0xc0, !PT ;  /* 0x000001c0a5a57812 */ /* 0x000fe200078ec0ff */
[----:B------:R-:W-:Y:S01]  /*0ff0*/  IMAD.SHL.U32 R184, R220, 0x200, RZ ;  /* 0x00000200dcb87824 */ /* 0x000fe200078e00ff */
[----:B------:R-:W-:Y:S01]  /*1000*/  SHF.R.U32.HI R224, RZ, 0x3, R221 ;  /* 0x00000003ffe07819 */ /* 0x000fe200000116dd */
[----:B------:R-:W-:Y:S01]  /*1010*/  IMAD.IADD R3, R215, 0x1, -R0 ;  /* 0x00000001d7037824 */ /* 0x000fe200078e0a00 */
[--C-:B------:R-:W-:Y:S01]  /*1020*/  LOP3.LUT R0, R221, 0x38, R22.reuse, 0xf8, !PT ;  /* 0x00000038dd007812 */ /* 0x100fe200078ef816 */
[----:B------:R-:W-:Y:S01]  /*1030*/  IMAD.SHL.U32 R193, R218, 0x8, RZ ;  /* 0x00000008dac17824 */ /* 0x000fe200078e00ff */
[----:B------:R-:W-:Y:S01]  /*1040*/  LOP3.LUT R225, R10, 0xfffffe00, RZ, 0xc0, !PT ;  /* 0xfffffe000ae17812 */ /* 0x000fe200078ec0ff */
[----:B------:R-:W-:Y:S01]  /*1050*/  IMAD.SHL.U32 R154, R215, 0x4, RZ ;  /* 0x00000004d79a7824 */ /* 0x000fe200078e00ff */
[----:B------:R-:W-:Y:S01]  /*1060*/  LOP3.LUT R157, R165, 0x18, R22, 0xf8, !PT ;  /* 0x00000018a59d7812 */ /* 0x000fe200078ef816 */
[----:B------:R-:W-:Y:S01]  /*1070*/  IMAD.IADD R8, R213, 0x1, -R8 ;  /* 0x00000001d5087824 */ /* 0x000fe200078e0a08 */
[----:B------:R-:W-:Y:S01]  /*1080*/  SHF.R.U32.HI R167, RZ, 0x3, R165 ;  /* 0x00000003ffa77819 */ /* 0x000fe200000116a5 */
[----:B------:R-:W-:Y:S01]  /*1090*/  IMAD.SHL.U32 R227, R6, 0x8, RZ ;  /* 0x0000000806e37824 */ /* 0x000fe200078e00ff */
[----:B------:R-:W-:Y:S01]  /*10a0*/  SEL R160, R160, 0xffffffe0, !P0 ;  /* 0xffffffe0a0a07807 */ /* 0x000fe20004000000 */
[----:B------:R-:W-:Y:S01]  /*10b0*/  VIADD R161, R154, 0x10 ;  /* 0x000000109aa17836 */ /* 0x000fe20000000000 */
[----:B------:R-:W-:Y:S01]  /*10c0*/  LOP3.LUT R219, R225, R0, R224, 0xf6, !PT ;  /* 0x00000000e1db7212 */ /* 0x000fe200078ef6e0 */
[C---:B------:R-:W-:Y:S01]  /*10d0*/  VIADD R191, R193.reuse, 0x40 ;  /* 0x00000040c1bf7836 */ /* 0x040fe20000000000 */
[----:B------:R-:W-:Y:S01]  /*10e0*/  LOP3.LUT R157, R184, R157, R167, 0xf6, !PT ;  /* 0x0000009db89d7212 */ /* 0x000fe200078ef6a7 */
[----:B------:R-:W-:-:S02]  /*10f0*/  VIADD R190, R193, 0x80 ;  /* 0x00000080c1be7836 */ /* 0x000fc40000000000 */
[C---:B------:R-:W-:Y:S02]  /*1100*/  VIADD R189, R193.reuse, 0xc0 ;  /* 0x000000c0c1bd7836 */ /* 0x040fe40000000000 */
[C---:B------:R-:W-:Y:S02]  /*1110*/  VIADD R188, R193.reuse, 0x100 ;  /* 0x00000100c1bc7836 */ /* 0x040fe40000000000 */
[C---:B------:R-:W-:Y:S02]  /*1120*/  VIADD R187, R193.reuse, 0x140 ;  /* 0x00000140c1bb7836 */ /* 0x040fe40000000000 */
[C---:B------:R-:W-:Y:S02]  /*1130*/  VIADD R196, R193.reuse, 0x180 ;  /* 0x00000180c1c47836 */ /* 0x040fe40000000000 */
[----:B------:R-:W-:Y:S02]  /*1140*/  VIADD R195, R193, 0x1c0 ;  /* 0x000001c0c1c37836 */ /* 0x000fe40000000000 */
[----:B------:R-:W-:-:S02]  /*1150*/  IMAD.SHL.U32 R222, R8, 0x100, RZ ;  /* 0x0000010008de7824 */ /* 0x000fc400078e00ff */
[----:B------:R-:W-:Y:S02]  /*1160*/  IMAD.U32 R158, R12, 0x40, R227 ;  /* 0x000000400c9e7824 */ /* 0x000fe400078e00e3 */
[----:B------:R-:W-:Y:S01]  /*1170*/  IMAD.SHL.U32 R226, R4, 0x2, RZ ;  /* 0x0000000204e27824 */ /* 0x000fe200078e00ff */
[----:B------:R-:W-:Y:S01]  /*1180*/  UMOV UR42, UR42 ;  /* 0x0000002a002a7c82 */ /* 0x000fe20008000000 */
[----:B0-----:R-:W-:Y:S01]  /*1190*/  UMOV UR43, UR4 ;  /* 0x00000004002b7c82 */ /* 0x001fe20008000000 */
[----:B------:R-:W-:Y:S01]  /*11a0*/  IMAD.MOV.U32 R156, RZ, RZ, RZ ;  /* 0x000000ffff9c7224 */ /* 0x000fe200078e00ff */
[----:B------:R-:W-:Y:S01]  /*11b0*/  SHF.R.S32.HI R166, RZ, 0x1f, R152 ;  /* 0x0000001fffa67819 */ /* 0x000fe20000011498 */
[----:B------:R-:W-:Y:S01]  /*11c0*/  IMAD.WIDE R158, R158, R159, UR42 ;  /* 0x0000002a9e9e7e25 */ /* 0x000fe2000f8e029f */
[----:B------:R-:W-:Y:S02]  /*11d0*/  SHF.R.S32.HI R23, RZ, 0x1f, R22 ;  /* 0x0000001fff177819 */ /* 0x000fe40000011416 */
[----:B------:R-:W-:Y:S01]  /*11e0*/  SHF.R.S32.HI R155, RZ, 0x1f, R154 ;  /* 0x0000001fff9b7819 */ /* 0x000fe2000001149a */
[----:B------:R-:W-:Y:S01]  /*11f0*/  IMAD R219, R219, 0x2, R2 ;  /* 0x00000002dbdb7824 */ /* 0x000fe200078e0202 */
[----:B------:R-:W-:Y:S01]  /*1200*/  SHF.R.S32.HI R211, RZ, 0x1f, R191 ;  /* 0x0000001fffd37819 */ /* 0x000fe200000114bf */
[----:B------:R-:W-:Y:S01]  /*1210*/  IMAD.IADD R163, R226, 0x1, R222 ;  /* 0x00000001e2a37824 */ /* 0x000fe200078e02de */
[----:B------:R-:W-:Y:S01]  /*1220*/  SHF.R.S32.HI R210, RZ, 0x1f, R190 ;  /* 0x0000001fffd27819 */ /* 0x000fe200000114be */
[----:B------:R-:W-:Y:S01]  /*1230*/  IMAD.IADD R186, R160, 0x1, R157 ;  /* 0x00000001a0ba7824 */ /* 0x000fe200078e029d */
[----:B------:R-:W-:Y:S01]  /*1240*/  SHF.R.S32.HI R205, RZ, 0x1f, R189 ;  /* 0x0000001fffcd7819 */ /* 0x000fe200000114bd */
[----:B------:R-:W-:Y:S01]  /*1250*/  IMAD R228, R3, 0x8, R162 ;  /* 0x0000000803e47824 */ /* 0x000fe200078e02a2 */
[----:B------:R-:W-:-:S02]  /*1260*/  SHF.R.S32.HI R204, RZ, 0x1f, R188 ;  /* 0x0000001fffcc7819 */ /* 0x000fc400000114bc */
[----:B------:R-:W-:Y:S02]  /*1270*/  SHF.R.S32.HI R203, RZ, 0x1f, R187 ;  /* 0x0000001fffcb7819 */ /* 0x000fe400000114bb */
[----:B------:R-:W-:Y:S02]  /*1280*/  SHF.R.S32.HI R216, RZ, 0x1f, R161 ;  /* 0x0000001fffd87819 */ /* 0x000fe400000114a1 */
[----:B------:R-:W-:Y:S02]  /*1290*/  SHF.R.S32.HI R202, RZ, 0x1f, R196 ;  /* 0x0000001fffca7819 */ /* 0x000fe400000114c4 */
[----:B------:R-:W-:Y:S01]  /*12a0*/  SHF.R.S32.HI R201, RZ, 0x1f, R195 ;  /* 0x0000001fffc97819 */ /* 0x000fe200000114c3 */
[----:B------:R-:W-:Y:S02]  /*12b0*/  UIADD3.X UR47, URZ, UR36, URZ, UP0, !UPT ;  /* 0x000000243f2f7290 */ /* 0x000fe400087fe43f */
[----:B------:R-:W-:Y:S01]  /*12c0*/  UIADD3.X UR48, URZ, UR36, URZ, UP1, !UPT ;  /* 0x000000243f307290 */ /* 0x000fe20008ffe43f */
[----:B--2---:R-:W-:-:S04]  /*12d0*/  LOP3.LUT R7, R7, 0xffffefff, RZ, 0xc0, !PT ;  /* 0xffffefff07077812 */ /* 0x004fc800078ec0ff */
[----:B------:R-:W-:-:S05]  /*12e0*/  @P0 LOP3.LUT R7, R7, 0x1000, RZ, 0xfc, !PT ;  /* 0x0000100007070812 */ /* 0x000fca00078efcff */
[----:B------:R0:W-:Y:S02]  /*12f0*/  STL [R1+0x44c], R7 ;  /* 0x00044c0701007387 */ /* 0x0001e40000100800 */
.L_x_3798:
[----:B------:R-:W-:Y:S01]  /*1300*/  ULDC.64 UR4, c[0x0][0xb20] ;  /* 0x0002c80000047ab9 */ /* 0x000fe20000000a00 */
[----:B0-23--:R-:W0:Y:S01]  /*1310*/  LDC.64 R6, c[0x0][0xb00] ;  /* 0x0002c000ff067b82 */ /* 0x00de220000000a00 */
[----:B------:R-:W-:Y:S01]  /*1320*/  ISETP.NE.U32.AND P1, PT, RZ, UR4, PT ;  /* 0x00000004ff007c0c */ /* 0x000fe2000bf25070 */
[----:B------:R-:W-:Y:S01]  /*1330*/  IMAD.MOV.U32 R3, RZ, RZ, RZ ;  /* 0x000000ffff037224 */ /* 0x000fe200078e00ff */
[----:B------:R-:W-:Y:S01]  /*1340*/  ULDC.64 UR6, c[0x0][0xb18] ;  /* 0x0002c60000067ab9 */ /* 0x000fe20000000a00 */
[----:B----4-:R-:W-:Y:S01]  /*1350*/  IMAD.MOV.U32 R19, RZ, RZ, RZ ;  /* 0x000000ffff137224 */ /* 0x010fe200078e00ff */
        /* <DEDUP_REMOVED lines=13> */
[----:B------:R2:W5:Y:S01]  /*1430*/  @P0 LDG.E R19, desc[UR44][R10.64] ;  /* 0x0000002c0a130981 */ /* 0x000562000c1e1900 */
        /* <DEDUP_REMOVED lines=25> */
.L_x_3589:
[----:B------:R-:W-:Y:S02]  /*15d0*/  IMAD.U32 R42, RZ, RZ, UR5 ;  /* 0x00000005ff2a7e24 */ /* 0x000fe4000f8e00ff */
[----:B------:R-:W-:Y:S01]  /*15e0*/  IMAD.U32 R18, RZ, RZ, UR4 ;  /* 0x00000004ff127e24 */ /* 0x000fe2000f8e00ff */
[----:B------:R-:W-:Y:S06]  /*15f0*/  @!P3 BRA `(.L_x_3590) ;  /* 0x000000000010b947 */ /* 0x000fec0003800000 */
[----:B------:R-:W0:Y:S02]  /*1600*/  LDC.64 R4, c[0x0][0xb18] ;  /* 0x0002c600ff047b82 */ /* 0x000e240000000a00 */
[----:B0-----:R-:W-:-:S05]  /*1610*/  IMAD.WIDE R4, R119, 0x4, R4 ;  /* 0x0000000477047825 */ /* 0x001fca00078e0204 */
[----:B------:R0:W5:Y:S01]  /*1620*/  LDG.E R18, desc[UR44][R4.64] ;  /* 0x0000002c04127981 */ /* 0x000162000c1e1900 */
[----:B------:R-:W-:Y:S05]  /*1630*/  BRA `(.L_x_3591) ;  /* 0x0000000000107947 */ /* 0x000fea0003800000 */
.L_x_3590:
[----:B------:R-:W-:Y:S05]  /*1640*/  @!P0 BRA `(.L_x_3591) ;  /* 0x00000000000c8947 */ /* 0x000fea0003800000 */
[----:B------:R-:W2:Y:S04]  /*1650*/  LDG.E R5, desc[UR44][R10.64] ;  /* 0x0000002c0a057981 */ /* 0x000ea8000c1e1900 */
[----:B------:R-:W2:Y:S02]  /*1660*/  LDG.E R18, desc[UR44][R10.64+0x4] ;  /* 0x0000042c0a127981 */ /* 0x000ea4000c1e1900 */
[----:B--2---:R-:W-:-:S07]  /*1670*/  IMAD.IADD R18, R18, 0x1, -R5 ;  /* 0x0000000112127824 */ /* 0x004fce00078e0a05 */
.L_x_3591:
        /* <DEDUP_REMOVED lines=47> */
.L_x_3594:
[----:B------:R-:W-:-:S13]  /*1970*/  ISETP.NE.AND P0, PT, R13, 0x1, PT ;  /* 0x000000010d00780c */ /* 0x000fda0003f05270 */
[----:B------:R-:W0:Y:S02]  /*1980*/  @P0 LDC.64 R4, c[0x0][0xae0] ;  /* 0x0002b800ff040b82 */ /* 0x000e240000000a00 */
[----:B0-----:R-:W-:-:S05]  /*1990*/  @P0 IMAD.HI.U32 R4, R3, R4, RZ ;  /* 0x0000000403040227 */ /* 0x001fca00078e00ff */
[----:B------:R-:W-:-:S07]  /*19a0*/  @P0 SHF.R.U32.HI R3, RZ, R5, R4 ;  /* 0x00000005ff030219 */ /* 0x000fce0000011604 */
.L_x_3595:
[----:B------:R-:W-:Y:S05]  /*19b0*/  BSYNC B0 ;  /* 0x0000000000007941 */ /* 0x000fea0003800000 */
.L_x_3593:
[----:B------:R-:W-:-:S05]  /*19c0*/  IMAD R3, R3, R13, R13 ;  /* 0x0000000d03037224 */ /* 0x000fca00078e020d */
[----:B------:R-:W-:-:S07]  /*19d0*/  VIMNMX R0, R0, R3, PT ;  /* 0x0000000300007248 */ /* 0x000fce0003fe0100 */
.L_x_3592:
[----:B------:R-:W0:Y:S01]  /*19e0*/  @P1 LDC R4, c[0x0][0x44c] ;  /* 0x00011300ff041b82 */ /* 0x000e220000000800 */
[----:B------:R-:W-:Y:S01]  /*19f0*/  IMAD.IADD R197, R25, 0x1, -R24 ;  /* 0x0000000119c57824 */ /* 0x000fe200078e0a18 */
[----:B------:R-:W-:-:S06]  /*1a00*/  ULDC UR4, c[0x0][0xad4] ;  /* 0x0002b50000047ab9 */ /* 0x000fcc0000000800 */
[----:B------:R-:W1:Y:S01]  /*1a10*/  @P1 LDC R6, c[0x0][0x450] ;  /* 0x00011400ff061b82 */ /* 0x000e620000000800 */
[----:B0-----:R-:W-:-:S04]  /*1a20*/  @P1 IMAD.HI.U32 R3, R185, R4, RZ ;  /* 0x00000004b9031227 */ /* 0x001fc800078e00ff */
[----:B------:R-:W-:Y:S01]  /*1a30*/  IMAD.MOV.U32 R4, RZ, RZ, R185 ;  /* 0x000000ffff047224 */ /* 0x000fe200078e00b9 */
        /* <DEDUP_REMOVED lines=14> */
.L_x_3598:
[----:B------:R-:W-:-:S13]  /*1b20*/  ISETP.NE.AND P0, PT, R13, 0x1, PT ;  /* 0x000000010d00780c */ /* 0x000fda0003f05270 */
[----:B------:R-:W0:Y:S02]  /*1b30*/  @P0 LDC.64 R6, c[0x0][0xae0] ;  /* 0x0002b800ff060b82 */ /* 0x000e240000000a00 */
[----:B0-----:R-:W-:-:S05]  /*1b40*/  @P0 IMAD.HI.U32 R6, R3, R6, RZ ;  /* 0x0000000603060227 */ /* 0x001fca00078e00ff */
[----:B------:R-:W-:-:S07]  /*1b50*/  @P0 SHF.R.U32.HI R3, RZ, R7, R6 ;  /* 0x00000007ff030219 */ /* 0x000fce0000011606 */
.L_x_3599:
[----:B------:R-:W-:Y:S05]  /*1b60*/  BSYNC B0 ;  /* 0x0000000000007941 */ /* 0x000fea0003800000 */
.L_x_3597:
[----:B------:R-:W-:-:S05]  /*1b70*/  IMAD R3, R3, R13, RZ ;  /* 0x0000000d03037224 */ /* 0x000fca00078e02ff */
[----:B------:R-:W-:-:S07]  /*1b80*/  VIMNMX R4, R4, R3, !PT ;  /* 0x0000000304047248 */ /* 0x000fce0007fe0100 */
.L_x_3596:
        /* <DEDUP_REMOVED lines=43> */
.L_x_3602:
[----:B------:R-:W-:Y:S05]  /*1e40*/  BSYNC B6 ;  /* 0x0000000000067941 */ /* 0x000fea0003800000 */
.L_x_3601:
        /* <DEDUP_REMOVED lines=20> */
.L_x_3604:
[----:B------:R-:W-:Y:S05]  /*1f90*/  BSYNC B6 ;  /* 0x0000000000067941 */ /* 0x000fea0003800000 */
.L_x_3603:
        /* <DEDUP_REMOVED lines=8> */
[----:B------:R-:W1:Y:S10]  /*2020*/  LDC R53, c[0x0][0x3f4] ;  /* 0x0000fd00ff357b82 */ /* 0x000e740000000800 */
[----:B------:R-:W2:Y:S02]  /*2030*/  @P0 LDC.64 R4, c[0x0][0xaf0] ;  /* 0x0002bc00ff040b82 */ /* 0x000ea40000000a00 */
[----:B--2---:R-:W-:-:S05]  /*2040*/  @P0 IMAD.WIDE R4, R119, 0x4, R4 ;  /* 0x0000000477040825 */ /* 0x004fca00078e0204 */
[----:B------:R2:W3:Y:S01]  /*2050*/  @P0 LDG.E R119, desc[UR44][R4.64] ;  /* 0x0000002c04770981 */ /* 0x0004e2000c1e1900 */
[----:B------:R-:W-:Y:S01]  /*2060*/  SHF.R.S32.HI R29, RZ, 0x1f, R41 ;  /* 0x0000001fff1d7819 */ /* 0x000fe20000011429 */
[-C--:B0-----:R-:W-:Y:S01]  /*2070*/  IMAD.WIDE.U32 R6, R41, R48.reuse, RZ ;  /* 0x0000003029067225 */ /* 0x081fe200078e00ff */
[----:B------:R-:W-:Y:S02]  /*2080*/  ISETP.NE.U32.AND P0, PT, RZ, UR8, PT ;  /* 0x00000008ff007c0c */ /* 0x000fe4000bf05070 */
[----:B-1----:R-:W-:Y:S01]  /*2090*/  ISETP.GE.AND P1, PT, R22, R53, PT ;  /* 0x000000351600720c */ /* 0x002fe20003f26270 */
[----:B------:R-:W-:Y:S01]  /*20a0*/  IMAD R0, R29, R48, RZ ;  /* 0x000000301d007224 */ /* 0x000fe200078e02ff */
[----:B------:R-:W-:Y:S01]  /*20b0*/  ISETP.NE.AND.EX P0, PT, RZ, UR9, PT, P0 ;  /* 0x00000009ff007c0c */ /* 0x000fe2000bf05300 */
[----:B------:R-:W-:Y:S01]  /*20c0*/  IMAD.MOV.U32 R8, RZ, RZ, R6 ;  /* 0x000000ffff087224 */ /* 0x000fe200078e0006 */
[----:B------:R-:W-:Y:S01]  /*20d0*/  SEL R27, R53, RZ, P1 ;  /* 0x000000ff351b7207 */ /* 0x000fe20000800000 */
[----:B------:R-:W-:Y:S01]  /*20e0*/  IMAD R9, R41, R49, R0 ;  /* 0x0000003129097224 */ /* 0x000fe200078e0200 */
[----:B------:R-:W-:Y:S01]  /*20f0*/  SHF.R.S32.HI R0, RZ, 0x1f, R118 ;  /* 0x0000001fff007819 */ /* 0x000fe20000011476 */
[----:B------:R-:W-:Y:S01]  /*2100*/  IMAD.WIDE.U32 R10, R118, UR6, R22 ;  /* 0x00000006760a7c25 */ /* 0x000fe2000f8e0016 */
[----:B------:R-:W-:-:S02]  /*2110*/  IADD3 R40, P2, R152, R41, RZ ;  /* 0x0000002998287210 */ /* 0x000fc40007f5e0ff */
[----:B------:R-:W-:Y:S01]  /*2120*/  P2R R72, PR, RZ, 0x2 ;  /* 0x00000002ff487803 */ /* 0x000fe20000000000 */
[----:B------:R-:W-:Y:S01]  /*2130*/  IMAD.IADD R9, R7, 0x1, R9 ;  /* 0x0000000107097824 */ /* 0x000fe200078e0209 */
[----:B------:R-:W-:Y:S01]  /*2140*/  SHF.L.U64.HI R45, R48, 0x6, R49 ;  /* 0x00000006302d7819 */ /* 0x000fe20000010231 */
[----:B------:R-:W0:Y:S01]  /*2150*/  LDC.64 R6, c[0x0][0x3f8] ;  /* 0x0000fe00ff067b82 */ /* 0x000e220000000a00 */
[C---:B--2---:R-:W-:Y:S02]  /*2160*/  IMAD R5, R0.reuse, UR6, RZ ;  /* 0x0000000600057c24 */ /* 0x044fe4000f8e02ff */
[----:B------:R-:W-:Y:S02]  /*2170*/  IMAD R3, R0, UR4, RZ ;  /* 0x0000000400037c24 */ /* 0x000fe4000f8e02ff */
[C---:B------:R-:W-:Y:S01]  /*2180*/  IMAD R21, R118.reuse, UR7, R5 ;  /* 0x0000000776157c24 */ /* 0x040fe2000f8e0205 */
[----:B------:R-:W-:Y:S01]  /*2190*/  ULDC.64 UR6, c[0x0][0x338] ;  /* 0x0000ce0000067ab9 */ /* 0x000fe20000000a00 */
[C---:B------:R-:W-:Y:S01]  /*21a0*/  IMAD R3, R118.reuse, UR5, R3 ;  /* 0x0000000576037c24 */ /* 0x040fe2000f8e0203 */
[----:B------:R-:W1:Y:S01]  /*21b0*/  LDC.64 R4, c[0x0][0x408] ;  /* 0x00010200ff047b82 */ /* 0x000e620000000a00 */
[----:B------:R-:W-:Y:S01]  /*21c0*/  IMAD.WIDE.U32 R8, R118, UR4, R8 ;  /* 0x0000000476087c25 */ /* 0x000fe2000f8e0008 */
[----:B------:R-:W-:-:S03]  /*21d0*/  ULDC.64 UR4, c[0x0][0x310] ;  /* 0x0000c40000047ab9 */ /* 0x000fc60000000a00 */
[----:B------:R-:W-:Y:S02]  /*21e0*/  IMAD.IADD R9, R9, 0x1, R3 ;  /* 0x0000000109097824 */ /* 0x000fe400078e0203 */
[----:B------:R-:W-:Y:S02]  /*21f0*/  IMAD.IADD R21, R11, 0x1, R21 ;  /* 0x000000010b157824 */ /* 0x000fe400078e0215 */
[----:B------:R-:W-:Y:S02]  /*2200*/  IMAD.MOV.U32 R20, RZ, RZ, R10 ;  /* 0x000000ffff147224 */ /* 0x000fe400078e000a */
[----:B------:R-:W-:-:S04]  /*2210*/  IMAD.WIDE.U32 R10, R152, R48, R22 ;  /* 0x00000030980a7225 */ /* 0x000fc800078e0016 */
[----:B------:R-:W-:Y:S01]  /*2220*/  IMAD.IADD R27, R22, 0x1, R27 ;  /* 0x00000001161b7824 */ /* 0x000fe200078e021b */
[----:B0-----:R-:W-:Y:S01]  /*2230*/  SHF.L.U64.HI R47, R6, 0x6, R7 ;  /* 0x00000006062f7819 */ /* 0x001fe20000010207 */
[----:B------:R-:W-:Y:S02]  /*2240*/  IMAD.SHL.U32 R52, R53, 0x2, RZ ;  /* 0x0000000235347824 */ /* 0x000fe400078e00ff */
[----:B------:R-:W-:Y:S01]  /*2250*/  VIADD R74, R22, 0x20 ;  /* 0x00000020164a7836 */ /* 0x000fe20000000000 */
[----:B------:R-:W-:Y:S01]  /*2260*/  SHF.R.S32.HI R46, RZ, 0x1f, R27 ;  /* 0x0000001fff2e7819 */ /* 0x000fe2000001141b */
[C---:B------:R-:W-:Y:S02]  /*2270*/  IMAD.X R41, R166.reuse, 0x1, R29, P2 ;  /* 0x00000001a6297824 */ /* 0x040fe400010e061d */
[-C--:B-1----:R-:W-:Y:S01]  /*2280*/  IMAD R14, R166, R4.reuse, RZ ;  /* 0x00000004a60e7224 */ /* 0x082fe200078e02ff */
[----:B------:R-:W-:Y:S01]  /*2290*/  LEA.HI R46, R46, R27, RZ, 0x3 ;  /* 0x0000001b2e2e7211 */ /* 0x000fe200078f18ff */
[C---:B------:R-:W-:Y:S01]  /*22a0*/  IMAD.SHL.U32 R51, R4.reuse, 0x40, RZ ;  /* 0x0000004004337824 */ /* 0x040fe200078e00ff */
[----:B------:R-:W-:Y:S01]  /*22b0*/  SHF.L.U64.HI R50, R4, 0x6, R5 ;  /* 0x0000000604327819 */ /* 0x000fe20000010205 */
[C---:B------:R-:W-:Y:S01]  /*22c0*/  IMAD R35, R152.reuse, R5, R14 ;  /* 0x0000000598237224 */ /* 0x040fe200078e020e */
[----:B------:R-:W-:Y:S01]  /*22d0*/  LOP3.LUT R56, R165, 0x38, R46, 0xf8, !PT ;  /* 0x00000038a5387812 */ /* 0x000fe200078ef82e */
[----:B------:R-:W-:-:S03]  /*22e0*/  IMAD.WIDE.U32 R14, R152, R4, R22 ;  /* 0x00000004980e7225 */ /* 0x000fc600078e0016 */
[----:B------:R-:W-:Y:S01]  /*22f0*/  LOP3.LUT R56, R184, R56, R167, 0xf6, !PT ;  /* 0x00000038b8387212 */ /* 0x000fe200078ef6a7 */
[----:B------:R-:W-:Y:S02]  /*2300*/  IMAD.IADD R15, R35, 0x1, R15 ;  /* 0x00000001230f7824 */ /* 0x000fe400078e020f */
[----:B-----5:R-:W-:Y:S01]  /*2310*/  IMAD.WIDE.U32 R38, R33, R4, R14 ;  /* 0x0000000421267225 */ /* 0x020fe200078e000e */
[----:B---3--:R-:W-:Y:S02]  /*2320*/  SHF.R.S32.HI R0, RZ, 0x1f, R119 ;  /* 0x0000001fff007819 */ /* 0x008fe40000011477 */
[----:B------:R-:W-:Y:S02]  /*2330*/  SEL R119, R119, RZ, !P0 ;  /* 0x000000ff77777207 */ /* 0x000fe40004000000 */
[----:B------:R-:W-:-:S03]  /*2340*/  SEL R0, R0, RZ, !P0 ;  /* 0x000000ff00007207 */ /* 0x000fc60004000000 */
[----:B------:R-:W-:-:S04]  /*2350*/  IMAD.WIDE.U32 R18, R119, UR4, R8 ;  /* 0x0000000477127c25 */ /* 0x000fc8000f8e0008 */
[----:B------:R-:W-:Y:S01]  /*2360*/  IMAD R12, R0, UR4, RZ ;  /* 0x00000004000c7c24 */ /* 0x000fe2000f8e02ff */
[----:B------:R-:W-:Y:S01]  /*2370*/  IADD3 R44, P0, R18, R10, RZ ;  /* 0x0000000a122c7210 */ /* 0x000fe20007f1e0ff */
[----:B------:R-:W-:Y:S01]  /*2380*/  IMAD R0, R0, UR6, RZ ;  /* 0x0000000600007c24 */ /* 0x000fe2000f8e02ff */
[----:B------:R-:W-:Y:S01]  /*2390*/  ULDC UR4, c[0x0][0x2f4] ;  /* 0x0000bd0000047ab9 */ /* 0x000fe20000000800 */
[C---:B------:R-:W-:Y:S01]  /*23a0*/  IMAD R3, R119.reuse, UR5, R12 ;  /* 0x0000000577037c24 */ /* 0x040fe2000f8e020c */
[----:B------:R-:W-:Y:S01]  /*23b0*/  ISETP.GE.AND P1, PT, R74, UR4, PT ;  /* 0x000000044a007c0c */ /* 0x000fe2000bf26270 */
[C---:B------:R-:W-:Y:S02]  /*23c0*/  IMAD R8, R166.reuse, R48, RZ ;  /* 0x00000030a6087224 */ /* 0x040fe400078e02ff */
[----:B------:R-:W-:Y:S02]  /*23d0*/  IMAD R61, R119, UR7, R0 ;  /* 0x00000007773d7c24 */ /* 0x000fe4000f8e0200 */
[----:B------:R-:W-:-:S02]  /*23e0*/  IMAD R0, R166, R6, RZ ;  /* 0x00000006a6007224 */ /* 0x000fc400078e02ff */
[C---:B------:R-:W-:Y:S02]  /*23f0*/  IMAD R12, R152.reuse, R49, R8 ;  /* 0x00000031980c7224 */ /* 0x040fe400078e0208 */
[----:B------:R-:W-:Y:S02]  /*2400*/  IMAD.IADD R3, R19, 0x1, R3 ;  /* 0x0000000113037824 */ /* 0x000fe400078e0203 */
[C---:B------:R-:W-:Y:S02]  /*2410*/  IMAD R31, R152.reuse, R7, R0 ;  /* 0x00000007981f7224 */ /* 0x040fe400078e0200 */
[-C--:B------:R-:W-:Y:S01]  /*2420*/  IMAD.WIDE.U32 R8, R152, R6.reuse, R154 ;  /* 0x0000000698087225 */ /* 0x080fe200078e009a */
[----:B------:R-:W-:Y:S02]  /*2430*/  IADD3.X R0, R3, R11, R12, P0, !PT ;  /* 0x0000000b03007210 */ /* 0x000fe400007fe40c */
[----:B------:R-:W-:Y:S01]  /*2440*/  ISETP.GE.AND P0, PT, R22, UR4, PT ;  /* 0x0000000416007c0c */ /* 0x000fe2000bf06270 */
[----:B------:R-:W-:-:S04]  /*2450*/  IMAD.WIDE.U32 R12, R152, R6, R22 ;  /* 0x00000006980c7225 */ /* 0x000fc800078e0016 */
[----:B------:R-:W-:Y:S02]  /*2460*/  IMAD.IADD R9, R9, 0x1, R31 ;  /* 0x0000000109097824 */ /* 0x000fe400078e021f */
[----:B------:R-:W-:Y:S01]  /*2470*/  IMAD.IADD R13, R31, 0x1, R13 ;  /* 0x000000011f0d7824 */ /* 0x000fe200078e020d */
[----:B------:R-:W-:Y:S01]  /*2480*/  SHF.R.S32.HI R31, RZ, 0x1f, R33 ;  /* 0x0000001fff1f7819 */ /* 0x000fe20000011421 */
[----:B------:R-:W-:-:S04]  /*2490*/  IMAD.WIDE.U32 R10, R152, R4, R154 ;  /* 0x00000004980a7225 */ /* 0x000fc800078e009a */
[----:B------:R-:W-:Y:S02]  /*24a0*/  IMAD R26, R31, R6, RZ ;  /* 0x000000061f1a7224 */ /* 0x000fe400078e02ff */
[----:B------:R-:W-:Y:S02]  /*24b0*/  IMAD.IADD R11, R11, 0x1, R35 ;  /* 0x000000010b0b7824 */ /* 0x000fe400078e0223 */
[----:B------:R-:W-:Y:S02]  /*24c0*/  IMAD R55, R33, R7, R26 ;  /* 0x0000000721377224 */ /* 0x000fe400078e021a */
[----:B------:R-:W-:Y:S02]  /*24d0*/  IMAD R28, R31, R4, RZ ;  /* 0x000000041f1c7224 */ /* 0x000fe400078e02ff */
[----:B------:R-:W-:-:S04]  /*24e0*/  IMAD.WIDE.U32 R26, R33, R6, R8 ;  /* 0x00000006211a7225 */ /* 0x000fc800078e0008 */
[----:B------:R-:W-:-:S04]  /*24f0*/  IMAD.WIDE.U32 R34, R33, R6, R12 ;  /* 0x0000000621227225 */ /* 0x000fc800078e000c */
[C---:B------:R-:W-:Y:S02]  /*2500*/  IMAD R59, R33.reuse, R5, R28 ;  /* 0x00000005213b7224 */ /* 0x040fe400078e021c */
[----:B------:R-:W-:-:S04]  /*2510*/  IMAD.WIDE.U32 R36, R33, R4, R10 ;  /* 0x0000000421247225 */ /* 0x000fc800078e000a */
[----:B------:R-:W-:Y:S02]  /*2520*/  IMAD.IADD R53, R27, 0x1, R55 ;  /* 0x000000011b357824 */ /* 0x000fe400078e0237 */
[----:B------:R-:W-:Y:S01]  /*2530*/  IMAD.IADD R54, R55, 0x1, R35 ;  /* 0x0000000137367824 */ /* 0x000fe200078e0223 */
[----:B------:R-:W-:Y:S01]  /*2540*/  LOP3.LUT R55, R46, 0xfffffff8, RZ, 0xc0, !PT ;  /* 0xfffffff82e377812 */ /* 0x000fe200078ec0ff */
[----:B------:R-:W-:-:S03]  /*2550*/  IMAD.WIDE.U32 R20, R119, UR6, R20 ;  /* 0x0000000677147c25 */ /* 0x000fc6000f8e0014 */
[----:B------:R-:W-:Y:S01]  /*2560*/  SHF.R.S32.HI R58, RZ, 0x1f, R55 ;  /* 0x0000001fff3a7819 */ /* 0x000fe20000011437 */
[----:B------:R-:W-:Y:S02]  /*2570*/  IMAD.IADD R57, R37, 0x1, R59 ;  /* 0x0000000125397824 */ /* 0x000fe400078e023b */
[----:B------:R-:W-:Y:S02]  /*2580*/  IMAD.SHL.U32 R48, R48, 0x40, RZ ;  /* 0x0000004030307824 */ /* 0x000fe400078e00ff */
[----:B------:R-:W-:Y:S02]  /*2590*/  IMAD.SHL.U32 R49, R6, 0x40, RZ ;  /* 0x0000004006317824 */ /* 0x000fe400078e00ff */
[----:B------:R-:W-:Y:S02]  /*25a0*/  IMAD.IADD R59, R59, 0x1, R39 ;  /* 0x000000013b3b7824 */ /* 0x000fe400078e0227 */
[----:B------:R-:W-:-:S07]  /*25b0*/  IMAD.IADD R61, R21, 0x1, R61 ;  /* 0x00000001153d7824 */ /* 0x000fce00078e023d */
.L_x_3634:
        /* <DEDUP_REMOVED lines=36> */
[----:B------:R-:W-:Y:S01]  /*2800*/  IADD3 R8, P3, R26, R4, RZ ;  /* 0x000000041a087210 */ /* 0x000fe20007f7e0ff */
[----:B------:R-:W-:Y:S01]  /*2810*/  IMAD R6, R50, R43, RZ ;  /* 0x0000002b32067224 */ /* 0x000fe200078e02ff */
[----:B------:R-:W-:Y:S01]  /*2820*/  ULDC.64 UR6, c[0x0][0x400] ;  /* 0x0001000000067ab9 */ /* 0x000fe20000000a00 */
[----:B------:R-:W-:Y:S01]  /*2830*/  IMAD.MOV.U32 R4, RZ, RZ, R36 ;  /* 0x000000ffff047224 */ /* 0x000fe200078e0024 */
[----:B------:R-:W-:Y:S01]  /*2840*/  ULDC.64 UR4, c[0x0][0x3e8] ;  /* 0x0000fa0000047ab9 */ /* 0x000fe20000000a00 */
[----:B------:R-:W-:Y:S02]  /*2850*/  IMAD.MOV.U32 R5, RZ, RZ, R57 ;  /* 0x000000ffff057224 */ /* 0x000fe400078e0039 */
[-C--:B------:R-:W-:Y:S02]  /*2860*/  IMAD R7, R60, R51.reuse, R6 ;  /* 0x000000333c077224 */ /* 0x080fe400078e0206 */
[----:B------:R-:W-:-:S04]  /*2870*/  IMAD.WIDE.U32 R4, R43, R51, R4 ;  /* 0x000000332b047225 */ /* 0x000fc800078e0004 */
[----:B------:R-:W-:Y:S01]  /*2880*/  IMAD.X R9, R64, 0x1, R53, P3 ;  /* 0x0000000140097824 */ /* 0x000fe200018e0635 */
[----:B------:R-:W-:Y:S01]  /*2890*/  LEA R6, P3, R4, UR6, 0x1 ;  /* 0x0000000604067c11 */ /* 0x000fe2000f8608ff */
[----:B------:R-:W-:-:S05]  /*28a0*/  IMAD.IADD R5, R5, 0x1, R7 ;  /* 0x0000000105057824 */ /* 0x000fca00078e0207 */
[----:B------:R-:W-:Y:S02]  /*28b0*/  LEA.HI.X R7, R4, UR7, R5, 0x1, P3 ;  /* 0x0000000704077c11 */ /* 0x000fe400098f0c05 */
[----:B------:R-:W-:-:S04]  /*28c0*/  LEA R4, P3, R8, UR4, 0x1 ;  /* 0x0000000408047c11 */ /* 0x000fc8000f8608ff */
[----:B------:R-:W-:Y:S02]  /*28d0*/  LEA.HI.X R5, R8, UR5, R9, 0x1, P3 ;  /* 0x0000000508057c11 */ /* 0x000fe400098f0c09 */
[----:B------:R-:W-:Y:S02]  /*28e0*/  ISETP.GE.AND P3, PT, R154, R75, PT ;  /* 0x0000004b9a00720c */ /* 0x000fe40003f66270 */
[----:B------:R-:W-:Y:S02]  /*28f0*/  CS2R R8, SRZ ;  /* 0x0000000000087805 */ /* 0x000fe4000001ff00 */
[----:B------:R-:W-:-:S09]  /*2900*/  CS2R R10, SRZ ;  /* 0x00000000000a7805 */ /* 0x000fd2000001ff00 */
[----:B------:R0:W5:Y:S04]  /*2910*/  @!P3 LDG.E.64 R28, desc[UR44][R4.64] ;  /* 0x0000002c041cb981 */ /* 0x000168000c1e1b00 */
[----:B------:R0:W5:Y:S01]  /*2920*/  @!P3 LDG.E.64 R14, desc[UR44][R6.64] ;  /* 0x0000002c060eb981 */ /* 0x000162000c1e1b00 */
[----:B------:R-:W-:-:S13]  /*2930*/  ISETP.GE.AND P3, PT, R161, R75, PT ;  /* 0x0000004ba100720c */ /* 0x000fda0003f66270 */
[----:B------:R0:W5:Y:S04]  /*2940*/  @!P3 LDG.E.64 R8, desc[UR44][R4.64+0x20] ;  /* 0x0000202c0408b981 */ /* 0x000168000c1e1b00 */
[----:B------:R0:W5:Y:S02]  /*2950*/  @!P3 LDG.E.64 R10, desc[UR44][R6.64+0x20] ;  /* 0x0000202c060ab981 */ /* 0x000164000c1e1b00 */
.L_x_3609:
[----:B------:R-:W-:Y:S05]  /*2960*/  BSYNC B1 ;  /* 0x0000000000017941 */ /* 0x000fea0003800000 */
.L_x_3608:
[----:B------:R-:W-:Y:S01]  /*2970*/  UISETP.NE.AND UP0, UPT, UR46, 0x3, UPT ;  /* 0x000000032e00788c */ /* 0x000fe2000bf05270 */
[----:B0----5:R-:W-:Y:S02]  /*2980*/  IMAD.MOV.U32 R4, RZ, RZ, R8 ;  /* 0x000000ffff047224 */ /* 0x021fe400078e0008 */
[----:B------:R-:W-:Y:S02]  /*2990*/  IMAD.MOV.U32 R5, RZ, RZ, R9 ;  /* 0x000000ffff057224 */ /* 0x000fe400078e0009 */
[----:B------:R-:W-:Y:S01]  /*29a0*/  IMAD.MOV.U32 R6, RZ, RZ, R28 ;  /* 0x000000ffff067224 */ /* 0x000fe200078e001c */
[----:B------:R-:W-:Y:S01]  /*29b0*/  PLOP3.LUT P3, PT, PT, PT, UP0, 0x80, 0x0 ;  /* 0x000000000000781c */ /* 0x000fe20003f6f008 */
[----:B------:R-:W-:Y:S01]  /*29c0*/  IMAD.MOV.U32 R7, RZ, RZ, R15 ;  /* 0x000000ffff077224 */ /* 0x000fe200078e000f */
[----:B------:R-:W-:Y:S01]  /*29d0*/  PRMT R76, R76, 0x5410, R4 ;  /* 0x000054104c4c7816 */ /* 0x000fe20000000004 */
[----:B------:R-:W-:Y:S01]  /*29e0*/  IMAD.MOV.U32 R4, RZ, RZ, R29 ;  /* 0x000000ffff047224 */ /* 0x000fe200078e001d */
[----:B------:R-:W-:Y:S01]  /*29f0*/  PRMT R77, R77, 0x5410, R5 ;  /* 0x000054104d4d7816 */ /* 0x000fe20000000005 */
[----:B------:R-:W-:-:S03]  /*2a00*/  IMAD.MOV.U32 R5, RZ, RZ, R11 ;  /* 0x000000ffff057224 */ /* 0x000fc600078e000b */
[----:B------:R-:W-:Y:S01]  /*2a10*/  PRMT R62, R4, 0x5410, R6 ;  /* 0x00005410043e7816 */ /* 0x000fe20000000006 */
[----:B------:R-:W-:Y:S01]  /*2a20*/  IMAD.MOV.U32 R4, RZ, RZ, R10 ;  /* 0x000000ffff047224 */ /* 0x000fe200078e000a */
[----:B------:R-:W-:Y:S01]  /*2a30*/  PRMT R79, R79, 0x5410, R5 ;  /* 0x000054104f4f7816 */ /* 0x000fe20000000005 */
[----:B------:R-:W-:-:S03]  /*2a40*/  IMAD.MOV.U32 R6, RZ, RZ, R14 ;  /* 0x000000ffff067224 */ /* 0x000fc600078e000e */
[----:B------:R-:W-:Y:S02]  /*2a50*/  PRMT R78, R78, 0x5410, R4 ;  /* 0x000054104e4e7816 */ /* 0x000fe40000000004 */
[----:B------:R-:W-:Y:S01]  /*2a60*/  PRMT R64, R7, 0x5410, R6 ;  /* 0x0000541007407816 */ /* 0x000fe20000000006 */
[----:B------:R-:W-:Y:S06]  /*2a70*/  @!P3 BRA `(.L_x_3610) ;  /* 0x000000000004b947 */ /* 0x000fec0003800000 */
[----:B------:R-:W-:Y:S01]  /*2a80*/  BPT.TRAP 0x1 ;  /* 0x000000040000795c */ /* 0x000fe20000300000 */
.L_x_3610:
[----:B------:R-:W-:Y:S01]  /*2a90*/  IMAD R60, R153, 0x8, R2 ;  /* 0x00000008993c7824 */ /* 0x000fe200078e0202 */
[----:B------:R-:W-:Y:S01]  /*2aa0*/  SHF.L.U32 R67, R156, 0x1f, RZ ;  /* 0x0000001f9c437819 */ /* 0x000fe200000006ff */
[----:B------:R-:W-:Y:S03]  /*2ab0*/  BSSY B1, `(.L_x_3611) ;  /* 0x0000003000017945 */ /* 0x000fe60003800000 */
[----:B------:R-:W0:Y:S02]  /*2ac0*/  SYNCS.PHASECHK.TRANS64.TRYWAIT P5, [R60+URZ+0x38890], R67 ;  /* 0x038890433c0075a7 */ /* 0x000e2400080a017f */
[----:B0-----:R-:W-:Y:S05]  /*2ad0*/  @!P5 BRA `(.L_x_3612) ;  /* 0x000003c00080d947 */ /* 0x001fea0003800000 */
.L_x_4005:
[----:B------:R-:W-:Y:S05]  /*2ae0*/  BSYNC B1 ;  /* 0x0000000000017941 */ /* 0x000fea0003800000 */
.L_x_3611:
[----:B------:R-:W-:Y:S05]  /*2af0*/  @P4 BRA `(.L_x_3613) ;  /* 0x0000001000ec4947 */ /* 0x000fea0003800000 */
[----:B------:R-:W-:Y:S04]  /*2b00*/  BSSY B1, `(.L_x_3614) ;  /* 0x0000036000017945 */ /* 0x000fe80003800000 */
[----:B------:R-:W-:Y:S05]  /*2b10*/  @P0 BRA `(.L_x_3615) ;  /* 0x0000000000d00947 */ /* 0x000fea0003800000 */
[----:B------:R1:W2:Y:S01]  /*2b20*/  LDS.128 R4, [R30+0x22400] ;  /* 0x022400001e047984 */ /* 0x0002a20000000c00 */
[----:B------:R-:W-:Y:S01]  /*2b30*/  ISETP.GE.AND P4, PT, R154, R75, PT ;  /* 0x0000004b9a00720c */ /* 0x000fe20003f86270 */
[----:B------:R-:W-:-:S12]  /*2b40*/  BSSY B2, `(.L_x_3616) ;  /* 0x0000030000027945 */ /* 0x000fd80003800000 */
[----:B-1----:R-:W-:Y:S05]  /*2b50*/  @P4 BRA `(.L_x_3617) ;  /* 0x0000000000b84947 */ /* 0x002fea0003800000 */
[----:B------:R-:W-:Y:S02]  /*2b60*/  SHF.R.U32.HI R69, RZ, 0x10, R15 ;  /* 0x00000010ff457819 */ /* 0x000fe4000001160f */
[----:B------:R-:W-:Y:S02]  /*2b70*/  SHF.R.U32.HI R63, RZ, 0x10, R29 ;  /* 0x00000010ff3f7819 */ /* 0x000fe4000001161d */
[----:B------:R-:W-:Y:S01]  /*2b80*/  SHF.R.U64 R66, R14, 0x10, R15 ;  /* 0x000000100e427819 */ /* 0x000fe2000000120f */
[----:B--2---:R-:W-:Y:S01]  /*2b90*/  IMAD.U32 R14, R6, 0x10000, RZ ;  /* 0x00010000060e7824 */ /* 0x004fe200078e00ff */
[----:B------:R-:W-:Y:S02]  /*2ba0*/  PRMT R69, R64, 0x5410, R69 ;  /* 0x0000541040457816 */ /* 0x000fe40000000045 */
[----:B------:R-:W-:Y:S01]  /*2bb0*/  SHF.R.U64 R30, R28, 0x10, R29 ;  /* 0x000000101c1e7819 */ /* 0x000fe2000000121d */
[----:B------:R-:W-:Y:S01]  /*2bc0*/  IMAD.U32 R28, R7, 0x10000, RZ ;  /* 0x00010000071c7824 */ /* 0x000fe200078e00ff */
[----:B------:R-:W-:Y:S01]  /*2bd0*/  PRMT R63, R62, 0x5410, R63 ;  /* 0x000054103e3f7816 */ /* 0x000fe2000000003f */
[----:B------:R-:W-:Y:S01]  /*2be0*/  IMAD.U32 R70, R69, 0x10000, RZ ;  /* 0x0001000045467824 */ /* 0x000fe200078e00ff */
[----:B------:R-:W-:-:S02]  /*2bf0*/  PRMT R66, R64, 0x5432, R66 ;  /* 0x0000543240427816 */ /* 0x000fc40000000042 */
[----:B------:R-:W-:Y:S01]  /*2c00*/  LOP3.LUT R15, R6, 0xffff0000, RZ, 0xc0, !PT ;  /* 0xffff0000060f7812 */ /* 0x000fe200078ec0ff */
[----:B------:R-:W-:Y:S01]  /*2c10*/  IMAD.U32 R64, R63, 0x10000, RZ ;  /* 0x000100003f407824 */ /* 0x000fe200078e00ff */
[----:B------:R-:W-:Y:S01]  /*2c20*/  LOP3.LUT R29, R7, 0xffff0000, RZ, 0xc0, !PT ;  /* 0xffff0000071d7812 */ /* 0x000fe200078ec0ff */
[----:B------:R-:W-:Y:S01]  /*2c30*/  IMAD.U32 R6, R5, 0x10000, RZ ;  /* 0x0001000005067824 */ /* 0x000fe200078e00ff */
[----:B------:R-:W-:Y:S01]  /*2c40*/  PRMT R30, R62, 0x5432, R30 ;  /* 0x000054323e1e7816 */ /* 0x000fe2000000001e */
[----:B------:R-:W-:Y:S01]  /*2c50*/  FMUL.FTZ R73, R15, R70 ;  /* 0x000000460f497220 */ /* 0x000fe20000410000 */
[----:B------:R-:W-:Y:S01]  /*2c60*/  LOP3.LUT R7, R5, 0xffff0000, RZ, 0xc0, !PT ;  /* 0xffff000005077812 */ /* 0x000fe200078ec0ff */
[-C--:B------:R-:W-:Y:S01]  /*2c70*/  FMUL.FTZ R15, R15, R64.reuse ;  /* 0x000000400f0f7220 */ /* 0x080fe20000410000 */
[----:B------:R-:W-:Y:S01]  /*2c80*/  LOP3.LUT R68, R66, 0xffff0000, RZ, 0xc0, !PT ;  /* 0xffff000042447812 */ /* 0x000fe200078ec0ff */
[----:B------:R-:W-:Y:S01]  /*2c90*/  IMAD.U32 R5, R4, 0x10000, RZ ;  /* 0x0001000004057824 */ /* 0x000fe200078e00ff */
[----:B------:R-:W-:Y:S01]  /*2ca0*/  LOP3.LUT R62, R30, 0xffff0000, RZ, 0xc0, !PT ;  /* 0xffff00001e3e7812 */ /* 0x000fe200078ec0ff */
[----:B------:R-:W-:Y:S01]  /*2cb0*/  FFMA.FTZ R73, R14, R64, -R73 ;  /* 0x000000400e497223 */ /* 0x000fe20000010849 */
[----:B------:R-:W-:Y:S01]  /*2cc0*/  LOP3.LUT R69, R69, 0xffff0000, RZ, 0xc0, !PT ;  /* 0xffff000045457812 */ /* 0x000fe200078ec0ff */
[----:B------:R-:W-:Y:S01]  /*2cd0*/  FMUL.FTZ R71, R7, R68 ;  /* 0x0000004407477220 */ /* 0x000fe20000410000 */
[----:B------:R-:W-:Y:S01]  /*2ce0*/  LOP3.LUT R63, R63, 0xffff0000, RZ, 0xc0, !PT ;  /* 0xffff00003f3f7812 */ /* 0x000fe200078ec0ff */
[-C--:B------:R-:W-:Y:S01]  /*2cf0*/  FMUL.FTZ R7, R7, R62.reuse ;  /* 0x0000003e07077220 */ /* 0x080fe20000410000 */
[----:B------:R-:W-:Y:S01]  /*2d00*/  LOP3.LUT R4, R4, 0xffff0000, RZ, 0xc0, !PT ;  /* 0xffff000004047812 */ /* 0x000fe200078ec0ff */
[----:B------:R-:W-:Y:S01]  /*2d10*/  FFMA.FTZ R71, R6, R62, -R71 ;  /* 0x0000003e06477223 */ /* 0x000fe20000010847 */
[----:B------:R-:W-:Y:S01]  /*2d20*/  FFMA.FTZ R14, R14, R70, R15 ;  /* 0x000000460e0e7223 */ /* 0x000fe2000001000f */
[----:B------:R-:W-:-:S02]  /*2d30*/  IMAD.U32 R66, R66, 0x10000, RZ ;  /* 0x0001000042427824 */ /* 0x000fc400078e00ff */
[C---:B------:R-:W-:Y:S01]  /*2d40*/  FMUL.FTZ R15, R29.reuse, R69 ;  /* 0x000000451d0f7220 */ /* 0x040fe20000410000 */
[----:B------:R-:W-:Y:S02]  /*2d50*/  IMAD.U32 R30, R30, 0x10000, RZ ;  /* 0x000100001e1e7824 */ /* 0x000fe400078e00ff */
[-C--:B------:R-:W-:Y:S01]  /*2d60*/  FMUL.FTZ R62, R29, R63.reuse ;  /* 0x0000003f1d3e7220 */ /* 0x080fe20000410000 */
        /* <DEDUP_REMOVED lines=13> */
.L_x_3617:
[----:B------:R-:W-:Y:S05]  /*2e40*/  BSYNC B2 ;  /* 0x0000000000027941 */ /* 0x000fea0003800000 */
.L_x_3616:
[----:B--2---:R1:W-:Y:S02]  /*2e50*/  STG.E.128 desc[UR44][R12.64], R4 ;  /* 0x000000040c007986 */ /* 0x0043e4000c101d2c */
.L_x_3615:
[----:B------:R-:W-:Y:S05]  /*2e60*/  BSYNC B1 ;  /* 0x0000000000017941 */ /* 0x000fea0003800000 */
.L_x_3614:
[----:B------:R-:W-:Y:S05]  /*2e70*/  @P1 BRA `(.L_x_3613) ;  /* 0x00000010000c1947 */ /* 0x000fea0003800000 */
[----:B-1----:R-:W2:Y:S01]  /*2e80*/  LDL R4, [R1+0x44c] ;  /* 0x00044c0001047983 */ /* 0x002ea20000100800 */
[----:B------:R-:W-:Y:S01]  /*2e90*/  IMAD.MOV.U32 R160, RZ, RZ, 0x20 ;  /* 0x00000020ffa07424 */ /* 0x000fe200078e00ff */
[----:B------:R-:W-:Y:S01]  /*2ea0*/  BSSY B1, `(.L_x_3618) ;  /* 0x0000036000017945 */ /* 0x000fe20003800000 */
[----:B--2---:R-:W-:-:S04]  /*2eb0*/  LOP3.LUT P4, RZ, R4, 0x1000, RZ, 0xc0, !PT ;  /* 0x0000100004ff7812 */ /* 0x004fc8000788c0ff */
        /* <DEDUP_REMOVED lines=52> */
.L_x_3619:
[----:B------:R-:W-:Y:S05]  /*3200*/  BSYNC B1 ;  /* 0x0000000000017941 */ /* 0x000fea0003800000 */
.L_x_3618:
[----:B-1----:R2:W-:Y:S01]  /*3210*/  STG.E.128 desc[UR44][R12.64+0x40], R4 ;  /* 0x000040040c007986 */ /* 0x0025e2000c101d2c */
[----:B------:R-:W-:Y:S05]  /*3220*/  BRA `(.L_x_3613) ;  /* 0x0000000c00207947 */ /* 0x000fea0003800000 */
.L_x_3607:
[----:B------:R-:W-:Y:S01]  /*3230*/  IMAD R65, R43, -0x40, R42 ;  /* 0xffffffc02b417824 */ /* 0x000fe200078e022a */
[----:B------:R-:W-:-:S04]  /*3240*/  ISETP.GE.AND P4, PT, R22, R75, PT ;  /* 0x0000004b1600720c */ /* 0x000fc80003f86270 */
[----:B------:R-:W-:-:S04]  /*3250*/  VIMNMX R65, R65, 0x40, PT ;  /* 0x0000004041417848 */ /* 0x000fc80003fe0100 */
[----:B------:R-:W-:-:S13]  /*3260*/  ISETP.GE.OR P3, PT, R152, R65, P4 ;  /* 0x000000419800720c */ /* 0x000fda0002766670 */
[----:B------:R-:W0:Y:S01]  /*3270*/  @!P3 LDC.64 R12, c[0x0][0x3e8] ;  /* 0x0000fa00ff0cbb82 */ /* 0x000e220000000a00 */
[----:B------:R-:W-:-:S05]  /*3280*/  @!P3 IADD3 R4, P5, R34, R4, RZ ;  /* 0x000000042204b210 */ /* 0x000fca0007fbe0ff */
[----:B------:R-:W-:Y:S02]  /*3290*/  @!P3 IMAD.X R5, R64, 0x1, R54, P5 ;  /* 0x000000014005b824 */ /* 0x000fe400028e0636 */
[----:B------:R-:W1:Y:S01]  /*32a0*/  @!P3 LDC.64 R28, c[0x0][0x400] ;  /* 0x00010000ff1cbb82 */ /* 0x000e620000000a00 */
[----:B0-----:R-:W-:-:S04]  /*32b0*/  @!P3 LEA R12, P5, R4, R12, 0x1 ;  /* 0x0000000c040cb211 */ /* 0x001fc800078a08ff */
[----:B------:R-:W-:Y:S01]  /*32c0*/  @!P3 LEA.HI.X R13, R4, R13, R5, 0x1, P5 ;  /* 0x0000000d040db211 */ /* 0x000fe200028f0c05 */
[----:B------:R-:W-:Y:S02]  /*32d0*/  @!P3 IMAD R4, R50, R43, RZ ;  /* 0x0000002b3204b224 */ /* 0x000fe400078e02ff */
[----:B------:R-:W-:Y:S02]  /*32e0*/  @!P3 IMAD.MOV.U32 R5, RZ, RZ, R59 ;  /* 0x000000ffff05b224 */ /* 0x000fe400078e003b */
[----:B------:R-:W-:Y:S02]  /*32f0*/  @!P3 IMAD R7, R60, R51, R4 ;  /* 0x000000333c07b224 */ /* 0x000fe400078e0204 */
[----:B------:R-:W-:-:S04]  /*3300*/  @!P3 IMAD.MOV.U32 R4, RZ, RZ, R38 ;  /* 0x000000ffff04b224 */ /* 0x000fc800078e0026 */
[----:B------:R-:W-:-:S04]  /*3310*/  @!P3 IMAD.WIDE.U32 R4, R43, R51, R4 ;  /* 0x000000332b04b225 */ /* 0x000fc800078e0004 */
[----:B------:R-:W-:Y:S01]  /*3320*/  @!P3 IMAD.IADD R5, R7, 0x1, R5 ;  /* 0x000000010705b824 */ /* 0x000fe200078e0205 */
[C---:B-1----:R-:W-:Y:S02]  /*3330*/  @!P3 LEA R28, P5, R4.reuse, R28, 0x1 ;  /* 0x0000001c041cb211 */ /* 0x042fe400078a08ff */
[----:B------:R-:W-:Y:S02]  /*3340*/  CS2R R6, SRZ ;  /* 0x0000000000067805 */ /* 0x000fe4000001ff00 */
[----:B------:R-:W-:Y:S02]  /*3350*/  CS2R R10, SRZ ;  /* 0x00000000000a7805 */ /* 0x000fe4000001ff00 */
[----:B------:R-:W-:Y:S02]  /*3360*/  CS2R R8, SRZ ;  /* 0x0000000000087805 */ /* 0x000fe4000001ff00 */
[----:B------:R-:W-:Y:S02]  /*3370*/  @!P3 LEA.HI.X R29, R4, R29, R5, 0x1, P5 ;  /* 0x0000001d041db211 */ /* 0x000fe400028f0c05 */
[----:B------:R-:W-:-:S03]  /*3380*/  CS2R R4, SRZ ;  /* 0x0000000000047805 */ /* 0x000fc6000001ff00 */
[----:B------:R-:W2:Y:S04]  /*3390*/  @!P3 LDG.E.128 R8, desc[UR44][R28.64] ;  /* 0x0000002c1c08b981 */ /* 0x000ea8000c1e1d00 */
[----:B------:R2:W3:Y:S01]  /*33a0*/  @!P3 LDG.E.128 R4, desc[UR44][R12.64] ;  /* 0x0000002c0c04b981 */ /* 0x0004e2000c1e1d00 */
[----:B------:R-:W-:-:S06]  /*33b0*/  UISETP.NE.AND UP0, UPT, UR46, 0x3, UPT ;  /* 0x000000032e00788c */ /* 0x000fcc000bf05270 */
[----:B------:R-:W-:Y:S01]  /*33c0*/  PLOP3.LUT P3, PT, PT, PT, UP0, 0x80, 0x0 ;  /* 0x000000000000781c */ /* 0x000fe20003f6f008 */
[----:B--2---:R-:W-:Y:S02]  /*33d0*/  IMAD.MOV.U32 R12, RZ, RZ, R10 ;  /* 0x000000ffff0c7224 */ /* 0x004fe400078e000a */
[----:B------:R-:W-:Y:S02]  /*33e0*/  IMAD.MOV.U32 R13, RZ, RZ, R11 ;  /* 0x000000ffff0d7224 */ /* 0x000fe400078e000b */
[----:B---3--:R-:W-:Y:S02]  /*33f0*/  IMAD.MOV.U32 R30, RZ, RZ, R6 ;  /* 0x000000ffff1e7224 */ /* 0x008fe400078e0006 */
[----:B------:R-:W-:Y:S02]  /*3400*/  IMAD.MOV.U32 R60, RZ, RZ, R7 ;  /* 0x000000ffff3c7224 */ /* 0x000fe400078e0007 */
[----:B------:R-:W-:Y:S02]  /*3410*/  IMAD.MOV.U32 R64, RZ, RZ, R4 ;  /* 0x000000ffff407224 */ /* 0x000fe400078e0004 */
[----:B------:R-:W-:-:S02]  /*3420*/  IMAD.MOV.U32 R66, RZ, RZ, R5 ;  /* 0x000000ffff427224 */ /* 0x000fc400078e0005 */
[----:B------:R-:W-:Y:S02]  /*3430*/  IMAD.MOV.U32 R28, RZ, RZ, R8 ;  /* 0x000000ffff1c7224 */ /* 0x000fe400078e0008 */
[----:B------:R-:W-:Y:S01]  /*3440*/  IMAD.MOV.U32 R29, RZ, RZ, R9 ;  /* 0x000000ffff1d7224 */ /* 0x000fe200078e0009 */
[----:B------:R-:W-:Y:S02]  /*3450*/  PRMT R82, R30, 0x5410, R66 ;  /* 0x000054101e527816 */ /* 0x000fe40000000042 */
[----:B------:R-:W-:Y:S02]  /*3460*/  PRMT R86, R60, 0x7610, R86 ;  /* 0x000076103c567816 */ /* 0x000fe40000000056 */
[----:B------:R-:W-:Y:S02]  /*3470*/  PRMT R87, R64, 0x7610, R87 ;  /* 0x0000761040577816 */ /* 0x000fe40000000057 */
[----:B------:R-:W-:Y:S02]  /*3480*/  PRMT R85, R12, 0x5410, R13 ;  /* 0x000054100c557816 */ /* 0x000fe4000000000d */
[----:B------:R-:W-:Y:S01]  /*3490*/  PRMT R78, R29, 0x5410, R28 ;  /* 0x000054101d4e7816 */ /* 0x000fe2000000001c */
[----:B------:R-:W-:Y:S06]  /*34a0*/  @!P3 BRA `(.L_x_3620) ;  /* 0x000000000004b947 */ /* 0x000fec0003800000 */
[----:B------:R-:W-:Y:S01]  /*34b0*/  BPT.TRAP 0x1 ;  /* 0x000000040000795c */ /* 0x000fe20000300000 */
.L_x_3620:
[----:B------:R-:W-:Y:S01]  /*34c0*/  IMAD R60, R153, 0x8, R2 ;  /* 0x00000008993c7824 */ /* 0x000fe200078e0202 */
[----:B------:R-:W-:Y:S01]  /*34d0*/  SHF.L.U32 R67, R156, 0x1f, RZ ;  /* 0x0000001f9c437819 */ /* 0x000fe200000006ff */
[----:B------:R-:W-:Y:S03]  /*34e0*/  BSSY B1, `(.L_x_3621) ;  /* 0x0000003000017945 */ /* 0x000fe60003800000 */
[----:B------:R-:W0:Y:S02]  /*34f0*/  SYNCS.PHASECHK.TRANS64.TRYWAIT P5, [R60+URZ+0x38890], R67 ;  /* 0x038890433c0075a7 */ /* 0x000e2400080a017f */
[----:B0-----:R-:W-:Y:S05]  /*3500*/  @!P5 BRA `(.L_x_3622) ;  /* 0x000003b80008d947 */ /* 0x001fea0003800000 */
.L_x_4006:
[----:B------:R-:W-:Y:S05]  /*3510*/  BSYNC B1 ;  /* 0x0000000000017941 */ /* 0x000fea0003800000 */
.L_x_3621:
        /* <DEDUP_REMOVED lines=12> */
[----:B------:R-:W-:Y:S02]  /*35e0*/  LEA R70, P5, R12, R62, 0x1 ;  /* 0x0000003e0c467211 */ /* 0x000fe400078a08ff */
[----:B------:R-:W-:-:S02]  /*35f0*/  ISETP.NE.AND P6, PT, R72, RZ, PT ;  /* 0x000000ff4800720c */ /* 0x000fc40003fc5270 */
[----:B------:R-:W-:Y:S01]  /*3600*/  LEA.HI.X R71, R12, R63, R13, 0x1, P5 ;  /* 0x0000003f0c477211 */ /* 0x000fe200028f0c0d */
[----:B-1----:R-:W-:-:S05]  /*3610*/  IMAD.IADD R13, R73, 0x1, -R52 ;  /* 0x00000001490d7824 */ /* 0x002fca00078e0a34 */
[----:B------:R-:W-:-:S04]  /*3620*/  SEL R13, R52, R13, !P6 ;  /* 0x0000000d340d7207 */ /* 0x000fc80007000000 */
[----:B------:R-:W-:-:S04]  /*3630*/  SHF.R.S32.HI R12, RZ, 0x1f, R13 ;  /* 0x0000001fff0c7819 */ /* 0x000fc8000001140d */
[----:B------:R-:W-:-:S04]  /*3640*/  LEA.HI R12, R12, R13, RZ, 0x4 ;  /* 0x0000000d0c0c7211 */ /* 0x000fc800078f20ff */
[----:B------:R-:W-:-:S04]  /*3650*/  SHF.R.S32.HI R13, RZ, 0x4, R12 ;  /* 0x00000004ff0d7819 */ /* 0x000fc8000001140c */
[----:B------:R-:W-:-:S05]  /*3660*/  LEA.HI.SX32 R13, R46, R13, 0x1d ;  /* 0x0000000d2e0d7211 */ /* 0x000fca00078feaff */
[----:B------:R-:W-:Y:S02]  /*3670*/  IMAD.SHL.U32 R66, R13, 0x8, RZ ;  /* 0x000000080d427824 */ /* 0x000fe400078e00ff */
[----:B------:R-:W-:-:S03]  /*3680*/  IMAD.IADD R13, R56, 0x1, R31 ;  /* 0x00000001380d7824 */ /* 0x000fc600078e021f */
[----:B------:R-:W-:Y:S01]  /*3690*/  LOP3.LUT R12, R165, 0x38, R66, 0xf8, !PT ;  /* 0x00000038a50c7812 */ /* 0x000fe200078ef842 */
[----:B------:R-:W-:-:S03]  /*36a0*/  IMAD R13, R13, 0x2, R2 ;  /* 0x000000020d0d7824 */ /* 0x000fc600078e0202 */
[----:B------:R-:W-:-:S05]  /*36b0*/  LOP3.LUT R12, R184, R12, R167, 0xf6, !PT ;  /* 0x0000000cb80c7212 */ /* 0x000fca00078ef6a7 */
[----:B------:R-:W-:Y:S02]  /*36c0*/  IMAD.IADD R31, R31, 0x1, R12 ;  /* 0x000000011f1f7824 */ /* 0x000fe400078e020c */
[----:B------:R-:W1:Y:S02]  /*36d0*/  LDS.128 R12, [R13+0x22400] ;  /* 0x022400000d0c7984 */ /* 0x000e640000000c00 */
[----:B------:R-:W-:-:S06]  /*36e0*/  IMAD R31, R31, 0x2, R2 ;  /* 0x000000021f1f7824 */ /* 0x000fcc00078e0202 */
[----:B------:R-:W2:Y:S01]  /*36f0*/  LDS.128 R28, [R31+0x22400] ;  /* 0x022400001f1c7984 */ /* 0x000ea20000000c00 */
[----:B------:R-:W-:Y:S05]  /*3700*/  @P4 BRA `(.L_x_3624) ;  /* 0x00000004006c4947 */ /* 0x000fea0003800000 */
[----:B------:R-:W-:Y:S02]  /*3710*/  SHF.R.U32.HI R76, RZ, 0x10, R5 ;  /* 0x00000010ff4c7819 */ /* 0x000fe40000011605 */
[----:B------:R-:W-:Y:S02]  /*3720*/  SHF.R.U32.HI R81, RZ, 0x10, R9 ;  /* 0x00000010ff517819 */ /* 0x000fe40000011609 */
[----:B------:R-:W-:Y:S02]  /*3730*/  SHF.R.U64 R77, R6, 0x10, R7 ;  /* 0x00000010064d7819 */ /* 0x000fe40000001207 */
[----:B------:R-:W-:Y:S01]  /*3740*/  SHF.R.U64 R80, R8, 0x10, R9 ;  /* 0x0000001008507819 */ /* 0x000fe20000001209 */
[----:B-1----:R-:W-:Y:S01]  /*3750*/  IMAD.U32 R8, R15, 0x10000, RZ ;  /* 0x000100000f087824 */ /* 0x002fe200078e00ff */
[----:B------:R-:W-:Y:S02]  /*3760*/  PRMT R76, R82, 0x5432, R76 ;  /* 0x00005432524c7816 */ /* 0x000fe4000000004c */
[----:B------:R-:W-:-:S02]  /*3770*/  PRMT R81, R78, 0x5410, R81 ;  /* 0x000054104e517816 */ /* 0x000fc40000000051 */
[----:B------:R-:W-:Y:S01]  /*3780*/  SHF.R.U32.HI R79, RZ, 0x10, R7 ;  /* 0x00000010ff4f7819 */ /* 0x000fe20000011607 */
[----:B------:R-:W-:Y:S01]  /*3790*/  IMAD.U32 R7, R14, 0x10000, RZ ;  /* 0x000100000e077824 */ /* 0x000fe200078e00ff */
[--C-:B------:R-:W-:Y:S01]  /*37a0*/  SHF.R.U64 R83, R10, 0x10, R11.reuse ;  /* 0x000000100a537819 */ /* 0x100fe2000000120b */
[----:B--2---:R-:W-:Y:S01]  /*37b0*/  IMAD.U32 R10, R28, 0x10000, RZ ;  /* 0x000100001c0a7824 */ /* 0x004fe200078e00ff */
[----:B------:R-:W-:Y:S01]  /*37c0*/  SHF.R.U32.HI R84, RZ, 0x10, R11 ;  /* 0x00000010ff547819 */ /* 0x000fe2000001160b */
[----:B------:R-:W-:Y:S01]  /*37d0*/  IMAD.U32 R11, R29, 0x10000, RZ ;  /* 0x000100001d0b7824 */ /* 0x000fe200078e00ff */
[----:B------:R-:W-:Y:S01]  /*37e0*/  PRMT R77, R82, 0x5410, R77 ;  /* 0x00005410524d7816 */ /* 0x000fe2000000004d */
[----:B------:R-:W-:Y:S01]  /*37f0*/  IMAD.U32 R82, R81, 0x10000, RZ ;  /* 0x0001000051527824 */ /* 0x000fe200078e00ff */
[----:B------:R-:W-:Y:S01]  /*3800*/  PRMT R80, R78, 0x5432, R80 ;  /* 0x000054324e507816 */ /* 0x000fe20000000050 */
[----:B------:R-:W-:Y:S01]  /*3810*/  IMAD.U32 R78, R76, 0x10000, RZ ;  /* 0x000100004c4e7824 */ /* 0x000fe200078e00ff */
[----:B------:R-:W-:Y:S01]  /*3820*/  SHF.R.U64 R75, R4, 0x10, R5 ;  /* 0x00000010044b7819 */ /* 0x000fe20000001205 */
[C---:B------:R-:W-:Y:S01]  /*3830*/  IMAD.U32 R5, R13.reuse, 0x10000, RZ ;  /* 0x000100000d057824 */ /* 0x040fe200078e00ff */
[----:B------:R-:W-:Y:S01]  /*3840*/  LOP3.LUT R6, R13, 0xffff0000, RZ, 0xc0, !PT ;  /* 0xffff00000d067812 */ /* 0x000fe200078ec0ff */
[----:B------:R-:W-:Y:S01]  /*3850*/  FMUL.FTZ R88, R11, R78 ;  /* 0x0000004e0b587220 */ /* 0x000fe20000410000 */
[----:B------:R-:W-:Y:S01]  /*3860*/  LOP3.LUT R13, R29, 0xffff0000, RZ, 0xc0, !PT ;  /* 0xffff00001d0d7812 */ /* 0x000fe200078ec0ff */
[----:B------:R-:W-:Y:S01]  /*3870*/  IMAD.U32 R29, R31, 0x10000, RZ ;  /* 0x000100001f1d7824 */ /* 0x000fe200078e00ff */
[----:B------:R-:W-:Y:S01]  /*3880*/  PRMT R79, R86, 0x5410, R79 ;  /* 0x00005410564f7816 */ /* 0x000fe2000000004f */
[-C--:B------:R-:W-:Y:S01]  /*3890*/  FMUL.FTZ R86, R11, R82.reuse ;  /* 0x000000520b567220 */ /* 0x080fe20000410000 */
[----:B------:R-:W-:Y:S01]  /*38a0*/  LOP3.LUT R81, R81, 0xffff0000, RZ, 0xc0, !PT ;  /* 0xffff000051517812 */ /* 0x000fe200078ec0ff */
[----:B------:R-:W-:Y:S01]  /*38b0*/  FFMA.FTZ R88, R5, R82, R88 ;  /* 0x0000005205587223 */ /* 0x000fe20000010058 */
[----:B------:R-:W-:Y:S01]  /*38c0*/  PRMT R84, R85, 0x5432, R84 ;  /* 0x0000543255547816 */ /* 0x000fe20000000054 */
[----:B------:R-:W-:Y:S01]  /*38d0*/  FFMA.FTZ R86, R5, R78, -R86 ;  /* 0x0000004e05567223 */ /* 0x000fe20000010856 */
[----:B------:R-:W-:Y:S01]  /*38e0*/  PRMT R83, R85, 0x5410, R83 ;  /* 0x0000541055537816 */ /* 0x000fe20000000053 */
[----:B------:R-:W-:Y:S01]  /*38f0*/  FMUL.FTZ R85, R13, R81 ;  /* 0x000000510d557220 */ /* 0x000fe20000410000 */
[----:B------:R-:W-:Y:S01]  /*3900*/  LOP3.LUT R76, R76, 0xffff0000, RZ, 0xc0, !PT ;  /* 0xffff00004c4c7812 */ /* 0x000fe200078ec0ff */
[----:B------:R-:W-:Y:S01]  /*3910*/  IMAD.U32 R5, R79, 0x10000, RZ ;  /* 0x000100004f057824 */ /* 0x000fe200078e00ff */
[----:B------:R-:W-:Y:S01]  /*3920*/  PRMT R75, R87, 0x5410, R75 ;  /* 0x00005410574b7816 */ /* 0x000fe2000000004b */
[----:B------:R-:W-:Y:S01]  /*3930*/  IMAD.U32 R11, R84, 0x10000, RZ ;  /* 0x00010000540b7824 */ /* 0x000fe200078e00ff */
[----:B------:R-:W-:Y:S01]  /*3940*/  LOP3.LUT R31, R31, 0xffff0000, RZ, 0xc0, !PT ;  /* 0xffff00001f1f7812 */ /* 0x000fe200078ec0ff */
[-C--:B------:R-:W-:Y:S01]  /*3950*/  FMUL.FTZ R13, R13, R76.reuse ;  /* 0x0000004c0d0d7220 */ /* 0x080fe20000410000 */
[----:B------:R-:W-:Y:S01]  /*3960*/  FFMA.FTZ R85, R6, R76, -R85 ;  /* 0x0000004c06557223 */ /* 0x000fe20000010855 */
[C---:B------:R-:W-:Y:S01]  /*3970*/  FMUL.FTZ R76, R29.reuse, R5 ;  /* 0x000000051d4c7220 */ /* 0x040fe20000410000 */
[----:B------:R-:W-:Y:S01]  /*3980*/  FMUL.FTZ R87, R29, R11 ;  /* 0x0000000b1d577220 */ /* 0x000fe20000410000 */
[----:B------:R-:W-:Y:S01]  /*3990*/  LOP3.LUT R84, R84, 0xffff0000, RZ, 0xc0, !PT ;  /* 0xffff000054547812 */ /* 0x000fe200078ec0ff */
[----:B------:R-:W-:Y:S01]  /*39a0*/  FFMA.FTZ R81, R6, R81, R13 ;  /* 0x0000005106517223 */ /* 0x000fe2000001000d */
[C---:B------:R-:W-:Y:S01]  /*39b0*/  FFMA.FTZ R76, R8.reuse, R11, R76 ;  /* 0x0000000b084c7223 */ /* 0x040fe2000001004c */
[----:B------:R-:W-:Y:S01]  /*39c0*/  FFMA.FTZ R87, R8, R5, -R87 ;  /* 0x0000000508577223 */ /* 0x000fe20000010857 */
[----:B------:R-:W-:Y:S01]  /*39d0*/  LOP3.LUT R6, R79, 0xffff0000, RZ, 0xc0, !PT ;  /* 0xffff00004f067812 */ /* 0x000fe200078ec0ff */
[----:B------:R-:W-:Y:S01]  /*39e0*/  IMAD.U32 R11, R80, 0x10000, RZ ;  /* 0x00010000500b7824 */ /* 0x000fe200078e00ff */
[----:B------:R-:W-:Y:S01]  /*39f0*/  LOP3.LUT R9, R15, 0xffff0000, RZ, 0xc0, !PT ;  /* 0xffff00000f097812 */ /* 0x000fe200078ec0ff */
[----:B------:R-:W-:-:S02]  /*3a00*/  IMAD.U32 R5, R75, 0x10000, RZ ;  /* 0x000100004b057824 */ /* 0x000fc400078e00ff */
[C---:B------:R-:W-:Y:S01]  /*3a10*/  FMUL.FTZ R8, R31.reuse, R84 ;  /* 0x000000541f087220 */ /* 0x040fe20000410000 */
[----:B------:R-:W-:Y:S01]  /*3a20*/  FMUL.FTZ R29, R10, R11 ;  /* 0x0000000b0a1d7220 */ /* 0x000fe20000410000 */
[----:B------:R-:W-:Y:S01]  /*3a30*/  IMAD.U32 R4, R12, 0x10000, RZ ;  /* 0x000100000c047824 */ /* 0x000fe200078e00ff */
        /* <DEDUP_REMOVED lines=40> */
.L_x_3624:
[----:B------:R-:W-:Y:S05]  /*3cc0*/  BSYNC B1 ;  /* 0x0000000000017941 */ /* 0x000fea0003800000 */
.L_x_3623:
[----:B-1----:R3:W-:Y:S01]  /*3cd0*/  STG.E.128 desc[UR44][R70.64], R12 ;  /* 0x0000000c46007986 */ /* 0x0027e2000c101d2c */
[----:B------:R-:W-:-:S13]  /*3ce0*/  ISETP.GE.AND P4, PT, R66, R73, PT ;  /* 0x000000494200720c */ /* 0x000fda0003f86270 */
[----:B------:R-:W-:Y:S05]  /*3cf0*/  @P4 BRA `(.L_x_3613) ;  /* 0x00000000006c4947 */ /* 0x000fea0003800000 */
[--C-:B------:R-:W-:Y:S02]  /*3d00*/  SHF.R.S32.HI R4, RZ, 0x1f, R66.reuse ;  /* 0x0000001fff047819 */ /* 0x100fe40000011442 */
[----:B------:R-:W-:-:S04]  /*3d10*/  IADD3 R66, P4, P5, R18, R68, R66 ;  /* 0x0000004412427210 */ /* 0x000fc80007d9e042 */
[----:B------:R-:W-:Y:S02]  /*3d20*/  IADD3.X R4, R3, R64, R4, P4, P5 ;  /* 0x0000004003047210 */ /* 0x000fe400027ea404 */
[----:B------:R-:W-:-:S04]  /*3d30*/  LEA R62, P4, R66, R62, 0x1 ;  /* 0x0000003e423e7211 */ /* 0x000fc800078808ff */
[----:B------:R-:W-:-:S05]  /*3d40*/  LEA.HI.X R63, R66, R63, R4, 0x1, P4 ;  /* 0x0000003f423f7211 */ /* 0x000fca00020f0c04 */
[----:B--2---:R4:W-:Y:S01]  /*3d50*/  STG.E.128 desc[UR44][R62.64], R28 ;  /* 0x0000001c3e007986 */ /* 0x0049e2000c101d2c */
[----:B------:R-:W-:Y:S05]  /*3d60*/  BRA `(.L_x_3613) ;  /* 0x0000000000507947 */ /* 0x000fea0003800000 */
.L_x_3606:
[----:B------:R-:W-:-:S06]  /*3d70*/  UISETP.NE.AND UP0, UPT, UR46, 0x3, UPT ;  /* 0x000000032e00788c */ /* 0x000fcc000bf05270 */
[----:B------:R-:W-:-:S13]  /*3d80*/  PLOP3.LUT P3, PT, PT, PT, UP0, 0x80, 0x0 ;  /* 0x000000000000781c */ /* 0x000fda0003f6f008 */
[----:B------:R-:W-:Y:S05]  /*3d90*/  @!P3 BRA `(.L_x_3625) ;  /* 0x000000000004b947 */ /* 0x000fea0003800000 */
[----:B------:R-:W-:Y:S01]  /*3da0*/  BPT.TRAP 0x1 ;  /* 0x000000040000795c */ /* 0x000fe20000300000 */
.L_x_3625:
[----:B------:R-:W-:Y:S01]  /*3db0*/  IMAD R60, R153, 0x8, R2 ;  /* 0x00000008993c7824 */ /* 0x000fe200078e0202 */
[----:B------:R-:W-:Y:S01]  /*3dc0*/  SHF.L.U32 R67, R156, 0x1f, RZ ;  /* 0x0000001f9c437819 */ /* 0x000fe200000006ff */
[----:B------:R-:W-:Y:S01]  /*3dd0*/  IMAD R65, R43, -0x40, R42 ;  /* 0xffffffc02b417824 */ /* 0x000fe200078e022a */
[----:B------:R-:W-:Y:S02]  /*3de0*/  BSSY B1, `(.L_x_3626) ;  /* 0x0000004000017945 */ /* 0x000fe40003800000 */
[----:B------:R-:W0:Y:S02]  /*3df0*/  SYNCS.PHASECHK.TRANS64.TRYWAIT P4, [R60+URZ+0x38890], R67 ;  /* 0x038890433c0075a7 */ /* 0x000e24000808017f */
[----:B------:R-:W-:Y:S01]  /*3e00*/  VIMNMX R65, R65, 0x40, PT ;  /* 0x0000004041417848 */ /* 0x000fe20003fe0100 */
[----:B0-----:R-:W-:Y:S06]  /*3e10*/  @!P4 BRA `(.L_x_3627) ;  /* 0x000003ac00d8c947 */ /* 0x001fec0003800000 */
.L_x_4007:
[----:B------:R-:W-:Y:S05]  /*3e20*/  BSYNC B1 ;  /* 0x0000000000017941 */ /* 0x000fea0003800000 */
.L_x_3626:
[----:B------:R-:W-:-:S13]  /*3e30*/  ISETP.GE.AND P4, PT, R152, R65, PT ;  /* 0x000000419800720c */ /* 0x000fda0003f86270 */
[----:B------:R-:W-:Y:S05]  /*3e40*/  @P4 BRA `(.L_x_3613) ;  /* 0x0000000000184947 */ /* 0x000fea0003800000 */
[----:B------:R-:W-:Y:S01]  /*3e50*/  @!P1 IMAD.IADD R31, R186, 0x1, R31 ;  /* 0x00000001ba1f9824 */ /* 0x000fe200078e021f */
[----:B------:R-:W1:Y:S03]  /*3e60*/  @!P0 LDS.128 R4, [R30+0x22400] ;  /* 0x022400001e048984 */ /* 0x000e660000000c00 */
[----:B------:R-:W-:-:S06]  /*3e70*/  @!P1 IMAD R8, R31, 0x2, R2 ;  /* 0x000000021f089824 */ /* 0x000fcc00078e0202 */
[----:B------:R-:W2:Y:S04]  /*3e80*/  @!P1 LDS.128 R8, [R8+0x22400] ;  /* 0x0224000008089984 */ /* 0x000ea80000000c00 */
[----:B-1----:R1:W-:Y:S04]  /*3e90*/  @!P0 STG.E.128 desc[UR44][R12.64], R4 ;  /* 0x000000040c008986 */ /* 0x0023e8000c101d2c */
[----:B--2---:R1:W-:Y:S02]  /*3ea0*/  @!P1 STG.E.128 desc[UR44][R12.64+0x40], R8 ;  /* 0x000040080c009986 */ /* 0x0043e4000c101d2c */
.L_x_3613:
[----:B------:R-:W-:Y:S05]  /*3eb0*/  BSYNC B0 ;  /* 0x0000000000007941 */ /* 0x000fea0003800000 */
.L_x_3605:
        /* <DEDUP_REMOVED lines=17> */
.L_x_3629:
[----:B------:R-:W-:Y:S05]  /*3fd0*/  BSYNC B0 ;  /* 0x0000000000007941 */ /* 0x000fea0003800000 */
.L_x_3628:
[----:B------:R-:W2:Y:S01]  /*3fe0*/  SYNCS.PHASECHK.TRANS64.TRYWAIT P3, [R60+URZ+0x388b0], R67 ;  /* 0x0388b0433c0075a7 */ /* 0x000ea2000806017f */
[----:B------:R-:W-:Y:S04]  /*3ff0*/  BSSY B0, `(.L_x_3630) ;  /* 0x0000002000007945 */ /* 0x000fe80003800000 */
[----:B--2---:R-:W-:Y:S05]  /*4000*/  @!P3 BRA `(.L_x_3631) ;  /* 0x000003ac0070b947 */ /* 0x004fea0003800000 */
.L_x_4008:
[----:B------:R-:W-:Y:S05]  /*4010*/  BSYNC B0 ;  /* 0x0000000000007941 */ /* 0x000fea0003800000 */
.L_x_3630:
[----:B------:R-:W-:Y:S01]  /*4020*/  ISETP.GE.AND P3, PT, R152, R65, PT ;  /* 0x000000419800720c */ /* 0x000fe20003f66270 */
[----:B------:R-:W-:-:S12]  /*4030*/  BSSY B0, `(.L_x_3632) ;  /* 0x0000050000007945 */ /* 0x000fd80003800000 */
[----:B------:R-:W-:Y:S05]  /*4040*/  @P3 BRA `(.L_x_3633) ;  /* 0x0000000400383947 */ /* 0x000fea0003800000 */
[----:B-1----:R-:W-:Y:S01]  /*4050*/  IMAD.WIDE R4, R43, 0x40, R40 ;  /* 0x000000402b047825 */ /* 0x002fe200078e0228 */
[----:B------:R-:W-:-:S03]  /*4060*/  ULDC.64 UR4, c[0x0][0x328] ;  /* 0x0000ca0000047ab9 */ /* 0x000fc60000000a00 */
[----:B------:R-:W-:Y:S02]  /*4070*/  IMAD R5, R5, UR4, RZ ;  /* 0x0000000405057c24 */ /* 0x000fe4000f8e02ff */
[----:B------:R-:W-:Y:S02]  /*4080*/  IMAD.MOV.U32 R6, RZ, RZ, R20 ;  /* 0x000000ffff067224 */ /* 0x000fe400078e0014 */
[----:B------:R-:W-:Y:S02]  /*4090*/  IMAD.MOV.U32 R7, RZ, RZ, R61 ;  /* 0x000000ffff077224 */ /* 0x000fe400078e003d */
[C---:B------:R-:W-:Y:S02]  /*40a0*/  IMAD R5, R4.reuse, UR5, R5 ;  /* 0x0000000504057c24 */ /* 0x040fe4000f8e0205 */
[----:B------:R-:W-:Y:S01]  /*40b0*/  IMAD.WIDE.U32 R6, R4, UR4, R6 ;  /* 0x0000000404067c25 */ /* 0x000fe2000f8e0006 */
[----:B------:R-:W-:-:S03]  /*40c0*/  ULDC.64 UR4, c[0x0][0x318] ;  /* 0x0000c60000047ab9 */ /* 0x000fc60000000a00 */
[----:B------:R-:W-:Y:S01]  /*40d0*/  IMAD.IADD R5, R7, 0x1, R5 ;  /* 0x0000000107057824 */ /* 0x000fe200078e0205 */
[C---:B------:R-:W-:Y:S01]  /*40e0*/  LEA R8, P3, R6.reuse, UR4, 0x1 ;  /* 0x0000000406087c11 */ /* 0x040fe2000f8608ff */
[----:B------:R-:W-:Y:S01]  /*40f0*/  ULDC UR4, c[0x0][0x320] ;  /* 0x0000c80000047ab9 */ /* 0x000fe20000000800 */
[----:B------:R-:W-:Y:S02]  /*4100*/  IMAD R11, R153, 0x8000, R157 ;  /* 0x00008000990b7824 */ /* 0x000fe400078e029d */
[----:B------:R-:W-:Y:S01]  /*4110*/  LEA.HI.X R9, R6, UR5, R5, 0x1, P3 ;  /* 0x0000000506097c11 */ /* 0x000fe200098f0c05 */
[C---:B------:R-:W-:Y:S01]  /*4120*/  VIADD R10, R22.reuse, 0x40 ;  /* 0x00000040160a7836 */ /* 0x040fe20000000000 */
[----:B------:R-:W-:Y:S01]  /*4130*/  ISETP.GE.AND P3, PT, R22, UR4, PT ;  /* 0x0000000416007c0c */ /* 0x000fe2000bf66270 */
[----:B---3--:R-:W-:Y:S02]  /*4140*/  IMAD R12, R11, 0x2, R2 ;  /* 0x000000020b0c7824 */ /* 0x008fe400078e0202 */
[----:B------:R-:W-:-:S04]  /*4150*/  IMAD.IADD R11, R160, 0x1, R11 ;  /* 0x00000001a00b7824 */ /* 0x000fc800078e020b */
[----:B------:R-:W-:-:S06]  /*4160*/  IMAD R11, R11, 0x2, R2 ;  /* 0x000000020b0b7824 */ /* 0x000fcc00078e0202 */
[----:B------:R-:W1:Y:S04]  /*4170*/  @!P3 LDS.128 R4, [R12+0x400] ;  /* 0x000400000c04b984 */ /* 0x000e680000000c00 */
[----:B-1----:R-:W-:Y:S01]  /*4180*/  @!P3 STG.E.128 desc[UR44][R8.64], R4 ;  /* 0x000000040800b986 */ /* 0x002fe2000c101d2c */
[----:B------:R-:W-:Y:S01]  /*4190*/  ISETP.GE.AND P3, PT, R10, UR4, PT ;  /* 0x000000040a007c0c */ /* 0x000fe2000bf66270 */
[----:B------:R-:W-:-:S12]  /*41a0*/  VIADD R10, R22, 0x80 ;  /* 0x00000080160a7836 */ /* 0x000fd80000000000 */
        /* <DEDUP_REMOVED lines=26> */
[----:B------:R-:W-:-:S13]  /*4350*/  ISETP.GE.AND P3, PT, R74, UR4, PT ;  /* 0x000000044a007c0c */ /* 0x000fda000bf66270 */
        /* <DEDUP_REMOVED lines=28> */
[----:B-1----:R1:W-:Y:S02]  /*4520*/  @!P3 STG.E.128 desc[UR44][R8.64+0x3c0], R4 ;  /* 0x0003c0040800b986 */ /* 0x0023e4000c101d2c */
.L_x_3633:
[----:B------:R-:W-:Y:S05]  /*4530*/  BSYNC B0 ;  /* 0x0000000000007941 */ /* 0x000fea0003800000 */
.L_x_3632:
        /* <DEDUP_REMOVED lines=17> */
.L_x_3600:
[----:B------:R-:W0:Y:S01]  /*4650*/  LDC R0, c[0x0][0xa80] ;  /* 0x0002a000ff007b82 */ /* 0x000e220000000800 */
[----:B------:R1:W-:Y:S01]  /*4660*/  STL.128 [R1+0x200], RZ ;  /* 0x000200ff01007387 */ /* 0x0003e20000100c00 */
[----:B------:R-:W-:Y:S01]  /*4670*/  BSSY B0, `(.L_x_3635) ;  /* 0x0000027000007945 */ /* 0x000fe20003800000 */
[----:B------:R-:W-:Y:S02]  /*4680*/  IMAD.U32 R37, RZ, RZ, UR37 ;  /* 0x00000025ff257e24 */ /* 0x000fe4000f8e00ff */
[----:B------:R1:W-:Y:S04]  /*4690*/  STL.128 [R1+0x210], RZ ;  /* 0x000210ff01007387 */ /* 0x0003e80000100c00 */
        /* <DEDUP_REMOVED lines=33> */
[----:B------:R-:W-:Y:S05]  /*48b0*/  @P3 BRA `(.L_x_3636) ;  /* 0x0000000000083947 */ /* 0x000fea0003800000 */
[----:B------:R-:W0:Y:S02]  /*48c0*/  FENCE.VIEW.ASYNC.G ;  /* 0x00000000000073c6 */ /* 0x000e240000000100 */
[----:B0-----:R-:W-:Y:S06]  /*48d0*/  BAR.ARV 0xc, 0x180 ;  /* 0x0306000000007b1d */ /* 0x001fec0000002000 */
.L_x_3636:
[----:B------:R-:W-:Y:S05]  /*48e0*/  BSYNC B0 ;  /* 0x0000000000007941 */ /* 0x000fea0003800000 */
.L_x_3635:
[----:B------:R-:W-:Y:S01]  /*48f0*/  UISETP.NE.AND UP0, UPT, UR40, 0x1, UPT ;  /* 0x000000012800788c */ /* 0x000fe2000bf05270 */
[----:B------:R-:W-:Y:S01]  /*4900*/  IMAD.U32 R19, RZ, RZ, UR37 ;  /* 0x00000025ff137e24 */ /* 0x000fe2000f8e00ff */
[----:B------:R-:W-:Y:S01]  /*4910*/  IADD3 R37, P0, R37, 0x200, RZ ;  /* 0x0000020025257810 */ /* 0x000fe20007f1e0ff */
[----:B------:R-:W-:Y:S03]  /*4920*/  BSSY B7, `(.L_x_3637) ;  /* 0x0002cf1000077945 */ /* 0x000fe60003800000 */
[----:B------:R-:W-:Y:S01]  /*4930*/  PLOP3.LUT P2, PT, PT, PT, UP0, 0x80, 0x0 ;  /* 0x000000000000781c */ /* 0x000fe20003f4f008 */
[----:B------:R-:W-:Y:S01]  /*4940*/  IMAD.X R36, RZ, RZ, UR36, P0 ;  /* 0x00000024ff247e24 */ /* 0x000fe200080e06ff */
[----:B------:R-:W-:-:S05]  /*4950*/  IADD3 R19, P1, R19, 0x230, RZ ;  /* 0x0000023013137810 */ /* 0x000fca0007f3e0ff */
[----:B------:R-:W-:-:S06]  /*4960*/  IMAD.X R18, RZ, RZ, UR36, P1 ;  /* 0x00000024ff127e24 */ /* 0x000fcc00088e06ff */
[----:B------:R-:W-:Y:S05]  /*4970*/  @!P2 BRA `(.L_x_3638) ;  /* 0x000000800010a947 */ /* 0x000fea0003800000 */
[----:B-1----:R-:W0:Y:S01]  /*4980*/  LDC R0, c[0x0][0x448] ;  /* 0x00011200ff007b82 */ /* 0x002e220000000800 */
[----:B------:R-:W-:-:S07]  /*4990*/  VIADD R3, R185, 0x3f ;  /* 0x0000003fb9037836 */ /* 0x000fce0000000000 */
[----:B------:R-:W1:Y:S01]  /*49a0*/  LDC.64 R6, c[0x0][0xad8] ;  /* 0x0002b600ff067b82 */ /* 0x000e620000000a00 */
[----:B0-----:R-:W-:Y:S02]  /*49b0*/  ISETP.NE.AND P1, PT, R0, 0x1, PT ;  /* 0x000000010000780c */ /* 0x001fe40003f25270 */
        /* <DEDUP_REMOVED lines=19> */
.L_x_3641:
[----:B------:R-:W-:-:S13]  /*4af0*/  ISETP.NE.AND P0, PT, R7, 0x1, PT ;  /* 0x000000010700780c */ /* 0x000fda0003f05270 */
[----:B------:R-:W0:Y:S02]  /*4b00*/  @P0 LDC.64 R4, c[0x0][0xae0] ;  /* 0x0002b800ff040b82 */ /* 0x000e240000000a00 */
[----:B0-----:R-:W-:-:S05]  /*4b10*/  @P0 IMAD.HI.U32 R4, R3, R4, RZ ;  /* 0x0000000403040227 */ /* 0x001fca00078e00ff */
[----:B------:R-:W-:-:S07]  /*4b20*/  @P0 SHF.R.U32.HI R3, RZ, R5, R4 ;  /* 0x00000005ff030219 */ /* 0x000fce0000011604 */
.L_x_3642:
[----:B------:R-:W-:Y:S05]  /*4b30*/  BSYNC B0 ;  /* 0x0000000000007941 */ /* 0x000fea0003800000 */
.L_x_3640:
[----:B------:R-:W-:-:S05]  /*4b40*/  IMAD R3, R3, R7, R7 ;  /* 0x0000000703037224 */ /* 0x000fca00078e0207 */
[----:B------:R-:W-:-:S07]  /*4b50*/  VIMNMX R0, R0, R3, PT ;  /* 0x0000000300007248 */ /* 0x000fce0003fe0100 */
.L_x_3639:
[----:B------:R-:W0:Y:S01]  /*4b60*/  @P1 LDC R4, c[0x0][0x44c] ;  /* 0x00011300ff041b82 */ /* 0x000e220000000800 */
[----:B------:R-:W-:Y:S01]  /*4b70*/  VIADD R0, R0, 0x3f ;  /* 0x0000003f00007836 */ /* 0x000fe20000000000 */
[----:B------:R-:W-:-:S04]  /*4b80*/  ULDC UR4, c[0x0][0xad4] ;  /* 0x0002b50000047ab9 */ /* 0x000fc80000000800 */
[----:B------:R-:W-:Y:S02]  /*4b90*/  SHF.R.S32.HI R3, RZ, 0x1f, R0 ;  /* 0x0000001fff037819 */ /* 0x000fe40000011400 */
[----:B------:R-:W1:Y:S02]  /*4ba0*/  @P1 LDC R6, c[0x0][0x450] ;  /* 0x00011400ff061b82 */ /* 0x000e640000000800 */
[----:B------:R-:W-:-:S04]  /*4bb0*/  LEA.HI R3, R3, R0, RZ, 0x6 ;  /* 0x0000000003037211 */ /* 0x000fc800078f30ff */
[----:B------:R-:W-:-:S04]  /*4bc0*/  SHF.R.S32.HI R3, RZ, 0x6, R3 ;  /* 0x00000006ff037819 */ /* 0x000fc80000011403 */
[----:B------:R-:W-:Y:S01]  /*4bd0*/  VIMNMX R21, R200, R3, PT ;  /* 0x00000003c8157248 */ /* 0x000fe20003fe0100 */
        /* <DEDUP_REMOVED lines=16> */
.L_x_3645:
[----:B------:R-:W-:-:S13]  /*4ce0*/  ISETP.NE.AND P0, PT, R7, 0x1, PT ;  /* 0x000000010700780c */ /* 0x000fda0003f05270 */
[----:B------:R-:W0:Y:S02]  /*4cf0*/  @P0 LDC.64 R4, c[0x0][0xae0] ;  /* 0x0002b800ff040b82 */ /* 0x000e240000000a00 */
[----:B0-----:R-:W-:-:S05]  /*4d00*/  @P0 IMAD.HI.U32 R4, R197, R4, RZ ;  /* 0x00000004c5040227 */ /* 0x001fca00078e00ff */
[----:B------:R-:W-:-:S07]  /*4d10*/  @P0 SHF.R.U32.HI R197, RZ, R5, R4 ;  /* 0x00000005ffc50219 */ /* 0x000fce0000011604 */
.L_x_3646:
[----:B------:R-:W-:Y:S05]  /*4d20*/  BSYNC B0 ;  /* 0x0000000000007941 */ /* 0x000fea0003800000 */
.L_x_3644:
[----:B------:R-:W-:-:S05]  /*4d30*/  IMAD R197, R197, R7, RZ ;  /* 0x00000007c5c57224 */ /* 0x000fca00078e02ff */
[----:B------:R-:W-:-:S07]  /*4d40*/  VIMNMX R0, R0, R197, !PT ;  /* 0x000000c500007248 */ /* 0x000fce0007fe0100 */
.L_x_3643:
[----:B------:R-:W-:-:S04]  /*4d50*/  SHF.R.S32.HI R3, RZ, 0x1f, R0 ;  /* 0x0000001fff037819 */ /* 0x000fc80000011400 */
[----:B------:R-:W-:-:S04]  /*4d60*/  LEA.HI R3, R3, R0, RZ, 0x6 ;  /* 0x0000000003037211 */ /* 0x000fc800078f30ff */
[--C-:B------:R-:W-:Y:S02]  /*4d70*/  SHF.R.S32.HI R0, RZ, 0x6, R3.reuse ;  /* 0x00000006ff007819 */ /* 0x100fe40000011403 */
[----:B------:R-:W-:Y:S02]  /*4d80*/  PRMT R3, RZ, 0x7610, R3 ;  /* 0x00007610ff037816 */ /* 0x000fe40000000003 */
[----:B------:R-:W-:-:S04]  /*4d90*/  VIMNMX R0, RZ, R0, !PT ;  /* 0x00000000ff007248 */ /* 0x000fc80007fe0100 */
[----:B------:R-:W-:-:S13]  /*4da0*/  ISETP.GT.AND P0, PT, R21, R0, PT ;  /* 0x000000001500720c */ /* 0x000fda0003f04270 */
[----:B------:R-:W-:Y:S05]  /*4db0*/  @!P0 BRA `(.L_x_3647) ;  /* 0x000002c8009c8947 */ /* 0x000fea0003800000 */
[----:B------:R-:W2:Y:S04]  /*4dc0*/  LDL R5, [R1+0x318] ;  /* 0x0003180001057983 */ /* 0x000ea80000100800 */
[----:B---3--:R-:W3:Y:S04]  /*4dd0*/  LDL R13, [R1+0x31c] ;  /* 0x00031c00010d7983 */ /* 0x008ee80000100800 */
[----:B------:R-:W3:Y:S04]  /*4de0*/  LDL R12, [R1+0x1e8] ;  /* 0x0001e800010c7983 */ /* 0x000ee80000100800 */
        /* <DEDUP_REMOVED lines=8> */
[----:B----4-:R-:W4:Y:S04]  /*4e70*/  LDL R28, [R1+0x250] ;  /* 0x00025000011c7983 */ /* 0x010f280000100800 */
[----:B------:R-:W4:Y:S04]  /*4e80*/  LDL R78, [R1+0x254] ;  /* 0x00025400014e7983 */ /* 0x000f280000100800 */
        /* <DEDUP_REMOVED lines=54> */
[----:B-----5:R-:W4:Y:S04]  /*51f0*/  LDL R33, [R1+0x338] ;  /* 0x0003380001217983 */ /* 0x020f280000100800 */
        /* <DEDUP_REMOVED lines=61> */
[----:B------:R-:W0:Y:S02]  /*55d0*/  SHFL.IDX PT, R3, R213, RZ, 0x1f ;  /* 0x00001fffd5037589 */ /* 0x000e2400000e0000 */
[----:B0-----:R-:W-:-:S04]  /*55e0*/  LEA.HI R4, R3, R3, RZ, 0x1 ;  /* 0x0000000303047211 */ /* 0x001fc800078f08ff */
[----:B------:R-:W-:-:S05]  /*55f0*/  LOP3.LUT R4, R4, 0x1fffe, RZ, 0xc0, !PT ;  /* 0x0001fffe04047812 */ /* 0x000fca00078ec0ff */
[----:B------:R-:W-:-:S04]  /*5600*/  IMAD.IADD R3, R3, 0x1, -R4 ;  /* 0x0000000103037824 */ /* 0x000fc800078e0a04 */
[----:B------:R-:W-:-:S04]  /*5610*/  IMAD R3, R3, 0x8000, R2 ;  /* 0x0000800003037824 */ /* 0x000fc800078e0202 */
[----:B------:R-:W-:Y:S02]  /*5620*/  VIADD R3, R3, 0x400 ;  /* 0x0000040003037836 */ /* 0x000fe40000000000 */
[----:B------:R-:W-:-:S03]  /*5630*/  VIADD R4, R2, 0x36400 ;  /* 0x0003640002047836 */ /* 0x000fc60000000000 */
[----:B------:R-:W-:Y:S02]  /*5640*/  SHF.R.U32.HI R3, RZ, 0x4, R3 ;  /* 0x00000004ff037819 */ /* 0x000fe40000011603 */
[----:B------:R-:W-:Y:S02]  /*5650*/  SHF.R.U32.HI R4, RZ, 0x4, R4 ;  /* 0x00000004ff047819 */ /* 0x000fe40000011604 */
[----:B------:R-:W-:Y:S02]  /*5660*/  LOP3.LUT R3, R3, 0x3fff, RZ, 0xc0, !PT ;  /* 0x00003fff03037812 */ /* 0x000fe400078ec0ff */
[----:B------:R-:W-:Y:S02]  /*5670*/  LOP3.LUT R4, R4, 0x3fff, RZ, 0xc0, !PT ;  /* 0x00003fff04047812 */ /* 0x000fe400078ec0ff */
[----:B------:R-:W-:Y:S01]  /*5680*/  LOP3.LUT R3, R3, 0x2000000, RZ, 0xfc, !PT ;  /* 0x0200000003037812 */ /* 0x000fe200078efcff */
[----:B--2---:R0:W-:Y:S01]  /*5690*/  STL [R1+0x318], R5 ;  /* 0x0003180501007387 */ /* 0x0041e20000100800 */
[----:B------:R-:W-:-:S03]  /*56a0*/  LOP3.LUT R4, R4, 0x10000, RZ, 0xfc, !PT ;  /* 0x0001000004047812 */ /* 0x000fc600078efcff */
[----:B---3--:R1:W-:Y:S01]  /*56b0*/  STL [R1+0x31c], R13 ;  /* 0x00031c0d01007387 */ /* 0x0083e20000100800 */
[----:B------:R-:W-:Y:S02]  /*56c0*/  IMAD R12, R12, 0x1000, R3 ;  /* 0x000010000c0c7824 */ /* 0x000fe400078e0203 */
[----:B0-----:R-:W-:Y:S02]  /*56d0*/  IMAD.MOV.U32 R5, RZ, RZ, 0x40000040 ;  /* 0x40000040ff057424 */ /* 0x001fe400078e00ff */
[----:B-1----:R-:W-:Y:S01]  /*56e0*/  IMAD.MOV.U32 R13, RZ, RZ, 0x40000040 ;  /* 0x40000040ff0d7424 */ /* 0x002fe200078e00ff */
[----:B------:R-:W-:Y:S02]  /*56f0*/  R2UR UR6, R12 ;  /* 0x000000000c0672ca */ /* 0x000fe400000e0000 */
[----:B------:R-:W-:Y:S02]  /*5700*/  R2UR UR4, R4 ;  /* 0x00000000040472ca */ /* 0x000fe400000e0000 */
[----:B------:R-:W-:-:S02]  /*5710*/  R2UR UR7, R13 ;  /* 0x000000000d0772ca */ /* 0x000fc400000e0000 */
[----:B------:R-:W-:Y:S01]  /*5720*/  R2UR UR5, R5 ;  /* 0x00000000050572ca */ /* 0x000fe200000e0000 */
        /* <DEDUP_REMOVED lines=83> */
[----:B0-----:R-:W-:-:S06]  /*5c60*/  WARPGROUP.ARRIVE ;  /* 0x00000000000079c5 */ /* 0x001fcc0000000000 */
[----:B------:R-:W-:Y:S01]  /*5c70*/  HGMMA.64x256x16.F32.BF16 R24, gdesc[UR4].tnspB, RZ, !UPT, gsb0 ;  /* 0x43e00000041879f0 */ /* 0x000fe2000c0018ff */
[----:B------:R0:W-:Y:S04]  /*5c80*/  STL [R1+0x398], R6 ;  /* 0x0003980601007387 */ /* 0x0001e80000100800 */
[----:B------:R1:W-:Y:S04]  /*5c90*/  STL [R1+0x39c], R10 ;  /* 0x00039c0a01007387 */ /* 0x0003e80000100800 */
[----:B------:R2:W-:Y:S01]  /*5ca0*/  STL [R1+0x3e8], R7 ;  /* 0x0003e80701007387 */ /* 0x0005e20000100800 */
[----:B0-----:R-:W-:-:S03]  /*5cb0*/  VIADD R6, R12, 0x80 ;  /* 0x000000800c067836 */ /* 0x001fc60000000000 */
[----:B------:R0:W-:Y:S01]  /*5cc0*/  STL [R1+0x3f0], R11 ;  /* 0x0003f00b01007387 */ /* 0x0001e20000100800 */
[----:B-1----:R-:W-:Y:S02]  /*5cd0*/  VIADD R10, R4, 0x2 ;  /* 0x00000002040a7836 */ /* 0x002fe40000000000 */
[----:B--2---:R-:W-:Y:S02]  /*5ce0*/  IMAD.MOV.U32 R7, RZ, RZ, 0x40000040 ;  /* 0x40000040ff077424 */ /* 0x004fe400078e00ff */
[----:B0-----:R-:W-:Y:S01]  /*5cf0*/  IMAD.MOV.U32 R11, RZ, RZ, 0x40000040 ;  /* 0x40000040ff0b7424 */ /* 0x001fe200078e00ff */
        /* <DEDUP_REMOVED lines=80> */
[----:B------:R-:W-:Y:S02]  /*6200*/  VIADD R6, R12, 0x100 ;  /* 0x000001000c067836 */ /* 0x000fe40000000000 */
[----:B------:R-:W-:Y:S02]  /*6210*/  IMAD.MOV.U32 R9, RZ, RZ, 0x40000040 ;  /* 0x40000040ff097424 */ /* 0x000fe400078e00ff */
[----:B------:R-:W-:Y:S01]  /*6220*/  IMAD.MOV.U32 R7, RZ, RZ, 0x40000040 ;  /* 0x40000040ff077424 */ /* 0x000fe200078e00ff */
[----:B------:R-:W-:Y:S02]  /*6230*/  R2UR UR4, R8 ;  /* 0x00000000080472ca */ /* 0x000fe400000e0000 */
[----:B------:R-:W-:-:S02]  /*6240*/  R2UR UR5, R9 ;  /* 0x00000000090572ca */ /* 0x000fc400000e0000 */
[----:B------:R-:W-:Y:S02]  /*6250*/  R2UR UR6, R6 ;  /* 0x00000000060672ca */ /* 0x000fe400000e0000 */
[----:B------:R-:W-:Y:S01]  /*6260*/  R2UR UR7, R7 ;  /* 0x00000000070772ca */ /* 0x000fe200000e0000 */
[----:B------:R-:W-:Y:S02]  /*6270*/  VIADD R6, R4, 0x6 ;  /* 0x0000000604067836 */ /* 0x000fe40000000000 */
[----:B------:R-:W-:Y:S02]  /*6280*/  VIADD R12, R12, 0x180 ;  /* 0x000001800c0c7836 */ /* 0x000fe40000000000 */
[----:B------:R-:W-:Y:S02]  /*6290*/  IMAD.MOV.U32 R7, RZ, RZ, 0x40000040 ;  /* 0x40000040ff077424 */ /* 0x000fe400078e00ff */
[----:B------:R-:W-:Y:S01]  /*62a0*/  IMAD.MOV.U32 R13, RZ, RZ, 0x40000040 ;  /* 0x40000040ff0d7424 */ /* 0x000fe200078e00ff */
        /* <DEDUP_REMOVED lines=35> */
[----:B------:R-:W-:Y:S02]  /*64e0*/  R2UR UR4, R6 ;  /* 0x00000000060472ca */ /* 0x000fe400000e0000 */
[----:B------:R-:W-:Y:S02]  /*64f0*/  R2UR UR5, R7 ;  /* 0x00000000070572ca */ /* 0x000fe400000e0000 */
        /* <DEDUP_REMOVED lines=70> */
[----:B------:R-:W4:Y:S04]  /*6960*/  LDL R12, [R1+0x230] ;  /* 0x00023000010c7983 */ /* 0x000f280000100800 */
[----:B0-----:R-:W4:Y:S04]  /*6970*/  LDL R80, [R1+0x234] ;  /* 0x0002340001507983 */ /* 0x001f280000100800 */
[----:B------:R-:W4:Y:S04]  /*6980*/  LDL R82, [R1+0x238] ;  /* 0x0002380001527983 */ /* 0x000f280000100800 */
[----:B-1----:R-:W4:Y:S04]  /*6990*/  LDL R84, [R1+0x23c] ;  /* 0x00023c0001547983 */ /* 0x002f280000100800 */
[----:B------:R-:W4:Y:S04]  /*69a0*/  LDL R14, [R1+0x240] ;  /* 0x00024000010e7983 */ /* 0x000f280000100800 */
[----:B------:R-:W4:Y:S04]  /*69b0*/  LDL R86, [R1+0x244] ;  /* 0x0002440001567983 */ /* 0x000f280000100800 */
        /* <DEDUP_REMOVED lines=121> */
[----:B------:R-:W4:Y:S01]  /*7150*/  LDL R164, [R1+0x2f4] ;  /* 0x0002f40001a47983 */ /* 0x000f220000100800 */
[----:B------:R-:W0:Y:S03]  /*7160*/  S2R R231, SR_TID.X ;  /* 0x0000000000e77919 */ /* 0x000e260000002100 */
[----:B------:R-:W-:Y:S04]  /*7170*/  STL [R1+0x230], R12 ;  /* 0x0002300c01007387 */ /* 0x000fe80000100800 */
[----:B------:R-:W-:Y:S04]  /*7180*/  STL [R1+0x234], R80 ;  /* 0x0002345001007387 */ /* 0x000fe80000100800 */
[----:B------:R-:W-:Y:S04]  /*7190*/  STL [R1+0x238], R82 ;  /* 0x0002385201007387 */ /* 0x000fe80000100800 */
[----:B------:R-:W-:Y:S04]  /*71a0*/  STL [R1+0x23c], R84 ;  /* 0x00023c5401007387 */ /* 0x000fe80000100800 */
[----:B------:R-:W-:Y:S04]  /*71b0*/  STL [R1+0x240], R14 ;  /* 0x0002400e01007387 */ /* 0x000fe80000100800 */
[----:B------:R-:W-:Y:S04]  /*71c0*/  STL [R1+0x244], R86 ;  /* 0x0002445601007387 */ /* 0x000fe80000100800 */
[----:B--2---:R-:W-:Y:S04]  /*71d0*/  STL [R1+0x248], R88 ;  /* 0x0002485801007387 */ /* 0x004fe80000100800 */
[----:B------:R-:W-:Y:S01]  /*71e0*/  STL [R1+0x24c], R90 ;  /* 0x00024c5a01007387 */ /* 0x000fe20000100800 */
[----:B0-----:R-:W-:-:S03]  /*71f0*/  LOP3.LUT R231, R231, 0x7f, RZ, 0xc0, !PT ;  /* 0x0000007fe7e77812 */ /* 0x001fc600078ec0ff */
[----:B------:R-:W-:Y:S04]  /*7200*/  STL [R1+0x250], R18 ;  /* 0x0002501201007387 */ /* 0x000fe80000100800 */
[----:B---3--:R-:W-:Y:S04]  /*7210*/  STL [R1+0x254], R92 ;  /* 0x0002545c01007387 */ /* 0x008fe80000100800 */
        /* <DEDUP_REMOVED lines=117> */
[----:B------:R-:W-:Y:S06]  /*7970*/  BAR.ARV 0xf, 0x100 ;  /* 0x03c4000000007b1d */ /* 0x000fec0000002000 */
[----:B------:R-:W-:Y:S01]  /*7980*/  ISETP.NE.AND P1, PT, R231, RZ, PT ;  /* 0x000000ffe700720c */ /* 0x000fe20003f25270 */
[----:B------:R0:W-:Y:S01]  /*7990*/  STL [R1+0x2f4], R164 ;  /* 0x0002f4a401007387 */ /* 0x0001e20000100800 */
[----:B------:R-:W-:Y:S01]  /*79a0*/  BSSY B0, `(.L_x_3648) ;  /* 0x0000009000007945 */ /* 0x000fe20003800000 */
[----:B0-----:R-:W-:-:S05]  /*79b0*/  VIADD R164, R21, 0xfffffffe ;  /* 0xfffffffe15a47836 */ /* 0x001fca0000000000 */
[----:B------:R-:W-:-:S05]  /*79c0*/  ISETP.GE.AND P0, PT, R164, R0, PT ;  /* 0x00000000a400720c */ /* 0x000fca0003f06270 */
[----:B------:R-:W-:Y:S08]  /*79d0*/  @P1 BRA `(.L_x_3649) ;  /* 0x0000000000141947 */ /* 0x000ff00003800000 */
[----:B------:R-:W2:Y:S02]  /*79e0*/  LDL R13, [R1+0x1e8] ;  /* 0x0001e800010d7983 */ /* 0x000ea40000100800 */
[----:B--2---:R-:W-:-:S04]  /*79f0*/  IMAD R12, R13, 0x8, R2 ;  /* 0x000000080d0c7824 */ /* 0x004fc800078e0202 */
[----:B------:R-:W-:-:S05]  /*7a00*/  VIADD R12, R12, 0x38860 ;  /* 0x000388600c0c7836 */ /* 0x000fca0000000000 */
[----:B------:R-:W-:-:S04]  /*7a10*/  PRMT R12, RZ, 0x654, R12 ;  /* 0x00000654ff0c7816 */ /* 0x000fc8000000000c */
[----:B------:R0:W-:Y:S03]  /*7a20*/  SYNCS.ARRIVE.TRANS64.RED.A1T0 RZ, [R12+URZ], RZ ;  /* 0x000000ff0cff79a7 */ /* 0x0001e6000810043f */
.L_x_3649:
[----:B------:R-:W-:Y:S05]  /*7a30*/  BSYNC B0 ;  /* 0x0000000000007941 */ /* 0x000fea0003800000 */
.L_x_3648:
[----:B------:R-:W-:Y:S04]  /*7a40*/  BSSY B0, `(.L_x_3650) ;  /* 0x00003e2000007945 */ /* 0x000fe80003800000 */
[----:B------:R-:W-:Y:S05]  /*7a50*/  @!P0 BRA `(.L_x_3651) ;  /* 0x0000003c00808947 */ /* 0x000fea0003800000 */
.L_x_3654:
[----:B0-----:R-:W2:Y:S04]  /*7a60*/  LDL R168, [R1+0x1e8] ;  /* 0x0001e80001a87983 */ /* 0x001ea80000100800 */
        /* <DEDUP_REMOVED lines=59> */
[----:B01----:R-:W5:Y:S04]  /*7e20*/  LDL.64 R12, [R1+0x3e8] ;  /* 0x0003e800010c7983 */ /* 0x003f680000100a00 */
[----:B------:R-:W5:Y:S04]  /*7e30*/  LDL.64 R24, [R1+0x3f8] ;  /* 0x0003f80001187983 */ /* 0x000f680000100a00 */
[----:B------:R-:W5:Y:S04]  /*7e40*/  LDL.64 R20, [R1+0x408] ;  /* 0x0004080001147983 */ /* 0x000f680000100a00 */
[----:B------:R-:W5:Y:S04]  /*7e50*/  LDL.64 R18, [R1+0x418] ;  /* 0x0004180001127983 */ /* 0x000f680000100a00 */
[----:B------:R-:W5:Y:S01]  /*7e60*/  LDL.64 R14, [R1+0x428] ;  /* 0x00042800010e7983 */ /* 0x000f620000100a00 */
[----:B--2---:R-:W-:-:S04]  /*7e70*/  IMAD R145, R168, 0x40, R162 ;  /* 0x00000040a8917824 */ /* 0x004fc800078e02a2 */
[----:B------:R-:W-:Y:S01]  /*7e80*/  IMAD R145, R145, 0x4, R2 ;  /* 0x0000000491917824 */ /* 0x000fe200078e0202 */
[----:B------:R-:W-:Y:S06]  /*7e90*/  BAR.SYNC.DEFER_BLOCKING 0xe, 0x100 ;  /* 0x0384000000007b1d */ /* 0x000fec0000010000 */
[----:B------:R-:W3:Y:S04]  /*7ea0*/  LDS R144, [R145+0x38400] ;  /* 0x0384000091907984 */ /* 0x000ee80000000800 */
        /* <DEDUP_REMOVED lines=67> */
[----:B------:R-:W-:Y:S01]  /*82e0*/  STL.64 [R1+0x240], R140 ;  /* 0x0002408c01007387 */ /* 0x000fe20000100a00 */
[C---:B------:R-:W-:Y:S01]  /*82f0*/  FMUL.FTZ R81, R145.reuse, R81 ;  /* 0x0000005191517220 */ /* 0x040fe20000410000 */
[----:B------:R-:W-:-:S02]  /*8300*/  FMUL.FTZ R80, R145, R80 ;  /* 0x0000005091507220 */ /* 0x000fc40000410000 */
[----:B------:R-:W-:Y:S01]  /*8310*/  STL.64 [R1+0x250], R138 ;  /* 0x0002508a01007387 */ /* 0x000fe20000100a00 */
[C---:B------:R-:W-:Y:S01]  /*8320*/  FMUL.FTZ R69, R145.reuse, R69 ;  /* 0x0000004591457220 */ /* 0x040fe20000410000 */
[C---:B------:R-:W-:Y:S02]  /*8330*/  FMUL.FTZ R68, R145.reuse, R68 ;  /* 0x0000004491447220 */ /* 0x040fe40000410000 */
[----:B------:R-:W-:Y:S01]  /*8340*/  STL.64 [R1+0x260], R142 ;  /* 0x0002608e01007387 */ /* 0x000fe20000100a00 */
[C---:B------:R-:W-:Y:S01]  /*8350*/  FMUL.FTZ R77, R145.reuse, R77 ;  /* 0x0000004d914d7220 */ /* 0x040fe20000410000 */
[C---:B------:R-:W-:Y:S02]  /*8360*/  FMUL.FTZ R76, R145.reuse, R76 ;  /* 0x0000004c914c7220 */ /* 0x040fe40000410000 */
        /* <DEDUP_REMOVED lines=78> */
[----:B------:R0:W-:Y:S01]  /*8850*/  STL.64 [R1+0x410], R78 ;  /* 0x0004104e01007387 */ /* 0x0001e20000100a00 */
[C---:B------:R-:W-:Y:S01]  /*8860*/  FMUL.FTZ R19, R145.reuse, R19 ;  /* 0x0000001391137220 */ /* 0x040fe20000410000 */
[C---:B------:R-:W-:Y:S02]  /*8870*/  FMUL.FTZ R18, R145.reuse, R18 ;  /* 0x0000001291127220 */ /* 0x040fe40000410000 */
[----:B------:R-:W-:Y:S01]  /*8880*/  STL.64 [R1+0x230], R86 ;  /* 0x0002305601007387 */ /* 0x000fe20000100a00 */
[C---:B------:R-:W-:Y:S01]  /*8890*/  FMUL.FTZ R15, R145.reuse, R15 ;  /* 0x0000000f910f7220 */ /* 0x040fe20000410000 */
[----:B------:R-:W-:-:S02]  /*88a0*/  FMUL.FTZ R14, R145, R14 ;  /* 0x0000000e910e7220 */ /* 0x000fc40000410000 */
        /* <DEDUP_REMOVED lines=33> */
[----:B0-----:R-:W4:Y:S04]  /*8ac0*/  LDL R78, [R1+0x234] ;  /* 0x00023400014e7983 */ /* 0x001f280000100800 */
[----:B-1----:R-:W5:Y:S04]  /*8ad0*/  LDL R80, [R1+0x238] ;  /* 0x0002380001507983 */ /* 0x002f680000100800 */
[----:B------:R-:W5:Y:S04]  /*8ae0*/  LDL R82, [R1+0x23c] ;  /* 0x00023c0001527983 */ /* 0x000f680000100800 */
[----:B------:R-:W5:Y:S04]  /*8af0*/  LDL R26, [R1+0x240] ;  /* 0x00024000011a7983 */ /* 0x000f680000100800 */
[----:B------:R-:W5:Y:S04]  /*8b00*/  LDL R84, [R1+0x244] ;  /* 0x0002440001547983 */ /* 0x000f680000100800 */
[----:B------:R-:W5:Y:S04]  /*8b10*/  LDL R88, [R1+0x248] ;  /* 0x0002480001587983 */ /* 0x000f680000100800 */
[----:B------:R-:W5:Y:S04]  /*8b20*/  LDL R90, [R1+0x24c] ;  /* 0x00024c00015a7983 */ /* 0x000f680000100800 */
[----:B--2---:R-:W2:Y:S04]  /*8b30*/  LDL R12, [R1+0x250] ;  /* 0x00025000010c7983 */ /* 0x004ea80000100800 */
[----:B------:R-:W2:Y:S04]  /*8b40*/  LDL R92, [R1+0x254] ;  /* 0x00025400015c7983 */ /* 0x000ea80000100800 */
[----:B------:R-:W2:Y:S04]  /*8b50*/  LDL R94, [R1+0x258] ;  /* 0x00025800015e7983 */ /* 0x000ea80000100800 */
        /* <DEDUP_REMOVED lines=117> */
[----:B------:R-:W-:Y:S04]  /*92b0*/  STL [R1+0x230], R86 ;  /* 0x0002305601007387 */ /* 0x000fe80000100800 */
[----:B----4-:R-:W-:Y:S04]  /*92c0*/  STL [R1+0x234], R78 ;  /* 0x0002344e01007387 */ /* 0x010fe80000100800 */
[----:B-----5:R-:W-:Y:S04]  /*92d0*/  STL [R1+0x238], R80 ;  /* 0x0002385001007387 */ /* 0x020fe80000100800 */
        /* <DEDUP_REMOVED lines=9> */
[----:B---3--:R-:W-:Y:S04]  /*9370*/  STL [R1+0x260], R14 ;  /* 0x0002600e01007387 */ /* 0x008fe80000100800 */
        /* <DEDUP_REMOVED lines=113> */
[----:B------:R5:W-:Y:S04]  /*9a90*/  STL [R1+0x428], R103 ;  /* 0x0004286701007387 */ /* 0x000be80000100800 */
        /* <DEDUP_REMOVED lines=33> */
[----:B------:R-:W-:Y:S01]  /*9cb0*/  VIADD R168, R168, 0x1 ;  /* 0x00000001a8a87836 */ /* 0x000fe20000000000 */
[----:B------:R-:W-:Y:S01]  /*9cc0*/  R2UR UR4, R4 ;  /* 0x00000000040472ca */ /* 0x000fe200000e0000 */
[----:B------:R-:W-:Y:S01]  /*9cd0*/  IMAD.MOV.U32 R13, RZ, RZ, 0x40000040 ;  /* 0x40000040ff0d7424 */ /* 0x000fe200078e00ff */
[----:B------:R-:W-:Y:S01]  /*9ce0*/  R2UR UR5, R5 ;  /* 0x00000000050572ca */ /* 0x000fe200000e0000 */
[----:B------:R-:W-:Y:S01]  /*9cf0*/  IMAD.MOV.U32 R15, RZ, RZ, 0x40000040 ;  /* 0x40000040ff0f7424 */ /* 0x000fe200078e00ff */
[----:B------:R-:W-:Y:S01]  /*9d00*/  ISETP.NE.AND P0, PT, R168, 0x2, PT ;  /* 0x00000002a800780c */ /* 0x000fe20003f05270 */
[----:B------:R0:W-:Y:S01]  /*9d10*/  STL [R1+0x1e8], R168 ;  /* 0x0001e8a801007387 */ /* 0x0001e20000100800 */
[----:B------:R-:W-:Y:S01]  /*9d20*/  R2UR UR7, R13 ;  /* 0x000000000d0772ca */ /* 0x000fe200000e0000 */
[----:B------:R-:W-:-:S10]  /*9d30*/  IMAD.MOV.U32 R13, RZ, RZ, 0x40000040 ;  /* 0x40000040ff0d7424 */ /* 0x000fd400078e00ff */
[----:B0-----:R-:W-:-:S04]  /*9d40*/  @!P0 IMAD.MOV.U32 R168, RZ, RZ, RZ ;  /* 0x000000ffffa88224 */ /* 0x001fc800078e00ff */
[----:B------:R-:W-:-:S04]  /*9d50*/  IMAD R12, R168, 0x1000, R3 ;  /* 0x00001000a80c7824 */ /* 0x000fc800078e0203 */
[C---:B------:R-:W-:Y:S01]  /*9d60*/  VIADD R14, R12.reuse, 0x80 ;  /* 0x000000800c0e7836 */ /* 0x040fe20000000000 */
[----:B------:R-:W-:Y:S01]  /*9d70*/  R2UR UR6, R12 ;  /* 0x000000000c0672ca */ /* 0x000fe200000e0000 */
[----:B--2---:R-:W-:-:S12]  /*9d80*/  WARPGROUP.ARRIVE ;  /* 0x00000000000079c5 */ /* 0x004fd80000000000 */
        /* <DEDUP_REMOVED lines=87> */
[----:B------:R-:W3:Y:S01]  /*a300*/  LDL R12, [R1+0x1f0] ;  /* 0x0001f000010c7983 */ /* 0x000ee20000100800 */
        /* <DEDUP_REMOVED lines=68> */
[----:B------:R-:W3:Y:S04]  /*a750*/  LDL R18, [R1+0x230] ;  /* 0x0002300001127983 */ /* 0x000ee80000100800 */
[----:B0-----:R-:W3:Y:S04]  /*a760*/  LDL R84, [R1+0x234] ;  /* 0x0002340001547983 */ /* 0x001ee80000100800 */
[----:B------:R-:W3:Y:S04]  /*a770*/  LDL R86, [R1+0x238] ;  /* 0x0002380001567983 */ /* 0x000ee80000100800 */
[----:B-1----:R-:W3:Y:S04]  /*a780*/  LDL R88, [R1+0x23c] ;  /* 0x00023c0001587983 */ /* 0x002ee80000100800 */
[----:B------:R-:W3:Y:S04]  /*a790*/  LDL R20, [R1+0x240] ;  /* 0x0002400001147983 */ /* 0x000ee80000100800 */
[----:B------:R-:W3:Y:S04]  /*a7a0*/  LDL R90, [R1+0x244] ;  /* 0x00024400015a7983 */ /* 0x000ee80000100800 */
[----:B----4-:R-:W4:Y:S04]  /*a7b0*/  LDL R92, [R1+0x248] ;  /* 0x00024800015c7983 */ /* 0x010f280000100800 */
[----:B------:R-:W4:Y:S04]  /*a7c0*/  LDL R94, [R1+0x24c] ;  /* 0x00024c00015e7983 */ /* 0x000f280000100800 */
[----:B------:R-:W4:Y:S04]  /*a7d0*/  LDL R24, [R1+0x250] ;  /* 0x0002500001187983 */ /* 0x000f280000100800 */
[----:B-----5:R-:W5:Y:S04]  /*a7e0*/  LDL R96, [R1+0x254] ;  /* 0x0002540001607983 */ /* 0x020f680000100800 */
        /* <DEDUP_REMOVED lines=117> */
[----:B------:R-:W3:Y:S01]  /*af40*/  LDL R107, [R1+0x42c] ;  /* 0x00042c00016b7983 */ /* 0x000ee20000100800 */
[----:B------:R-:W-:-:S03]  /*af50*/  VIADD R12, R12, 0x1 ;  /* 0x000000010c0c7836 */ /* 0x000fc60000000000 */
[----:B------:R0:W-:Y:S04]  /*af60*/  STL [R1+0x230], R18 ;  /* 0x0002301201007387 */ /* 0x0001e80000100800 */
[----:B------:R0:W-:Y:S04]  /*af70*/  STL [R1+0x1f0], R12 ;  /* 0x0001f00c01007387 */ /* 0x0001e80000100800 */
[----:B------:R0:W-:Y:S04]  /*af80*/  STL [R1+0x234], R84 ;  /* 0x0002345401007387 */ /* 0x0001e80000100800 */
[----:B------:R0:W-:Y:S04]  /*af90*/  STL [R1+0x238], R86 ;  /* 0x0002385601007387 */ /* 0x0001e80000100800 */
[----:B------:R0:W-:Y:S04]  /*afa0*/  STL [R1+0x23c], R88 ;  /* 0x00023c5801007387 */ /* 0x0001e80000100800 */
[----:B------:R0:W-:Y:S04]  /*afb0*/  STL [R1+0x240], R20 ;  /* 0x0002401401007387 */ /* 0x0001e80000100800 */
[----:B------:R0:W-:Y:S04]  /*afc0*/  STL [R1+0x244], R90 ;  /* 0x0002445a01007387 */ /* 0x0001e80000100800 */
[----:B----4-:R0:W-:Y:S04]  /*afd0*/  STL [R1+0x248], R92 ;  /* 0x0002485c01007387 */ /* 0x0101e80000100800 */
[----:B------:R0:W-:Y:S04]  /*afe0*/  STL [R1+0x24c], R94 ;  /* 0x00024c5e01007387 */ /* 0x0001e80000100800 */
[----:B------:R0:W-:Y:S04]  /*aff0*/  STL [R1+0x250], R24 ;  /* 0x0002501801007387 */ /* 0x0001e80000100800 */
[----:B-----5:R0:W-:Y:S04]  /*b000*/  STL [R1+0x254], R96 ;  /* 0x0002546001007387 */ /* 0x0201e80000100800 */
[----:B------:R0:W-:Y:S04]  /*b010*/  STL [R1+0x258], R98 ;  /* 0x0002586201007387 */ /* 0x0001e80000100800 */
[----:B--2---:R0:W-:Y:S04]  /*b020*/  STL [R1+0x25c], R100 ;  /* 0x00025c6401007387 */ /* 0x0041e80000100800 */
        /* <DEDUP_REMOVED lines=13> */
[----:B---3--:R0:W-:Y:S04]  /*b100*/  STL [R1+0x294], R120 ;  /* 0x0002947801007387 */ /* 0x0081e80000100800 */
        /* <DEDUP_REMOVED lines=102> */
[----:B------:R-:W-:Y:S01]  /*b770*/  @!P0 LOP3.LUT R14, R14, 0x1, RZ, 0x3c, !PT ;  /* 0x000000010e0e8812 */ /* 0x000fe200078e3cff */
[----:B------:R-:W-:Y:S02]  /*b780*/  BSSY B1, `(.L_x_3652) ;  /* 0x000000b000017945 */ /* 0x000fe40003800000 */
[----:B------:R0:W-:Y:S04]  /*b790*/  @!P0 STL [R1+0x1e8], RZ ;  /* 0x0001e8ff01008387 */ /* 0x0001e80000100800 */
[----:B------:R0:W-:Y:S01]  /*b7a0*/  @!P0 STL [R1+0x1ec], R14 ;  /* 0x0001ec0e01008387 */ /* 0x0001e20000100800 */
[----:B------:R-:W-:Y:S06]  /*b7b0*/  BAR.ARV 0xf, 0x100 ;  /* 0x03c4000000007b1d */ /* 0x000fec0000002000 */
[----:B------:R-:W-:Y:S01]  /*b7c0*/  ISETP.GT.AND P0, PT, R164, R0, PT ;  /* 0x00000000a400720c */ /* 0x000fe20003f04270 */
[----:B------:R-:W-:-:S12]  /*b7d0*/  @P1 BRA `(.L_x_3653) ;  /* 0x0000000000141947 */ /* 0x000fd80003800000 */
[----:B0-----:R-:W2:Y:S02]  /*b7e0*/  LDL R13, [R1+0x1e8] ;  /* 0x0001e800010d7983 */ /* 0x001ea40000100800 */
[----:B--2---:R-:W-:-:S04]  /*b7f0*/  IMAD R12, R13, 0x8, R2 ;  /* 0x000000080d0c7824 */ /* 0x004fc800078e0202 */
[----:B------:R-:W-:-:S05]  /*b800*/  VIADD R12, R12, 0x38860 ;  /* 0x000388600c0c7836 */ /* 0x000fca0000000000 */
[----:B------:R-:W-:-:S04]  /*b810*/  PRMT R12, RZ, 0x654, R12 ;  /* 0x00000654ff0c7816 */ /* 0x000fc8000000000c */
[----:B------:R1:W-:Y:S03]  /*b820*/  SYNCS.ARRIVE.TRANS64.RED.A1T0 RZ, [R12+URZ], RZ ;  /* 0x000000ff0cff79a7 */ /* 0x0003e6000810043f */
.L_x_3653:
[----:B------:R-:W-:Y:S05]  /*b830*/  BSYNC B1 ;  /* 0x0000000000017941 */ /* 0x000fea0003800000 */
.L_x_3652:
[----:B------:R-:W-:Y:S01]  /*b840*/  VIADD R164, R164, 0xffffffff ;  /* 0xffffffffa4a47836 */ /* 0x000fe20000000000 */
[----:B------:R-:W-:Y:S06]  /*b850*/  @P0 BRA `(.L_x_3654) ;  /* 0xffffffc000800947 */ /* 0x000fec000383ffff */
.L_x_3651:
[----:B------:R-:W-:Y:S05]  /*b860*/  BSYNC B0 ;  /* 0x0000000000007941 */ /* 0x000fea0003800000 */
.L_x_3650:
[----:B------:R-:W2:Y:S04]  /*b870*/  LDL R137, [R1+0x1e8] ;  /* 0x0001e80001897983 */ /* 0x000ea80000100800 */
[----:B------:R-:W3:Y:S04]  /*b880*/  LDL.64 R4, [R1+0x230] ;  /* 0x0002300001047983 */ /* 0x000ee80000100a00 */
[----:B------:R-:W4:Y:S04]  /*b890*/  LDL.64 R6, [R1+0x240] ;  /* 0x0002400001067983 */ /* 0x000f280000100a00 */
[----:B------:R-:W5:Y:S04]  /*b8a0*/  LDL.64 R8, [R1+0x250] ;  /* 0x0002500001087983 */ /* 0x000f680000100a00 */
[----:B------:R-:W5:Y:S04]  /*b8b0*/  LDL.64 R10, [R1+0x260] ;  /* 0x00026000010a7983 */ /* 0x000f680000100a00 */
[----:B01----:R-:W5:Y:S04]  /*b8c0*/  LDL.64 R12, [R1+0x270] ;  /* 0x00027000010c7983 */ /* 0x003f680000100a00 */
        /* <DEDUP_REMOVED lines=61> */
[----:B--2---:R-:W-:-:S04]  /*bca0*/  IMAD R137, R137, 0x40, R162 ;  /* 0x0000004089897824 */ /* 0x004fc800078e02a2 */
[----:B------:R-:W-:Y:S01]  /*bcb0*/  IMAD R137, R137, 0x4, R2 ;  /* 0x0000000489897824 */ /* 0x000fe200078e0202 */
[----:B------:R-:W-:Y:S06]  /*bcc0*/  BAR.SYNC.DEFER_BLOCKING 0xe, 0x100 ;  /* 0x0384000000007b1d */ /* 0x000fec0000010000 */
[----:B------:R-:W3:Y:S02]  /*bcd0*/  LDS R2, [R137+0x38400] ;  /* 0x0384000089027984 */ /* 0x000ee40000000800 */
[C---:B---3--:R-:W-:Y:S01]  /*bce0*/  FMUL.FTZ R5, R2.reuse, R5 ;  /* 0x0000000502057220 */ /* 0x048fe20000410000 */
[C---:B------:R-:W-:Y:S01]  /*bcf0*/  FMUL.FTZ R4, R2.reuse, R4 ;  /* 0x0000000402047220 */ /* 0x040fe20000410000 */
[C---:B----4-:R-:W-:Y:S01]  /*bd00*/  FMUL.FTZ R7, R2.reuse, R7 ;  /* 0x0000000702077220 */ /* 0x050fe20000410000 */
[C---:B------:R-:W-:Y:S01]  /*bd10*/  FMUL.FTZ R6, R2.reuse, R6 ;  /* 0x0000000602067220 */ /* 0x040fe20000410000 */
[C---:B-----5:R-:W-:Y:S01]  /*bd20*/  FMUL.FTZ R9, R2.reuse, R9 ;  /* 0x0000000902097220 */ /* 0x060fe20000410000 */
[C---:B------:R-:W-:Y:S01]  /*bd30*/  FMUL.FTZ R8, R2.reuse, R8 ;  /* 0x0000000802087220 */ /* 0x040fe20000410000 */
[----:B------:R-:W-:Y:S01]  /*bd40*/  STL.64 [R1+0x230], R4 ;  /* 0x0002300401007387 */ /* 0x000fe20000100a00 */
[C---:B------:R-:W-:Y:S01]  /*bd50*/  FMUL.FTZ R11, R2.reuse, R11 ;  /* 0x0000000b020b7220 */ /* 0x040fe20000410000 */
[C---:B------:R-:W-:Y:S01]  /*bd60*/  FMUL.FTZ R10, R2.reuse, R10 ;  /* 0x0000000a020a7220 */ /* 0x040fe20000410000 */
[C---:B------:R-:W-:Y:S01]  /*bd70*/  FMUL.FTZ R13, R2.reuse, R13 ;  /* 0x0000000d020d7220 */ /* 0x040fe20000410000 */
[----:B------:R-:W0:Y:S01]  /*bd80*/  LDS R4, [R137+0x38420] ;  /* 0x0384200089047984 */ /* 0x000e220000000800 */
        /* <DEDUP_REMOVED lines=59> */
[----:B------:R1:W-:Y:S01]  /*c140*/  STL.64 [R1+0x240], R6 ;  /* 0x0002400601007387 */ /* 0x0003e20000100a00 */
[C---:B------:R-:W-:Y:S01]  /*c150*/  FMUL.FTZ R77, R4.reuse, R77 ;  /* 0x0000004d044d7220 */ /* 0x040fe20000410000 */
[----:B------:R-:W-:-:S02]  /*c160*/  FMUL.FTZ R76, R4, R76 ;  /* 0x0000004c044c7220 */ /* 0x000fc40000410000 */
[----:B------:R1:W-:Y:S01]  /*c170*/  STL.64 [R1+0x250], R8 ;  /* 0x0002500801007387 */ /* 0x0003e20000100a00 */
[C---:B------:R-:W-:Y:S01]  /*c180*/  FMUL.FTZ R79, R4.reuse, R79 ;  /* 0x0000004f044f7220 */ /* 0x040fe20000410000 */
[C---:B------:R-:W-:Y:S02]  /*c190*/  FMUL.FTZ R78, R4.reuse, R78 ;  /* 0x0000004e044e7220 */ /* 0x040fe40000410000 */
[----:B------:R1:W-:Y:S01]  /*c1a0*/  STL.64 [R1+0x260], R10 ;  /* 0x0002600a01007387 */ /* 0x0003e20000100a00 */
[C---:B------:R-:W-:Y:S01]  /*c1b0*/  FMUL.FTZ R81, R4.reuse, R81 ;  /* 0x0000005104517220 */ /* 0x040fe20000410000 */
[C---:B------:R-:W-:Y:S02]  /*c1c0*/  FMUL.FTZ R80, R4.reuse, R80 ;  /* 0x0000005004507220 */ /* 0x040fe40000410000 */
        /* <DEDUP_REMOVED lines=80> */
[----:B------:R-:W-:Y:S02]  /*c6d0*/  FMUL.FTZ R134, R4, R134 ;  /* 0x0000008604867220 */ /* 0x000fe40000410000 */
[----:B------:R1:W-:Y:S01]  /*c6e0*/  STL.64 [R1+0x420], R70 ;  /* 0x0004204601007387 */ /* 0x0003e20000100a00 */
[----:B------:R-:W-:Y:S02]  /*c6f0*/  VIADD R2, R3, 0x1 ;  /* 0x0000000103027836 */ /* 0x000fe40000000000 */
[----:B------:R-:W-:Y:S01]  /*c700*/  IMAD.MOV.U32 R3, RZ, RZ, 0x1 ;  /* 0x00000001ff037424 */ /* 0x000fe200078e00ff */
[----:B------:R1:W-:Y:S01]  /*c710*/  STL.64 [R1+0x238], R72 ;  /* 0x0002384801007387 */ /* 0x0003e20000100a00 */
[----:B------:R-:W-:-:S03]  /*c720*/  VIADD R0, R0, 0x1 ;  /* 0x0000000100007836 */ /* 0x000fc60000000000 */
[----:B------:R1:W-:Y:S02]  /*c730*/  STL.64 [R1+0x248], R74 ;  /* 0x0002484a01007387 */ /* 0x0003e40000100a00 */
[----:B------:R-:W-:Y:S02]  /*c740*/  ISETP.NE.AND P0, PT, R0, 0x2, PT ;  /* 0x000000020000780c */ /* 0x000fe40003f05270 */
        /* <DEDUP_REMOVED lines=33> */
[----:B------:R-:W-:Y:S05]  /*c960*/  @P0 BRA `(.L_x_3647) ;  /* 0x0000024c00b00947 */ /* 0x000fea0003800000 */
[----:B-1----:R-:W2:Y:S04]  /*c970*/  LDL R0, [R1+0x1ec] ;  /* 0x0001ec0001007983 */ /* 0x002ea80000100800 */
[----:B------:R0:W-:Y:S01]  /*c980*/  STL [R1+0x1e8], RZ ;  /* 0x0001e8ff01007387 */ /* 0x0001e20000100800 */
[----:B--2---:R-:W-:-:S05]  /*c990*/  LOP3.LUT R0, R0, 0x1, RZ, 0x3c, !PT ;  /* 0x0000000100007812 */ /* 0x004fca00078e3cff */
[----:B------:R0:W-:Y:S01]  /*c9a0*/  STL [R1+0x1ec], R0 ;  /* 0x0001ec0001007387 */ /* 0x0001e20000100800 */
[----:B------:R-:W-:Y:S05]  /*c9b0*/  BRA `(.L_x_3647) ;  /* 0x0000024c009c7947 */ /* 0x000fea0003800000 */
.L_x_3638:
[----:B------:R-:W0:Y:S01]  /*c9c0*/  S2R R4, SR_TID.X ;  /* 0x0000000000047919 */ /* 0x000e220000002100 */
[----:B-1----:R-:W1:Y:S01]  /*c9d0*/  LDC R0, c[0x0][0x448] ;  /* 0x00011200ff007b82 */ /* 0x002e620000000800 */
[----:B------:R-:W-:Y:S01]  /*c9e0*/  UIADD3 UR4, UP2, UR42, 0x38850, URZ ;  /* 0x000388502a047890 */ /* 0x000fe2000ff5e03f */
[----:B------:R-:W-:Y:S01]  /*c9f0*/  IMAD.MOV.U32 R8, RZ, RZ, 0x2000 ;  /* 0x00002000ff087424 */ /* 0x000fe200078e00ff */
[----:B------:R-:W-:Y:S01]  /*ca00*/  UIADD3 UR6, UP0, UR42, 0x38830, URZ ;  /* 0x000388302a067890 */ /* 0x000fe2000ff1e03f */
[----:B------:R-:W-:Y:S01]  /*ca10*/  IMAD.U32 R9, RZ, RZ, UR38 ;  /* 0x00000026ff097e24 */ /* 0x000fe2000f8e00ff */
[----:B------:R-:W-:Y:S01]  /*ca20*/  UIADD3 UR8, UP1, UR42, 0x38840, URZ ;  /* 0x000388402a087890 */ /* 0x000fe2000ff3e03f */
[----:B---3--:R-:W-:Y:S01]  /*ca30*/  IMAD.MOV.U32 R12, RZ, RZ, 0x1 ;  /* 0x00000001ff0c7424 */ /* 0x008fe200078e00ff */
[----:B------:R-:W-:Y:S01]  /*ca40*/  UIADD3 UR10, UP3, UR42, 0x38860, URZ ;  /* 0x000388602a0a7890 */ /* 0x000fe2000ff7e03f */
[----:B------:R-:W2:Y:S01]  /*ca50*/  LDC.64 R20, c[0x0][0xad8] ;  /* 0x0002b600ff147b82 */ /* 0x000ea20000000a00 */
[----:B------:R-:W-:Y:S01]  /*ca60*/  UIADD3.X UR5, URZ, UR43, URZ, UP2, !UPT ;  /* 0x0000002b3f057290 */ /* 0x000fe200097fe43f */
[----:B------:R3:W-:Y:S01]  /*ca70*/  STL.64 [R1+0x18], R8 ;  /* 0x0000180801007387 */ /* 0x0007e20000100a00 */
[----:B------:R-:W-:Y:S01]  /*ca80*/  IMAD.MOV.U32 R13, RZ, RZ, RZ ;  /* 0x000000ffff0d7224 */ /* 0x000fe200078e00ff */
[----:B------:R-:W-:Y:S01]  /*ca90*/  UIADD3.X UR7, URZ, UR43, URZ, UP0, !UPT ;  /* 0x0000002b3f077290 */ /* 0x000fe200087fe43f */
[----:B------:R-:W-:Y:S01]  /*caa0*/  IMAD.MOV.U32 R5, RZ, RZ, 0x80 ;  /* 0x00000080ff057424 */ /* 0x000fe200078e00ff */
[----:B------:R-:W-:Y:S01]  /*cab0*/  UIADD3.X UR9, URZ, UR43, URZ, UP1, !UPT ;  /* 0x0000002b3f097290 */ /* 0x000fe20008ffe43f */
[----:B------:R-:W-:Y:S01]  /*cac0*/  IMAD.MOV.U32 R6, RZ, RZ, 0x1 ;  /* 0x00000001ff067424 */ /* 0x000fe200078e00ff */
[----:B------:R-:W-:Y:S01]  /*cad0*/  UIADD3.X UR11, URZ, UR43, URZ, UP3, !UPT ;  /* 0x0000002b3f0b7290 */ /* 0x000fe20009ffe43f */
[----:B------:R-:W-:Y:S01]  /*cae0*/  IMAD.MOV.U32 R7, RZ, RZ, RZ ;  /* 0x000000ffff077224 */ /* 0x000fe200078e00ff */
[----:B------:R0:W-:Y:S01]  /*caf0*/  STL.64 [R1+0x60], R12 ;  /* 0x0000600c01007387 */ /* 0x0001e20000100a00 */
[----:B------:R-:W-:-:S02]  /*cb00*/  IMAD.MOV.U32 R11, RZ, RZ, 0x100 ;  /* 0x00000100ff0b7424 */ /* 0x000fc400078e00ff */
[----:B------:R-:W-:Y:S01]  /*cb10*/  IMAD.U32 R3, RZ, RZ, UR4 ;  /* 0x00000004ff037e24 */ /* 0x000fe2000f8e00ff */
[----:B------:R-:W-:Y:S01]  /*cb20*/  STL [R1+0x70], R117 ;  /* 0x0000707501007387 */ /* 0x000fe20000100800 */
[----:B---3--:R-:W-:Y:S01]  /*cb30*/  IMAD.MOV.U32 R8, RZ, RZ, 0x10000 ;  /* 0x00010000ff087424 */ /* 0x008fe200078e00ff */
[----:B-1----:R-:W-:Y:S01]  /*cb40*/  ISETP.NE.AND P0, PT, R0, 0x1, PT ;  /* 0x000000010000780c */ /* 0x002fe20003f05270 */
[----:B------:R-:W-:Y:S01]  /*cb50*/  IMAD.U32 R26, RZ, RZ, UR10 ;  /* 0x0000000aff1a7e24 */ /* 0x000fe2000f8e00ff */
[----:B------:R-:W-:Y:S01]  /*cb60*/  STL.64 [R1], RZ ;  /* 0x000000ff01007387 */ /* 0x000fe20000100a00 */
[----:B------:R-:W-:Y:S02]  /*cb70*/  IMAD.U32 R14, RZ, RZ, UR5 ;  /* 0x00000005ff0e7e24 */ /* 0x000fe4000f8e00ff */
[----:B----4-:R-:W-:Y:S01]  /*cb80*/  IMAD.U32 R31, RZ, RZ, UR37 ;  /* 0x00000025ff1f7e24 */ /* 0x010fe2000f8e00ff */
[----:B------:R-:W-:Y:S01]  /*cb90*/  STL.64 [R1+0x38], RZ ;  /* 0x000038ff01007387 */ /* 0x000fe20000100a00 */
[----:B0-----:R-:W-:Y:S01]  /*cba0*/  LOP3.LUT R4, R4, 0x7f, RZ, 0xc0, !PT ;  /* 0x0000007f04047812 */ /* 0x001fe200078ec0ff */
[----:B------:R-:W-:-:S02]  /*cbb0*/  IMAD.U32 R12, RZ, RZ, UR6 ;  /* 0x00000006ff0c7e24 */ /* 0x000fc4000f8e00ff */
[----:B------:R-:W-:Y:S01]  /*cbc0*/  IMAD.U32 R13, RZ, RZ, UR7 ;  /* 0x00000007ff0d7e24 */ /* 0x000fe2000f8e00ff */
[----:B------:R-:W-:Y:S01]  /*cbd0*/  ISETP.NE.AND P1, PT, R4, RZ, PT ;  /* 0x000000ff0400720c */ /* 0x000fe20003f25270 */
[----:B------:R-:W-:Y:S01]  /*cbe0*/  IMAD.U32 R56, RZ, RZ, UR37 ;  /* 0x00000025ff387e24 */ /* 0x000fe2000f8e00ff */
[----:B------:R-:W0:Y:S01]  /*cbf0*/  @P0 LDC R0, c[0x0][0x44c] ;  /* 0x00011300ff000b82 */ /* 0x000e220000000800 */
[----:B------:R-:W-:Y:S01]  /*cc00*/  IADD3 R31, P2, R31, 0x38, RZ ;  /* 0x000000381f1f7810 */ /* 0x000fe20007f5e0ff */
[----:B------:R-:W-:Y:S01]  /*cc10*/  STL.64 [R1+0x8], R12 ;  /* 0x0000080c01007387 */ /* 0x000fe20000100a00 */
[----:B------:R-:W-:Y:S02]  /*cc20*/  SEL R4, RZ, 0x1, P1 ;  /* 0x00000001ff047807 */ /* 0x000fe40000800000 */
[----:B--2---:R-:W-:Y:S01]  /*cc30*/  ISETP.GE.AND P1, PT, R21, 0x1, PT ;  /* 0x000000011500780c */ /* 0x004fe20003f26270 */
[----:B------:R-:W-:Y:S01]  /*cc40*/  IMAD.X R30, RZ, RZ, UR36, P2 ;  /* 0x00000024ff1e7e24 */ /* 0x000fe200090e06ff */
[----:B------:R-:W-:Y:S01]  /*cc50*/  IADD3 R56, P3, R56, 0x70, RZ ;  /* 0x0000007038387810 */ /* 0x000fe20007f7e0ff */
[----:B------:R-:W1:Y:S01]  /*cc60*/  @P0 LDC R15, c[0x0][0x450] ;  /* 0x00011400ff0f0b82 */ /* 0x000e620000000800 */
[----:B------:R-:W-:Y:S01]  /*cc70*/  IMAD.MOV.U32 R10, RZ, RZ, R4 ;  /* 0x000000ffff0a7224 */ /* 0x000fe200078e0004 */
[----:B------:R2:W-:Y:S02]  /*cc80*/  STL.128 [R1+0x20], R4 ;  /* 0x0000200401007387 */ /* 0x0005e40000100c00 */
[----:B------:R-:W-:-:S02]  /*cc90*/  IMAD.X R57, RZ, RZ, UR36, P3 ;  /* 0x00000024ff397e24 */ /* 0x000fc400098e06ff */
[----:B------:R3:W-:Y:S01]  /*cca0*/  STL.128 [R1+0x50], R8 ;  /* 0x0000500801007387 */ /* 0x0007e20000100c00 */
[----:B--2---:R-:W-:Y:S02]  /*ccb0*/  IMAD.U32 R7, RZ, RZ, UR11 ;  /* 0x0000000bff077e24 */ /* 0x004fe4000f8e00ff */
[----:B------:R-:W-:Y:S02]  /*ccc0*/  IMAD.MOV.U32 R4, RZ, RZ, R3 ;  /* 0x000000ffff047224 */ /* 0x000fe400078e0003 */
[----:B---3--:R-:W-:Y:S02]  /*ccd0*/  IMAD.U32 R8, RZ, RZ, UR8 ;  /* 0x00000008ff087e24 */ /* 0x008fe4000f8e00ff */
[----:B------:R-:W-:Y:S02]  /*cce0*/  IMAD.U32 R9, RZ, RZ, UR9 ;  /* 0x00000009ff097e24 */ /* 0x000fe4000f8e00ff */
[----:B------:R-:W-:Y:S02]  /*ccf0*/  IMAD.MOV.U32 R5, RZ, RZ, R14 ;  /* 0x000000ffff057224 */ /* 0x000fe400078e000e */
[----:B------:R-:W-:Y:S01]  /*cd00*/  IMAD.MOV.U32 R6, RZ, RZ, R26 ;  /* 0x000000ffff067224 */ /* 0x000fe200078e001a */
[----:B------:R2:W-:Y:S01]  /*cd10*/  STL.64 [R1+0x10], R8 ;  /* 0x0000100801007387 */ /* 0x0005e20000100a00 */
[----:B------:R-:W-:-:S03]  /*cd20*/  VIADD R3, R185, 0x3f ;  /* 0x0000003fb9037836 */ /* 0x000fc60000000000 */
[----:B------:R2:W-:Y:S01]  /*cd30*/  STL.128 [R1+0x40], R4 ;  /* 0x0000400401007387 */ /* 0x0005e20000100c00 */
[----:B0-----:R-:W-:-:S03]  /*cd40*/  @P0 IMAD.HI.U32 R0, R3, R0, RZ ;  /* 0x0000000003000227 */ /* 0x001fc600078e00ff */
[----:B------:R2:W-:Y:S02]  /*cd50*/  STL.64 [R1+0x68], R6 ;  /* 0x0000680601007387 */ /* 0x0005e40000100a00 */
[----:B-1----:R-:W-:Y:S02]  /*cd60*/  @P0 SHF.R.U32.HI R3, RZ, R15, R0 ;  /* 0x0000000fff030219 */ /* 0x002fe40000011600 */
[----:B------:R2:W-:Y:S03]  /*cd70*/  STL.64 [R1+0x30], R8 ;  /* 0x0000300801007387 */ /* 0x0005e60000100a00 */
        /* <DEDUP_REMOVED lines=9> */
[----:B--2---:R-:W0:Y:S02]  /*ce10*/  @P2 LDC.64 R4, c[0x0][0xae0] ;  /* 0x0002b800ff042b82 */ /* 0x004e240000000a00 */
[----:B0-----:R-:W-:-:S05]  /*ce20*/  @P2 IMAD.HI.U32 R0, R3, R4, RZ ;  /* 0x0000000403002227 */ /* 0x001fca00078e00ff */
[----:B------:R-:W-:-:S04]  /*ce30*/  @P2 SHF.R.U32.HI R3, RZ, R5, R0 ;  /* 0x00000005ff032219 */ /* 0x000fc80000011600 */
[----:B------:R-:W-:Y:S01]  /*ce40*/  LOP3.LUT R0, RZ, R3, RZ, 0x33, !PT ;  /* 0x00000003ff007212 */ /* 0x000fe200078e33ff */
[----:B------:R-:W-:Y:S06]  /*ce50*/  BRA `(.L_x_3658) ;  /* 0x0000000000107947 */ /* 0x000fec0003800000 */
.L_x_3657:
[----:B------:R-:W-:-:S13]  /*ce60*/  ISETP.NE.AND P2, PT, R21, 0x1, PT ;  /* 0x000000011500780c */ /* 0x000fda0003f45270 */
[----:B--2---:R-:W0:Y:S02]  /*ce70*/  @P2 LDC.64 R4, c[0x0][0xae0] ;  /* 0x0002b800ff042b82 */ /* 0x004e240000000a00 */
[----:B0-----:R-:W-:-:S05]  /*ce80*/  @P2 IMAD.HI.U32 R4, R0, R4, RZ ;  /* 0x0000000400042227 */ /* 0x001fca00078e00ff */
[----:B------:R-:W-:-:S07]  /*ce90*/  @P2 SHF.R.U32.HI R0, RZ, R5, R4 ;  /* 0x00000005ff002219 */ /* 0x000fce0000011604 */
.L_x_3658:
[----:B------:R-:W-:Y:S05]  /*cea0*/  BSYNC B0 ;  /* 0x0000000000007941 */ /* 0x000fea0003800000 */
.L_x_3656:
[----:B------:R-:W-:-:S05]  /*ceb0*/  IMAD R3, R0, R21, R21 ;  /* 0x0000001500037224 */ /* 0x000fca00078e0215 */
[----:B------:R-:W-:-:S07]  /*cec0*/  VIMNMX R20, R20, R3, PT ;  /* 0x0000000314147248 */ /* 0x000fce0003fe0100 */
.L_x_3655:
[----:B------:R-:W0:Y:S01]  /*ced0*/  @P0 LDC R0, c[0x0][0x44c] ;  /* 0x00011300ff000b82 */ /* 0x000e220000000800 */
[----:B------:R-:W-:Y:S01]  /*cee0*/  VIADD R20, R20, 0x3f ;  /* 0x0000003f14147836 */ /* 0x000fe20000000000 */
[----:B------:R-:W-:-:S04]  /*cef0*/  ULDC UR4, c[0x0][0xad4] ;  /* 0x0002b50000047ab9 */ /* 0x000fc80000000800 */
[----:B------:R-:W-:Y:S02]  /*cf00*/  SHF.R.S32.HI R3, RZ, 0x1f, R20 ;  /* 0x0000001fff037819 */ /* 0x000fe40000011414 */
[----:B--2---:R-:W1:Y:S02]  /*cf10*/  @P0 LDC R5, c[0x0][0x450] ;  /* 0x00011400ff050b82 */ /* 0x004e640000000800 */
        /* <DEDUP_REMOVED lines=19> */
.L_x_3661:
[----:B------:R-:W-:-:S13]  /*d050*/  ISETP.NE.AND P0, PT, R21, 0x1, PT ;  /* 0x000000011500780c */ /* 0x000fda0003f05270 */
[----:B------:R-:W0:Y:S02]  /*d060*/  @P0 LDC.64 R4, c[0x0][0xae0] ;  /* 0x0002b800ff040b82 */ /* 0x000e240000000a00 */
[----:B0-----:R-:W-:-:S05]  /*d070*/  @P0 IMAD.HI.U32 R4, R0, R4, RZ ;  /* 0x0000000400040227 */ /* 0x001fca00078e00ff */
[----:B------:R-:W-:-:S07]  /*d080*/  @P0 SHF.R.U32.HI R0, RZ, R5, R4 ;  /* 0x00000005ff000219 */ /* 0x000fce0000011604 */
.L_x_3662:
[----:B------:R-:W-:Y:S05]  /*d090*/  BSYNC B0 ;  /* 0x0000000000007941 */ /* 0x000fea0003800000 */
.L_x_3660:
[----:B------:R-:W-:-:S05]  /*d0a0*/  IMAD R0, R0, R21, RZ ;  /* 0x0000001500007224 */ /* 0x000fca00078e02ff */
[----:B------:R-:W-:-:S07]  /*d0b0*/  VIMNMX R3, R3, R0, !PT ;  /* 0x0000000003037248 */ /* 0x000fce0007fe0100 */
.L_x_3659:
[----:B------:R-:W-:-:S04]  /*d0c0*/  SHF.R.S32.HI R0, RZ, 0x1f, R3 ;  /* 0x0000001fff007819 */ /* 0x000fc80000011403 */
[----:B------:R-:W-:Y:S02]  /*d0d0*/  LEA.HI R0, R0, R3, RZ, 0x6 ;  /* 0x0000000300007211 */ /* 0x000fe400078f30ff */
[----:B------:R-:W-:Y:S02]  /*d0e0*/  PRMT R3, RZ, 0x7610, R3 ;  /* 0x00007610ff037816 */ /* 0x000fe40000000003 */
[----:B------:R-:W-:-:S04]  /*d0f0*/  SHF.R.S32.HI R0, RZ, 0x6, R0 ;  /* 0x00000006ff007819 */ /* 0x000fc80000011400 */
[----:B------:R-:W-:-:S04]  /*d100*/  VIMNMX R164, RZ, R0, !PT ;  /* 0x00000000ffa47248 */ /* 0x000fc80007fe0100 */
[----:B------:R-:W-:-:S13]  /*d110*/  ISETP.GT.AND P0, PT, R200, R164, PT ;  /* 0x000000a4c800720c */ /* 0x000fda0003f04270 */
[----:B------:R-:W-:Y:S05]  /*d120*/  @!P0 BRA `(.L_x_3647) ;  /* 0x0000024400c08947 */ /* 0x000fea0003800000 */
[----:B------:R-:W0:Y:S01]  /*d130*/  SHFL.IDX PT, R0, R213, RZ, 0x1f ;  /* 0x00001fffd5007589 */ /* 0x000e2200000e0000 */
[----:B------:R-:W-:Y:S01]  /*d140*/  VIADD R8, R2, 0x36400 ;  /* 0x0003640002087836 */ /* 0x000fe20000000000 */
[----:B------:R-:W-:Y:S01]  /*d150*/  UIADD3 UR4, UP0, UR42, 0x38400, URZ ;  /* 0x000384002a047890 */ /* 0x000fe2000ff1e03f */
[----:B------:R-:W-:Y:S01]  /*d160*/  IMAD.MOV.U32 R4, RZ, RZ, 0x1 ;  /* 0x00000001ff047424 */ /* 0x000fe200078e00ff */
[----:B------:R-:W1:Y:S01]  /*d170*/  S2R R34, SR_TID.X ;  /* 0x0000000000227919 */ /* 0x000e620000002100 */
[----:B------:R-:W-:Y:S01]  /*d180*/  IMAD.MOV.U32 R5, RZ, RZ, RZ ;  /* 0x000000ffff057224 */ /* 0x000fe200078e00ff */
[----:B------:R-:W-:Y:S01]  /*d190*/  LOP3.LUT P0, RZ, R8, 0x3ff, RZ, 0xc0, !PT ;  /* 0x000003ff08ff7812 */ /* 0x000fe2000780c0ff */
[C---:B------:R-:W-:Y:S01]  /*d1a0*/  VIADD R8, R2.reuse, 0x26400 ;  /* 0x0002640002087836 */ /* 0x040fe20000000000 */
[----:B------:R-:W-:Y:S01]  /*d1b0*/  UIADD3.X UR5, URZ, UR43, URZ, UP0, !UPT ;  /* 0x0000002b3f057290 */ /* 0x000fe200087fe43f */
[----:B------:R-:W-:Y:S01]  /*d1c0*/  IMAD.MOV.U32 R6, RZ, RZ, 0x1 ;  /* 0x00000001ff067424 */ /* 0x000fe200078e00ff */
[----:B------:R-:W-:Y:S01]  /*d1d0*/  BSSY B6, `(.L_x_3663) ;  /* 0x0000062000067945 */ /* 0x000fe20003800000 */
[----:B------:R-:W-:Y:S01]  /*d1e0*/  IMAD.MOV.U32 R7, RZ, RZ, RZ ;  /* 0x000000ffff077224 */ /* 0x000fe200078e00ff */
[----:B------:R-:W-:Y:S01]  /*d1f0*/  SHF.R.U32.HI R8, RZ, 0x4, R8 ;  /* 0x00000004ff087819 */ /* 0x000fe20000011608 */
[----:B------:R-:W-:-:S02]  /*d200*/  VIADD R9, R2, 0x400 ;  /* 0x0000040002097836 */ /* 0x000fc40000000000 */
[----:B------:R-:W-:Y:S01]  /*d210*/  IMAD.U32 R10, RZ, RZ, UR4 ;  /* 0x00000004ff0a7e24 */ /* 0x000fe2000f8e00ff */
[----:B------:R2:W-:Y:S01]  /*d220*/  STL.128 [R1+0x80], R4 ;  /* 0x0000800401007387 */ /* 0x0005e20000100c00 */
[----:B------:R-:W-:Y:S01]  /*d230*/  IMAD.U32 R11, RZ, RZ, UR5 ;  /* 0x00000005ff0b7e24 */ /* 0x000fe2000f8e00ff */
[----:B------:R-:W-:Y:S01]  /*d240*/  LOP3.LUT R8, R8, 0x3fff, RZ, 0xc0, !PT ;  /* 0x00003fff08087812 */ /* 0x000fe200078ec0ff */
[----:B------:R-:W-:Y:S02]  /*d250*/  VIADD R46, R2, 0x20400 ;  /* 0x00020400022e7836 */ /* 0x000fe40000000000 */
[----:B------:R-:W-:Y:S01]  /*d260*/  IMAD.U32 R41, RZ, RZ, UR37 ;  /* 0x00000025ff297e24 */ /* 0x000fe2000f8e00ff */
[----:B------:R3:W-:Y:S01]  /*d270*/  STL.64 [R1+0x78], R10 ;  /* 0x0000780a01007387 */ /* 0x0007e20000100a00 */
[----:B------:R-:W-:Y:S01]  /*d280*/  IMAD.U32 R51, RZ, RZ, UR37 ;  /* 0x00000025ff337e24 */ /* 0x000fe2000f8e00ff */
[C---:B0-----:R-:W-:Y:S01]  /*d290*/  LEA.HI R3, R0.reuse, R0, RZ, 0x1 ;  /* 0x0000000000037211 */ /* 0x041fe200078f08ff */
[----:B------:R-:W-:Y:S01]  /*d2a0*/  IMAD.U32 R45, RZ, RZ, UR37 ;  /* 0x00000025ff2d7e24 */ /* 0x000fe2000f8e00ff */
[----:B------:R-:W-:Y:S01]  /*d2b0*/  IADD3 R41, P4, R41, 0xb8, RZ ;  /* 0x000000b829297810 */ /* 0x000fe20007f9e0ff */
[----:B------:R-:W-:Y:S01]  /*d2c0*/  IMAD.U32 R52, RZ, RZ, UR37 ;  /* 0x00000025ff347e24 */ /* 0x000fe2000f8e00ff */
[----:B------:R-:W-:Y:S01]  /*d2d0*/  LOP3.LUT R3, R3, 0x6, RZ, 0xc0, !PT ;  /* 0x0000000603037812 */ /* 0x000fe200078ec0ff */
[----:B------:R-:W-:Y:S01]  /*d2e0*/  IMAD.U32 R42, RZ, RZ, UR37 ;  /* 0x00000025ff2a7e24 */ /* 0x000fe2000f8e00ff */
[----:B------:R-:W-:Y:S01]  /*d2f0*/  IADD3 R51, P5, R51, 0xb0, RZ ;  /* 0x000000b033337810 */ /* 0x000fe20007fbe0ff */
[----:B------:R-:W-:Y:S01]  /*d300*/  IMAD.U32 R50, RZ, RZ, UR37 ;  /* 0x00000025ff327e24 */ /* 0x000fe2000f8e00ff */
[----:B--2---:R-:W-:Y:S01]  /*d310*/  SHF.R.U32.HI R5, RZ, 0x4, R9 ;  /* 0x00000004ff057819 */ /* 0x004fe20000011609 */
[----:B------:R-:W-:Y:S01]  /*d320*/  IMAD.IADD R0, R0, 0x1, -R3 ;  /* 0x0000000100007824 */ /* 0x000fe200078e0a03 */
[----:B------:R-:W-:Y:S01]  /*d330*/  LOP3.LUT R7, R8, 0x10000, RZ, 0xfc, !PT ;  /* 0x0001000008077812 */ /* 0x000fe200078efcff */
[----:B------:R-:W-:Y:S01]  /*d340*/  VIADD R3, R2, 0x22400 ;  /* 0x0002240002037836 */ /* 0x000fe20000000000 */
[----:B------:R-:W-:Y:S01]  /*d350*/  LOP3.LUT R5, R5, 0x3fff, RZ, 0xc0, !PT ;  /* 0x00003fff05057812 */ /* 0x000fe200078ec0ff */
[----:B------:R-:W-:Y:S01]  /*d360*/  IMAD R4, R0, 0x8000, R9 ;  /* 0x0000800000047824 */ /* 0x000fe200078e0209 */
[----:B------:R-:W-:Y:S01]  /*d370*/  SHF.R.U32.HI R0, RZ, 0x4, R46 ;  /* 0x00000004ff007819 */ /* 0x000fe2000001162e */
[----:B-1----:R-:W-:Y:S01]  /*d380*/  VIADD R12, R34, 0xffffff80 ;  /* 0xffffff80220c7836 */ /* 0x002fe20000000000 */
[----:B------:R-:W-:Y:S01]  /*d390*/  SHF.R.U32.HI R3, RZ, 0x4, R3 ;  /* 0x00000004ff037819 */ /* 0x000fe20000011603 */
[----:B------:R-:W-:Y:S01]  /*d3a0*/  IMAD.MOV.U32 R9, RZ, RZ, 0x40000040 ;  /* 0x40000040ff097424 */ /* 0x000fe200078e00ff */
[----:B------:R-:W-:Y:S01]  /*d3b0*/  SHF.R.U32.HI R4, RZ, 0x4, R4 ;  /* 0x00000004ff047819 */ /* 0x000fe20000011604 */
[----:B------:R-:W-:Y:S01]  /*d3c0*/  IMAD.U32 R59, RZ, RZ, UR37 ;  /* 0x00000025ff3b7e24 */ /* 0x000fe2000f8e00ff */
[----:B------:R-:W-:Y:S01]  /*d3d0*/  LOP3.LUT R3, R3, 0x3fff, RZ, 0xc0, !PT ;  /* 0x00003fff03037812 */ /* 0x000fe200078ec0ff */
[----:B------:R-:W-:Y:S01]  /*d3e0*/  STL [R1+0x94], R12 ;  /* 0x0000940c01007387 */ /* 0x000fe20000100800 */
[----:B------:R-:W-:Y:S01]  /*d3f0*/  LOP3.LUT R6, R5, 0x10000, RZ, 0xfc, !PT ;  /* 0x0001000005067812 */ /* 0x000fe200078efcff */
[----:B------:R-:W-:Y:S01]  /*d400*/  IMAD.MOV.U32 R5, RZ, RZ, 0x40000040 ;  /* 0x40000040ff057424 */ /* 0x000fe200078e00ff */
[----:B---3--:R-:W-:Y:S01]  /*d410*/  LOP3.LUT R10, R3, 0x10000, RZ, 0xfc, !PT ;  /* 0x00010000030a7812 */ /* 0x008fe200078efcff */
[----:B------:R-:W-:Y:S01]  /*d420*/  IMAD.U32 R26, RZ, RZ, UR37 ;  /* 0x00000025ff1a7e24 */ /* 0x000fe2000f8e00ff */
[----:B------:R-:W-:Y:S01]  /*d430*/  LOP3.LUT R3, R4, 0x3fff, RZ, 0xc0, !PT ;  /* 0x00003fff04037812 */ /* 0x000fe200078ec0ff */
[----:B------:R-:W-:Y:S01]  /*d440*/  IMAD.MOV.U32 R4, RZ, RZ, R7 ;  /* 0x000000ffff047224 */ /* 0x000fe200078e0007 */
[----:B------:R-:W-:Y:S01]  /*d450*/  LOP3.LUT R0, R0, 0x3fff, RZ, 0xc0, !PT ;  /* 0x00003fff00007812 */ /* 0x000fe200078ec0ff */
[----:B------:R-:W-:Y:S01]  /*d460*/  IMAD.MOV.U32 R7, RZ, RZ, 0x40000040 ;  /* 0x40000040ff077424 */ /* 0x000fe200078e00ff */
[----:B------:R-:W-:Y:S01]  /*d470*/  LOP3.LUT R3, R3, 0x2000000, RZ, 0xfc, !PT ;  /* 0x0200000003037812 */ /* 0x000fe200078efcff */
[----:B------:R-:W-:Y:S01]  /*d480*/  IMAD.X R40, RZ, RZ, UR36, P4 ;  /* 0x00000024ff287e24 */ /* 0x000fe2000a0e06ff */
[----:B------:R-:W-:Y:S01]  /*d490*/  LOP3.LUT R8, R0, 0x10000, RZ, 0xfc, !PT ;  /* 0x0001000000087812 */ /* 0x000fe200078efcff */
[----:B------:R-:W-:Y:S01]  /*d4a0*/  IMAD.X R48, RZ, RZ, UR36, P5 ;  /* 0x00000024ff307e24 */ /* 0x000fe2000a8e06ff */
[----:B------:R0:W-:Y:S01]  /*d4b0*/  STL.128 [R1+0xb0], R4 ;  /* 0x0000b00401007387 */ /* 0x0001e20000100c00 */
[----:B------:R-:W-:Y:S01]  /*d4c0*/  IADD3 R45, P1, R45, 0xa8, RZ ;  /* 0x000000a82d2d7810 */ /* 0x000fe20007f3e0ff */
[----:B------:R-:W-:Y:S01]  /*d4d0*/  IMAD.MOV.U32 R0, RZ, RZ, R220 ;  /* 0x000000ffff007224 */ /* 0x000fe200078e00dc */
[----:B------:R-:W-:Y:S01]  /*d4e0*/  IADD3 R52, P2, R52, 0xa0, RZ ;  /* 0x000000a034347810 */ /* 0x000fe20007f5e0ff */
[----:B------:R1:W-:Y:S01]  /*d4f0*/  STL.64 [R1+0x98], R8 ;  /* 0x0000980801007387 */ /* 0x0003e20000100a00 */
[----:B------:R-:W-:Y:S01]  /*d500*/  IADD3 R42, P3, R42, 0x98, RZ ;  /* 0x000000982a2a7810 */ /* 0x000fe20007f7e0ff */
[----:B------:R-:W-:Y:S01]  /*d510*/  IMAD.X R44, RZ, RZ, UR36, P1 ;  /* 0x00000024ff2c7e24 */ /* 0x000fe200088e06ff */
[----:B------:R-:W-:Y:S01]  /*d520*/  IADD3 R50, P5, R50, 0x88, RZ ;  /* 0x0000008832327810 */ /* 0x000fe20007fbe0ff */
[----:B------:R-:W-:Y:S01]  /*d530*/  IMAD.X R55, RZ, RZ, UR36, P2 ;  /* 0x00000024ff377e24 */ /* 0x000fe200090e06ff */
[----:B------:R-:W-:Y:S01]  /*d540*/  IADD3 R59, P1, R59, 0x80, RZ ;  /* 0x000000803b3b7810 */ /* 0x000fe20007f3e0ff */
[----:B------:R-:W-:Y:S01]  /*d550*/  IMAD.X R43, RZ, RZ, UR36, P3 ;  /* 0x00000024ff2b7e24 */ /* 0x000fe200098e06ff */
[----:B------:R-:W-:Y:S01]  /*d560*/  IADD3 R26, P2, R26, 0x78, RZ ;  /* 0x000000781a1a7810 */ /* 0x000fe20007f5e0ff */
[----:B------:R-:W-:-:S02]  /*d570*/  IMAD.X R53, RZ, RZ, UR36, P5 ;  /* 0x00000024ff357e24 */ /* 0x000fc4000a8e06ff */
[----:B------:R-:W-:Y:S02]  /*d580*/  IMAD.X R54, RZ, RZ, UR36, P1 ;  /* 0x00000024ff367e24 */ /* 0x000fe400088e06ff */
[----:B0-----:R-:W-:Y:S02]  /*d590*/  IMAD.MOV.U32 R4, RZ, RZ, R10 ;  /* 0x000000ffff047224 */ /* 0x001fe400078e000a */
[----:B------:R-:W-:Y:S02]  /*d5a0*/  IMAD.MOV.U32 R6, RZ, RZ, R3 ;  /* 0x000000ffff067224 */ /* 0x000fe400078e0003 */
[----:B------:R-:W-:Y:S02]  /*d5b0*/  IMAD.U32 R3, RZ, RZ, UR37 ;  /* 0x00000025ff037e24 */ /* 0x000fe4000f8e00ff */
[----:B------:R-:W-:Y:S01]  /*d5c0*/  IMAD.MOV.U32 R10, RZ, RZ, R227 ;  /* 0x000000ffff0a7224 */ /* 0x000fe200078e00e3 */
[----:B------:R1:W-:Y:S01]  /*d5d0*/  STL.128 [R1+0xa0], R4 ;  /* 0x0000a00401007387 */ /* 0x0003e20000100c00 */
[----:B------:R-:W-:Y:S01]  /*d5e0*/  IMAD.X R27, RZ, RZ, UR36, P2 ;  /* 0x00000024ff1b7e24 */ /* 0x000fe200090e06ff */
[----:B------:R-:W-:Y:S01]  /*d5f0*/  IADD3 R32, P4, R3, 0x94, RZ ;  /* 0x0000009403207810 */ /* 0x000fe20007f9e0ff */
[----:B------:R-:W-:-:S04]  /*d600*/  IMAD.MOV.U32 R3, RZ, RZ, R223 ;  /* 0x000000ffff037224 */ /* 0x000fc800078e00df */
[----:B------:R-:W-:Y:S01]  /*d610*/  IMAD.X R35, RZ, RZ, UR36, P4 ;  /* 0x00000024ff237e24 */ /* 0x000fe2000a0e06ff */
[----:B------:R-:W-:Y:S07]  /*d620*/  @!P0 BRA `(.L_x_3664) ;  /* 0x0000000000708947 */ /* 0x000fee0003800000 */
[----:B------:R-:W-:Y:S01]  /*d630*/  MOV R0, 0x0 ;  /* 0x0000000000007802 */ /* 0x000fe20000000f00 */
[----:B------:R-:W-:Y:S01]  /*d640*/  ULDC.64 UR4, c[0x4][0x90] ;  /* 0x0100240000047ab9 */ /* 0x000fe20000000a00 */
[----:B------:R-:W-:Y:S01]  /*d650*/  ULDC.64 UR6, c[0x4][0x98] ;  /* 0x0100260000067ab9 */ /* 0x000fe20000000a00 */
[----:B-1----:R-:W-:Y:S01]  /*d660*/  IMAD.U32 R4, RZ, RZ, UR4 ;  /* 0x00000004ff047e24 */ /* 0x002fe2000f8e00ff */
        /* <DEDUP_REMOVED lines=12> */
.L_x_3665:
        /* <DEDUP_REMOVED lines=12> */
.L_x_3664:
[----:B------:R-:W-:Y:S05]  /*d7f0*/  BSYNC B6 ;  /* 0x0000000000067941 */ /* 0x000fea0003800000 */
.L_x_3663:
[----:B-1----:R-:W-:Y:S01]  /*d800*/  SHF.R.S32.HI R4, RZ, 0x1f, R3 ;  /* 0x0000001fff047819 */ /* 0x002fe20000011403 */
[----:B------:R-:W-:Y:S01]  /*d810*/  UIADD3 UR6, UP0, UR37, 0x11c, URZ ;  /* 0x0000011c25067890 */ /* 0x000fe2000ff1e03f */
[----:B------:R-:W0:Y:S01]  /*d820*/  LDC.64 R28, c[0x0][0xad0] ;  /* 0x0002b400ff1c7b82 */ /* 0x000e220000000a00 */
[----:B------:R-:W-:Y:S01]  /*d830*/  UIADD3 UR4, UP1, UR37, 0x90, URZ ;  /* 0x0000009025047890 */ /* 0x000fe2000ff3e03f */
[----:B------:R-:W-:Y:S01]  /*d840*/  LEA.HI R4, R4, R3, RZ, 0x3 ;  /* 0x0000000304047211 */ /* 0x000fe200078f18ff */
[----:B------:R-:W-:Y:S01]  /*d850*/  UIADD3.X UR7, URZ, UR36, URZ, UP0, !UPT ;  /* 0x000000243f077290 */ /* 0x000fe200087fe43f */
[----:B------:R-:W-:Y:S01]  /*d860*/  IMAD.MOV.U32 R15, RZ, RZ, 0x2 ;  /* 0x00000002ff0f7424 */ /* 0x000fe200078e00ff */
[----:B------:R-:W-:Y:S01]  /*d870*/  UIADD3.X UR5, URZ, UR36, URZ, UP1, !UPT ;  /* 0x000000243f057290 */ /* 0x000fe20008ffe43f */
[C---:B------:R-:W-:Y:S01]  /*d880*/  LOP3.LUT R6, R4.reuse, 0xfffffff8, RZ, 0xc0, !PT ;  /* 0xfffffff804067812 */ /* 0x040fe200078ec0ff */
[----:B------:R-:W-:Y:S01]  /*d890*/  IMAD.SHL.U32 R4, R4, 0x40, RZ ;  /* 0x0000004004047824 */ /* 0x000fe200078e00ff */
[----:B------:R-:W1:Y:S01]  /*d8a0*/  LDC.64 R38, c[0x0][0xad8] ;  /* 0x0002b600ff267b82 */ /* 0x000e620000000a00 */
[----:B------:R-:W-:Y:S01]  /*d8b0*/  IMAD.U32 R8, RZ, RZ, UR4 ;  /* 0x00000004ff087e24 */ /* 0x000fe2000f8e00ff */
[----:B------:R-:W-:Y:S01]  /*d8c0*/  UIADD3 UR4, UP1, UR37, 0xc0, URZ ;  /* 0x000000c025047890 */ /* 0x000fe2000ff3e03f */
[----:B------:R-:W-:Y:S01]  /*d8d0*/  IMAD.IADD R11, R3, 0x1, -R6 ;  /* 0x00000001030b7824 */ /* 0x000fe200078e0a06 */
[----:B------:R-:W-:Y:S01]  /*d8e0*/  LOP3.LUT R9, R4, 0xfffffe00, RZ, 0xc0, !PT ;  /* 0xfffffe0004097812 */ /* 0x000fe200078ec0ff */
[----:B------:R-:W-:Y:S01]  /*d8f0*/  IMAD.U32 R6, RZ, RZ, UR6 ;  /* 0x00000006ff067e24 */ /* 0x000fe2000f8e00ff */
[----:B------:R-:W-:Y:S01]  /*d900*/  UIADD3 UR6, UP0, UR37, 0xd0, URZ ;  /* 0x000000d025067890 */ /* 0x000fe2000ff1e03f */
[C---:B------:R-:W-:Y:S01]  /*d910*/  IMAD.SHL.U32 R3, R11.reuse, 0x40, RZ ;  /* 0x000000400b037824 */ /* 0x040fe200078e00ff */
[----:B------:R-:W2:Y:S01]  /*d920*/  LDC.64 R60, c[0x0][0xae0] ;  /* 0x0002b800ff3c7b82 */ /* 0x000ea20000000a00 */
[----:B------:R-:W-:Y:S01]  /*d930*/  IMAD.MOV.U32 R4, RZ, RZ, R6 ;  /* 0x000000ffff047224 */ /* 0x000fe200078e0006 */
[----:B------:R-:W-:Y:S01]  /*d940*/  LOP3.LUT P0, RZ, R11, 0x2, RZ, 0xc0, !PT ;  /* 0x000000020bff7812 */ /* 0x000fe2000780c0ff */
[----:B------:R-:W-:Y:S01]  /*d950*/  IMAD.U32 R5, RZ, RZ, UR7 ;  /* 0x00000007ff057e24 */ /* 0x000fe2000f8e00ff */
[----:B------:R-:W-:Y:S01]  /*d960*/  LOP3.LUT R3, R3, 0x1c0, RZ, 0xc0, !PT ;  /* 0x000001c003037812 */ /* 0x000fe200078ec0ff */
[----:B------:R-:W-:Y:S01]  /*d970*/  IMAD.U32 R7, RZ, RZ, UR5 ;  /* 0x00000005ff077e24 */ /* 0x000fe2000f8e00ff */
[----:B------:R-:W-:Y:S01]  /*d980*/  UIADD3.X UR5, URZ, UR36, URZ, UP1, !UPT ;  /* 0x000000243f057290 */ /* 0x000fe20008ffe43f */
[----:B------:R-:W-:Y:S01]  /*d990*/  IMAD.MOV.U32 R6, RZ, RZ, R8 ;  /* 0x000000ffff067224 */ /* 0x000fe200078e0008 */
[----:B------:R-:W-:Y:S01]  /*d9a0*/  LOP3.LUT R10, R3, 0x8, R10, 0xf8, !PT ;  /* 0x00000008030a7812 */ /* 0x000fe200078ef80a */
[----:B------:R-:W-:Y:S01]  /*d9b0*/  IMAD R9, R0, 0x400, R9 ;  /* 0x0000040000097824 */ /* 0x000fe200078e0209 */
[----:B------:R-:W-:Y:S01]  /*d9c0*/  SHF.R.U32.HI R3, RZ, 0x3, R3 ;  /* 0x00000003ff037819 */ /* 0x000fe20000011603 */
[----:B------:R-:W-:Y:S01]  /*d9d0*/  IMAD.MOV.U32 R12, RZ, RZ, 0x10 ;  /* 0x00000010ff0c7424 */ /* 0x000fe200078e00ff */
[----:B------:R3:W-:Y:S01]  /*d9e0*/  STL.128 [R1+0x120], R4 ;  /* 0x0001200401007387 */ /* 0x0007e20000100c00 */
[----:B------:R-:W-:Y:S01]  /*d9f0*/  LOP3.LUT P1, RZ, R11, 0x4, RZ, 0xc0, !PT ;  /* 0x000000040bff7812 */ /* 0x000fe2000782c0ff */
[----:B------:R-:W-:Y:S01]  /*da00*/  IMAD.MOV.U32 R8, RZ, RZ, R32 ;  /* 0x000000ffff087224 */ /* 0x000fe200078e0020 */
[----:B------:R-:W-:Y:S01]  /*da10*/  LOP3.LUT R0, R10, R3, RZ, 0x3c, !PT ;  /* 0x000000030a007212 */ /* 0x000fe200078e3cff */
[----:B------:R-:W-:Y:S01]  /*da20*/  UIADD3.X UR7, URZ, UR36, URZ, UP0, !UPT ;  /* 0x000000243f077290 */ /* 0x000fe200087fe43f */
[----:B------:R-:W-:Y:S01]  /*da30*/  IMAD.U32 R10, RZ, RZ, UR4 ;  /* 0x00000004ff0a7e24 */ /* 0x000fe2000f8e00ff */
[----:B------:R-:W-:Y:S01]  /*da40*/  SEL R12, R12, 0xfffffff0, !P0 ;  /* 0xfffffff00c0c7807 */ /* 0x000fe20004000000 */
[----:B------:R-:W-:Y:S01]  /*da50*/  IMAD.U32 R11, RZ, RZ, UR5 ;  /* 0x00000005ff0b7e24 */ /* 0x000fe2000f8e00ff */
[----:B------:R4:W-:Y:S01]  /*da60*/  STL.64 [R1+0xe0], R26 ;  /* 0x0000e01a01007387 */ /* 0x0009e20000100a00 */
[----:B------:R-:W-:Y:S01]  /*da70*/  IMAD.IADD R0, R9, 0x1, R0 ;  /* 0x0000000109007824 */ /* 0x000fe200078e0200 */
[----:B------:R-:W-:Y:S01]  /*da80*/  ULDC UR4, c[0x0][0x3f4] ;  /* 0x0000fd0000047ab9 */ /* 0x000fe20000000800 */
[----:B------:R-:W-:Y:S01]  /*da90*/  IMAD.MOV.U32 R9, RZ, RZ, R35 ;  /* 0x000000ffff097224 */ /* 0x000fe200078e0023 */
[----:B------:R-:W-:Y:S01]  /*daa0*/  STL.64 [R1+0xd0], R162 ;  /* 0x0000d0a201007387 */ /* 0x000fe20000100a00 */
[----:B------:R-:W-:Y:S01]  /*dab0*/  IMAD.WIDE.U32 R14, R0, R15, UR42 ;  /* 0x0000002a000e7e25 */ /* 0x000fe2000f8e000f */
[----:B---3--:R-:W3:Y:S03]  /*dac0*/  LDC R6, c[0x0][0x450] ;  /* 0x00011400ff067b82 */ /* 0x008ee60000000800 */
[----:B------:R-:W-:Y:S01]  /*dad0*/  IMAD.MOV.U32 R13, RZ, RZ, 0x20 ;  /* 0x00000020ff0d7424 */ /* 0x000fe200078e00ff */
[----:B------:R-:W-:Y:S01]  /*dae0*/  IADD3 R14, P0, R14, 0x36400, RZ ;  /* 0x000364000e0e7810 */ /* 0x000fe20007f1e0ff */
[----:B0-----:R-:W-:Y:S01]  /*daf0*/  IMAD.MOV.U32 R7, RZ, RZ, R28 ;  /* 0x000000ffff077224 */ /* 0x001fe200078e001c */
[----:B------:R0:W-:Y:S01]  /*db00*/  STL.128 [R1+0x130], R8 ;  /* 0x0001300801007387 */ /* 0x0001e20000100c00 */
[----:B------:R-:W-:Y:S01]  /*db10*/  IMAD.U32 R28, RZ, RZ, UR37 ;  /* 0x00000025ff1c7e24 */ /* 0x000fe2000f8e00ff */
[----:B------:R-:W-:Y:S01]  /*db20*/  SEL R13, R13, 0xffffffe0, !P1 ;  /* 0xffffffe00d0d7807 */ /* 0x000fe20004800000 */
[----:B------:R-:W-:Y:S01]  /*db30*/  IMAD.U32 R20, RZ, RZ, UR6 ;  /* 0x00000006ff147e24 */ /* 0x000fe2000f8e00ff */
[----:B------:R-:W3:Y:S01]  /*db40*/  LDC.64 R4, c[0x0][0x448] ;  /* 0x00011200ff047b82 */ /* 0x000ee20000000a00 */
[----:B------:R-:W-:Y:S01]  /*db50*/  IMAD.U32 R21, RZ, RZ, UR7 ;  /* 0x00000007ff157e24 */ /* 0x000fe2000f8e00ff */
[----:B------:R-:W-:Y:S01]  /*db60*/  IADD3 R28, P5, R28, 0x140, RZ ;  /* 0x000001401c1c7810 */ /* 0x000fe20007fbe0ff */
[----:B------:R-:W-:Y:S01]  /*db70*/  IMAD.X R15, RZ, RZ, R15, P0 ;  /* 0x000000ffff0f7224 */ /* 0x000fe200000e060f */
[----:B------:R2:W-:Y:S01]  /*db80*/  STL.64 [R1+0xc0], R12 ;  /* 0x0000c00c01007387 */ /* 0x0005e20000100a00 */
[----:B----4-:R-:W-:-:S02]  /*db90*/  IMAD.MOV.U32 R26, RZ, RZ, R29 ;  /* 0x000000ffff1a7224 */ /* 0x010fc400078e001d */
[----:B-1----:R-:W-:Y:S01]  /*dba0*/  IMAD.MOV.U32 R27, RZ, RZ, R38 ;  /* 0x000000ffff1b7224 */ /* 0x002fe200078e0026 */
[----:B------:R1:W-:Y:S01]  /*dbb0*/  STL.64 [R1+0xd8], R20 ;  /* 0x0000d81401007387 */ /* 0x0003e20000100a00 */
[----:B------:R-:W-:Y:S02]  /*dbc0*/  VIADD R212, R34, 0xffffff80 ;  /* 0xffffff8022d47836 */ /* 0x000fe40000000000 */
[----:B------:R-:W-:Y:S01]  /*dbd0*/  IMAD.X R29, RZ, RZ, UR36, P5 ;  /* 0x00000024ff1d7e24 */ /* 0x000fe2000a8e06ff */
[----:B------:R1:W-:Y:S01]  /*dbe0*/  STL.64 [R1+0xc8], R14 ;  /* 0x0000c80e01007387 */ /* 0x0003e20000100a00 */
[----:B0-----:R-:W-:Y:S01]  /*dbf0*/  IMAD.MOV.U32 R8, RZ, RZ, RZ ;  /* 0x000000ffff087224 */ /* 0x001fe200078e00ff */
[----:B------:R-:W-:Y:S01]  /*dc00*/  ISETP.LT.AND P5, PT, RZ, UR4, PT ;  /* 0x00000004ff007c0c */ /* 0x000fe2000bfa1270 */
[----:B------:R-:W-:Y:S01]  /*dc10*/  IMAD.MOV.U32 R9, RZ, RZ, R39 ;  /* 0x000000ffff097224 */ /* 0x000fe200078e0027 */
[----:B------:R1:W-:Y:S01]  /*dc20*/  STL.128 [R1+0xf0], R24 ;  /* 0x0000f01801007387 */ /* 0x0003e20000100c00 */
[----:B--2---:R-:W-:-:S02]  /*dc30*/  IMAD.MOV.U32 R10, RZ, RZ, R60 ;  /* 0x000000ffff0a7224 */ /* 0x004fc400078e003c */
[----:B------:R-:W-:Y:S01]  /*dc40*/  IMAD.MOV.U32 R11, RZ, RZ, R61 ;  /* 0x000000ffff0b7224 */ /* 0x000fe200078e003d */
[----:B------:R1:W-:Y:S01]  /*dc50*/  STL.U8 [R1+0xe8], RZ ;  /* 0x0000e8ff01007387 */ /* 0x0003e20000100000 */
[----:B------:R-:W-:Y:S02]  /*dc60*/  IMAD.U32 R34, RZ, RZ, UR37 ;  /* 0x00000025ff227e24 */ /* 0x000fe4000f8e00ff */
[----:B------:R-:W-:Y:S01]  /*dc70*/  IMAD.U32 R38, RZ, RZ, UR37 ;  /* 0x00000025ff267e24 */ /* 0x000fe2000f8e00ff */
[----:B------:R1:W-:Y:S01]  /*dc80*/  STL.128 [R1+0x100], R8 ;  /* 0x0001000801007387 */ /* 0x0003e20000100c00 */
[----:B------:R-:W-:Y:S01]  /*dc90*/  IMAD.U32 R32, RZ, RZ, UR37 ;  /* 0x00000025ff207e24 */ /* 0x000fe2000f8e00ff */
[----:B------:R-:W-:Y:S01]  /*dca0*/  IADD3 R34, P0, R34, 0x128, RZ ;  /* 0x0000012822227810 */ /* 0x000fe20007f1e0ff */
[----:B------:R-:W-:Y:S01]  /*dcb0*/  IMAD.U32 R39, RZ, RZ, UR37 ;  /* 0x00000025ff277e24 */ /* 0x000fe2000f8e00ff */
[----:B---3--:R1:W-:Y:S01]  /*dcc0*/  STL.128 [R1+0x110], R4 ;  /* 0x0001100401007387 */ /* 0x0083e20000100c00 */
[----:B------:R-:W-:Y:S01]  /*dcd0*/  IMAD.U32 R35, RZ, RZ, UR37 ;  /* 0x00000025ff237e24 */ /* 0x000fe2000f8e00ff */
[----:B------:R-:W-:Y:S01]  /*dce0*/  IADD3 R38, P1, R38, 0x120, RZ ;  /* 0x0000012026267810 */ /* 0x000fe20007f3e0ff */
[----:B------:R-:W-:Y:S01]  /*dcf0*/  IMAD.X R61, RZ, RZ, UR36, P0 ;  /* 0x00000024ff3d7e24 */ /* 0x000fe200080e06ff */
[----:B------:R1:W-:Y:S01]  /*dd00*/  STL.U8 [R1+0x140], RZ ;  /* 0x000140ff01007387 */ /* 0x0003e20000100000 */
[----:B------:R-:W-:-:S02]  /*dd10*/  IADD3 R32, P2, R32, 0xec, RZ ;  /* 0x000000ec20207810 */ /* 0x000fc40007f5e0ff */
[----:B------:R-:W-:Y:S01]  /*dd20*/  IADD3 R39, P3, R39, 0xe8, RZ ;  /* 0x000000e827277810 */ /* 0x000fe20007f7e0ff */
[----:B------:R1:W-:Y:S01]  /*dd30*/  STL [R1+0xec], R212 ;  /* 0x0000ecd401007387 */ /* 0x0003e20000100800 */
[----:B------:R-:W-:Y:S01]  /*dd40*/  IADD3 R35, P4, R35, 0xd8, RZ ;  /* 0x000000d823237810 */ /* 0x000fe20007f9e0ff */
[----:B------:R-:W-:Y:S02]  /*dd50*/  IMAD.X R63, RZ, RZ, UR36, P1 ;  /* 0x00000024ff3f7e24 */ /* 0x000fe400088e06ff */
[----:B------:R-:W-:Y:S02]  /*dd60*/  IMAD.X R49, RZ, RZ, UR36, P2 ;  /* 0x00000024ff317e24 */ /* 0x000fe400090e06ff */
[----:B------:R-:W-:Y:S02]  /*dd70*/  IMAD.X R60, RZ, RZ, UR36, P3 ;  /* 0x00000024ff3c7e24 */ /* 0x000fe400098e06ff */
[----:B------:R-:W-:Y:S01]  /*dd80*/  IMAD.X R58, RZ, RZ, UR36, P4 ;  /* 0x00000024ff3a7e24 */ /* 0x000fe2000a0e06ff */
[----:B------:R-:W-:Y:S06]  /*dd90*/  @P5 BRA `(.L_x_3666) ;  /* 0x0000000000405947 */ /* 0x000fec0003800000 */
[----:B------:R-:W2:Y:S02]  /*dda0*/  LDL R3, [R1+0x1f4] ;  /* 0x0001f40001037983 */ /* 0x000ea40000100800 */
[----:B--2---:R-:W-:-:S04]  /*ddb0*/  LEA.HI R0, R3, R3, RZ, 0x1 ;  /* 0x0000000303007211 */ /* 0x004fc800078f08ff */
[----:B------:R-:W-:-:S05]  /*ddc0*/  LOP3.LUT R0, R0, 0xfffffffe, RZ, 0xc0, !PT ;  /* 0xfffffffe00007812 */ /* 0x000fca00078ec0ff */
[----:B------:R-:W-:-:S05]  /*ddd0*/  IMAD.IADD R0, R3, 0x1, -R0 ;  /* 0x0000000103007824 */ /* 0x000fca00078e0a00 */
[----:B------:R-:W-:-:S04]  /*dde0*/  SHF.L.U32 R3, R0, 0x1f, RZ ;  /* 0x0000001f00037819 */ /* 0x000fc800000006ff */
[----:B------:R0:W2:Y:S03]  /*ddf0*/  SYNCS.PHASECHK.TRANS64.TRYWAIT P0, [R2+URZ+0x38800], R3 ;  /* 0x03880003020075a7 */ /* 0x0000a6000800017f */
[----:B--2---:R-:W-:Y:S05]  /*de00*/  @!P0 NANOSLEEP.SYNCS 0x989680 ;  /* 0x009896800000895d */ /* 0x004fea0003900000 */
[----:B------:R-:W2:Y:S01]  /*de10*/  @!P0 SYNCS.PHASECHK.TRANS64 P0, [R2+URZ+0x38800], R3 ;  /* 0x03880003020085a7 */ /* 0x000ea2000800007f */
[----:B------:R-:W-:Y:S04]  /*de20*/  BSSY B0, `(.L_x_3667) ;  /* 0x0000006000007945 */ /* 0x000fe80003800000 */
[----:B--2---:R-:W-:Y:S05]  /*de30*/  @P0 BRA `(.L_x_3668) ;  /* 0x0000000000100947 */ /* 0x004fea0003800000 */
.L_x_3669:
[----:B--2---:R2:W3:Y:S02]  /*de40*/  SYNCS.PHASECHK.TRANS64.TRYWAIT P0, [R2+URZ+0x38800], R3 ;  /* 0x03880003020075a7 */ /* 0x0044e4000800017f */
[----:B---3--:R-:W-:Y:S05]  /*de50*/  @!P0 NANOSLEEP.SYNCS 0x989680 ;  /* 0x009896800000895d */ /* 0x008fea0003900000 */
[----:B------:R-:W3:Y:S02]  /*de60*/  @!P0 SYNCS.PHASECHK.TRANS64 P0, [R2+URZ+0x38800], R3 ;  /* 0x03880003020085a7 */ /* 0x000ee4000800007f */
[----:B---3--:R-:W-:Y:S05]  /*de70*/  @!P0 BRA `(.L_x_3669) ;  /* 0xfffffffc00f08947 */ /* 0x008fea000383ffff */
.L_x_3668:
[----:B------:R-:W-:Y:S05]  /*de80*/  BSYNC B0 ;  /* 0x0000000000007941 */ /* 0x000fea0003800000 */
.L_x_3667:
[----:B------:R-:W-:Y:S05]  /*de90*/  BRA `(.L_x_3670) ;  /* 0x0000002c00707947 */ /* 0x000fea0003800000 */
.L_x_3666:
[----:B------:R-:W-:Y:S01]  /*dea0*/  LOP3.LUT P0, RZ, R46, 0x3ff, RZ, 0xc0, !PT ;  /* 0x000003ff2eff7812 */ /* 0x000fe2000780c0ff */
[----:B------:R-:W-:Y:S01]  /*deb0*/  ULDC.64 UR4, c[0x0][0x3f8] ;  /* 0x0000fe0000047ab9 */ /* 0x000fe20000000a00 */
[----:B-----5:R-:W-:Y:S01]  /*dec0*/  SHF.R.S32.HI R0, RZ, 0x1f, R33 ;  /* 0x0000001fff007819 */ /* 0x020fe20000011421 */
[----:B------:R-:W-:Y:S01]  /*ded0*/  ULDC.64 UR6, c[0x0][0x408] ;  /* 0x0001020000067ab9 */ /* 0x000fe20000000a00 */
[----:B------:R-:W-:Y:S01]  /*dee0*/  IMAD.WIDE.U32 R46, R33, UR4, RZ ;  /* 0x00000004212e7c25 */ /* 0x000fe2000f8e00ff */
[----:B------:R-:W-:Y:S03]  /*def0*/  BSSY B6, `(.L_x_3671) ;  /* 0x0000019000067945 */ /* 0x000fe60003800000 */
[C---:B-1----:R-:W-:Y:S02]  /*df00*/  IMAD R4, R0.reuse, UR4, RZ ;  /* 0x0000000400047c24 */ /* 0x042fe4000f8e02ff */
        /* <DEDUP_REMOVED lines=23> */
.L_x_3672:
[----:B------:R-:W-:Y:S05]  /*e080*/  BSYNC B6 ;  /* 0x0000000000067941 */ /* 0x000fea0003800000 */
.L_x_3671:
[----:B------:R-:W2:Y:S01]  /*e090*/  LDL R3, [R1+0x70] ;  /* 0x0000700001037983 */ /* 0x000ea20000100800 */
[----:B------:R-:W-:Y:S01]  /*e0a0*/  ULDC.U8 UR4, c[0x0][0x410] ;  /* 0x0001040000047ab9 */ /* 0x000fe20000000000 */
[----:B------:R-:W-:Y:S01]  /*e0b0*/  BSSY B0, `(.L_x_3673) ;  /* 0x00002b2000007945 */ /* 0x000fe20003800000 */
[----:B------:R-:W-:Y:S01]  /*e0c0*/  ISETP.NE.AND P0, PT, RZ, UR4, PT ;  /* 0x00000004ff007c0c */ /* 0x000fe2000bf05270 */
[----:B--2---:R-:W-:-:S12]  /*e0d0*/  IMAD R0, R3, 0x40, R152 ;  /* 0x0000004003007824 */ /* 0x004fd800078e0298 */
[----:B------:R-:W-:Y:S05]  /*e0e0*/  @!P0 BRA `(.L_x_3674) ;  /* 0x0000001400948947 */ /* 0x000fea0003800000 */
[----:B------:R-:W0:Y:S01]  /*e0f0*/  LDC R21, c[0x0][0x448] ;  /* 0x00011200ff157b82 */ /* 0x000e220000000800 */
[----:B------:R-:W-:Y:S01]  /*e100*/  IMAD R3, R215, 0x20, R0 ;  /* 0x00000020d7037824 */ /* 0x000fe200078e0200 */
[----:B------:R-:W-:Y:S01]  /*e110*/  ULDC.64 UR4, c[0x0][0x3f8] ;  /* 0x0000fe0000047ab9 */ /* 0x000fe20000000a00 */
[----:B------:R-:W-:Y:S01]  /*e120*/  ULDC.64 UR6, c[0x0][0x408] ;  /* 0x0001020000067ab9 */ /* 0x000fe20000000a00 */
[----:B------:R-:W-:Y:S02]  /*e130*/  IMAD.MOV.U32 R10, RZ, RZ, R26 ;  /* 0x000000ffff0a7224 */ /* 0x000fe400078e001a */
[----:B------:R-:W-:Y:S01]  /*e140*/  IMAD.MOV.U32 R11, RZ, RZ, R33 ;  /* 0x000000ffff0b7224 */ /* 0x000fe200078e0021 */
[----:B0-----:R-:W-:-:S13]  /*e150*/  ISETP.NE.AND P0, PT, R21, 0x1, PT ;  /* 0x000000011500780c */ /* 0x001fda0003f05270 */
[----:B------:R-:W0:Y:S08]  /*e160*/  @P0 LDC R4, c[0x0][0x44c] ;  /* 0x00011300ff040b82 */ /* 0x000e300000000800 */
[----:B------:R-:W1:Y:S01]  /*e170*/  @P0 LDC R5, c[0x0][0x450] ;  /* 0x00011400ff050b82 */ /* 0x000e620000000800 */
[----:B0-----:R-:W-:-:S05]  /*e180*/  @P0 IMAD.HI.U32 R4, R3, R4, RZ ;  /* 0x0000000403040227 */ /* 0x001fca00078e00ff */
[----:B-1----:R-:W-:Y:S01]  /*e190*/  @P0 SHF.R.U32.HI R3, RZ, R5, R4 ;  /* 0x00000005ff030219 */ /* 0x002fe20000011604 */
[----:B------:R-:W-:Y:S02]  /*e1a0*/  IMAD.MOV.U32 R4, RZ, RZ, R46 ;  /* 0x000000ffff047224 */ /* 0x000fe400078e002e */
[----:B------:R-:W-:Y:S01]  /*e1b0*/  IMAD.MOV.U32 R5, RZ, RZ, R25 ;  /* 0x000000ffff057224 */ /* 0x000fe200078e0019 */
[----:B------:R-:W-:Y:S01]  /*e1c0*/  SHF.R.S32.HI R6, RZ, 0x1f, R3 ;  /* 0x0000001fff067819 */ /* 0x000fe20000011403 */
[----:B------:R-:W-:-:S04]  /*e1d0*/  IMAD.WIDE.U32 R10, R3, UR6, R10 ;  /* 0x00000006030a7c25 */ /* 0x000fc8000f8e000a */
[C---:B------:R-:W-:Y:S02]  /*e1e0*/  IMAD R8, R6.reuse, UR4, RZ ;  /* 0x0000000406087c24 */ /* 0x040fe4000f8e02ff */
[----:B------:R-:W-:Y:S02]  /*e1f0*/  IMAD R6, R6, UR6, RZ ;  /* 0x0000000606067c24 */ /* 0x000fe4000f8e02ff */
[----:B------:R-:W-:-:S04]  /*e200*/  IMAD.WIDE.U32 R4, R3, UR4, R4 ;  /* 0x0000000403047c25 */ /* 0x000fc8000f8e0004 */
[C---:B------:R-:W-:Y:S01]  /*e210*/  IMAD R7, R3.reuse, UR5, R8 ;  /* 0x0000000503077c24 */ /* 0x040fe2000f8e0208 */
[----:B------:R-:W-:Y:S01]  /*e220*/  ULDC.64 UR4, c[0x0][0x3e8] ;  /* 0x0000fa0000047ab9 */ /* 0x000fe20000000a00 */
[----:B------:R-:W-:Y:S01]  /*e230*/  IMAD R9, R3, UR7, R6 ;  /* 0x0000000703097c24 */ /* 0x000fe2000f8e0206 */
[----:B------:R-:W-:Y:S01]  /*e240*/  ULDC.64 UR6, c[0x0][0x400] ;  /* 0x0001000000067ab9 */ /* 0x000fe20000000a00 */
[----:B------:R-:W-:Y:S01]  /*e250*/  IMAD.IADD R7, R5, 0x1, R7 ;  /* 0x0000000105077824 */ /* 0x000fe200078e0207 */
[----:B------:R-:W-:Y:S01]  /*e260*/  LEA R6, P0, R4, UR4, 0x1 ;  /* 0x0000000404067c11 */ /* 0x000fe2000f8008ff */
[----:B------:R-:W-:Y:S01]  /*e270*/  IMAD.IADD R9, R11, 0x1, R9 ;  /* 0x000000010b097824 */ /* 0x000fe200078e0209 */
[----:B------:R-:W-:Y:S01]  /*e280*/  LEA R8, P1, R10, UR6, 0x1 ;  /* 0x000000060a087c11 */ /* 0x000fe2000f8208ff */
[----:B------:R-:W-:Y:S01]  /*e290*/  UMOV UR4, 0xffffffff ;  /* 0xffffffff00047882 */ /* 0x000fe20000000000 */
[----:B------:R-:W-:Y:S02]  /*e2a0*/  LEA.HI.X R7, R4, UR5, R7, 0x1, P0 ;  /* 0x0000000504077c11 */ /* 0x000fe400080f0c07 */
[----:B------:R-:W-:Y:S01]  /*e2b0*/  LEA.HI.X R9, R10, UR7, R9, 0x1, P1 ;  /* 0x000000070a097c11 */ /* 0x000fe200088f0c09 */
[----:B------:R-:W-:Y:S08]  /*e2c0*/  BRA.DIV UR4, `(.L_x_3675) ;  /* 0x0000030a04d47947 */ /* 0x000ff0000b800000 */
[----:B------:R0:W1:Y:S04]  /*e2d0*/  SHFL.IDX PT, R3, R7, RZ, 0x1c1f ;  /* 0x001c1fff07037589 */ /* 0x00006800000e0000 */
[----:B------:R0:W2:Y:S04]  /*e2e0*/  SHFL.IDX PT, R4, R6, RZ, 0x1c1f ;  /* 0x001c1fff06047589 */ /* 0x0000a800000e0000 */
[----:B------:R0:W3:Y:S04]  /*e2f0*/  SHFL.IDX PT, R5, R9, RZ, 0x1c1f ;  /* 0x001c1fff09057589 */ /* 0x0000e800000e0000 */
[----:B------:R0:W4:Y:S02]  /*e300*/  SHFL.IDX PT, R14, R8, RZ, 0x1c1f ;  /* 0x001c1fff080e7589 */ /* 0x00012400000e0000 */
.L_x_4014:
        /* <DEDUP_REMOVED lines=9> */
[----:B------:R-:W-:Y:S02]  /*e3a0*/  CS2R R24, SRZ ;  /* 0x0000000000187805 */ /* 0x000fe4000001ff00 */
[----:B------:R-:W-:Y:S02]  /*e3b0*/  ISETP.GE.AND P4, PT, R154, UR4, PT ;  /* 0x000000049a007c0c */ /* 0x000fe4000bf86270 */
[----:B------:R-:W-:Y:S02]  /*e3c0*/  CS2R R64, SRZ ;  /* 0x0000000000407805 */ /* 0x000fe4000001ff00 */
[----:B------:R-:W-:-:S09]  /*e3d0*/  ISETP.GE.AND P5, PT, R161, UR4, PT ;  /* 0x00000004a1007c0c */ /* 0x000fd2000bfa6270 */
[C---:B------:R-:W-:Y:S01]  /*e3e0*/  @!P4 IMAD.SHL.U32 R13, R154.reuse, 0x2, RZ ;  /* 0x000000029a0dc824 */ /* 0x040fe200078e00ff */
[----:B------:R-:W-:-:S03]  /*e3f0*/  @!P4 SHF.L.U64.HI R46, R154, 0x1, R155 ;  /* 0x000000019a2ec819 */ /* 0x000fc6000001029b */
[C---:B------:R-:W-:Y:S01]  /*e400*/  @!P5 IMAD.SHL.U32 R15, R161.reuse, 0x2, RZ ;  /* 0x00000002a10fd824 */ /* 0x040fe200078e00ff */
[----:B------:R-:W-:Y:S02]  /*e410*/  @!P5 SHF.L.U64.HI R26, R161, 0x1, R216 ;  /* 0x00000001a11ad819 */ /* 0x000fe400000102d8 */
[-C--:B----4-:R-:W-:Y:S02]  /*e420*/  @!P4 IADD3 R12, P1, R14, R13.reuse, RZ ;  /* 0x0000000d0e0cc210 */ /* 0x090fe40007f3e0ff */
[C---:B--2---:R-:W-:Y:S02]  /*e430*/  @!P4 IADD3 R10, P0, R4.reuse, R13, RZ ;  /* 0x0000000d040ac210 */ /* 0x044fe40007f1e0ff */
[-C--:B------:R-:W-:Y:S01]  /*e440*/  @!P5 IADD3 R20, P2, R4, R15.reuse, RZ ;  /* 0x0000000f0414d210 */ /* 0x080fe20007f5e0ff */
[--C-:B---3--:R-:W-:Y:S01]  /*e450*/  @!P4 IMAD.X R13, R5, 0x1, R46.reuse, P1 ;  /* 0x00000001050dc824 */ /* 0x108fe200008e062e */
[----:B------:R-:W-:Y:S01]  /*e460*/  @!P5 IADD3 R14, P3, R14, R15, RZ ;  /* 0x0000000f0e0ed210 */ /* 0x000fe20007f7e0ff */
[C---:B-1----:R-:W-:Y:S01]  /*e470*/  @!P4 IMAD.X R11, R3.reuse, 0x1, R46, P0 ;  /* 0x00000001030bc824 */ /* 0x042fe200000e062e */
[----:B------:R-:W-:Y:S01]  /*e480*/  CS2R R46, SRZ ;  /* 0x00000000002e7805 */ /* 0x000fe2000001ff00 */
[----:B------:R-:W-:-:S02]  /*e490*/  @!P5 IMAD.X R21, R3, 0x1, R26, P2 ;  /* 0x000000010315d824 */ /* 0x000fc400010e061a */
[----:B------:R-:W-:Y:S01]  /*e4a0*/  @!P5 IMAD.X R15, R5, 0x1, R26, P3 ;  /* 0x00000001050fd824 */ /* 0x000fe200018e061a */
[----:B------:R-:W-:Y:S01]  /*e4b0*/  CS2R R26, SRZ ;  /* 0x00000000001a7805 */ /* 0x000fe2000001ff00 */
[----:B------:R1:W5:Y:S04]  /*e4c0*/  @!P4 LD.E.64 R64, desc[UR44][R10.64] ;  /* 0x0000002c0a40c980 */ /* 0x000368000c101b00 */
[----:B------:R1:W5:Y:S04]  /*e4d0*/  @!P5 LD.E.64 R24, desc[UR44][R20.64] ;  /* 0x0000002c1418d980 */ /* 0x000368000c101b00 */
[----:B------:R1:W5:Y:S04]  /*e4e0*/  @!P4 LD.E.64 R46, desc[UR44][R12.64] ;  /* 0x0000002c0c2ec980 */ /* 0x000368000c101b00 */
[----:B------:R1:W5:Y:S02]  /*e4f0*/  @!P5 LD.E.64 R26, desc[UR44][R14.64] ;  /* 0x0000002c0e1ad980 */ /* 0x000364000c101b00 */
.L_x_3677:
[----:B------:R-:W-:Y:S05]  /*e500*/  BSYNC B1 ;  /* 0x0000000000017941 */ /* 0x000fea0003800000 */
.L_x_3676:
[----:B-1---5:R-:W-:Y:S01]  /*e510*/  IMAD.MOV.U32 R3, RZ, RZ, R24 ;  /* 0x000000ffff037224 */ /* 0x022fe200078e0018 */
[----:B------:R-:W-:Y:S01]  /*e520*/  UMOV UR4, 0xffffffff ;  /* 0xffffffff00047882 */ /* 0x000fe20000000000 */
[----:B--2---:R-:W-:Y:S01]  /*e530*/  IMAD.MOV.U32 R4, RZ, RZ, R25 ;  /* 0x000000ffff047224 */ /* 0x004fe200078e0019 */
[----:B------:R-:W-:Y:S01]  /*e540*/  CS2R R20, SRZ ;  /* 0x0000000000147805 */ /* 0x000fe2000001ff00 */
[----:B---3--:R-:W-:Y:S02]  /*e550*/  IMAD.MOV.U32 R5, RZ, RZ, R64 ;  /* 0x000000ffff057224 */ /* 0x008fe400078e0040 */
[----:B------:R-:W-:Y:S01]  /*e560*/  IMAD.MOV.U32 R10, RZ, RZ, R65 ;  /* 0x000000ffff0a7224 */ /* 0x000fe200078e0041 */
[----:B------:R-:W-:Y:S01]  /*e570*/  PRMT R74, R4, 0x5410, R3 ;  /* 0x00005410044a7816 */ /* 0x000fe20000000003 */
[----:B------:R-:W-:Y:S01]  /*e580*/  IMAD.MOV.U32 R3, RZ, RZ, R26 ;  /* 0x000000ffff037224 */ /* 0x000fe200078e001a */
[----:B------:R-:W-:Y:S01]  /*e590*/  PRMT R73, R73, 0x5410, R5 ;  /* 0x0000541049497816 */ /* 0x000fe20000000005 */
[----:B------:R-:W-:Y:S01]  /*e5a0*/  IMAD.MOV.U32 R4, RZ, RZ, R27 ;  /* 0x000000ffff047224 */ /* 0x000fe200078e001b */
[----:B------:R-:W-:Y:S01]  /*e5b0*/  PRMT R75, R75, 0x5410, R10 ;  /* 0x000054104b4b7816 */ /* 0x000fe2000000000a */
[----:B------:R-:W-:-:S02]  /*e5c0*/  IMAD.MOV.U32 R5, RZ, RZ, R46 ;  /* 0x000000ffff057224 */ /* 0x000fc400078e002e */
[----:B------:R-:W-:Y:S01]  /*e5d0*/  IMAD.MOV.U32 R10, RZ, RZ, R47 ;  /* 0x000000ffff0a7224 */ /* 0x000fe200078e002f */
[----:B------:R-:W-:Y:S02]  /*e5e0*/  PRMT R76, R4, 0x5410, R3 ;  /* 0x00005410044c7816 */ /* 0x000fe40000000003 */
[----:B------:R-:W-:Y:S02]  /*e5f0*/  PRMT R77, R77, 0x5410, R5 ;  /* 0x000054104d4d7816 */ /* 0x000fe40000000005 */
[----:B------:R-:W-:Y:S01]  /*e600*/  PRMT R73, R10, 0x7610, R73 ;  /* 0x000076100a497816 */ /* 0x000fe20000000049 */
[----:B------:R-:W-:Y:S06]  /*e610*/  BRA.DIV UR4, `(.L_x_3678) ;  /* 0x0000030a04707947 */ /* 0x000fec000b800000 */
[----:B------:R1:W2:Y:S04]  /*e620*/  SHFL.IDX PT, R3, R7, 0x1, 0x1c1f ;  /* 0x003c1f0007037f89 */ /* 0x0002a800000e0000 */
[----:B------:R1:W3:Y:S04]  /*e630*/  SHFL.IDX PT, R4, R6, 0x1, 0x1c1f ;  /* 0x003c1f0006047f89 */ /* 0x0002e800000e0000 */
[----:B------:R1:W0:Y:S04]  /*e640*/  SHFL.IDX PT, R5, R9, 0x1, 0x1c1f ;  /* 0x003c1f0009057f89 */ /* 0x00022800000e0000 */
[----:B----4-:R1:W4:Y:S02]  /*e650*/  SHFL.IDX PT, R14, R8, 0x1, 0x1c1f ;  /* 0x003c1f00080e7f89 */ /* 0x01032400000e0000 */
.L_x_4020:
[----:B01----:R-:W5:Y:S01]  /*e660*/  LDL R7, [R1+0x1f4] ;  /* 0x0001f40001077983 */ /* 0x003f620000100800 */
[----:B------:R-:W-:Y:S01]  /*e670*/  VIADD R0, R0, 0x20 ;  /* 0x0000002000007836 */ /* 0x000fe20000000000 */
[----:B------:R-:W-:Y:S01]  /*e680*/  BSSY B1, `(.L_x_3679) ;  /* 0x0000021000017945 */ /* 0x000fe20003800000 */
[----:B------:R-:W-:Y:S02]  /*e690*/  CS2R R12, SRZ ;  /* 0x00000000000c7805 */ /* 0x000fe4000001ff00 */
[----:B------:R-:W-:Y:S02]  /*e6a0*/  CS2R R10, SRZ ;  /* 0x00000000000a7805 */ /* 0x000fe4000001ff00 */
[----:B------:R-:W-:Y:S02]  /*e6b0*/  CS2R R8, SRZ ;  /* 0x0000000000087805 */ /* 0x000fe4000001ff00 */
[----:B------:R-:W-:Y:S02]  /*e6c0*/  ISETP.GE.AND P0, PT, R0, R33, PT ;  /* 0x000000210000720c */ /* 0x000fe40003f06270 */
[----:B-----5:R-:W-:-:S04]  /*e6d0*/  LEA.HI R6, R7, R7, RZ, 0x1 ;  /* 0x0000000707067211 */ /* 0x020fc800078f08ff */
[----:B------:R-:W-:-:S05]  /*e6e0*/  LOP3.LUT R6, R6, 0xfffffffe, RZ, 0xc0, !PT ;  /* 0xfffffffe06067812 */ /* 0x000fca00078ec0ff */
[----:B------:R-:W-:-:S05]  /*e6f0*/  IMAD.IADD R6, R7, 0x1, -R6 ;  /* 0x0000000107067824 */ /* 0x000fca00078e0a06 */
[----:B------:R-:W-:Y:S01]  /*e700*/  SHF.L.U32 R7, R6, 0x1f, RZ ;  /* 0x0000001f06077819 */ /* 0x000fe200000006ff */
[----:B------:R-:W-:Y:S06]  /*e710*/  @P0 BRA `(.L_x_3680) ;  /* 0x00000000005c0947 */ /* 0x000fec0003800000 */
[----:B------:R-:W-:Y:S01]  /*e720*/  ULDC UR4, c[0x0][0x3f4] ;  /* 0x0000fd0000047ab9 */ /* 0x000fe20000000800 */
[----:B------:R-:W-:Y:S02]  /*e730*/  CS2R R8, SRZ ;  /* 0x0000000000087805 */ /* 0x000fe4000001ff00 */
[----:B------:R-:W-:Y:S02]  /*e740*/  ISETP.GE.AND P4, PT, R154, UR4, PT ;  /* 0x000000049a007c0c */ /* 0x000fe4000bf86270 */
[----:B------:R-:W-:Y:S02]  /*e750*/  CS2R R20, SRZ ;  /* 0x0000000000147805 */ /* 0x000fe4000001ff00 */
[----:B------:R-:W-:Y:S02]  /*e760*/  ISETP.GE.AND P5, PT, R161, UR4, PT ;  /* 0x00000004a1007c0c */ /* 0x000fe4000bfa6270 */
[----:B------:R-:W-:-:S07]  /*e770*/  CS2R R10, SRZ ;  /* 0x00000000000a7805 */ /* 0x000fce000001ff00 */
[C---:B------:R-:W-:Y:S01]  /*e780*/  @!P4 IMAD.SHL.U32 R69, R154.reuse, 0x2, RZ ;  /* 0x000000029a45c824 */ /* 0x040fe200078e00ff */
[----:B------:R-:W-:-:S03]  /*e790*/  @!P4 SHF.L.U64.HI R0, R154, 0x1, R155 ;  /* 0x000000019a00c819 */ /* 0x000fc6000001029b */
[C---:B------:R-:W-:Y:S01]  /*e7a0*/  @!P5 IMAD.SHL.U32 R15, R161.reuse, 0x2, RZ ;  /* 0x00000002a10fd824 */ /* 0x040fe200078e00ff */
[----:B------:R-:W-:Y:S02]  /*e7b0*/  @!P5 SHF.L.U64.HI R6, R161, 0x1, R216 ;  /* 0x00000001a106d819 */ /* 0x000fe400000102d8 */
[-C--:B----4-:R-:W-:Y:S02]  /*e7c0*/  @!P4 IADD3 R68, P1, R14, R69.reuse, RZ ;  /* 0x000000450e44c210 */ /* 0x090fe40007f3e0ff */
[C---:B---3--:R-:W-:Y:S02]  /*e7d0*/  @!P4 IADD3 R66, P0, R4.reuse, R69, RZ ;  /* 0x000000450442c210 */ /* 0x048fe40007f1e0ff */
[-C--:B------:R-:W-:Y:S02]  /*e7e0*/  @!P5 IADD3 R70, P2, R4, R15.reuse, RZ ;  /* 0x0000000f0446d210 */ /* 0x080fe40007f5e0ff */
[----:B------:R-:W-:Y:S02]  /*e7f0*/  CS2R R12, SRZ ;  /* 0x00000000000c7805 */ /* 0x000fe4000001ff00 */
[----:B------:R-:W-:Y:S01]  /*e800*/  @!P5 IADD3 R14, P3, R14, R15, RZ ;  /* 0x0000000f0e0ed210 */ /* 0x000fe20007f7e0ff */
[----:B--2---:R-:W-:-:S02]  /*e810*/  @!P4 IMAD.X R67, R3, 0x1, R0, P0 ;  /* 0x000000010343c824 */ /* 0x004fc400000e0600 */
[----:B------:R-:W-:Y:S02]  /*e820*/  @!P5 IMAD.X R71, R3, 0x1, R6, P2 ;  /* 0x000000010347d824 */ /* 0x000fe400010e0606 */
[C---:B------:R-:W-:Y:S01]  /*e830*/  @!P4 IMAD.X R69, R5.reuse, 0x1, R0, P1 ;  /* 0x000000010545c824 */ /* 0x040fe200008e0600 */
[----:B------:R0:W5:Y:S01]  /*e840*/  @!P4 LD.E.64 R10, desc[UR44][R66.64] ;  /* 0x0000002c420ac980 */ /* 0x000162000c101b00 */
[----:B------:R-:W-:-:S03]  /*e850*/  @!P5 IMAD.X R15, R5, 0x1, R6, P3 ;  /* 0x00000001050fd824 */ /* 0x000fc600018e0606 */
[----:B------:R0:W5:Y:S04]  /*e860*/  @!P5 LD.E.64 R8, desc[UR44][R70.64] ;  /* 0x0000002c4608d980 */ /* 0x000168000c101b00 */
[----:B------:R0:W5:Y:S04]  /*e870*/  @!P5 LD.E.64 R20, desc[UR44][R14.64] ;  /* 0x0000002c0e14d980 */ /* 0x000168000c101b00 */
[----:B------:R0:W5:Y:S02]  /*e880*/  @!P4 LD.E.64 R12, desc[UR44][R68.64] ;  /* 0x0000002c440cc980 */ /* 0x000164000c101b00 */
.L_x_3680:
[----:B------:R-:W-:Y:S05]  /*e890*/  BSYNC B1 ;  /* 0x0000000000017941 */ /* 0x000fea0003800000 */
.L_x_3679:
[----:B------:R-:W1:Y:S01]  /*e8a0*/  SYNCS.PHASECHK.TRANS64.TRYWAIT P0, [R2+URZ+0x38800], R7 ;  /* 0x03880007020075a7 */ /* 0x000e62000800017f */
[----:B------:R-:W-:Y:S04]  /*e8b0*/  BSSY B1, `(.L_x_3681) ;  /* 0x0000002000017945 */ /* 0x000fe80003800000 */
[----:B-1----:R-:W-:Y:S05]  /*e8c0*/  @!P0 BRA `(.L_x_3682) ;  /* 0x0000030800348947 */ /* 0x002fea0003800000 */
.L_x_4021:
[----:B------:R-:W-:Y:S05]  /*e8d0*/  BSYNC B1 ;  /* 0x0000000000017941 */ /* 0x000fea0003800000 */
.L_x_3681:
[----:B------:R-:W4:Y:S04]  /*e8e0*/  LDL R0, [R1+0x44c] ;  /* 0x00044c0001007983 */ /* 0x000f280000100800 */
[----:B------:R-:W4:Y:S01]  /*e8f0*/  LDL R5, [R1+0x70] ;  /* 0x0000700001057983 */ /* 0x000f220000100800 */
[----:B-1----:R-:W-:-:S04]  /*e900*/  IMAD R2, R157, 0x2, R2 ;  /* 0x000000029d027824 */ /* 0x002fc800078e0202 */
[----:B--2---:R-:W-:Y:S02]  /*e910*/  VIADD R3, R2, 0x20400 ;  /* 0x0002040002037836 */ /* 0x004fe40000000000 */
[----:B---3-5:R-:W-:Y:S02]  /*e920*/  IMAD.MOV.U32 R4, RZ, RZ, R20 ;  /* 0x000000ffff047224 */ /* 0x028fe400078e0014 */
[----:B------:R-:W-:-:S03]  /*e930*/  IMAD.MOV.U32 R6, RZ, RZ, R12 ;  /* 0x000000ffff067224 */ /* 0x000fc600078e000c */
[----:B0---4-:R-:W-:Y:S01]  /*e940*/  PRMT R14, R4, 0x7610, R14 ;  /* 0x00007610040e7816 */ /* 0x011fe2000000000e */
[----:B------:R-:W-:Y:S01]  /*e950*/  IMAD.MOV.U32 R4, RZ, RZ, R13 ;  /* 0x000000ffff047224 */ /* 0x000fe200078e000d */
[----:B------:R-:W-:Y:S01]  /*e960*/  PRMT R78, R6, 0x7610, R78 ;  /* 0x00007610064e7816 */ /* 0x000fe2000000004e */
[----:B------:R-:W-:Y:S02]  /*e970*/  IMAD.MOV.U32 R6, RZ, RZ, R8 ;  /* 0x000000ffff067224 */ /* 0x000fe400078e0008 */
[----:B------:R-:W-:Y:S01]  /*e980*/  IMAD.MOV.U32 R7, RZ, RZ, R9 ;  /* 0x000000ffff077224 */ /* 0x000fe200078e0009 */
[----:B------:R-:W-:Y:S01]  /*e990*/  BSSY B1, `(.L_x_3683) ;  /* 0x0000074000017945 */ /* 0x000fe20003800000 */
[----:B------:R-:W-:Y:S01]  /*e9a0*/  LOP3.LUT P0, RZ, R0, 0x1000, RZ, 0xc0, !PT ;  /* 0x0000100000ff7812 */ /* 0x000fe2000780c0ff */
[----:B------:R-:W-:-:S12]  /*e9b0*/  VIADD R0, R2, 0x20440 ;  /* 0x0002044002007836 */ /* 0x000fd80000000000 */
[----:B------:R-:W-:Y:S02]  /*e9c0*/  @P0 VIADD R0, R3, 0xffffffc0 ;  /* 0xffffffc003000836 */ /* 0x000fe40000000000 */
[----:B------:R-:W-:-:S05]  /*e9d0*/  IMAD R3, R5, -0x40, R33 ;  /* 0xffffffc005037824 */ /* 0x000fca00078e0221 */
[----:B------:R-:W-:-:S04]  /*e9e0*/  VIMNMX R72, R3, 0x40, PT ;  /* 0x0000004003487848 */ /* 0x000fc80003fe0100 */
[----:B------:R-:W-:Y:S01]  /*e9f0*/  ISETP.GE.AND P0, PT, R152, R72, PT ;  /* 0x000000489800720c */ /* 0x000fe20003f06270 */
[----:B------:R-:W-:Y:S01]  /*ea00*/  IMAD.MOV.U32 R5, RZ, RZ, R21 ;  /* 0x000000ffff057224 */ /* 0x000fe200078e0015 */
[----:B------:R-:W-:Y:S01]  /*ea10*/  PRMT R3, R3, 0x5410, R4 ;  /* 0x0000541003037816 */ /* 0x000fe20000000004 */
[----:B------:R-:W-:-:S03]  /*ea20*/  IMAD.MOV.U32 R4, RZ, RZ, R10 ;  /* 0x000000ffff047224 */ /* 0x000fc600078e000a */
[----:B------:R-:W-:Y:S01]  /*ea30*/  PRMT R15, R5, 0x7610, R15 ;  /* 0x00007610050f7816 */ /* 0x000fe2000000000f */
[----:B------:R-:W-:Y:S01]  /*ea40*/  IMAD.MOV.U32 R5, RZ, RZ, R11 ;  /* 0x000000ffff057224 */ /* 0x000fe200078e000b */
[----:B------:R-:W-:Y:S02]  /*ea50*/  PRMT R14, R14, 0x5410, R4 ;  /* 0x000054100e0e7816 */ /* 0x000fe40000000004 */
[----:B------:R-:W-:Y:S02]  /*ea60*/  PRMT R33, R6, 0x7610, R33 ;  /* 0x0000761006217816 */ /* 0x000fe40000000021 */
[----:B------:R-:W-:Y:S02]  /*ea70*/  PRMT R79, R5, 0x7610, R79 ;  /* 0x00007610054f7816 */ /* 0x000fe4000000004f */
[----:B------:R-:W-:Y:S01]  /*ea80*/  PRMT R3, R7, 0x7610, R3 ;  /* 0x0000761007037816 */ /* 0x000fe20000000003 */
[----:B------:R-:W-:Y:S06]  /*ea90*/  @P0 BRA `(.L_x_3684) ;  /* 0x00000004008c0947 */ /* 0x000fec0003800000 */
[----:B------:R-:W0:Y:S01]  /*eaa0*/  LDC R4, c[0x0][0x3f4] ;  /* 0x0000fd00ff047b82 */ /* 0x000e220000000800 */
[----:B------:R-:W-:Y:S01]  /*eab0*/  BSSY B2, `(.L_x_3685) ;  /* 0x0000032000027945 */ /* 0x000fe20003800000 */
[-C--:B0-----:R-:W-:Y:S02]  /*eac0*/  ISETP.GE.AND P0, PT, R154, R4.reuse, PT ;  /* 0x000000049a00720c */ /* 0x081fe40003f06270 */
[----:B------:R-:W-:-:S11]  /*ead0*/  ISETP.GE.AND P1, PT, R161, R4, PT ;  /* 0x00000004a100720c */ /* 0x000fd60003f26270 */
[----:B------:R-:W-:Y:S05]  /*eae0*/  @P0 BRA `(.L_x_3686) ;  /* 0x0000000000b80947 */ /* 0x000fea0003800000 */
[----:B------:R-:W0:Y:S01]  /*eaf0*/  LDS.128 R4, [R2+0x20400] ;  /* 0x0204000002047984 */ /* 0x000e220000000c00 */
[----:B------:R-:W-:Y:S02]  /*eb00*/  SHF.R.U32.HI R69, RZ, 0x10, R47 ;  /* 0x00000010ff457819 */ /* 0x000fe4000001162f */
[----:B------:R-:W-:Y:S02]  /*eb10*/  SHF.R.U32.HI R66, RZ, 0x10, R65 ;  /* 0x00000010ff427819 */ /* 0x000fe40000011641 */
[----:B------:R-:W-:Y:S02]  /*eb20*/  PRMT R69, R73, 0x5410, R69 ;  /* 0x0000541049457816 */ /* 0x000fe40000000045 */
[----:B------:R-:W-:Y:S02]  /*eb30*/  PRMT R66, R75, 0x5432, R66 ;  /* 0x000054324b427816 */ /* 0x000fe40000000042 */
[----:B------:R-:W-:Y:S01]  /*eb40*/  SHF.R.U64 R68, R46, 0x10, R47 ;  /* 0x000000102e447819 */ /* 0x000fe2000000122f */
[----:B------:R-:W-:Y:S01]  /*eb50*/  IMAD.U32 R70, R69, 0x10000, RZ ;  /* 0x0001000045467824 */ /* 0x000fe200078e00ff */
[----:B------:R-:W-:Y:S01]  /*eb60*/  SHF.R.U64 R62, R64, 0x10, R65 ;  /* 0x00000010403e7819 */ /* 0x000fe20000001241 */
[----:B------:R-:W-:Y:S01]  /*eb70*/  IMAD.U32 R67, R66, 0x10000, RZ ;  /* 0x0001000042437824 */ /* 0x000fe200078e00ff */
[----:B------:R-:W-:-:S02]  /*eb80*/  PRMT R68, R77, 0x5432, R68 ;  /* 0x000054324d447816 */ /* 0x000fc40000000044 */
[----:B------:R-:W-:Y:S02]  /*eb90*/  PRMT R65, R73, 0x5432, R62 ;  /* 0x0000543249417816 */ /* 0x000fe4000000003e */
[----:B------:R-:W-:Y:S02]  /*eba0*/  LOP3.LUT R71, R69, 0xffff0000, RZ, 0xc0, !PT ;  /* 0xffff000045477812 */ /* 0x000fe400078ec0ff */
[----:B------:R-:W-:Y:S02]  /*ebb0*/  LOP3.LUT R69, R66, 0xffff0000, RZ, 0xc0, !PT ;  /* 0xffff000042457812 */ /* 0x000fe400078ec0ff */
[C---:B0-----:R-:W-:Y:S01]  /*ebc0*/  LOP3.LUT R47, R6.reuse, 0xffff0000, RZ, 0xc0, !PT ;  /* 0xffff0000062f7812 */ /* 0x041fe200078ec0ff */
[----:B------:R-:W-:Y:S01]  /*ebd0*/  IMAD.U32 R46, R6, 0x10000, RZ ;  /* 0x00010000062e7824 */ /* 0x000fe200078e00ff */
[C---:B------:R-:W-:Y:S01]  /*ebe0*/  LOP3.LUT R64, R7.reuse, 0xffff0000, RZ, 0xc0, !PT ;  /* 0xffff000007407812 */ /* 0x040fe200078ec0ff */
[----:B------:R-:W-:Y:S02]  /*ebf0*/  IMAD.U32 R62, R7, 0x10000, RZ ;  /* 0x00010000073e7824 */ /* 0x000fe400078e00ff */
[C---:B------:R-:W-:Y:S01]  /*ec00*/  FMUL.FTZ R73, R47.reuse, R70 ;  /* 0x000000462f497220 */ /* 0x040fe20000410000 */
[-C--:B------:R-:W-:Y:S01]  /*ec10*/  FMUL.FTZ R47, R47, R67.reuse ;  /* 0x000000432f2f7220 */ /* 0x080fe20000410000 */
[C---:B------:R-:W-:Y:S01]  /*ec20*/  IMAD.U32 R6, R4.reuse, 0x10000, RZ ;  /* 0x0001000004067824 */ /* 0x040fe200078e00ff */
[----:B------:R-:W-:Y:S01]  /*ec30*/  LOP3.LUT R4, R4, 0xffff0000, RZ, 0xc0, !PT ;  /* 0xffff000004047812 */ /* 0x000fe200078ec0ff */
[----:B------:R-:W-:Y:S01]  /*ec40*/  FFMA.FTZ R73, R46, R67, -R73 ;  /* 0x000000432e497223 */ /* 0x000fe20000010849 */
[----:B------:R-:W-:-:S02]  /*ec50*/  IMAD.U32 R7, R5, 0x10000, RZ ;  /* 0x0001000005077824 */ /* 0x000fc400078e00ff */
[----:B------:R-:W-:Y:S01]  /*ec60*/  FFMA.FTZ R70, R46, R70, R47 ;  /* 0x000000462e467223 */ /* 0x000fe2000001002f */
[----:B------:R-:W-:Y:S01]  /*ec70*/  IMAD.U32 R67, R68, 0x10000, RZ ;  /* 0x0001000044437824 */ /* 0x000fe200078e00ff */
[----:B------:R-:W-:Y:S01]  /*ec80*/  LOP3.LUT R5, R5, 0xffff0000, RZ, 0xc0, !PT ;  /* 0xffff000005057812 */ /* 0x000fe200078ec0ff */
[C---:B------:R-:W-:Y:S01]  /*ec90*/  FMUL.FTZ R75, R64.reuse, R71 ;  /* 0x00000047404b7220 */ /* 0x040fe20000410000 */
[-C--:B------:R-:W-:Y:S01]  /*eca0*/  FMUL.FTZ R77, R64, R69.reuse ;  /* 0x00000045404d7220 */ /* 0x080fe20000410000 */
[----:B------:R-:W-:Y:S01]  /*ecb0*/  LOP3.LUT R68, R68, 0xffff0000, RZ, 0xc0, !PT ;  /* 0xffff000044447812 */ /* 0x000fe200078ec0ff */
[C---:B------:R-:W-:Y:S01]  /*ecc0*/  IMAD.U32 R47, R65.reuse, 0x10000, RZ ;  /* 0x00010000412f7824 */ /* 0x040fe200078e00ff */
[----:B------:R-:W-:Y:S01]  /*ecd0*/  LOP3.LUT R46, R65, 0xffff0000, RZ, 0xc0, !PT ;  /* 0xffff0000412e7812 */ /* 0x000fe200078ec0ff */
        /* <DEDUP_REMOVED lines=15> */
.L_x_3686:
[----:B------:R-:W-:Y:S05]  /*edd0*/  BSYNC B2 ;  /* 0x0000000000027941 */ /* 0x000fea0003800000 */
.L_x_3685:
[----:B------:R-:W-:Y:S05]  /*ede0*/  @P1 BRA `(.L_x_3684) ;  /* 0x0000000000b81947 */ /* 0x000fea0003800000 */
[----:B0-----:R-:W0:Y:S01]  /*edf0*/  LDS.128 R4, [R0] ;  /* 0x0000000000047984 */ /* 0x001e220000000c00 */
        /* <DEDUP_REMOVED lines=8> */
[----:B------:R-:W-:-:S02]  /*ee80*/  LOP3.LUT R65, R65, 0xffff0000, RZ, 0xc0, !PT ;  /* 0xffff000041417812 */ /* 0x000fc400078ec0ff */
[----:B------:R-:W-:Y:S02]  /*ee90*/  LOP3.LUT R47, R47, 0xffff0000, RZ, 0xc0, !PT ;  /* 0xffff00002f2f7812 */ /* 0x000fe400078ec0ff */
[----:B------:R-:W-:Y:S02]  /*eea0*/  PRMT R46, R74, 0x5432, R46 ;  /* 0x000054324a2e7816 */ /* 0x000fe4000000002e */
[----:B------:R-:W-:Y:S02]  /*eeb0*/  PRMT R64, R76, 0x5432, R64 ;  /* 0x000054324c407816 */ /* 0x000fe40000000040 */
[C---:B0-----:R-:W-:Y:S01]  /*eec0*/  LOP3.LUT R25, R6.reuse, 0xffff0000, RZ, 0xc0, !PT ;  /* 0xffff000006197812 */ /* 0x041fe200078ec0ff */
[----:B------:R-:W-:Y:S01]  /*eed0*/  IMAD.U32 R24, R6, 0x10000, RZ ;  /* 0x0001000006187824 */ /* 0x000fe200078e00ff */
[C---:B------:R-:W-:Y:S01]  /*eee0*/  LOP3.LUT R27, R7.reuse, 0xffff0000, RZ, 0xc0, !PT ;  /* 0xffff0000071b7812 */ /* 0x040fe200078ec0ff */
[----:B------:R-:W-:Y:S02]  /*eef0*/  IMAD.U32 R26, R7, 0x10000, RZ ;  /* 0x00010000071a7824 */ /* 0x000fe400078e00ff */
[C---:B------:R-:W-:Y:S01]  /*ef00*/  FMUL.FTZ R67, R25.reuse, R66 ;  /* 0x0000004219437220 */ /* 0x040fe20000410000 */
[----:B------:R-:W-:Y:S01]  /*ef10*/  FMUL.FTZ R25, R25, R62 ;  /* 0x0000003e19197220 */ /* 0x000fe20000410000 */
[C---:B------:R-:W-:Y:S01]  /*ef20*/  FMUL.FTZ R69, R27.reuse, R65 ;  /* 0x000000411b457220 */ /* 0x040fe20000410000 */
[----:B------:R-:W-:Y:S01]  /*ef30*/  FMUL.FTZ R71, R27, R47 ;  /* 0x0000002f1b477220 */ /* 0x000fe20000410000 */
[----:B------:R-:W-:-:S02]  /*ef40*/  IMAD.U32 R6, R4, 0x10000, RZ ;  /* 0x0001000004067824 */ /* 0x000fc400078e00ff */
[----:B------:R-:W-:Y:S01]  /*ef50*/  FFMA.FTZ R66, R24, R66, R25 ;  /* 0x0000004218427223 */ /* 0x000fe20000010019 */
[C---:B------:R-:W-:Y:S01]  /*ef60*/  IMAD.U32 R7, R5.reuse, 0x10000, RZ ;  /* 0x0001000005077824 */ /* 0x040fe200078e00ff */
[----:B------:R-:W-:Y:S01]  /*ef70*/  LOP3.LUT R4, R4, 0xffff0000, RZ, 0xc0, !PT ;  /* 0xffff000004047812 */ /* 0x000fe200078ec0ff */
[----:B------:R-:W-:Y:S01]  /*ef80*/  IMAD.U32 R27, R64, 0x10000, RZ ;  /* 0x00010000401b7824 */ /* 0x000fe200078e00ff */
[----:B------:R-:W-:Y:S01]  /*ef90*/  LOP3.LUT R5, R5, 0xffff0000, RZ, 0xc0, !PT ;  /* 0xffff000005057812 */ /* 0x000fe200078ec0ff */
[----:B------:R-:W-:Y:S01]  /*efa0*/  IMAD.U32 R25, R46, 0x10000, RZ ;  /* 0x000100002e197824 */ /* 0x000fe200078e00ff */
[----:B------:R-:W-:Y:S01]  /*efb0*/  LOP3.LUT R64, R64, 0xffff0000, RZ, 0xc0, !PT ;  /* 0xffff000040407812 */ /* 0x000fe200078ec0ff */
[----:B------:R-:W-:Y:S01]  /*efc0*/  FFMA.FTZ R67, R24, R62, -R67 ;  /* 0x0000003e18437223 */ /* 0x000fe20000010843 */
        /* <DEDUP_REMOVED lines=16> */
.L_x_3684:
[----:B------:R-:W-:Y:S05]  /*f0d0*/  BSYNC B1 ;  /* 0x0000000000017941 */ /* 0x000fea0003800000 */
.L_x_3683:
        /* <DEDUP_REMOVED lines=53> */
.L_x_3689:
[----:B------:R-:W-:Y:S05]  /*f430*/  BSYNC B1 ;  /* 0x0000000000017941 */ /* 0x000fea0003800000 */
.L_x_3688:
[----:B------:R-:W-:Y:S05]  /*f440*/  @P1 BRA `(.L_x_3687) ;  /* 0x0000001400e01947 */ /* 0x000fea0003800000 */
[----:B0-----:R-:W0:Y:S01]  /*f450*/  LDS.128 R4, [R0+0x1000] ;  /* 0x0010000000047984 */ /* 0x001e220000000c00 */
[--C-:B------:R-:W-:Y:S02]  /*f460*/  SHF.R.U64 R2, R8, 0x10, R9.reuse ;  /* 0x0000001008027819 */ /* 0x100fe40000001209 */
[----:B------:R-:W-:Y:S02]  /*f470*/  SHF.R.U32.HI R10, RZ, 0x10, R9 ;  /* 0x00000010ff0a7819 */ /* 0x000fe40000011609 */
[--C-:B------:R-:W-:Y:S02]  /*f480*/  SHF.R.U64 R9, R20, 0x10, R21.reuse ;  /* 0x0000001014097819 */ /* 0x100fe40000001215 */
[----:B------:R-:W-:Y:S02]  /*f490*/  SHF.R.U32.HI R20, RZ, 0x10, R21 ;  /* 0x00000010ff147819 */ /* 0x000fe40000011615 */
[----:B------:R-:W-:Y:S02]  /*f4a0*/  PRMT R10, R3, 0x5410, R10 ;  /* 0x00005410030a7816 */ /* 0x000fe4000000000a */
[----:B------:R-:W-:-:S02]  /*f4b0*/  PRMT R15, R15, 0x5410, R20 ;  /* 0x000054100f0f7816 */ /* 0x000fc40000000014 */
[----:B------:R-:W-:Y:S01]  /*f4c0*/  PRMT R14, R14, 0x5410, R9 ;  /* 0x000054100e0e7816 */ /* 0x000fe20000000009 */
[C---:B------:R-:W-:Y:S01]  /*f4d0*/  IMAD.U32 R11, R10.reuse, 0x10000, RZ ;  /* 0x000100000a0b7824 */ /* 0x040fe200078e00ff */
[C---:B------:R-:W-:Y:S01]  /*f4e0*/  LOP3.LUT R12, R15.reuse, 0xffff0000, RZ, 0xc0, !PT ;  /* 0xffff00000f0c7812 */ /* 0x040fe200078ec0ff */
[----:B------:R-:W-:Y:S01]  /*f4f0*/  IMAD.U32 R13, R15, 0x10000, RZ ;  /* 0x000100000f0d7824 */ /* 0x000fe200078e00ff */
[----:B------:R-:W-:Y:S02]  /*f500*/  LOP3.LUT R10, R10, 0xffff0000, RZ, 0xc0, !PT ;  /* 0xffff00000a0a7812 */ /* 0x000fe400078ec0ff */
[----:B------:R-:W-:Y:S01]  /*f510*/  PRMT R33, R33, 0x5410, R2 ;  /* 0x0000541021217816 */ /* 0x000fe20000000002 */
        /* <DEDUP_REMOVED lines=15> */
[----:B------:R-:W-:Y:S01]  /*f610*/  IMAD.U32 R6, R33, 0x10000, RZ ;  /* 0x0001000021067824 */ /* 0x000fe200078e00ff */
[----:B------:R-:W-:Y:S01]  /*f620*/  LOP3.LUT R14, R14, 0xffff0000, RZ, 0xc0, !PT ;  /* 0xffff00000e0e7812 */ /* 0x000fe200078ec0ff */
[----:B------:R-:W-:Y:S01]  /*f630*/  FFMA.FTZ R24, R9, R10, -R24 ;  /* 0x0000000a09187223 */ /* 0x000fe20000010818 */
        /* <DEDUP_REMOVED lines=16> */
.L_x_3674:
        /* <DEDUP_REMOVED lines=30> */
[----:B------:R-:W0:Y:S01]  /*f920*/  LDC R71, c[0x0][0x3f4] ;  /* 0x0000fd00ff477b82 */ /* 0x000e220000000800 */
[----:B------:R-:W1:Y:S01]  /*f930*/  SHFL.IDX PT, R4, R26, RZ, 0x1c1f ;  /* 0x001c1fff1a047589 */ /* 0x000e6200000e0000 */
[----:B------:R-:W-:-:S03]  /*f940*/  IMAD R69, R24, R69, RZ ;  /* 0x0000004518457224 */ /* 0x000fc600078e02ff */
[----:B------:R-:W2:Y:S04]  /*f950*/  SHFL.IDX PT, R3, R27, RZ, 0x1c1f ;  /* 0x001c1fff1b037589 */ /* 0x000ea800000e0000 */
[----:B------:R-:W3:Y:S04]  /*f960*/  SHFL.IDX PT, R14, R33, RZ, 0x1c1f ;  /* 0x001c1fff210e7589 */ /* 0x000ee800000e0000 */
[----:B------:R-:W4:Y:S01]  /*f970*/  SHFL.IDX PT, R5, R25, RZ, 0x1c1f ;  /* 0x001c1fff19057589 */ /* 0x000f2200000e0000 */
[----:B0-----:R-:W-:-:S04]  /*f980*/  ISETP.GE.AND P0, PT, R22, R71, PT ;  /* 0x000000471600720c */ /* 0x001fc80003f06270 */
[----:B------:R-:W-:-:S13]  /*f990*/  ISETP.GE.OR P1, PT, R0, R69, P0 ;  /* 0x000000450000720c */ /* 0x000fda0000726670 */
[C---:B------:R-:W-:Y:S01]  /*f9a0*/  @!P1 IMAD.SHL.U32 R7, R22.reuse, 0x2, RZ ;  /* 0x0000000216079824 */ /* 0x040fe200078e00ff */
[----:B------:R-:W-:-:S04]  /*f9b0*/  @!P1 SHF.L.U64.HI R6, R22, 0x1, R23 ;  /* 0x0000000116069819 */ /* 0x000fc80000010217 */
[----:B-1----:R-:W-:-:S05]  /*f9c0*/  @!P1 IADD3 R4, P2, R4, R7, RZ ;  /* 0x0000000704049210 */ /* 0x002fca0007f5e0ff */
[----:B--2---:R-:W-:Y:S02]  /*f9d0*/  @!P1 IMAD.X R3, R3, 0x1, R6, P2 ;  /* 0x0000000103039824 */ /* 0x004fe400010e0606 */
[----:B------:R-:W-:Y:S02]  /*f9e0*/  @!P1 IMAD.MOV.U32 R8, RZ, RZ, R4 ;  /* 0x000000ffff089224 */ /* 0x000fe400078e0004 */
[----:B------:R-:W-:-:S06]  /*f9f0*/  @!P1 IMAD.MOV.U32 R9, RZ, RZ, R3 ;  /* 0x000000ffff099224 */ /* 0x000fcc00078e0003 */
[----:B------:R-:W2:Y:S01]  /*fa00*/  @!P1 LD.E.128 R8, desc[UR44][R8.64] ;  /* 0x0000002c08089980 */ /* 0x000ea2000c101d00 */
[----:B---3--:R-:W-:-:S05]  /*fa10*/  @!P1 IADD3 R14, P2, R14, R7, RZ ;  /* 0x000000070e0e9210 */ /* 0x008fca0007f5e0ff */
[----:B----4-:R-:W-:Y:S02]  /*fa20*/  @!P1 IMAD.X R5, R5, 0x1, R6, P2 ;  /* 0x0000000105059824 */ /* 0x010fe400010e0606 */
[----:B------:R-:W-:-:S06]  /*fa30*/  @!P1 IMAD.MOV.U32 R4, RZ, RZ, R14 ;  /* 0x000000ffff049224 */ /* 0x000fcc00078e000e */
[----:B------:R-:W3:Y:S01]  /*fa40*/  @!P1 LD.E.128 R4, desc[UR44][R4.64] ;  /* 0x0000002c04049980 */ /* 0x000ee2000c101d00 */
[----:B------:R-:W-:Y:S02]  /*fa50*/  CS2R R64, SRZ ;  /* 0x0000000000407805 */ /* 0x000fe4000001ff00 */
[----:B------:R-:W-:Y:S02]  /*fa60*/  CS2R R66, SRZ ;  /* 0x0000000000427805 */ /* 0x000fe4000001ff00 */
[----:B------:R-:W-:Y:S01]  /*fa70*/  CS2R R20, SRZ ;  /* 0x0000000000147805 */ /* 0x000fe2000001ff00 */
[----:B------:R-:W0:Y:S01]  /*fa80*/  SHFL.IDX PT, R24, R26, 0x1, 0x1c1f ;  /* 0x003c1f001a187f89 */ /* 0x000e2200000e0000 */
[----:B------:R-:W-:-:S03]  /*fa90*/  CS2R R46, SRZ ;  /* 0x00000000002e7805 */ /* 0x000fc6000001ff00 */
[----:B------:R-:W1:Y:S04]  /*faa0*/  SHFL.IDX PT, R25, R25, 0x1, 0x1c1f ;  /* 0x003c1f0019197f89 */ /* 0x000e6800000e0000 */
[----:B------:R4:W0:Y:S01]  /*fab0*/  SHFL.IDX PT, R14, R33, 0x1, 0x1c1f ;  /* 0x003c1f00210e7f89 */ /* 0x00082200000e0000 */
[----:B--2---:R-:W-:Y:S02]  /*fac0*/  @!P1 IMAD.MOV.U32 R64, RZ, RZ, R8 ;  /* 0x000000ffff409224 */ /* 0x004fe400078e0008 */
[----:B------:R-:W-:Y:S02]  /*fad0*/  @!P1 IMAD.MOV.U32 R66, RZ, RZ, R10 ;  /* 0x000000ffff429224 */ /* 0x000fe400078e000a */
[----:B------:R-:W-:Y:S02]  /*fae0*/  IMAD.MOV.U32 R3, RZ, RZ, R64 ;  /* 0x000000ffff037224 */ /* 0x000fe400078e0040 */
[----:B------:R-:W-:-:S02]  /*faf0*/  @!P1 IMAD.MOV.U32 R67, RZ, RZ, R11 ;  /* 0x000000ffff439224 */ /* 0x000fc400078e000b */
[----:B------:R-:W-:Y:S01]  /*fb00*/  @!P1 IMAD.MOV.U32 R65, RZ, RZ, R9 ;  /* 0x000000ffff419224 */ /* 0x000fe200078e0009 */
[----:B------:R-:W-:Y:S01]  /*fb10*/  PRMT R68, R68, 0x5410, R3 ;  /* 0x0000541044447816 */ /* 0x000fe20000000003 */
[----:B------:R-:W-:Y:S01]  /*fb20*/  IMAD.MOV.U32 R8, RZ, RZ, R66 ;  /* 0x000000ffff087224 */ /* 0x000fe200078e0042 */
[----:B------:R2:W0:Y:S01]  /*fb30*/  SHFL.IDX PT, R3, R27, 0x1, 0x1c1f ;  /* 0x003c1f001b037f89 */ /* 0x00042200000e0000 */
[----:B------:R-:W-:Y:S02]  /*fb40*/  IMAD.MOV.U32 R9, RZ, RZ, R67 ;  /* 0x000000ffff097224 */ /* 0x000fe400078e0043 */
[----:B---3--:R-:W-:Y:S01]  /*fb50*/  @!P1 IMAD.MOV.U32 R20, RZ, RZ, R4 ;  /* 0x000000ffff149224 */ /* 0x008fe200078e0004 */
[----:B------:R-:W-:Y:S01]  /*fb60*/  PRMT R62, R8, 0x7610, R62 ;  /* 0x00007610083e7816 */ /* 0x000fe2000000003e */
[----:B------:R-:W-:Y:S01]  /*fb70*/  @!P1 IMAD.MOV.U32 R21, RZ, RZ, R5 ;  /* 0x000000ffff159224 */ /* 0x000fe200078e0005 */
[----:B------:R-:W-:Y:S01]  /*fb80*/  PRMT R68, R9, 0x7610, R68 ;  /* 0x0000761009447816 */ /* 0x000fe20000000044 */
[----:B------:R-:W-:Y:S01]  /*fb90*/  @!P1 IMAD.MOV.U32 R46, RZ, RZ, R6 ;  /* 0x000000ffff2e9224 */ /* 0x000fe200078e0006 */
[----:B------:R-:W-:Y:S01]  /*fba0*/  CS2R R8, SRZ ;  /* 0x0000000000087805 */ /* 0x000fe2000001ff00 */
[----:B------:R-:W-:-:S02]  /*fbb0*/  @!P1 IMAD.MOV.U32 R47, RZ, RZ, R7 ;  /* 0x000000ffff2f9224 */ /* 0x000fc400078e0007 */
[----:B------:R-:W-:Y:S02]  /*fbc0*/  IMAD.MOV.U32 R12, RZ, RZ, R65 ;  /* 0x000000ffff0c7224 */ /* 0x000fe400078e0041 */
[----:B------:R-:W-:Y:S02]  /*fbd0*/  IMAD.MOV.U32 R4, RZ, RZ, R20 ;  /* 0x000000ffff047224 */ /* 0x000fe400078e0014 */
[----:B------:R-:W-:Y:S01]  /*fbe0*/  IMAD.MOV.U32 R5, RZ, RZ, R21 ;  /* 0x000000ffff057224 */ /* 0x000fe200078e0015 */
[----:B------:R-:W-:Y:S01]  /*fbf0*/  PRMT R70, R12, 0x7610, R70 ;  /* 0x000076100c467816 */ /* 0x000fe20000000046 */
[----:B------:R-:W-:Y:S01]  /*fc00*/  IMAD.MOV.U32 R6, RZ, RZ, R46 ;  /* 0x000000ffff067224 */ /* 0x000fe200078e002e */
[----:B----4-:R-:W-:Y:S01]  /*fc10*/  PRMT R33, R33, 0x5410, R4 ;  /* 0x0000541021217816 */ /* 0x010fe20000000004 */
[----:B------:R-:W-:Y:S01]  /*fc20*/  IMAD.MOV.U32 R7, RZ, RZ, R47 ;  /* 0x000000ffff077224 */ /* 0x000fe200078e002f */
[----:B------:R-:W-:-:S04]  /*fc30*/  PRMT R62, R62, 0x5410, R5 ;  /* 0x000054103e3e7816 */ /* 0x000fc80000000005 */
[----:B012---:R-:W-:-:S07]  /*fc40*/  PRMT R73, R7, 0x5410, R6 ;  /* 0x0000541007497816 */ /* 0x007fce0000000006 */
.L_x_4031:
[----:B------:R-:W2:Y:S01]  /*fc50*/  LDL R5, [R1+0x1f4] ;  /* 0x0001f40001057983 */ /* 0x000ea20000100800 */
[----:B------:R-:W-:Y:S01]  /*fc60*/  VIADD R0, R0, 0x20 ;  /* 0x0000002000007836 */ /* 0x000fe20000000000 */
[----:B------:R-:W-:Y:S01]  /*fc70*/  BSSY B1, `(.L_x_3691) ;  /* 0x0000016000017945 */ /* 0x000fe20003800000 */
[----:B------:R-:W-:Y:S02]  /*fc80*/  CS2R R10, SRZ ;  /* 0x00000000000a7805 */ /* 0x000fe4000001ff00 */
[----:B------:R-:W-:Y:S02]  /*fc90*/  CS2R R6, SRZ ;  /* 0x0000000000067805 */ /* 0x000fe4000001ff00 */
[----:B------:R-:W-:Y:S02]  /*fca0*/  ISETP.GE.AND P1, PT, R0, R69, PT ;  /* 0x000000450000720c */ /* 0x000fe40003f26270 */
[----:B--2---:R-:W-:-:S04]  /*fcb0*/  LEA.HI R4, R5, R5, RZ, 0x1 ;  /* 0x0000000505047211 */ /* 0x004fc800078f08ff */
[----:B------:R-:W-:-:S05]  /*fcc0*/  LOP3.LUT R4, R4, 0xfffffffe, RZ, 0xc0, !PT ;  /* 0xfffffffe04047812 */ /* 0x000fca00078ec0ff */
[----:B------:R-:W-:Y:S01]  /*fcd0*/  IMAD.IADD R0, R5, 0x1, -R4 ;  /* 0x0000000105007824 */ /* 0x000fe200078e0a04 */
[----:B------:R-:W-:-:S04]  /*fce0*/  CS2R R4, SRZ ;  /* 0x0000000000047805 */ /* 0x000fc8000001ff00 */
[----:B------:R-:W-:Y:S01]  /*fcf0*/  SHF.L.U32 R13, R0, 0x1f, RZ ;  /* 0x0000001f000d7819 */ /* 0x000fe200000006ff */
[----:B------:R-:W-:Y:S06]  /*fd00*/  @P1 BRA `(.L_x_3692) ;  /* 0x0000000000301947 */ /* 0x000fec0003800000 */
[----:B------:R-:W-:Y:S02]  /*fd10*/  CS2R R10, SRZ ;  /* 0x00000000000a7805 */ /* 0x000fe4000001ff00 */
[----:B------:R-:W-:Y:S02]  /*fd20*/  CS2R R4, SRZ ;  /* 0x0000000000047805 */ /* 0x000fe4000001ff00 */
[----:B------:R-:W-:Y:S01]  /*fd30*/  CS2R R6, SRZ ;  /* 0x0000000000067805 */ /* 0x000fe2000001ff00 */
[----:B------:R-:W-:Y:S06]  /*fd40*/  @P0 BRA `(.L_x_3692) ;  /* 0x0000000000200947 */ /* 0x000fec0003800000 */
[C---:B------:R-:W-:Y:S01]  /*fd50*/  IMAD.SHL.U32 R9, R22.reuse, 0x2, RZ ;  /* 0x0000000216097824 */ /* 0x040fe200078e00ff */
[----:B------:R-:W-:-:S04]  /*fd60*/  SHF.L.U64.HI R0, R22, 0x1, R23 ;  /* 0x0000000116007819 */ /* 0x000fc80000010217 */
[-C--:B------:R-:W-:Y:S02]  /*fd70*/  IADD3 R4, P1, R24, R9.reuse, RZ ;  /* 0x0000000918047210 */ /* 0x080fe40007f3e0ff */
[----:B------:R-:W-:-:S03]  /*fd80*/  IADD3 R8, P2, R14, R9, RZ ;  /* 0x000000090e087210 */ /* 0x000fc60007f5e0ff */
[--C-:B------:R-:W-:Y:S02]  /*fd90*/  IMAD.X R5, R3, 0x1, R0.reuse, P1 ;  /* 0x0000000103057824 */ /* 0x100fe400008e0600 */
[----:B------:R-:W-:-:S04]  /*fda0*/  IMAD.X R9, R25, 0x1, R0, P2 ;  /* 0x0000000119097824 */ /* 0x000fc800010e0600 */
[----:B------:R-:W5:Y:S04]  /*fdb0*/  LD.E.128 R4, desc[UR44][R4.64] ;  /* 0x0000002c04047980 */ /* 0x000f68000c101d00 */
[----:B------:R-:W5:Y:S02]  /*fdc0*/  LD.E.128 R8, desc[UR44][R8.64] ;  /* 0x0000002c08087980 */ /* 0x000f64000c101d00 */
.L_x_3692:
[----:B------:R-:W-:Y:S05]  /*fdd0*/  BSYNC B1 ;  /* 0x0000000000017941 */ /* 0x000fea0003800000 */
.L_x_3691:
[----:B------:R-:W0:Y:S01]  /*fde0*/  SYNCS.PHASECHK.TRANS64.TRYWAIT P1, [R2+URZ+0x38800], R13 ;  /* 0x0388000d020075a7 */ /* 0x000e22000802017f */
[----:B------:R-:W-:Y:S04]  /*fdf0*/  BSSY B1, `(.L_x_3693) ;  /* 0x0000002000017945 */ /* 0x000fe80003800000 */
[----:B0-----:R-:W-:Y:S05]  /*fe00*/  @!P1 BRA `(.L_x_3694) ;  /* 0x000002f800689947 */ /* 0x001fea0003800000 */
.L_x_4032:
[----:B------:R-:W-:Y:S05]  /*fe10*/  BSYNC B1 ;  /* 0x0000000000017941 */ /* 0x000fea0003800000 */
.L_x_3693:
[----:B------:R-:W2:Y:S01]  /*fe20*/  LDL R0, [R1+0x70] ;  /* 0x0000700001007983 */ /* 0x000ea20000100800 */
[----:B-----5:R-:W-:Y:S01]  /*fe30*/  IMAD.MOV.U32 R12, RZ, RZ, R9 ;  /* 0x000000ffff0c7224 */ /* 0x020fe200078e0009 */
[----:B------:R-:W-:Y:S01]  /*fe40*/  BSSY B1, `(.L_x_3695) ;  /* 0x0000074000017945 */ /* 0x000fe20003800000 */
[----:B------:R-:W-:Y:S02]  /*fe50*/  IMAD.MOV.U32 R3, RZ, RZ, R8 ;  /* 0x000000ffff037224 */ /* 0x000fe400078e0008 */
[----:B0-----:R-:W-:Y:S01]  /*fe60*/  IMAD.MOV.U32 R13, RZ, RZ, R4 ;  /* 0x000000ffff0d7224 */ /* 0x001fe200078e0004 */
[----:B------:R-:W-:Y:S01]  /*fe70*/  PRMT R33, R12, 0x7610, R33 ;  /* 0x000076100c217816 */ /* 0x000fe20000000021 */
[----:B------:R-:W-:Y:S02]  /*fe80*/  IMAD.MOV.U32 R12, RZ, RZ, R11 ;  /* 0x000000ffff0c7224 */ /* 0x000fe400078e000b */
[----:B------:R-:W-:Y:S02]  /*fe90*/  IMAD.MOV.U32 R14, RZ, RZ, R5 ;  /* 0x000000ffff0e7224 */ /* 0x000fe400078e0005 */
[----:B------:R-:W-:Y:S01]  /*fea0*/  IMAD.MOV.U32 R86, RZ, RZ, R6 ;  /* 0x000000ffff567224 */ /* 0x000fe200078e0006 */
[----:B------:R-:W-:Y:S01]  /*feb0*/  PRMT R3, R3, 0x5410, R12 ;  /* 0x0000541003037816 */ /* 0x000fe2000000000c */
[----:B------:R-:W-:Y:S01]  /*fec0*/  IMAD.MOV.U32 R87, RZ, RZ, R7 ;  /* 0x000000ffff577224 */ /* 0x000fe200078e0007 */
[----:B------:R-:W-:Y:S01]  /*fed0*/  PRMT R85, R85, 0x5410, R14 ;  /* 0x0000541055557816 */ /* 0x000fe2000000000e */
[----:B--2---:R-:W-:-:S05]  /*fee0*/  IMAD R0, R0, -0x40, R69 ;  /* 0xffffffc000007824 */ /* 0x004fca00078e0245 */
[----:B------:R-:W-:-:S04]  /*fef0*/  VIMNMX R0, R0, 0x40, PT ;  /* 0x0000004000007848 */ /* 0x000fc80003fe0100 */
[-C--:B------:R-:W-:Y:S02]  /*ff00*/  ISETP.GE.OR P1, PT, R152, R0.reuse, P0 ;  /* 0x000000009800720c */ /* 0x080fe40000726670 */
[----:B------:R-:W-:Y:S01]  /*ff10*/  ISETP.GE.OR P0, PT, R217, R0, P0 ;  /* 0x00000000d900720c */ /* 0x000fe20000706670 */
[----:B------:R-:W-:-:S05]  /*ff20*/  IMAD.MOV.U32 R0, RZ, RZ, R10 ;  /* 0x000000ffff007224 */ /* 0x000fca00078e000a */
[----:B------:R-:W-:-:S05]  /*ff30*/  PRMT R84, R0, 0x5410, R13 ;  /* 0x0000541000547816 */ /* 0x000fca000000000d */
[----:B------:R-:W-:Y:S05]  /*ff40*/  @P1 BRA `(.L_x_3696) ;  /* 0x00000004008c1947 */ /* 0x000fea0003800000 */
[----:B------:R-:W-:Y:S01]  /*ff50*/  IMAD.IADD R12, R22, 0x1, R71 ;  /* 0x00000001160c7824 */ /* 0x000fe200078e0247 */
[C---:B------:R-:W-:Y:S02]  /*ff60*/  LOP3.LUT R0, R165.reuse, 0x38, R22, 0xf8, !PT ;  /* 0x00000038a5007812 */ /* 0x040fe400078ef816 */
[----:B------:R-:W-:Y:S02]  /*ff70*/  SHF.R.U64 R72, R20, 0x10, R21 ;  /* 0x0000001014487819 */ /* 0x000fe40000001215 */
[----:B------:R-:W-:Y:S02]  /*ff80*/  LOP3.LUT R12, R165, 0x38, R12, 0xf8, !PT ;  /* 0x00000038a50c7812 */ /* 0x000fe400078ef80c */
[C-C-:B------:R-:W-:Y:S02]  /*ff90*/  LOP3.LUT R13, R184.reuse, R0, R167.reuse, 0xf6, !PT ;  /* 0x00000000b80d7212 */ /* 0x140fe400078ef6a7 */
[----:B------:R-:W-:Y:S02]  /*ffa0*/  LOP3.LUT R25, R184, R12, R167, 0xf6, !PT ;  /* 0x0000000cb8197212 */ /* 0x000fe400078ef6a7 */
[----:B------:R-:W-:Y:S01]  /*ffb0*/  SHF.R.U64 R0, R64, 0x10, R65 ;  /* 0x0000001040007819 */ /* 0x000fe20000001241 */
[--C-:B------:R-:W-:Y:S01]  /*ffc0*/  IMAD R80, R13, 0x2, R2.reuse ;  /* 0x000000020d507824 */ /* 0x100fe200078e0202 */
[--C-:B------:R-:W-:Y:S01]  /*ffd0*/  SHF.R.U64 R76, R46, 0x10, R47.reuse ;  /* 0x000000102e4c7819 */ /* 0x100fe2000000122f */
[----:B------:R-:W-:Y:S01]  /*ffe0*/  IMAD R82, R25, 0x2, R2 ;  /* 0x0000000219527824 */ /* 0x000fe200078e0202 */
[----:B------:R-:W-:-:S02]  /*fff0*/  SHF.R.U32.HI R77, RZ, 0x10, R47 ;  /* 0x00000010ff4d7819 */ /* 0x000fc4000001162f */
[----:B------:R-:W0:Y:S01]  /*10000*/  LDS.128 R12, [R80+0x20400] ;  /* 0x02040000500c7984 */ /* 0x000e220000000c00 */
[----:B------:R-:W-:Y:S02]  /*10010*/  PRMT R72, R33, 0x5432, R72 ;  /* 0x0000543221487816 */ /* 0x000fe40000000048 */
[----:B------:R-:W-:Y:S01]  /*10020*/  SHF.R.U32.HI R74, RZ, 0x10, R21 ;  /* 0x00000010ff4a7819 */ /* 0x000fe20000011615 */
[----:B------:R-:W1:Y:S01]  /*10030*/  LDS.128 R24, [R82+0x20400] ;  /* 0x0204000052187984 */ /* 0x000e620000000c00 */
[----:B------:R-:W-:Y:S02]  /*10040*/  SHF.R.U32.HI R69, RZ, 0x10, R65 ;  /* 0x00000010ff457819 */ /* 0x000fe40000011641 */
[--C-:B------:R-:W-:Y:S02]  /*10050*/  SHF.R.U64 R65, R66, 0x10, R67.reuse ;  /* 0x0000001042417819 */ /* 0x100fe40000001243 */
[----:B------:R-:W-:Y:S02]  /*10060*/  SHF.R.U32.HI R67, RZ, 0x10, R67 ;  /* 0x00000010ff437819 */ /* 0x000fe40000011643 */
[----:B------:R-:W-:-:S02]  /*10070*/  PRMT R66, R68, 0x5432, R0 ;  /* 0x0000543244427816 */ /* 0x000fc40000000000 */
[C---:B------:R-:W-:Y:S02]  /*10080*/  PRMT R76, R73.reuse, 0x5432, R76 ;  /* 0x00005432494c7816 */ /* 0x040fe4000000004c */
[----:B------:R-:W-:Y:S01]  /*10090*/  PRMT R77, R73, 0x5410, R77 ;  /* 0x00005410494d7816 */ /* 0x000fe2000000004d */
[----:B------:R-:W-:Y:S01]  /*100a0*/  IMAD.U32 R73, R72, 0x10000, RZ ;  /* 0x0001000048497824 */ /* 0x000fe200078e00ff */
[----:B------:R-:W-:Y:S02]  /*100b0*/  PRMT R74, R62, 0x5432, R74 ;  /* 0x000054323e4a7816 */ /* 0x000fe4000000004a */
[----:B------:R-:W-:Y:S01]  /*100c0*/  PRMT R69, R70, 0x5410, R69 ;  /* 0x0000541046457816 */ /* 0x000fe20000000045 */
[----:B------:R-:W-:Y:S01]  /*100d0*/  IMAD.U32 R78, R77, 0x10000, RZ ;  /* 0x000100004d4e7824 */ /* 0x000fe200078e00ff */
[----:B------:R-:W-:Y:S01]  /*100e0*/  PRMT R68, R68, 0x5410, R67 ;  /* 0x0000541044447816 */ /* 0x000fe20000000043 */
[----:B------:R-:W-:Y:S01]  /*100f0*/  IMAD.U32 R67, R66, 0x10000, RZ ;  /* 0x0001000042437824 */ /* 0x000fe200078e00ff */
[----:B------:R-:W-:Y:S01]  /*10100*/  PRMT R70, R62, 0x5410, R65 ;  /* 0x000054103e467816 */ /* 0x000fe20000000041 */
[C---:B------:R-:W-:Y:S01]  /*10110*/  IMAD.U32 R75, R74.reuse, 0x10000, RZ ;  /* 0x000100004a4b7824 */ /* 0x040fe200078e00ff */
[----:B------:R-:W-:Y:S01]  /*10120*/  LOP3.LUT R74, R74, 0xffff0000, RZ, 0xc0, !PT ;  /* 0xffff00004a4a7812 */ /* 0x000fe200078ec0ff */
[C---:B0-----:R-:W-:Y:S01]  /*10130*/  IMAD.U32 R0, R12.reuse, 0x10000, RZ ;  /* 0x000100000c007824 */ /* 0x041fe200078e00ff */
[----:B------:R-:W-:Y:S01]  /*10140*/  LOP3.LUT R12, R12, 0xffff0000, RZ, 0xc0, !PT ;  /* 0xffff00000c0c7812 */ /* 0x000fe200078ec0ff */
[C---:B------:R-:W-:Y:S01]  /*10150*/  IMAD.U32 R20, R13.reuse, 0x10000, RZ ;  /* 0x000100000d147824 */ /* 0x040fe200078e00ff */
[----:B------:R-:W-:Y:S01]  /*10160*/  LOP3.LUT R13, R13, 0xffff0000, RZ, 0xc0, !PT ;  /* 0xffff00000d0d7812 */ /* 0x000fe200078ec0ff */
[C---:B-1----:R-:W-:Y:S01]  /*10170*/  IMAD.U32 R47, R24.reuse, 0x10000, RZ ;  /* 0x00010000182f7824 */ /* 0x042fe200078e00ff */
[----:B------:R-:W-:Y:S01]  /*10180*/  LOP3.LUT R24, R24, 0xffff0000, RZ, 0xc0, !PT ;  /* 0xffff000018187812 */ /* 0x000fe200078ec0ff */
[C---:B------:R-:W-:Y:S01]  /*10190*/  IMAD.U32 R62, R25.reuse, 0x10000, RZ ;  /* 0x00010000193e7824 */ /* 0x040fe200078e00ff */
[----:B------:R-:W-:Y:S01]  /*101a0*/  LOP3.LUT R25, R25, 0xffff0000, RZ, 0xc0, !PT ;  /* 0xffff000019197812 */ /* 0x000fe200078ec0ff */
[C---:B------:R-:W-:Y:S01]  /*101b0*/  FMUL.FTZ R79, R47.reuse, R73 ;  /* 0x000000492f4f7220 */ /* 0x040fe20000410000 */
[----:B------:R-:W-:Y:S01]  /*101c0*/  FMUL.FTZ R81, R47, R67 ;  /* 0x000000432f517220 */ /* 0x000fe20000410000 */
[----:B------:R-:W-:-:S02]  /*101d0*/  IMAD.U32 R47, R69, 0x10000, RZ ;  /* 0x00010000452f7824 */ /* 0x000fc400078e00ff */
[----:B------:R-:W-:Y:S01]  /*101e0*/  FFMA.FTZ R79, R0, R67, -R79 ;  /* 0x00000043004f7223 */ /* 0x000fe2000001084f */
[----:B------:R-:W-:Y:S01]  /*101f0*/  FMUL.FTZ R67, R62, R75 ;  /* 0x0000004b3e437220 */ /* 0x000fe20000410000 */
[----:B------:R-:W-:Y:S02]  /*10200*/  IMAD.U32 R65, R27, 0x10000, RZ ;  /* 0x000100001b417824 */ /* 0x000fe400078e00ff */
[----:B------:R-:W-:Y:S01]  /*10210*/  FFMA.FTZ R81, R0, R73, R81 ;  /* 0x0000004900517223 */ /* 0x000fe20000010051 */
[-C--:B------:R-:W-:Y:S01]  /*10220*/  FMUL.FTZ R83, R62, R47.reuse ;  /* 0x0000002f3e537220 */ /* 0x080fe20000410000 */
[----:B------:R-:W-:Y:S01]  /*10230*/  FFMA.FTZ R73, R20, R47, -R67 ;  /* 0x0000002f14497223 */ /* 0x000fe20000010843 */
[----:B------:R-:W-:Y:S02]  /*10240*/  IMAD.U32 R46, R15, 0x10000, RZ ;  /* 0x000100000f2e7824 */ /* 0x000fe400078e00ff */
[----:B------:R-:W-:Y:S01]  /*10250*/  FMUL.FTZ R47, R65, R78 ;  /* 0x0000004e412f7220 */ /* 0x000fe20000410000 */
[----:B------:R-:W-:Y:S01]  /*10260*/  IMAD.U32 R0, R68, 0x10000, RZ ;  /* 0x0001000044007824 */ /* 0x000fe200078e00ff */
[----:B------:R-:W-:Y:S01]  /*10270*/  LOP3.LUT R67, R72, 0xffff0000, RZ, 0xc0, !PT ;  /* 0xffff000048437812 */ /* 0x000fe200078ec0ff */
[----:B------:R-:W-:-:S02]  /*10280*/  IMAD.U32 R64, R26, 0x10000, RZ ;  /* 0x000100001a407824 */ /* 0x000fc400078e00ff */
[----:B------:R-:W-:Y:S01]  /*10290*/  FFMA.FTZ R83, R20, R75, R83 ;  /* 0x0000004b14537223 */ /* 0x000fe20000010053 */
[-C--:B------:R-:W-:Y:S01]  /*102a0*/  FFMA.FTZ R72, R46, R0.reuse, -R47 ;  /* 0x000000002e487223 */ /* 0x080fe2000001082f */
[----:B------:R-:W-:Y:S01]  /*102b0*/  FMUL.FTZ R65, R65, R0 ;  /* 0x0000000041417220 */ /* 0x000fe20000410000 */
[----:B------:R-:W-:Y:S01]  /*102c0*/  LOP3.LUT R47, R66, 0xffff0000, RZ, 0xc0, !PT ;  /* 0xffff0000422f7812 */ /* 0x000fe200078ec0ff */
[----:B------:R-:W-:Y:S01]  /*102d0*/  FMUL.FTZ R66, R25, R74 ;  /* 0x0000004a19427220 */ /* 0x000fe20000410000 */
[----:B------:R-:W-:Y:S01]  /*102e0*/  LOP3.LUT R0, R69, 0xffff0000, RZ, 0xc0, !PT ;  /* 0xffff000045007812 */ /* 0x000fe200078ec0ff */
[----:B------:R-:W-:Y:S01]  /*102f0*/  FFMA.FTZ R78, R46, R78, R65 ;  /* 0x0000004e2e4e7223 */ /* 0x000fe20000010041 */
[C---:B------:R-:W-:Y:S01]  /*10300*/  FMUL.FTZ R65, R24.reuse, R67 ;  /* 0x0000004318417220 */ /* 0x040fe20000410000 */
[----:B------:R-:W-:Y:S01]  /*10310*/  FMUL.FTZ R69, R24, R47 ;  /* 0x0000002f18457220 */ /* 0x000fe20000410000 */
[----:B------:R-:W-:Y:S02]  /*10320*/  IMAD.U32 R24, R76, 0x10000, RZ ;  /* 0x000100004c187824 */ /* 0x000fe400078e00ff */
[----:B------:R-:W-:Y:S01]  /*10330*/  FMUL.FTZ R25, R25, R0 ;  /* 0x0000000019197220 */ /* 0x000fe20000410000 */
[----:B------:R-:W-:-:S02]  /*10340*/  IMAD.U32 R20, R70, 0x10000, RZ ;  /* 0x0001000046147824 */ /* 0x000fc400078e00ff */
[C---:B------:R-:W-:Y:S01]  /*10350*/  FFMA.FTZ R46, R12.reuse, R47, -R65 ;  /* 0x0000002f0c2e7223 */ /* 0x040fe20000010841 */
[----:B------:R-:W-:Y:S01]  /*10360*/  FFMA.FTZ R62, R12, R67, R69 ;  /* 0x000000430c3e7223 */ /* 0x000fe20000010045 */
[----:B------:R-:W-:Y:S01]  /*10370*/  FMUL.FTZ R12, R64, R24 ;  /* 0x00000018400c7220 */ /* 0x000fe20000410000 */
[C---:B------:R-:W-:Y:S01]  /*10380*/  FFMA.FTZ R74, R13.reuse, R74, R25 ;  /* 0x0000004a0d4a7223 */ /* 0x040fe20000010019 */
[----:B------:R-:W-:Y:S01]  /*10390*/  IMAD.U32 R21, R14, 0x10000, RZ ;  /* 0x000100000e157824 */ /* 0x000fe200078e00ff */
[----:B------:R-:W-:Y:S01]  /*103a0*/  LOP3.LUT R26, R26, 0xffff0000, RZ, 0xc0, !PT ;  /* 0xffff00001a1a7812 */ /* 0x000fe200078ec0ff */
[----:B------:R-:W-:Y:S01]  /*103b0*/  FFMA.FTZ R66, R13, R0, -R66 ;  /* 0x000000000d427223 */ /* 0x000fe20000010842 */
[-C--:B------:R-:W-:Y:S01]  /*103c0*/  FMUL.FTZ R64, R64, R20.reuse ;  /* 0x0000001440407220 */ /* 0x080fe20000410000 */
[----:B------:R-:W-:Y:S01]  /*103d0*/  LOP3.LUT R25, R76, 0xffff0000, RZ, 0xc0, !PT ;  /* 0xffff00004c197812 */ /* 0x000fe200078ec0ff */
[----:B------:R-:W-:Y:S01]  /*103e0*/  FFMA.FTZ R20, R21, R20, -R12 ;  /* 0x0000001415147223 */ /* 0x000fe2000001080c */
[----:B------:R-:W-:Y:S01]  /*103f0*/  LOP3.LUT R27, R27, 0xffff0000, RZ, 0xc0, !PT ;  /* 0xffff00001b1b7812 */ /* 0x000fe200078ec0ff */
[----:B------:R-:W-:Y:S01]  /*10400*/  FFMA.FTZ R64, R21, R24, R64 ;  /* 0x0000001815407223 */ /* 0x000fe20000010040 */
[----:B------:R-:W-:Y:S01]  /*10410*/  LOP3.LUT R13, R70, 0xffff0000, RZ, 0xc0, !PT ;  /* 0xffff0000460d7812 */ /* 0x000fe200078ec0ff */
[----:B------:R-:W-:Y:S01]  /*10420*/  FMUL.FTZ R21, R26, R25 ;  /* 0x000000191a157220 */ /* 0x000fe20000410000 */
[----:B------:R-:W-:-:S02]  /*10430*/  LOP3.LUT R0, R77, 0xffff0000, RZ, 0xc0, !PT ;  /* 0xffff00004d007812 */ /* 0x000fc400078ec0ff */
[----:B------:R-:W-:Y:S01]  /*10440*/  LOP3.LUT R68, R68, 0xffff0000, RZ, 0xc0, !PT ;  /* 0xffff000044447812 */ /* 0x000fe200078ec0ff */
[----:B------:R-:W-:Y:S01]  /*10450*/  FMUL.FTZ R26, R26, R13 ;  /* 0x0000000d1a1a7220 */ /* 0x000fe20000410000 */
[----:B------:R-:W-:Y:S01]  /*10460*/  LOP3.LUT R14, R14, 0xffff0000, RZ, 0xc0, !PT ;  /* 0xffff00000e0e7812 */ /* 0x000fe200078ec0ff */
[----:B------:R-:W-:Y:S01]  /*10470*/  FMUL.FTZ R12, R27, R0 ;  /* 0x000000001b0c7220 */ /* 0x000fe20000410000 */
[----:B------:R-:W-:Y:S01]  /*10480*/  LOP3.LUT R15, R15, 0xffff0000, RZ, 0xc0, !PT ;  /* 0xffff00000f0f7812 */ /* 0x000fe200078ec0ff */
[-C--:B------:R-:W-:Y:S01]  /*10490*/  FMUL.FTZ R65, R27, R68.reuse ;  /* 0x000000441b417220 */ /* 0x080fe20000410000 */
[----:B------:R-:W-:Y:S01]  /*104a0*/  F2FP.BF16.F32.PACK_AB R24, R62, R81 ;  /* 0x000000513e18723e */ /* 0x000fe200000010ff */
        /* <DEDUP_REMOVED lines=11> */
[----:B------:R0:W-:Y:S04]  /*10560*/  STS.128 [R80+0x20400], R12 ;  /* 0x0204000c50007388 */ /* 0x0001e80000000c00 */
[----:B------:R0:W-:Y:S02]  /*10570*/  STS.128 [R82+0x20400], R24 ;  /* 0x0204001852007388 */ /* 0x0001e40000000c00 */
.L_x_3696:
[----:B------:R-:W-:Y:S05]  /*10580*/  BSYNC B1 ;  /* 0x0000000000017941 */ /* 0x000fea0003800000 */
.L_x_3695:
[----:B------:R-:W-:Y:S02]  /*10590*/  PRMT R62, R86, 0x7610, R62 ;  /* 0x00007610563e7816 */ /* 0x000fe4000000003e */
[----:B------:R-:W-:Y:S01]  /*105a0*/  PRMT R33, R33, 0x5410, R87 ;  /* 0x0000541021217816 */ /* 0x000fe20000000057 */
[----:B------:R-:W-:Y:S06]  /*105b0*/  @P0 BRA `(.L_x_3687) ;  /* 0x0000000400840947 */ /* 0x000fec0003800000 */
[----:B------:R-:W-:Y:S01]  /*105c0*/  IMAD.IADD R0, R22, 0x1, R71 ;  /* 0x0000000116007824 */ /* 0x000fe200078e0247 */
[----:B------:R-:W-:Y:S02]  /*105d0*/  SHF.R.U64 R20, R4, 0x10, R5 ;  /* 0x0000001004147819 */ /* 0x000fe40000001205 */
[----:B------:R-:W-:Y:S02]  /*105e0*/  SHF.R.U32.HI R64, RZ, 0x10, R7 ;  /* 0x00000010ff407819 */ /* 0x000fe40000011607 */
[----:B0-----:R-:W-:Y:S02]  /*105f0*/  LOP3.LUT R13, R221, 0x38, R0, 0xf8, !PT ;  /* 0x00000038dd0d7812 */ /* 0x001fe400078ef800 */
[----:B------:R-:W-:Y:S02]  /*10600*/  SHF.R.U32.HI R46, RZ, 0x10, R5 ;  /* 0x00000010ff2e7819 */ /* 0x000fe40000011605 */
[----:B------:R-:W-:Y:S02]  /*10610*/  LOP3.LUT R0, R13, R224, RZ, 0x3c, !PT ;  /* 0x000000e00d007212 */ /* 0x000fe400078e3cff */
[----:B------:R-:W0:Y:S01]  /*10620*/  LDS.128 R12, [R219+0x20400] ;  /* 0x02040000db0c7984 */ /* 0x000e220000000c00 */
[----:B------:R-:W-:-:S02]  /*10630*/  PRMT R20, R84, 0x5432, R20 ;  /* 0x0000543254147816 */ /* 0x000fc40000000014 */
[----:B------:R-:W-:Y:S01]  /*10640*/  IMAD.IADD R21, R225, 0x1, R0 ;  /* 0x00000001e1157824 */ /* 0x000fe200078e0200 */
[--C-:B------:R-:W-:Y:S02]  /*10650*/  SHF.R.U64 R0, R8, 0x10, R9.reuse ;  /* 0x0000001008007819 */ /* 0x100fe40000001209 */
[----:B------:R-:W-:Y:S01]  /*10660*/  SHF.R.U32.HI R8, RZ, 0x10, R9 ;  /* 0x00000010ff087819 */ /* 0x000fe20000011609 */
[----:B------:R-:W-:Y:S01]  /*10670*/  IMAD R21, R21, 0x2, R2 ;  /* 0x0000000215157824 */ /* 0x000fe200078e0202 */
[----:B------:R-:W-:Y:S02]  /*10680*/  PRMT R65, R3, 0x5410, R0 ;  /* 0x0000541003417816 */ /* 0x000fe40000000000 */
[----:B------:R-:W-:Y:S02]  /*10690*/  SHF.R.U32.HI R68, RZ, 0x10, R11 ;  /* 0x00000010ff447819 */ /* 0x000fe4000001160b */
[----:B------:R-:W1:Y:S01]  /*106a0*/  LDS.128 R24, [R21+0x20400] ;  /* 0x0204000015187984 */ /* 0x000e620000000c00 */
[----:B------:R-:W-:-:S02]  /*106b0*/  PRMT R64, R33, 0x5432, R64 ;  /* 0x0000543221407816 */ /* 0x000fc40000000040 */
[----:B------:R-:W-:Y:S02]  /*106c0*/  SHF.R.U64 R47, R6, 0x10, R7 ;  /* 0x00000010062f7819 */ /* 0x000fe40000001207 */
[----:B------:R-:W-:Y:S02]  /*106d0*/  PRMT R33, R33, 0x5410, R8 ;  /* 0x0000541021217816 */ /* 0x000fe40000000008 */
[----:B------:R-:W-:Y:S02]  /*106e0*/  PRMT R46, R85, 0x5432, R46 ;  /* 0x00005432552e7816 */ /* 0x000fe4000000002e */
[----:B------:R-:W-:Y:S01]  /*106f0*/  PRMT R68, R3, 0x5432, R68 ;  /* 0x0000543203447816 */ /* 0x000fe20000000044 */
[----:B------:R-:W-:Y:S01]  /*10700*/  IMAD.U32 R66, R33, 0x10000, RZ ;  /* 0x0001000021427824 */ /* 0x000fe200078e00ff */
[----:B------:R-:W-:Y:S02]  /*10710*/  SHF.R.U64 R67, R10, 0x10, R11 ;  /* 0x000000100a437819 */ /* 0x000fe4000000120b */
[----:B------:R-:W-:Y:S01]  /*10720*/  PRMT R47, R62, 0x5410, R47 ;  /* 0x000054103e2f7816 */ /* 0x000fe2000000002f */
[----:B------:R-:W-:Y:S01]  /*10730*/  IMAD.U32 R62, R46, 0x10000, RZ ;  /* 0x000100002e3e7824 */ /* 0x000fe200078e00ff */
[----:B------:R-:W-:-:S02]  /*10740*/  PRMT R67, R84, 0x5410, R67 ;  /* 0x0000541054437816 */ /* 0x000fc40000000043 */
[----:B------:R-:W-:Y:S01]  /*10750*/  LOP3.LUT R33, R33, 0xffff0000, RZ, 0xc0, !PT ;  /* 0xffff000021217812 */ /* 0x000fe200078ec0ff */
[C---:B0-----:R-:W-:Y:S01]  /*10760*/  IMAD.U32 R4, R14.reuse, 0x10000, RZ ;  /* 0x000100000e047824 */ /* 0x041fe200078e00ff */
[----:B------:R-:W-:Y:S01]  /*10770*/  LOP3.LUT R5, R14, 0xffff0000, RZ, 0xc0, !PT ;  /* 0xffff00000e057812 */ /* 0x000fe200078ec0ff */
[C---:B------:R-:W-:Y:S01]  /*10780*/  IMAD.U32 R6, R15.reuse, 0x10000, RZ ;  /* 0x000100000f067824 */ /* 0x040fe200078e00ff */
[----:B------:R-:W-:Y:S01]  /*10790*/  LOP3.LUT R14, R15, 0xffff0000, RZ, 0xc0, !PT ;  /* 0xffff00000f0e7812 */ /* 0x000fe200078ec0ff */
[----:B------:R-:W-:Y:S01]  /*107a0*/  IMAD.U32 R15, R20, 0x10000, RZ ;  /* 0x00010000140f7824 */ /* 0x000fe200078e00ff */
[C---:B------:R-:W-:Y:S01]  /*107b0*/  LOP3.LUT R2, R12.reuse, 0xffff0000, RZ, 0xc0, !PT ;  /* 0xffff00000c027812 */ /* 0x040fe200078ec0ff */
[----:B------:R-:W-:Y:S01]  /*107c0*/  IMAD.U32 R0, R12, 0x10000, RZ ;  /* 0x000100000c007824 */ /* 0x000fe200078e00ff */
[C---:B------:R-:W-:Y:S01]  /*107d0*/  LOP3.LUT R12, R13.reuse, 0xffff0000, RZ, 0xc0, !PT ;  /* 0xffff00000d0c7812 */ /* 0x040fe200078ec0ff */
[----:B------:R-:W-:Y:S02]  /*107e0*/  IMAD.U32 R3, R13, 0x10000, RZ ;  /* 0x000100000d037824 */ /* 0x000fe400078e00ff */
[C---:B-1----:R-:W-:Y:S01]  /*107f0*/  IMAD.U32 R7, R24.reuse, 0x10000, RZ ;  /* 0x0001000018077824 */ /* 0x042fe200078e00ff */
[----:B------:R-:W-:Y:S01]  /*10800*/  LOP3.LUT R8, R24, 0xffff0000, RZ, 0xc0, !PT ;  /* 0xffff000018087812 */ /* 0x000fe200078ec0ff */
[C---:B------:R-:W-:Y:S01]  /*10810*/  IMAD.U32 R9, R25.reuse, 0x10000, RZ ;  /* 0x0001000019097824 */ /* 0x040fe200078e00ff */
[----:B------:R-:W-:Y:S01]  /*10820*/  LOP3.LUT R24, R25, 0xffff0000, RZ, 0xc0, !PT ;  /* 0xffff000019187812 */ /* 0x000fe200078ec0ff */
[----:B------:R-:W-:Y:S01]  /*10830*/  IMAD.U32 R25, R65, 0x10000, RZ ;  /* 0x0001000041197824 */ /* 0x000fe200078e00ff */
[C---:B------:R-:W-:Y:S01]  /*10840*/  LOP3.LUT R11, R26.reuse, 0xffff0000, RZ, 0xc0, !PT ;  /* 0xffff00001a0b7812 */ /* 0x040fe200078ec0ff */
[----:B------:R-:W-:Y:S01]  /*10850*/  IMAD.U32 R10, R26, 0x10000, RZ ;  /* 0x000100001a0a7824 */ /* 0x000fe200078e00ff */
[C---:B------:R-:W-:Y:S01]  /*10860*/  LOP3.LUT R26, R27.reuse, 0xffff0000, RZ, 0xc0, !PT ;  /* 0xffff00001b1a7812 */ /* 0x040fe200078ec0ff */
[----:B------:R-:W-:-:S02]  /*10870*/  IMAD.U32 R13, R27, 0x10000, RZ ;  /* 0x000100001b0d7824 */ /* 0x000fc400078e00ff */
[C---:B------:R-:W-:Y:S01]  /*10880*/  FMUL.FTZ R69, R7.reuse, R25 ;  /* 0x0000001907457220 */ /* 0x040fe20000410000 */
[-C--:B------:R-:W-:Y:S01]  /*10890*/  FMUL.FTZ R27, R7, R15.reuse ;  /* 0x0000000f071b7220 */ /* 0x080fe20000410000 */
[----:B------:R-:W-:Y:S02]  /*108a0*/  IMAD.U32 R7, R68, 0x10000, RZ ;  /* 0x0001000044077824 */ /* 0x000fe400078e00ff */
[C---:B------:R-:W-:Y:S01]  /*108b0*/  FMUL.FTZ R70, R9.reuse, R66 ;  /* 0x0000004209467220 */ /* 0x040fe20000410000 */
[C---:B------:R-:W-:Y:S01]  /*108c0*/  FFMA.FTZ R69, R0.reuse, R15, -R69 ;  /* 0x0000000f00457223 */ /* 0x040fe20000010845 */
[----:B------:R-:W-:Y:S01]  /*108d0*/  FFMA.FTZ R27, R0, R25, R27 ;  /* 0x00000019001b7223 */ /* 0x000fe2000001001b */
[-C--:B------:R-:W-:Y:S01]  /*108e0*/  FMUL.FTZ R72, R9, R62.reuse ;  /* 0x0000003e09487220 */ /* 0x080fe20000410000 */
[----:B------:R-:W-:Y:S02]  /*108f0*/  IMAD.U32 R0, R64, 0x10000, RZ ;  /* 0x0001000040007824 */ /* 0x000fe400078e00ff */
[----:B------:R-:W-:Y:S01]  /*10900*/  FMUL.FTZ R9, R13, R7 ;  /* 0x000000070d097220 */ /* 0x000fe20000410000 */
[----:B------:R-:W-:Y:S01]  /*10910*/  LOP3.LUT R65, R65, 0xffff0000, RZ, 0xc0, !PT ;  /* 0xffff000041417812 */ /* 0x000fe200078ec0ff */
[C---:B------:R-:W-:Y:S01]  /*10920*/  FFMA.FTZ R70, R3.reuse, R62, -R70 ;  /* 0x0000003e03467223 */ /* 0x040fe20000010846 */
[----:B------:R-:W-:Y:S01]  /*10930*/  FFMA.FTZ R72, R3, R66, R72 ;  /* 0x0000004203487223 */ /* 0x000fe20000010048 */
[-C--:B------:R-:W-:Y:S01]  /*10940*/  FMUL.FTZ R74, R13, R0.reuse ;  /* 0x000000000d4a7220 */ /* 0x080fe20000410000 */
[----:B------:R-:W-:Y:S01]  /*10950*/  FFMA.FTZ R62, R6, R0, -R9 ;  /* 0x00000000063e7223 */ /* 0x000fe20000010809 */
[----:B------:R-:W-:Y:S01]  /*10960*/  LOP3.LUT R3, R20, 0xffff0000, RZ, 0xc0, !PT ;  /* 0xffff000014037812 */ /* 0x000fe200078ec0ff */
[----:B------:R-:W-:Y:S01]  /*10970*/  FMUL.FTZ R9, R8, R65 ;  /* 0x0000004108097220 */ /* 0x000fe20000410000 */
[----:B------:R-:W-:Y:S01]  /*10980*/  FFMA.FTZ R74, R6, R7, R74 ;  /* 0x00000007064a7223 */ /* 0x000fe2000001004a */
[----:B------:R-:W-:Y:S01]  /*10990*/  LOP3.LUT R7, R46, 0xffff0000, RZ, 0xc0, !PT ;  /* 0xffff00002e077812 */ /* 0x000fe200078ec0ff */
[----:B------:R-:W-:Y:S01]  /*109a0*/  FMUL.FTZ R15, R24, R33 ;  /* 0x00000021180f7220 */ /* 0x000fe20000410000 */
[-C--:B------:R-:W-:Y:S01]  /*109b0*/  FMUL.FTZ R13, R8, R3.reuse ;  /* 0x00000003080d7220 */ /* 0x080fe20000410000 */
[----:B------:R-:W-:Y:S01]  /*109c0*/  FFMA.FTZ R6, R2, R3, -R9 ;  /* 0x0000000302067223 */ /* 0x000fe20000010809 */
[----:B------:R-:W-:-:S02]  /*109d0*/  IMAD.U32 R9, R67, 0x10000, RZ ;  /* 0x0001000043097824 */ /* 0x000fc400078e00ff */
[----:B------:R-:W-:Y:S01]  /*109e0*/  FMUL.FTZ R24, R24, R7 ;  /* 0x0000000718187220 */ /* 0x000fe20000410000 */
[----:B------:R-:W-:Y:S02]  /*109f0*/  IMAD.U32 R3, R47, 0x10000, RZ ;  /* 0x000100002f037824 */ /* 0x000fe400078e00ff */
[----:B------:R-:W-:Y:S01]  /*10a00*/  FFMA.FTZ R8, R2, R65, R13 ;  /* 0x0000004102087223 */ /* 0x000fe2000001000d */
[----:B------:R-:W-:Y:S01]  /*10a10*/  FMUL.FTZ R13, R10, R9 ;  /* 0x000000090a0d7220 */ /* 0x000fe20000410000 */
[----:B------:R-:W-:Y:S01]  /*10a20*/  FFMA.FTZ R15, R12, R7, -R15 ;  /* 0x000000070c0f7223 */ /* 0x000fe2000001080f */
[-C--:B------:R-:W-:Y:S01]  /*10a30*/  FMUL.FTZ R25, R10, R3.reuse ;  /* 0x000000030a197220 */ /* 0x080fe20000410000 */
[----:B------:R-:W-:Y:S01]  /*10a40*/  LOP3.LUT R2, R67, 0xffff0000, RZ, 0xc0, !PT ;  /* 0xffff000043027812 */ /* 0x000fe200078ec0ff */
[C---:B------:R-:W-:Y:S01]  /*10a50*/  FFMA.FTZ R13, R4.reuse, R3, -R13 ;  /* 0x00000003040d7223 */ /* 0x040fe2000001080d */
[----:B------:R-:W-:Y:S01]  /*10a60*/  LOP3.LUT R0, R47, 0xffff0000, RZ, 0xc0, !PT ;  /* 0xffff00002f007812 */ /* 0x000fe200078ec0ff */
[----:B------:R-:W-:Y:S01]  /*10a70*/  FFMA.FTZ R10, R4, R9, R25 ;  /* 0x00000009040a7223 */ /* 0x000fe20000010019 */
[----:B------:R-:W-:Y:S01]  /*10a80*/  LOP3.LUT R7, R68, 0xffff0000, RZ, 0xc0, !PT ;  /* 0xffff000044077812 */ /* 0x000fe200078ec0ff */
[C---:B------:R-:W-:Y:S01]  /*10a90*/  FMUL.FTZ R4, R11.reuse, R2 ;  /* 0x000000020b047220 */ /* 0x040fe20000410000 */
[----:B------:R-:W-:Y:S01]  /*10aa0*/  LOP3.LUT R3, R64, 0xffff0000, RZ, 0xc0, !PT ;  /* 0xffff000040037812 */ /* 0x000fe200078ec0ff */
[-C--:B------:R-:W-:Y:S01]  /*10ab0*/  FMUL.FTZ R11, R11, R0.reuse ;  /* 0x000000000b0b7220 */ /* 0x080fe20000410000 */
[----:B------:R-:W-:Y:S01]  /*10ac0*/  FFMA.FTZ R33, R12, R33, R24 ;  /* 0x000000210c217223 */ /* 0x000fe20000010018 */
[C---:B------:R-:W-:Y:S01]  /*10ad0*/  FMUL.FTZ R9, R26.reuse, R7 ;  /* 0x000000071a097220 */ /* 0x040fe20000410000 */
[C---:B------:R-:W-:Y:S01]  /*10ae0*/  FFMA.FTZ R0, R5.reuse, R0, -R4 ;  /* 0x0000000005007223 */ /* 0x040fe20000010804 */
[-C--:B------:R-:W-:Y:S01]  /*10af0*/  FMUL.FTZ R26, R26, R3.reuse ;  /* 0x000000031a1a7220 */ /* 0x080fe20000410000 */
[----:B------:R-:W-:Y:S01]  /*10b00*/  FFMA.FTZ R11, R5, R2, R11 ;  /* 0x00000002050b7223 */ /* 0x000fe2000001000b */
[----:B------:R-:W-:Y:S01]  /*10b10*/  FFMA.FTZ R3, R14, R3, -R9 ;  /* 0x000000030e037223 */ /* 0x000fe20000010809 */
[----:B------:R-:W-:Y:S01]  /*10b20*/  F2FP.BF16.F32.PACK_AB R4, R6, R69 ;  /* 0x000000450604723e */ /* 0x000fe200000010ff */
        /* <DEDUP_REMOVED lines=10> */
.L_x_3687:
[----:B------:R-:W-:Y:S05]  /*10bd0*/  BSYNC B0 ;  /* 0x0000000000007941 */ /* 0x000fea0003800000 */
.L_x_3673:
        /* <DEDUP_REMOVED lines=8> */
.L_x_3670:
[----:B0123--:R-:W-:Y:S01]  /*10c60*/  IMAD.U32 R6, RZ, RZ, UR42 ;  /* 0x0000002aff067e24 */ /* 0x00ffe2000f8e00ff */
[----:B------:R-:W-:Y:S01]  /*10c70*/  UIADD3 UR4, UP0, UR37, 0x1f8, URZ ;  /* 0x000001f825047890 */ /* 0x000fe2000ff1e03f */
[----:B------:R-:W-:Y:S01]  /*10c80*/  IMAD.U32 R7, RZ, RZ, UR43 ;  /* 0x0000002bff077e24 */ /* 0x000fe2000f8e00ff */
[----:B------:R-:W-:Y:S01]  /*10c90*/  STL.64 [R1+0x1e0], R28 ;  /* 0x0001e01c01007387 */ /* 0x000fe20000100a00 */
[----:B------:R-:W-:Y:S01]  /*10ca0*/  IMAD.MOV.U32 R4, RZ, RZ, R52 ;  /* 0x000000ffff047224 */ /* 0x000fe200078e0034 */
[----:B------:R-:W-:Y:S01]  /*10cb0*/  UIADD3.X UR5, URZ, UR36, URZ, UP0, !UPT ;  /* 0x000000243f057290 */ /* 0x000fe200087fe43f */
[----:B------:R-:W-:Y:S01]  /*10cc0*/  IMAD.MOV.U32 R5, RZ, RZ, R55 ;  /* 0x000000ffff057224 */ /* 0x000fe200078e0037 */
[----:B------:R-:W-:Y:S01]  /*10cd0*/  BSSY B0, `(.L_x_3697) ;  /* 0x0000034000007945 */ /* 0x000fe20003800000 */
[----:B------:R-:W-:Y:S02]  /*10ce0*/  IMAD.MOV.U32 R8, RZ, RZ, R59 ;  /* 0x000000ffff087224 */ /* 0x000fe400078e003b */
[----:B------:R-:W-:Y:S01]  /*10cf0*/  IMAD.MOV.U32 R9, RZ, RZ, R54 ;  /* 0x000000ffff097224 */ /* 0x000fe200078e0036 */
[----:B------:R0:W-:Y:S01]  /*10d00*/  STL.128 [R1+0x170], R4 ;  /* 0x0001700401007387 */ /* 0x0001e20000100c00 */
[----:B------:R-:W-:-:S02]  /*10d10*/  IMAD.MOV.U32 R10, RZ, RZ, R39 ;  /* 0x000000ffff0a7224 */ /* 0x000fc400078e0027 */
[----:B------:R-:W-:Y:S02]  /*10d20*/  IMAD.MOV.U32 R11, RZ, RZ, R60 ;  /* 0x000000ffff0b7224 */ /* 0x000fe400078e003c */
[----:B------:R-:W-:Y:S02]  /*10d30*/  IMAD.U32 R0, RZ, RZ, UR41 ;  /* 0x00000029ff007e24 */ /* 0x000fe4000f8e00ff */
[----:B------:R-:W-:Y:S01]  /*10d40*/  IMAD.U32 R2, RZ, RZ, UR39 ;  /* 0x00000027ff027e24 */ /* 0x000fe2000f8e00ff */
[----:B------:R1:W-:Y:S01]  /*10d50*/  STL.128 [R1+0x150], R8 ;  /* 0x0001500801007387 */ /* 0x0003e20000100c00 */
[----:B------:R-:W-:-:S05]  /*10d60*/  IMAD.U32 R3, RZ, RZ, UR47 ;  /* 0x0000002fff037e24 */ /* 0x000fca000f8e00ff */
[----:B------:R-:W-:Y:S01]  /*10d70*/  STL.64 [R1+0x148], R2 ;  /* 0x0001480201007387 */ /* 0x000fe20000100a00 */
[----:B0-----:R-:W-:Y:S02]  /*10d80*/  IMAD.MOV.U32 R4, RZ, RZ, R38 ;  /* 0x000000ffff047224 */ /* 0x001fe400078e0026 */
[----:B------:R-:W-:Y:S02]  /*10d90*/  IMAD.MOV.U32 R5, RZ, RZ, R63 ;  /* 0x000000ffff057224 */ /* 0x000fe400078e003f */
[----:B------:R-:W-:Y:S02]  /*10da0*/  IMAD.MOV.U32 R6, RZ, RZ, R37 ;  /* 0x000000ffff067224 */ /* 0x000fe400078e0025 */
[----:B------:R-:W-:Y:S02]  /*10db0*/  IMAD.MOV.U32 R7, RZ, RZ, R36 ;  /* 0x000000ffff077224 */ /* 0x000fe400078e0024 */
[----:B-1----:R-:W-:Y:S02]  /*10dc0*/  IMAD.MOV.U32 R8, RZ, RZ, R50 ;  /* 0x000000ffff087224 */ /* 0x002fe400078e0032 */
[----:B------:R-:W-:Y:S01]  /*10dd0*/  IMAD.MOV.U32 R9, RZ, RZ, R53 ;  /* 0x000000ffff097224 */ /* 0x000fe200078e0035 */
[----:B------:R0:W-:Y:S01]  /*10de0*/  STL.128 [R1+0x1b0], R4 ;  /* 0x0001b00401007387 */ /* 0x0001e20000100c00 */
[----:B------:R-:W-:-:S02]  /*10df0*/  IMAD.MOV.U32 R10, RZ, RZ, R51 ;  /* 0x000000ffff0a7224 */ /* 0x000fc400078e0033 */
[----:B------:R-:W-:-:S05]  /*10e00*/  IMAD.MOV.U32 R11, RZ, RZ, R48 ;  /* 0x000000ffff0b7224 */ /* 0x000fca00078e0030 */
[----:B------:R1:W-:Y:S01]  /*10e10*/  STL.128 [R1+0x190], R8 ;  /* 0x0001900801007387 */ /* 0x0003e20000100c00 */
[----:B0-----:R-:W-:Y:S02]  /*10e20*/  IMAD.MOV.U32 R4, RZ, RZ, R35 ;  /* 0x000000ffff047224 */ /* 0x001fe400078e0023 */
[----:B------:R-:W-:Y:S02]  /*10e30*/  IMAD.MOV.U32 R5, RZ, RZ, R58 ;  /* 0x000000ffff057224 */ /* 0x000fe400078e003a */
[----:B------:R-:W-:Y:S02]  /*10e40*/  IMAD.MOV.U32 R6, RZ, RZ, R34 ;  /* 0x000000ffff067224 */ /* 0x000fe400078e0022 */
[----:B------:R-:W-:Y:S02]  /*10e50*/  IMAD.MOV.U32 R7, RZ, RZ, R61 ;  /* 0x000000ffff077224 */ /* 0x000fe400078e003d */
[----:B-1----:R-:W-:Y:S01]  /*10e60*/  IMAD.U32 R9, RZ, RZ, UR48 ;  /* 0x00000030ff097e24 */ /* 0x002fe2000f8e00ff */
[----:B------:R-:W-:Y:S01]  /*10e70*/  MOV R10, 0x11010 ;  /* 0x00011010000a7802 */ /* 0x000fe20000000f00 */
[----:B------:R-:W-:Y:S01]  /*10e80*/  IMAD.U32 R8, RZ, RZ, UR4 ;  /* 0x00000004ff087e24 */ /* 0x000fe2000f8e00ff */
[----:B------:R0:W-:Y:S02]  /*10e90*/  STL.128 [R1+0x1c0], R4 ;  /* 0x0001c00401007387 */ /* 0x0001e40000100c00 */
[----:B0-----:R-:W-:-:S02]  /*10ea0*/  IMAD.MOV.U32 R4, RZ, RZ, R19 ;  /* 0x000000ffff047224 */ /* 0x001fc400078e0013 */
[----:B------:R-:W-:Y:S02]  /*10eb0*/  IMAD.MOV.U32 R5, RZ, RZ, R18 ;  /* 0x000000ffff057224 */ /* 0x000fe400078e0012 */
[----:B------:R-:W-:Y:S02]  /*10ec0*/  IMAD.MOV.U32 R6, RZ, RZ, R45 ;  /* 0x000000ffff067224 */ /* 0x000fe400078e002d */
[----:B------:R-:W-:Y:S02]  /*10ed0*/  IMAD.MOV.U32 R7, RZ, RZ, R44 ;  /* 0x000000ffff077224 */ /* 0x000fe400078e002c */
[----:B------:R-:W-:Y:S02]  /*10ee0*/  IMAD.MOV.U32 R18, RZ, RZ, R42 ;  /* 0x000000ffff127224 */ /* 0x000fe400078e002a */
[----:B------:R-:W-:Y:S01]  /*10ef0*/  IMAD.MOV.U32 R19, RZ, RZ, R43 ;  /* 0x000000ffff137224 */ /* 0x000fe200078e002b */
[----:B------:R0:W-:Y:S04]  /*10f00*/  STL.128 [R1+0x1d0], R4 ;  /* 0x0001d00401007387 */ /* 0x0001e80000100c00 */
[----:B------:R-:W-:Y:S01]  /*10f10*/  STL.128 [R1+0x160], R16 ;  /* 0x0001601001007387 */ /* 0x000fe20000100c00 */
[----:B0-----:R-:W-:-:S02]  /*10f20*/  IMAD.MOV.U32 R6, RZ, RZ, R31 ;  /* 0x000000ffff067224 */ /* 0x001fc400078e001f */
[----:B------:R-:W-:Y:S02]  /*10f30*/  IMAD.MOV.U32 R7, RZ, RZ, R30 ;  /* 0x000000ffff077224 */ /* 0x000fe400078e001e */
[----:B------:R-:W-:Y:S02]  /*10f40*/  IMAD.MOV.U32 R4, RZ, RZ, R0 ;  /* 0x000000ffff047224 */ /* 0x000fe400078e0000 */
[----:B------:R-:W-:Y:S02]  /*10f50*/  IMAD.MOV.U32 R5, RZ, RZ, R9 ;  /* 0x000000ffff057224 */ /* 0x000fe400078e0009 */
[----:B------:R-:W-:Y:S02]  /*10f60*/  IMAD.U32 R9, RZ, RZ, UR5 ;  /* 0x00000005ff097e24 */ /* 0x000fe4000f8e00ff */
[----:B------:R-:W-:Y:S01]  /*10f70*/  IMAD.U32 R0, RZ, RZ, UR37 ;  /* 0x00000025ff007e24 */ /* 0x000fe2000f8e00ff */
[----:B------:R0:W-:Y:S03]  /*10f80*/  STL.128 [R1+0x180], R4 ;  /* 0x0001800401007387 */ /* 0x0001e60000100c00 */
[----:B------:R-:W-:-:S02]  /*10f90*/  VIADD R0, R0, 0x148 ;  /* 0x0000014800007836 */ /* 0x000fc40000000000 */
[----:B0-----:R-:W-:Y:S02]  /*10fa0*/  IMAD.MOV.U32 R4, RZ, RZ, R41 ;  /* 0x000000ffff047224 */ /* 0x001fe400078e0029 */
[----:B------:R-:W-:Y:S02]  /*10fb0*/  IMAD.MOV.U32 R5, RZ, RZ, R40 ;  /* 0x000000ffff057224 */ /* 0x000fe400078e0028 */
[----:B------:R-:W-:Y:S02]  /*10fc0*/  IMAD.MOV.U32 R6, RZ, RZ, R8 ;  /* 0x000000ffff067224 */ /* 0x000fe400078e0008 */
[----:B------:R-:W-:Y:S02]  /*10fd0*/  IMAD.MOV.U32 R7, RZ, RZ, R9 ;  /* 0x000000ffff077224 */ /* 0x000fe400078e0009 */
[----:B------:R-:W-:-:S03]  /*10fe0*/  VIADD R8, R200, 0xffffffff ;  /* 0xffffffffc8087836 */ /* 0x000fc60000000000 */
[----:B------:R0:W-:Y:S04]  /*10ff0*/  STL.128 [R1+0x1a0], R4 ;  /* 0x0001a00401007387 */ /* 0x0001e80000100c00 */
[----:B0----5:R-:W-:Y:S05]  /*11000*/  CALL.REL.NOINC `($_ZN7cutlass13device_kernelIN5flash11enable_sm90INS1_16FlashAttnFwdSm90INS1_25CollectiveMainloopFwdSm90ILi2EN4cute5tupleIJNS5_1CILi1EEES8_S8_EEENS6_IJNS7_ILi64EEESA_SA_EEELi512ENS_10bfloat16_tEfNS_4arch4Sm90ELb0ELb1ELb1ELb1ELb0ELb1ELb1ELb0ELb0ELb1ELb0ELb0EEENS1_21CollectiveEpilogueFwdINS6_IJSA_NS7_ILi512EEESA_EEES9_SC_SE_Li256ELb1ELb1ELb0ELb0EEENS1_36VarlenDynamicPersistentTileSchedulerILi64ELi64ELi256ELi128ELb0ELb1ELb1ELb1ELb0ELb1EEEEEEEEEvNT_6ParamsE$_ZZN5flash25CollectiveMainloopFwdSm90ILi2EN4cute5tupleIJNS1_1CILi1EEES4_S4_EEENS2_IJNS3_ILi64EEES6_S6_EEELi512EN7cutlass10bfloat16_tEfNS8_4arch4Sm90ELb0ELb1ELb1ELb1ELb0ELb1ELb1ELb0ELb0ELb1ELb0ELb0EE3mmaINS_16FlashAttnFwdSm90ISC_NS_21CollectiveEpilogueFwdINS2_IJS6_NS3_ILi512EEES6_EEES5_S9_SB_Li256ELb1ELb1ELb0ELb0EEENS_36VarlenDynamicPersistentTileSchedulerILi64ELi64ELi256ELi128ELb0ELb1ELb1ELb1ELb0ELb1EEEE13SharedStorageENS1_6TensorINS1_11ArrayEngineIfLm128EEENS1_6LayoutINS2_IJNS2_IJNS3_ILi2EEESR_NS3_ILi32EEEEEES4_S4_EEENS2_IJNS2_IJS4_SR_NS3_ILi4EEEEEENS3_ILi0EEESX_EEEEEEENS_7SoftmaxILi2ELi0EEEEEbRKNSC_6ParamsENS8_25PipelineTmaAsyncNoClusterILi2ENS8_16PipelineTmaAsyncILi2EEEEES19_RNS8_13PipelineStateILj2EEERT0_RT1_iRiRKNS_16SeqlenInfoQKNewKILb1ELb1EEENS2_IJiiiiEEERT_ENKUliT_T0_T1_E_clIZSD_ISM_S10_S12_EbS15_S19_S19_S1C_S1E_S1G_iS1H_S1L_S1M_S1O_EUlRS1P_iE0_NS3_ILb1EEES1W_EEDaiS1P_S1Q_S1R_) ;  /* 0x0000030c00a07944 */ /* 0x021fea0003c00000 */
[----:B------:R-:W-:Y:S05]  /*11010*/  BSYNC B0 ;  /* 0x0000000000007941 */ /* 0x000fea0003800000 */
.L_x_3697:
[----:B------:R-:W2:Y:S01]  /*11020*/  LDL R2, [R1+0x70] ;  /* 0x0000700001027983 */ /* 0x000ea20000100800 */
[----:B------:R-:W0:Y:S08]  /*11030*/  LDC R0, c[0x0][0x448] ;  /* 0x00011200ff007b82 */ /* 0x000e300000000800 */
        /* <DEDUP_REMOVED lines=9> */
[----:B------:R-:W-:Y:S02]  /*110d0*/  IMAD.IADD R197, R197, 0x1, R0 ;  /* 0x00000001c5c57824 */ /* 0x000fe400078e0200 */
[----:B------:R-:W-:Y:S02]  /*110e0*/  VIADD R0, R200, 0xfffffffe ;  /* 0xfffffffec8007836 */ /* 0x000fe40000000000 */
        /* <DEDUP_REMOVED lines=13> */
.L_x_3700:
[----:B------:R-:W-:-:S13]  /*111c0*/  ISETP.NE.AND P0, PT, R7, 0x1, PT ;  /* 0x000000010700780c */ /* 0x000fda0003f05270 */
[----:B------:R-:W0:Y:S02]  /*111d0*/  @P0 LDC.64 R4, c[0x0][0xae0] ;  /* 0x0002b800ff040b82 */ /* 0x000e240000000a00 */
[----:B0-----:R-:W-:-:S05]  /*111e0*/  @P0 IMAD.HI.U32 R4, R3, R4, RZ ;  /* 0x0000000403040227 */ /* 0x001fca00078e00ff */
[----:B------:R-:W-:-:S07]  /*111f0*/  @P0 SHF.R.U32.HI R3, RZ, R5, R4 ;  /* 0x00000005ff030219 */ /* 0x000fce0000011604 */
.L_x_3701:
[----:B------:R-:W-:Y:S05]  /*11200*/  BSYNC B0 ;  /* 0x0000000000007941 */ /* 0x000fea0003800000 */
.L_x_3699:
[----:B------:R-:W-:-:S05]  /*11210*/  IMAD R3, R3, R7, R7 ;  /* 0x0000000703037224 */ /* 0x000fca00078e0207 */
[----:B------:R-:W-:-:S07]  /*11220*/  VIMNMX R6, R6, R3, PT ;  /* 0x0000000306067248 */ /* 0x000fce0003fe0100 */
.L_x_3698:
[----:B------:R-:W-:-:S04]  /*11230*/  SHF.R.S32.HI R3, RZ, 0x1f, R6 ;  /* 0x0000001fff037819 */ /* 0x000fc80000011406 */
[----:B------:R-:W-:-:S04]  /*11240*/  LEA.HI R3, R3, R6, RZ, 0x6 ;  /* 0x0000000603037211 */ /* 0x000fc800078f30ff */
[----:B------:R-:W-:-:S04]  /*11250*/  SHF.R.S32.HI R3, RZ, 0x6, R3 ;  /* 0x00000006ff037819 */ /* 0x000fc80000011403 */
[----:B------:R-:W-:-:S04]  /*11260*/  VIMNMX R12, R164, R3, !PT ;  /* 0x00000003a40c7248 */ /* 0x000fc80007fe0100 */
[----:B------:R-:W-:-:S13]  /*11270*/  ISETP.GE.AND P0, PT, R0, R12, PT ;  /* 0x0000000c0000720c */ /* 0x000fda0003f06270 */
[----:B------:R-:W-:Y:S05]  /*11280*/  @!P0 BRA `(.L_x_3702) ;  /* 0x000000a800588947 */ /* 0x000fea0003800000 */
.L_x_3731:
[----:B0-----:R-:W2:Y:S04]  /*11290*/  LD.E R20, desc[UR44][R16.64+0x1e8] ;  /* 0x0001e82c10147980 */ /* 0x001ea8000c101900 */
[----:B------:R-:W3:Y:S04]  /*112a0*/  LD.E R2, desc[UR44][R16.64+0x1f0] ;  /* 0x0001f02c10027980 */ /* 0x000ee8000c101900 */
[----:B------:R-:W4:Y:S01]  /*112b0*/  LD.E R6, desc[UR44][R16.64+0x1c] ;  /* 0x00001c2c10067980 */ /* 0x000f22000c101900 */
[----:B--2---:R-:W-:-:S05]  /*112c0*/  VIADD R5, R20, 0x1 ;  /* 0x0000000114057836 */ /* 0x004fca0000000000 */
[----:B------:R-:W-:-:S13]  /*112d0*/  ISETP.NE.AND P0, PT, R5, 0x2, PT ;  /* 0x000000020500780c */ /* 0x000fda0003f05270 */
[----:B------:R0:W5:Y:S04]  /*112e0*/  @P0 LD.E R7, desc[UR44][R16.64+0x1ec] ;  /* 0x0001ec2c10070980 */ /* 0x000168000c101900 */
[----:B-1----:R-:W2:Y:S01]  /*112f0*/  @!P0 LD.E R4, desc[UR44][R16.64+0x1ec] ;  /* 0x0001ec2c10048980 */ /* 0x002ea2000c101900 */
        /* <DEDUP_REMOVED lines=13> */
.L_x_3704:
[----:B------:R-:W-:Y:S05]  /*113d0*/  BSYNC B0 ;  /* 0x0000000000007941 */ /* 0x000fea0003800000 */
.L_x_3703:
        /* <DEDUP_REMOVED lines=13> */
.L_x_3706:
[----:B------:R-:W-:Y:S05]  /*114b0*/  BSYNC B0 ;  /* 0x0000000000007941 */ /* 0x000fea0003800000 */
.L_x_3705:
        /* <DEDUP_REMOVED lines=8> */
.L_x_3708:
[----:B------:R-:W-:Y:S05]  /*11540*/  BSYNC B0 ;  /* 0x0000000000007941 */ /* 0x000fea0003800000 */
.L_x_3707:
        /* <DEDUP_REMOVED lines=60> */
.L_x_3711:
[----:B------:R-:W-:Y:S05]  /*11910*/  BSYNC B0 ;  /* 0x0000000000007941 */ /* 0x000fea0003800000 */
.L_x_3710:
        /* <DEDUP_REMOVED lines=13> */
.L_x_3713:
[----:B------:R-:W-:Y:S05]  /*119f0*/  BSYNC B0 ;  /* 0x0000000000007941 */ /* 0x000fea0003800000 */
.L_x_3712:
        /* <DEDUP_REMOVED lines=8> */
.L_x_3715:
[----:B------:R-:W-:Y:S05]  /*11a80*/  BSYNC B0 ;  /* 0x0000000000007941 */ /* 0x000fea0003800000 */
.L_x_3714:
        /* <DEDUP_REMOVED lines=505> */
[----:B------:R-:W-:-:S04]  /*13a20*/  IMAD.U32 R30, R31, 0x10, R30 ;  /* 0x000000101f1e7824 */ /* 0x000fc800078e001e */
[----:B------:R-:W-:-:S04]  /*13a30*/  IMAD.IADD R27, R58, 0x1, -R27 ;  /* 0x000000013a1b7824 */ /* 0x000fc800078e0a1b */
[----:B------:R-:W-:-:S04]  /*13a40*/  IMAD R32, R27, 0x8, R30 ;  /* 0x000000081b207824 */ /* 0x000fc800078e021e */
[----:B------:R-:W-:-:S04]  /*13a50*/  @P1 IMAD.HI.U32 R2, R32, R3, RZ ;  /* 0x0000000320021227 */ /* 0x000fc800078e00ff */
[----:B------:R-:W-:Y:S01]  /*13a60*/  FMUL.FTZ R38, R38, R21 ;  /* 0x0000001526267220 */ /* 0x000fe20000410000 */
[----:B------:R-:W-:-:S03]  /*13a70*/  @P1 SHF.R.U32.HI R32, RZ, R19, R2 ;  /* 0x00000013ff201219 */ /* 0x000fc60000011602 */
[----:B------:R0:W3:Y:S01]  /*13a80*/  MUFU.TANH R64, R38 ;  /* 0x0000002600407308 */ /* 0x0000e20000002400 */
[----:B------:R-:W-:Y:S01]  /*13a90*/  LOP3.LUT R26, R26, 0x7ffffffc, RZ, 0xc0, !PT ;  /* 0x7ffffffc1a1a7812 */ /* 0x000fe200078ec0ff */
[----:B------:R-:W-:Y:S01]  /*13aa0*/  FMUL.FTZ R36, R36, R21 ;  /* 0x0000001524247220 */ /* 0x000fe20000410000 */
[----:B------:R-:W4:Y:S01]  /*13ab0*/  SHFL.IDX PT, R24, R32, RZ, 0x1c1f ;  /* 0x001c1fff20187589 */ /* 0x000f2200000e0000 */
[----:B0-----:R-:W-:-:S04]  /*13ac0*/  IMAD.SHL.U32 R38, R0, 0x40, RZ ;  /* 0x0000004000267824 */ /* 0x001fc800078e00ff */
[----:B------:R0:W1:Y:S01]  /*13ad0*/  MUFU.TANH R63, R36 ;  /* 0x00000024003f7308 */ /* 0x0000620000002400 */
[----:B------:R-:W-:Y:S02]  /*13ae0*/  IMAD.IADD R2, R29, 0x1, -R26 ;  /* 0x000000011d027824 */ /* 0x000fe400078e0a1a */
[-C--:B------:R-:W-:Y:S01]  /*13af0*/  FMUL.FTZ R25, R25, R21.reuse ;  /* 0x0000001519197220 */ /* 0x080fe20000410000 */
[----:B------:R-:W-:Y:S01]  /*13b00*/  IADD3 R3, -R38, 0x1, RZ ;  /* 0x0000000126037810 */ /* 0x000fe20007ffe1ff */
        /* <DEDUP_REMOVED lines=23> */
[----:B------:R-:W0:Y:S04]  /*13c80*/  MUFU.TANH R15, R15 ;  /* 0x0000000f000f7308 */ /* 0x000e280000002400 */
        /* <DEDUP_REMOVED lines=30> */
[----:B------:R2:W0:Y:S01]  /*13e70*/  MUFU.TANH R65, R39 ;  /* 0x0000002700417308 */ /* 0x0004220000002400 */
[----:B----4-:R-:W-:Y:S02]  /*13e80*/  IMAD.IADD R3, R55, 0x1, R24 ;  /* 0x0000000137037824 */ /* 0x010fe400078e0218 */
[----:B--2---:R-:W-:-:S04]  /*13e90*/  IMAD.IADD R39, R18, 0x1, R7 ;  /* 0x0000000112277824 */ /* 0x004fc800078e0207 */
[----:B------:R-:W-:Y:S01]  /*13ea0*/  IMAD.IADD R6, R39, 0x1, R24 ;  /* 0x0000000127067824 */ /* 0x000fe200078e0218 */
[----:B-1-3--:R-:W-:Y:S06]  /*13eb0*/  @!P2 BRA `(.L_x_3718) ;  /* 0x000000000048a947 */ /* 0x00afec0003800000 */
        /* <DEDUP_REMOVED lines=10> */
.L_x_3720:
[----:B------:R-:W-:-:S13]  /*13f60*/  ISETP.NE.AND P1, PT, R9, 0x1, PT ;  /* 0x000000010900780c */ /* 0x000fda0003f25270 */
[----:B------:R-:W-:-:S05]  /*13f70*/  @P1 IMAD.HI.U32 R8, R7, R10, RZ ;  /* 0x0000000a07081227 */ /* 0x000fca00078e00ff */
[----:B------:R-:W-:-:S07]  /*13f80*/  @P1 SHF.R.U32.HI R7, RZ, R11, R8 ;  /* 0x0000000bff071219 */ /* 0x000fce0000011608 */
.L_x_3721:
[----:B------:R-:W-:Y:S05]  /*13f90*/  BSYNC B1 ;  /* 0x0000000000017941 */ /* 0x000fea0003800000 */
.L_x_3719:
[----:B------:R-:W-:-:S04]  /*13fa0*/  IMAD R7, R7, R9, -R38 ;  /* 0x0000000907077224 */ /* 0x000fc800078e0a26 */
[----:B------:R-:W-:-:S05]  /*13fb0*/  IMAD R8, R2, -0x2, R7 ;  /* 0xfffffffe02087824 */ /* 0x000fca00078e0207 */
[----:B------:R-:W-:Y:S02]  /*13fc0*/  VIMNMX R3, R3, R8, !PT ;  /* 0x0000000803037248 */ /* 0x000fe40007fe0100 */
[----:B------:R-:W-:-:S07]  /*13fd0*/  VIADDMNMX R6, R8, R9, R6, PT ;  /* 0x0000000908067246 */ /* 0x000fce0003800106 */
.L_x_3718:
[----:B------:R-:W-:Y:S05]  /*13fe0*/  BSYNC B0 ;  /* 0x0000000000007941 */ /* 0x000fea0003800000 */
.L_x_3717:
[C---:B------:R-:W-:Y:S01]  /*13ff0*/  ISETP.GE.AND P1, PT, R58.reuse, 0x9, PT ;  /* 0x000000093a00780c */ /* 0x040fe20003f26270 */
[----:B------:R-:W1:Y:S01]  /*14000*/  SHFL.IDX PT, R32, R32, 0x1, 0x1c1f ;  /* 0x003c1f0020207f89 */ /* 0x000e6200000e0000 */
[----:B------:R-:W-:Y:S01]  /*14010*/  ISETP.GE.AND P2, PT, R58, 0x2, PT ;  /* 0x000000023a00780c */ /* 0x000fe20003f46270 */
[----:B------:R-:W-:Y:S01]  /*14020*/  BSSY B0, `(.L_x_3722) ;  /* 0x0000060000007945 */ /* 0x000fe20003800000 */
[----:B------:R-:W-:Y:S02]  /*14030*/  P2R R67, PR, RZ, 0x2 ;  /* 0x00000002ff437803 */ /* 0x000fe40000000000 */
[----:B------:R-:W-:Y:S02]  /*14040*/  ISETP.GT.AND P1, PT, R3, 0x8, !P1 ;  /* 0x000000080300780c */ /* 0x000fe40004f24270 */
[----:B------:R-:W-:Y:S02]  /*14050*/  P2R R66, PR, RZ, 0x4 ;  /* 0x00000004ff427803 */ /* 0x000fe40000000000 */
[----:B------:R-:W-:-:S02]  /*14060*/  ISETP.LT.OR P1, PT, R6, 0x9, P1 ;  /* 0x000000090600780c */ /* 0x000fc40000f21670 */
[C---:B------:R-:W-:Y:S02]  /*14070*/  ISETP.GT.AND P2, PT, R3.reuse, 0x1, !P2 ;  /* 0x000000010300780c */ /* 0x040fe40005744270 */
[----:B------:R-:W-:Y:S02]  /*14080*/  ISETP.GE.AND P3, PT, R58, 0xa, PT ;  /* 0x0000000a3a00780c */ /* 0x000fe40003f66270 */
[----:B0-----:R-:W-:Y:S02]  /*14090*/  FSEL R33, R28, -INF , !P1 ;  /* 0xff8000001c217808 */ /* 0x001fe40004800000 */
[----:B------:R-:W-:Y:S02]  /*140a0*/  ISETP.LT.OR P2, PT, R6, 0x2, P2 ;  /* 0x000000020600780c */ /* 0x000fe40001741670 */
[----:B------:R-:W-:Y:S02]  /*140b0*/  ISETP.GT.AND P1, PT, R3, 0x9, !P3 ;  /* 0x000000090300780c */ /* 0x000fe40005f24270 */
[----:B------:R-:W-:-:S02]  /*140c0*/  FSEL R35, R25, -INF , !P2 ;  /* 0xff80000019237808 */ /* 0x000fc40005000000 */
[----:B------:R-:W-:Y:S01]  /*140d0*/  ISETP.LT.OR P1, PT, R6, 0xa, P1 ;  /* 0x0000000a0600780c */ /* 0x000fe20000f21670 */
[----:B-1----:R-:W-:Y:S01]  /*140e0*/  IMAD.IADD R8, R55, 0x1, R32 ;  /* 0x0000000137087824 */ /* 0x002fe200078e0220 */
        /* <DEDUP_REMOVED lines=75> */
.L_x_3725:
[----:B------:R-:W-:-:S13]  /*145a0*/  ISETP.NE.AND P6, PT, R9, 0x1, PT ;  /* 0x000000010900780c */ /* 0x000fda0003fc5270 */
[----:B------:R-:W-:-:S05]  /*145b0*/  @P6 IMAD.HI.U32 R10, R4, R10, RZ ;  /* 0x0000000a040a6227 */ /* 0x000fca00078e00ff */
[----:B------:R-:W-:-:S07]  /*145c0*/  @P6 SHF.R.U32.HI R4, RZ, R11, R10 ;  /* 0x0000000bff046219 */ /* 0x000fce000001160a */
.L_x_3726:
[----:B------:R-:W-:Y:S05]  /*145d0*/  BSYNC B1 ;  /* 0x0000000000017941 */ /* 0x000fea0003800000 */
.L_x_3724:
[----:B------:R-:W-:-:S04]  /*145e0*/  IMAD R3, R4, R9, -R38 ;  /* 0x0000000904037224 */ /* 0x000fc800078e0a26 */
[----:B------:R-:W-:-:S05]  /*145f0*/  IMAD R3, R2, -0x2, R3 ;  /* 0xfffffffe02037824 */ /* 0x000fca00078e0203 */
[----:B------:R-:W-:Y:S02]  /*14600*/  VIADDMNMX R6, R3, R9, R6, PT ;  /* 0x0000000903067246 */ /* 0x000fe40003800106 */
[----:B------:R-:W-:-:S07]  /*14610*/  VIMNMX R8, R8, R3, !PT ;  /* 0x0000000308087248 */ /* 0x000fce0007fe0100 */
.L_x_3723:
[----:B------:R-:W-:Y:S05]  /*14620*/  BSYNC B0 ;  /* 0x0000000000007941 */ /* 0x000fea0003800000 */
.L_x_3722:
        /* <DEDUP_REMOVED lines=42> */
[----:B------:R-:W-:Y:S02]  /*148d0*/  ISETP.GT.AND P1, PT, R8, 0x29, !P1 ;  /* 0x000000290800780c */ /* 0x000fe40004f24270 */
[----:B------:R-:W-:Y:S02]  /*148e0*/  ISETP.LT.OR P5, PT, R6, 0x29, P5 ;  /* 0x000000290600780c */ /* 0x000fe40002fa1670 */
[----:B------:R-:W-:Y:S02]  /*148f0*/  ISETP.GT.AND P2, PT, R8, 0x30, !P2 ;  /* 0x000000300800780c */ /* 0x000fe40005744270 */
[----:B------:R-:W-:-:S02]  /*14900*/  FSEL R9, R46, -INF , !P5 ;  /* 0xff8000002e097808 */ /* 0x000fc40006800000 */
[----:B------:R-:W-:Y:S02]  /*14910*/  ISETP.LT.OR P1, PT, R6, 0x2a, P1 ;  /* 0x0000002a0600780c */ /* 0x000fe40000f21670 */
[----:B------:R-:W-:Y:S02]  /*14920*/  ISETP.GT.AND P3, PT, R8, 0x31, !P3 ;  /* 0x000000310800780c */ /* 0x000fe40005f64270 */
[----:B------:R-:W-:Y:S02]  /*14930*/  ISETP.LT.OR P2, PT, R6, 0x31, P2 ;  /* 0x000000310600780c */ /* 0x000fe40001741670 */
[----:B------:R-:W-:Y:S02]  /*14940*/  FSEL R52, R36, -INF , !P1 ;  /* 0xff80000024347808 */ /* 0x000fe40004800000 */
[----:B------:R-:W-:Y:S02]  /*14950*/  ISETP.NE.AND P6, PT, R41, RZ, PT ;  /* 0x000000ff2900720c */ /* 0x000fe40003fc5270 */
[----:B------:R-:W-:-:S02]  /*14960*/  ISETP.GT.AND P4, PT, R8, 0x38, !P4 ;  /* 0x000000380800780c */ /* 0x000fc40006784270 */
[----:B------:R-:W-:Y:S02]  /*14970*/  ISETP.LT.OR P3, PT, R6, 0x32, P3 ;  /* 0x000000320600780c */ /* 0x000fe40001f61670 */
[----:B------:R-:W-:Y:S02]  /*14980*/  FSEL R50, R50, -INF , !P2 ;  /* 0xff80000032327808 */ /* 0x000fe40005000000 */
[----:B------:R-:W-:Y:S02]  /*14990*/  ISETP.GT.AND P1, PT, R8, 0x39, !P6 ;  /* 0x000000390800780c */ /* 0x000fe40007724270 */
[C---:B------:R-:W-:Y:S02]  /*149a0*/  ISETP.LT.OR P4, PT, R6.reuse, 0x39, P4 ;  /* 0x000000390600780c */ /* 0x040fe40002781670 */
[----:B------:R-:W-:Y:S01]  /*149b0*/  FSEL R56, R51, -INF , !P3 ;  /* 0xff80000033387808 */ /* 0x000fe20005800000 */
[----:B------:R-:W-:Y:S01]  /*149c0*/  UIADD3 UR4, UP0, UR37, 0x200, URZ ;  /* 0x0000020025047890 */ /* 0x000fe2000ff1e03f */
[----:B------:R-:W-:-:S02]  /*149d0*/  ISETP.LT.OR P1, PT, R6, 0x3a, P1 ;  /* 0x0000003a0600780c */ /* 0x000fc40000f21670 */
[----:B------:R-:W-:Y:S01]  /*149e0*/  FSEL R54, R54, -INF , !P4 ;  /* 0xff80000036367808 */ /* 0x000fe20006000000 */
[----:B------:R-:W-:Y:S02]  /*149f0*/  ULOP3.LUT UR4, UR4, 0x4, URZ, 0xfc, !UPT ;  /* 0x0000000404047892 */ /* 0x000fe4000f8efc3f */
[----:B------:R-:W-:Y:S01]  /*14a00*/  UIADD3.X UR5, URZ, UR36, URZ, UP0, !UPT ;  /* 0x000000243f057290 */ /* 0x000fe200087fe43f */
        /* <DEDUP_REMOVED lines=34> */
[----:B------:R-:W-:Y:S01]  /*14c30*/  FMNMX.FTZ R41, R54, R4, !PT ;  /* 0x0000000436297209 */ /* 0x000fe20007810000 */
[----:B------:R-:W-:Y:S02]  /*14c40*/  IMAD.U32 R4, RZ, RZ, UR4 ;  /* 0x00000004ff047e24 */ /* 0x000fe4000f8e00ff */
[----:B------:R-:W-:Y:S01]  /*14c50*/  IMAD.U32 R5, RZ, RZ, UR5 ;  /* 0x00000005ff057e24 */ /* 0x000fe2000f8e00ff */
        /* <DEDUP_REMOVED lines=43> */
.L_x_3728:
[----:B------:R-:W-:Y:S05]  /*14f10*/  BSYNC B0 ;  /* 0x0000000000007941 */ /* 0x000fea0003800000 */
.L_x_3727:
        /* <DEDUP_REMOVED lines=36> */
[----:B------:R-:W-:Y:S01]  /*15160*/  MUFU.EX2 R33, R33 ;  /* 0x0000002100217308 */ /* 0x000fe20000000800 */
[----:B-----5:R-:W-:-:S02]  /*15170*/  FADD.FTZ R2, R168, R47 ;  /* 0x0000002fa8027221 */ /* 0x020fc40000010000 */
        /* <DEDUP_REMOVED lines=8> */
[----:B--2---:R-:W-:Y:S01]  /*15200*/  FADD.FTZ R20, R35, R2 ;  /* 0x0000000223147221 */ /* 0x004fe20000010000 */
[-CC-:B------:R-:W-:Y:S01]  /*15210*/  FFMA.FTZ R13, R13, R46.reuse, -R3.reuse ;  /* 0x0000002e0d0d7223 */ /* 0x180fe20000010803 */
[-CC-:B------:R-:W-:Y:S01]  /*15220*/  FFMA.FTZ R11, R11, R46.reuse, -R3.reuse ;  /* 0x0000002e0b0b7223 */ /* 0x180fe20000010803 */
[-CC-:B------:R-:W-:Y:S01]  /*15230*/  FFMA.FTZ R10, R10, R46.reuse, -R3.reuse ;  /* 0x0000002e0a0a7223 */ /* 0x180fe20000010803 */
[-CC-:B------:R-:W-:Y:S01]  /*15240*/  FFMA.FTZ R9, R9, R46.reuse, -R3.reuse ;  /* 0x0000002e09097223 */ /* 0x180fe20000010803 */
[----:B------:R-:W1:Y:S01]  /*15250*/  MUFU.EX2 R40, R40 ;  /* 0x0000002800287308 */ /* 0x000e620000000800 */
[----:B------:R-:W-:-:S07]  /*15260*/  FFMA.FTZ R2, R52, R46, -R3 ;  /* 0x0000002e34027223 */ /* 0x000fce0000010803 */
[----:B------:R-:W2:Y:S08]  /*15270*/  MUFU.EX2 R39, R39 ;  /* 0x0000002700277308 */ /* 0x000eb00000000800 */
[----:B------:R-:W3:Y:S01]  /*15280*/  MUFU.EX2 R38, R38 ;  /* 0x0000002600267308 */ /* 0x000ee20000000800 */
[----:B-1----:R-:W-:-:S07]  /*15290*/  FADD.FTZ R4, R40, R49 ;  /* 0x0000003128047221 */ /* 0x002fce0000010000 */
[----:B------:R-:W1:Y:S01]  /*152a0*/  MUFU.EX2 R37, R37 ;  /* 0x0000002500257308 */ /* 0x000e620000000800 */
[----:B--2---:R-:W-:-:S07]  /*152b0*/  FADD.FTZ R5, R39, R4 ;  /* 0x0000000427057221 */ /* 0x004fce0000010000 */
[----:B------:R-:W-:Y:S01]  /*152c0*/  MUFU.EX2 R30, R30 ;  /* 0x0000001e001e7308 */ /* 0x000fe20000000800 */
[----:B---3--:R-:W-:-:S07]  /*152d0*/  FADD.FTZ R4, R38, R5 ;  /* 0x0000000526047221 */ /* 0x008fce0000010000 */
[----:B------:R-:W2:Y:S01]  /*152e0*/  MUFU.EX2 R34, R34 ;  /* 0x0000002200227308 */ /* 0x000ea20000000800 */
[----:B-1----:R-:W-:Y:S01]  /*152f0*/  FADD.FTZ R5, R37, R4 ;  /* 0x0000000425057221 */ /* 0x002fe20000010000 */
[----:B------:R-:W-:-:S06]  /*15300*/  FFMA.FTZ R4, R50, R46, -R3 ;  /* 0x0000002e32047223 */ /* 0x000fcc0000010803 */
[----:B------:R-:W-:Y:S08]  /*15310*/  MUFU.EX2 R29, R29 ;  /* 0x0000001d001d7308 */ /* 0x000ff00000000800 */
[----:B------:R-:W1:Y:S01]  /*15320*/  MUFU.EX2 R173, R32 ;  /* 0x0000002000ad7308 */ /* 0x000e620000000800 */
[----:B--2---:R-:W-:Y:S01]  /*15330*/  FADD.FTZ R42, R34, R5 ;  /* 0x00000005222a7221 */ /* 0x004fe20000010000 */
[----:B------:R-:W-:-:S06]  /*15340*/  FFMA.FTZ R5, R56, R46, -R3 ;  /* 0x0000002e38057223 */ /* 0x000fcc0000010803 */
[----:B------:R-:W2:Y:S08]  /*15350*/  MUFU.EX2 R28, R28 ;  /* 0x0000001c001c7308 */ /* 0x000eb00000000800 */
[----:B------:R3:W-:Y:S01]  /*15360*/  MUFU.EX2 R182, R15 ;  /* 0x0000000f00b67308 */ /* 0x0007e20000000800 */
[----:B-1----:R-:W-:-:S07]  /*15370*/  FADD.FTZ R31, R173, R42 ;  /* 0x0000002aad1f7221 */ /* 0x002fce0000010000 */
[----:B------:R-:W-:Y:S01]  /*15380*/  MUFU.EX2 R14, R14 ;  /* 0x0000000e000e7308 */ /* 0x000fe20000000800 */
[----:B---3--:R-:W-:-:S04]  /*15390*/  FADD.FTZ R15, R33, R20 ;  /* 0x00000014210f7221 */ /* 0x008fc80000010000 */
[----:B------:R-:W-:-:S03]  /*153a0*/  FADD.FTZ R15, R170, R15 ;  /* 0x0000000faa0f7221 */ /* 0x000fc60000010000 */
[----:B------:R-:W1:Y:S01]  /*153b0*/  MUFU.EX2 R27, R27 ;  /* 0x0000001b001b7308 */ /* 0x000e620000000800 */
[----:B------:R-:W-:-:S04]  /*153c0*/  FADD.FTZ R32, R30, R15 ;  /* 0x0000000f1e207221 */ /* 0x000fc80000010000 */
[----:B------:R-:W-:-:S03]  /*153d0*/  FADD.FTZ R15, R29, R32 ;  /* 0x000000201d0f7221 */ /* 0x000fc60000010000 */
[----:B------:R-:W-:Y:S01]  /*153e0*/  MUFU.EX2 R13, R13 ;  /* 0x0000000d000d7308 */ /* 0x000fe20000000800 */
[----:B--2---:R-:W-:-:S07]  /*153f0*/  FADD.FTZ R42, R28, R15 ;  /* 0x0000000f1c2a7221 */ /* 0x004fce0000010000 */
[----:B------:R-:W0:Y:S01]  /*15400*/  MUFU.EX2 R26, R26 ;  /* 0x0000001a001a7308 */ /* 0x000e220000000800 */
[----:B-1----:R-:W-:-:S07]  /*15410*/  FADD.FTZ R15, R27, R42 ;  /* 0x0000002a1b0f7221 */ /* 0x002fce0000010000 */
[----:B------:R-:W-:Y:S08]  /*15420*/  MUFU.EX2 R11, R11 ;  /* 0x0000000b000b7308 */ /* 0x000ff00000000800 */
[----:B------:R-:W1:Y:S01]  /*15430*/  MUFU.EX2 R25, R25 ;  /* 0x0000001900197308 */ /* 0x000e620000000800 */
[----:B0-----:R-:W-:-:S07]  /*15440*/  FADD.FTZ R44, R26, R15 ;  /* 0x0000000f1a2c7221 */ /* 0x001fce0000010000 */
[----:B------:R-:W-:Y:S08]  /*15450*/  MUFU.EX2 R10, R10 ;  /* 0x0000000a000a7308 */ /* 0x000ff00000000800 */
[----:B------:R-:W0:Y:S08]  /*15460*/  MUFU.EX2 R24, R24 ;  /* 0x0000001800187308 */ /* 0x000e300000000800 */
[----:B------:R-:W-:Y:S08]  /*15470*/  MUFU.EX2 R9, R9 ;  /* 0x0000000900097308 */ /* 0x000ff00000000800 */
[----:B------:R2:W-:Y:S08]  /*15480*/  MUFU.EX2 R20, R2 ;  /* 0x0000000200147308 */ /* 0x0005f00000000800 */
[----:B------:R-:W3:Y:S01]  /*15490*/  MUFU.EX2 R21, R21 ;  /* 0x0000001500157308 */ /* 0x000ee20000000800 */
[----:B--2---:R-:W-:Y:S01]  /*154a0*/  FADD.FTZ R2, R14, R31 ;  /* 0x0000001f0e027221 */ /* 0x004fe20000010000 */
[----:B-1----:R-:W-:-:S03]  /*154b0*/  FADD.FTZ R31, R25, R44 ;  /* 0x0000002c191f7221 */ /* 0x002fc60000010000 */
[----:B------:R-:W-:Y:S01]  /*154c0*/  FADD.FTZ R42, R13, R2 ;  /* 0x000000020d2a7221 */ /* 0x000fe20000010000 */
[-CC-:B------:R-:W-:Y:S01]  /*154d0*/  FFMA.FTZ R2, R54, R46.reuse, -R3.reuse ;  /* 0x0000002e36027223 */ /* 0x180fe20000010803 */
[----:B------:R-:W-:Y:S01]  /*154e0*/  FFMA.FTZ R3, R36, R46, -R3 ;  /* 0x0000002e24037223 */ /* 0x000fe20000010803 */
[----:B------:R-:W1:Y:S01]  /*154f0*/  MUFU.EX2 R19, R19 ;  /* 0x0000001300137308 */ /* 0x000e620000000800 */
[----:B------:R-:W-:Y:S01]  /*15500*/  FADD.FTZ R15, R11, R42 ;  /* 0x0000002a0b0f7221 */ /* 0x000fe20000010000 */
[----:B0-----:R-:W-:-:S06]  /*15510*/  FADD.FTZ R42, R24, R31 ;  /* 0x0000001f182a7221 */ /* 0x001fcc0000010000 */
[----:B------:R0:W2:Y:S01]  /*15520*/  MUFU.EX2 R181, R4 ;  /* 0x0000000400b57308 */ /* 0x0000a20000000800 */
[----:B---3--:R-:W-:-:S07]  /*15530*/  FADD.FTZ R42, R21, R42 ;  /* 0x0000002a152a7221 */ /* 0x008fce0000010000 */
[----:B------:R-:W-:Y:S01]  /*15540*/  MUFU.EX2 R18, R18 ;  /* 0x0000001200127308 */ /* 0x000fe20000000800 */
[----:B0-----:R-:W-:-:S07]  /*15550*/  FADD.FTZ R4, R10, R15 ;  /* 0x0000000f0a047221 */ /* 0x001fce0000010000 */
[----:B------:R0:W3:Y:S08]  /*15560*/  MUFU.EX2 R32, R5 ;  /* 0x0000000500207308 */ /* 0x0000f00000000800 */
[----:B------:R-:W4:Y:S01]  /*15570*/  MUFU.EX2 R7, R7 ;  /* 0x0000000700077308 */ /* 0x000f220000000800 */
[----:B0-----:R-:W-:-:S04]  /*15580*/  FADD.FTZ R5, R9, R4 ;  /* 0x0000000409057221 */ /* 0x001fc80000010000 */
[----:B------:R-:W-:Y:S01]  /*15590*/  FADD.FTZ R4, R20, R5 ;  /* 0x0000000514047221 */ /* 0x000fe20000010000 */
[----:B-1----:R-:W-:Y:S02]  /*155a0*/  FADD.FTZ R5, R19, R42 ;  /* 0x0000002a13057221 */ /* 0x002fe40000010000 */
[----:B------:R0:W1:Y:S01]  /*155b0*/  MUFU.EX2 R183, R2 ;  /* 0x0000000200b77308 */ /* 0x0000620000000800 */
[----:B--2---:R-:W-:-:S04]  /*155c0*/  FADD.FTZ R15, R181, R4 ;  /* 0x00000004b50f7221 */ /* 0x004fc80000010000 */
[----:B---3--:R-:W-:-:S03]  /*155d0*/  FADD.FTZ R4, R32, R15 ;  /* 0x0000000f20047221 */ /* 0x008fc60000010000 */
[----:B------:R-:W2:Y:S01]  /*155e0*/  MUFU.EX2 R36, R3 ;  /* 0x0000000300247308 */ /* 0x000ea20000000800 */
[----:B0-----:R-:W-:-:S04]  /*155f0*/  FADD.FTZ R2, R18, R5 ;  /* 0x0000000512027221 */ /* 0x001fc80000010000 */
[----:B----4-:R-:W-:Y:S01]  /*15600*/  FADD.FTZ R5, R7, R2 ;  /* 0x0000000207057221 */ /* 0x010fe20000010000 */
[----:B-1----:R-:W-:-:S03]  /*15610*/  FADD.FTZ R15, R183, R4 ;  /* 0x00000004b70f7221 */ /* 0x002fc60000010000 */
[----:B------:R-:W-:-:S05]  /*15620*/  FADD.FTZ R31, R182, R5 ;  /* 0x00000005b61f7221 */ /* 0x000fca0000010000 */
        /* <DEDUP_REMOVED lines=32> */
[----:B------:R-:W-:-:S04]  /*15830*/  UIADD3 UR4, UP0, UR37, 0x230, URZ ;  /* 0x0000023025047890 */ /* 0x000fc8000ff1e03f */
[----:B------:R-:W-:Y:S02]  /*15840*/  ULOP3.LUT UR5, UR4, 0x4, URZ, 0xfc, !UPT ;  /* 0x0000000404057892 */ /* 0x000fe4000f8efc3f */
[----:B------:R-:W-:-:S04]  /*15850*/  UIADD3.X UR6, URZ, UR36, URZ, UP0, !UPT ;  /* 0x000000243f067290 */ /* 0x000fc800087fe43f */
[----:B------:R-:W-:Y:S02]  /*15860*/  IMAD.U32 R2, RZ, RZ, UR5 ;  /* 0x00000005ff027e24 */ /* 0x000fe4000f8e00ff */
[----:B------:R-:W-:Y:S02]  /*15870*/  IMAD.U32 R3, RZ, RZ, UR6 ;  /* 0x00000006ff037e24 */ /* 0x000fe4000f8e00ff */
[----:B--2---:R-:W-:-:S05]  /*15880*/  FMUL.FTZ R5, R6, R5 ;  /* 0x0000000506057220 */ /* 0x004fca0000410000 */
[----:B------:R0:W-:Y:S04]  /*15890*/  ST.E desc[UR44][R16.64+0x230], R5 ;  /* 0x0002300510007985 */ /* 0x0001e8000c10192c */
[----:B------:R-:W2:Y:S02]  /*158a0*/  LD.E R7, desc[UR44][R2.64] ;  /* 0x0000002c02077980 */ /* 0x000ea4000c101900 */
[----:B--2---:R-:W-:-:S05]  /*158b0*/  FMUL.FTZ R7, R6, R7 ;  /* 0x0000000706077220 */ /* 0x004fca0000410000 */
[----:B------:R1:W-:Y:S04]  /*158c0*/  ST.E desc[UR44][R2.64], R7 ;  /* 0x0000000702007985 */ /* 0x0003e8000c10192c */
[----:B0-----:R-:W2:Y:S04]  /*158d0*/  LD.E R5, desc[UR44][R16.64+0x270] ;  /* 0x0002702c10057980 */ /* 0x001ea8000c101900 */
        /* <DEDUP_REMOVED lines=61> */
[----:B------:R-:W-:-:S06]  /*15cb0*/  ULOP3.LUT UR5, UR4, 0x8, URZ, 0xfc, !UPT ;  /* 0x0000000804057892 */ /* 0x000fcc000f8efc3f */
[----:B------:R-:W-:Y:S02]  /*15cc0*/  IMAD.U32 R4, RZ, RZ, UR5 ;  /* 0x00000005ff047e24 */ /* 0x000fe4000f8e00ff */
[C---:B--2---:R-:W-:Y:S01]  /*15cd0*/  FMUL.FTZ R5, R6.reuse, R5 ;  /* 0x0000000506057220 */ /* 0x044fe20000410000 */
[----:B---3--:R-:W-:-:S04]  /*15ce0*/  FMUL.FTZ R131, R6, R131 ;  /* 0x0000008306837220 */ /* 0x008fc80000410000 */
[----:B------:R0:W-:Y:S01]  /*15cf0*/  ST.E desc[UR44][R16.64+0x270], R5 ;  /* 0x0002700510007985 */ /* 0x0001e2000c10192c */
[C---:B----4-:R-:W-:Y:S01]  /*15d00*/  FMUL.FTZ R9, R6.reuse, R9 ;  /* 0x0000000906097220 */ /* 0x050fe20000410000 */
[C---:B-----5:R-:W-:Y:S01]  /*15d10*/  FMUL.FTZ R11, R6.reuse, R11 ;  /* 0x0000000b060b7220 */ /* 0x060fe20000410000 */
[C---:B------:R-:W-:Y:S01]  /*15d20*/  FMUL.FTZ R13, R6.reuse, R13 ;  /* 0x0000000d060d7220 */ /* 0x040fe20000410000 */
[----:B0-----:R-:W-:Y:S02]  /*15d30*/  IMAD.U32 R5, RZ, RZ, UR6 ;  /* 0x00000006ff057e24 */ /* 0x001fe4000f8e00ff */
        /* <DEDUP_REMOVED lines=119> */
[----:B------:R-:W-:Y:S01]  /*164b0*/  ULOP3.LUT UR4, UR4, 0xc, URZ, 0xfc, !UPT ;  /* 0x0000000c04047892 */ /* 0x000fe2000f8efc3f */
[----:B-1----:R-:W-:-:S05]  /*164c0*/  IMAD.U32 R7, RZ, RZ, UR6 ;  /* 0x00000006ff077e24 */ /* 0x002fca000f8e00ff */
[----:B------:R-:W-:Y:S02]  /*164d0*/  IMAD.U32 R6, RZ, RZ, UR4 ;  /* 0x00000004ff067e24 */ /* 0x000fe4000f8e00ff */
[----:B--2---:R-:W-:-:S05]  /*164e0*/  FMUL.FTZ R9, R8, R9 ;  /* 0x0000000908097220 */ /* 0x004fca0000410000 */
        /* <DEDUP_REMOVED lines=1116> */
[----:B------:R-:W3:Y:S04]  /*1aab0*/  LD.E R11, desc[UR44][R2.64] ;  /* 0x0000002c020b7980 */ /* 0x000ee8000c101900 */
[----:B---3--:R3:W-:Y:S04]  /*1aac0*/  ST.E desc[UR44][R2.64], R11 ;  /* 0x0000000b02007985 */ /* 0x0087e8000c10192c */
[----:B------:R-:W4:Y:S04]  /*1aad0*/  LD.E R13, desc[UR44][R4.64] ;  /* 0x0000002c040d7980 */ /* 0x000f28000c101900 */
[----:B----4-:R4:W-:Y:S04]  /*1aae0*/  ST.E desc[UR44][R4.64], R13 ;  /* 0x0000000d04007985 */ /* 0x0109e8000c10192c */
[----:B------:R-:W5:Y:S04]  /*1aaf0*/  LD.E R15, desc[UR44][R6.64] ;  /* 0x0000002c060f7980 */ /* 0x000f68000c101900 */
[----:B-----5:R5:W-:Y:S04]  /*1ab00*/  ST.E desc[UR44][R6.64], R15 ;  /* 0x0000000f06007985 */ /* 0x020be8000c10192c */
[----:B------:R-:W5:Y:S04]  /*1ab10*/  LD.E R19, desc[UR44][R16.64+0x240] ;  /* 0x0002402c10137980 */ /* 0x000f68000c101900 */
[----:B------:R-:W5:Y:S04]  /*1ab20*/  LD.E R21, desc[UR44][R16.64+0x244] ;  /* 0x0002442c10157980 */ /* 0x000f68000c101900 */
[----:B0-----:R-:W5:Y:S04]  /*1ab30*/  LD.E R25, desc[UR44][R16.64+0x248] ;  /* 0x0002482c10197980 */ /* 0x001f68000c101900 */
[----:B-1----:R-:W5:Y:S04]  /*1ab40*/  LD.E R27, desc[UR44][R16.64+0x24c] ;  /* 0x00024c2c101b7980 */ /* 0x002f68000c101900 */
[----:B--2---:R-:W2:Y:S04]  /*1ab50*/  LD.E R9, desc[UR44][R16.64+0x250] ;  /* 0x0002502c10097980 */ /* 0x004ea8000c101900 */
[----:B------:R-:W2:Y:S04]  /*1ab60*/  LD.E R29, desc[UR44][R16.64+0x254] ;  /* 0x0002542c101d7980 */ /* 0x000ea8000c101900 */
[----:B---3--:R-:W3:Y:S04]  /*1ab70*/  LD.E R3, desc[UR44][R16.64+0x258] ;  /* 0x0002582c10037980 */ /* 0x008ee8000c101900 */
[----:B------:R-:W3:Y:S04]  /*1ab80*/  LD.E R11, desc[UR44][R16.64+0x25c] ;  /* 0x00025c2c100b7980 */ /* 0x000ee8000c101900 */
[----:B----4-:R-:W4:Y:S04]  /*1ab90*/  LD.E R5, desc[UR44][R16.64+0x260] ;  /* 0x0002602c10057980 */ /* 0x010f28000c101900 */
[----:B------:R-:W4:Y:S04]  /*1aba0*/  LD.E R13, desc[UR44][R16.64+0x264] ;  /* 0x0002642c100d7980 */ /* 0x000f28000c101900 */
[----:B-----5:R-:W5:Y:S04]  /*1abb0*/  LD.E R7, desc[UR44][R16.64+0x268] ;  /* 0x0002682c10077980 */ /* 0x020f68000c101900 */
        /* <DEDUP_REMOVED lines=113> */
[----:B------:R0:W-:Y:S04]  /*1b2d0*/  ST.E desc[UR44][R16.64+0x240], R19 ;  /* 0x0002401310007985 */ /* 0x0001e8000c10192c */
[----:B------:R0:W-:Y:S04]  /*1b2e0*/  ST.E desc[UR44][R16.64+0x244], R21 ;  /* 0x0002441510007985 */ /* 0x0001e8000c10192c */
[----:B------:R0:W-:Y:S04]  /*1b2f0*/  ST.E desc[UR44][R16.64+0x248], R25 ;  /* 0x0002481910007985 */ /* 0x0001e8000c10192c */
[----:B------:R0:W-:Y:S04]  /*1b300*/  ST.E desc[UR44][R16.64+0x24c], R27 ;  /* 0x00024c1b10007985 */ /* 0x0001e8000c10192c */
[----:B--2---:R0:W-:Y:S04]  /*1b310*/  ST.E desc[UR44][R16.64+0x250], R9 ;  /* 0x0002500910007985 */ /* 0x0041e8000c10192c */
[----:B------:R0:W-:Y:S04]  /*1b320*/  ST.E desc[UR44][R16.64+0x254], R29 ;  /* 0x0002541d10007985 */ /* 0x0001e8000c10192c */
[----:B---3--:R0:W-:Y:S04]  /*1b330*/  ST.E desc[UR44][R16.64+0x258], R3 ;  /* 0x0002580310007985 */ /* 0x0081e8000c10192c */
[----:B------:R0:W-:Y:S04]  /*1b340*/  ST.E desc[UR44][R16.64+0x25c], R11 ;  /* 0x00025c0b10007985 */ /* 0x0001e8000c10192c */
[----:B----4-:R0:W-:Y:S04]  /*1b350*/  ST.E desc[UR44][R16.64+0x260], R5 ;  /* 0x0002600510007985 */ /* 0x0101e8000c10192c */
[----:B------:R0:W-:Y:S04]  /*1b360*/  ST.E desc[UR44][R16.64+0x264], R13 ;  /* 0x0002640d10007985 */ /* 0x0001e8000c10192c */
[----:B-----5:R0:W-:Y:S04]  /*1b370*/  ST.E desc[UR44][R16.64+0x268], R7 ;  /* 0x0002680710007985 */ /* 0x0201e8000c10192c */
        /* <DEDUP_REMOVED lines=129> */
.L_x_3730:
[----:B------:R-:W-:Y:S05]  /*1bb90*/  BSYNC B0 ;  /* 0x0000000000007941 */ /* 0x000fea0003800000 */
.L_x_3729:
[C---:B------:R-:W-:Y:S01]  /*1bba0*/  ISETP.GT.AND P0, PT, R0.reuse, R12, PT ;  /* 0x0000000c0000720c */ /* 0x040fe20003f04270 */
[----:B------:R-:W-:-:S12]  /*1bbb0*/  VIADD R0, R0, 0xffffffff ;  /* 0xffffffff00007836 */ /* 0x000fd80000000000 */
[----:B------:R-:W-:Y:S05]  /*1bbc0*/  @P0 BRA `(.L_x_3731) ;  /* 0xffffff5400b00947 */ /* 0x000fea000383ffff */
[----:B0-----:R-:W2:Y:S02]  /*1bbd0*/  LDL R2, [R1+0x70] ;  /* 0x0000700001027983 */ /* 0x001ea40000100800 */
[----:B--2---:R-:W-:-:S07]  /*1bbe0*/  IMAD.SHL.U32 R2, R2, 0x40, RZ ;  /* 0x0000004002027824 */ /* 0x004fce00078e00ff */
.L_x_3702:
[----:B------:R-:W0:Y:S01]  /*1bbf0*/  LDC R3, c[0x0][0x448] ;  /* 0x00011200ff037b82 */ /* 0x000e220000000800 */
[----:B------:R-:W-:-:S07]  /*1bc00*/  ULDC UR4, c[0x0][0xad4] ;  /* 0x0002b50000047ab9 */ /* 0x000fce0000000800 */
[----:B------:R-:W2:Y:S01]  /*1bc10*/  LDC R6, c[0x0][0xadc] ;  /* 0x0002b700ff067b82 */ /* 0x000ea20000000800 */
[----:B0-----:R-:W-:Y:S01]  /*1bc20*/  ISETP.NE.AND P0, PT, R3, 0x1, PT ;  /* 0x000000010300780c */ /* 0x001fe20003f05270 */
[----:B------:R-:W-:-:S12]  /*1bc30*/  VIADD R3, R2, 0x3f ;  /* 0x0000003f02037836 */ /* 0x000fd80000000000 */
[----:B-1----:R-:W0:Y:S08]  /*1bc40*/  @P0 LDC R4, c[0x0][0x44c] ;  /* 0x00011300ff040b82 */ /* 0x002e300000000800 */
[----:B------:R-:W1:Y:S01]  /*1bc50*/  @P0 LDC R5, c[0x0][0x450] ;  /* 0x00011400ff050b82 */ /* 0x000e620000000800 */
[----:B0-----:R-:W-:-:S05]  /*1bc60*/  @P0 IMAD.HI.U32 R2, R3, R4, RZ ;  /* 0x0000000403020227 */ /* 0x001fca00078e00ff */
[----:B-1----:R-:W-:Y:S02]  /*1bc70*/  @P0 SHF.R.U32.HI R3, RZ, R5, R2 ;  /* 0x00000005ff030219 */ /* 0x002fe40000011602 */
[----:B--2---:R-:W-:-:S03]  /*1bc80*/  ISETP.GE.AND P0, PT, R6, 0x1, PT ;  /* 0x000000010600780c */ /* 0x004fc60003f06270 */
[----:B------:R-:W-:-:S04]  /*1bc90*/  IMAD.IADD R3, R192, 0x1, R3 ;  /* 0x00000001c0037824 */ /* 0x000fc800078e0203 */
        /* <DEDUP_REMOVED lines=12> */
.L_x_3734:
[----:B------:R-:W-:-:S13]  /*1bd60*/  ISETP.NE.AND P0, PT, R6, 0x1, PT ;  /* 0x000000010600780c */ /* 0x000fda0003f05270 */
[----:B------:R-:W0:Y:S02]  /*1bd70*/  @P0 LDC.64 R4, c[0x0][0xae0] ;  /* 0x0002b800ff040b82 */ /* 0x000e240000000a00 */
[----:B0-----:R-:W-:-:S05]  /*1bd80*/  @P0 IMAD.HI.U32 R4, R3, R4, RZ ;  /* 0x0000000403040227 */ /* 0x001fca00078e00ff */
[----:B------:R-:W-:-:S07]  /*1bd90*/  @P0 SHF.R.U32.HI R3, RZ, R5, R4 ;  /* 0x00000005ff030219 */ /* 0x000fce0000011604 */
.L_x_3735:
[----:B------:R-:W-:Y:S05]  /*1bda0*/  BSYNC B0 ;  /* 0x0000000000007941 */ /* 0x000fea0003800000 */
.L_x_3733:
[----:B------:R-:W-:-:S05]  /*1bdb0*/  IMAD R3, R3, R6, RZ ;  /* 0x0000000603037224 */ /* 0x000fca00078e02ff */
[----:B------:R-:W-:-:S07]  /*1bdc0*/  VIMNMX R2, R2, R3, !PT ;  /* 0x0000000302027248 */ /* 0x000fce0007fe0100 */
.L_x_3732:
[----:B------:R-:W-:-:S05]  /*1bdd0*/  VIADD R2, R2, 0x3f ;  /* 0x0000003f02027836 */ /* 0x000fca0000000000 */
[----:B------:R-:W-:-:S04]  /*1bde0*/  SHF.R.S32.HI R3, RZ, 0x1f, R2 ;  /* 0x0000001fff037819 */ /* 0x000fc80000011402 */
[----:B------:R-:W-:-:S04]  /*1bdf0*/  LEA.HI R3, R3, R2, RZ, 0x6 ;  /* 0x0000000203037211 */ /* 0x000fc800078f30ff */
[----:B------:R-:W-:-:S04]  /*1be00*/  SHF.R.S32.HI R3, RZ, 0x6, R3 ;  /* 0x00000006ff037819 */ /* 0x000fc80000011403 */
[----:B------:R-:W-:-:S04]  /*1be10*/  VIMNMX R10, R164, R3, !PT ;  /* 0x00000003a40a7248 */ /* 0x000fc80007fe0100 */
[----:B------:R-:W-:-:S13]  /*1be20*/  ISETP.GE.AND P0, PT, R0, R10, PT ;  /* 0x0000000a0000720c */ /* 0x000fda0003f06270 */
[----:B------:R-:W-:Y:S05]  /*1be30*/  @!P0 BRA `(.L_x_3736) ;  /* 0x0000009800b08947 */ /* 0x000fea0003800000 */
.L_x_3755:
        /* <DEDUP_REMOVED lines=23> */
.L_x_3738:
[----:B------:R-:W-:Y:S05]  /*1bfb0*/  BSYNC B0 ;  /* 0x0000000000007941 */ /* 0x000fea0003800000 */
.L_x_3737:
        /* <DEDUP_REMOVED lines=13> */
.L_x_3740:
[----:B------:R-:W-:Y:S05]  /*1c090*/  BSYNC B0 ;  /* 0x0000000000007941 */ /* 0x000fea0003800000 */
.L_x_3739:
        /* <DEDUP_REMOVED lines=8> */
.L_x_3742:
[----:B------:R-:W-:Y:S05]  /*1c120*/  BSYNC B0 ;  /* 0x0000000000007941 */ /* 0x000fea0003800000 */
.L_x_3741:
        /* <DEDUP_REMOVED lines=8> */
[----:B------:R-:W-:-:S03]  /*1c1b0*/  IMAD.MOV.U32 R3, RZ, RZ, R9 ;  /* 0x000000ffff037224 */ /* 0x000fc600078e0009 */
[C---:B------:R-:W-:Y:S02]  /*1c1c0*/  R2UR UR6, R2.reuse ;  /* 0x00000000020672ca */ /* 0x040fe400000e0000 */
[----:B------:R-:W-:Y:S01]  /*1c1d0*/  R2UR UR7, R3 ;  /* 0x00000000030772ca */ /* 0x000fe200000e0000 */
[----:B------:R0:W-:Y:S01]  /*1c1e0*/  ST.E desc[UR44][R16.64+0x80], RZ ;  /* 0x000080ff10007985 */ /* 0x0001e2000c10192c */
[----:B------:R-:W-:Y:S02]  /*1c1f0*/  VIADD R8, R2, 0x2 ;  /* 0x0000000202087836 */ /* 0x000fe40000000000 */
[----:B------:R-:W-:Y:S01]  /*1c200*/  IMAD.MOV.U32 R5, RZ, RZ, 0x1 ;  /* 0x00000001ff057424 */ /* 0x000fe200078e00ff */
[----:B---3--:R-:W-:Y:S02]  /*1c210*/  R2UR UR4, R18 ;  /* 0x00000000120472ca */ /* 0x008fe400000e0000 */
[----:B------:R-:W-:Y:S02]  /*1c220*/  R2UR UR5, R19 ;  /* 0x00000000130572ca */ /* 0x000fe400000e0000 */
[----:B------:R-:W2:Y:S01]  /*1c230*/  LD.E R19, desc[UR44][R16.64+0x54] ;  /* 0x0000542c10137980 */ /* 0x000ea2000c101900 */
[----:B------:R-:W-:-:S10]  /*1c240*/  WARPGROUP.ARRIVE ;  /* 0x00000000000079c5 */ /* 0x000fd40000000000 */
        /* <DEDUP_REMOVED lines=8> */
[----:B------:R0:W5:Y:S01]  /*1c2d0*/  LD.E R18, desc[UR44][R16.64+0x1ec] ;  /* 0x0001ec2c10127980 */ /* 0x000162000c101900 */
[----:B------:R-:W-:Y:S01]  /*1c2e0*/  VIADD R6, R12, 0x4 ;  /* 0x000000040c067836 */ /* 0x000fe20000000000 */
[----:B------:R-:W-:Y:S01]  /*1c2f0*/  BSSY B0, `(.L_x_3744) ;  /* 0x0000020000007945 */ /* 0x000fe20003800000 */
[----:B------:R-:W-:Y:S01]  /*1c300*/  VIADD R8, R2, 0x4 ;  /* 0x0000000402087836 */ /* 0x000fe20000000000 */
[----:B------:R0:W-:Y:S01]  /*1c310*/  ST.E desc[UR44][R16.64+0x80], R5 ;  /* 0x0000800510007985 */ /* 0x0001e2000c10192c */
[----:B------:R-:W-:Y:S01]  /*1c320*/  WARPGROUP.ARRIVE ;  /* 0x00000000000079c5 */ /* 0x000fe20000000000 */
[----:B------:R-:W-:-:S02]  /*1c330*/  IMAD.MOV.U32 R7, RZ, RZ, R13 ;  /* 0x000000ffff077224 */ /* 0x000fc400078e000d */
[----:B------:R-:W-:-:S03]  /*1c340*/  IMAD.MOV.U32 R3, RZ, RZ, R15 ;  /* 0x000000ffff037224 */ /* 0x000fc600078e000f */
[----:B------:R-:W-:Y:S01]  /*1c350*/  HGMMA.64x64x16.F32.BF16 R24, gdesc[UR4], R24, gsb0 ;  /* 0x00e00000041879f0 */ /* 0x000fe20008001818 */
[----:B------:R-:W-:Y:S02]  /*1c360*/  R2UR UR6, R8 ;  /* 0x00000000080672ca */ /* 0x000fe400000e0000 */
[----:B------:R-:W-:Y:S02]  /*1c370*/  R2UR UR7, R9 ;  /* 0x00000000090772ca */ /* 0x000fe400000e0000 */
[----:B------:R-:W-:Y:S01]  /*1c380*/  R2UR UR4, R6 ;  /* 0x00000000060472ca */ /* 0x000fe200000e0000 */
[----:B------:R-:W-:Y:S01]  /*1c390*/  VIADD R6, R2, 0x6 ;  /* 0x0000000602067836 */ /* 0x000fe20000000000 */
[----:B------:R-:W-:Y:S01]  /*1c3a0*/  R2UR UR5, R7 ;  /* 0x00000000070572ca */ /* 0x000fe200000e0000 */
[----:B------:R-:W-:Y:S02]  /*1c3b0*/  VIADD R2, R14, 0x6 ;  /* 0x000000060e027836 */ /* 0x000fe40000000000 */
[----:B------:R-:W-:Y:S01]  /*1c3c0*/  IMAD.MOV.U32 R7, RZ, RZ, R9 ;  /* 0x000000ffff077224 */ /* 0x000fe200078e0009 */
[----:B------:R-:W-:-:S02]  /*1c3d0*/  WARPGROUP.DEPBAR.LE gsb0, 0x0 ;  /* 0x00008000000079c5 */ /* 0x000fc40000010000 */
[----:B------:R0:W-:Y:S01]  /*1c3e0*/  ST.E desc[UR44][R16.64+0x80], R5 ;  /* 0x0000800510007985 */ /* 0x0001e2000c10192c */
[----:B------:R-:W-:-:S06]  /*1c3f0*/  WARPGROUP.ARRIVE ;  /* 0x00000000000079c5 */ /* 0x000fcc0000000000 */
[----:B------:R-:W-:Y:S01]  /*1c400*/  HGMMA.64x64x16.F32.BF16 R24, gdesc[UR4], R24, gsb0 ;  /* 0x00e00000041879f0 */ /* 0x000fe20008001818 */
[----:B------:R-:W-:Y:S02]  /*1c410*/  R2UR UR6, R6 ;  /* 0x00000000060672ca */ /* 0x000fe400000e0000 */
[----:B------:R-:W-:Y:S02]  /*1c420*/  R2UR UR7, R7 ;  /* 0x00000000070772ca */ /* 0x000fe400000e0000 */
        /* <DEDUP_REMOVED lines=8> */
[----:B------:R-:W-:Y:S02]  /*1c4b0*/  WARPGROUP.DEPBAR.LE gsb0, 0x0 ;  /* 0x00008000000079c5 */ /* 0x000fe40000010000 */
[----:B------:R0:W-:Y:S10]  /*1c4c0*/  ST.E desc[UR44][R16.64+0x80], R5 ;  /* 0x0000800510007985 */ /* 0x0001f4000c10192c */
[----:B------:R-:W-:Y:S05]  /*1c4d0*/  @!P1 BRA `(.L_x_3745) ;  /* 0x0000000000049947 */ /* 0x000fea0003800000 */
[----:B------:R-:W-:Y:S01]  /*1c4e0*/  BPT.TRAP 0x1 ;  /* 0x000000040000795c */ /* 0x000fe20000300000 */
.L_x_3745:
[----:B------:R-:W-:Y:S05]  /*1c4f0*/  BSYNC B0 ;  /* 0x0000000000007941 */ /* 0x000fea0003800000 */
.L_x_3744:
        /* <DEDUP_REMOVED lines=13> */
.L_x_3747:
[----:B------:R-:W-:Y:S05]  /*1c5d0*/  BSYNC B0 ;  /* 0x0000000000007941 */ /* 0x000fea0003800000 */
.L_x_3746:
        /* <DEDUP_REMOVED lines=8> */
.L_x_3749:
[----:B------:R-:W-:Y:S05]  /*1c660*/  BSYNC B0 ;  /* 0x0000000000007941 */ /* 0x000fea0003800000 */
.L_x_3748:
[----:B------:R-:W2:Y:S01]  /*1c670*/  S2R R2, SR_TID.X ;  /* 0x0000000000027919 */ /* 0x000ea20000002100 */
[----:B------:R-:W3:Y:S01]  /*1c680*/  LD.E R9, desc[UR44][R16.64+0x1e8] ;  /* 0x0001e82c10097980 */ /* 0x000ee2000c101900 */
[----:B--2---:R-:W-:-:S03]  /*1c690*/  LOP3.LUT R8, R2, 0x7f, RZ, 0xc0, !PT ;  /* 0x0000007f02087812 */ /* 0x004fc600078ec0ff */
[----:B------:R-:W3:Y:S01]  /*1c6a0*/  LD.E.64 R2, desc[UR44][R16.64+0xb8] ;  /* 0x0000b82c10027980 */ /* 0x000ee2000c101b00 */
[----:B------:R-:W-:Y:S05]  /*1c6b0*/  WARPSYNC.ALL ;  /* 0x0000000000007948 */ /* 0x000fea0003800000 */
[----:B------:R-:W-:Y:S02]  /*1c6c0*/  ISETP.NE.AND P2, PT, R8, RZ, PT ;  /* 0x000000ff0800720c */ /* 0x000fe40003f45270 */
[----:B------:R-:W2:Y:S04]  /*1c6d0*/  LD.E R8, desc[UR44][R16.64+0x88] ;  /* 0x0000882c10087980 */ /* 0x000ea8000c101900 */
[----:B-1---5:R-:W4:Y:S04]  /*1c6e0*/  LD.E.64 R6, desc[UR44][R16.64+0xb0] ;  /* 0x0000b02c10067980 */ /* 0x022f28000c101b00 */
[----:B------:R-:W4:Y:S04]  /*1c6f0*/  LD.E.64 R12, desc[UR44][R16.64+0xb0] ;  /* 0x0000b02c100c7980 */ /* 0x000f28000c101b00 */
[----:B------:R-:W4:Y:S04]  /*1c700*/  LD.E.64 R14, desc[UR44][R16.64+0xb0] ;  /* 0x0000b02c100e7980 */ /* 0x000f28000c101b00 */
[----:B------:R-:W4:Y:S01]  /*1c710*/  LD.E.64 R18, desc[UR44][R16.64+0xb0] ;  /* 0x0000b02c10127980 */ /* 0x000f22000c101b00 */
[----:B---3--:R-:W-:Y:S01]  /*1c720*/  IMAD R2, R9, 0x1000, R2 ;  /* 0x0000100009027824 */ /* 0x008fe200078e0202 */
[----:B------:R-:W-:-:S02]  /*1c730*/  R2UR UR7, R3 ;  /* 0x00000000030772ca */ /* 0x000fc400000e0000 */
[----:B------:R-:W3:Y:S02]  /*1c740*/  LD.E.64 R20, desc[UR44][R16.64+0xb0] ;  /* 0x0000b02c10147980 */ /* 0x000ee4000c101b00 */
[----:B------:R-:W-:Y:S01]  /*1c750*/  R2UR UR6, R2 ;  /* 0x00000000020672ca */ /* 0x000fe200000e0000 */
[----:B------:R-:W-:Y:S01]  /*1c760*/  WARPGROUP.ARRIVE ;  /* 0x00000000000079c5 */ /* 0x000fe20000000000 */
[----:B------:R-:W-:Y:S01]  /*1c770*/  IMAD.MOV.U32 R9, RZ, RZ, R3 ;  /* 0x000000ffff097224 */ /* 0x000fe200078e0003 */
[----:B--2---:R-:W-:Y:S02]  /*1c780*/  ISETP.NE.U32.AND P1, PT, R8, RZ, PT ;  /* 0x000000ff0800720c */ /* 0x004fe40003f25070 */
[----:B----4-:R-:W-:Y:S02]  /*1c790*/  R2UR UR4, R6 ;  /* 0x00000000060472ca */ /* 0x010fe400000e0000 */
[----:B------:R-:W-:-:S09]  /*1c7a0*/  R2UR UR5, R7 ;  /* 0x00000000070572ca */ /* 0x000fd200000e0000 */
[----:B------:R-:W-:-:S05]  /*1c7b0*/  VOTEU.ANY UP0, P1 ;  /* 0x00000000003f7886 */ /* 0x000fca0000800100 */
[----:B------:R-:W-:Y:S01]  /*1c7c0*/  HGMMA.64x64x16.F32.BF16 R24, gdesc[UR4], R24, UP0, gsb0 ;  /* 0x00e00000041879f0 */ /* 0x000fe2000b801818 */
        /* <DEDUP_REMOVED lines=445> */
[----:B------:R-:W1:Y:S04]  /*1e3a0*/  LD.E.64 R2, desc[UR44][R16.64+0x200] ;  /* 0x0002002c10027980 */ /* 0x000e68000c101b00 */
[----:B--2---:R-:W2:Y:S01]  /*1e3b0*/  LD.E R15, desc[UR44][R8.64] ;  /* 0x0000002c080f7980 */ /* 0x004ea2000c101900 */
[----:B------:R-:W-:-:S04]  /*1e3c0*/  UIADD3 UR4, UP0, UR37, 0x200, URZ ;  /* 0x0000020025047890 */ /* 0x000fc8000ff1e03f */
[----:B------:R-:W-:Y:S02]  /*1e3d0*/  ULOP3.LUT UR4, UR4, 0x4, URZ, 0xfc, !UPT ;  /* 0x0000000404047892 */ /* 0x000fe4000f8efc3f */
[----:B------:R-:W-:Y:S01]  /*1e3e0*/  UIADD3.X UR5, URZ, UR36, URZ, UP0, !UPT ;  /* 0x000000243f057290 */ /* 0x000fe200087fe43f */
[-C--:B--2---:R-:W-:Y:S01]  /*1e3f0*/  FMUL.FTZ R57, R24, R15.reuse ;  /* 0x0000000f18397220 */ /* 0x084fe20000410000 */
[-C--:B------:R-:W-:Y:S01]  /*1e400*/  FMUL.FTZ R19, R25, R15.reuse ;  /* 0x0000000f19137220 */ /* 0x080fe20000410000 */
[----:B------:R-:W-:-:S04]  /*1e410*/  FMUL.FTZ R25, R28, R15 ;  /* 0x0000000f1c197220 */ /* 0x000fc80000410000 */
[----:B------:R-:W1:Y:S01]  /*1e420*/  MUFU.TANH R57, R57 ;  /* 0x0000003900397308 */ /* 0x000e620000002400 */
[----:B------:R-:W-:-:S07]  /*1e430*/  FMUL.FTZ R24, R29, R15 ;  /* 0x0000000f1d187220 */ /* 0x000fce0000410000 */
[----:B------:R-:W2:Y:S01]  /*1e440*/  MUFU.TANH R19, R19 ;  /* 0x0000001300137308 */ /* 0x000ea20000002400 */
[----:B------:R-:W-:-:S07]  /*1e450*/  FMUL.FTZ R32, R32, R15 ;  /* 0x0000000f20207220 */ /* 0x000fce0000410000 */
[----:B------:R-:W3:Y:S01]  /*1e460*/  MUFU.TANH R25, R25 ;  /* 0x0000001900197308 */ /* 0x000ee20000002400 */
[----:B------:R-:W-:Y:S01]  /*1e470*/  FMUL.FTZ R33, R33, R15 ;  /* 0x0000000f21217220 */ /* 0x000fe20000410000 */
[----:B-1----:R-:W-:-:S06]  /*1e480*/  FMNMX.FTZ R18, R57, R2, !PT ;  /* 0x0000000239127209 */ /* 0x002fcc0007810000 */
[----:B------:R-:W1:Y:S01]  /*1e490*/  MUFU.TANH R24, R24 ;  /* 0x0000001800187308 */ /* 0x000e620000002400 */
[----:B------:R-:W-:Y:S01]  /*1e4a0*/  FMUL.FTZ R36, R36, R15 ;  /* 0x0000000f24247220 */ /* 0x000fe20000410000 */
[----:B--2---:R-:W-:-:S06]  /*1e4b0*/  FMNMX.FTZ R18, R19, R18, !PT ;  /* 0x0000001213127209 */ /* 0x004fcc0007810000 */
[----:B------:R-:W2:Y:S01]  /*1e4c0*/  MUFU.TANH R56, R32 ;  /* 0x0000002000387308 */ /* 0x000ea20000002400 */
[----:B------:R-:W-:Y:S01]  /*1e4d0*/  FMUL.FTZ R37, R37, R15 ;  /* 0x0000000f25257220 */ /* 0x000fe20000410000 */
[----:B---3--:R-:W-:-:S06]  /*1e4e0*/  FMNMX.FTZ R21, R25, R18, !PT ;  /* 0x0000001219157209 */ /* 0x008fcc0007810000 */
[----:B------:R-:W3:Y:S01]  /*1e4f0*/  MUFU.TANH R58, R33 ;  /* 0x00000021003a7308 */ /* 0x000ee20000002400 */
[----:B------:R-:W-:Y:S01]  /*1e500*/  FMUL.FTZ R40, R40, R15 ;  /* 0x0000000f28287220 */ /* 0x000fe20000410000 */
[----:B-1----:R-:W-:-:S06]  /*1e510*/  FMNMX.FTZ R21, R24, R21, !PT ;  /* 0x0000001518157209 */ /* 0x002fcc0007810000 */
[----:B------:R-:W1:Y:S01]  /*1e520*/  MUFU.TANH R60, R36 ;  /* 0x00000024003c7308 */ /* 0x000e620000002400 */
        /* <DEDUP_REMOVED lines=18> */
[----:B-1----:R-:W-:-:S05]  /*1e650*/  FMNMX.FTZ R21, R38, R21, !PT ;  /* 0x0000001526157209 */ /* 0x002fca0007810000 */
[----:B------:R-:W1:Y:S01]  /*1e660*/  MUFU.TANH R66, R48 ;  /* 0x0000003000427308 */ /* 0x000e620000002400 */
[-C--:B0-----:R-:W-:Y:S01]  /*1e670*/  FMUL.FTZ R5, R27, R15.reuse ;  /* 0x0000000f1b057220 */ /* 0x081fe20000410000 */
[----:B------:R-:W-:Y:S01]  /*1e680*/  FMUL.FTZ R53, R53, R15 ;  /* 0x0000000f35357220 */ /* 0x000fe20000410000 */
[----:B--2---:R-:W-:-:S05]  /*1e690*/  FMNMX.FTZ R21, R44, R21, !PT ;  /* 0x000000152c157209 */ /* 0x004fca0007810000 */
[----:B------:R-:W0:Y:S01]  /*1e6a0*/  MUFU.TANH R68, R49 ;  /* 0x0000003100447308 */ /* 0x000e220000002400 */
[----:B------:R-:W-:Y:S01]  /*1e6b0*/  FMUL.FTZ R7, R30, R15 ;  /* 0x0000000f1e077220 */ /* 0x000fe20000410000 */
[----:B---3--:R-:W-:-:S06]  /*1e6c0*/  FMNMX.FTZ R21, R64, R21, !PT ;  /* 0x0000001540157209 */ /* 0x008fcc0007810000 */
[----:B------:R-:W2:Y:S01]  /*1e6d0*/  MUFU.TANH R70, R52 ;  /* 0x0000003400467308 */ /* 0x000ea20000002400 */
[----:B------:R-:W-:-:S07]  /*1e6e0*/  FMUL.FTZ R8, R31, R15 ;  /* 0x0000000f1f087220 */ /* 0x000fce0000410000 */
[----:B------:R-:W3:Y:S01]  /*1e6f0*/  MUFU.TANH R6, R6 ;  /* 0x0000000600067308 */ /* 0x000ee20000002400 */
[----:B-1----:R-:W-:-:S07]  /*1e700*/  FMNMX.FTZ R21, R66, R21, !PT ;  /* 0x0000001542157209 */ /* 0x002fce0007810000 */
[----:B------:R-:W1:Y:S01]  /*1e710*/  MUFU.TANH R72, R53 ;  /* 0x0000003500487308 */ /* 0x000e620000002400 */
[----:B------:R-:W-:-:S07]  /*1e720*/  FMUL.FTZ R9, R34, R15 ;  /* 0x0000000f22097220 */ /* 0x000fce0000410000 */
[----:B------:R-:W4:Y:S01]  /*1e730*/  MUFU.TANH R5, R5 ;  /* 0x0000000500057308 */ /* 0x000f220000002400 */
[----:B0-----:R-:W-:Y:S01]  /*1e740*/  FMNMX.FTZ R21, R68, R21, !PT ;  /* 0x0000001544157209 */ /* 0x001fe20007810000 */
[----:B------:R-:W-:-:S06]  /*1e750*/  FMUL.FTZ R11, R35, R15 ;  /* 0x0000000f230b7220 */ /* 0x000fcc0000410000 */
[----:B------:R-:W0:Y:S01]  /*1e760*/  MUFU.TANH R7, R7 ;  /* 0x0000000700077308 */ /* 0x000e220000002400 */
[----:B--2---:R-:W-:Y:S02]  /*1e770*/  FMNMX.FTZ R21, R70, R21, !PT ;  /* 0x0000001546157209 */ /* 0x004fe40007810000 */
[----:B---3--:R-:W-:-:S05]  /*1e780*/  FMNMX.FTZ R18, R6, R3, !PT ;  /* 0x0000000306127209 */ /* 0x008fca0007810000 */
[----:B------:R-:W2:Y:S01]  /*1e790*/  MUFU.TANH R8, R8 ;  /* 0x0000000800087308 */ /* 0x000ea20000002400 */
[----:B-1----:R-:W-:Y:S01]  /*1e7a0*/  FMNMX.FTZ R29, R72, R21, !PT ;  /* 0x00000015481d7209 */ /* 0x002fe20007810000 */
[----:B------:R-:W-:Y:S01]  /*1e7b0*/  FMUL.FTZ R13, R39, R15 ;  /* 0x0000000f270d7220 */ /* 0x000fe20000410000 */
[----:B----4-:R-:W-:-:S05]  /*1e7c0*/  FMNMX.FTZ R18, R5, R18, !PT ;  /* 0x0000001205127209 */ /* 0x010fca0007810000 */
        /* <DEDUP_REMOVED lines=34> */
[----:B-1----:R-:W-:Y:S01]  /*1e9f0*/  FMNMX.FTZ R18, R52, R21, !PT ;  /* 0x0000001534127209 */ /* 0x002fe20007810000 */
[----:B------:R-:W-:Y:S01]  /*1ea00*/  IMAD.U32 R20, RZ, RZ, UR4 ;  /* 0x00000004ff147e24 */ /* 0x000fe2000f8e00ff */
[----:B--2---:R-:W-:Y:S01]  /*1ea10*/  FMNMX.FTZ R31, R28, R31, !PT ;  /* 0x0000001f1c1f7209 */ /* 0x004fe20007810000 */
[----:B------:R-:W-:Y:S01]  /*1ea20*/  IMAD.U32 R21, RZ, RZ, UR5 ;  /* 0x00000005ff157e24 */ /* 0x000fe2000f8e00ff */
[----:B---3--:R-:W-:Y:S01]  /*1ea30*/  FMNMX.FTZ R15, R27, R18, !PT ;  /* 0x000000121b0f7209 */ /* 0x008fe20007810000 */
[----:B------:R-:W-:Y:S03]  /*1ea40*/  ST.E desc[UR44][R16.64+0x200], R29 ;  /* 0x0002001d10007985 */ /* 0x000fe6000c10192c */
[----:B0-----:R-:W-:-:S05]  /*1ea50*/  FMNMX.FTZ R15, R26, R15, !PT ;  /* 0x0000000f1a0f7209 */ /* 0x001fca0007810000 */
        /* <DEDUP_REMOVED lines=36> */
.L_x_3752:
[----:B------:R-:W-:Y:S05]  /*1eca0*/  BSYNC B0 ;  /* 0x0000000000007941 */ /* 0x000fea0003800000 */
.L_x_3751:
        /* <DEDUP_REMOVED lines=23> */
[-C--:B------:R-:W-:Y:S01]  /*1ee20*/  FFMA.FTZ R4, R60, R32.reuse, -R29 ;  /* 0x000000203c047223 */ /* 0x080fe2000001081d */
[-C--:B------:R-:W-:Y:S01]  /*1ee30*/  FFMA.FTZ R9, R9, R32.reuse, -R37 ;  /* 0x0000002009097223 */ /* 0x080fe20000010825 */
[-CC-:B------:R-:W-:Y:S01]  /*1ee40*/  FFMA.FTZ R2, R56, R32.reuse, -R29.reuse ;  /* 0x0000002038027223 */ /* 0x180fe2000001081d */
[-CC-:B------:R-:W-:Y:S01]  /*1ee50*/  FFMA.FTZ R28, R38, R32.reuse, -R29.reuse ;  /* 0x00000020261c7223 */ /* 0x180fe2000001081d */
[-CC-:B------:R-:W-:Y:S01]  /*1ee60*/  FFMA.FTZ R3, R58, R32.reuse, -R29.reuse ;  /* 0x000000203a037223 */ /* 0x180fe2000001081d */
[----:B------:R-:W5:Y:S01]  /*1ee70*/  MUFU.EX2 R6, R6 ;  /* 0x0000000600067308 */ /* 0x000f620000000800 */
[-C--:B0-----:R-:W-:Y:S01]  /*1ee80*/  FFMA.FTZ R30, R68, R32.reuse, -R29 ;  /* 0x00000020441e7223 */ /* 0x081fe2000001081d */
[-CC-:B------:R-:W-:Y:S01]  /*1ee90*/  FFMA.FTZ R11, R11, R32.reuse, -R37.reuse ;  /* 0x000000200b0b7223 */ /* 0x180fe20000010825 */
[-CC-:B------:R-:W-:Y:S01]  /*1eea0*/  FFMA.FTZ R12, R12, R32.reuse, -R37.reuse ;  /* 0x000000200c0c7223 */ /* 0x180fe20000010825 */
[-C--:B------:R-:W-:Y:S01]  /*1eeb0*/  FFMA.FTZ R13, R13, R32.reuse, -R37 ;  /* 0x000000200d0d7223 */ /* 0x080fe20000010825 */
[-C--:B------:R-:W-:Y:S01]  /*1eec0*/  FFMA.FTZ R20, R40, R32.reuse, -R29 ;  /* 0x0000002028147223 */ /* 0x080fe2000001081d */
[-C--:B------:R-:W-:Y:S01]  /*1eed0*/  FFMA.FTZ R14, R14, R32.reuse, -R37 ;  /* 0x000000200e0e7223 */ /* 0x080fe20000010825 */
[-C--:B------:R-:W-:Y:S01]  /*1eee0*/  FFMA.FTZ R34, R70, R32.reuse, -R29 ;  /* 0x0000002046227223 */ /* 0x080fe2000001081d */
[----:B------:R0:W-:Y:S01]  /*1eef0*/  MUFU.EX2 R168, R19 ;  /* 0x0000001300a87308 */ /* 0x0001e20000000800 */
[-CC-:B------:R-:W-:Y:S01]  /*1ef00*/  FFMA.FTZ R27, R27, R32.reuse, -R37.reuse ;  /* 0x000000201b1b7223 */ /* 0x180fe20000010825 */
[----:B------:R-:W-:-:S06]  /*1ef10*/  FFMA.FTZ R26, R26, R32, -R37 ;  /* 0x000000201a1a7223 */ /* 0x000fcc0000010825 */
[----:B------:R4:W1:Y:S01]  /*1ef20*/  MUFU.EX2 R169, R5 ;  /* 0x0000000500a97308 */ /* 0x0008620000000800 */
[----:B0-----:R-:W-:-:S07]  /*1ef30*/  FFMA.FTZ R19, R62, R32, -R29 ;  /* 0x000000203e137223 */ /* 0x001fce000001081d */
[----:B------:R-:W0:Y:S01]  /*1ef40*/  MUFU.EX2 R25, R25 ;  /* 0x0000001900197308 */ /* 0x000e220000000800 */
[----:B----4-:R-:W-:-:S07]  /*1ef50*/  FADD.FTZ R5, R57, R36 ;  /* 0x0000002439057221 */ /* 0x010fce0000010000 */
[----:B------:R-:W2:Y:S08]  /*1ef60*/  MUFU.EX2 R7, R7 ;  /* 0x0000000700077308 */ /* 0x000eb00000000800 */
[----:B------:R3:W-:Y:S08]  /*1ef70*/  MUFU.EX2 R174, R4 ;  /* 0x0000000400ae7308 */ /* 0x0007f00000000800 */
[----:B------:R-:W4:Y:S01]  /*1ef80*/  MUFU.EX2 R24, R24 ;  /* 0x0000001800187308 */ /* 0x000f220000000800 */
[----:B---3--:R-:W-:-:S07]  /*1ef90*/  FFMA.FTZ R4, R66, R32, -R29 ;  /* 0x0000002042047223 */ /* 0x008fce000001081d */
[----:B------:R-:W3:Y:S08]  /*1efa0*/  MUFU.EX2 R8, R8 ;  /* 0x0000000800087308 */ /* 0x000ef00000000800 */
[----:B------:R5:W3:Y:S08]  /*1efb0*/  MUFU.EX2 R172, R2 ;  /* 0x0000000200ac7308 */ /* 0x000af00000000800 */
[----:B------:R1:W-:Y:S01]  /*1efc0*/  MUFU.EX2 R180, R4 ;  /* 0x0000000400b47308 */ /* 0x0003e20000000800 */
[----:B-----5:R-:W-:-:S07]  /*1efd0*/  FFMA.FTZ R2, R44, R32, -R29 ;  /* 0x000000202c027223 */ /* 0x020fce000001081d */
[----:B------:R-:W-:Y:S01]  /*1efe0*/  MUFU.EX2 R9, R9 ;  /* 0x0000000900097308 */ /* 0x000fe20000000800 */
[----:B-1----:R-:W-:-:S04]  /*1eff0*/  FADD.FTZ R4, R6, R39 ;  /* 0x0000002706047221 */ /* 0x002fc80000010000 */
[----:B------:R-:W-:Y:S01]  /*1f000*/  FADD.FTZ R36, R169, R4 ;  /* 0x00000004a9247221 */ /* 0x000fe20000010000 */
[-C--:B------:R-:W-:Y:S02]  /*1f010*/  FFMA.FTZ R4, R48, R32.reuse, -R37 ;  /* 0x0000002030047223 */ /* 0x080fe40000010825 */
[----:B------:R-:W-:Y:S08]  /*1f020*/  MUFU.EX2 R31, R28 ;  /* 0x0000001c001f7308 */ /* 0x000ff00000000800 */
[----:B------:R1:W5:Y:S08]  /*1f030*/  MUFU.EX2 R21, R3 ;  /* 0x0000000300157308 */ /* 0x0003700000000800 */
[----:B------:R0:W-:Y:S01]  /*1f040*/  MUFU.EX2 R35, R30 ;  /* 0x0000001e00237308 */ /* 0x0001e20000000800 */
[-CC-:B-1----:R-:W-:Y:S01]  /*1f050*/  FFMA.FTZ R3, R64, R32.reuse, -R29.reuse ;  /* 0x0000002040037223 */ /* 0x182fe2000001081d */
[----:B------:R-:W-:-:S06]  /*1f060*/  FFMA.FTZ R29, R72, R32, -R29 ;  /* 0x00000020481d7223 */ /* 0x000fcc000001081d */
[----:B------:R2:W-:Y:S01]  /*1f070*/  MUFU.EX2 R28, R11 ;  /* 0x0000000b001c7308 */ /* 0x0005e20000000800 */
[----:B0-----:R-:W-:-:S04]  /*1f080*/  FADD.FTZ R30, R168, R5 ;  /* 0x00000005a81e7221 */ /* 0x001fc80000010000 */
[----:B------:R-:W-:-:S03]  /*1f090*/  FADD.FTZ R5, R25, R30 ;  /* 0x0000001e19057221 */ /* 0x000fc60000010000 */
[----:B------:R-:W-:Y:S01]  /*1f0a0*/  MUFU.EX2 R12, R12 ;  /* 0x0000000c000c7308 */ /* 0x000fe20000000800 */
[----:B--2---:R-:W-:Y:S01]  /*1f0b0*/  FADD.FTZ R11, R7, R36 ;  /* 0x00000024070b7221 */ /* 0x004fe20000010000 */
[----:B----4-:R-:W-:-:S03]  /*1f0c0*/  FADD.FTZ R5, R24, R5 ;  /* 0x0000000518057221 */ /* 0x010fc60000010000 */
[----:B---3--:R-:W-:Y:S01]  /*1f0d0*/  FADD.FTZ R36, R8, R11 ;  /* 0x0000000b08247221 */ /* 0x008fe20000010000 */
[----:B------:R-:W-:Y:S02]  /*1f0e0*/  FADD.FTZ R38, R172, R5 ;  /* 0x00000005ac267221 */ /* 0x000fe40000010000 */
[----:B------:R0:W-:Y:S02]  /*1f0f0*/  MUFU.EX2 R33, R3 ;  /* 0x0000000300217308 */ /* 0x0001e40000000800 */
[----:B-----5:R-:W-:-:S04]  /*1f100*/  FADD.FTZ R5, R21, R38 ;  /* 0x0000002615057221 */ /* 0x020fc80000010000 */
[----:B------:R-:W-:Y:S02]  /*1f110*/  FADD.FTZ R38, R174, R5 ;  /* 0x00000005ae267221 */ /* 0x000fe40000010000 */
[----:B------:R-:W1:Y:S01]  /*1f120*/  MUFU.EX2 R19, R19 ;  /* 0x0000001300137308 */ /* 0x000e620000000800 */
[----:B0-----:R-:W-:-:S07]  /*1f130*/  FFMA.FTZ R3, R46, R32, -R37 ;  /* 0x000000202e037223 */ /* 0x001fce0000010825 */
[----:B------:R-:W0:Y:S08]  /*1f140*/  MUFU.EX2 R13, R13 ;  /* 0x0000000d000d7308 */ /* 0x000e300000000800 */
[----:B------:R2:W-:Y:S01]  /*1f150*/  MUFU.EX2 R178, R2 ;  /* 0x0000000200b27308 */ /* 0x0005e20000000800 */
[----:B-1----:R-:W-:-:S07]  /*1f160*/  FADD.FTZ R5, R19, R38 ;  /* 0x0000002613057221 */ /* 0x002fce0000010000 */
[----:B------:R-:W1:Y:S01]  /*1f170*/  MUFU.EX2 R20, R20 ;  /* 0x0000001400147308 */ /* 0x000e620000000800 */
[----:B--2---:R-:W-:-:S07]  /*1f180*/  FFMA.FTZ R2, R42, R32, -R37 ;  /* 0x000000202a027223 */ /* 0x004fce0000010825 */
[----:B------:R-:W2:Y:S08]  /*1f190*/  MUFU.EX2 R14, R14 ;  /* 0x0000000e000e7308 */ /* 0x000eb00000000800 */
[----:B------:R3:W-:Y:S08]  /*1f1a0*/  MUFU.EX2 R179, R3 ;  /* 0x0000000300b37308 */ /* 0x0007f00000000800 */
[----:B------:R4:W5:Y:S01]  /*1f1b0*/  MUFU.EX2 R177, R2 ;  /* 0x0000000200b17308 */ /* 0x0009620000000800 */
[----:B---3--:R-:W-:-:S04]  /*1f1c0*/  FADD.FTZ R3, R9, R36 ;  /* 0x0000002409037221 */ /* 0x008fc80000010000 */
[----:B------:R-:W-:Y:S01]  /*1f1d0*/  FADD.FTZ R11, R28, R3 ;  /* 0x000000031c0b7221 */ /* 0x000fe20000010000 */
[-CC-:B------:R-:W-:Y:S02]  /*1f1e0*/  FFMA.FTZ R3, R52, R32.reuse, -R37.reuse ;  /* 0x0000002034037223 */ /* 0x180fe40000010825 */
[----:B------:R3:W5:Y:S01]  /*1f1f0*/  MUFU.EX2 R30, R4 ;  /* 0x00000004001e7308 */ /* 0x0007620000000800 */
[----:B----4-:R-:W-:-:S07]  /*1f200*/  FFMA.FTZ R2, R50, R32, -R37 ;  /* 0x0000002032027223 */ /* 0x010fce0000010825 */
[----:B------:R2:W4:Y:S01]  /*1f210*/  MUFU.EX2 R181, R2 ;  /* 0x0000000200b57308 */ /* 0x0005220000000800 */
[----:B---3--:R-:W-:-:S04]  /*1f220*/  FADD.FTZ R4, R12, R11 ;  /* 0x0000000b0c047221 */ /* 0x008fc80000010000 */
[----:B0-----:R-:W-:Y:S01]  /*1f230*/  FADD.FTZ R11, R13, R4 ;  /* 0x000000040d0b7221 */ /* 0x001fe20000010000 */
[----:B-1----:R-:W-:Y:S02]  /*1f240*/  FADD.FTZ R4, R20, R5 ;  /* 0x0000000514047221 */ /* 0x002fe40000010000 */
[----:B------:R0:W1:Y:S01]  /*1f250*/  MUFU.EX2 R36, R3 ;  /* 0x0000000300247308 */ /* 0x0000620000000800 */
[----:B--2---:R-:W-:Y:S01]  /*1f260*/  FADD.FTZ R2, R14, R11 ;  /* 0x0000000b0e027221 */ /* 0x004fe20000010000 */
[----:B------:R-:W-:-:S03]  /*1f270*/  FADD.FTZ R5, R31, R4 ;  /* 0x000000041f057221 */ /* 0x000fc60000010000 */
[----:B-----5:R-:W-:Y:S01]  /*1f280*/  FADD.FTZ R2, R177, R2 ;  /* 0x00000002b1027221 */ /* 0x020fe20000010000 */
[----:B------:R-:W-:Y:S02]  /*1f290*/  FADD.FTZ R4, R178, R5 ;  /* 0x00000005b2047221 */ /* 0x000fe40000010000 */
[----:B------:R-:W2:Y:S01]  /*1f2a0*/  MUFU.EX2 R34, R34 ;  /* 0x0000002200227308 */ /* 0x000ea20000000800 */
[----:B0-----:R-:W-:Y:S01]  /*1f2b0*/  FADD.FTZ R3, R179, R2 ;  /* 0x00000002b3037221 */ /* 0x001fe20000010000 */
[----:B------:R-:W-:-:S03]  /*1f2c0*/  FADD.FTZ R5, R33, R4 ;  /* 0x0000000421057221 */ /* 0x000fc60000010000 */
[----:B------:R-:W-:Y:S01]  /*1f2d0*/  FADD.FTZ R2, R30, R3 ;  /* 0x000000031e027221 */ /* 0x000fe20000010000 */
[----:B------:R-:W-:Y:S02]  /*1f2e0*/  FADD.FTZ R4, R180, R5 ;  /* 0x00000005b4047221 */ /* 0x000fe40000010000 */
[----:B------:R-:W0:Y:S01]  /*1f2f0*/  MUFU.EX2 R27, R27 ;  /* 0x0000001b001b7308 */ /* 0x000e220000000800 */
[----:B----4-:R-:W-:Y:S01]  /*1f300*/  FADD.FTZ R3, R181, R2 ;  /* 0x00000002b5037221 */ /* 0x010fe20000010000 */
[----:B------:R-:W-:-:S03]  /*1f310*/  FADD.FTZ R5, R35, R4 ;  /* 0x0000000423057221 */ /* 0x000fc60000010000 */
[----:B-1----:R-:W-:-:S03]  /*1f320*/  FADD.FTZ R2, R36, R3 ;  /* 0x0000000324027221 */ /* 0x002fc60000010000 */
[----:B------:R-:W1:Y:S01]  /*1f330*/  MUFU.EX2 R29, R29 ;  /* 0x0000001d001d7308 */ /* 0x000e620000000800 */
[----:B--2---:R-:W-:-:S07]  /*1f340*/  FADD.FTZ R4, R34, R5 ;  /* 0x0000000522047221 */ /* 0x004fce0000010000 */
[----:B------:R-:W2:Y:S01]  /*1f350*/  MUFU.EX2 R26, R26 ;  /* 0x0000001a001a7308 */ /* 0x000ea20000000800 */
[----:B0-----:R-:W-:Y:S01]  /*1f360*/  FADD.FTZ R3, R27, R2 ;  /* 0x000000021b037221 */ /* 0x001fe20000010000 */
[----:B-1----:R-:W-:-:S05]  /*1f370*/  FADD.FTZ R11, R29, R4 ;  /* 0x000000041d0b7221 */ /* 0x002fca0000010000 */
        /* <DEDUP_REMOVED lines=232> */
[----:B------:R-:W-:Y:S01]  /*20200*/  ULOP3.LUT UR4, UR4, 0xc, URZ, 0xfc, !UPT ;  /* 0x0000000c04047892 */ /* 0x000fe2000f8efc3f */
[----:B0-----:R-:W-:-:S05]  /*20210*/  IMAD.U32 R7, RZ, RZ, UR5 ;  /* 0x00000005ff077e24 */ /* 0x001fca000f8e00ff */
[----:B------:R-:W-:Y:S02]  /*20220*/  IMAD.U32 R6, RZ, RZ, UR4 ;  /* 0x00000004ff067e24 */ /* 0x000fe4000f8e00ff */
[----:B--2---:R-:W-:-:S05]  /*20230*/  FMUL.FTZ R9, R15, R8 ;  /* 0x000000080f097220 */ /* 0x004fca0000410000 */
[----:B------:R0:W-:Y:S04]  /*20240*/  ST.E desc[UR44][R4.64], R9 ;  /* 0x0000000904007985 */ /* 0x0001e8000c10192c */
[----:B------:R-:W2:Y:S02]  /*20250*/  LD.E R8, desc[UR44][R6.64] ;  /* 0x0000002c06087980 */ /* 0x000ea4000c101900 */
[----:B--2---:R-:W-:-:S05]  /*20260*/  FMUL.FTZ R11, R15, R8 ;  /* 0x000000080f0b7220 */ /* 0x004fca0000410000 */
[----:B------:R2:W-:Y:S04]  /*20270*/  ST.E desc[UR44][R6.64], R11 ;  /* 0x0000000b06007985 */ /* 0x0005e8000c10192c */
[----:B------:R-:W3:Y:S04]  /*20280*/  LD.E R136, desc[UR44][R16.64+0x42c] ;  /* 0x00042c2c10887980 */ /* 0x000ee8000c101900 */
[----:B------:R-:W0:Y:S04]  /*20290*/  LD.E R8, desc[UR44][R16.64+0x248] ;  /* 0x0002482c10087980 */ /* 0x000e28000c101900 */
[----:B------:R-:W2:Y:S04]  /*202a0*/  LD.E R12, desc[UR44][R16.64+0x24c] ;  /* 0x00024c2c100c7980 */ /* 0x000ea8000c101900 */
        /* <DEDUP_REMOVED lines=59> */
[----:B-1----:R-:W5:Y:S01]  /*20660*/  LD.E R35, desc[UR44][R16.64+0x230] ;  /* 0x0002302c10237980 */ /* 0x002f62000c101900 */
[C---:B---3--:R-:W-:Y:S01]  /*20670*/  FMUL.FTZ R27, R15.reuse, R136 ;  /* 0x000000880f1b7220 */ /* 0x048fe20000410000 */
[----:B0-----:R-:W-:-:S04]  /*20680*/  FMUL.FTZ R9, R15, R8 ;  /* 0x000000080f097220 */ /* 0x001fc80000410000 */
[----:B------:R0:W-:Y:S01]  /*20690*/  ST.E desc[UR44][R16.64+0x42c], R27 ;  /* 0x00042c1b10007985 */ /* 0x0001e2000c10192c */
[C---:B--2---:R-:W-:Y:S01]  /*206a0*/  FMUL.FTZ R11, R15.reuse, R12 ;  /* 0x0000000c0f0b7220 */ /* 0x044fe20000410000 */
        /* <DEDUP_REMOVED lines=20> */
[----:B0-----:R-:W-:-:S03]  /*207f0*/  FMUL.FTZ R21, R15, R42 ;  /* 0x0000002a0f157220 */ /* 0x001fc60000410000 */
[----:B------:R0:W-:Y:S01]  /*20800*/  ST.E desc[UR44][R16.64+0x28c], R31 ;  /* 0x00028c1f10007985 */ /* 0x0001e2000c10192c */
[----:B-1----:R-:W-:-:S03]  /*20810*/  FMUL.FTZ R25, R15, R44 ;  /* 0x0000002c0f197220 */ /* 0x002fc60000410000 */
[----:B------:R1:W-:Y:S01]  /*20820*/  ST.E desc[UR44][R16.64+0x298], R33 ;  /* 0x0002982110007985 */ /* 0x0003e2000c10192c */
[C---:B--2---:R-:W-:Y:S01]  /*20830*/  FMUL.FTZ R27, R15.reuse, R48 ;  /* 0x000000300f1b7220 */ /* 0x044fe20000410000 */
[C---:B---3--:R-:W-:Y:S01]  /*20840*/  FMUL.FTZ R29, R15.reuse, R50 ;  /* 0x000000320f1d7220 */ /* 0x048fe20000410000 */
        /* <DEDUP_REMOVED lines=94> */
[----:B------:R-:W-:Y:S04]  /*20e30*/  ST.E desc[UR44][R16.64+0x230], R35 ;  /* 0x0002302310007985 */ /* 0x000fe8000c10192c */
[----:B0-----:R-:W5:Y:S04]  /*20e40*/  LD.E R13, desc[UR44][R2.64] ;  /* 0x0000002c020d7980 */ /* 0x001f68000c101900 */
[----:B------:R-:W4:Y:S04]  /*20e50*/  LD.E R11, desc[UR44][R16.64+0x1e8] ;  /* 0x0001e82c100b7980 */ /* 0x000f28000c101900 */
[----:B------:R-:W4:Y:S04]  /*20e60*/  LD.E.64 R8, desc[UR44][R16.64+0xa8] ;  /* 0x0000a82c10087980 */ /* 0x000f28000c101b00 */
[----:B-----5:R0:W-:Y:S04]  /*20e70*/  ST.E desc[UR44][R2.64], R13 ;  /* 0x0000000d02007985 */ /* 0x0201e8000c10192c */
[----:B-1----:R-:W5:Y:S04]  /*20e80*/  LD.E R19, desc[UR44][R4.64] ;  /* 0x0000002c04137980 */ /* 0x002f68000c101900 */
[----:B-----5:R1:W-:Y:S04]  /*20e90*/  ST.E desc[UR44][R4.64], R19 ;  /* 0x0000001304007985 */ /* 0x0203e8000c10192c */
[----:B--2---:R-:W2:Y:S04]  /*20ea0*/  LD.E R21, desc[UR44][R6.64] ;  /* 0x0000002c06157980 */ /* 0x004ea8000c101900 */
[----:B--2---:R2:W-:Y:S04]  /*20eb0*/  ST.E desc[UR44][R6.64], R21 ;  /* 0x0000001506007985 */ /* 0x0045e8000c10192c */
[----:B---3--:R-:W3:Y:S04]  /*20ec0*/  LD.E R25, desc[UR44][R16.64+0x240] ;  /* 0x0002402c10197980 */ /* 0x008ee8000c101900 */
[----:B----4-:R-:W4:Y:S04]  /*20ed0*/  LD.E R15, desc[UR44][R16.64+0x244] ;  /* 0x0002442c100f7980 */ /* 0x010f28000c101900 */
        /* <DEDUP_REMOVED lines=1184> */
.L_x_3754:
[----:B------:R-:W-:Y:S05]  /*258e0*/  BSYNC B0 ;  /* 0x0000000000007941 */ /* 0x000fea0003800000 */
.L_x_3753:
[----:B------:R-:W-:Y:S05]  /*258f0*/  @P0 BRA `(.L_x_3755) ;  /* 0xffffff6400500947 */ /* 0x000fea000383ffff */
.L_x_3736:
[----:B------:R-:W-:-:S13]  /*25900*/  ISETP.GE.AND P0, PT, R0, R164, PT ;  /* 0x000000a40000720c */ /* 0x000fda0003f06270 */
[----:B------:R-:W-:Y:S05]  /*25910*/  @!P0 BRA `(.L_x_3756) ;  /* 0x000000a8009c8947 */ /* 0x000fea0003800000 */
.L_x_3785:
        /* <DEDUP_REMOVED lines=20> */
.L_x_3758:
[----:B------:R-:W-:Y:S05]  /*25a60*/  BSYNC B0 ;  /* 0x0000000000007941 */ /* 0x000fea0003800000 */
.L_x_3757:
        /* <DEDUP_REMOVED lines=13> */
.L_x_3760:
[----:B------:R-:W-:Y:S05]  /*25b40*/  BSYNC B0 ;  /* 0x0000000000007941 */ /* 0x000fea0003800000 */
.L_x_3759:
        /* <DEDUP_REMOVED lines=8> */
.L_x_3762:
[----:B------:R-:W-:Y:S05]  /*25bd0*/  BSYNC B0 ;  /* 0x0000000000007941 */ /* 0x000fea0003800000 */
.L_x_3761:
        /* <DEDUP_REMOVED lines=60> */
.L_x_3765:
[----:B------:R-:W-:Y:S05]  /*25fa0*/  BSYNC B0 ;  /* 0x0000000000007941 */ /* 0x000fea0003800000 */
.L_x_3764:
        /* <DEDUP_REMOVED lines=13> */
.L_x_3767:
[----:B------:R-:W-:Y:S05]  /*26080*/  BSYNC B0 ;  /* 0x0000000000007941 */ /* 0x000fea0003800000 */
.L_x_3766:
        /* <DEDUP_REMOVED lines=8> */
.L_x_3769:
[----:B------:R-:W-:Y:S05]  /*26110*/  BSYNC B0 ;  /* 0x0000000000007941 */ /* 0x000fea0003800000 */
.L_x_3768:
        /* <DEDUP_REMOVED lines=469> */
[----:B------:R-:W4:Y:S04]  /*27e70*/  LDL R15, [R1+0x70] ;  /* 0x00007000010f7983 */ /* 0x000f280000100800 */
[----:B------:R-:W4:Y:S04]  /*27e80*/  LDL R18, [R1+0x118] ;  /* 0x0001180001127983 */ /* 0x000f280000100800 */
[----:B------:R-:W4:Y:S04]  /*27e90*/  LDL.128 R8, [R1+0x100] ;  /* 0x0001000001087983 */ /* 0x000f280000100c00 */
[----:B------:R-:W4:Y:S04]  /*27ea0*/  LDL.128 R4, [R1+0xf0] ;  /* 0x0000f00001047983 */ /* 0x000f280000100c00 */
[----:B--2---:R3:W2:Y:S02]  /*27eb0*/  LD.E R20, desc[UR44][R20.64] ;  /* 0x0000002c14147980 */ /* 0x0046a4000c101900 */
[----:B---3--:R-:W-:-:S02]  /*27ec0*/  SHF.R.S32.HI R21, RZ, 0x1f, R58 ;  /* 0x0000001fff157819 */ /* 0x008fc4000001143a */
[----:B----4-:R-:W-:Y:S02]  /*27ed0*/  ISETP.NE.AND P1, PT, R2, 0x1, PT ;  /* 0x000000010200780c */ /* 0x010fe40003f25270 */
[----:B------:R-:W-:Y:S01]  /*27ee0*/  ISETP.GE.AND P2, PT, R9, 0x1, PT ;  /* 0x000000010900780c */ /* 0x000fe20003f46270 */
[----:B------:R-:W-:Y:S01]  /*27ef0*/  BSSY B0, `(.L_x_3771) ;  /* 0x0000078000007945 */ /* 0x000fe20003800000 */
[----:B--2---:R-:W-:Y:S01]  /*27f00*/  FMUL.FTZ R14, R24, R20 ;  /* 0x00000014180e7220 */ /* 0x004fe20000410000 */
[----:B------:R-:W-:Y:S01]  /*27f10*/  LEA.HI R24, R21, R58, RZ, 0x7 ;  /* 0x0000003a15187211 */ /* 0x000fe200078f38ff */
[----:B0-----:R-:W-:-:S03]  /*27f20*/  FMUL.FTZ R13, R27, R20 ;  /* 0x000000141b0d7220 */ /* 0x001fc60000410000 */
[----:B------:R-:W-:Y:S01]  /*27f30*/  LOP3.LUT R27, R24, 0xffffff80, RZ, 0xc0, !PT ;  /* 0xffffff80181b7812 */ /* 0x000fe200078ec0ff */
[----:B------:R-:W-:-:S04]  /*27f40*/  FMUL.FTZ R29, R29, R20 ;  /* 0x000000141d1d7220 */ /* 0x000fc80000410000 */
[----:B------:R-:W-:Y:S01]  /*27f50*/  IMAD.IADD R27, R58, 0x1, -R27 ;  /* 0x000000013a1b7824 */ /* 0x000fe200078e0a1b */
[----:B------:R0:W2:Y:S01]  /*27f60*/  MUFU.TANH R59, R29 ;  /* 0x0000001d003b7308 */ /* 0x0000a20000002400 */
[----:B-1----:R-:W-:-:S03]  /*27f70*/  FMUL.FTZ R12, R26, R20 ;  /* 0x000000141a0c7220 */ /* 0x002fc60000410000 */
[----:B------:R-:W-:Y:S02]  /*27f80*/  SHF.R.S32.HI R24, RZ, 0x1f, R27 ;  /* 0x0000001fff187819 */ /* 0x000fe4000001141b */
[----:B0-----:R-:W-:Y:S02]  /*27f90*/  LEA.HI R29, R21, R58, RZ, 0x2 ;  /* 0x0000003a151d7211 */ /* 0x001fe400078f10ff */
[-C--:B------:R-:W-:Y:S01]  /*27fa0*/  LEA.HI R26, R24, R27.reuse, RZ, 0x2 ;  /* 0x0000001b181a7211 */ /* 0x080fe200078f10ff */
[----:B------:R-:W-:Y:S01]  /*27fb0*/  FMUL.FTZ R56, R30, R20 ;  /* 0x000000141e387220 */ /* 0x000fe20000410000 */
[----:B------:R-:W-:Y:S02]  /*27fc0*/  LOP3.LUT R29, R29, 0xfffffffc, RZ, 0xc0, !PT ;  /* 0xfffffffc1d1d7812 */ /* 0x000fe400078ec0ff */
[--C-:B------:R-:W-:Y:S02]  /*27fd0*/  SHF.R.S32.HI R21, RZ, 0x2, R26.reuse ;  /* 0x00000002ff157819 */ /* 0x100fe4000001141a */
[----:B------:R-:W-:Y:S01]  /*27fe0*/  SHF.R.S32.HI R30, RZ, 0x1f, R26 ;  /* 0x0000001fff1e7819 */ /* 0x000fe2000001141a */
[----:B------:R-:W-:Y:S01]  /*27ff0*/  IMAD.IADD R29, R58, 0x1, -R29 ;  /* 0x000000013a1d7824 */ /* 0x000fe200078e0a1d */
[----:B------:R-:W-:-:S02]  /*28000*/  LEA.HI R24, R24, R27, RZ, 0x5 ;  /* 0x0000001b18187211 */ /* 0x000fc400078f28ff */
[----:B------:R-:W-:Y:S01]  /*28010*/  LEA.HI R30, R30, R21, RZ, 0x3 ;  /* 0x000000151e1e7211 */ /* 0x000fe200078f18ff */
[-C--:B------:R-:W-:Y:S01]  /*28020*/  FMUL.FTZ R57, R31, R20.reuse ;  /* 0x000000141f397220 */ /* 0x080fe20000410000 */
[----:B------:R-:W-:Y:S01]  /*28030*/  FMUL.FTZ R32, R32, R20 ;  /* 0x0000001420207220 */ /* 0x000fe20000410000 */
[----:B------:R-:W-:Y:S02]  /*28040*/  LEA.HI R31, R29, R29, RZ, 0x1 ;  /* 0x0000001d1d1f7211 */ /* 0x000fe400078f08ff */
[----:B------:R-:W-:Y:S02]  /*28050*/  LOP3.LUT R30, R30, 0xfffffff8, RZ, 0xc0, !PT ;  /* 0xfffffff81e1e7812 */ /* 0x000fe400078ec0ff */
[----:B------:R-:W-:Y:S01]  /*28060*/  SHF.R.S32.HI R24, RZ, 0x5, R24 ;  /* 0x00000005ff187819 */ /* 0x000fe20000011418 */
[----:B------:R0:W1:Y:S02]  /*28070*/  MUFU.TANH R60, R32 ;  /* 0x00000020003c7308 */ /* 0x0000640000002400 */
[----:B------:R-:W-:-:S02]  /*28080*/  IMAD.IADD R30, R21, 0x1, -R30 ;  /* 0x00000001151e7824 */ /* 0x000fc400078e0a1e */
[----:B------:R-:W-:Y:S01]  /*28090*/  IMAD R15, R15, 0x4, R24 ;  /* 0x000000040f0f7824 */ /* 0x000fe200078e0218 */
[----:B0-----:R-:W-:-:S03]  /*280a0*/  LOP3.LUT R32, R31, 0x1ffffffe, RZ, 0xc0, !PT ;  /* 0x1ffffffe1f207812 */ /* 0x001fc600078ec0ff */
[----:B------:R-:W-:Y:S02]  /*280b0*/  IMAD.U32 R15, R15, 0x10, R30 ;  /* 0x000000100f0f7824 */ /* 0x000fe400078e001e */
        /* <DEDUP_REMOVED lines=67> */
[----:B------:R3:W0:Y:S01]  /*284f0*/  MUFU.TANH R65, R39 ;  /* 0x0000002700417308 */ /* 0x0006220000002400 */
[----:B--2---:R-:W-:-:S04]  /*28500*/  IMAD.IADD R35, R18, 0x1, R7 ;  /* 0x0000000112237824 */ /* 0x004fc800078e0207 */
[----:B----4-:R-:W-:Y:S02]  /*28510*/  IMAD.IADD R6, R35, 0x1, R24 ;  /* 0x0000000123067824 */ /* 0x010fe400078e0218 */
[----:B---3--:R-:W-:-:S04]  /*28520*/  IMAD.IADD R39, R18, 0x1, R3 ;  /* 0x0000000112277824 */ /* 0x008fc800078e0203 */
[----:B------:R-:W-:Y:S01]  /*28530*/  IMAD.IADD R3, R39, 0x1, R24 ;  /* 0x0000000127037824 */ /* 0x000fe200078e0218 */
[----:B-1----:R-:W-:Y:S06]  /*28540*/  @!P2 BRA `(.L_x_3772) ;  /* 0x000000000048a947 */ /* 0x002fec0003800000 */
        /* <DEDUP_REMOVED lines=10> */
.L_x_3774:
[----:B------:R-:W-:-:S13]  /*285f0*/  ISETP.NE.AND P1, PT, R9, 0x1, PT ;  /* 0x000000010900780c */ /* 0x000fda0003f25270 */
[----:B------:R-:W-:-:S05]  /*28600*/  @P1 IMAD.HI.U32 R8, R7, R10, RZ ;  /* 0x0000000a07081227 */ /* 0x000fca00078e00ff */
[----:B------:R-:W-:-:S07]  /*28610*/  @P1 SHF.R.U32.HI R7, RZ, R11, R8 ;  /* 0x0000000bff071219 */ /* 0x000fce0000011608 */
.L_x_3775:
[----:B------:R-:W-:Y:S05]  /*28620*/  BSYNC B1 ;  /* 0x0000000000017941 */ /* 0x000fea0003800000 */
.L_x_3773:
[----:B------:R-:W-:-:S04]  /*28630*/  IMAD R7, R7, R9, -R38 ;  /* 0x0000000907077224 */ /* 0x000fc800078e0a26 */
[----:B------:R-:W-:-:S05]  /*28640*/  IMAD R8, R2, -0x2, R7 ;  /* 0xfffffffe02087824 */ /* 0x000fca00078e0207 */
[----:B------:R-:W-:Y:S02]  /*28650*/  VIMNMX R3, R3, R8, !PT ;  /* 0x0000000803037248 */ /* 0x000fe40007fe0100 */
[----:B------:R-:W-:-:S07]  /*28660*/  VIADDMNMX R6, R8, R9, R6, PT ;  /* 0x0000000908067246 */ /* 0x000fce0003800106 */
.L_x_3772:
[----:B------:R-:W-:Y:S05]  /*28670*/  BSYNC B0 ;  /* 0x0000000000007941 */ /* 0x000fea0003800000 */
.L_x_3771:
        /* <DEDUP_REMOVED lines=8> */
[----:B------:R-:W-:Y:S02]  /*28700*/  ISETP.GT.AND P2, PT, R3, 0x1, !P2 ;  /* 0x000000010300780c */ /* 0x000fe40005744270 */
[----:B------:R-:W-:Y:S02]  /*28710*/  ISETP.GE.AND P3, PT, R55, 0xa, PT ;  /* 0x0000000a3700780c */ /* 0x000fe40003f66270 */
[----:B0-----:R-:W-:Y:S02]  /*28720*/  FSEL R31, R28, -INF , !P1 ;  /* 0xff8000001c1f7808 */ /* 0x001fe40004800000 */
[----:B------:R-:W-:Y:S02]  /*28730*/  ISETP.LT.OR P2, PT, R6, 0x2, P2 ;  /* 0x000000020600780c */ /* 0x000fe40001741670 */
[----:B------:R-:W-:Y:S02]  /*28740*/  ISETP.GT.AND P1, PT, R3, 0x9, !P3 ;  /* 0x000000090300780c */ /* 0x000fe40005f24270 */
[----:B------:R-:W-:-:S02]  /*28750*/  FSEL R33, R25, -INF , !P2 ;  /* 0xff80000019217808 */ /* 0x000fc40005000000 */
[C---:B------:R-:W-:Y:S01]  /*28760*/  ISETP.LT.OR P1, PT, R6.reuse, 0xa, P1 ;  /* 0x0000000a0600780c */ /* 0x040fe20000f21670 */
        /* <DEDUP_REMOVED lines=76> */
.L_x_3779:
[----:B------:R-:W-:-:S13]  /*28c30*/  ISETP.NE.AND P6, PT, R9, 0x1, PT ;  /* 0x000000010900780c */ /* 0x000fda0003fc5270 */
[----:B------:R-:W-:-:S05]  /*28c40*/  @P6 IMAD.HI.U32 R10, R4, R10, RZ ;  /* 0x0000000a040a6227 */ /* 0x000fca00078e00ff */
[----:B------:R-:W-:-:S07]  /*28c50*/  @P6 SHF.R.U32.HI R4, RZ, R11, R10 ;  /* 0x0000000bff046219 */ /* 0x000fce000001160a */
.L_x_3780:
[----:B------:R-:W-:Y:S05]  /*28c60*/  BSYNC B1 ;  /* 0x0000000000017941 */ /* 0x000fea0003800000 */
.L_x_3778:
[----:B------:R-:W-:-:S04]  /*28c70*/  IMAD R3, R4, R9, -R38 ;  /* 0x0000000904037224 */ /* 0x000fc800078e0a26 */
[----:B------:R-:W-:-:S05]  /*28c80*/  IMAD R2, R2, -0x2, R3 ;  /* 0xfffffffe02027824 */ /* 0x000fca00078e0203 */
[----:B------:R-:W-:Y:S02]  /*28c90*/  VIADDMNMX R6, R2, R9, R6, PT ;  /* 0x0000000902067246 */ /* 0x000fe40003800106 */
[----:B------:R-:W-:-:S07]  /*28ca0*/  VIMNMX R39, R39, R2, !PT ;  /* 0x0000000227277248 */ /* 0x000fce0007fe0100 */
.L_x_3777:
[----:B------:R-:W-:Y:S05]  /*28cb0*/  BSYNC B0 ;  /* 0x0000000000007941 */ /* 0x000fea0003800000 */
.L_x_3776:
        /* <DEDUP_REMOVED lines=43> */
[----:B------:R-:W-:Y:S02]  /*28f70*/  ISETP.LT.OR P5, PT, R6, 0x29, P5 ;  /* 0x000000290600780c */ /* 0x000fe40002fa1670 */
[----:B------:R-:W-:Y:S02]  /*28f80*/  ISETP.GT.AND P1, PT, R39, 0x29, !P1 ;  /* 0x000000292700780c */ /* 0x000fe40004f24270 */
[----:B------:R-:W-:-:S02]  /*28f90*/  FSEL R9, R46, -INF , !P5 ;  /* 0xff8000002e097808 */ /* 0x000fc40006800000 */
[C---:B------:R-:W-:Y:S02]  /*28fa0*/  ISETP.GT.AND P2, PT, R39.reuse, 0x30, !P2 ;  /* 0x000000302700780c */ /* 0x040fe40005744270 */
[C---:B------:R-:W-:Y:S02]  /*28fb0*/  ISETP.LT.OR P1, PT, R6.reuse, 0x2a, P1 ;  /* 0x0000002a0600780c */ /* 0x040fe40000f21670 */
[C---:B------:R-:W-:Y:S02]  /*28fc0*/  ISETP.GT.AND P3, PT, R39.reuse, 0x31, !P3 ;  /* 0x000000312700780c */ /* 0x040fe40005f64270 */
[----:B------:R-:W-:Y:S02]  /*28fd0*/  ISETP.LT.OR P2, PT, R6, 0x31, P2 ;  /* 0x000000310600780c */ /* 0x000fe40001741670 */
[----:B------:R-:W-:Y:S02]  /*28fe0*/  FSEL R53, R34, -INF , !P1 ;  /* 0xff80000022357808 */ /* 0x000fe40004800000 */
        /* <DEDUP_REMOVED lines=91> */
.L_x_3782:
[----:B------:R-:W-:Y:S05]  /*295a0*/  BSYNC B0 ;  /* 0x0000000000007941 */ /* 0x000fea0003800000 */
.L_x_3781:
        /* <DEDUP_REMOVED lines=24> */
[-CC-:B------:R-:W-:Y:S01]  /*29730*/  FFMA.FTZ R37, R37, R19.reuse, -R4.reuse ;  /* 0x0000001325257223 */ /* 0x180fe20000010804 */
[----:B------:R-:W5:Y:S01]  /*29740*/  MUFU.EX2 R3, R3 ;  /* 0x0000000300037308 */ /* 0x000f620000000800 */
[-CC-:B------:R-:W-:Y:S01]  /*29750*/  FFMA.FTZ R36, R36, R19.reuse, -R4.reuse ;  /* 0x0000001324247223 */ /* 0x180fe20000010804 */
[-CC-:B------:R-:W-:Y:S01]  /*29760*/  FFMA.FTZ R35, R35, R19.reuse, -R4.reuse ;  /* 0x0000001323237223 */ /* 0x180fe20000010804 */
[-C--:B------:R-:W-:Y:S01]  /*29770*/  FFMA.FTZ R32, R32, R19.reuse, -R4 ;  /* 0x0000001320207223 */ /* 0x080fe20000010804 */
[-CC-:B------:R-:W-:Y:S01]  /*29780*/  FFMA.FTZ R8, R8, R19.reuse, -R40.reuse ;  /* 0x0000001308087223 */ /* 0x180fe20000010828 */
[-C--:B------:R-:W-:Y:S01]  /*29790*/  FFMA.FTZ R28, R28, R19.reuse, -R40 ;  /* 0x000000131c1c7223 */ /* 0x080fe20000010828 */
[-C--:B------:R-:W-:Y:S01]  /*297a0*/  FFMA.FTZ R14, R14, R19.reuse, -R4 ;  /* 0x000000130e0e7223 */ /* 0x080fe20000010804 */
[-C--:B------:R-:W-:Y:S01]  /*297b0*/  FFMA.FTZ R27, R27, R19.reuse, -R40 ;  /* 0x000000131b1b7223 */ /* 0x080fe20000010828 */
[----:B------:R-:W1:Y:S01]  /*297c0*/  MUFU.EX2 R38, R38 ;  /* 0x0000002600267308 */ /* 0x000e620000000800 */
[-C--:B------:R-:W-:Y:S01]  /*297d0*/  FFMA.FTZ R13, R13, R19.reuse, -R4 ;  /* 0x000000130d0d7223 */ /* 0x080fe20000010804 */
[-C--:B------:R-:W-:Y:S01]  /*297e0*/  FFMA.FTZ R26, R26, R19.reuse, -R40 ;  /* 0x000000131a1a7223 */ /* 0x080fe20000010828 */
[-C--:B------:R-:W-:Y:S01]  /*297f0*/  FFMA.FTZ R12, R12, R19.reuse, -R4 ;  /* 0x000000130c0c7223 */ /* 0x080fe20000010804 */
[-C--:B------:R-:W-:Y:S01]  /*29800*/  FFMA.FTZ R25, R25, R19.reuse, -R40 ;  /* 0x0000001319197223 */ /* 0x080fe20000010828 */
[-C--:B------:R-:W-:Y:S01]  /*29810*/  FFMA.FTZ R11, R11, R19.reuse, -R4 ;  /* 0x000000130b0b7223 */ /* 0x080fe20000010804 */
[-CC-:B------:R-:W-:Y:S01]  /*29820*/  FFMA.FTZ R24, R24, R19.reuse, -R40.reuse ;  /* 0x0000001318187223 */ /* 0x180fe20000010828 */
[-C--:B------:R-:W-:Y:S01]  /*29830*/  FFMA.FTZ R21, R21, R19.reuse, -R40 ;  /* 0x0000001315157223 */ /* 0x080fe20000010828 */
[----:B------:R-:W-:Y:S01]  /*29840*/  MUFU.EX2 R168, R33 ;  /* 0x0000002100a87308 */ /* 0x000fe20000000800 */
[----:B-----5:R-:W-:Y:S01]  /*29850*/  FADD.FTZ R5, R3, R46 ;  /* 0x0000002e03057221 */ /* 0x020fe20000010000 */
[-CC-:B------:R-:W-:Y:S01]  /*29860*/  FFMA.FTZ R20, R20, R19.reuse, -R40.reuse ;  /* 0x0000001314147223 */ /* 0x180fe20000010828 */
[-CC-:B------:R-:W-:Y:S01]  /*29870*/  FFMA.FTZ R18, R18, R19.reuse, -R40.reuse ;  /* 0x0000001312127223 */ /* 0x180fe20000010828 */
[-CC-:B------:R-:W-:Y:S01]  /*29880*/  FFMA.FTZ R15, R15, R19.reuse, -R40.reuse ;  /* 0x000000130f0f7223 */ /* 0x180fe20000010828 */
[-C--:B------:R-:W-:Y:S01]  /*29890*/  FFMA.FTZ R7, R7, R19.reuse, -R40 ;  /* 0x0000001307077223 */ /* 0x080fe20000010828 */
[-CC-:B------:R-:W-:Y:S01]  /*298a0*/  FFMA.FTZ R10, R10, R19.reuse, -R4.reuse ;  /* 0x000000130a0a7223 */ /* 0x180fe20000010804 */
[----:B------:R-:W-:Y:S01]  /*298b0*/  FFMA.FTZ R9, R9, R19, -R4 ;  /* 0x0000001309097223 */ /* 0x000fe20000010804 */
[----:B------:R-:W2:Y:S08]  /*298c0*/  MUFU.EX2 R37, R37 ;  /* 0x0000002500257308 */ /* 0x000eb00000000800 */
[----:B------:R-:W-:Y:S08]  /*298d0*/  MUFU.EX2 R31, R31 ;  /* 0x0000001f001f7308 */ /* 0x000ff00000000800 */
[----:B------:R-:W3:Y:S08]  /*298e0*/  MUFU.EX2 R36, R36 ;  /* 0x0000002400247308 */ /* 0x000ef00000000800 */
[----:B------:R-:W-:Y:S08]  /*298f0*/  MUFU.EX2 R30, R30 ;  /* 0x0000001e001e7308 */ /* 0x000ff00000000800 */
[----:B------:R-:W4:Y:S08]  /*29900*/  MUFU.EX2 R35, R35 ;  /* 0x0000002300237308 */ /* 0x000f300000000800 */
[----:B------:R-:W5:Y:S08]  /*29910*/  MUFU.EX2 R29, R29 ;  /* 0x0000001d001d7308 */ /* 0x000f700000000800 */
[----:B------:R1:W-:Y:S08]  /*29920*/  MUFU.EX2 R182, R8 ;  /* 0x0000000800b67308 */ /* 0x0003f00000000800 */
[----:B------:R-:W0:Y:S01]  /*29930*/  MUFU.EX2 R32, R32 ;  /* 0x0000002000207308 */ /* 0x000e220000000800 */
[----:B-1----:R-:W-:-:S04]  /*29940*/  FADD.FTZ R8, R38, R47 ;  /* 0x0000002f26087221 */ /* 0x002fc80000010000 */
[----:B--2---:R-:W-:-:S03]  /*29950*/  FADD.FTZ R33, R37, R8 ;  /* 0x0000000825217221 */ /* 0x004fc60000010000 */
[----:B------:R1:W-:Y:S01]  /*29960*/  MUFU.EX2 R173, R14 ;  /* 0x0000000e00ad7308 */ /* 0x0003e20000000800 */
[----:B---3--:R-:W-:-:S04]  /*29970*/  FADD.FTZ R8, R36, R33 ;  /* 0x0000002124087221 */ /* 0x008fc80000010000 */
[----:B----4-:R-:W-:Y:S01]  /*29980*/  FADD.FTZ R33, R35, R8 ;  /* 0x0000000823217221 */ /* 0x010fe20000010000 */
[-CC-:B------:R-:W-:Y:S02]  /*29990*/  FFMA.FTZ R8, R55, R19.reuse, -R4.reuse ;  /* 0x0000001337087223 */ /* 0x180fe40000010804 */
[----:B------:R-:W2:Y:S01]  /*299a0*/  MUFU.EX2 R28, R28 ;  /* 0x0000001c001c7308 */ /* 0x000ea20000000800 */
[----:B-1----:R-:W-:Y:S01]  /*299b0*/  FADD.FTZ R14, R168, R5 ;  /* 0x00000005a80e7221 */ /* 0x002fe20000010000 */
[----:B------:R-:W-:-:S03]  /*299c0*/  FFMA.FTZ R5, R53, R19, -R4 ;  /* 0x0000001335057223 */ /* 0x000fc60000010804 */
[----:B------:R-:W-:-:S03]  /*299d0*/  FADD.FTZ R39, R31, R14 ;  /* 0x0000000e1f277221 */ /* 0x000fc60000010000 */
[----:B------:R-:W1:Y:S01]  /*299e0*/  MUFU.EX2 R27, R27 ;  /* 0x0000001b001b7308 */ /* 0x000e620000000800 */
[----:B------:R-:W-:-:S04]  /*299f0*/  FADD.FTZ R40, R30, R39 ;  /* 0x000000271e287221 */ /* 0x000fc80000010000 */
[----:B-----5:R-:W-:Y:S01]  /*29a00*/  FADD.FTZ R39, R29, R40 ;  /* 0x000000281d277221 */ /* 0x020fe20000010000 */
[----:B0-----:R-:W-:Y:S02]  /*29a10*/  FADD.FTZ R40, R32, R33 ;  /* 0x0000002120287221 */ /* 0x001fe40000010000 */
[----:B------:R-:W-:Y:S01]  /*29a20*/  MUFU.EX2 R13, R13 ;  /* 0x0000000d000d7308 */ /* 0x000fe20000000800 */
[----:B--2---:R-:W-:Y:S01]  /*29a30*/  FADD.FTZ R42, R28, R39 ;  /* 0x000000271c2a7221 */ /* 0x004fe20000010000 */
[----:B------:R-:W-:-:S06]  /*29a40*/  FADD.FTZ R40, R173, R40 ;  /* 0x00000028ad287221 */ /* 0x000fcc0000010000 */
[----:B------:R-:W0:Y:S01]  /*29a50*/  MUFU.EX2 R26, R26 ;  /* 0x0000001a001a7308 */ /* 0x000e220000000800 */
[----:B-1----:R-:W-:-:S07]  /*29a60*/  FADD.FTZ R33, R27, R42 ;  /* 0x0000002a1b217221 */ /* 0x002fce0000010000 */
[----:B------:R-:W-:Y:S08]  /*29a70*/  MUFU.EX2 R12, R12 ;  /* 0x0000000c000c7308 */ /* 0x000ff00000000800 */
[----:B------:R-:W1:Y:S01]  /*29a80*/  MUFU.EX2 R25, R25 ;  /* 0x0000001900197308 */ /* 0x000e620000000800 */
[----:B0-----:R-:W-:-:S07]  /*29a90*/  FADD.FTZ R42, R26, R33 ;  /* 0x000000211a2a7221 */ /* 0x001fce0000010000 */
[----:B------:R-:W0:Y:S08]  /*29aa0*/  MUFU.EX2 R11, R11 ;  /* 0x0000000b000b7308 */ /* 0x000e300000000800 */
[----:B------:R-:W-:Y:S01]  /*29ab0*/  MUFU.EX2 R24, R24 ;  /* 0x0000001800187308 */ /* 0x000fe20000000800 */
[----:B-1----:R-:W-:-:S07]  /*29ac0*/  FADD.FTZ R33, R25, R42 ;  /* 0x0000002a19217221 */ /* 0x002fce0000010000 */
[----:B------:R-:W1:Y:S08]  /*29ad0*/  MUFU.EX2 R10, R10 ;  /* 0x0000000a000a7308 */ /* 0x000e700000000800 */
[----:B------:R-:W2:Y:S08]  /*29ae0*/  MUFU.EX2 R21, R21 ;  /* 0x0000001500157308 */ /* 0x000eb00000000800 */
[----:B------:R3:W-:Y:S08]  /*29af0*/  MUFU.EX2 R179, R9 ;  /* 0x0000000900b37308 */ /* 0x0007f00000000800 */
[----:B------:R4:W-:Y:S01]  /*29b00*/  MUFU.EX2 R14, R5 ;  /* 0x00000005000e7308 */ /* 0x0009e20000000800 */
[----:B---3--:R-:W-:-:S07]  /*29b10*/  FFMA.FTZ R9, R51, R19, -R4 ;  /* 0x0000001333097223 */ /* 0x008fce0000010804 */
[----:B------:R-:W3:Y:S01]  /*29b20*/  MUFU.EX2 R20, R20 ;  /* 0x0000001400147308 */ /* 0x000ee20000000800 */
[----:B----4-:R-:W-:-:S04]  /*29b30*/  FADD.FTZ R5, R13, R40 ;  /* 0x000000280d057221 */ /* 0x010fc80000010000 */
[----:B------:R-:W-:Y:S01]  /*29b40*/  FADD.FTZ R44, R12, R5 ;  /* 0x000000050c2c7221 */ /* 0x000fe20000010000 */
[-CC-:B------:R-:W-:Y:S01]  /*29b50*/  FFMA.FTZ R5, R57, R19.reuse, -R4.reuse ;  /* 0x0000001339057223 */ /* 0x180fe20000010804 */
[----:B------:R-:W-:Y:S01]  /*29b60*/  FFMA.FTZ R4, R34, R19, -R4 ;  /* 0x0000001322047223 */ /* 0x000fe20000010804 */
[----:B------:R-:W4:Y:S01]  /*29b70*/  MUFU.EX2 R18, R18 ;  /* 0x0000001200127308 */ /* 0x000f220000000800 */
[----:B0-----:R-:W-:-:S04]  /*29b80*/  FADD.FTZ R39, R11, R44 ;  /* 0x0000002c0b277221 */ /* 0x001fc80000010000 */
[----:B-1----:R-:W-:-:S03]  /*29b90*/  FADD.FTZ R42, R10, R39 ;  /* 0x000000270a2a7221 */ /* 0x002fc60000010000 */
[----:B------:R0:W-:Y:S08]  /*29ba0*/  MUFU.EX2 R181, R8 ;  /* 0x0000000800b57308 */ /* 0x0001f00000000800 */
[----:B------:R-:W1:Y:S01]  /*29bb0*/  MUFU.EX2 R15, R15 ;  /* 0x0000000f000f7308 */ /* 0x000e620000000800 */
[----:B0-----:R-:W-:-:S04]  /*29bc0*/  FADD.FTZ R8, R24, R33 ;  /* 0x0000002118087221 */ /* 0x001fc80000010000 */
[----:B--2---:R-:W-:-:S03]  /*29bd0*/  FADD.FTZ R19, R21, R8 ;  /* 0x0000000815137221 */ /* 0x004fc60000010000 */
[----:B------:R0:W2:Y:S01]  /*29be0*/  MUFU.EX2 R40, R9 ;  /* 0x0000000900287308 */ /* 0x0000a20000000800 */
[----:B---3--:R-:W-:-:S07]  /*29bf0*/  FADD.FTZ R19, R20, R19 ;  /* 0x0000001314137221 */ /* 0x008fce0000010000 */
[----:B------:R-:W3:Y:S01]  /*29c00*/  MUFU.EX2 R7, R7 ;  /* 0x0000000700077308 */ /* 0x000ee20000000800 */
[----:B0-----:R-:W-:Y:S01]  /*29c10*/  FADD.FTZ R9, R179, R42 ;  /* 0x0000002ab3097221 */ /* 0x001fe20000010000 */
[----:B----4-:R-:W-:-:S03]  /*29c20*/  FADD.FTZ R42, R18, R19 ;  /* 0x00000013122a7221 */ /* 0x010fc60000010000 */
[----:B------:R-:W-:Y:S01]  /*29c30*/  FADD.FTZ R8, R14, R9 ;  /* 0x000000090e087221 */ /* 0x000fe20000010000 */
[----:B-1----:R-:W-:Y:S02]  /*29c40*/  FADD.FTZ R42, R15, R42 ;  /* 0x0000002a0f2a7221 */ /* 0x002fe40000010000 */
[----:B------:R3:W0:Y:S01]  /*29c50*/  MUFU.EX2 R183, R5 ;  /* 0x0000000500b77308 */ /* 0x0006220000000800 */
[----:B------:R-:W-:-:S04]  /*29c60*/  FADD.FTZ R9, R181, R8 ;  /* 0x00000008b5097221 */ /* 0x000fc80000010000 */
[----:B--2---:R-:W-:-:S03]  /*29c70*/  FADD.FTZ R8, R40, R9 ;  /* 0x0000000928087221 */ /* 0x004fc60000010000 */
[----:B------:R-:W1:Y:S01]  /*29c80*/  MUFU.EX2 R34, R4 ;  /* 0x0000000400227308 */ /* 0x000e620000000800 */
[----:B---3--:R-:W-:-:S04]  /*29c90*/  FADD.FTZ R5, R7, R42 ;  /* 0x0000002a07057221 */ /* 0x008fc80000010000 */
[----:B------:R-:W-:Y:S01]  /*29ca0*/  FADD.FTZ R19, R182, R5 ;  /* 0x00000005b6137221 */ /* 0x000fe20000010000 */
[----:B0-----:R-:W-:-:S04]  /*29cb0*/  FADD.FTZ R9, R183, R8 ;  /* 0x00000008b7097221 */ /* 0x001fc80000010000 */
        /* <DEDUP_REMOVED lines=38> */
[----:B------:R-:W-:Y:S04]  /*29f20*/  ST.E desc[UR44][R16.64+0x230], R7 ;  /* 0x0002300710007985 */ /* 0x000fe8000c10192c */
[----:B0-----:R-:W2:Y:S02]  /*29f30*/  LD.E R3, desc[UR44][R4.64] ;  /* 0x0000002c04037980 */ /* 0x001ea4000c101900 */
        /* <DEDUP_REMOVED lines=64> */
[----:B------:R-:W-:Y:S01]  /*2a340*/  ULOP3.LUT UR5, UR4, 0x8, URZ, 0xfc, !UPT ;  /* 0x0000000804057892 */ /* 0x000fe2000f8efc3f */
        /* <DEDUP_REMOVED lines=64> */
[----:B------:R-:W-:Y:S01]  /*2a750*/  IMAD.U32 R2, RZ, RZ, UR5 ;  /* 0x00000005ff027e24 */ /* 0x000fe2000f8e00ff */
        /* <DEDUP_REMOVED lines=62> */
[----:B------:R-:W-:Y:S01]  /*2ab40*/  ULOP3.LUT UR6, UR4, 0xc, URZ, 0xfc, !UPT ;  /* 0x0000000c04067892 */ /* 0x000fe2000f8efc3f */
[----:B------:R-:W-:-:S05]  /*2ab50*/  IMAD.U32 R9, RZ, RZ, UR7 ;  /* 0x00000007ff097e24 */ /* 0x000fca000f8e00ff */
[----:B------:R-:W-:Y:S02]  /*2ab60*/  IMAD.U32 R8, RZ, RZ, UR6 ;  /* 0x00000006ff087e24 */ /* 0x000fe4000f8e00ff */
[----:B---3--:R-:W-:-:S05]  /*2ab70*/  FMUL.FTZ R7, R6, R7 ;  /* 0x0000000706077220 */ /* 0x008fca0000410000 */
[----:B------:R0:W-:Y:S04]  /*2ab80*/  ST.E desc[UR44][R2.64], R7 ;  /* 0x0000000702007985 */ /* 0x0001e8000c10192c */
[----:B------:R-:W3:Y:S01]  /*2ab90*/  LD.E R9, desc[UR44][R8.64] ;  /* 0x0000002c08097980 */ /* 0x000ee2000c101900 */
[----:B------:R-:W-:Y:S02]  /*2aba0*/  IMAD.U32 R10, RZ, RZ, UR6 ;  /* 0x00000006ff0a7e24 */ /* 0x000fe4000f8e00ff */
[----:B------:R-:W-:Y:S02]  /*2abb0*/  IMAD.U32 R11, RZ, RZ, UR7 ;  /* 0x00000007ff0b7e24 */ /* 0x000fe4000f8e00ff */
[----:B---3--:R-:W-:-:S05]  /*2abc0*/  FMUL.FTZ R13, R6, R9 ;  /* 0x00000009060d7220 */ /* 0x008fca0000410000 */
[----:B------:R3:W-:Y:S04]  /*2abd0*/  ST.E desc[UR44][R10.64], R13 ;  /* 0x0000000d0a007985 */ /* 0x0007e8000c10192c */
[----:B------:R-:W4:Y:S04]  /*2abe0*/  LD.E R133, desc[UR44][R16.64+0x42c] ;  /* 0x00042c2c10857980 */ /* 0x000f28000c101900 */
        /* <DEDUP_REMOVED lines=189> */
[----:B------:R-:W5:Y:S04]  /*2b7c0*/  LD.E.64 R6, desc[UR44][R16.64+0xa8] ;  /* 0x0000a82c10067980 */ /* 0x000f68000c101b00 */
[----:B----4-:R-:W-:Y:S04]  /*2b7d0*/  ST.E desc[UR44][R4.64], R15 ;  /* 0x0000000f04007985 */ /* 0x010fe8000c10192c */
[----:B------:R-:W4:Y:S01]  /*2b7e0*/  LD.E R19, desc[UR44][R2.64] ;  /* 0x0000002c02137980 */ /* 0x000f22000c101900 */
[----:B--2---:R-:W-:-:S02]  /*2b7f0*/  IMAD.U32 R11, RZ, RZ, UR7 ;  /* 0x00000007ff0b7e24 */ /* 0x004fc4000f8e00ff */
[----:B------:R-:W-:Y:S01]  /*2b800*/  IMAD.U32 R12, RZ, RZ, UR6 ;  /* 0x00000006ff0c7e24 */ /* 0x000fe2000f8e00ff */
[----:B----4-:R-:W-:Y:S04]  /*2b810*/  ST.E desc[UR44][R2.64], R19 ;  /* 0x0000001302007985 */ /* 0x010fe8000c10192c */
[----:B------:R-:W2:Y:S01]  /*2b820*/  LD.E R11, desc[UR44][R10.64] ;  /* 0x0000002c0a0b7980 */ /* 0x000ea2000c101900 */
[----:B---3--:R-:W-:-:S05]  /*2b830*/  IMAD.U32 R13, RZ, RZ, UR7 ;  /* 0x00000007ff0d7e24 */ /* 0x008fca000f8e00ff */
[----:B--2---:R0:W-:Y:S04]  /*2b840*/  ST.E desc[UR44][R12.64], R11 ;  /* 0x0000000b0c007985 */ /* 0x0041e8000c10192c */
        /* <DEDUP_REMOVED lines=124> */
[----:B----4-:R0:W-:Y:S04]  /*2c010*/  ST.E desc[UR44][R16.64+0x268], R11 ;  /* 0x0002680b10007985 */ /* 0x0101e8000c10192c */
[----:B--2---:R1:W-:Y:S04]  /*2c020*/  ST.E desc[UR44][R16.64+0x378], R10 ;  /* 0x0003780a10007985 */ /* 0x0043e8000c10192c */
[----:B---3--:R-:W-:Y:S01]  /*2c030*/  ST.E desc[UR44][R16.64+0x240], R21 ;  /* 0x0002401510007985 */ /* 0x008fe2000c10192c */
[----:B0-----:R-:W-:-:S03]  /*2c040*/  IMAD.U32 R11, RZ, RZ, UR7 ;  /* 0x00000007ff0b7e24 */ /* 0x001fc6000f8e00ff */
[----:B-----5:R-:W-:Y:S01]  /*2c050*/  ST.E desc[UR44][R16.64+0x244], R25 ;  /* 0x0002441910007985 */ /* 0x020fe2000c10192c */
[----:B-1----:R-:W-:-:S03]  /*2c060*/  IMAD.U32 R10, RZ, RZ, UR6 ;  /* 0x00000006ff0a7e24 */ /* 0x002fc6000f8e00ff */
        /* <DEDUP_REMOVED lines=121> */
[----:B------:R0:W5:Y:S04]  /*2c800*/  LD.E R27, desc[UR44][R10.64] ;  /* 0x0000002c0a1b7980 */ /* 0x000168000c101900 */
        /* <DEDUP_REMOVED lines=130> */
[----:B------:R-:W-:Y:S02]  /*2d030*/  IMAD.MOV.U32 R9, RZ, RZ, R7 ;  /* 0x000000ffff097224 */ /* 0x000fe400078e0007 */
[----:B0-----:R-:W-:Y:S02]  /*2d040*/  IMAD.U32 R10, RZ, RZ, UR6 ;  /* 0x00000006ff0a7e24 */ /* 0x001fe4000f8e00ff */
[----:B------:R-:W-:Y:S01]  /*2d050*/  IMAD.U32 R11, RZ, RZ, UR7 ;  /* 0x00000007ff0b7e24 */ /* 0x000fe2000f8e00ff */
[----:B--2---:R-:W-:-:S06]  /*2d060*/  WARPGROUP.ARRIVE ;  /* 0x00000000000079c5 */ /* 0x004fcc0000000000 */
        /* <DEDUP_REMOVED lines=136> */
[----:B------:R-:W-:Y:S01]  /*2d8f0*/  IMAD.U32 R10, RZ, RZ, UR6 ;  /* 0x00000006ff0a7e24 */ /* 0x000fe2000f8e00ff */
[----:B------:R-:W-:Y:S01]  /*2d900*/  R2UR UR10, R8 ;  /* 0x00000000080a72ca */ /* 0x000fe200000e0000 */
[----:B------:R-:W-:Y:S01]  /*2d910*/  IMAD.U32 R11, RZ, RZ, UR7 ;  /* 0x00000007ff0b7e24 */ /* 0x000fe2000f8e00ff */
[----:B------:R-:W-:Y:S01]  /*2d920*/  R2UR UR11, R9 ;  /* 0x00000000090b72ca */ /* 0x000fe200000e0000 */
[----:B------:R-:W-:Y:S02]  /*2d930*/  VIADD R6, R6, 0x180 ;  /* 0x0000018006067836 */ /* 0x000fe40000000000 */
[----:B------:R-:W-:Y:S02]  /*2d940*/  IMAD.U32 R8, RZ, RZ, UR6 ;  /* 0x00000006ff087e24 */ /* 0x000fe4000f8e00ff */
[----:B------:R-:W-:Y:S01]  /*2d950*/  IMAD.U32 R9, RZ, RZ, UR7 ;  /* 0x00000007ff097e24 */ /* 0x000fe2000f8e00ff */
[----:B------:R-:W-:-:S02]  /*2d960*/  WARPGROUP.DEPBAR.LE gsb0, 0x0 ;  /* 0x00008000000079c5 */ /* 0x000fc40000010000 */
        /* <DEDUP_REMOVED lines=132> */
[----:B------:R-:W-:Y:S02]  /*2e1b0*/  IMAD.U32 R6, RZ, RZ, UR6 ;  /* 0x00000006ff067e24 */ /* 0x000fe4000f8e00ff */
[----:B------:R-:W-:Y:S01]  /*2e1c0*/  IMAD.U32 R7, RZ, RZ, UR7 ;  /* 0x00000007ff077e24 */ /* 0x000fe2000f8e00ff */
        /* <DEDUP_REMOVED lines=133> */
[----:B------:R-:W-:Y:S04]  /*2ea20*/  ST.E desc[UR44][R4.64], R25 ;  /* 0x0000001904007985 */ /* 0x000fe8000c10192c */
        /* <DEDUP_REMOVED lines=128> */
[----:B------:R-:W2:Y:S01]  /*2f230*/  LD.E R13, desc[UR44][R4.64] ;  /* 0x0000002c040d7980 */ /* 0x000ea2000c101900 */
[----:B0-----:R-:W-:-:S02]  /*2f240*/  IMAD.U32 R7, RZ, RZ, UR7 ;  /* 0x00000007ff077e24 */ /* 0x001fc4000f8e00ff */
[----:B------:R-:W-:Y:S01]  /*2f250*/  IMAD.U32 R6, RZ, RZ, UR6 ;  /* 0x00000006ff067e24 */ /* 0x000fe2000f8e00ff */
[----:B--2---:R0:W-:Y:S04]  /*2f260*/  ST.E desc[UR44][R4.64], R13 ;  /* 0x0000000d04007985 */ /* 0x0041e8000c10192c */
[----:B------:R-:W2:Y:S01]  /*2f270*/  LD.E R15, desc[UR44][R2.64] ;  /* 0x0000002c020f7980 */ /* 0x000ea2000c101900 */
[----:B------:R-:W-:Y:S02]  /*2f280*/  IMAD.U32 R8, RZ, RZ, UR6 ;  /* 0x00000006ff087e24 */ /* 0x000fe4000f8e00ff */
[----:B------:R-:W-:Y:S01]  /*2f290*/  IMAD.U32 R9, RZ, RZ, UR7 ;  /* 0x00000007ff097e24 */ /* 0x000fe2000f8e00ff */
[----:B--2---:R2:W-:Y:S04]  /*2f2a0*/  ST.E desc[UR44][R2.64], R15 ;  /* 0x0000000f02007985 */ /* 0x0045e8000c10192c */
[----:B------:R-:W3:Y:S04]  /*2f2b0*/  LD.E R7, desc[UR44][R6.64] ;  /* 0x0000002c06077980 */ /* 0x000ee8000c101900 */
[----:B---3--:R3:W-:Y:S04]  /*2f2c0*/  ST.E desc[UR44][R8.64], R7 ;  /* 0x0000000708007985 */ /* 0x0087e8000c10192c */
[----:B------:R-:W4:Y:S04]  /*2f2d0*/  LD.E R19, desc[UR44][R16.64+0x240] ;  /* 0x0002402c10137980 */ /* 0x000f28000c101900 */
[----:B------:R-:W5:Y:S04]  /*2f2e0*/  LD.E R21, desc[UR44][R16.64+0x244] ;  /* 0x0002442c10157980 */ /* 0x000f68000c101900 */
[----:B-1----:R-:W5:Y:S04]  /*2f2f0*/  LD.E R11, desc[UR44][R16.64+0x248] ;  /* 0x0002482c100b7980 */ /* 0x002f68000c101900 */
[----:B------:R-:W5:Y:S04]  /*2f300*/  LD.E R25, desc[UR44][R16.64+0x24c] ;  /* 0x00024c2c10197980 */ /* 0x000f68000c101900 */
[----:B0-----:R-:W5:Y:S04]  /*2f310*/  LD.E R5, desc[UR44][R16.64+0x250] ;  /* 0x0002502c10057980 */ /* 0x001f68000c101900 */
[----:B------:R-:W5:Y:S04]  /*2f320*/  LD.E R13, desc[UR44][R16.64+0x254] ;  /* 0x0002542c100d7980 */ /* 0x000f68000c101900 */
[----:B------:R-:W5:Y:S04]  /*2f330*/  LD.E R27, desc[UR44][R16.64+0x258] ;  /* 0x0002582c101b7980 */ /* 0x000f68000c101900 */
[----:B--2---:R-:W2:Y:S04]  /*2f340*/  LD.E R3, desc[UR44][R16.64+0x25c] ;  /* 0x00025c2c10037980 */ /* 0x004ea8000c101900 */
        /* <DEDUP_REMOVED lines=116> */
[----:B----4-:R0:W-:Y:S04]  /*2fa90*/  ST.E desc[UR44][R16.64+0x240], R19 ;  /* 0x0002401310007985 */ /* 0x0101e8000c10192c */
[----:B-----5:R0:W-:Y:S04]  /*2faa0*/  ST.E desc[UR44][R16.64+0x244], R21 ;  /* 0x0002441510007985 */ /* 0x0201e8000c10192c */
[----:B------:R0:W-:Y:S04]  /*2fab0*/  ST.E desc[UR44][R16.64+0x248], R11 ;  /* 0x0002480b10007985 */ /* 0x0001e8000c10192c */
[----:B------:R0:W-:Y:S04]  /*2fac0*/  ST.E desc[UR44][R16.64+0x24c], R25 ;  /* 0x00024c1910007985 */ /* 0x0001e8000c10192c */
[----:B------:R0:W-:Y:S04]  /*2fad0*/  ST.E desc[UR44][R16.64+0x250], R5 ;  /* 0x0002500510007985 */ /* 0x0001e8000c10192c */
[----:B------:R0:W-:Y:S04]  /*2fae0*/  ST.E desc[UR44][R16.64+0x254], R13 ;  /* 0x0002540d10007985 */ /* 0x0001e8000c10192c */
[----:B------:R0:W-:Y:S04]  /*2faf0*/  ST.E desc[UR44][R16.64+0x258], R27 ;  /* 0x0002581b10007985 */ /* 0x0001e8000c10192c */
[----:B--2---:R0:W-:Y:S04]  /*2fb00*/  ST.E desc[UR44][R16.64+0x25c], R3 ;  /* 0x00025c0310007985 */ /* 0x0041e8000c10192c */
[----:B------:R0:W-:Y:S04]  /*2fb10*/  ST.E desc[UR44][R16.64+0x260], R15 ;  /* 0x0002600f10007985 */ /* 0x0001e8000c10192c */
        /* <DEDUP_REMOVED lines=131> */
.L_x_3784:
[----:B------:R-:W-:Y:S05]  /*30350*/  BSYNC B0 ;  /* 0x0000000000007941 */ /* 0x000fea0003800000 */
.L_x_3783:
[C---:B------:R-:W-:Y:S01]  /*30360*/  ISETP.GT.AND P0, PT, R0.reuse, R164, PT ;  /* 0x000000a40000720c */ /* 0x040fe20003f04270 */
[----:B------:R-:W-:-:S12]  /*30370*/  VIADD R0, R0, 0xffffffff ;  /* 0xffffffff00007836 */ /* 0x000fd80000000000 */
[----:B------:R-:W-:Y:S05]  /*30380*/  @P0 BRA `(.L_x_3785) ;  /* 0xffffff5400640947 */ /* 0x000fea000383ffff */
.L_x_3756:
[----:B0-----:R-:W2:Y:S01]  /*30390*/  LDL R5, [R1+0x210] ;  /* 0x0002100001057983 */ /* 0x001ea20000100800 */
[----:B------:R-:W-:Y:S05]  /*303a0*/  WARPSYNC.ALL ;  /* 0x0000000000007948 */ /* 0x000fea0003800000 */
[----:B------:R-:W3:Y:S04]  /*303b0*/  LDL R6, [R1+0x214] ;  /* 0x0002140001067983 */ /* 0x000ee80000100800 */
[----:B------:R-:W4:Y:S01]  /*303c0*/  LDL.64 R14, [R1+0xd8] ;  /* 0x0000d800010e7983 */ /* 0x000f220000100a00 */
[----:B------:R-:W-:Y:S08]  /*303d0*/  BAR.ARV 0x8, 0x100 ;  /* 0x0204000000007b1d */ /* 0x000ff00000002000 */
[----:B------:R-:W-:Y:S06]  /*303e0*/  BAR.SYNC.DEFER_BLOCKING 0xf, 0x100 ;  /* 0x03c4000000007b1d */ /* 0x000fec0000010000 */
[----:B--2---:R-:W0:Y:S02]  /*303f0*/  SHFL.BFLY PT, R0, R5, 0x2, 0x1f ;  /* 0x0c401f0005007f89 */ /* 0x004e2400000e0000 */
[----:B0-----:R-:W-:-:S05]  /*30400*/  FADD.FTZ R0, R5, R0 ;  /* 0x0000000005007221 */ /* 0x001fca0000010000 */
[----:B------:R-:W0:Y:S02]  /*30410*/  SHFL.BFLY PT, R3, R0, 0x1, 0x1f ;  /* 0x0c201f0000037f89 */ /* 0x000e2400000e0000 */
[----:B0-----:R-:W-:-:S05]  /*30420*/  FADD.FTZ R2, R0, R3 ;  /* 0x0000000300027221 */ /* 0x001fca0000010000 */
[----:B------:R-:W-:Y:S04]  /*30430*/  STL [R1+0x210], R2 ;  /* 0x0002100201007387 */ /* 0x000fe80000100800 */
[----:B------:R-:W2:Y:S04]  /*30440*/  LDL R13, [R1+0x210] ;  /* 0x00021000010d7983 */ /* 0x000ea80000100800 */
[----:B---3--:R-:W0:Y:S02]  /*30450*/  SHFL.BFLY PT, R3, R6, 0x2, 0x1f ;  /* 0x0c401f0006037f89 */ /* 0x008e2400000e0000 */
[----:B0-----:R-:W-:-:S05]  /*30460*/  FADD.FTZ R3, R3, R6 ;  /* 0x0000000603037221 */ /* 0x001fca0000010000 */
[----:B-1----:R-:W0:Y:S02]  /*30470*/  SHFL.BFLY PT, R4, R3, 0x1, 0x1f ;  /* 0x0c201f0003047f89 */ /* 0x002e2400000e0000 */
        /* <DEDUP_REMOVED lines=243> */
[----:B0-----:R-:W-:Y:S01]  /*313b0*/  VIADD R2, R135, 0x1 ;  /* 0x0000000187027836 */ /* 0x001fe20000000000 */
        /* <DEDUP_REMOVED lines=71> */
.L_x_3647:
[----:B------:R-:W-:Y:S05]  /*31830*/  BSYNC B7 ;  /* 0x0000000000077941 */ /* 0x000fea0003800000 */
.L_x_3637:
[----:B------:R-:W2:Y:S08]  /*31840*/  S2UR UR5, SR_CgaCtaId ;  /* 0x00000000000579c3 */ /* 0x000eb00000008800 */
[----:B------:R-:W-:Y:S01]  /*31850*/  BAR.SYNC.DEFER_BLOCKING 0x5, 0x180 ;  /* 0x0146000000007b1d */ /* 0x000fe20000010000 */
[----:B01----:R-:W-:-:S04]  /*31860*/  PRMT R0, R3, 0x9910, RZ ;  /* 0x0000991003007816 */ /* 0x003fc800000000ff */
[----:B------:R-:W-:Y:S01]  /*31870*/  ISETP.NE.AND P0, PT, R0, RZ, PT ;  /* 0x000000ff0000720c */ /* 0x000fe20003f05270 */
[----:B------:R-:W-:Y:S01]  /*31880*/  UMOV UR4, 0x400 ;  /* 0x0000040000047882 */ /* 0x000fe20000000000 */
[----:B------:R-:W-:Y:S01]  /*31890*/  BSSY B0, `(.L_x_3786) ;  /* 0x00002f4000007945 */ /* 0x000fe20003800000 */
[----:B--2---:R-:W-:-:S06]  /*318a0*/  ULEA UR4, UR5, UR4, 0x18 ;  /* 0x0000000405047291 */ /* 0x004fcc000f8ec03f */
[----:B------:R-:W-:-:S05]  /*318b0*/  IMAD.U32 R2, RZ, RZ, UR4 ;  /* 0x00000004ff027e24 */ /* 0x000fca000f8e00ff */
[----:B------:R0:W1:Y:S01]  /*318c0*/  LDS.128 R116, [R2+0x388d0] ;  /* 0x0388d00002747984 */ /* 0x0000620000000c00 */
[----:B------:R-:W-:Y:S06]  /*318d0*/  BAR.ARV 0x4, 0x180 ;  /* 0x0106000000007b1d */ /* 0x000fec0000002000 */
[----:B------:R-:W-:Y:S05]  /*318e0*/  @!P0 BRA `(.L_x_3787) ;  /* 0x0000002000648947 */ /* 0x000fea0003800000 */
        /* <DEDUP_REMOVED lines=18> */
[----:B---3--:R-:W3:Y:S04]  /*31a10*/  LDL.128 R68, [R1+0x340] ;  /* 0x0003400001447983 */ /* 0x008ee80000100c00 */
[----:B------:R-:W3:Y:S04]  /*31a20*/  LDL.128 R56, [R1+0x370] ;  /* 0x0003700001387983 */ /* 0x000ee80000100c00 */
[----:B----4-:R-:W4:Y:S04]  /*31a30*/  LDL.128 R60, [R1+0x360] ;  /* 0x00036000013c7983 */ /* 0x010f280000100c00 */
[----:B------:R-:W4:Y:S04]  /*31a40*/  LDL.128 R48, [R1+0x390] ;  /* 0x0003900001307983 */ /* 0x000f280000100c00 */
[----:B------:R-:W4:Y:S04]  /*31a50*/  LDL.128 R52, [R1+0x380] ;  /* 0x0003800001347983 */ /* 0x000f280000100c00 */
[----:B------:R-:W4:Y:S04]  /*31a60*/  LDL.128 R40, [R1+0x3b0] ;  /* 0x0003b00001287983 */ /* 0x000f280000100c00 */
[----:B------:R-:W4:Y:S04]  /*31a70*/  LDL.128 R44, [R1+0x3a0] ;  /* 0x0003a000012c7983 */ /* 0x000f280000100c00 */
[----:B-----5:R-:W4:Y:S04]  /*31a80*/  LDL.128 R32, [R1+0x3d0] ;  /* 0x0003d00001207983 */ /* 0x020f280000100c00 */
[----:B------:R-:W4:Y:S04]  /*31a90*/  LDL.128 R36, [R1+0x3c0] ;  /* 0x0003c00001247983 */ /* 0x000f280000100c00 */
[----:B------:R-:W4:Y:S04]  /*31aa0*/  LDL.128 R24, [R1+0x3f0] ;  /* 0x0003f00001187983 */ /* 0x000f280000100c00 */
[----:B------:R-:W4:Y:S04]  /*31ab0*/  LDL.128 R28, [R1+0x3e0] ;  /* 0x0003e000011c7983 */ /* 0x000f280000100c00 */
[----:B------:R-:W4:Y:S04]  /*31ac0*/  LDL.128 R8, [R1+0x410] ;  /* 0x0004100001087983 */ /* 0x000f280000100c00 */
[----:B------:R-:W4:Y:S04]  /*31ad0*/  LDL.128 R12, [R1+0x400] ;  /* 0x00040000010c7983 */ /* 0x000f280000100c00 */
[----:B------:R-:W4:Y:S01]  /*31ae0*/  LDL.128 R4, [R1+0x420] ;  /* 0x0004200001047983 */ /* 0x000f220000100c00 */
[C---:B------:R-:W-:Y:S01]  /*31af0*/  IADD3 R169, P0, R158.reuse, 0x2040, RZ ;  /* 0x000020409ea97810 */ /* 0x040fe20007f1e0ff */
[----:B------:R-:W-:Y:S01]  /*31b00*/  ULDC.64 UR4, c[0x0][0xd00] ;  /* 0x0003400000047ab9 */ /* 0x000fe20000000a00 */
[----:B------:R-:W-:-:S02]  /*31b10*/  IADD3 R21, P1, R158, 0x20, RZ ;  /* 0x000000209e157810 */ /* 0x000fc40007f3e0ff */
[C---:B------:R-:W-:Y:S02]  /*31b20*/  IADD3 R145, P2, R158.reuse, 0x40, RZ ;  /* 0x000000409e917810 */ /* 0x040fe40007f5e0ff */
[----:B------:R-:W-:Y:S02]  /*31b30*/  LOP3.LUT R168, R169, 0x380, RZ, 0xc0, !PT ;  /* 0x00000380a9a87812 */ /* 0x000fe400078ec0ff */
[----:B------:R-:W-:Y:S02]  /*31b40*/  IADD3 R146, P3, R158, 0x60, RZ ;  /* 0x000000609e927810 */ /* 0x000fe40007f7e0ff */
[----:B------:R-:W-:Y:S02]  /*31b50*/  LOP3.LUT R20, R21, 0x380, RZ, 0xc0, !PT ;  /* 0x0000038015147812 */ /* 0x000fe400078ec0ff */
[----:B------:R-:W-:Y:S02]  /*31b60*/  LOP3.LUT R144, R145, 0x380, RZ, 0xc0, !PT ;  /* 0x0000038091907812 */ /* 0x000fe400078ec0ff */
[----:B------:R-:W-:-:S02]  /*31b70*/  SHF.R.U64 R168, R168, 0x3, RZ ;  /* 0x00000003a8a87819 */ /* 0x000fc400000012ff */
[----:B------:R-:W-:Y:S02]  /*31b80*/  LOP3.LUT R0, R146, 0x380, RZ, 0xc0, !PT ;  /* 0x0000038092007812 */ /* 0x000fe400078ec0ff */
[----:B------:R-:W-:Y:S02]  /*31b90*/  SHF.R.U64 R20, R20, 0x3, RZ ;  /* 0x0000000314147819 */ /* 0x000fe400000012ff */
[----:B------:R-:W-:Y:S02]  /*31ba0*/  SHF.R.U64 R144, R144, 0x3, RZ ;  /* 0x0000000390907819 */ /* 0x000fe400000012ff */
[----:B------:R-:W-:Y:S01]  /*31bb0*/  LOP3.LUT R168, R168, R169, RZ, 0x3c, !PT ;  /* 0x000000a9a8a87212 */ /* 0x000fe200078e3cff */
[----:B------:R-:W-:Y:S01]  /*31bc0*/  IMAD.X R169, RZ, RZ, R159, P0 ;  /* 0x000000ffffa97224 */ /* 0x000fe200000e069f */
[----:B------:R-:W-:Y:S02]  /*31bd0*/  SHF.R.U64 R147, R0, 0x3, RZ ;  /* 0x0000000300937819 */ /* 0x000fe400000012ff */
[----:B------:R-:W-:-:S02]  /*31be0*/  IADD3 R181, P0, R158, 0x6000, RZ ;  /* 0x000060009eb57810 */ /* 0x000fc40007f1e0ff */
[----:B------:R-:W-:Y:S01]  /*31bf0*/  LOP3.LUT R20, R20, R21, RZ, 0x3c, !PT ;  /* 0x0000001514147212 */ /* 0x000fe200078e3cff */
[--C-:B------:R-:W-:Y:S01]  /*31c00*/  IMAD.X R21, RZ, RZ, R159.reuse, P1 ;  /* 0x000000ffff157224 */ /* 0x100fe200008e069f */
[----:B------:R-:W-:Y:S02]  /*31c10*/  IADD3 R151, P5, R158, 0x2020, RZ ;  /* 0x000020209e977810 */ /* 0x000fe40007fbe0ff */
[----:B------:R-:W-:Y:S01]  /*31c20*/  LOP3.LUT R144, R144, R145, RZ, 0x3c, !PT ;  /* 0x0000009190907212 */ /* 0x000fe200078e3cff */
[--C-:B------:R-:W-:Y:S01]  /*31c30*/  IMAD.X R145, RZ, RZ, R159.reuse, P2 ;  /* 0x000000ffff917224 */ /* 0x100fe200010e069f */
[----:B------:R-:W-:Y:S01]  /*31c40*/  LOP3.LUT R146, R147, R146, RZ, 0x3c, !PT ;  /* 0x0000009293927212 */ /* 0x000fe200078e3cff */
[----:B------:R-:W-:Y:S01]  /*31c50*/  IMAD.X R147, RZ, RZ, R159, P3 ;  /* 0x000000ffff937224 */ /* 0x000fe200018e069f */
[C---:B------:R-:W-:Y:S02]  /*31c60*/  IADD3 R171, P1, R158.reuse, 0x2060, RZ ;  /* 0x000020609eab7810 */ /* 0x040fe40007f3e0ff */
[----:B------:R-:W-:-:S02]  /*31c70*/  IADD3 R173, P2, R158, 0x4000, RZ ;  /* 0x000040009ead7810 */ /* 0x000fc40007f5e0ff */
[----:B------:R-:W-:Y:S02]  /*31c80*/  LOP3.LUT R180, R181, 0x380, RZ, 0xc0, !PT ;  /* 0x00000380b5b47812 */ /* 0x000fe400078ec0ff */
[----:B------:R-:W-:Y:S02]  /*31c90*/  LOP3.LUT R150, R151, 0x380, RZ, 0xc0, !PT ;  /* 0x0000038097967812 */ /* 0x000fe400078ec0ff */
[C---:B------:R-:W-:Y:S02]  /*31ca0*/  IADD3 R175, P3, R158.reuse, 0x4020, RZ ;  /* 0x000040209eaf7810 */ /* 0x040fe40007f7e0ff */
[----:B------:R-:W-:Y:S02]  /*31cb0*/  LOP3.LUT R170, R171, 0x380, RZ, 0xc0, !PT ;  /* 0x00000380abaa7812 */ /* 0x000fe400078ec0ff */
[----:B------:R-:W-:Y:S02]  /*31cc0*/  IADD3 R148, P4, R158, 0x2000, RZ ;  /* 0x000020009e947810 */ /* 0x000fe40007f9e0ff */
[----:B------:R-:W-:-:S02]  /*31cd0*/  LOP3.LUT R172, R173, 0x380, RZ, 0xc0, !PT ;  /* 0x00000380adac7812 */ /* 0x000fc400078ec0ff */
[----:B------:R-:W-:Y:S02]  /*31ce0*/  SHF.R.U64 R180, R180, 0x3, RZ ;  /* 0x00000003b4b47819 */ /* 0x000fe400000012ff */
[----:B------:R-:W-:Y:S02]  /*31cf0*/  LOP3.LUT R183, R158, 0x380, RZ, 0xc0, !PT ;  /* 0x000003809eb77812 */ /* 0x000fe400078ec0ff */
[----:B------:R-:W-:Y:S02]  /*31d00*/  SHF.R.U64 R150, R150, 0x3, RZ ;  /* 0x0000000396967819 */ /* 0x000fe400000012ff */
[----:B------:R-:W-:Y:S02]  /*31d10*/  LOP3.LUT R174, R175, 0x380, RZ, 0xc0, !PT ;  /* 0x00000380afae7812 */ /* 0x000fe400078ec0ff */
[----:B------:R-:W-:Y:S01]  /*31d20*/  SHF.R.U64 R170, R170, 0x3, RZ ;  /* 0x00000003aaaa7819 */ /* 0x000fe200000012ff */
[----:B------:R-:W-:Y:S01]  /*31d30*/  IMAD.X R149, RZ, RZ, R159, P4 ;  /* 0x000000ffff957224 */ /* 0x000fe200020e069f */
[----:B------:R-:W-:-:S02]  /*31d40*/  SHF.R.U64 R172, R172, 0x3, RZ ;  /* 0x00000003acac7819 */ /* 0x000fc400000012ff */
[----:B------:R-:W-:Y:S01]  /*31d50*/  LOP3.LUT R180, R180, R181, RZ, 0x3c, !PT ;  /* 0x000000b5b4b47212 */ /* 0x000fe200078e3cff */
[--C-:B------:R-:W-:Y:S01]  /*31d60*/  IMAD.X R181, RZ, RZ, R159.reuse, P0 ;  /* 0x000000ffffb57224 */ /* 0x100fe200000e069f */
[----:B------:R-:W-:Y:S02]  /*31d70*/  SHF.R.U64 R183, R183, 0x3, RZ ;  /* 0x00000003b7b77819 */ /* 0x000fe400000012ff */
[----:B------:R-:W-:Y:S01]  /*31d80*/  LOP3.LUT R150, R150, R151, RZ, 0x3c, !PT ;  /* 0x0000009796967212 */ /* 0x000fe200078e3cff */
[----:B------:R-:W-:Y:S01]  /*31d90*/  IMAD.X R151, RZ, RZ, R159, P5 ;  /* 0x000000ffff977224 */ /* 0x000fe200028e069f */
[----:B------:R-:W-:Y:S02]  /*31da0*/  SHF.R.U64 R174, R174, 0x3, RZ ;  /* 0x00000003aeae7819 */ /* 0x000fe400000012ff */
[----:B------:R-:W-:Y:S02]  /*31db0*/  LOP3.LUT R3, R148, 0x380, RZ, 0xc0, !PT ;  /* 0x0000038094037812 */ /* 0x000fe400078ec0ff */
[----:B------:R-:W-:-:S02]  /*31dc0*/  IADD3 R177, P4, R158, 0x4040, RZ ;  /* 0x000040409eb17810 */ /* 0x000fc40007f9e0ff */
[----:B------:R-:W-:Y:S02]  /*31dd0*/  ISETP.NE.U32.AND P0, PT, RZ, UR4, PT ;  /* 0x00000004ff007c0c */ /* 0x000fe4000bf05070 */
[----:B------:R-:W-:Y:S01]  /*31de0*/  LOP3.LUT R170, R170, R171, RZ, 0x3c, !PT ;  /* 0x000000abaaaa7212 */ /* 0x000fe200078e3cff */
[--C-:B------:R-:W-:Y:S01]  /*31df0*/  IMAD.X R171, RZ, RZ, R159.reuse, P1 ;  /* 0x000000ffffab7224 */ /* 0x100fe200008e069f */
[----:B------:R-:W-:Y:S02]  /*31e00*/  IADD3 R179, P5, R158, 0x4060, RZ ;  /* 0x000040609eb37810 */ /* 0x000fe40007fbe0ff */
[----:B------:R-:W-:Y:S01]  /*31e10*/  LOP3.LUT R172, R172, R173, RZ, 0x3c, !PT ;  /* 0x000000adacac7212 */ /* 0x000fe200078e3cff */
[--C-:B------:R-:W-:Y:S01]  /*31e20*/  IMAD.X R173, RZ, RZ, R159.reuse, P2 ;  /* 0x000000ffffad7224 */ /* 0x100fe200010e069f */
[----:B------:R-:W-:Y:S01]  /*31e30*/  LOP3.LUT R182, R183, R158, RZ, 0x3c, !PT ;  /* 0x0000009eb7b67212 */ /* 0x000fe200078e3cff */
[--C-:B------:R-:W-:Y:S01]  /*31e40*/  IMAD.MOV.U32 R183, RZ, RZ, R159.reuse ;  /* 0x000000ffffb77224 */ /* 0x100fe200078e009f */
[----:B------:R-:W-:Y:S01]  /*31e50*/  LOP3.LUT R174, R174, R175, RZ, 0x3c, !PT ;  /* 0x000000afaeae7212 */ /* 0x000fe200078e3cff */
[----:B------:R-:W-:Y:S01]  /*31e60*/  IMAD.X R175, RZ, RZ, R159, P3 ;  /* 0x000000ffffaf7224 */ /* 0x000fe200018e069f */
[----:B------:R-:W-:-:S02]  /*31e70*/  IADD3 R207, P1, R158, 0x6020, RZ ;  /* 0x000060209ecf7810 */ /* 0x000fc40007f3e0ff */
[----:B------:R-:W-:Y:S02]  /*31e80*/  SHF.R.U64 R3, R3, 0x3, RZ ;  /* 0x0000000303037819 */ /* 0x000fe400000012ff */
[----:B------:R-:W-:Y:S02]  /*31e90*/  LOP3.LUT R176, R177, 0x380, RZ, 0xc0, !PT ;  /* 0x00000380b1b07812 */ /* 0x000fe400078ec0ff */
[C---:B------:R-:W-:Y:S02]  /*31ea0*/  IADD3 R209, P2, R158.reuse, 0x6040, RZ ;  /* 0x000060409ed17810 */ /* 0x040fe40007f5e0ff */
[----:B------:R-:W-:Y:S01]  /*31eb0*/  ISETP.NE.AND.EX P0, PT, RZ, UR5, PT, P0 ;  /* 0x00000005ff007c0c */ /* 0x000fe2000bf05300 */
[----:B------:R-:W-:Y:S01]  /*31ec0*/  ULDC.64 UR4, c[0x0][0xd08] ;  /* 0x0003420000047ab9 */ /* 0x000fe20000000a00 */
[----:B------:R-:W-:Y:S02]  /*31ed0*/  LOP3.LUT R178, R179, 0x380, RZ, 0xc0, !PT ;  /* 0x00000380b3b27812 */ /* 0x000fe400078ec0ff */
[----:B------:R-:W-:-:S02]  /*31ee0*/  IADD3 R19, P3, R158, 0x6060, RZ ;  /* 0x000060609e137810 */ /* 0x000fc40007f7e0ff */
[----:B------:R-:W-:Y:S02]  /*31ef0*/  LOP3.LUT R206, R207, 0x380, RZ, 0xc0, !PT ;  /* 0x00000380cfce7812 */ /* 0x000fe400078ec0ff */
[----:B------:R-:W-:Y:S02]  /*31f00*/  ISETP.NE.U32.AND P6, PT, RZ, UR4, PT ;  /* 0x00000004ff007c0c */ /* 0x000fe4000bfc5070 */
[----:B------:R-:W-:Y:S02]  /*31f10*/  LOP3.LUT R148, R3, R148, RZ, 0x3c, !PT ;  /* 0x0000009403947212 */ /* 0x000fe400078e3cff */
[----:B------:R-:W-:Y:S02]  /*31f20*/  SHF.R.U64 R176, R176, 0x3, RZ ;  /* 0x00000003b0b07819 */ /* 0x000fe400000012ff */
[----:B------:R-:W-:Y:S02]  /*31f30*/  LOP3.LUT R208, R209, 0x380, RZ, 0xc0, !PT ;  /* 0x00000380d1d07812 */ /* 0x000fe400078ec0ff */
[----:B------:R-:W-:-:S02]  /*31f40*/  MOV R182, R182 ;  /* 0x000000b600b67202 */ /* 0x000fc40000000f00 */
[----:B------:R-:W-:Y:S02]  /*31f50*/  SHF.R.U64 R178, R178, 0x3, RZ ;  /* 0x00000003b2b27819 */ /* 0x000fe400000012ff */
[----:B------:R-:W-:Y:S02]  /*31f60*/  LOP3.LUT R18, R19, 0x380, RZ, 0xc0, !PT ;  /* 0x0000038013127812 */ /* 0x000fe400078ec0ff */
[----:B------:R-:W-:Y:S02]  /*31f70*/  MOV R20, R20 ;  /* 0x0000001400147202 */ /* 0x000fe40000000f00 */
[----:B------:R-:W-:Y:S02]  /*31f80*/  MOV R144, R144 ;  /* 0x0000009000907202 */ /* 0x000fe40000000f00 */
[----:B------:R-:W-:Y:S02]  /*31f90*/  SHF.R.U64 R206, R206, 0x3, RZ ;  /* 0x00000003cece7819 */ /* 0x000fe400000012ff */
[----:B------:R-:W-:-:S02]  /*31fa0*/  MOV R146, R146 ;  /* 0x0000009200927202 */ /* 0x000fc40000000f00 */
[----:B------:R-:W-:Y:S02]  /*31fb0*/  ISETP.NE.AND.EX P6, PT, RZ, UR5, PT, P6 ;  /* 0x00000005ff007c0c */ /* 0x000fe4000bfc5360 */
[----:B------:R-:W-:Y:S01]  /*31fc0*/  LOP3.LUT R176, R176, R177, RZ, 0x3c, !PT ;  /* 0x000000b1b0b07212 */ /* 0x000fe200078e3cff */
[--C-:B------:R-:W-:Y:S01]  /*31fd0*/  IMAD.X R177, RZ, RZ, R159.reuse, P4 ;  /* 0x000000ffffb17224 */ /* 0x100fe200020e069f */
[----:B------:R-:W-:Y:S02]  /*31fe0*/  SHF.R.U64 R208, R208, 0x3, RZ ;  /* 0x00000003d0d07819 */ /* 0x000fe400000012ff */
[----:B------:R-:W-:Y:S02]  /*31ff0*/  MOV R148, R148 ;  /* 0x0000009400947202 */ /* 0x000fe40000000f00 */
[----:B------:R-:W-:Y:S01]  /*32000*/  LOP3.LUT R178, R178, R179, RZ, 0x3c, !PT ;  /* 0x000000b3b2b27212 */ /* 0x000fe200078e3cff */
[----:B------:R-:W-:Y:S01]  /*32010*/  IMAD.X R179, RZ, RZ, R159, P5 ;  /* 0x000000ffffb37224 */ /* 0x000fe200028e069f */
[----:B------:R-:W-:-:S02]  /*32020*/  SHF.R.U64 R18, R18, 0x3, RZ ;  /* 0x0000000312127819 */ /* 0x000fc400000012ff */
[----:B------:R-:W-:Y:S02]  /*32030*/  MOV R150, R150 ;  /* 0x0000009600967202 */ /* 0x000fe40000000f00 */
[----:B------:R-:W-:Y:S02]  /*32040*/  MOV R168, R168 ;  /* 0x000000a800a87202 */ /* 0x000fe40000000f00 */
        /* <DEDUP_REMOVED lines=9> */
[----:B------:R-:W-:Y:S02]  /*320e0*/  MOV R176, R176 ;  /* 0x000000b000b07202 */ /* 0x000fe40000000f00 */
[----:B------:R-:W-:Y:S02]  /*320f0*/  MOV R178, R178 ;  /* 0x000000b200b27202 */ /* 0x000fe40000000f00 */
[----:B------:R-:W-:Y:S02]  /*32100*/  MOV R180, R180 ;  /* 0x000000b400b47202 */ /* 0x000fe40000000f00 */
[----:B------:R-:W-:-:S02]  /*32110*/  MOV R206, R206 ;  /* 0x000000ce00ce7202 */ /* 0x000fc40000000f00 */
[----:B--2---:R-:W-:Y:S02]  /*32120*/  F2FP.BF16.F32.PACK_AB R140, R141, R140 ;  /* 0x0000008c8d8c723e */ /* 0x004fe400000010ff */
[----:B------:R-:W-:Y:S02]  /*32130*/  F2FP.BF16.F32.PACK_AB R141, R143, R142 ;  /* 0x0000008e8f8d723e */ /* 0x000fe400000010ff */
[----:B------:R-:W-:Y:S02]  /*32140*/  F2FP.BF16.F32.PACK_AB R132, R133, R132 ;  /* 0x000000848584723e */ /* 0x000fe400000010ff */
[----:B------:R-:W-:Y:S02]  /*32150*/  F2FP.BF16.F32.PACK_AB R133, R135, R134 ;  /* 0x000000868785723e */ /* 0x000fe400000010ff */
[----:B------:R-:W-:Y:S02]  /*32160*/  F2FP.BF16.F32.PACK_AB R142, R137, R136 ;  /* 0x00000088898e723e */ /* 0x000fe400000010ff */
        /* <DEDUP_REMOVED lines=20> */
[----:B------:R2:W-:Y:S01]  /*322b0*/  STSM.16.M88.4 [R20], R132 ;  /* 0x0000008414007844 */ /* 0x0005e20000000200 */
        /* <DEDUP_REMOVED lines=16> */
[----:B---3--:R-:W-:Y:S02]  /*323c0*/  F2FP.BF16.F32.PACK_AB R74, R69, R68 ;  /* 0x00000044454a723e */ /* 0x008fe400000010ff */
[----:B------:R-:W-:-:S02]  /*323d0*/  F2FP.BF16.F32.PACK_AB R75, R71, R70 ;  /* 0x00000046474b723e */ /* 0x000fc400000010ff */
[----:B------:R-:W-:Y:S01]  /*323e0*/  F2FP.BF16.F32.PACK_AB R56, R57, R56 ;  /* 0x000000383938723e */ /* 0x000fe200000010ff */
[----:B------:R-:W-:Y:S01]  /*323f0*/  STSM.16.M88.4 [R150], R96 ;  /* 0x0000006096007844 */ /* 0x000fe20000000200 */
[----:B------:R-:W-:Y:S02]  /*32400*/  F2FP.BF16.F32.PACK_AB R57, R59, R58 ;  /* 0x0000003a3b39723e */ /* 0x000fe400000010ff */
[----:B----4-:R-:W-:Y:S02]  /*32410*/  F2FP.BF16.F32.PACK_AB R66, R61, R60 ;  /* 0x0000003c3d42723e */ /* 0x010fe400000010ff */
        /* <DEDUP_REMOVED lines=13> */
[----:B------:R-:W-:Y:S01]  /*324f0*/  F2FP.BF16.F32.PACK_AB R33, R35, R34 ;  /* 0x000000222321723e */ /* 0x000fe200000010ff */
[----:B------:R-:W3:Y:S01]  /*32500*/  LDC.64 R44, c[0x0][0xd00] ;  /* 0x00034000ff2c7b82 */ /* 0x000ee20000000a00 */
        /* <DEDUP_REMOVED lines=12> */
[----:B------:R-:W-:Y:S01]  /*325d0*/  F2FP.BF16.F32.PACK_AB R9, R11, R10 ;  /* 0x0000000a0b09723e */ /* 0x000fe200000010ff */
[----:B------:R-:W-:Y:S01]  /*325e0*/  STSM.16.M88.4 [R178], R48 ;  /* 0x00000030b2007844 */ /* 0x000fe20000000200 */
[----:B------:R-:W-:Y:S02]  /*325f0*/  MOV R18, R18 ;  /* 0x0000001200127202 */ /* 0x000fe40000000f00 */
[----:B------:R-:W-:Y:S02]  /*32600*/  F2FP.BF16.F32.PACK_AB R10, R5, R4 ;  /* 0x00000004050a723e */ /* 0x000fe400000010ff */
[----:B------:R-:W-:Y:S01]  /*32610*/  F2FP.BF16.F32.PACK_AB R11, R7, R6 ;  /* 0x00000006070b723e */ /* 0x000fe200000010ff */
[----:B------:R-:W-:Y:S01]  /*32620*/  STSM.16.M88.4 [R180], R40 ;  /* 0x00000028b4007844 */ /* 0x000fe20000000200 */
[----:B------:R-:W4:Y:S03]  /*32630*/  @P6 LDC.64 R6, c[0x0][0xd08] ;  /* 0x00034200ff066b82 */ /* 0x000f260000000a00 */
[----:B------:R-:W-:Y:S04]  /*32640*/  STSM.16.M88.4 [R206], R32 ;  /* 0x00000020ce007844 */ /* 0x000fe80000000200 */
[----:B------:R-:W-:Y:S04]  /*32650*/  STSM.16.M88.4 [R208], R24 ;  /* 0x00000018d0007844 */ /* 0x000fe80000000200 */
[----:B------:R0:W-:Y:S01]  /*32660*/  STSM.16.M88.4 [R18], R8 ;  /* 0x0000000812007844 */ /* 0x0001e20000000200 */
[----:B------:R-:W-:Y:S01]  /*32670*/  ULDC UR4, c[0x0][0xb88] ;  /* 0x0002e20000047ab9 */ /* 0x000fe20000000800 */
[----:B--2---:R-:W-:-:S02]  /*32680*/  IMAD.MOV.U32 R20, RZ, RZ, RZ ;  /* 0x000000ffff147224 */ /* 0x004fc400078e00ff */
[C---:B---3--:R-:W-:Y:S01]  /*32690*/  IMAD.WIDE R14, R198.reuse, 0x4, R44 ;  /* 0x00000004c60e7825 */ /* 0x048fe200078e022c */
[----:B------:R-:W-:Y:S03]  /*326a0*/  BAR.SYNC.DEFER_BLOCKING 0x1, 0x100 ;  /* 0x0044000000007b1d */ /* 0x000fe60000010000 */
[----:B----4-:R-:W-:-:S04]  /*326b0*/  @P6 IMAD.WIDE R6, R198, 0x4, R6 ;  /* 0x00000004c6066825 */ /* 0x010fc800078e0206 */
[----:B0-----:R-:W-:Y:S01]  /*326c0*/  IMAD.U32 R18, RZ, RZ, UR4 ;  /* 0x00000004ff127e24 */ /* 0x001fe2000f8e00ff */
[----:B------:R0:W5:Y:S05]  /*326d0*/  @P0 LDG.E R20, desc[UR44][R14.64] ;  /* 0x0000002c0e140981 */ /* 0x00016a000c1e1900 */
[----:B------:R0:W5:Y:S01]  /*326e0*/  @P6 LDG.E R18, desc[UR44][R6.64] ;  /* 0x0000002c06126981 */ /* 0x000162000c1e1900 */
[----:B------:R-:W-:Y:S02]  /*326f0*/  IMAD R4, R199, 0x40, R193 ;  /* 0x00000040c7047824 */ /* 0x000fe400078e02c1 */
[----:B------:R-:W-:-:S04]  /*32700*/  IMAD.MOV.U32 R5, RZ, RZ, 0x2 ;  /* 0x00000002ff057424 */ /* 0x000fc800078e00ff */
[----:B------:R-:W-:-:S03]  /*32710*/  IMAD.WIDE R4, R4, R5, UR42 ;  /* 0x0000002a04047e25 */ /* 0x000fc6000f8e0205 */
[C---:B------:R-:W-:Y:S02]  /*32720*/  IADD3 R3, P4, R4.reuse, 0x1000, RZ ;  /* 0x0000100004037810 */ /* 0x040fe40007f9e0ff */
[C---:B------:R-:W-:Y:S02]  /*32730*/  IADD3 R13, P1, R4.reuse, 0x2000, RZ ;  /* 0x00002000040d7810 */ /* 0x040fe40007f3e0ff */
[C---:B------:R-:W-:Y:S01]  /*32740*/  IADD3 R25, P2, R4.reuse, 0x3000, RZ ;  /* 0x0000300004197810 */ /* 0x040fe20007f5e0ff */
[----:B------:R-:W-:Y:S01]  /*32750*/  IMAD.X R11, RZ, RZ, R5, P4 ;  /* 0x000000ffff0b7224 */ /* 0x000fe200020e0605 */
[C---:B------:R-:W-:Y:S02]  /*32760*/  IADD3 R29, P3, R4.reuse, 0x4000, RZ ;  /* 0x00004000041d7810 */ /* 0x040fe40007f7e0ff */
[----:B------:R-:W-:Y:S02]  /*32770*/  IADD3 R33, P4, R4, 0x5000, RZ ;  /* 0x0000500004217810 */ /* 0x000fe40007f9e0ff */
[----:B------:R-:W-:-:S02]  /*32780*/  LOP3.LUT R12, R13, 0x380, RZ, 0xc0, !PT ;  /* 0x000003800d0c7812 */ /* 0x000fc400078ec0ff */
[----:B------:R-:W-:Y:S02]  /*32790*/  LOP3.LUT R24, R25, 0x380, RZ, 0xc0, !PT ;  /* 0x0000038019187812 */ /* 0x000fe400078ec0ff */
[----:B------:R-:W-:Y:S02]  /*327a0*/  LOP3.LUT R28, R29, 0x380, RZ, 0xc0, !PT ;  /* 0x000003801d1c7812 */ /* 0x000fe400078ec0ff */
[----:B------:R-:W-:Y:S02]  /*327b0*/  LOP3.LUT R32, R33, 0x380, RZ, 0xc0, !PT ;  /* 0x0000038021207812 */ /* 0x000fe400078ec0ff */
        /* <DEDUP_REMOVED lines=12> */
[----:B------:R-:W-:-:S02]  /*32880*/  IADD3 R37, P1, R4, 0x6000, RZ ;  /* 0x0000600004257810 */ /* 0x000fc40007f3e0ff */
        /* <DEDUP_REMOVED lines=8> */
[----:B------:R-:W-:Y:S02]  /*32910*/  LOP3.LUT R48, R49, 0x380, RZ, 0xc0, !PT ;  /* 0x0000038031307812 */ /* 0x000fe400078ec0ff */
[----:B------:R-:W-:Y:S02]  /*32920*/  LOP3.LUT R52, R53, 0x380, RZ, 0xc0, !PT ;  /* 0x0000038035347812 */ /* 0x000fe400078ec0ff */
[----:B------:R-:W-:Y:S02]  /*32930*/  SHF.R.U64 R10, R0, 0x3, RZ ;  /* 0x00000003000a7819 */ /* 0x000fe400000012ff */
[----:B------:R-:W-:-:S02]  /*32940*/  SHF.R.U64 R36, R36, 0x3, RZ ;  /* 0x0000000324247819 */ /* 0x000fc400000012ff */
[----:B------:R-:W-:Y:S02]  /*32950*/  SHF.R.U64 R40, R40, 0x3, RZ ;  /* 0x0000000328287819 */ /* 0x000fe400000012ff */
        /* <DEDUP_REMOVED lines=8> */
[----:B------:R-:W-:Y:S01]  /*329e0*/  LOP3.LUT R52, R52, R53, RZ, 0x3c, !PT ;  /* 0x0000003534347212 */ /* 0x000fe200078e3cff */
[----:B0-----:R-:W-:Y:S06]  /*329f0*/  @P6 BRA `(.L_x_3788) ;  /* 0x0000000000106947 */ /* 0x001fec0003800000 */
[----:B------:R-:W-:Y:S05]  /*32a00*/  @!P0 BRA `(.L_x_3788) ;  /* 0x00000000000c8947 */ /* 0x000fea0003800000 */
[----:B------:R-:W2:Y:S04]  /*32a10*/  LDG.E R3, desc[UR44][R14.64] ;  /* 0x0000002c0e037981 */ /* 0x000ea8000c1e1900 */
[----:B-----5:R-:W2:Y:S02]  /*32a20*/  LDG.E R18, desc[UR44][R14.64+0x4] ;  /* 0x0000042c0e127981 */ /* 0x020ea4000c1e1900 */
[----:B--2---:R-:W-:-:S07]  /*32a30*/  IMAD.IADD R18, R18, 0x1, -R3 ;  /* 0x0000000112127824 */ /* 0x004fce00078e0a03 */
.L_x_3788:
[----:B------:R-:W0:Y:S01]  /*32a40*/  SHFL.IDX PT, R6, R213, RZ, 0x1f ;  /* 0x00001fffd5067589 */ /* 0x000e2200000e0000 */
[--C-:B------:R-:W-:Y:S01]  /*32a50*/  IMAD.X R37, RZ, RZ, R5.reuse, P1 ;  /* 0x000000ffff257224 */ /* 0x100fe200008e0605 */
[C---:B------:R-:W-:Y:S01]  /*32a60*/  IADD3 R57, P1, R4.reuse, 0xb000, RZ ;  /* 0x0000b00004397810 */ /* 0x040fe20007f3e0ff */
[--C-:B------:R-:W-:Y:S01]  /*32a70*/  IMAD.X R53, RZ, RZ, R5.reuse, P5 ;  /* 0x000000ffff357224 */ /* 0x100fe200028e0605 */
[C---:B------:R-:W-:Y:S01]  /*32a80*/  IADD3 R3, P5, R4.reuse, 0xf000, RZ ;  /* 0x0000f00004037810 */ /* 0x040fe20007fbe0ff */
[--C-:B------:R-:W-:Y:S01]  /*32a90*/  IMAD.X R41, RZ, RZ, R5.reuse, P2 ;  /* 0x000000ffff297224 */ /* 0x100fe200010e0605 */
[----:B------:R-:W-:Y:S01]  /*32aa0*/  LOP3.LUT R56, R57, 0x380, RZ, 0xc0, !PT ;  /* 0x0000038039387812 */ /* 0x000fe200078ec0ff */
[--C-:B------:R-:W-:Y:S01]  /*32ab0*/  IMAD.X R45, RZ, RZ, R5.reuse, P3 ;  /* 0x000000ffff2d7224 */ /* 0x100fe200018e0605 */
[----:B------:R-:W-:Y:S01]  /*32ac0*/  IADD3 R61, P2, R4, 0xc000, RZ ;  /* 0x0000c000043d7810 */ /* 0x000fe20007f5e0ff */
[--C-:B------:R-:W-:Y:S01]  /*32ad0*/  IMAD.X R49, RZ, RZ, R5.reuse, P4 ;  /* 0x000000ffff317224 */ /* 0x100fe200020e0605 */
[----:B------:R-:W-:Y:S01]  /*32ae0*/  SHF.R.U64 R56, R56, 0x3, RZ ;  /* 0x0000000338387819 */ /* 0x000fe200000012ff */
[----:B------:R-:W-:Y:S01]  /*32af0*/  IMAD.X R73, RZ, RZ, R5, P5 ;  /* 0x000000ffff497224 */ /* 0x000fe200028e0605 */
[----:B------:R-:W-:-:S02]  /*32b00*/  IADD3 R65, P3, R4, 0xd000, RZ ;  /* 0x0000d00004417810 */ /* 0x000fc40007f7e0ff */
[----:B------:R-:W-:Y:S01]  /*32b10*/  LOP3.LUT R56, R56, R57, RZ, 0x3c, !PT ;  /* 0x0000003938387212 */ /* 0x000fe200078e3cff */
[----:B------:R-:W-:Y:S01]  /*32b20*/  IMAD.X R57, RZ, RZ, R5, P1 ;  /* 0x000000ffff397224 */ /* 0x000fe200008e0605 */
[----:B------:R-:W-:Y:S02]  /*32b30*/  IADD3 R69, P4, R4, 0xe000, RZ ;  /* 0x0000e00004457810 */ /* 0x000fe40007f9e0ff */
[----:B------:R-:W-:Y:S02]  /*32b40*/  LOP3.LUT R0, R3, 0x380, RZ, 0xc0, !PT ;  /* 0x0000038003007812 */ /* 0x000fe400078ec0ff */
[----:B------:R-:W-:Y:S02]  /*32b50*/  LOP3.LUT R60, R61, 0x380, RZ, 0xc0, !PT ;  /* 0x000003803d3c7812 */ /* 0x000fe400078ec0ff */
[----:B------:R-:W-:Y:S02]  /*32b60*/  LOP3.LUT R64, R65, 0x380, RZ, 0xc0, !PT ;  /* 0x0000038041407812 */ /* 0x000fe400078ec0ff */
[----:B0-----:R-:W-:-:S02]  /*32b70*/  ISETP.NE.AND P1, PT, R6, RZ, PT ;  /* 0x000000ff0600720c */ /* 0x001fc40003f25270 */
[----:B------:R-:W-:Y:S02]  /*32b80*/  LOP3.LUT R68, R69, 0x380, RZ, 0xc0, !PT ;  /* 0x0000038045447812 */ /* 0x000fe400078ec0ff */
[----:B------:R-:W-:Y:S02]  /*32b90*/  LOP3.LUT R59, R4, 0x380, RZ, 0xc0, !PT ;  /* 0x00000380043b7812 */ /* 0x000fe400078ec0ff */
[----:B------:R-:W-:Y:S02]  /*32ba0*/  SHF.R.U64 R0, R0, 0x3, RZ ;  /* 0x0000000300007819 */ /* 0x000fe400000012ff */
[----:B------:R-:W-:Y:S02]  /*32bb0*/  SHF.R.U64 R60, R60, 0x3, RZ ;  /* 0x000000033c3c7819 */ /* 0x000fe400000012ff */
[----:B------:R-:W-:Y:S02]  /*32bc0*/  SHF.R.U64 R64, R64, 0x3, RZ ;  /* 0x0000000340407819 */ /* 0x000fe400000012ff */
[----:B------:R-:W-:-:S02]  /*32bd0*/  SHF.R.U64 R68, R68, 0x3, RZ ;  /* 0x0000000344447819 */ /* 0x000fc400000012ff */
[----:B------:R-:W-:Y:S02]  /*32be0*/  SHF.R.U64 R59, R59, 0x3, RZ ;  /* 0x000000033b3b7819 */ /* 0x000fe400000012ff */
[----:B------:R-:W-:Y:S02]  /*32bf0*/  LOP3.LUT R72, R0, R3, RZ, 0x3c, !PT ;  /* 0x0000000300487212 */ /* 0x000fe400078e3cff */
        /* <DEDUP_REMOVED lines=9> */
[----:B------:R-:W-:-:S02]  /*32c90*/  SHF.R.S32.HI R78, RZ, 0x1f, R194 ;  /* 0x0000001fff4e7819 */ /* 0x000fc400000114c2 */
[----:B------:R-:W-:Y:S02]  /*32ca0*/  SEL R77, R198, RZ, !P0 ;  /* 0x000000ffc64d7207 */ /* 0x000fe40004000000 */
[----:B------:R-:W-:Y:S02]  /*32cb0*/  SEL R76, R0, RZ, !P0 ;  /* 0x000000ff004c7207 */ /* 0x000fe40004000000 */
[----:B-----5:R-:W-:Y:S01]  /*32cc0*/  SHF.R.S32.HI R21, RZ, 0x1f, R20 ;  /* 0x0000001fff157819 */ /* 0x020fe20000011414 */
[----:B------:R-:W-:Y:S06]  /*32cd0*/  @P1 BRA `(.L_x_3789) ;  /* 0x0000000000b81947 */ /* 0x000fec0003800000 */
[----:B------:R-:W0:Y:S01]  /*32ce0*/  LDC R6, c[0x0][0xce8] ;  /* 0x00033a00ff067b82 */ /* 0x000e220000000800 */
[----:B------:R-:W-:Y:S01]  /*32cf0*/  IMAD.MOV R3, RZ, RZ, -R222 ;  /* 0x000000ffff037224 */ /* 0x000fe200078e0ade */
[----:B------:R-:W-:Y:S01]  /*32d00*/  ULDC.64 UR4, c[0x0][0xc90] ;  /* 0x0003240000047ab9 */ /* 0x000fe20000000a00 */
[----:B------:R-:W-:-:S03]  /*32d10*/  IMAD.IADD R14, R162, 0x1, R185 ;  /* 0x00000001a20e7824 */ /* 0x000fc600078e02b9 */
[----:B------:R-:W-:Y:S01]  /*32d20*/  ISETP.NE.AND P0, PT, R226, R3, PT ;  /* 0x00000003e200720c */ /* 0x000fe20003f05270 */
[----:B0-----:R-:W-:-:S05]  /*32d30*/  IMAD R27, R18, R6, RZ ;  /* 0x00000006121b7224 */ /* 0x001fca00078e02ff */
[----:B------:R-:W-:-:S13]  /*32d40*/  ISETP.GE.OR P1, PT, R14, R27, P0 ;  /* 0x0000001b0e00720c */ /* 0x000fda0000726670 */
[----:B------:R-:W2:Y:S01]  /*32d50*/  @!P1 LDL R19, [R1+0x210] ;  /* 0x0002100001139983 */ /* 0x000ea20000100800 */
[----:B------:R-:W-:Y:S01]  /*32d60*/  ISETP.NE.AND P2, PT, R6, 0x1, PT ;  /* 0x000000010600780c */ /* 0x000fe20003f45270 */
[----:B------:R-:W-:Y:S02]  /*32d70*/  IMAD.IADD R9, R228, 0x1, R185 ;  /* 0x00000001e4097824 */ /* 0x000fe400078e02b9 */
[----:B------:R-:W-:Y:S02]  /*32d80*/  IMAD R3, R78, UR4, RZ ;  /* 0x000000044e037c24 */ /* 0x000fe4000f8e02ff */
[----:B------:R-:W-:Y:S02]  /*32d90*/  IMAD.MOV.U32 R15, RZ, RZ, R9 ;  /* 0x000000ffff0f7224 */ /* 0x000fe400078e0009 */
[----:B------:R-:W-:-:S04]  /*32da0*/  IMAD.WIDE.U32 R4, R194, UR4, R20 ;  /* 0x00000004c2047c25 */ /* 0x000fc8000f8e0014 */
[----:B------:R-:W-:Y:S01]  /*32db0*/  IMAD R3, R194, UR5, R3 ;  /* 0x00000005c2037c24 */ /* 0x000fe2000f8e0203 */
[----:B------:R-:W-:Y:S01]  /*32dc0*/  ULDC.64 UR4, c[0x0][0xc98] ;  /* 0x0003260000047ab9 */ /* 0x000fe20000000a00 */
[----:B------:R-:W0:Y:S02]  /*32dd0*/  @P2 LDC R0, c[0x0][0xcec] ;  /* 0x00033b00ff002b82 */ /* 0x000e240000000800 */
[----:B------:R-:W-:Y:S02]  /*32de0*/  IMAD.IADD R5, R5, 0x1, R3 ;  /* 0x0000000105057824 */ /* 0x000fe400078e0203 */
[----:B------:R-:W-:-:S04]  /*32df0*/  IMAD.WIDE.U32 R4, R77, UR4, R4 ;  /* 0x000000044d047c25 */ /* 0x000fc8000f8e0004 */
        /* <DEDUP_REMOVED lines=9> */
[----:B------:R-:W-:Y:S02]  /*32e90*/  ULDC.64 UR4, c[0x0][0xc88] ;  /* 0x0003220000047ab9 */ /* 0x000fe40000000a00 */
        /* <DEDUP_REMOVED lines=18> */
.L_x_3789:
[----:B------:R-:W2:Y:S01]  /*32fc0*/  LDC R79, c[0x0][0xce8] ;  /* 0x00033a00ff4f7b82 */ /* 0x000ea20000000800 */
[----:B------:R-:W-:Y:S01]  /*32fd0*/  ULDC.64 UR4, c[0x0][0xba0] ;  /* 0x0002e80000047ab9 */ /* 0x000fe20000000a00 */
[----:B0-----:R0:W5:Y:S01]  /*32fe0*/  LD.E.128 R4, desc[UR44][R58.64] ;  /* 0x0000002c3a047980 */ /* 0x001162000c101d00 */
        /* <DEDUP_REMOVED lines=12> */
[----:B------:R-:W5:Y:S01]  /*330b0*/  LD.E.128 R40, desc[UR44][R40.64] ;  /* 0x0000002c28287980 */ /* 0x000f62000c101d00 */
[----:B------:R-:W-:-:S03]  /*330c0*/  IMAD R0, R218, 0x20, R199 ;  /* 0x00000020da007824 */ /* 0x000fc600078e02c7 */
[----:B------:R-:W5:Y:S02]  /*330d0*/  LD.E.128 R44, desc[UR44][R44.64] ;  /* 0x0000002c2c2c7980 */ /* 0x000f64000c101d00 */
[----:B------:R-:W2:Y:S01]  /*330e0*/  @P1 LDC R19, c[0x0][0xcec] ;  /* 0x00033b00ff131b82 */ /* 0x000ea20000000800 */
[----:B------:R-:W-:Y:S01]  /*330f0*/  IMAD.IADD R21, R21, 0x1, R3 ;  /* 0x0000000115157824 */ /* 0x000fe200078e0203 */
[----:B------:R-:W5:Y:S01]  /*33100*/  LD.E.128 R48, desc[UR44][R48.64] ;  /* 0x0000002c30307980 */ /* 0x000f62000c101d00 */
[----:B------:R-:W-:-:S03]  /*33110*/  IMAD R3, R78, UR4, RZ ;  /* 0x000000044e037c24 */ /* 0x000fc6000f8e02ff */
[----:B------:R-:W5:Y:S02]  /*33120*/  LD.E.128 R52, desc[UR44][R52.64] ;  /* 0x0000002c34347980 */ /* 0x000f64000c101d00 */
[----:B------:R-:W4:Y:S01]  /*33130*/  @P1 LDC R81, c[0x0][0xcf0] ;  /* 0x00033c00ff511b82 */ /* 0x000f220000000800 */
[C---:B------:R-:W-:Y:S01]  /*33140*/  IMAD R3, R194.reuse, UR5, R3 ;  /* 0x00000005c2037c24 */ /* 0x040fe2000f8e0203 */
[----:B------:R-:W5:Y:S01]  /*33150*/  LD.E.128 R56, desc[UR44][R56.64] ;  /* 0x0000002c38387980 */ /* 0x000f62000c101d00 */
[----:B------:R-:W-:Y:S01]  /*33160*/  IMAD.WIDE.U32 R20, R194, UR4, R20 ;  /* 0x00000004c2147c25 */ /* 0x000fe2000f8e0014 */
[----:B------:R-:W-:Y:S02]  /*33170*/  ULDC.64 UR4, c[0x0][0xbf0] ;  /* 0x0002fc0000047ab9 */ /* 0x000fe40000000a00 */
[----:B------:R-:W5:Y:S01]  /*33180*/  LD.E.128 R60, desc[UR44][R60.64] ;  /* 0x0000002c3c3c7980 */ /* 0x000f62000c101d00 */
[----:B------:R-:W-:Y:S02]  /*33190*/  IMAD.IADD R21, R21, 0x1, R3 ;  /* 0x0000000115157824 */ /* 0x000fe400078e0203 */
[----:B------:R-:W-:Y:S01]  /*331a0*/  IMAD R3, R76, UR4, RZ ;  /* 0x000000044c037c24 */ /* 0x000fe2000f8e02ff */
[----:B------:R-:W5:Y:S01]  /*331b0*/  LD.E.128 R64, desc[UR44][R64.64] ;  /* 0x0000002c40407980 */ /* 0x000f62000c101d00 */
[----:B------:R-:W-:Y:S01]  /*331c0*/  IMAD.IADD R78, R185, 0x1, R0 ;  /* 0x00000001b94e7824 */ /* 0x000fe200078e0200 */
[----:B---3--:R-:W-:Y:S01]  /*331d0*/  ISETP.GE.AND P0, PT, R191, R84, PT ;  /* 0x00000054bf00720c */ /* 0x008fe20003f06270 */
[C---:B------:R-:W-:Y:S01]  /*331e0*/  IMAD R3, R77.reuse, UR5, R3 ;  /* 0x000000054d037c24 */ /* 0x040fe2000f8e0203 */
[----:B------:R-:W5:Y:S01]  /*331f0*/  LD.E.128 R68, desc[UR44][R68.64] ;  /* 0x0000002c44447980 */ /* 0x000f62000c101d00 */
[----:B------:R-:W-:Y:S01]  /*33200*/  IMAD.WIDE.U32 R20, R77, UR4, R20 ;  /* 0x000000044d147c25 */ /* 0x000fe2000f8e0014 */
[----:B------:R-:W-:-:S02]  /*33210*/  ULDC.64 UR4, c[0x0][0xbe0] ;  /* 0x0002f80000047ab9 */ /* 0x000fc40000000a00 */
[----:B------:R-:W5:Y:S01]  /*33220*/  LD.E.128 R72, desc[UR44][R72.64] ;  /* 0x0000002c48487980 */ /* 0x000f62000c101d00 */
[----:B--2---:R-:W-:Y:S01]  /*33230*/  @P1 IMAD.HI.U32 R0, R78, R19, RZ ;  /* 0x000000134e001227 */ /* 0x004fe200078e00ff */
[----:B------:R-:W-:Y:S01]  /*33240*/  SEL R19, RZ, 0xffffffff, P0 ;  /* 0xffffffffff137807 */ /* 0x000fe20000000000 */
[----:B------:R-:W-:Y:S01]  /*33250*/  BSSY B1, `(.L_x_3790) ;  /* 0x000005c000017945 */ /* 0x000fe20003800000 */
[-C--:B------:R-:W-:Y:S01]  /*33260*/  ISETP.GE.AND P0, PT, R190, R84.reuse, PT ;  /* 0x00000054be00720c */ /* 0x080fe20003f06270 */
[----:B------:R-:W-:Y:S01]  /*33270*/  IMAD.IADD R21, R21, 0x1, R3 ;  /* 0x0000000115157824 */ /* 0x000fe200078e0203 */
[----:B------:R-:W-:Y:S01]  /*33280*/  @!PT LDS RZ, [RZ] ;  /* 0x00000000fffff984 */ /* 0x000fe20000000800 */
[----:B------:R-:W-:Y:S01]  /*33290*/  @!PT LDS RZ, [RZ] ;  /* 0x00000000fffff984 */ /* 0x000fe20000000800 */
[----:B------:R-:W-:Y:S01]  /*332a0*/  @!PT LDS RZ, [RZ] ;  /* 0x00000000fffff984 */ /* 0x000fe20000000800 */
[----:B------:R-:W-:Y:S01]  /*332b0*/  @!PT LDS RZ, [RZ] ;  /* 0x00000000fffff984 */ /* 0x000fe20000000800 */
[----:B------:R2:W-:Y:S06]  /*332c0*/  MEMBAR.ALL.CTA ;  /* 0x0000000000007992 */ /* 0x0005ec0000008000 */
[----:B--2---:R-:W2:Y:S01]  /*332d0*/  FENCE.VIEW.ASYNC.S ;  /* 0x00000000000073c6 */ /* 0x004ea20000000000 */
[----:B------:R-:W-:Y:S01]  /*332e0*/  IMAD.MOV.U32 R3, RZ, RZ, R78 ;  /* 0x000000ffff037224 */ /* 0x000fe200078e004e */
[----:B----4-:R-:W-:Y:S01]  /*332f0*/  @P1 SHF.R.U32.HI R3, RZ, R81, R0 ;  /* 0x00000051ff031219 */ /* 0x010fe20000011600 */
[----:B------:R-:W-:Y:S01]  /*33300*/  IMAD.SHL.U32 R81, R19, 0x2, RZ ;  /* 0x0000000213517824 */ /* 0x000fe200078e00ff */
[-C--:B------:R-:W-:Y:S01]  /*33310*/  ISETP.GE.AND P1, PT, R193, R84.reuse, PT ;  /* 0x00000054c100720c */ /* 0x080fe20003f26270 */
[----:B------:R-:W-:Y:S01]  /*33320*/  IMAD R87, R18, R79, RZ ;  /* 0x0000004f12577224 */ /* 0x000fe200078e02ff */
[----:B------:R-:W-:Y:S01]  /*33330*/  SEL R76, RZ, 0xffffffff, P0 ;  /* 0xffffffffff4c7807 */ /* 0x000fe20000000000 */
[----:B------:R-:W-:Y:S01]  /*33340*/  IMAD.MOV R77, RZ, RZ, -R3 ;  /* 0x000000ffff4d7224 */ /* 0x000fe200078e0a03 */
[----:B------:R-:W-:Y:S01]  /*33350*/  SEL R0, RZ, 0x1, P1 ;  /* 0x00000001ff007807 */ /* 0x000fe20000800000 */
[----:B------:R-:W-:Y:S01]  /*33360*/  IMAD.WIDE.U32 R20, R3, UR4, R20 ;  /* 0x0000000403147c25 */ /* 0x000fe2000f8e0014 */
[----:B------:R-:W-:-:S02]  /*33370*/  ISETP.GE.AND P0, PT, R189, R84, PT ;  /* 0x00000054bd00720c */ /* 0x000fc40003f06270 */
[----:B------:R-:W-:Y:S01]  /*33380*/  LOP3.LUT R0, R81, 0x2, R0, 0xe2, !PT ;  /* 0x0000000251007812 */ /* 0x000fe200078ee200 */
[----:B------:R-:W-:Y:S01]  /*33390*/  IMAD.SHL.U32 R81, R76, 0x4, RZ ;  /* 0x000000044c517824 */ /* 0x000fe200078e00ff */
[----:B------:R-:W-:Y:S01]  /*333a0*/  SEL R76, RZ, 0xffffffff, P0 ;  /* 0xffffffffff4c7807 */ /* 0x000fe20000000000 */
[----:B------:R-:W-:Y:S01]  /*333b0*/  IMAD R19, R79, R77, R78 ;  /* 0x0000004d4f137224 */ /* 0x000fe200078e024e */
[----:B------:R-:W-:Y:S01]  /*333c0*/  SHF.R.S32.HI R77, RZ, 0x1f, R3 ;  /* 0x0000001fff4d7819 */ /* 0x000fe20000011403 */
[----:B------:R-:W-:Y:S01]  /*333d0*/  IMAD.IADD R185, R199, 0x1, R185 ;  /* 0x00000001c7b97824 */ /* 0x000fe200078e02b9 */
[-C--:B------:R-:W-:Y:S02]  /*333e0*/  ISETP.GE.AND P0, PT, R188, R84.reuse, PT ;  /* 0x00000054bc00720c */ /* 0x080fe40003f06270 */
[----:B------:R-:W-:Y:S01]  /*333f0*/  LOP3.LUT R0, R81, 0x4, R0, 0xe2, !PT ;  /* 0x0000000451007812 */ /* 0x000fe200078ee200 */
[----:B------:R-:W-:Y:S01]  /*33400*/  IMAD.SHL.U32 R81, R76, 0x8, RZ ;  /* 0x000000084c517824 */ /* 0x000fe200078e00ff */
[----:B------:R-:W-:Y:S01]  /*33410*/  SEL R76, RZ, 0xffffffff, P0 ;  /* 0xffffffffff4c7807 */ /* 0x000fe20000000000 */
[----:B------:R-:W-:Y:S01]  /*33420*/  IMAD R78, R77, UR4, RZ ;  /* 0x000000044d4e7c24 */ /* 0x000fe2000f8e02ff */
[----:B------:R-:W-:-:S02]  /*33430*/  ISETP.GE.AND P0, PT, R187, R84, PT ;  /* 0x00000054bb00720c */ /* 0x000fc40003f06270 */
[----:B------:R-:W-:Y:S01]  /*33440*/  LOP3.LUT R0, R81, 0x8, R0, 0xe2, !PT ;  /* 0x0000000851007812 */ /* 0x000fe200078ee200 */
[----:B------:R-:W-:Y:S01]  /*33450*/  IMAD R77, R3, UR5, R78 ;  /* 0x00000005034d7c24 */ /* 0x000fe2000f8e024e */
[----:B------:R-:W-:Y:S01]  /*33460*/  SEL R3, RZ, 0xffffffff, P0 ;  /* 0xffffffffff037807 */ /* 0x000fe20000000000 */
[----:B------:R-:W-:Y:S01]  /*33470*/  IMAD.SHL.U32 R81, R76, 0x10, RZ ;  /* 0x000000104c517824 */ /* 0x000fe200078e00ff */
[----:B------:R-:W-:Y:S01]  /*33480*/  SHF.R.S32.HI R76, RZ, 0x1f, R19 ;  /* 0x0000001fff4c7819 */ /* 0x000fe20000011413 */
[----:B------:R-:W-:Y:S01]  /*33490*/  ULDC.64 UR4, c[0x0][0xbd8] ;  /* 0x0002f60000047ab9 */ /* 0x000fe20000000a00 */
[-C--:B------:R-:W-:Y:S01]  /*334a0*/  ISETP.GE.AND P0, PT, R196, R84.reuse, PT ;  /* 0x00000054c400720c */ /* 0x080fe20003f06270 */
[----:B------:R-:W-:Y:S01]  /*334b0*/  IMAD.SHL.U32 R3, R3, 0x20, RZ ;  /* 0x0000002003037824 */ /* 0x000fe200078e00ff */
[----:B------:R-:W-:Y:S01]  /*334c0*/  LOP3.LUT R0, R81, 0x10, R0, 0xe2, !PT ;  /* 0x0000001051007812 */ /* 0x000fe200078ee200 */
[----:B------:R-:W-:Y:S01]  /*334d0*/  IMAD R76, R76, UR4, RZ ;  /* 0x000000044c4c7c24 */ /* 0x000fe2000f8e02ff */
[----:B------:R-:W-:Y:S01]  /*334e0*/  ISETP.GE.AND P1, PT, R185, R87, PT ;  /* 0x00000057b900720c */ /* 0x000fe20003f26270 */
[----:B------:R-:W-:Y:S01]  /*334f0*/  IMAD.IADD R21, R21, 0x1, R77 ;  /* 0x0000000115157824 */ /* 0x000fe200078e024d */
[----:B------:R-:W-:Y:S01]  /*33500*/  LOP3.LUT R0, R3, 0x20, R0, 0xe2, !PT ;  /* 0x0000002003007812 */ /* 0x000fe200078ee200 */
[C---:B------:R-:W-:Y:S01]  /*33510*/  IMAD R77, R19.reuse, UR5, R76 ;  /* 0x00000005134d7c24 */ /* 0x040fe2000f8e024c */
[----:B------:R-:W-:Y:S01]  /*33520*/  SEL R3, RZ, 0x40, P0 ;  /* 0x00000040ff037807 */ /* 0x000fe20000000000 */
[----:B------:R-:W-:Y:S01]  /*33530*/  IMAD.WIDE.U32 R18, R19, UR4, R20 ;  /* 0x0000000413127c25 */ /* 0x000fe2000f8e0014 */
[----:B------:R-:W-:Y:S01]  /*33540*/  ULDC.64 UR4, c[0x0][0xb80] ;  /* 0x0002e00000047ab9 */ /* 0x000fe20000000a00 */
[----:B------:R-:W-:-:S02]  /*33550*/  ISETP.GE.AND P0, PT, R195, R84, PT ;  /* 0x00000054c300720c */ /* 0x000fc40003f06270 */
[----:B------:R-:W-:Y:S01]  /*33560*/  LOP3.LUT R3, R0, R3, RZ, 0xfc, !PT ;  /* 0x0000000300037212 */ /* 0x000fe200078efcff */
[----:B------:R-:W-:Y:S01]  /*33570*/  VIADD R0, R2, 0x38820 ;  /* 0x0003882002007836 */ /* 0x000fe20000000000 */
[C---:B------:R-:W-:Y:S01]  /*33580*/  LEA R85, P2, R18.reuse, UR4, 0x1 ;  /* 0x0000000412557c11 */ /* 0x040fe2000f8408ff */
[----:B------:R-:W-:Y:S01]  /*33590*/  IMAD.IADD R19, R19, 0x1, R77 ;  /* 0x0000000113137824 */ /* 0x000fe200078e024d */
[----:B------:R-:W-:Y:S02]  /*335a0*/  SEL R20, RZ, 0x80, P0 ;  /* 0x00000080ff147807 */ /* 0x000fe40000000000 */
[----:B------:R-:W-:Y:S02]  /*335b0*/  PRMT R0, RZ, 0x654, R0 ;  /* 0x00000654ff007816 */ /* 0x000fe40000000000 */
[----:B------:R-:W-:Y:S02]  /*335c0*/  LEA.HI.X R86, R18, UR5, R19, 0x1, P2 ;  /* 0x0000000512567c11 */ /* 0x000fe400090f0c13 */
[----:B--2---:R2:W-:Y:S03]  /*335d0*/  SYNCS.ARRIVE.TRANS64.RED.A1T0 RZ, [R0+URZ], RZ ;  /* 0x000000ff00ff79a7 */ /* 0x0045e6000810043f */
[----:B------:R0:W3:Y:S01]  /*335e0*/  SHFL.IDX PT, R21, R86, RZ, 0x181f ;  /* 0x00181fff56157589 */ /* 0x0000e200000e0000 */
[----:B--2---:R-:W-:-:S03]  /*335f0*/  LOP3.LUT R0, R3, R20, RZ, 0xfc, !PT ;  /* 0x0000001403007212 */ /* 0x004fc600078efcff */
[----:B------:R0:W2:Y:S01]  /*33600*/  SHFL.IDX PT, R20, R85, RZ, 0x181f ;  /* 0x00181fff55147589 */ /* 0x0000a200000e0000 */
[----:B------:R-:W-:Y:S05]  /*33610*/  @P1 BRA `(.L_x_3791) ;  /* 0x00000000007c1947 */ /* 0x000fea0003800000 */
[-C--:B------:R-:W-:Y:S02]  /*33620*/  ISETP.GE.AND P3, PT, R193, R84.reuse, PT ;  /* 0x00000054c100720c */ /* 0x080fe40003f66270 */
[-C--:B------:R-:W-:Y:S02]  /*33630*/  ISETP.GE.AND P1, PT, R191, R84.reuse, PT ;  /* 0x00000054bf00720c */ /* 0x080fe40003f26270 */
[-C--:B------:R-:W-:Y:S02]  /*33640*/  ISETP.GE.AND P0, PT, R190, R84.reuse, PT ;  /* 0x00000054be00720c */ /* 0x080fe40003f06270 */
[----:B------:R-:W-:-:S07]  /*33650*/  ISETP.GE.AND P4, PT, R189, R84, PT ;  /* 0x00000054bd00720c */ /* 0x000fce0003f86270 */
[----:B--23--:R-:W-:Y:S02]  /*33660*/  @!P3 IMAD.WIDE R18, R193, 0x2, R20 ;  /* 0x00000002c112b825 */ /* 0x00cfe400078e0214 */
[CC--:B------:R-:W-:Y:S02]  /*33670*/  @!P1 LEA R76, P5, R191.reuse, R20.reuse, 0x1 ;  /* 0x00000014bf4c9211 */ /* 0x0c0fe400078a08ff */
[----:B------:R-:W-:Y:S01]  /*33680*/  @!P0 LEA R78, P2, R190, R20, 0x1 ;  /* 0x00000014be4e8211 */ /* 0x000fe200078408ff */
[----:B-----5:R2:W-:Y:S01]  /*33690*/  @!P3 ST.E.128 desc[UR44][R18.64], R4 ;  /* 0x000000041200b985 */ /* 0x0205e2000c101d2c */
[-C--:B------:R-:W-:Y:S02]  /*336a0*/  @!P1 LEA.HI.X R77, R191, R21.reuse, R211, 0x1, P5 ;  /* 0x00000015bf4d9211 */ /* 0x080fe400028f0cd3 */
[-C--:B------:R-:W-:Y:S02]  /*336b0*/  ISETP.GE.AND P3, PT, R188, R84.reuse, PT ;  /* 0x00000054bc00720c */ /* 0x080fe40003f66270 */
[----:B------:R-:W-:Y:S01]  /*336c0*/  @!P0 LEA.HI.X R79, R190, R21, R210, 0x1, P2 ;  /* 0x00000015be4f8211 */ /* 0x000fe200010f0cd2 */
[----:B------:R3:W-:Y:S01]  /*336d0*/  @!P1 ST.E.128 desc[UR44][R76.64], R12 ;  /* 0x0000000c4c009985 */ /* 0x0007e2000c101d2c */
[----:B------:R-:W-:-:S02]  /*336e0*/  ISETP.GE.AND P2, PT, R187, R84, PT ;  /* 0x00000054bb00720c */ /* 0x000fc40003f46270 */
[-C--:B------:R-:W-:Y:S01]  /*336f0*/  @!P4 LEA R80, P5, R189, R20.reuse, 0x1 ;  /* 0x00000014bd50c211 */ /* 0x080fe200078a08ff */
[----:B------:R4:W-:Y:S01]  /*33700*/  @!P0 ST.E.128 desc[UR44][R78.64], R28 ;  /* 0x0000001c4e008985 */ /* 0x0009e2000c101d2c */
[----:B------:R-:W-:Y:S02]  /*33710*/  LOP3.LUT P1, RZ, R3, 0x40, RZ, 0xc0, !PT ;  /* 0x0000004003ff7812 */ /* 0x000fe4000782c0ff */
[----:B------:R-:W-:Y:S02]  /*33720*/  LOP3.LUT P0, RZ, R0, 0x80, RZ, 0xc0, !PT ;  /* 0x0000008000ff7812 */ /* 0x000fe4000780c0ff */
[----:B------:R-:W-:Y:S02]  /*33730*/  @!P4 LEA.HI.X R81, R189, R21, R205, 0x1, P5 ;  /* 0x00000015bd51c211 */ /* 0x000fe400028f0ccd */
[----:B------:R-:W-:-:S03]  /*33740*/  @!P3 LEA R82, P5, R188, R20, 0x1 ;  /* 0x00000014bc52b211 */ /* 0x000fc600078a08ff */
[----:B------:R4:W-:Y:S01]  /*33750*/  @!P4 ST.E.128 desc[UR44][R80.64], R36 ;  /* 0x000000245000c985 */ /* 0x0009e2000c101d2c */
[CC--:B--2---:R-:W-:Y:S02]  /*33760*/  @!P2 LEA R4, P4, R187.reuse, R20.reuse, 0x1 ;  /* 0x00000014bb04a211 */ /* 0x0c4fe400078808ff */
[-C--:B------:R-:W-:Y:S02]  /*33770*/  @!P3 LEA.HI.X R83, R188, R21.reuse, R204, 0x1, P5 ;  /* 0x00000015bc53b211 */ /* 0x080fe400028f0ccc */
[CC--:B------:R-:W-:Y:S02]  /*33780*/  @P1 LEA R6, P5, R196.reuse, R20.reuse, 0x1 ;  /* 0x00000014c4061211 */ /* 0x0c0fe400078a08ff */
[-C--:B------:R-:W-:Y:S01]  /*33790*/  @!P2 LEA.HI.X R5, R187, R21.reuse, R203, 0x1, P4 ;  /* 0x00000015bb05a211 */ /* 0x080fe200020f0ccb */
[----:B------:R4:W-:Y:S01]  /*337a0*/  @!P3 ST.E.128 desc[UR44][R82.64], R44 ;  /* 0x0000002c5200b985 */ /* 0x0009e2000c101d2c */
[C---:B---3--:R-:W-:Y:S02]  /*337b0*/  @P0 LEA R12, P4, R195.reuse, R20, 0x1 ;  /* 0x00000014c30c0211 */ /* 0x048fe400078808ff */
[-C--:B------:R-:W-:Y:S01]  /*337c0*/  @P1 LEA.HI.X R7, R196, R21.reuse, R202, 0x1, P5 ;  /* 0x00000015c4071211 */ /* 0x080fe200028f0cca */
[----:B------:R4:W-:Y:S01]  /*337d0*/  @!P2 ST.E.128 desc[UR44][R4.64], R52 ;  /* 0x000000340400a985 */ /* 0x0009e2000c101d2c */
[----:B------:R-:W-:-:S03]  /*337e0*/  @P0 LEA.HI.X R13, R195, R21, R201, 0x1, P4 ;  /* 0x00000015c30d0211 */ /* 0x000fc600020f0cc9 */
[----:B------:R4:W-:Y:S04]  /*337f0*/  @P1 ST.E.128 desc[UR44][R6.64], R60 ;  /* 0x0000003c06001985 */ /* 0x0009e8000c101d2c */
[----:B------:R4:W-:Y:S02]  /*33800*/  @P0 ST.E.128 desc[UR44][R12.64], R68 ;  /* 0x000000440c000985 */ /* 0x0009e4000c101d2c */
.L_x_3791:
[----:B------:R-:W-:Y:S05]  /*33810*/  BSYNC B1 ;  /* 0x0000000000017941 */ /* 0x000fea0003800000 */
.L_x_3790:
[----:B----45:R-:W-:Y:S01]  /*33820*/  VIADD R4, R185, 0x20 ;  /* 0x00000020b9047836 */ /* 0x030fe20000000000 */
[----:B------:R4:W0:Y:S04]  /*33830*/  SHFL.IDX PT, R7, R86, 0x1, 0x181f ;  /* 0x00381f0056077f89 */ /* 0x00082800000e0000 */
[----:B------:R-:W-:Y:S01]  /*33840*/  ISETP.GE.AND P0, PT, R4, R87, PT ;  /* 0x000000570400720c */ /* 0x000fe20003f06270 */
[----:B------:R4:W0:-:S12]  /*33850*/  SHFL.IDX PT, R6, R85, 0x1, 0x181f ;  /* 0x00381f0055067f89 */ /* 0x00081800000e0000 */
[----:B----4-:R-:W-:Y:S05]  /*33860*/  @P0 BRA `(.L_x_3792) ;  /* 0x0000000c00d80947 */ /* 0x010fea0003800000 */
[-C--:B------:R-:W-:Y:S02]  /*33870*/  ISETP.GE.AND P1, PT, R193, R84.reuse, PT ;  /* 0x00000054c100720c */ /* 0x080fe40003f26270 */
[-C--:B------:R-:W-:Y:S02]  /*33880*/  ISETP.GE.AND P4, PT, R191, R84.reuse, PT ;  /* 0x00000054bf00720c */ /* 0x080fe40003f86270 */
[-C--:B------:R-:W-:Y:S02]  /*33890*/  ISETP.GE.AND P3, PT, R190, R84.reuse, PT ;  /* 0x00000054be00720c */ /* 0x080fe40003f66270 */
[----:B------:R-:W-:-:S07]  /*338a0*/  ISETP.GE.AND P2, PT, R189, R84, PT ;  /* 0x00000054bd00720c */ /* 0x000fce0003f46270 */
[----:B0-----:R-:W-:Y:S02]  /*338b0*/  @!P1 IMAD.WIDE R4, R193, 0x2, R6 ;  /* 0x00000002c1049825 */ /* 0x001fe400078e0206 */
[CC--:B------:R-:W-:Y:S02]  /*338c0*/  @!P4 LEA R12, P0, R191.reuse, R6.reuse, 0x1 ;  /* 0x00000006bf0cc211 */ /* 0x0c0fe400078008ff */
[----:B------:R-:W-:Y:S01]  /*338d0*/  @!P3 LEA R14, P5, R190, R6, 0x1 ;  /* 0x00000006be0eb211 */ /* 0x000fe200078a08ff */
[----:B------:R0:W-:Y:S01]  /*338e0*/  @!P1 ST.E.128 desc[UR44][R4.64], R8 ;  /* 0x0000000804009985 */ /* 0x0001e2000c101d2c */
[----:B------:R-:W-:Y:S02]  /*338f0*/  @!P4 LEA.HI.X R13, R191, R7, R211, 0x1, P0 ;  /* 0x00000007bf0dc211 */ /* 0x000fe400000f0cd3 */
[-C--:B------:R-:W-:Y:S02]  /*33900*/  ISETP.GE.AND P1, PT, R188, R84.reuse, PT ;  /* 0x00000054bc00720c */ /* 0x080fe40003f26270 */
[----:B------:R-:W-:Y:S01]  /*33910*/  ISETP.GE.AND P0, PT, R187, R84, PT ;  /* 0x00000054bb00720c */ /* 0x000fe20003f06270 */
[----:B------:R4:W-:Y:S01]  /*33920*/  @!P4 ST.E.128 desc[UR44][R12.64], R24 ;  /* 0x000000180c00c985 */ /* 0x0009e2000c101d2c */
[----:B------:R-:W-:-:S02]  /*33930*/  LOP3.LUT P4, RZ, R3, 0x40, RZ, 0xc0, !PT ;  /* 0x0000004003ff7812 */ /* 0x000fc4000788c0ff */
[----:B------:R-:W-:Y:S02]  /*33940*/  @!P3 LEA.HI.X R15, R190, R7, R210, 0x1, P5 ;  /* 0x00000007be0fb211 */ /* 0x000fe400028f0cd2 */
[----:B------:R-:W-:-:S03]  /*33950*/  @!P2 LEA R18, P5, R189, R6, 0x1 ;  /* 0x00000006bd12a211 */ /* 0x000fc600078a08ff */
[----:B------:R4:W-:Y:S01]  /*33960*/  @!P3 ST.E.128 desc[UR44][R14.64], R32 ;  /* 0x000000200e00b985 */ /* 0x0009e2000c101d2c */
[-C--:B------:R-:W-:Y:S02]  /*33970*/  @!P2 LEA.HI.X R19, R189, R7.reuse, R205, 0x1, P5 ;  /* 0x00000007bd13a211 */ /* 0x080fe400028f0ccd */
[CC--:B--2---:R-:W-:Y:S02]  /*33980*/  @!P1 LEA R20, P3, R188.reuse, R6.reuse, 0x1 ;  /* 0x00000006bc149211 */ /* 0x0c4fe400078608ff */
[CC--:B0-----:R-:W-:Y:S01]  /*33990*/  @!P0 LEA R4, P5, R187.reuse, R6.reuse, 0x1 ;  /* 0x00000006bb048211 */ /* 0x0c1fe200078a08ff */
[----:B------:R4:W-:Y:S01]  /*339a0*/  @!P2 ST.E.128 desc[UR44][R18.64], R40 ;  /* 0x000000281200a985 */ /* 0x0009e2000c101d2c */
[-C--:B---3--:R-:W-:Y:S02]  /*339b0*/  @!P1 LEA.HI.X R21, R188, R7.reuse, R204, 0x1, P3 ;  /* 0x00000007bc159211 */ /* 0x088fe400018f0ccc */
[C---:B------:R-:W-:Y:S02]  /*339c0*/  @P4 LEA R8, P3, R196.reuse, R6, 0x1 ;  /* 0x00000006c4084211 */ /* 0x040fe400078608ff */
[-C--:B------:R-:W-:Y:S01]  /*339d0*/  @!P0 LEA.HI.X R5, R187, R7.reuse, R203, 0x1, P5 ;  /* 0x00000007bb058211 */ /* 0x080fe200028f0ccb */
[----:B------:R4:W-:Y:S01]  /*339e0*/  @!P1 ST.E.128 desc[UR44][R20.64], R48 ;  /* 0x0000003014009985 */ /* 0x0009e2000c101d2c */
[----:B------:R-:W-:-:S03]  /*339f0*/  @P4 LEA.HI.X R9, R196, R7, R202, 0x1, P3 ;  /* 0x00000007c4094211 */ /* 0x000fc600018f0cca */
        /* <DEDUP_REMOVED lines=8> */
.L_x_3787:
[----:B------:R-:W-:Y:S01]  /*33a80*/  ULDC.64 UR4, c[0x0][0xd00] ;  /* 0x0003400000047ab9 */ /* 0x000fe20000000a00 */
[----:B------:R-:W2:Y:S01]  /*33a90*/  LDC.64 R4, c[0x0][0xd00] ;  /* 0x00034000ff047b82 */ /* 0x000ea20000000a00 */
[----:B------:R-:W-:Y:S01]  /*33aa0*/  ISETP.NE.U32.AND P0, PT, RZ, UR4, PT ;  /* 0x00000004ff007c0c */ /* 0x000fe2000bf05070 */
[----:B------:R-:W-:-:S03]  /*33ab0*/  IMAD.MOV.U32 R3, RZ, RZ, RZ ;  /* 0x000000ffff037224 */ /* 0x000fc600078e00ff */
[----:B------:R-:W-:Y:S01]  /*33ac0*/  ISETP.NE.AND.EX P0, PT, RZ, UR5, PT, P0 ;  /* 0x00000005ff007c0c */ /* 0x000fe2000bf05300 */
[----:B------:R-:W-:Y:S02]  /*33ad0*/  ULDC.64 UR4, c[0x0][0xd08] ;  /* 0x0003420000047ab9 */ /* 0x000fe40000000a00 */
[----:B------:R-:W-:Y:S01]  /*33ae0*/  ISETP.NE.U32.AND P1, PT, RZ, UR4, PT ;  /* 0x00000004ff007c0c */ /* 0x000fe2000bf25070 */
[----:B------:R-:W0:Y:S03]  /*33af0*/  LDC R21, c[0x0][0xce8] ;  /* 0x00033a00ff157b82 */ /* 0x000e260000000800 */
[----:B------:R-:W-:Y:S01]  /*33b00*/  ISETP.NE.AND.EX P1, PT, RZ, UR5, PT, P1 ;  /* 0x00000005ff007c0c */ /* 0x000fe2000bf25310 */
[----:B--2---:R-:W-:-:S12]  /*33b10*/  IMAD.WIDE R4, R198, 0x4, R4 ;  /* 0x00000004c6047825 */ /* 0x004fd800078e0204 */
[----:B------:R-:W2:Y:S01]  /*33b20*/  @P1 LDC.64 R6, c[0x0][0xd08] ;  /* 0x00034200ff061b82 */ /* 0x000ea20000000a00 */
[----:B------:R-:W-:Y:S02]  /*33b30*/  ULDC UR4, c[0x0][0xb88] ;  /* 0x0002e20000047ab9 */ /* 0x000fe40000000800 */
[----:B------:R-:W-:Y:S01]  /*33b40*/  IMAD.U32 R0, RZ, RZ, UR4 ;  /* 0x00000004ff007e24 */ /* 0x000fe2000f8e00ff */
[----:B------:R0:W5:Y:S01]  /*33b50*/  @P0 LDG.E R3, desc[UR44][R4.64] ;  /* 0x0000002c04030981 */ /* 0x000162000c1e1900 */
[----:B--2---:R-:W-:-:S05]  /*33b60*/  @P1 IMAD.WIDE R6, R198, 0x4, R6 ;  /* 0x00000004c6061825 */ /* 0x004fca00078e0206 */
[----:B------:R2:W5:Y:S01]  /*33b70*/  @P1 LDG.E R0, desc[UR44][R6.64] ;  /* 0x0000002c06001981 */ /* 0x000562000c1e1900 */
[----:B------:R-:W-:Y:S02]  /*33b80*/  ISETP.GE.AND P2, PT, R212, 0x40, PT ;  /* 0x00000040d400780c */ /* 0x000fe40003f46270 */
[----:B------:R-:W-:Y:S01]  /*33b90*/  SHF.R.S32.HI R8, RZ, 0x1f, R198 ;  /* 0x0000001fff087819 */ /* 0x000fe200000114c6 */
[----:B0-----:R-:W-:Y:S10]  /*33ba0*/  @P1 BRA `(.L_x_3793) ;  /* 0x0000000000101947 */ /* 0x001ff40003800000 */
[----:B------:R-:W-:Y:S05]  /*33bb0*/  @!P0 BRA `(.L_x_3793) ;  /* 0x00000000000c8947 */ /* 0x000fea0003800000 */
[----:B--2---:R-:W2:Y:S04]  /*33bc0*/  LDG.E R7, desc[UR44][R4.64] ;  /* 0x0000002c04077981 */ /* 0x004ea8000c1e1900 */
[----:B-----5:R-:W2:Y:S02]  /*33bd0*/  LDG.E R0, desc[UR44][R4.64+0x4] ;  /* 0x0000042c04007981 */ /* 0x020ea4000c1e1900 */
[----:B--2---:R-:W-:-:S07]  /*33be0*/  IMAD.IADD R0, R0, 0x1, -R7 ;  /* 0x0000000100007824 */ /* 0x004fce00078e0a07 */
.L_x_3793:
[----:B------:R-:W-:Y:S01]  /*33bf0*/  BSSY B1, `(.L_x_3794) ;  /* 0x000002d000017945 */ /* 0x000fe20003800000 */
[----:B---3--:R-:W-:Y:S02]  /*33c00*/  SHF.R.S32.HI R12, RZ, 0x1f, R194 ;  /* 0x0000001fff0c7819 */ /* 0x008fe400000114c2 */
[----:B------:R-:W-:Y:S02]  /*33c10*/  SEL R13, R198, RZ, !P0 ;  /* 0x000000ffc60d7207 */ /* 0x000fe40004000000 */
[----:B------:R-:W-:Y:S02]  /*33c20*/  SEL R14, R8, RZ, !P0 ;  /* 0x000000ff080e7207 */ /* 0x000fe40004000000 */
[----:B-----5:R-:W-:Y:S01]  /*33c30*/  SHF.R.S32.HI R10, RZ, 0x1f, R3 ;  /* 0x0000001fff0a7819 */ /* 0x020fe20000011403 */
[----:B------:R-:W-:Y:S06]  /*33c40*/  @P2 BRA `(.L_x_3795) ;  /* 0x00000000009c2947 */ /* 0x000fec0003800000 */
[----:B------:R-:W0:Y:S01]  /*33c50*/  S2R R5, SR_TID.X ;  /* 0x0000000000057919 */ /* 0x000e220000002100 */
[----:B------:R-:W3:Y:S02]  /*33c60*/  LDC R11, c[0x0][0xce8] ;  /* 0x00033a00ff0b7b82 */ /* 0x000ee40000000800 */
[----:B---3--:R-:W-:Y:S01]  /*33c70*/  IMAD R4, R0, R11, RZ ;  /* 0x0000000b00047224 */ /* 0x008fe200078e02ff */
        /* <DEDUP_REMOVED lines=8> */
[----:B--2---:R-:W-:Y:S02]  /*33d00*/  IMAD.MOV.U32 R7, RZ, RZ, R8 ;  /* 0x000000ffff077224 */ /* 0x004fe400078e0008 */
[----:B------:R-:W-:-:S03]  /*33d10*/  IMAD.WIDE.U32 R4, R194, UR4, R4 ;  /* 0x00000004c2047c25 */ /* 0x000fc6000f8e0004 */
[----:B------:R-:W0:Y:S01]  /*33d20*/  @P0 LDC R15, c[0x0][0xcec] ;  /* 0x00033b00ff0f0b82 */ /* 0x000e220000000800 */
[----:B------:R-:W-:Y:S01]  /*33d30*/  IMAD R9, R194, UR5, R9 ;  /* 0x00000005c2097c24 */ /* 0x000fe2000f8e0209 */
[----:B------:R-:W-:-:S03]  /*33d40*/  ULDC.64 UR4, c[0x0][0xc98] ;  /* 0x0003260000047ab9 */ /* 0x000fc60000000a00 */
[----:B------:R-:W-:-:S03]  /*33d50*/  IMAD.IADD R5, R5, 0x1, R9 ;  /* 0x0000000105057824 */ /* 0x000fc600078e0209 */
[----:B------:R-:W2:Y:S01]  /*33d60*/  @P0 LDC R19, c[0x0][0xcf0] ;  /* 0x00033c00ff130b82 */ /* 0x000ea20000000800 */
[----:B------:R-:W-:-:S04]  /*33d70*/  IMAD.WIDE.U32 R4, R13, UR4, R4 ;  /* 0x000000040d047c25 */ /* 0x000fc8000f8e0004 */
[----:B0-----:R-:W-:-:S05]  /*33d80*/  @P0 IMAD.HI.U32 R6, R8, R15, RZ ;  /* 0x0000000f08060227 */ /* 0x001fca00078e00ff */
[----:B--2---:R-:W-:Y:S01]  /*33d90*/  @P0 SHF.R.U32.HI R7, RZ, R19, R6 ;  /* 0x00000013ff070219 */ /* 0x004fe20000011606 */
        /* <DEDUP_REMOVED lines=18> */
.L_x_3795:
[----:B------:R-:W-:Y:S05]  /*33ec0*/  BSYNC B1 ;  /* 0x0000000000017941 */ /* 0x000fea0003800000 */
.L_x_3794:
[----:B------:R-:W-:Y:S01]  /*33ed0*/  ISETP.NE.AND P0, PT, R21, 0x1, PT ;  /* 0x000000011500780c */ /* 0x000fe20003f05270 */
[----:B------:R-:W3:Y:S01]  /*33ee0*/  LDC R20, c[0x0][0xbc8] ;  /* 0x0002f200ff147b82 */ /* 0x000ee20000000800 */
[----:B------:R-:W-:Y:S01]  /*33ef0*/  ULDC.64 UR4, c[0x0][0xba0] ;  /* 0x0002e80000047ab9 */ /* 0x000fe20000000a00 */
[----:B------:R-:W-:Y:S01]  /*33f00*/  IMAD R25, R0, R21, RZ ;  /* 0x0000001500197224 */ /* 0x000fe200078e02ff */
[----:B------:R-:W-:Y:S01]  /*33f10*/  BSSY B1, `(.L_x_3796) ;  /* 0x0000067000017945 */ /* 0x000fe20003800000 */
[----:B0-2---:R-:W-:Y:S02]  /*33f20*/  IMAD R6, R10, UR4, RZ ;  /* 0x000000040a067c24 */ /* 0x005fe4000f8e02ff */
[----:B------:R-:W-:-:S04]  /*33f30*/  IMAD.WIDE.U32 R4, R3, UR4, RZ ;  /* 0x0000000403047c25 */ /* 0x000fc8000f8e00ff */
[----:B------:R-:W-:Y:S01]  /*33f40*/  IMAD R3, R3, UR5, R6 ;  /* 0x0000000503037c24 */ /* 0x000fe2000f8e0206 */
[----:B------:R-:W-:Y:S01]  /*33f50*/  ULDC.64 UR4, c[0x0][0xbe8] ;  /* 0x0002fa0000047ab9 */ /* 0x000fe20000000a00 */
[----:B------:R-:W0:Y:S01]  /*33f60*/  @P0 LDC R7, c[0x0][0xcec] ;  /* 0x00033b00ff070b82 */ /* 0x000e220000000800 */
[----:B------:R-:W-:Y:S02]  /*33f70*/  IMAD R6, R218, 0x20, R199 ;  /* 0x00000020da067824 */ /* 0x000fe400078e02c7 */
[----:B------:R-:W-:Y:S02]  /*33f80*/  IMAD.IADD R5, R5, 0x1, R3 ;  /* 0x0000000105057824 */ /* 0x000fe400078e0203 */
[----:B------:R-:W-:Y:S02]  /*33f90*/  IMAD R3, R12, UR4, RZ ;  /* 0x000000040c037c24 */ /* 0x000fe4000f8e02ff */
[C---:B------:R-:W-:Y:S01]  /*33fa0*/  IMAD.WIDE.U32 R4, R194.reuse, UR4, R4 ;  /* 0x00000004c2047c25 */ /* 0x040fe2000f8e0004 */
[----:B------:R-:W2:Y:S03]  /*33fb0*/  @P0 LDC R9, c[0x0][0xcf0] ;  /* 0x00033c00ff090b82 */ /* 0x000ea60000000800 */
[----:B------:R-:W-:Y:S01]  /*33fc0*/  IMAD R3, R194, UR5, R3 ;  /* 0x00000005c2037c24 */ /* 0x000fe2000f8e0203 */
[-C--:B---3--:R-:W-:Y:S01]  /*33fd0*/  ISETP.GE.AND P1, PT, R191, R20.reuse, PT ;  /* 0x00000014bf00720c */ /* 0x088fe20003f26270 */
[----:B------:R-:W-:Y:S01]  /*33fe0*/  ULDC.64 UR4, c[0x0][0xbf0] ;  /* 0x0002fc0000047ab9 */ /* 0x000fe20000000a00 */
[----:B------:R-:W-:Y:S01]  /*33ff0*/  IMAD.IADD R8, R185, 0x1, R6 ;  /* 0x00000001b9087824 */ /* 0x000fe200078e0206 */
[-C--:B------:R-:W-:Y:S01]  /*34000*/  ISETP.GE.AND P2, PT, R193, R20.reuse, PT ;  /* 0x00000014c100720c */ /* 0x080fe20003f46270 */
[----:B------:R-:W-:Y:S01]  /*34010*/  IMAD.IADD R5, R5, 0x1, R3 ;  /* 0x0000000105057824 */ /* 0x000fe200078e0203 */
[----:B------:R-:W-:Y:S01]  /*34020*/  SEL R10, RZ, 0xffffffff, P1 ;  /* 0xffffffffff0a7807 */ /* 0x000fe20000800000 */
[----:B------:R-:W-:Y:S01]  /*34030*/  IMAD R3, R14, UR4, RZ ;  /* 0x000000040e037c24 */ /* 0x000fe2000f8e02ff */
[----:B------:R-:W-:Y:S01]  /*34040*/  ISETP.GE.AND P1, PT, R189, R20, PT ;  /* 0x00000014bd00720c */ /* 0x000fe20003f26270 */
[----:B------:R-:W-:-:S03]  /*34050*/  IMAD.WIDE.U32 R4, R13, UR4, R4 ;  /* 0x000000040d047c25 */ /* 0x000fc6000f8e0004 */
[----:B------:R-:W-:Y:S01]  /*34060*/  SEL R11, RZ, 0xffffffff, P1 ;  /* 0xffffffffff0b7807 */ /* 0x000fe20000800000 */
[----:B------:R-:W-:Y:S01]  /*34070*/  IMAD R3, R13, UR5, R3 ;  /* 0x000000050d037c24 */ /* 0x000fe2000f8e0203 */
[----:B------:R-:W-:Y:S01]  /*34080*/  ULDC.64 UR4, c[0x0][0xbe0] ;  /* 0x0002f80000047ab9 */ /* 0x000fe20000000a00 */
[----:B0-----:R-:W-:Y:S01]  /*34090*/  @P0 IMAD.HI.U32 R6, R8, R7, RZ ;  /* 0x0000000708060227 */ /* 0x001fe200078e00ff */
[----:B------:R-:W-:Y:S02]  /*340a0*/  SEL R7, RZ, 0x1, P2 ;  /* 0x00000001ff077807 */ /* 0x000fe40001000000 */
[-C--:B------:R-:W-:Y:S01]  /*340b0*/  ISETP.GE.AND P2, PT, R190, R20.reuse, PT ;  /* 0x00000014be00720c */ /* 0x080fe20003f46270 */
[----:B------:R-:W-:Y:S02]  /*340c0*/  IMAD.SHL.U32 R10, R10, 0x2, RZ ;  /* 0x000000020a0a7824 */ /* 0x000fe400078e00ff */
[----:B------:R-:W-:Y:S02]  /*340d0*/  IMAD.IADD R5, R5, 0x1, R3 ;  /* 0x0000000105057824 */ /* 0x000fe400078e0203 */
[----:B------:R-:W-:Y:S01]  /*340e0*/  IMAD.MOV.U32 R3, RZ, RZ, R8 ;  /* 0x000000ffff037224 */ /* 0x000fe200078e0008 */
[----:B--2---:R-:W-:Y:S01]  /*340f0*/  @P0 SHF.R.U32.HI R3, RZ, R9, R6 ;  /* 0x00000009ff030219 */ /* 0x004fe20000011606 */
[----:B------:R-:W-:Y:S01]  /*34100*/  IMAD.SHL.U32 R11, R11, 0x8, RZ ;  /* 0x000000080b0b7824 */ /* 0x000fe200078e00ff */
[----:B------:R-:W-:Y:S01]  /*34110*/  LOP3.LUT R9, R10, 0x2, R7, 0xe2, !PT ;  /* 0x000000020a097812 */ /* 0x000fe200078ee207 */
[----:B------:R-:W-:Y:S01]  /*34120*/  IMAD.IADD R24, R199, 0x1, R185 ;  /* 0x00000001c7187824 */ /* 0x000fe200078e02b9 */
        /* <DEDUP_REMOVED lines=43> */
[----:B------:R-:W-:Y:S02]  /*343e0*/  @!P4 LEA R10, P1, R190, R6, 0x1 ;  /* 0x00000006be0ac211 */ /* 0x000fe400078208ff */
[----:B---3--:R-:W-:Y:S01]  /*343f0*/  @!P5 IMAD.WIDE R4, R193, 0x2, R6 ;  /* 0x00000002c104d825 */ /* 0x008fe200078e0206 */
[-C--:B------:R-:W-:Y:S02]  /*34400*/  @!P0 LEA.HI.X R9, R191, R7.reuse, R211, 0x1, P2 ;  /* 0x00000007bf098211 */ /* 0x080fe400010f0cd3 */
[-C--:B------:R-:W-:Y:S02]  /*34410*/  ISETP.GE.AND P2, PT, R188, R20.reuse, PT ;  /* 0x00000014bc00720c */ /* 0x080fe40003f46270 */
[----:B------:R-:W-:Y:S01]  /*34420*/  @!P4 LEA.HI.X R11, R190, R7, R210, 0x1, P1 ;  /* 0x00000007be0bc211 */ /* 0x000fe200008f0cd2 */
[----:B------:R2:W-:Y:S01]  /*34430*/  @!P5 ST.E.128 desc[UR44][R4.64], RZ ;  /* 0x000000ff0400d985 */ /* 0x0005e2000c101d2c */
[----:B------:R-:W-:-:S02]  /*34440*/  ISETP.GE.AND P1, PT, R187, R20, PT ;  /* 0x00000014bb00720c */ /* 0x000fc40003f26270 */
[-C--:B------:R-:W-:Y:S01]  /*34450*/  @!P3 LEA R12, P5, R189, R6.reuse, 0x1 ;  /* 0x00000006bd0cb211 */ /* 0x080fe200078a08ff */
[----:B------:R3:W-:Y:S01]  /*34460*/  @!P0 ST.E.128 desc[UR44][R8.64], RZ ;  /* 0x000000ff08008985 */ /* 0x0007e2000c101d2c */
[----:B------:R-:W-:Y:S02]  /*34470*/  LOP3.LUT P0, RZ, R19, 0x40, RZ, 0xc0, !PT ;  /* 0x0000004013ff7812 */ /* 0x000fe4000780c0ff */
[----:B------:R-:W-:Y:S01]  /*34480*/  @!P3 LEA.HI.X R13, R189, R7, R205, 0x1, P5 ;  /* 0x00000007bd0db211 */ /* 0x000fe200028f0ccd */
[----:B------:R0:W-:Y:S01]  /*34490*/  @!P4 ST.E.128 desc[UR44][R10.64], RZ ;  /* 0x000000ff0a00c985 */ /* 0x0001e2000c101d2c */
[----:B------:R-:W-:Y:S02]  /*344a0*/  LOP3.LUT P4, RZ, R21, 0x80, RZ, 0xc0, !PT ;  /* 0x0000008015ff7812 */ /* 0x000fe4000788c0ff */
[-C--:B------:R-:W-:Y:S01]  /*344b0*/  @!P2 LEA R14, P5, R188, R6.reuse, 0x1 ;  /* 0x00000006bc0ea211 */ /* 0x080fe200078a08ff */
[----:B------:R0:W-:Y:S02]  /*344c0*/  @!P3 ST.E.128 desc[UR44][R12.64], RZ ;  /* 0x000000ff0c00b985 */ /* 0x0001e4000c101d2c */
[----:B--2---:R-:W-:-:S02]  /*344d0*/  @!P1 LEA R4, P3, R187, R6, 0x1 ;  /* 0x00000006bb049211 */ /* 0x004fc400078608ff */
[-C--:B------:R-:W-:Y:S02]  /*344e0*/  @!P2 LEA.HI.X R15, R188, R7.reuse, R204, 0x1, P5 ;  /* 0x00000007bc0fa211 */ /* 0x080fe400028f0ccc */
[CC--:B---3--:R-:W-:Y:S02]  /*344f0*/  @P0 LEA R8, P5, R196.reuse, R6.reuse, 0x1 ;  /* 0x00000006c4080211 */ /* 0x0c8fe400078a08ff */
[-C--:B------:R-:W-:Y:S01]  /*34500*/  @!P1 LEA.HI.X R5, R187, R7.reuse, R203, 0x1, P3 ;  /* 0x00000007bb059211 */ /* 0x080fe200018f0ccb */
[----:B------:R0:W-:Y:S01]  /*34510*/  @!P2 ST.E.128 desc[UR44][R14.64], RZ ;  /* 0x000000ff0e00a985 */ /* 0x0001e2000c101d2c */
[C---:B------:R-:W-:Y:S02]  /*34520*/  @P4 LEA R6, P3, R195.reuse, R6, 0x1 ;  /* 0x00000006c3064211 */ /* 0x040fe400078608ff */
[-C--:B------:R-:W-:Y:S01]  /*34530*/  @P0 LEA.HI.X R9, R196, R7.reuse, R202, 0x1, P5 ;  /* 0x00000007c4090211 */ /* 0x080fe200028f0cca */
[----:B------:R0:W-:Y:S01]  /*34540*/  @!P1 ST.E.128 desc[UR44][R4.64], RZ ;  /* 0x000000ff04009985 */ /* 0x0001e2000c101d2c */
[----:B------:R-:W-:-:S03]  /*34550*/  @P4 LEA.HI.X R7, R195, R7, R201, 0x1, P3 ;  /* 0x00000007c3074211 */ /* 0x000fc600018f0cc9 */
[----:B------:R0:W-:Y:S04]  /*34560*/  @P0 ST.E.128 desc[UR44][R8.64], RZ ;  /* 0x000000ff08000985 */ /* 0x0001e8000c101d2c */
[----:B------:R0:W-:Y:S02]  /*34570*/  @P4 ST.E.128 desc[UR44][R6.64], RZ ;  /* 0x000000ff06004985 */ /* 0x0001e4000c101d2c */
.L_x_3797:
[----:B------:R-:W-:Y:S05]  /*34580*/  BSYNC B1 ;  /* 0x0000000000017941 */ /* 0x000fea0003800000 */
.L_x_3796:
[----:B------:R-:W-:Y:S01]  /*34590*/  VIADD R0, R24, 0x20 ;  /* 0x0000002018007836 */ /* 0x000fe20000000000 */
[----:B0--3--:R0:W3:Y:S04]  /*345a0*/  SHFL.IDX PT, R7, R3, 0x1, 0x181f ;  /* 0x00381f0003077f89 */ /* 0x0090e800000e0000 */
[----:B------:R-:W-:Y:S01]  /*345b0*/  ISETP.GE.AND P0, PT, R0, R25, PT ;  /* 0x000000190000720c */ /* 0x000fe20003f06270 */
[----:B--2---:R0:W2:-:S12]  /*345c0*/  SHFL.IDX PT, R6, R18, 0x1, 0x181f ;  /* 0x00381f0012067f89 */ /* 0x00409800000e0000 */
[----:B0-----:R-:W-:Y:S05]  /*345d0*/  @P0 BRA `(.L_x_3792) ;  /* 0x00000000007c0947 */ /* 0x001fea0003800000 */
[-C--:B------:R-:W-:Y:S02]  /*345e0*/  ISETP.GE.AND P3, PT, R193, R20.reuse, PT ;  /* 0x00000014c100720c */ /* 0x080fe40003f66270 */
[-C--:B------:R-:W-:Y:S02]  /*345f0*/  ISETP.GE.AND P1, PT, R191, R20.reuse, PT ;  /* 0x00000014bf00720c */ /* 0x080fe40003f26270 */
[-C--:B------:R-:W-:Y:S02]  /*34600*/  ISETP.GE.AND P0, PT, R190, R20.reuse, PT ;  /* 0x00000014be00720c */ /* 0x080fe40003f06270 */
[----:B------:R-:W-:-:S07]  /*34610*/  ISETP.GE.AND P4, PT, R189, R20, PT ;  /* 0x00000014bd00720c */ /* 0x000fce0003f86270 */
[----:B--23--:R-:W-:Y:S02]  /*34620*/  @!P3 IMAD.WIDE R4, R193, 0x2, R6 ;  /* 0x00000002c104b825 */ /* 0x00cfe400078e0206 */
[CC--:B------:R-:W-:Y:S02]  /*34630*/  @!P1 LEA R8, P2, R191.reuse, R6.reuse, 0x1 ;  /* 0x00000006bf089211 */ /* 0x0c0fe400078408ff */
[----:B------:R-:W-:Y:S01]  /*34640*/  @!P0 LEA R10, P5, R190, R6, 0x1 ;  /* 0x00000006be0a8211 */ /* 0x000fe200078a08ff */
[----:B------:R0:W-:Y:S01]  /*34650*/  @!P3 ST.E.128 desc[UR44][R4.64], RZ ;  /* 0x000000ff0400b985 */ /* 0x0001e2000c101d2c */
        /* <DEDUP_REMOVED lines=8> */
[----:B------:R-:W-:Y:S02]  /*346e0*/  LOP3.LUT P0, RZ, R21, 0x80, RZ, 0xc0, !PT ;  /* 0x0000008015ff7812 */ /* 0x000fe4000780c0ff */
[----:B------:R-:W-:Y:S02]  /*346f0*/  @!P4 LEA.HI.X R13, R189, R7, R205, 0x1, P5 ;  /* 0x00000007bd0dc211 */ /* 0x000fe400028f0ccd */
[----:B------:R-:W-:-:S03]  /*34700*/  @!P3 LEA R14, P5, R188, R6, 0x1 ;  /* 0x00000006bc0eb211 */ /* 0x000fc600078a08ff */
[----:B------:R2:W-:Y:S01]  /*34710*/  @!P4 ST.E.128 desc[UR44][R12.64], RZ ;  /* 0x000000ff0c00c985 */ /* 0x0005e2000c101d2c */
[CC--:B0-----:R-:W-:Y:S02]  /*34720*/  @!P2 LEA R4, P4, R187.reuse, R6.reuse, 0x1 ;  /* 0x00000006bb04a211 */ /* 0x0c1fe400078808ff */
[-C--:B------:R-:W-:Y:S02]  /*34730*/  @!P3 LEA.HI.X R15, R188, R7.reuse, R204, 0x1, P5 ;  /* 0x00000007bc0fb211 */ /* 0x080fe400028f0ccc */
[CC--:B------:R-:W-:Y:S02]  /*34740*/  @P1 LEA R18, P5, R196.reuse, R6.reuse, 0x1 ;  /* 0x00000006c4121211 */ /* 0x0c0fe400078a08ff */
        /* <DEDUP_REMOVED lines=8> */
.L_x_3792:
[----:B------:R-:W-:Y:S05]  /*347d0*/  BSYNC B0 ;  /* 0x0000000000007941 */ /* 0x000fea0003800000 */
.L_x_3786:
[----:B------:R-:W-:Y:S02]  /*347e0*/  ULDC UR4, c[0x0][0xd3c] ;  /* 0x00034f0000047ab9 */ /* 0x000fe40000000800 */
[----:B-1----:R-:W-:-:S13]  /*347f0*/  ISETP.GE.AND P0, PT, R119, UR4, PT ;  /* 0x0000000477007c0c */ /* 0x002fda000bf06270 */
[----:B------:R-:W-:Y:S05]  /*34800*/  @!P0 BRA `(.L_x_3798) ;  /* 0xfffffcc800bc8947 */ /* 0x000fea000383ffff */
[----:B------:R-:W-:Y:S05]  /*34810*/  BRA `(.L_x_3588) ;  /* 0x000000a400287947 */ /* 0x000fea0003800000 */
.L_x_3586:
        /* <DEDUP_REMOVED lines=18> */
.L_x_3799:
        /* <DEDUP_REMOVED lines=42> */
.L_x_3805:
        /* <DEDUP_REMOVED lines=12> */
.L_x_3804:
[----:B------:R-:W-:Y:S05]  /*34ca0*/  BSYNC B0 ;  /* 0x0000000000007941 */ /* 0x000fea0003800000 */
.L_x_3803:
        /* <DEDUP_REMOVED lines=21> */
.L_x_3801:
        /* <DEDUP_REMOVED lines=20> */
.L_x_3806:
        /* <DEDUP_REMOVED lines=56> */
.L_x_3802:
[----:B------:R-:W-:Y:S02]  /*352c0*/  IMAD.MOV.U32 R17, RZ, RZ, RZ ;  /* 0x000000ffff117224 */ /* 0x000fe400078e00ff */
[----:B------:R-:W-:Y:S02]  /*352d0*/  IMAD.U32 R16, RZ, RZ, UR6 ;  /* 0x00000006ff107e24 */ /* 0x000fe4000f8e00ff */
[----:B------:R-:W-:-:S07]  /*352e0*/  IMAD.MOV.U32 R18, RZ, RZ, RZ ;  /* 0x000000ffff127224 */ /* 0x000fce00078e00ff */
.L_x_3807:
[----:B------:R-:W-:-:S13]  /*352f0*/  ISETP.NE.AND P0, PT, R0, RZ, PT ;  /* 0x000000ff0000720c */ /* 0x000fda0003f05270 */
[----:B------:R-:W1:Y:S01]  /*35300*/  @!P0 S2R R3, SR_CgaCtaId ;  /* 0x0000000000038919 */ /* 0x000e620000008800 */
[----:B------:R-:W-:-:S04]  /*35310*/  @!P0 MOV R0, 0x400 ;  /* 0x0000040000008802 */ /* 0x000fc80000000f00 */
[----:B-1----:R-:W-:-:S05]  /*35320*/  @!P0 LEA R0, R3, R0, 0x18 ;  /* 0x0000000003008211 */ /* 0x002fca00078ec0ff */
[----:B------:R1:W-:Y:S01]  /*35330*/  @!P0 STS.128 [R0+0x388d0], R16 ;  /* 0x0388d01000008388 */ /* 0x0003e20000000c00 */
[----:B------:R-:W-:Y:S06]  /*35340*/  BAR.ARV 0x5, 0x180 ;  /* 0x0146000000007b1d */ /* 0x000fec0000002000 */
.L_x_3800:
        /* <DEDUP_REMOVED lines=12> */
[----:B------:R-:W-:Y:S01]  /*35410*/  ULDC.64 UR42, c[0x0][0x198] ;  /* 0x00006600002a7ab9 */ /* 0x000fe20000000a00 */
[----:B------:R-:W-:Y:S02]  /*35420*/  ULDC UR39, c[0x0][0xc] ;  /* 0x0000030000277ab9 */ /* 0x000fe40000000800 */
[----:B------:R-:W-:Y:S04]  /*35430*/  STL [R1+0x438], RZ ;  /* 0x000438ff01007387 */ /* 0x000fe80000100800 */
        /* <DEDUP_REMOVED lines=17> */
[----:B------:R-:W-:Y:S01]  /*35550*/  STL [R1+0x448], R2 ;  /* 0x0004480201007387 */ /* 0x000fe20000100800 */
[----:B0-----:R-:W-:-:S03]  /*35560*/  LOP3.LUT R4, R0, 0x40, RZ, 0xfc, !PT ;  /* 0x0000004000047812 */ /* 0x001fc600078efcff */
[----:B------:R0:W-:Y:S01]  /*35570*/  STL [R1+0x444], R2 ;  /* 0x0004440201007387 */ /* 0x0001e20000100800 */
[C---:B------:R-:W-:Y:S02]  /*35580*/  LOP3.LUT R4, R0.reuse, 0x100, RZ, 0xfc, !PT ;  /* 0x0000010000047812 */ /* 0x040fe400078efcff */
[C---:B-1----:R-:W-:Y:S02]  /*35590*/  LOP3.LUT R3, R0.reuse, 0x80, RZ, 0xfc, !PT ;  /* 0x0000008000037812 */ /* 0x042fe400078efcff */
[C---:B------:R-:W-:Y:S02]  /*355a0*/  LOP3.LUT R3, R0.reuse, 0x140, RZ, 0xfc, !PT ;  /* 0x0000014000037812 */ /* 0x040fe400078efcff */
[C---:B0-----:R-:W-:Y:S02]  /*355b0*/  LOP3.LUT R2, R0.reuse, 0xc0, RZ, 0xfc, !PT ;  /* 0x000000c000027812 */ /* 0x041fe400078efcff */
[C---:B------:R-:W-:Y:S02]  /*355c0*/  LOP3.LUT R2, R0.reuse, 0x180, RZ, 0xfc, !PT ;  /* 0x0000018000027812 */ /* 0x040fe400078efcff */
[----:B------:R-:W-:-:S07]  /*355d0*/  LOP3.LUT R0, R0, 0x1c0, RZ, 0xfc, !PT ;  /* 0x000001c000007812 */ /* 0x000fce00078efcff */
.L_x_3994:
[----:B------:R-:W-:Y:S05]  /*355e0*/  YIELD ;  /* 0x0000000000007946 */ /* 0x000fea0003800000 */
[----:B------:R-:W-:Y:S01]  /*355f0*/  ULDC.64 UR4, c[0x0][0xb20] ;  /* 0x0002c80000047ab9 */ /* 0x000fe20000000a00 */
[----:B------:R-:W-:Y:S02]  /*35600*/  CS2R R6, SRZ ;  /* 0x0000000000067805 */ /* 0x000fe4000001ff00 */
[----:B------:R-:W-:Y:S01]  /*35610*/  ISETP.NE.U32.AND P0, PT, RZ, UR4, PT ;  /* 0x00000004ff007c0c */ /* 0x000fe2000bf05070 */
[----:B0-----:R-:W0:Y:S01]  /*35620*/  LDC.64 R12, c[0x0][0xaf8] ;  /* 0x0002be00ff0c7b82 */ /* 0x001e220000000a00 */
[----:B------:R-:W-:Y:S01]  /*35630*/  ULDC.64 UR6, c[0x0][0xb00] ;  /* 0x0002c00000067ab9 */ /* 0x000fe20000000a00 */
[----:B------:R-:W-:Y:S01]  /*35640*/  ULDC.64 UR8, c[0x0][0xb08] ;  /* 0x0002c20000087ab9 */ /* 0x000fe20000000a00 */
[----:B------:R-:W-:Y:S01]  /*35650*/  ISETP.NE.AND.EX P0, PT, RZ, UR5, PT, P0 ;  /* 0x00000005ff007c0c */ /* 0x000fe2000bf05300 */
[----:B------:R-:W-:-:S04]  /*35660*/  ULDC.64 UR4, c[0x0][0xb10] ;  /* 0x0002c40000047ab9 */ /* 0x000fc80000000a00 */
[----:B-1----:R-:W1:Y:S08]  /*35670*/  LDC.64 R4, c[0x0][0xb00] ;  /* 0x0002c000ff047b82 */ /* 0x002e700000000a00 */
[----:B--2---:R-:W2:Y:S02]  /*35680*/  @P0 LDC.64 R2, c[0x0][0xb20] ;  /* 0x0002c800ff020b82 */ /* 0x004ea40000000a00 */
[----:B--2---:R-:W-:-:S05]  /*35690*/  @P0 IMAD.WIDE R2, R19, 0x4, R2 ;  /* 0x0000000413020825 */ /* 0x004fca00078e0202 */
[----:B------:R2:W5:Y:S01]  /*356a0*/  @P0 LDG.E R6, desc[UR44][R2.64] ;  /* 0x0000002c02060981 */ /* 0x000562000c1e1900 */
[----:B------:R-:W-:Y:S01]  /*356b0*/  ISETP.NE.U32.AND P0, PT, RZ, UR4, PT ;  /* 0x00000004ff007c0c */ /* 0x000fe2000bf05070 */
[----:B0-----:R-:W-:Y:S01]  /*356c0*/  IMAD.WIDE R12, R19, 0x4, R12 ;  /* 0x00000004130c7825 */ /* 0x001fe200078e020c */
[----:B------:R-:W-:Y:S02]  /*356d0*/  ISETP.NE.U32.AND P2, PT, RZ, UR6, PT ;  /* 0x00000006ff007c0c */ /* 0x000fe4000bf45070 */
[----:B------:R-:W-:Y:S01]  /*356e0*/  ISETP.NE.AND.EX P0, PT, RZ, UR5, PT, P0 ;  /* 0x00000005ff007c0c */ /* 0x000fe2000bf05300 */
[----:B------:R-:W-:Y:S01]  /*356f0*/  ULDC.64 UR4, c[0x0][0xaf8] ;  /* 0x0002be0000047ab9 */ /* 0x000fe20000000a00 */
[----:B------:R-:W-:Y:S01]  /*35700*/  ISETP.NE.U32.AND P4, PT, RZ, UR8, PT ;  /* 0x00000008ff007c0c */ /* 0x000fe2000bf85070 */
[----:B------:R-:W-:Y:S01]  /*35710*/  IMAD.MOV.U32 R8, RZ, RZ, RZ ;  /* 0x000000ffff087224 */ /* 0x000fe200078e00ff */
[----:B------:R-:W-:Y:S01]  /*35720*/  ISETP.NE.U32.AND P1, PT, RZ, UR4, PT ;  /* 0x00000004ff007c0c */ /* 0x000fe2000bf25070 */
[----:B--2---:R-:W0:Y:S01]  /*35730*/  LDC.64 R2, c[0x0][0xb08] ;  /* 0x0002c200ff027b82 */ /* 0x004e220000000a00 */
[----:B------:R-:W-:-:S02]  /*35740*/  IMAD.MOV.U32 R0, RZ, RZ, RZ ;  /* 0x000000ffff007224 */ /* 0x000fc400078e00ff */
[----:B------:R-:W-:Y:S01]  /*35750*/  ISETP.NE.AND.EX P3, PT, RZ, UR5, PT, P1 ;  /* 0x00000005ff007c0c */ /* 0x000fe2000bf65310 */
[----:B-1----:R-:W-:-:S04]  /*35760*/  IMAD.WIDE R4, R19, 0x4, R4 ;  /* 0x0000000413047825 */ /* 0x002fc800078e0204 */
        /* <DEDUP_REMOVED lines=30> */
.L_x_3809:
[----:B-----5:R-:W-:Y:S01]  /*35950*/  IMAD.IADD R8, R8, 0x1, R6 ;  /* 0x0000000108087824 */ /* 0x020fe200078e0206 */
[----:B------:R-:W-:Y:S02]  /*35960*/  ULDC.64 UR4, c[0x0][0xb18] ;  /* 0x0002c60000047ab9 */ /* 0x000fe40000000a00 */
[----:B------:R-:W-:Y:S02]  /*35970*/  ISETP.NE.U32.AND P0, PT, RZ, UR4, PT ;  /* 0x00000004ff007c0c */ /* 0x000fe4000bf05070 */
[----:B------:R1:W-:Y:S02]  /*35980*/  STL [R1+0x454], R8 ;  /* 0x0004540801007387 */ /* 0x0003e40000100800 */
[----:B------:R-:W-:-:S13]  /*35990*/  ISETP.NE.AND.EX P0, PT, RZ, UR5, PT, P0 ;  /* 0x00000005ff007c0c */ /* 0x000fda000bf05300 */
[----:B-1----:R-:W-:Y:S05]  /*359a0*/  @!P0 BRA `(.L_x_3810) ;  /* 0x0000000000108947 */ /* 0x002fea0003800000 */
[----:B------:R-:W1:Y:S02]  /*359b0*/  LDC.64 R4, c[0x0][0xb18] ;  /* 0x0002c600ff047b82 */ /* 0x000e640000000a00 */
[----:B-1----:R-:W-:-:S05]  /*359c0*/  IMAD.WIDE R4, R19, 0x4, R4 ;  /* 0x0000000413047825 */ /* 0x002fca00078e0204 */
[----:B------:R1:W5:Y:S01]  /*359d0*/  LDG.E R7, desc[UR44][R4.64] ;  /* 0x0000002c04077981 */ /* 0x000362000c1e1900 */
[----:B------:R-:W-:Y:S05]  /*359e0*/  BRA `(.L_x_3811) ;  /* 0x0000000000107947 */ /* 0x000fea0003800000 */
.L_x_3810:
[----:B------:R-:W-:Y:S05]  /*359f0*/  @!P1 BRA `(.L_x_3811) ;  /* 0x00000000000c9947 */ /* 0x000fea0003800000 */
[----:B------:R-:W2:Y:S04]  /*35a00*/  LDG.E R7, desc[UR44][R4.64] ;  /* 0x0000002c04077981 */ /* 0x000ea8000c1e1900 */
[----:B------:R-:W2:Y:S02]  /*35a10*/  LDG.E R4, desc[UR44][R4.64+0x4] ;  /* 0x0000042c04047981 */ /* 0x000ea4000c1e1900 */
[----:B--2---:R-:W-:-:S07]  /*35a20*/  IMAD.IADD R7, R4, 0x1, -R7 ;  /* 0x0000000104077824 */ /* 0x004fce00078e0a07 */
.L_x_3811:
[----:B-1----:R-:W2:Y:S04]  /*35a30*/  @P2 LDG.E R4, desc[UR44][R2.64] ;  /* 0x0000002c02042981 */ /* 0x002ea8000c1e1900 */
[----:B------:R1:W2:Y:S01]  /*35a40*/  @P2 LDG.E R2, desc[UR44][R2.64+0x4] ;  /* 0x0000042c02022981 */ /* 0x0002a2000c1e1900 */
[----:B------:R-:W-:Y:S02]  /*35a50*/  IMAD.SHL.U32 R12, R17, 0x40, RZ ;  /* 0x00000040110c7824 */ /* 0x000fe400078e00ff */
[----:B-----5:R-:W-:Y:S02]  /*35a60*/  IMAD.IADD R9, R7, 0x1, -R6 ;  /* 0x0000000107097824 */ /* 0x020fe400078e0a06 */
[----:B------:R-:W-:Y:S01]  /*35a70*/  VIADD R6, R12, 0x3f ;  /* 0x0000003f0c067836 */ /* 0x000fe20000000000 */
[----:B------:R3:W-:Y:S01]  /*35a80*/  STL [R1+0x45c], R12 ;  /* 0x00045c0c01007387 */ /* 0x0007e20000100800 */
[----:B-1----:R-:W1:Y:S02]  /*35a90*/  LDC R3, c[0x0][0x448] ;  /* 0x00011200ff037b82 */ /* 0x002e640000000800 */
[----:B-1----:R-:W-:-:S13]  /*35aa0*/  ISETP.NE.AND P1, PT, R3, 0x1, PT ;  /* 0x000000010300780c */ /* 0x002fda0003f25270 */
[----:B------:R-:W1:Y:S08]  /*35ab0*/  @P1 LDC R3, c[0x0][0x44c] ;  /* 0x00011300ff031b82 */ /* 0x000e700000000800 */
[----:B------:R-:W4:Y:S01]  /*35ac0*/  @P1 LDC R5, c[0x0][0x450] ;  /* 0x00011400ff051b82 */ /* 0x000f220000000800 */
[----:B--2---:R-:W-:Y:S02]  /*35ad0*/  @P2 IMAD.IADD R10, R2, 0x1, -R4 ;  /* 0x00000001020a2824 */ /* 0x004fe400078e0a04 */
[----:B-1----:R-:W-:-:S04]  /*35ae0*/  @P1 IMAD.HI.U32 R2, R6, R3, RZ ;  /* 0x0000000306021227 */ /* 0x002fc800078e00ff */
[----:B------:R-:W-:Y:S01]  /*35af0*/  IMAD.IADD R7, R9, 0x1, R10 ;  /* 0x0000000109077824 */ /* 0x000fe200078e020a */
[----:B----4-:R-:W-:-:S03]  /*35b00*/  @P1 SHF.R.U32.HI R6, RZ, R5, R2 ;  /* 0x00000005ff061219 */ /* 0x010fc60000011602 */
[C---:B------:R-:W-:Y:S01]  /*35b10*/  VIADD R2, R7.reuse, 0x3f ;  /* 0x0000003f07027836 */ /* 0x040fe20000000000 */
[----:B------:R-:W-:-:S04]  /*35b20*/  IADD3 R20, R7, 0x1, -R11 ;  /* 0x0000000107147810 */ /* 0x000fc80007ffe80b */
[----:B------:R-:W-:Y:S01]  /*35b30*/  SHF.R.S32.HI R3, RZ, 0x1f, R2 ;  /* 0x0000001fff037819 */ /* 0x000fe20000011402 */
[----:B------:R-:W-:-:S03]  /*35b40*/  IMAD.IADD R6, R20, 0x1, R6 ;  /* 0x0000000114067824 */ /* 0x000fc600078e0206 */
[----:B------:R-:W-:Y:S02]  /*35b50*/  LEA.HI R21, R3, R2, RZ, 0x6 ;  /* 0x0000000203157211 */ /* 0x000fe400078f30ff */
[----:B------:R-:W1:Y:S02]  /*35b60*/  LDC.64 R2, c[0x0][0xad8] ;  /* 0x0002b600ff027b82 */ /* 0x000e640000000a00 */
[----:B------:R-:W-:Y:S02]  /*35b70*/  SHF.R.S32.HI R21, RZ, 0x6, R21 ;  /* 0x00000006ff157819 */ /* 0x000fe40000011415 */
[----:B-1----:R-:W-:Y:S01]  /*35b80*/  ISETP.GE.AND P3, PT, R3, 0x1, PT ;  /* 0x000000010300780c */ /* 0x002fe20003f66270 */
        /* <DEDUP_REMOVED lines=13> */
.L_x_3814:
[----:B------:R-:W-:-:S13]  /*35c60*/  ISETP.NE.AND P0, PT, R3, 0x1, PT ;  /* 0x000000010300780c */ /* 0x000fda0003f05270 */
[----:B------:R-:W1:Y:S02]  /*35c70*/  @P0 LDC.64 R4, c[0x0][0xae0] ;  /* 0x0002b800ff040b82 */ /* 0x000e640000000a00 */
[----:B-1----:R-:W-:-:S05]  /*35c80*/  @P0 IMAD.HI.U32 R4, R2, R4, RZ ;  /* 0x0000000402040227 */ /* 0x002fca00078e00ff */
[----:B------:R-:W-:-:S07]  /*35c90*/  @P0 SHF.R.U32.HI R2, RZ, R5, R4 ;  /* 0x00000005ff020219 */ /* 0x000fce0000011604 */
.L_x_3815:
[----:B------:R-:W-:Y:S05]  /*35ca0*/  BSYNC B0 ;  /* 0x0000000000007941 */ /* 0x000fea0003800000 */
.L_x_3813:
[----:B------:R-:W-:-:S05]  /*35cb0*/  IMAD R2, R2, R3, R3 ;  /* 0x0000000302027224 */ /* 0x000fca00078e0203 */
[----:B------:R-:W-:-:S07]  /*35cc0*/  VIMNMX R8, R8, R2, PT ;  /* 0x0000000208087248 */ /* 0x000fce0003fe0100 */
.L_x_3812:
[----:B------:R-:W1:Y:S01]  /*35cd0*/  @P1 LDC R4, c[0x0][0x44c] ;  /* 0x00011300ff041b82 */ /* 0x000e620000000800 */
[----:B------:R-:W-:Y:S01]  /*35ce0*/  IMAD.MOV.U32 R2, RZ, RZ, R12 ;  /* 0x000000ffff027224 */ /* 0x000fe200078e000c */
[----:B------:R-:W-:Y:S01]  /*35cf0*/  ULDC UR4, c[0x0][0xad4] ;  /* 0x0002b50000047ab9 */ /* 0x000fe20000000800 */
[----:B------:R-:W-:-:S05]  /*35d00*/  IMAD.IADD R17, R7, 0x1, -R11 ;  /* 0x0000000107117824 */ /* 0x000fca00078e0a0b */
        /* <DEDUP_REMOVED lines=16> */
.L_x_3818:
[----:B------:R-:W-:-:S13]  /*35e10*/  ISETP.NE.AND P0, PT, R3, 0x1, PT ;  /* 0x000000010300780c */ /* 0x000fda0003f05270 */
[----:B------:R-:W1:Y:S02]  /*35e20*/  @P0 LDC.64 R4, c[0x0][0xae0] ;  /* 0x0002b800ff040b82 */ /* 0x000e640000000a00 */
[----:B-1----:R-:W-:-:S05]  /*35e30*/  @P0 IMAD.HI.U32 R4, R2, R4, RZ ;  /* 0x0000000402040227 */ /* 0x002fca00078e00ff */
[----:B------:R-:W-:-:S07]  /*35e40*/  @P0 SHF.R.U32.HI R2, RZ, R5, R4 ;  /* 0x00000005ff020219 */ /* 0x000fce0000011604 */
.L_x_3819:
[----:B------:R-:W-:Y:S05]  /*35e50*/  BSYNC B0 ;  /* 0x0000000000007941 */ /* 0x000fea0003800000 */
.L_x_3817:
[----:B------:R-:W-:-:S05]  /*35e60*/  IMAD R2, R2, R3, RZ ;  /* 0x0000000302027224 */ /* 0x000fca00078e02ff */
[----:B------:R-:W-:-:S07]  /*35e70*/  VIMNMX R6, R6, R2, !PT ;  /* 0x0000000206067248 */ /* 0x000fce0007fe0100 */
.L_x_3816:
        /* <DEDUP_REMOVED lines=15> */
[----:B------:R-:W-:-:S05]  /*35f70*/  SHF.R.U32.HI R3, RZ, 0x6, R3 ;  /* 0x00000006ff037819 */ /* 0x000fca0000011603 */
[----:B------:R-:W-:-:S06]  /*35f80*/  IMAD.MOV.U32 R8, RZ, RZ, R3 ;  /* 0x000000ffff087224 */ /* 0x000fcc00078e0003 */
[----:B------:R-:W-:-:S05]  /*35f90*/  @P0 VIADD R2, R2, 0x3f ;  /* 0x0000003f02020836 */ /* 0x000fca0000000000 */
[----:B------:R-:W-:-:S04]  /*35fa0*/  @P0 SHF.R.S32.HI R4, RZ, 0x1f, R2 ;  /* 0x0000001fff040819 */ /* 0x000fc80000011402 */
[----:B------:R-:W-:-:S04]  /*35fb0*/  @P0 LEA.HI R2, R4, R2, RZ, 0x6 ;  /* 0x0000000204020211 */ /* 0x000fc800078f30ff */
[----:B------:R-:W-:Y:S02]  /*35fc0*/  @P0 SHF.R.S32.HI R8, RZ, 0x6, R2 ;  /* 0x00000006ff080819 */ /* 0x000fe40000011402 */
[----:B------:R-:W-:Y:S02]  /*35fd0*/  PLOP3.LUT P0, PT, PT, PT, PT, 0x80, 0x0 ;  /* 0x000000000000781c */ /* 0x000fe40003f0f070 */
[----:B------:R-:W-:-:S13]  /*35fe0*/  ISETP.GT.AND P1, PT, R8, R3, PT ;  /* 0x000000030800720c */ /* 0x000fda0003f24270 */
[----:B------:R-:W-:Y:S05]  /*35ff0*/  @!P1 BRA `(.L_x_3821) ;  /* 0x0000001800c09947 */ /* 0x000fea0003800000 */
[----:B------:R-:W-:Y:S01]  /*36000*/  UMOV UR4, 0xffffffff ;  /* 0xffffffff00047882 */ /* 0x000fe20000000000 */
[----:B------:R-:W-:Y:S02]  /*36010*/  SEL R2, R19, RZ, !P2 ;  /* 0x000000ff13027207 */ /* 0x000fe40005000000 */
[----:B------:R-:W-:Y:S05]  /*36020*/  BRA.DIV UR4, `(.L_x_3822) ;  /* 0x0000009a046c7947 */ /* 0x000fea000b800000 */
[----:B------:R-:W1:Y:S02]  /*36030*/  S2R R4, SR_TID.X ;  /* 0x0000000000047919 */ /* 0x000e640000002100 */
[----:B-1----:R-:W-:-:S04]  /*36040*/  SHF.R.U32.HI R4, RZ, 0x5, R4 ;  /* 0x00000005ff047819 */ /* 0x002fc80000011604 */
[----:B------:R-:W-:-:S05]  /*36050*/  LOP3.LUT R4, R4, 0x3, RZ, 0xc0, !PT ;  /* 0x0000000304047812 */ /* 0x000fca00078ec0ff */
[----:B------:R1:W2:Y:S02]  /*36060*/  SHFL.IDX PT, R14, R4, RZ, 0x1f ;  /* 0x00001fff040e7589 */ /* 0x0002a400000e0000 */
.L_x_4035:
[----:B--2---:R-:W-:Y:S02]  /*36070*/  ISETP.NE.AND P0, PT, R14, RZ, PT ;  /* 0x000000ff0e00720c */ /* 0x004fe40003f05270 */
[----:B------:R-:W-:-:S11]  /*36080*/  PLOP3.LUT P6, PT, PT, PT, PT, 0x8, 0x0 ;  /* 0x000000000000781c */ /* 0x000fd60003fce170 */
[----:B------:R-:W-:Y:S05]  /*36090*/  @P0 BRA `(.L_x_3823) ;  /* 0x00000000000c0947 */ /* 0x000fea0003800000 */
[----:B------:R-:W-:-:S03]  /*360a0*/  UMOV UR4, 0xffffffff ;  /* 0xffffffff00047882 */ /* 0x000fc60000000000 */
[----:B------:R-:W-:Y:S05]  /*360b0*/  BRA.DIV UR4, `(.L_x_3824) ;  /* 0x0000009a047c7947 */ /* 0x000fea000b800000 */
[----:B------:R-:W-:-:S13]  /*360c0*/  ELECT P6, URZ, PT ;  /* 0x00000000003f782f */ /* 0x000fda00038c0000 */
.L_x_3823:
        /* <DEDUP_REMOVED lines=10> */
.L_x_4038:
[----:B------:R-:W-:Y:S05]  /*36170*/  BSYNC B1 ;  /* 0x0000000000017941 */ /* 0x000fea0003800000 */
.L_x_3825:
        /* <DEDUP_REMOVED lines=14> */
.L_x_4039:
[----:B------:R-:W-:Y:S05]  /*36260*/  BSYNC B2 ;  /* 0x0000000000027941 */ /* 0x000fea0003800000 */
.L_x_3829:
        /* <DEDUP_REMOVED lines=9> */
.L_x_3832:
[----:B------:R-:W-:Y:S05]  /*36300*/  BSYNC B2 ;  /* 0x0000000000027941 */ /* 0x000fea0003800000 */
.L_x_3831:
        /* <DEDUP_REMOVED lines=14> */
.L_x_3833:
        /* <DEDUP_REMOVED lines=13> */
.L_x_4040:
[----:B------:R-:W-:Y:S05]  /*364c0*/  BSYNC B2 ;  /* 0x0000000000027941 */ /* 0x000fea0003800000 */
.L_x_3834:
        /* <DEDUP_REMOVED lines=11> */
.L_x_3837:
[----:B------:R-:W-:Y:S05]  /*36580*/  BSYNC B2 ;  /* 0x0000000000027941 */ /* 0x000fea0003800000 */
.L_x_3836:
        /* <DEDUP_REMOVED lines=11> */
.L_x_3838:
        /* <DEDUP_REMOVED lines=15> */
.L_x_3839:
        /* <DEDUP_REMOVED lines=15> */
.L_x_3840:
        /* <DEDUP_REMOVED lines=15> */
.L_x_3841:
        /* <DEDUP_REMOVED lines=15> */
.L_x_3842:
        /* <DEDUP_REMOVED lines=15> */
.L_x_3843:
        /* <DEDUP_REMOVED lines=15> */
.L_x_3844:
        /* <DEDUP_REMOVED lines=15> */
.L_x_3845:
        /* <DEDUP_REMOVED lines=10> */
.L_x_3828:
[----:B------:R-:W-:Y:S05]  /*36d70*/  BSYNC B1 ;  /* 0x0000000000017941 */ /* 0x000fea0003800000 */
.L_x_3827:
        /* <DEDUP_REMOVED lines=13> */
.L_x_3865:
        /* <DEDUP_REMOVED lines=14> */
.L_x_4041:
[----:B------:R-:W-:Y:S05]  /*36f30*/  BSYNC B2 ;  /* 0x0000000000027941 */ /* 0x000fea0003800000 */
.L_x_3848:
        /* <DEDUP_REMOVED lines=9> */
.L_x_3851:
[----:B------:R-:W-:Y:S05]  /*36fd0*/  BSYNC B2 ;  /* 0x0000000000027941 */ /* 0x000fea0003800000 */
.L_x_3850:
        /* <DEDUP_REMOVED lines=13> */
.L_x_3852:
        /* <DEDUP_REMOVED lines=13> */
.L_x_4042:
[----:B------:R-:W-:Y:S05]  /*37180*/  BSYNC B2 ;  /* 0x0000000000027941 */ /* 0x000fea0003800000 */
.L_x_3853:
        /* <DEDUP_REMOVED lines=11> */
.L_x_3856:
[----:B------:R-:W-:Y:S05]  /*37240*/  BSYNC B2 ;  /* 0x0000000000027941 */ /* 0x000fea0003800000 */
.L_x_3855:
        /* <DEDUP_REMOVED lines=11> */
.L_x_3857:
        /* <DEDUP_REMOVED lines=15> */
.L_x_3858:
        /* <DEDUP_REMOVED lines=15> */
.L_x_3859:
        /* <DEDUP_REMOVED lines=15> */
.L_x_3860:
        /* <DEDUP_REMOVED lines=15> */
.L_x_3861:
        /* <DEDUP_REMOVED lines=15> */
.L_x_3862:
        /* <DEDUP_REMOVED lines=15> */
.L_x_3863:
        /* <DEDUP_REMOVED lines=15> */
.L_x_3864:
        /* <DEDUP_REMOVED lines=10> */
.L_x_3847:
[----:B------:R-:W-:Y:S05]  /*37a30*/  BSYNC B1 ;  /* 0x0000000000017941 */ /* 0x000fea0003800000 */
.L_x_3846:
        /* <DEDUP_REMOVED lines=8> */
[----:B---3--:R-:W-:-:S03]  /*37ac0*/  LOP3.LUT R7, R7, R6, RZ, 0x3c, !PT ;  /* 0x0000000607077212 */ /* 0x008fc600078e3cff */
[----:B------:R2:W-:Y:S04]  /*37ad0*/  STL [R1+0x438], R5 ;  /* 0x0004380501007387 */ /* 0x0005e80000100800 */
[----:B------:R2:W-:Y:S01]  /*37ae0*/  STL [R1+0x448], R7 ;  /* 0x0004480701007387 */ /* 0x0005e20000100800 */
[----:B------:R-:W-:Y:S05]  /*37af0*/  @P2 BRA `(.L_x_3865) ;  /* 0xfffffff000d42947 */ /* 0x000fea000383ffff */
.L_x_3821:
[----:B------:R-:W-:Y:S05]  /*37b00*/  BSYNC B0 ;  /* 0x0000000000007941 */ /* 0x000fea0003800000 */
.L_x_3820:
[----:B-12---:R-:W2:Y:S01]  /*37b10*/  LDL R7, [R1+0x45c] ;  /* 0x00045c0001077983 */ /* 0x006ea20000100800 */
        /* <DEDUP_REMOVED lines=25> */
.L_x_3868:
[----:B------:R-:W-:-:S13]  /*37cb0*/  ISETP.NE.AND P0, PT, R3, 0x1, PT ;  /* 0x000000010300780c */ /* 0x000fda0003f05270 */
[----:B------:R-:W1:Y:S02]  /*37cc0*/  @P0 LDC.64 R4, c[0x0][0xae0] ;  /* 0x0002b800ff040b82 */ /* 0x000e640000000a00 */
[----:B-1----:R-:W-:-:S05]  /*37cd0*/  @P0 IMAD.HI.U32 R4, R6, R4, RZ ;  /* 0x0000000406040227 */ /* 0x002fca00078e00ff */
[----:B------:R-:W-:-:S07]  /*37ce0*/  @P0 SHF.R.U32.HI R6, RZ, R5, R4 ;  /* 0x00000005ff060219 */ /* 0x000fce0000011604 */
.L_x_3869:
[----:B------:R-:W-:Y:S05]  /*37cf0*/  BSYNC B0 ;  /* 0x0000000000007941 */ /* 0x000fea0003800000 */
.L_x_3867:
[----:B------:R-:W-:-:S05]  /*37d00*/  IMAD R6, R6, R3, R3 ;  /* 0x0000000306067224 */ /* 0x000fca00078e0203 */
[----:B------:R-:W-:-:S07]  /*37d10*/  VIMNMX R2, R2, R6, PT ;  /* 0x0000000602027248 */ /* 0x000fce0003fe0100 */
.L_x_3866:
        /* <DEDUP_REMOVED lines=25> */
.L_x_3872:
[----:B------:R-:W-:-:S13]  /*37eb0*/  ISETP.NE.AND P0, PT, R3, 0x1, PT ;  /* 0x000000010300780c */ /* 0x000fda0003f05270 */
[----:B------:R-:W1:Y:S02]  /*37ec0*/  @P0 LDC.64 R4, c[0x0][0xae0] ;  /* 0x0002b800ff040b82 */ /* 0x000e640000000a00 */
[----:B-1----:R-:W-:-:S05]  /*37ed0*/  @P0 IMAD.HI.U32 R4, R0, R4, RZ ;  /* 0x0000000400040227 */ /* 0x002fca00078e00ff */
[----:B------:R-:W-:-:S07]  /*37ee0*/  @P0 SHF.R.U32.HI R0, RZ, R5, R4 ;  /* 0x00000005ff000219 */ /* 0x000fce0000011604 */
.L_x_3873:
[----:B------:R-:W-:Y:S05]  /*37ef0*/  BSYNC B0 ;  /* 0x0000000000007941 */ /* 0x000fea0003800000 */
.L_x_3871:
[----:B------:R-:W-:-:S05]  /*37f00*/  IMAD R0, R0, R3, RZ ;  /* 0x0000000300007224 */ /* 0x000fca00078e02ff */
[----:B------:R-:W-:-:S07]  /*37f10*/  VIMNMX R2, R2, R0, !PT ;  /* 0x0000000002027248 */ /* 0x000fce0007fe0100 */
.L_x_3870:
        /* <DEDUP_REMOVED lines=12> */
[----:B------:R-:W1:Y:S01]  /*37fe0*/  S2R R2, SR_LANEID ;  /* 0x0000000000027919 */ /* 0x000e620000000000 */
[----:B------:R-:W-:Y:S01]  /*37ff0*/  VOTEU.ANY UR4, UPT, PT ;  /* 0x0000000000047886 */ /* 0x000fe200038e0100 */
[----:B------:R-:W2:Y:S01]  /*38000*/  LDC.64 R4, c[0x0][0xd60] ;  /* 0x00035800ff047b82 */ /* 0x000ea20000000a00 */
[----:B------:R-:W1:Y:S02]  /*38010*/  FLO.U32 R0, UR4 ;  /* 0x0000000400007d00 */ /* 0x000e6400080e0000 */
[----:B-1----:R-:W-:-:S06]  /*38020*/  ISETP.EQ.U32.AND P0, PT, R0, R2, PT ;  /* 0x000000020000720c */ /* 0x002fcc0003f02070 */
[----:B------:R-:W2:Y:S07]  /*38030*/  POPC R2, UR4 ;  /* 0x0000000400027d09 */ /* 0x000eae0008000000 */
[----:B--2---:R-:W2:Y:S04]  /*38040*/  @P0 ATOMG.E.ADD.STRONG.GPU PT, R2, desc[UR44][R4.64], R2 ;  /* 0x00000002040209a8 */ /* 0x004ea800081ee1ec */
[----:B--2---:R1:W2:Y:S02]  /*38050*/  SHFL.IDX PT, R2, R2, R0, 0x1f ;  /* 0x00001f0002027589 */ /* 0x0042a400000e0000 */
[----:B-1----:R-:W1:Y:S02]  /*38060*/  S2R R0, SR_LTMASK ;  /* 0x0000000000007919 */ /* 0x002e640000003900 */
[----:B-1----:R-:W-:-:S06]  /*38070*/  LOP3.LUT R0, R0, UR4, RZ, 0xc0, !PT ;  /* 0x0000000400007c12 */ /* 0x002fcc000f8ec0ff */
[----:B------:R-:W2:Y:S02]  /*38080*/  POPC R0, R0 ;  /* 0x0000000000007309 */ /* 0x000ea40000000000 */
[----:B--2---:R-:W-:Y:S01]  /*38090*/  IADD3 R16, R2, UR39, R0 ;  /* 0x0000002702107c10 */ /* 0x004fe2000fffe000 */
[----:B------:R-:W-:Y:S06]  /*380a0*/  BRA `(.L_x_3876) ;  /* 0x0000005800fc7947 */ /* 0x000fec0003800000 */
.L_x_3875:
        /* <DEDUP_REMOVED lines=21> */
.L_x_3878:
[----:B------:R-:W-:Y:S05]  /*38200*/  BSYNC B6 ;  /* 0x0000000000067941 */ /* 0x000fea0003800000 */
.L_x_3877:
        /* <DEDUP_REMOVED lines=20> */
.L_x_3881:
        /* <DEDUP_REMOVED lines=15> */
.L_x_3880:
[----:B------:R-:W-:Y:S05]  /*38440*/  BSYNC B6 ;  /* 0x0000000000067941 */ /* 0x000fea0003800000 */
.L_x_3879:
        /* <DEDUP_REMOVED lines=8> */
[----:B------:R1:W3:Y:S02]  /*384d0*/  @P0 LDG.E R7, desc[UR44][R2.64] ;  /* 0x0000002c02070981 */ /* 0x0002e4000c1e1900 */
[----:B-1----:R-:W1:Y:S02]  /*384e0*/  LDC.64 R2, c[0x0][0x418] ;  /* 0x00010600ff027b82 */ /* 0x002e640000000a00 */
[----:B-1----:R-:W-:Y:S01]  /*384f0*/  LOP3.LUT P0, RZ, R2, UR4, RZ, 0xfc, !PT ;  /* 0x0000000402ff7c12 */ /* 0x002fe2000f80fcff */
[----:B------:R-:W-:-:S03]  /*38500*/  UMOV UR4, 0xffffffff ;  /* 0xffffffff00047882 */ /* 0x000fc60000000000 */
[----:B------:R-:W-:Y:S01]  /*38510*/  LOP3.LUT P0, RZ, R3, UR5, RZ, 0xfc, P0 ;  /* 0x0000000503ff7c12 */ /* 0x000fe2000800fcff */
[----:B--2---:R-:W-:Y:S01]  /*38520*/  VIADD R0, R17, 0xffffffff ;  /* 0xffffffff11007836 */ /* 0x004fe20000000000 */
[----:B---3--:R-:W-:Y:S01]  /*38530*/  SHF.R.S32.HI R8, RZ, 0x1f, R7 ;  /* 0x0000001fff087819 */ /* 0x008fe20000011407 */
[----:B------:R1:W-:Y:S01]  /*38540*/  STL [R1+0x43c], R7 ;  /* 0x00043c0701007387 */ /* 0x0003e20000100800 */
[----:B------:R-:W-:-:S03]  /*38550*/  SEL R17, R7, RZ, !P0 ;  /* 0x000000ff07117207 */ /* 0x000fc60004000000 */
[----:B------:R1:W-:Y:S01]  /*38560*/  STL [R1+0x450], R8 ;  /* 0x0004500801007387 */ /* 0x0003e20000100800 */
[----:B------:R-:W-:Y:S05]  /*38570*/  BRA.DIV UR4, `(.L_x_3882) ;  /* 0x0000007604d47947 */ /* 0x000fea000b800000 */
[----:B------:R-:W2:Y:S02]  /*38580*/  S2R R4, SR_TID.X ;  /* 0x0000000000047919 */ /* 0x000ea40000002100 */
[----:B--2---:R-:W-:-:S04]  /*38590*/  SHF.R.U32.HI R4, RZ, 0x5, R4 ;  /* 0x00000005ff047819 */ /* 0x004fc80000011604 */
[----:B------:R-:W-:-:S05]  /*385a0*/  LOP3.LUT R4, R4, 0x3, RZ, 0xc0, !PT ;  /* 0x0000000304047812 */ /* 0x000fca00078ec0ff */
[----:B------:R2:W3:Y:S02]  /*385b0*/  SHFL.IDX PT, R14, R4, RZ, 0x1f ;  /* 0x00001fff040e7589 */ /* 0x0004e400000e0000 */
.L_x_4045:
[----:B--2---:R-:W2:Y:S01]  /*385c0*/  LDL.LU R4, [R1+0x44c] ;  /* 0x00044c0001047983 */ /* 0x004ea20000300800 */
[----:B------:R-:W-:Y:S02]  /*385d0*/  PLOP3.LUT P1, PT, PT, PT, PT, 0x8, 0x0 ;  /* 0x000000000000781c */ /* 0x000fe40003f2e170 */
[----:B---3--:R-:W-:Y:S01]  /*385e0*/  ISETP.NE.AND P0, PT, R14, RZ, PT ;  /* 0x000000ff0e00720c */ /* 0x008fe20003f05270 */
[----:B------:R3:W-:Y:S01]  /*385f0*/  STL [R1+0x468], R0 ;  /* 0x0004680001007387 */ /* 0x0007e20000100800 */
[----:B--2---:R-:W-:-:S09]  /*38600*/  LOP3.LUT R4, R4, 0xfffffffe, RZ, 0xc0, !PT ;  /* 0xfffffffe04047812 */ /* 0x004fd200078ec0ff */
[----:B------:R-:W-:-:S05]  /*38610*/  @P1 LOP3.LUT R4, R4, 0x1, RZ, 0xfc, !PT ;  /* 0x0000000104041812 */ /* 0x000fca00078efcff */
[----:B------:R3:W-:Y:S01]  /*38620*/  STL [R1+0x44c], R4 ;  /* 0x00044c0401007387 */ /* 0x0007e20000100800 */
[----:B------:R-:W-:Y:S05]  /*38630*/  @P0 BRA `(.L_x_3883) ;  /* 0x00000004001c0947 */ /* 0x000fea0003800000 */
[----:B------:R-:W-:-:S03]  /*38640*/  UMOV UR4, 0xffffffff ;  /* 0xffffffff00047882 */ /* 0x000fc60000000000 */
[----:B------:R-:W-:Y:S05]  /*38650*/  BRA.DIV UR4, `(.L_x_3884) ;  /* 0x0000007604d07947 */ /* 0x000fea000b800000 */
[----:B------:R-:W-:-:S13]  /*38660*/  ELECT P6, URZ, PT ;  /* 0x00000000003f782f */ /* 0x000fda00038c0000 */
.L_x_4048:
[----:B------:R-:W-:Y:S05]  /*38670*/  @!P6 BRA `(.L_x_3883) ;  /* 0x00000004000ce947 */ /* 0x000fea0003800000 */
[----:B------:R-:W-:-:S04]  /*38680*/  ISETP.NE.U32.AND P0, PT, R2, RZ, PT ;  /* 0x000000ff0200720c */ /* 0x000fc80003f05070 */
[----:B------:R-:W-:-:S13]  /*38690*/  ISETP.NE.AND.EX P0, PT, R3, RZ, PT, P0 ;  /* 0x000000ff0300720c */ /* 0x000fda0003f05300 */
[----:B------:R-:W-:Y:S05]  /*386a0*/  @!P0 BRA `(.L_x_3885) ;  /* 0x0000000000508947 */ /* 0x000fea0003800000 */
[----:B------:R-:W2:Y:S01]  /*386b0*/  LDC R6, c[0x0][0x43c] ;  /* 0x00010f00ff067b82 */ /* 0x000ea20000000800 */
[----:B------:R-:W-:Y:S01]  /*386c0*/  IMAD.MOV.U32 R9, RZ, RZ, R0 ;  /* 0x000000ffff097224 */ /* 0x000fe200078e0000 */
[----:B------:R-:W-:-:S03]  /*386d0*/  ULDC.64 UR4, c[0x0][0x428] ;  /* 0x00010a0000047ab9 */ /* 0x000fc60000000a00 */
[----:B---3--:R-:W-:Y:S01]  /*386e0*/  IMAD.MOV.U32 R0, RZ, RZ, R9 ;  /* 0x000000ffff007224 */ /* 0x008fe200078e0009 */
[----:B--2---:R-:W-:-:S13]  /*386f0*/  ISETP.NE.AND P0, PT, R6, 0x1, PT ;  /* 0x000000010600780c */ /* 0x004fda0003f05270 */
[----:B------:R-:W2:Y:S02]  /*38700*/  @P0 LDC.64 R4, c[0x0][0x440] ;  /* 0x00011000ff040b82 */ /* 0x000ea40000000a00 */
[----:B--2---:R-:W-:-:S05]  /*38710*/  @P0 IMAD.HI.U32 R4, R9, R4, RZ ;  /* 0x0000000409040227 */ /* 0x004fca00078e00ff */
        /* <DEDUP_REMOVED lines=13> */
.L_x_3885:
[----:B-1----:R-:W4:Y:S04]  /*387f0*/  LDL R7, [R1+0x430] ;  /* 0x0004300001077983 */ /* 0x002f280000100800 */
[----:B---3--:R-:W4:Y:S04]  /*38800*/  LDL R0, [R1+0x434] ;  /* 0x0004340001007983 */ /* 0x008f280000100800 */
[----:B--2---:R-:W2:Y:S01]  /*38810*/  LDL R2, [R1+0x444] ;  /* 0x0004440001027983 */ /* 0x004ea20000100800 */
[----:B----4-:R-:W-:Y:S01]  /*38820*/  IMAD R0, R0, 0x8, R7 ;  /* 0x0000000800007824 */ /* 0x010fe200078e0207 */
[----:B--2---:R-:W-:-:S04]  /*38830*/  SHF.L.U32 R2, R2, 0x1f, RZ ;  /* 0x0000001f02027819 */ /* 0x004fc800000006ff */
[----:B------:R-:W1:Y:S02]  /*38840*/  SYNCS.PHASECHK.TRANS64.TRYWAIT P0, [R0+URZ+0x38840], R2 ;  /* 0x03884002000075a7 */ /* 0x000e64000800017f */
[----:B-1----:R-:W-:Y:S05]  /*38850*/  @!P0 BRA `(.L_x_3886) ;  /* 0x0000007400708947 */ /* 0x002fea0003800000 */
.L_x_4049:
        /* <DEDUP_REMOVED lines=11> */
.L_x_3887:
[----:B------:R-:W2:Y:S04]  /*38910*/  LDL R5, [R1+0x430] ;  /* 0x0004300001057983 */ /* 0x000ea80000100800 */
[----:B------:R-:W2:Y:S04]  /*38920*/  LDL R4, [R1+0x434] ;  /* 0x0004340001047983 */ /* 0x000ea80000100800 */
[----:B------:R-:W3:Y:S04]  /*38930*/  LDL R6, [R1+0x468] ;  /* 0x0004680001067983 */ /* 0x000ee80000100800 */
[----:B------:R-:W4:Y:S04]  /*38940*/  LDL R3, [R1+0x454] ;  /* 0x0004540001037983 */ /* 0x000f280000100800 */
[----:B-1----:R-:W4:Y:S01]  /*38950*/  LDL.LU R2, [R1+0x44c] ;  /* 0x00044c0001027983 */ /* 0x002f220000300800 */
        /* <DEDUP_REMOVED lines=21> */
.L_x_3883:
[----:B---3--:R-:W3:Y:S04]  /*38ab0*/  LDL R0, [R1+0x430] ;  /* 0x0004300001007983 */ /* 0x008ee80000100800 */
[----:B--2---:R-:W2:Y:S01]  /*38ac0*/  LDL R2, [R1+0x46c] ;  /* 0x00046c0001027983 */ /* 0x004ea20000100800 */
[----:B------:R-:W-:Y:S05]  /*38ad0*/  WARPSYNC.ALL ;  /* 0x0000000000007948 */ /* 0x000fea0003800000 */
[----:B------:R-:W-:Y:S01]  /*38ae0*/  ULDC.64 UR4, c[0x0][0xaf8] ;  /* 0x0002be0000047ab9 */ /* 0x000fe20000000a00 */
[----:B------:R-:W-:Y:S01]  /*38af0*/  BSSY B6, `(.L_x_3888) ;  /* 0x0000020000067945 */ /* 0x000fe20003800000 */
[----:B------:R-:W-:Y:S01]  /*38b00*/  BAR.SYNC.DEFER_BLOCKING 0x8, 0x100 ;  /* 0x0204000000007b1d */ /* 0x000fe20000010000 */
[----:B------:R-:W-:-:S04]  /*38b10*/  ISETP.NE.U32.AND P0, PT, RZ, UR4, PT ;  /* 0x00000004ff007c0c */ /* 0x000fc8000bf05070 */
[----:B------:R-:W-:Y:S01]  /*38b20*/  ISETP.NE.AND.EX P0, PT, RZ, UR5, PT, P0 ;  /* 0x00000005ff007c0c */ /* 0x000fe2000bf05300 */
[----:B---3--:R-:W-:Y:S01]  /*38b30*/  VIADD R0, R0, 0x20400 ;  /* 0x0002040000007836 */ /* 0x008fe20000000000 */
[----:B--2---:R-:W-:-:S04]  /*38b40*/  SHF.R.S32.HI R3, RZ, 0x1f, R2 ;  /* 0x0000001fff037819 */ /* 0x004fc80000011402 */
[----:B------:R-:W-:Y:S02]  /*38b50*/  LOP3.LUT P1, RZ, R0, 0x3ff, RZ, 0xc0, !PT ;  /* 0x000003ff00ff7812 */ /* 0x000fe4000782c0ff */
[----:B------:R-:W-:Y:S01]  /*38b60*/  SHF.R.S32.HI R0, RZ, 0x1f, R19 ;  /* 0x0000001fff007819 */ /* 0x000fe20000011413 */
[----:B------:R-:W-:Y:S01]  /*38b70*/  STL [R1+0x480], R3 ;  /* 0x0004800301007387 */ /* 0x000fe20000100800 */
[----:B------:R-:W-:Y:S02]  /*38b80*/  SHF.R.S32.HI R2, RZ, 0x1f, R18 ;  /* 0x0000001fff027819 */ /* 0x000fe40000011412 */
[----:B------:R-:W-:-:S03]  /*38b90*/  SEL R0, R0, RZ, !P0 ;  /* 0x000000ff00007207 */ /* 0x000fc60004000000 */
[----:B------:R-:W-:Y:S04]  /*38ba0*/  STL [R1+0x488], R2 ;  /* 0x0004880201007387 */ /* 0x000fe80000100800 */
[----:B------:R2:W-:Y:S02]  /*38bb0*/  STL [R1+0x48c], R0 ;  /* 0x00048c0001007387 */ /* 0x0005e40000100800 */
[----:B--2---:R-:W-:-:S05]  /*38bc0*/  SEL R0, R19, RZ, !P0 ;  /* 0x000000ff13007207 */ /* 0x004fca0004000000 */
[----:B------:R2:W-:Y:S01]  /*38bd0*/  STL [R1+0x474], R0 ;  /* 0x0004740001007387 */ /* 0x0005e20000100800 */
        /* <DEDUP_REMOVED lines=9> */
[----:B-1----:R-:W-:-:S02]  /*38c70*/  IMAD.U32 R7, RZ, RZ, UR7 ;  /* 0x00000007ff077e24 */ /* 0x002fc4000f8e00ff */
[----:B------:R-:W-:Y:S02]  /*38c80*/  IMAD.U32 R10, RZ, RZ, UR8 ;  /* 0x00000008ff0a7e24 */ /* 0x000fe4000f8e00ff */
[----:B0-----:R-:W-:Y:S02]  /*38c90*/  IMAD.U32 R11, RZ, RZ, UR9 ;  /* 0x00000009ff0b7e24 */ /* 0x001fe4000f8e00ff */
[----:B------:R-:W-:Y:S02]  /*38ca0*/  IMAD.MOV.U32 R8, RZ, RZ, 0x70 ;  /* 0x00000070ff087424 */ /* 0x000fe400078e00ff */
[----:B------:R-:W-:Y:S02]  /*38cb0*/  IMAD.MOV.U32 R12, RZ, RZ, 0x1 ;  /* 0x00000001ff0c7424 */ /* 0x000fe400078e00ff */
[----:B------:R-:W-:-:S07]  /*38cc0*/  IMAD.MOV.U32 R13, RZ, RZ, RZ ;  /* 0x000000ffff0d7224 */ /* 0x000fce00078e00ff */
[----:B------:R-:W-:-:S07]  /*38cd0*/  LEPC R20, `(.L_x_3889) ;  /* 0x000000001014794e */ /* 0x000fce0000000000 */
[----:B--23--:R-:W-:Y:S05]  /*38ce0*/  CALL.ABS.NOINC R2 ;  /* 0x0000000002007343 */ /* 0x00cfea0003c00000 */
.L_x_3889:
[----:B------:R-:W-:Y:S05]  /*38cf0*/  BSYNC B6 ;  /* 0x0000000000067941 */ /* 0x000fea0003800000 */
.L_x_3888:
[----:B0-----:R-:W3:Y:S01]  /*38d00*/  LDL R11, [R1+0x45c] ;  /* 0x00045c00010b7983 */ /* 0x001ee20000100800 */
[----:B-1----:R-:W0:Y:S01]  /*38d10*/  LDC R7, c[0x0][0x448] ;  /* 0x00011200ff077b82 */ /* 0x002e220000000800 */
[----:B------:R-:W-:Y:S01]  /*38d20*/  ULDC.64 UR4, c[0x0][0x298] ;  /* 0x0000a60000047ab9 */ /* 0x000fe20000000a00 */
[----:B------:R-:W-:Y:S01]  /*38d30*/  ULDC.64 UR6, c[0x0][0x280] ;  /* 0x0000a00000067ab9 */ /* 0x000fe20000000a00 */
[----:B------:R-:W4:Y:S04]  /*38d40*/  LDL R4, [R1+0x480] ;  /* 0x0004800001047983 */ /* 0x000f280000100800 */
[----:B------:R-:W4:Y:S04]  /*38d50*/  LDL R10, [R1+0x46c] ;  /* 0x00046c00010a7983 */ /* 0x000f280000100800 */
[----:B------:R-:W4:Y:S01]  /*38d60*/  LDL R9, [R1+0x488] ;  /* 0x0004880001097983 */ /* 0x000f220000100800 */
[----:B------:R-:W1:Y:S01]  /*38d70*/  S2R R2, SR_TID.X ;  /* 0x0000000000027919 */ /* 0x000e620000002100 */
[----:B--2---:R-:W2:Y:S02]  /*38d80*/  S2R R0, SR_TID.X ;  /* 0x0000000000007919 */ /* 0x004ea40000002100 */
[----:B------:R-:W4:Y:S01]  /*38d90*/  LDL R8, [R1+0x48c] ;  /* 0x00048c0001087983 */ /* 0x000f220000100800 */
[----:B0-----:R-:W-:-:S03]  /*38da0*/  ISETP.NE.AND P0, PT, R7, 0x1, PT ;  /* 0x000000010700780c */ /* 0x001fc60003f05270 */
[----:B------:R-:W4:Y:S10]  /*38db0*/  LDL R6, [R1+0x474] ;  /* 0x0004740001067983 */ /* 0x000f340000100800 */
[----:B------:R-:W0:Y:S01]  /*38dc0*/  @P0 LDC R3, c[0x0][0x450] ;  /* 0x00011400ff030b82 */ /* 0x000e220000000800 */
[----:B-1----:R-:W-:-:S04]  /*38dd0*/  LOP3.LUT R2, R2, 0x7f, RZ, 0xc0, !PT ;  /* 0x0000007f02027812 */ /* 0x002fc800078ec0ff */
[----:B------:R-:W-:Y:S01]  /*38de0*/  SHF.R.U32.HI R2, RZ, 0x3, R2 ;  /* 0x00000003ff027819 */ /* 0x000fe20000011602 */
[----:B--2---:R-:W-:-:S05]  /*38df0*/  IMAD.SHL.U32 R0, R0, 0x10, RZ ;  /* 0x0000001000007824 */ /* 0x004fca00078e00ff */
[----:B------:R-:W-:Y:S02]  /*38e00*/  LOP3.LUT R0, R2, 0x70, R0, 0xf8, !PT ;  /* 0x0000007002007812 */ /* 0x000fe400078ef800 */
[----:B------:R-:W1:Y:S03]  /*38e10*/  @P0 LDC R2, c[0x0][0x44c] ;  /* 0x00011300ff020b82 */ /* 0x000e660000000800 */
[----:B---3--:R-:W-:-:S04]  /*38e20*/  IMAD.IADD R5, R0, 0x1, R11 ;  /* 0x0000000100057824 */ /* 0x008fc800078e020b */
[----:B-1----:R-:W-:-:S04]  /*38e30*/  @P0 IMAD.HI.U32 R2, R5, R2, RZ ;  /* 0x0000000205020227 */ /* 0x002fc800078e00ff */
[----:B------:R-:W-:Y:S01]  /*38e40*/  IMAD.MOV.U32 R0, RZ, RZ, R5 ;  /* 0x000000ffff007224 */ /* 0x000fe200078e0005 */
[----:B0-----:R-:W-:Y:S01]  /*38e50*/  @P0 SHF.R.U32.HI R0, RZ, R3, R2 ;  /* 0x00000003ff000219 */ /* 0x001fe20000011602 */
[----:B----4-:R-:W-:-:S04]  /*38e60*/  IMAD R2, R4, UR4, RZ ;  /* 0x0000000404027c24 */ /* 0x010fc8000f8e02ff */
        /* <DEDUP_REMOVED lines=78> */
.L_x_4058:
        /* <DEDUP_REMOVED lines=13> */
.L_x_3891:
        /* <DEDUP_REMOVED lines=38> */
.L_x_3893:
[----:B------:R-:W-:Y:S05]  /*39680*/  BSYNC B6 ;  /* 0x0000000000067941 */ /* 0x000fea0003800000 */
.L_x_3892:
        /* <DEDUP_REMOVED lines=188> */
.L_x_4068:
        /* <DEDUP_REMOVED lines=31> */
.L_x_3896:
[----:B------:R-:W-:Y:S05]  /*3a440*/  BSYNC B0 ;  /* 0x0000000000007941 */ /* 0x000fea0003800000 */
.L_x_3895:
[----:B--2---:R2:W5:Y:S01]  /*3a450*/  LDL R0, [R1+0x430] ;  /* 0x0004300001007983 */ /* 0x0045620000100800 */
[----:B------:R-:W-:Y:S01]  /*3a460*/  PLOP3.LUT P0, PT, PT, PT, PT, 0x80, 0x0 ;  /* 0x000000000000781c */ /* 0x000fe20003f0f070 */
[----:B------:R-:W-:-:S12]  /*3a470*/  NOP ;  /* 0x0000000000007918 */ /* 0x000fd80000000000 */
.L_x_3897:
        /* <DEDUP_REMOVED lines=19> */
.L_x_4069:
[----:B------:R-:W-:Y:S05]  /*3a5b0*/  BSYNC B0 ;  /* 0x0000000000007941 */ /* 0x000fea0003800000 */
.L_x_3898:
        /* <DEDUP_REMOVED lines=16> */
.L_x_4070:
[----:B------:R-:W-:Y:S05]  /*3a6c0*/  BSYNC B1 ;  /* 0x0000000000017941 */ /* 0x000fea0003800000 */
.L_x_3902:
        /* <DEDUP_REMOVED lines=9> */
.L_x_3905:
[----:B------:R-:W-:Y:S05]  /*3a760*/  BSYNC B1 ;  /* 0x0000000000017941 */ /* 0x000fea0003800000 */
.L_x_3904:
        /* <DEDUP_REMOVED lines=14> */
.L_x_3906:
        /* <DEDUP_REMOVED lines=15> */
.L_x_3907:
        /* <DEDUP_REMOVED lines=15> */
.L_x_3908:
        /* <DEDUP_REMOVED lines=15> */
.L_x_3909:
        /* <DEDUP_REMOVED lines=15> */
.L_x_3910:
        /* <DEDUP_REMOVED lines=15> */
.L_x_3911:
        /* <DEDUP_REMOVED lines=15> */
.L_x_3912:
        /* <DEDUP_REMOVED lines=15> */
.L_x_3913:
        /* <DEDUP_REMOVED lines=10> */
.L_x_3901:
[----:B------:R-:W-:Y:S05]  /*3af80*/  BSYNC B0 ;  /* 0x0000000000007941 */ /* 0x000fea0003800000 */
.L_x_3900:
        /* <DEDUP_REMOVED lines=50> */
.L_x_3920:
[----:B------:R-:W3:Y:S01]  /*3b2b0*/  LDL R2, [R1+0x430] ;  /* 0x0004300001027983 */ /* 0x000ee20000100800 */
[----:B0-----:R-:W-:Y:S01]  /*3b2c0*/  SHF.L.U32 R5, R7, 0x1f, RZ ;  /* 0x0000001f07057819 */ /* 0x001fe200000006ff */
[----:B------:R-:W0:Y:S01]  /*3b2d0*/  S2R R3, SR_TID.X ;  /* 0x0000000000037919 */ /* 0x000e220000002100 */
[----:B------:R-:W-:Y:S01]  /*3b2e0*/  BSSY B3, `(.L_x_3921) ;  /* 0x0000006000037945 */ /* 0x000fe20003800000 */
[----:B0-----:R-:W-:-:S04]  /*3b2f0*/  LOP3.LUT R3, R3, 0x7f, RZ, 0xc0, !PT ;  /* 0x0000007f03037812 */ /* 0x001fc800078ec0ff */
[----:B------:R-:W-:Y:S01]  /*3b300*/  ISETP.NE.AND P1, PT, R3, RZ, PT ;  /* 0x000000ff0300720c */ /* 0x000fe20003f25270 */
[----:B---3--:R-:W-:-:S04]  /*3b310*/  IMAD R2, R8, 0x8, R2 ;  /* 0x0000000808027824 */ /* 0x008fc800078e0202 */
[----:B------:R-:W0:Y:S02]  /*3b320*/  SYNCS.PHASECHK.TRANS64.TRYWAIT P0, [R2+URZ+0x38840], R5 ;  /* 0x03884005020075a7 */ /* 0x000e24000800017f */
[----:B0-----:R-:W-:Y:S06]  /*3b330*/  @!P0 BRA `(.L_x_3922) ;  /* 0x0000005c00348947 */ /* 0x001fec0003800000 */
.L_x_4071:
[----:B------:R-:W-:Y:S05]  /*3b340*/  BSYNC B3 ;  /* 0x0000000000037941 */ /* 0x000fea0003800000 */
.L_x_3921:
        /* <DEDUP_REMOVED lines=9> */
.L_x_3924:
[----:B------:R-:W-:Y:S05]  /*3b3e0*/  BSYNC B3 ;  /* 0x0000000000037941 */ /* 0x000fea0003800000 */
.L_x_3923:
        /* <DEDUP_REMOVED lines=14> */
.L_x_3925:
        /* <DEDUP_REMOVED lines=13> */
.L_x_4072:
[----:B------:R-:W-:Y:S05]  /*3b5a0*/  BSYNC B3 ;  /* 0x0000000000037941 */ /* 0x000fea0003800000 */
.L_x_3926:
        /* <DEDUP_REMOVED lines=11> */
.L_x_3929:
[----:B------:R-:W-:Y:S05]  /*3b660*/  BSYNC B3 ;  /* 0x0000000000037941 */ /* 0x000fea0003800000 */
.L_x_3928:
        /* <DEDUP_REMOVED lines=11> */
.L_x_3930:
        /* <DEDUP_REMOVED lines=15> */
.L_x_3931:
        /* <DEDUP_REMOVED lines=15> */
.L_x_3932:
        /* <DEDUP_REMOVED lines=15> */
.L_x_3933:
        /* <DEDUP_REMOVED lines=15> */
.L_x_3934:
        /* <DEDUP_REMOVED lines=15> */
.L_x_3935:
        /* <DEDUP_REMOVED lines=15> */
.L_x_3936:
        /* <DEDUP_REMOVED lines=15> */
.L_x_3937:
        /* <DEDUP_REMOVED lines=10> */
.L_x_3919:
[----:B------:R-:W-:Y:S05]  /*3be50*/  BSYNC B1 ;  /* 0x0000000000017941 */ /* 0x000fea0003800000 */
.L_x_3918:
[----:B------:R-:W3:Y:S02]  /*3be60*/  LDL R4, [R1+0x460] ;  /* 0x0004600001047983 */ /* 0x000ee40000100800 */
[----:B---3--:R-:W-:-:S07]  /*3be70*/  VIADD R0, R4, 0xfffffffd ;  /* 0xfffffffd04007836 */ /* 0x008fce0000000000 */
.L_x_3917:
[----:B------:R-:W-:Y:S05]  /*3be80*/  BSYNC B2 ;  /* 0x0000000000027941 */ /* 0x000fea0003800000 */
.L_x_3916:
[----:B------:R-:W3:Y:S01]  /*3be90*/  LDL.LU R2, [R1+0x460] ;  /* 0x0004600001027983 */ /* 0x000ee20000300800 */
[----:B------:R-:W-:Y:S01]  /*3bea0*/  VIADD R6, R6, 0xfffffffe ;  /* 0xfffffffe06067836 */ /* 0x000fe20000000000 */
[----:B---3--:R-:W-:-:S04]  /*3beb0*/  LOP3.LUT R2, RZ, R2, RZ, 0x33, !PT ;  /* 0x00000002ff027212 */ /* 0x008fc800078e33ff */
[----:B------:R-:W-:-:S13]  /*3bec0*/  ISETP.NE.AND P0, PT, R6, R2, PT ;  /* 0x000000020600720c */ /* 0x000fda0003f05270 */
[----:B------:R-:W-:Y:S05]  /*3bed0*/  @!P0 BRA `(.L_x_3915) ;  /* 0x0000001c00008947 */ /* 0x000fea0003800000 */
.L_x_3978:
        /* <DEDUP_REMOVED lines=36> */
.L_x_3940:
        /* <DEDUP_REMOVED lines=9> */
.L_x_4073:
[----:B------:R-:W-:Y:S05]  /*3c1b0*/  BSYNC B2 ;  /* 0x0000000000027941 */ /* 0x000fea0003800000 */
.L_x_3941:
        /* <DEDUP_REMOVED lines=9> */
.L_x_3944:
[----:B------:R-:W-:Y:S05]  /*3c250*/  BSYNC B2 ;  /* 0x0000000000027941 */ /* 0x000fea0003800000 */
.L_x_3943:
        /* <DEDUP_REMOVED lines=13> */
.L_x_3945:
        /* <DEDUP_REMOVED lines=13> */
.L_x_4074:
[----:B------:R-:W-:Y:S05]  /*3c400*/  BSYNC B2 ;  /* 0x0000000000027941 */ /* 0x000fea0003800000 */
.L_x_3946:
        /* <DEDUP_REMOVED lines=11> */
.L_x_3949:
[----:B------:R-:W-:Y:S05]  /*3c4c0*/  BSYNC B2 ;  /* 0x0000000000027941 */ /* 0x000fea0003800000 */
.L_x_3948:
        /* <DEDUP_REMOVED lines=10> */
.L_x_3950:
        /* <DEDUP_REMOVED lines=15> */
.L_x_3951:
        /* <DEDUP_REMOVED lines=15> */
.L_x_3952:
        /* <DEDUP_REMOVED lines=15> */
.L_x_3953:
        /* <DEDUP_REMOVED lines=15> */
.L_x_3954:
        /* <DEDUP_REMOVED lines=15> */
.L_x_3955:
        /* <DEDUP_REMOVED lines=15> */
.L_x_3956:
        /* <DEDUP_REMOVED lines=15> */
.L_x_3957:
        /* <DEDUP_REMOVED lines=10> */
.L_x_3939:
[----:B------:R-:W-:Y:S05]  /*3cca0*/  BSYNC B1 ;  /* 0x0000000000017941 */ /* 0x000fea0003800000 */
.L_x_3938:
[----:B------:R-:W3:Y:S01]  /*3ccb0*/  LDL R5, [R1+0x44c] ;  /* 0x00044c0001057983 */ /* 0x000ee20000100800 */
[----:B------:R-:W-:Y:S01]  /*3ccc0*/  VIADD R7, R7, 0x1 ;  /* 0x0000000107077836 */ /* 0x000fe20000000000 */
[----:B------:R-:W-:Y:S04]  /*3ccd0*/  BSSY B1, `(.L_x_3958) ;  /* 0x00000dc000017945 */ /* 0x000fe80003800000 */
[----:B------:R-:W-:-:S04]  /*3cce0*/  ISETP.NE.AND P0, PT, R7, 0x2, PT ;  /* 0x000000020700780c */ /* 0x000fc80003f05270 */
[----:B------:R-:W-:Y:S02]  /*3ccf0*/  SEL R2, RZ, 0x1, P0 ;  /* 0x00000001ff027807 */ /* 0x000fe40000000000 */
[----:B------:R-:W-:Y:S02]  /*3cd00*/  SEL R9, R7, RZ, P0 ;  /* 0x000000ff07097207 */ /* 0x000fe40000000000 */
[----:B------:R-:W-:Y:S01]  /*3cd10*/  LOP3.LUT R8, R6, R2, RZ, 0x3c, !PT ;  /* 0x0000000206087212 */ /* 0x000fe200078e3cff */
[----:B------:R-:W-:Y:S02]  /*3cd20*/  VIADD R6, R0, 0xffffffff ;  /* 0xffffffff00067836 */ /* 0x000fe40000000000 */
[----:B------:R0:W-:Y:S04]  /*3cd30*/  STL [R1+0x434], R9 ;  /* 0x0004340901007387 */ /* 0x0001e80000100800 */
[----:B------:R0:W-:Y:S01]  /*3cd40*/  STL [R1+0x444], R8 ;  /* 0x0004440801007387 */ /* 0x0001e20000100800 */
[----:B---3--:R-:W-:-:S13]  /*3cd50*/  LOP3.LUT P2, RZ, R5, 0x1, RZ, 0xc0, !PT ;  /* 0x0000000105ff7812 */ /* 0x008fda000784c0ff */
[----:B0-----:R-:W-:Y:S05]  /*3cd60*/  @!P2 BRA `(.L_x_3959) ;  /* 0x0000000c0048a947 */ /* 0x001fea0003800000 */
        /* <DEDUP_REMOVED lines=24> */
.L_x_3960:
        /* <DEDUP_REMOVED lines=9> */
.L_x_4075:
[----:B------:R-:W-:Y:S05]  /*3cf80*/  BSYNC B2 ;  /* 0x0000000000027941 */ /* 0x000fea0003800000 */
.L_x_3961:
        /* <DEDUP_REMOVED lines=9> */
.L_x_3964:
[----:B------:R-:W-:Y:S05]  /*3d020*/  BSYNC B2 ;  /* 0x0000000000027941 */ /* 0x000fea0003800000 */
.L_x_3963:
        /* <DEDUP_REMOVED lines=14> */
.L_x_3965:
        /* <DEDUP_REMOVED lines=13> */
.L_x_4076:
[----:B------:R-:W-:Y:S05]  /*3d1e0*/  BSYNC B2 ;  /* 0x0000000000027941 */ /* 0x000fea0003800000 */
.L_x_3966:
        /* <DEDUP_REMOVED lines=11> */
.L_x_3969:
[----:B------:R-:W-:Y:S05]  /*3d2a0*/  BSYNC B2 ;  /* 0x0000000000027941 */ /* 0x000fea0003800000 */
.L_x_3968:
        /* <DEDUP_REMOVED lines=11> */
.L_x_3970:
        /* <DEDUP_REMOVED lines=15> */
.L_x_3971:
        /* <DEDUP_REMOVED lines=15> */
.L_x_3972:
        /* <DEDUP_REMOVED lines=15> */
.L_x_3973:
        /* <DEDUP_REMOVED lines=15> */
.L_x_3974:
        /* <DEDUP_REMOVED lines=15> */
.L_x_3975:
        /* <DEDUP_REMOVED lines=15> */
.L_x_3976:
        /* <DEDUP_REMOVED lines=15> */
.L_x_3977:
        /* <DEDUP_REMOVED lines=10> */
.L_x_3959:
[----:B------:R-:W-:Y:S05]  /*3da90*/  BSYNC B1 ;  /* 0x0000000000017941 */ /* 0x000fea0003800000 */
.L_x_3958:
[----:B------:R-:W3:Y:S01]  /*3daa0*/  LDL R5, [R1+0x458] ;  /* 0x0004580001057983 */ /* 0x000ee20000100800 */
[----:B------:R-:W-:Y:S01]  /*3dab0*/  VIADD R0, R0, 0xfffffffe ;  /* 0xfffffffe00007836 */ /* 0x000fe20000000000 */
[----:B---3--:R-:W-:-:S13]  /*3dac0*/  ISETP.GT.AND P0, PT, R6, R5, PT ;  /* 0x000000050600720c */ /* 0x008fda0003f04270 */
[----:B------:R-:W-:Y:S05]  /*3dad0*/  @P0 BRA `(.L_x_3978) ;  /* 0xffffffe400000947 */ /* 0x000fea000383ffff */
.L_x_3915:
[----:B------:R-:W-:Y:S05]  /*3dae0*/  BSYNC B0 ;  /* 0x0000000000007941 */ /* 0x000fea0003800000 */
.L_x_3914:
[----:B------:R-:W3:Y:S04]  /*3daf0*/  LDL.LU R4, [R1+0x434] ;  /* 0x0004340001047983 */ /* 0x000ee80000300800 */
[----:B------:R-:W4:Y:S01]  /*3db00*/  LDL.LU R3, [R1+0x444] ;  /* 0x0004440001037983 */ /* 0x000f220000300800 */
[----:B------:R-:W0:Y:S01]  /*3db10*/  S2R R2, SR_TID.X ;  /* 0x0000000000027919 */ /* 0x000e220000002100 */
[----:B------:R-:W-:Y:S01]  /*3db20*/  BSSY B0, `(.L_x_3979) ;  /* 0x0000015000007945 */ /* 0x000fe20003800000 */
[----:B0-----:R-:W-:-:S04]  /*3db30*/  LOP3.LUT R2, R2, 0x7f, RZ, 0xc0, !PT ;  /* 0x0000007f02027812 */ /* 0x001fc800078ec0ff */
[----:B------:R-:W-:Y:S01]  /*3db40*/  ISETP.NE.AND P1, PT, R2, RZ, PT ;  /* 0x000000ff0200720c */ /* 0x000fe20003f25270 */
[----:B---3--:R-:W-:-:S05]  /*3db50*/  VIADD R0, R4, 0x1 ;  /* 0x0000000104007836 */ /* 0x008fca0000000000 */
[----:B------:R-:W-:-:S04]  /*3db60*/  ISETP.NE.AND P0, PT, R0, 0x2, PT ;  /* 0x000000020000780c */ /* 0x000fc80003f05270 */
[----:B------:R-:W-:-:S04]  /*3db70*/  SEL R2, RZ, 0x1, P0 ;  /* 0x00000001ff027807 */ /* 0x000fc80000000000 */
[----:B----4-:R-:W-:-:S05]  /*3db80*/  LOP3.LUT R3, R3, R2, RZ, 0x3c, !PT ;  /* 0x0000000203037212 */ /* 0x010fca00078e3cff */
[----:B------:R0:W-:Y:S01]  /*3db90*/  STL [R1+0x444], R3 ;  /* 0x0004440301007387 */ /* 0x0001e20000100800 */
[----:B------:R-:W-:Y:S05]  /*3dba0*/  @P1 BRA `(.L_x_3980) ;  /* 0x0000000000301947 */ /* 0x000fea0003800000 */
[----:B0-----:R-:W0:Y:S01]  /*3dbb0*/  S2R R3, SR_LANEID ;  /* 0x0000000000037919 */ /* 0x001e220000000000 */
[----:B------:R-:W-:Y:S01]  /*3dbc0*/  VOTEU.ANY UR4, UPT, PT ;  /* 0x0000000000047886 */ /* 0x000fe200038e0100 */
[----:B------:R-:W1:Y:S01]  /*3dbd0*/  LDC.64 R4, c[0x0][0xd60] ;  /* 0x00035800ff047b82 */ /* 0x000e620000000a00 */
[----:B------:R-:W0:Y:S02]  /*3dbe0*/  FLO.U32 R2, UR4 ;  /* 0x0000000400027d00 */ /* 0x000e2400080e0000 */
[----:B0-----:R-:W-:-:S06]  /*3dbf0*/  ISETP.EQ.U32.AND P1, PT, R2, R3, PT ;  /* 0x000000030200720c */ /* 0x001fcc0003f22070 */
[----:B------:R-:W1:Y:S07]  /*3dc00*/  POPC R3, UR4 ;  /* 0x0000000400037d09 */ /* 0x000e6e0008000000 */
[----:B-1----:R-:W3:Y:S04]  /*3dc10*/  @P1 ATOMG.E.ADD.STRONG.GPU PT, R3, desc[UR44][R4.64], R3 ;  /* 0x00000003040319a8 */ /* 0x002ee800081ee1ec */
[----:B---3--:R0:W1:Y:S02]  /*3dc20*/  SHFL.IDX PT, R3, R3, R2, 0x1f ;  /* 0x00001f0203037589 */ /* 0x00806400000e0000 */
[----:B0-----:R-:W0:Y:S02]  /*3dc30*/  S2R R2, SR_LTMASK ;  /* 0x0000000000027919 */ /* 0x001e240000003900 */
[----:B0-----:R-:W-:-:S06]  /*3dc40*/  LOP3.LUT R2, R2, UR4, RZ, 0xc0, !PT ;  /* 0x0000000402027c12 */ /* 0x001fcc000f8ec0ff */
[----:B------:R-:W1:Y:S02]  /*3dc50*/  POPC R2, R2 ;  /* 0x0000000200027309 */ /* 0x000e640000000000 */
[----:B-1----:R-:W-:-:S07]  /*3dc60*/  IADD3 R16, R3, UR39, R2 ;  /* 0x0000002703107c10 */ /* 0x002fce000fffe002 */
.L_x_3980:
[----:B------:R-:W-:Y:S05]  /*3dc70*/  BSYNC B0 ;  /* 0x0000000000007941 */ /* 0x000fea0003800000 */
.L_x_3979:
[----:B------:R-:W-:-:S05]  /*3dc80*/  SEL R0, R0, RZ, P0 ;  /* 0x000000ff00007207 */ /* 0x000fca0000000000 */
[----:B------:R1:W-:Y:S02]  /*3dc90*/  STL [R1+0x434], R0 ;  /* 0x0004340001007387 */ /* 0x0003e40000100800 */
.L_x_3876:
[----:B------:R-:W-:Y:S05]  /*3dca0*/  BSYNC B7 ;  /* 0x0000000000077941 */ /* 0x000fea0003800000 */
.L_x_3874:
[----:B-1----:R-:W3:Y:S02]  /*3dcb0*/  LDL R0, [R1+0x44c] ;  /* 0x00044c0001007983 */ /* 0x002ee40000100800 */
[----:B---3--:R-:W-:-:S13]  /*3dcc0*/  LOP3.LUT P0, RZ, R0, 0x40, RZ, 0xc0, !PT ;  /* 0x0000004000ff7812 */ /* 0x008fda000780c0ff */
[----:B------:R-:W-:Y:S05]  /*3dcd0*/  @!P0 BRA `(.L_x_3981) ;  /* 0x0000000000288947 */ /* 0x000fea0003800000 */
[----:B------:R-:W-:Y:S05]  /*3dce0*/  WARPSYNC.ALL ;  /* 0x0000000000007948 */ /* 0x000fea0003800000 */
[----:B------:R-:W1:Y:S08]  /*3dcf0*/  S2UR UR5, SR_CgaCtaId ;  /* 0x00000000000579c3 */ /* 0x000e700000008800 */
[----:B------:R-:W-:Y:S06]  /*3dd00*/  BAR.SYNC.DEFER_BLOCKING 0x5, 0x180 ;  /* 0x0146000000007b1d */ /* 0x000fec0000010000 */
[----:B------:R-:W-:-:S02]  /*3dd10*/  UMOV UR4, 0x400 ;  /* 0x0000040000047882 */ /* 0x000fc40000000000 */
[----:B-1----:R-:W-:-:S06]  /*3dd20*/  ULEA UR4, UR5, UR4, 0x18 ;  /* 0x0000000405047291 */ /* 0x002fcc000f8ec03f */
[----:B------:R-:W-:-:S05]  /*3dd30*/  IMAD.U32 R0, RZ, RZ, UR4 ;  /* 0x00000004ff007e24 */ /* 0x000fca000f8e00ff */
[----:B------:R1:W3:Y:S04]  /*3dd40*/  LDS.128 R16, [R0+0x388d0] ;  /* 0x0388d00000107984 */ /* 0x0002e80000000c00 */
[----:B------:R1:W-:Y:S01]  /*3dd50*/  STL [R1+0x430], R0 ;  /* 0x0004300001007387 */ /* 0x0003e20000100800 */
[----:B------:R-:W-:Y:S06]  /*3dd60*/  BAR.ARV 0x4, 0x180 ;  /* 0x0106000000007b1d */ /* 0x000fec0000002000 */
[----:B------:R-:W-:Y:S05]  /*3dd70*/  BRA `(.L_x_3982) ;  /* 0x0000000800d87947 */ /* 0x000fea0003800000 */
.L_x_3981:
[----:B------:R-:W1:Y:S01]  /*3dd80*/  S2R R0, SR_TID.X ;  /* 0x0000000000007919 */ /* 0x000e620000002100 */
[----:B------:R-:W-:Y:S01]  /*3dd90*/  UMOV UR4, 0xffffffff ;  /* 0xffffffff00047882 */ /* 0x000fe20000000000 */
[----:B-1----:R-:W-:-:S04]  /*3dda0*/  LOP3.LUT R6, R0, 0x1f, RZ, 0xc0, !PT ;  /* 0x0000001f00067812 */ /* 0x002fc800078ec0ff */
[----:B------:R-:W-:Y:S01]  /*3ddb0*/  ISETP.NE.AND P0, PT, R6, 0x1f, PT ;  /* 0x0000001f0600780c */ /* 0x000fe20003f05270 */
[----:B------:R-:W-:-:S12]  /*3ddc0*/  BRA.DIV UR4, `(.L_x_3983) ;  /* 0x0000003604087947 */ /* 0x000fd8000b800000 */
[----:B------:R-:W-:Y:S01]  /*3ddd0*/  IMAD.IADD R0, R19, 0x1, R6 ;  /* 0x0000000113007824 */ /* 0x000fe200078e0206 */
[----:B------:R-:W-:-:S04]  /*3dde0*/  ULDC UR4, c[0x0][0xd3c] ;  /* 0x00034f0000047ab9 */ /* 0x000fc80000000800 */
[----:B------:R-:W-:-:S13]  /*3ddf0*/  ISETP.GE.OR P1, PT, R0, UR4, !P0 ;  /* 0x0000000400007c0c */ /* 0x000fda000c726670 */
[----:B0-----:R-:W0:Y:S02]  /*3de00*/  @!P1 LDC.64 R2, c[0x0][0xd80] ;  /* 0x00036000ff029b82 */ /* 0x001e240000000a00 */
        /* <DEDUP_REMOVED lines=27> */
.L_x_4086:
[----:B------:R-:W-:Y:S02]  /*3dfc0*/  ULDC UR4, c[0x0][0xd38] ;  /* 0x00034e0000047ab9 */ /* 0x000fe40000000800 */
[----:B------:R-:W-:-:S04]  /*3dfd0*/  IMAD.U32 R4, RZ, RZ, UR4 ;  /* 0x00000004ff047e24 */ /* 0x000fc8000f8e00ff */
[----:B-1----:R-:W-:-:S04]  /*3dfe0*/  IMAD R16, R16, R4, RZ ;  /* 0x0000000410107224 */ /* 0x002fc800078e02ff */
[----:B------:R-:W-:-:S05]  /*3dff0*/  IMAD.IADD R5, R5, 0x1, R16 ;  /* 0x0000000105057824 */ /* 0x000fca00078e0210 */
[----:B------:R-:W-:-:S13]  /*3e000*/  ISETP.GT.AND P6, PT, R5, R0, PT ;  /* 0x000000000500720c */ /* 0x000fda0003fc4270 */
[----:B------:R-:W-:Y:S05]  /*3e010*/  @P6 BRA `(.L_x_3984) ;  /* 0x00000000009c6947 */ /* 0x000fea0003800000 */
.L_x_3989:
[----:B0-----:R-:W0:Y:S01]  /*3e020*/  LDC R2, c[0x0][0xd3c] ;  /* 0x00034f00ff027b82 */ /* 0x001e220000000800 */
[----:B------:R-:W-:-:S05]  /*3e030*/  VIADD R19, R19, 0x1f ;  /* 0x0000001f13137836 */ /* 0x000fca0000000000 */
[----:B0-----:R-:W-:-:S13]  /*3e040*/  ISETP.GE.AND P6, PT, R19, R2, PT ;  /* 0x000000021300720c */ /* 0x001fda0003fc6270 */
[----:B------:R-:W-:Y:S05]  /*3e050*/  @P6 BRA `(.L_x_3985) ;  /* 0x0000000400d46947 */ /* 0x000fea0003800000 */
[----:B------:R-:W0:Y:S01]  /*3e060*/  S2R R3, SR_TID.X ;  /* 0x0000000000037919 */ /* 0x000e220000002100 */
[----:B------:R-:W-:Y:S01]  /*3e070*/  BSSY B0, `(.L_x_3986) ;  /* 0x0000009000007945 */ /* 0x000fe20003800000 */
[----:B0-----:R-:W-:-:S05]  /*3e080*/  LOP3.LUT R3, R3, 0x1f, RZ, 0xc0, !PT ;  /* 0x0000001f03037812 */ /* 0x001fca00078ec0ff */
[----:B------:R-:W-:Y:S02]  /*3e090*/  IMAD.IADD R4, R19, 0x1, R3 ;  /* 0x0000000113047824 */ /* 0x000fe400078e0203 */
[----:B------:R-:W-:-:S03]  /*3e0a0*/  IMAD.MOV.U32 R3, RZ, RZ, RZ ;  /* 0x000000ffff037224 */ /* 0x000fc600078e00ff */
[----:B------:R-:W-:-:S13]  /*3e0b0*/  ISETP.GE.OR P6, PT, R4, R2, !P0 ;  /* 0x000000020400720c */ /* 0x000fda00047c6670 */
[----:B------:R-:W-:Y:S05]  /*3e0c0*/  @P6 BRA `(.L_x_3987) ;  /* 0x00000000000c6947 */ /* 0x000fea0003800000 */
[----:B------:R-:W0:Y:S02]  /*3e0d0*/  LDC.64 R2, c[0x0][0xd80] ;  /* 0x00036000ff027b82 */ /* 0x000e240000000a00 */
[----:B0-----:R-:W-:-:S06]  /*3e0e0*/  IMAD.WIDE R2, R4, 0x4, R2 ;  /* 0x0000000404027825 */ /* 0x001fcc00078e0202 */
[----:B------:R0:W5:Y:S02]  /*3e0f0*/  LDG.E R3, desc[UR44][R2.64] ;  /* 0x0000002c02037981 */ /* 0x000164000c1e1900 */
.L_x_3987:
[----:B------:R-:W-:Y:S05]  /*3e100*/  BSYNC B0 ;  /* 0x0000000000007941 */ /* 0x000fea0003800000 */
.L_x_3986:
        /* <DEDUP_REMOVED lines=18> */
.L_x_4094:
[----:B------:R-:W-:Y:S02]  /*3e230*/  ULDC UR4, c[0x0][0xd38] ;  /* 0x00034e0000047ab9 */ /* 0x000fe40000000800 */
[----:B------:R-:W-:-:S04]  /*3e240*/  IMAD.U32 R4, RZ, RZ, UR4 ;  /* 0x00000004ff047e24 */ /* 0x000fc8000f8e00ff */
[----:B-1----:R-:W-:-:S04]  /*3e250*/  IMAD R16, R16, R4, RZ ;  /* 0x0000000410107224 */ /* 0x002fc800078e02ff */
[----:B------:R-:W-:-:S05]  /*3e260*/  IMAD.IADD R5, R16, 0x1, R5 ;  /* 0x0000000110057824 */ /* 0x000fca00078e0205 */
[----:B------:R-:W-:-:S13]  /*3e270*/  ISETP.GT.AND P6, PT, R5, R0, PT ;  /* 0x000000000500720c */ /* 0x000fda0003fc4270 */
[----:B------:R-:W-:Y:S05]  /*3e280*/  @!P6 BRA `(.L_x_3989) ;  /* 0xfffffffc0064e947 */ /* 0x000fea000383ffff */
.L_x_3984:
        /* <DEDUP_REMOVED lines=8> */
.L_x_4098:
[----:B------:R-:W-:Y:S01]  /*3e310*/  ISETP.NE.AND P0, PT, R5, RZ, PT ;  /* 0x000000ff0500720c */ /* 0x000fe20003f05270 */
[----:B------:R-:W-:-:S12]  /*3e320*/  IMAD.MOV.U32 R5, RZ, RZ, RZ ;  /* 0x000000ffff057224 */ /* 0x000fd800078e00ff */
[----:B------:R-:W-:Y:S05]  /*3e330*/  @!P0 BRA `(.L_x_3991) ;  /* 0x0000000000148947 */ /* 0x000fea0003800000 */
[----:B------:R-:W-:Y:S01]  /*3e340*/  UMOV UR4, 0xffffffff ;  /* 0xffffffff00047882 */ /* 0x000fe20000000000 */
[----:B------:R-:W-:Y:S02]  /*3e350*/  VIADD R12, R6, 0xffffffff ;  /* 0xffffffff060c7836 */ /* 0x000fe40000000000 */
[----:B------:R-:W-:Y:S05]  /*3e360*/  BRA.DIV UR4, `(.L_x_3992) ;  /* 0x0000003604fc7947 */ /* 0x000fea000b800000 */
[----:B0-----:R0:W4:Y:S02]  /*3e370*/  SHFL.IDX PT, R2, R2, R12, 0x1f ;  /* 0x00001f0c02027589 */ /* 0x00112400000e0000 */
.L_x_4101:
[----:B----4-:R-:W-:-:S07]  /*3e380*/  IMAD.MOV.U32 R5, RZ, RZ, R2 ;  /* 0x000000ffff057224 */ /* 0x010fce00078e0002 */
.L_x_3991:
[----:B01----:R-:W0:Y:S01]  /*3e390*/  LDC.64 R2, c[0x0][0xd90] ;  /* 0x00036400ff027b82 */ /* 0x003e220000000a00 */
[----:B------:R-:W-:-:S04]  /*3e3a0*/  IMAD.IADD R19, R6, 0x1, R19 ;  /* 0x0000000106137824 */ /* 0x000fc800078e0213 */
[----:B0-----:R-:W-:-:S05]  /*3e3b0*/  IMAD.WIDE R2, R19, 0x4, R2 ;  /* 0x0000000413027825 */ /* 0x001fca00078e0202 */
[----:B------:R-:W3:Y:S01]  /*3e3c0*/  LDG.E R7, desc[UR44][R2.64] ;  /* 0x0000002c02077981 */ /* 0x000ee2000c1e1900 */
[----:B------:R-:W-:-:S04]  /*3e3d0*/  IMAD R16, R5, R4, R16 ;  /* 0x0000000405107224 */ /* 0x000fc800078e0210 */
[----:B------:R-:W-:Y:S02]  /*3e3e0*/  IMAD.IADD R0, R0, 0x1, -R16 ;  /* 0x0000000100007824 */ /* 0x000fe400078e0a10 */
[----:B---3--:R-:W-:-:S05]  /*3e3f0*/  IMAD R6, R17, R7, RZ ;  /* 0x0000000711067224 */ /* 0x008fca00078e02ff */
        /* <DEDUP_REMOVED lines=59> */
.L_x_3985:
[----:B------:R-:W-:Y:S01]  /*3e7b0*/  UMOV UR4, URZ ;  /* 0x0000003f00047c82 */ /* 0x000fe20008000000 */
[----:B------:R-:W-:Y:S01]  /*3e7c0*/  UMOV UR5, URZ ;  /* 0x0000003f00057c82 */ /* 0x000fe20008000000 */
[----:B------:R-:W-:Y:S01]  /*3e7d0*/  ULDC UR6, c[0x0][0xd3c] ;  /* 0x00034f0000067ab9 */ /* 0x000fe20000000800 */
[----:B------:R-:W-:Y:S02]  /*3e7e0*/  IMAD.MOV.U32 R16, RZ, RZ, R0 ;  /* 0x000000ffff107224 */ /* 0x000fe400078e0000 */
[----:B------:R-:W-:Y:S02]  /*3e7f0*/  IMAD.U32 R17, RZ, RZ, UR4 ;  /* 0x00000004ff117e24 */ /* 0x000fe4000f8e00ff */
[----:B------:R-:W-:Y:S02]  /*3e800*/  IMAD.U32 R18, RZ, RZ, UR5 ;  /* 0x00000005ff127e24 */ /* 0x000fe4000f8e00ff */
[----:B------:R-:W-:-:S07]  /*3e810*/  IMAD.U32 R19, RZ, RZ, UR6 ;  /* 0x00000006ff137e24 */ /* 0x000fce000f8e00ff */
.L_x_3993:
[----:B------:R0:W3:Y:S01]  /*3e820*/  LDL R3, [R1+0x430] ;  /* 0x0004300001037983 */ /* 0x0000e20000100800 */
        /* <DEDUP_REMOVED lines=11> */
.L_x_3982:
[----:B------:R-:W-:Y:S02]  /*3e8e0*/  ULDC UR4, c[0x0][0xd3c] ;  /* 0x00034f0000047ab9 */ /* 0x000fe40000000800 */
[----:B---3--:R-:W-:-:S13]  /*3e8f0*/  ISETP.GE.AND P0, PT, R19, UR4, PT ;  /* 0x0000000413007c0c */ /* 0x008fda000bf06270 */
[----:B------:R-:W-:Y:S05]  /*3e900*/  @!P0 BRA `(.L_x_3994) ;  /* 0xffffff6c00348947 */ /* 0x000fea000383ffff */
[----:B------:R-:W-:Y:S05]  /*3e910*/  BSYNC B8 ;  /* 0x0000000000087941 */ /* 0x000fea0003800000 */
.L_x_3808:
[----:B-1----:R-:W3:Y:S01]  /*3e920*/  LDL.LU R0, [R1+0x498] ;  /* 0x0004980001007983 */ /* 0x002ee20000300800 */
[----:B------:R-:W-:Y:S01]  /*3e930*/  BSSY B0, `(.L_x_3995) ;  /* 0x000000b000007945 */ /* 0x000fe20003800000 */
[----:B------:R-:W1:Y:S01]  /*3e940*/  S2R R5, SR_CgaCtaId ;  /* 0x0000000000057919 */ /* 0x000e620000008800 */
[----:B---3--:R-:W-:-:S05]  /*3e950*/  VIADD R0, R0, 0x1 ;  /* 0x0000000100007836 */ /* 0x008fca0000000000 */
[----:B0-----:R-:W-:-:S04]  /*3e960*/  LEA.HI R2, R0, R0, RZ, 0x1 ;  /* 0x0000000000027211 */ /* 0x001fc800078f08ff */
[----:B------:R-:W-:-:S05]  /*3e970*/  LOP3.LUT R3, R2, 0xfffffffe, RZ, 0xc0, !PT ;  /* 0xfffffffe02037812 */ /* 0x000fca00078ec0ff */
[----:B------:R-:W-:Y:S01]  /*3e980*/  IMAD.IADD R3, R0, 0x1, -R3 ;  /* 0x0000000100037824 */ /* 0x000fe200078e0a03 */
[----:B------:R-:W-:-:S04]  /*3e990*/  MOV R0, 0x400 ;  /* 0x0000040000007802 */ /* 0x000fc80000000f00 */
[----:B-1----:R-:W-:Y:S02]  /*3e9a0*/  LEA R0, R5, R0, 0x18 ;  /* 0x0000000005007211 */ /* 0x002fe400078ec0ff */
[----:B------:R-:W-:-:S04]  /*3e9b0*/  SHF.L.U32 R3, R3, 0x1f, RZ ;  /* 0x0000001f03037819 */ /* 0x000fc800000006ff */
[----:B------:R-:W0:Y:S02]  /*3e9c0*/  SYNCS.PHASECHK.TRANS64.TRYWAIT P0, [R0+URZ+0x38820], R3 ;  /* 0x03882003000075a7 */ /* 0x000e24000800017f */
[----:B0-----:R-:W-:Y:S05]  /*3e9d0*/  @!P0 BRA `(.L_x_3996) ;  /* 0x0000003000888947 */ /* 0x001fea0003800000 */
.L_x_4102:
[----:B------:R-:W-:Y:S05]  /*3e9e0*/  BSYNC B0 ;  /* 0x0000000000007941 */ /* 0x000fea0003800000 */
.L_x_3995:
[----:B------:R-:W-:-:S03]  /*3e9f0*/  UMOV UR4, 0xffffffff ;  /* 0xffffffff00047882 */ /* 0x000fc60000000000 */
[----:B------:R-:W-:Y:S05]  /*3ea00*/  BRA.DIV UR4, `(.L_x_3997) ;  /* 0x0000003204907947 */ /* 0x000fea000b800000 */
[----:B------:R-:W1:Y:S02]  /*3ea10*/  S2R R2, SR_TID.X ;  /* 0x0000000000027919 */ /* 0x000e640000002100 */
[----:B-1----:R-:W-:-:S04]  /*3ea20*/  SHF.R.U32.HI R2, RZ, 0x5, R2 ;  /* 0x00000005ff027819 */ /* 0x002fc80000011602 */
[----:B------:R-:W-:-:S05]  /*3ea30*/  LOP3.LUT R2, R2, 0x3, RZ, 0xc0, !PT ;  /* 0x0000000302027812 */ /* 0x000fca00078ec0ff */
[----:B------:R1:W3:Y:S02]  /*3ea40*/  SHFL.IDX PT, R14, R2, RZ, 0x1f ;  /* 0x00001fff020e7589 */ /* 0x0002e400000e0000 */
.L_x_4105:
[----:B---3--:R-:W-:-:S13]  /*3ea50*/  ISETP.NE.AND P0, PT, R14, RZ, PT ;  /* 0x000000ff0e00720c */ /* 0x008fda0003f05270 */
[----:B------:R-:W-:Y:S05]  /*3ea60*/  @P0 BRA `(.L_x_3588) ;  /* 0x0000000000940947 */ /* 0x000fea0003800000 */
[----:B------:R-:W-:-:S03]  /*3ea70*/  UMOV UR4, 0xffffffff ;  /* 0xffffffff00047882 */ /* 0x000fc60000000000 */
[----:B------:R-:W-:Y:S05]  /*3ea80*/  BRA.DIV UR4, `(.L_x_3998) ;  /* 0x0000003204a47947 */ /* 0x000fea000b800000 */
[----:B------:R-:W-:-:S13]  /*3ea90*/  ELECT P6, URZ, PT ;  /* 0x00000000003f782f */ /* 0x000fda00038c0000 */
.L_x_4108:
[----:B------:R-:W-:Y:S05]  /*3eaa0*/  @!P6 BRA `(.L_x_3588) ;  /* 0x000000000084e947 */ /* 0x000fea0003800000 */
[----:B------:R-:W-:-:S06]  /*3eab0*/  ULOP3.LUT UR4, UR38, 0x2, URZ, 0xfc, !UPT ;  /* 0x0000000226047892 */ /* 0x000fcc000f8efc3f */
[----:B-1----:R-:W-:-:S05]  /*3eac0*/  IMAD.U32 R2, RZ, RZ, UR4 ;  /* 0x00000004ff027e24 */ /* 0x002fca000f8e00ff */
[----:B------:R-:W-:-:S13]  /*3ead0*/  ISETP.NE.AND P2, PT, R2, 0x3, PT ;  /* 0x000000030200780c */ /* 0x000fda0003f45270 */
[----:B------:R-:W-:Y:S05]  /*3eae0*/  @!P2 BRA `(.L_x_3999) ;  /* 0x000000000004a947 */ /* 0x000fea0003800000 */
[----:B------:R-:W-:Y:S01]  /*3eaf0*/  BPT.TRAP 0x1 ;  /* 0x000000040000795c */ /* 0x000fe20000300000 */
.L_x_3999:
        /* <DEDUP_REMOVED lines=14> */
.L_x_4109:
[----:B------:R-:W1:Y:S02]  /*3ebe0*/  SYNCS.PHASECHK.TRANS64.TRYWAIT P0, [R7+URZ], R2 ;  /* 0x00000002070075a7 */ /* 0x000e64000800017f */
[----:B-1----:R-:W-:Y:S05]  /*3ebf0*/  @!P0 BRA `(.L_x_4001) ;  /* 0x00000030007c8947 */ /* 0x002fea0003800000 */
.L_x_4110:
[----:B------:R-:W-:Y:S05]  /*3ec00*/  @!P2 BRA `(.L_x_4002) ;  /* 0x000000000004a947 */ /* 0x000fea0003800000 */
[----:B------:R-:W-:Y:S01]  /*3ec10*/  BPT.TRAP 0x1 ;  /* 0x000000040000795c */ /* 0x000fe20000300000 */
.L_x_4002:
[----:B------:R-:W3:Y:S01]  /*3ec20*/  LDL.LU R4, [R1+0x434] ;  /* 0x0004340001047983 */ /* 0x000ee20000300800 */
[----:B------:R-:W-:-:S04]  /*3ec30*/  VIADD R0, R0, 0x38860 ;  /* 0x0003886000007836 */ /* 0x000fc80000000000 */
[----:B---3--:R-:W-:-:S04]  /*3ec40*/  IMAD R4, R4, 0x8, R0 ;  /* 0x0000000804047824 */ /* 0x008fc800078e0200 */
[----:B------:R-:W3:Y:S02]  /*3ec50*/  SYNCS.PHASECHK.TRANS64.TRYWAIT P0, [R4+URZ], R5 ;  /* 0x00000005040075a7 */ /* 0x000ee4000800017f */
[----:B---3--:R-:W-:Y:S05]  /*3ec60*/  @!P0 BRA `(.L_x_4003) ;  /* 0x0000003000748947 */ /* 0x008fea0003800000 */
.L_x_4111:
[----:B------:R-:W-:-:S07]  /*3ec70*/  IMAD R3, R3, 0x8, R0 ;  /* 0x0000000803037824 */ /* 0x000fce00078e0200 */
.L_x_4004:
[----:B----4-:R4:W0:Y:S02]  /*3ec80*/  SYNCS.PHASECHK.TRANS64.TRYWAIT P0, [R3+URZ], R2 ;  /* 0x00000002030075a7 */ /* 0x010824000800017f */
[----:B0-----:R-:W-:Y:S05]  /*3ec90*/  @!P0 NANOSLEEP.SYNCS 0x989680 ;  /* 0x009896800000895d */ /* 0x001fea0003900000 */
[----:B------:R-:W0:Y:S02]  /*3eca0*/  @!P0 SYNCS.PHASECHK.TRANS64 P0, [R3+URZ], R2 ;  /* 0x00000002030085a7 */ /* 0x000e24000800007f */
[----:B0-----:R-:W-:Y:S05]  /*3ecb0*/  @!P0 BRA `(.L_x_4004) ;  /* 0xfffffffc00f08947 */ /* 0x001fea000383ffff */
.L_x_3588:
[----:B------:R-:W-:Y:S05]  /*3ecc0*/  BSYNC B9 ;  /* 0x0000000000097941 */ /* 0x000fea0003800000 */
.L_x_3585:
[----:B------:R-:W-:Y:S05]  /*3ecd0*/  EXIT ;  /* 0x000000000000794d */ /* 0x000fea0003800000 */
.L_x_3612:
[----:B0-----:R0:W1:Y:S02]  /*3ece0*/  SYNCS.PHASECHK.TRANS64.TRYWAIT P5, [R60+URZ+0x38890], R67 ;  /* 0x038890433c0075a7 */ /* 0x00106400080a017f */
[----:B-1----:R-:W-:Y:S05]  /*3ecf0*/  @!P5 NANOSLEEP.SYNCS 0x989680 ;  /* 0x009896800000d95d */ /* 0x002fea0003900000 */
[----:B------:R-:W1:Y:S02]  /*3ed00*/  @!P5 SYNCS.PHASECHK.TRANS64 P5, [R60+URZ+0x38890], R67 ;  /* 0x038890433c00d5a7 */ /* 0x000e6400080a007f */
[----:B-1----:R-:W-:Y:S05]  /*3ed10*/  @!P5 BRA `(.L_x_3612) ;  /* 0xfffffffc00f0d947 */ /* 0x002fea000383ffff */
[----:B------:R-:W-:Y:S05]  /*3ed20*/  BRA `(.L_x_4005) ;  /* 0xfffffc3c006c7947 */ /* 0x000fea000383ffff */
.L_x_3622:
[----:B0-----:R0:W1:Y:S02]  /*3ed30*/  SYNCS.PHASECHK.TRANS64.TRYWAIT P5, [R60+URZ+0x38890], R67 ;  /* 0x038890433c0075a7 */ /* 0x00106400080a017f */
[----:B-1----:R-:W-:Y:S05]  /*3ed40*/  @!P5 NANOSLEEP.SYNCS 0x989680 ;  /* 0x009896800000d95d */ /* 0x002fea0003900000 */
[----:B------:R-:W1:Y:S02]  /*3ed50*/  @!P5 SYNCS.PHASECHK.TRANS64 P5, [R60+URZ+0x38890], R67 ;  /* 0x038890433c00d5a7 */ /* 0x000e6400080a007f */
[----:B-1----:R-:W-:Y:S05]  /*3ed60*/  @!P5 BRA `(.L_x_3622) ;  /* 0xfffffffc00f0d947 */ /* 0x002fea000383ffff */
[----:B------:R-:W-:Y:S05]  /*3ed70*/  BRA `(.L_x_4006) ;  /* 0xfffffc4400e47947 */ /* 0x000fea000383ffff */
.L_x_3627:
[----:B0-----:R0:W1:Y:S02]  /*3ed80*/  SYNCS.PHASECHK.TRANS64.TRYWAIT P4, [R60+URZ+0x38890], R67 ;  /* 0x038890433c0075a7 */ /* 0x001064000808017f */
[----:B-1----:R-:W-:Y:S05]  /*3ed90*/  @!P4 NANOSLEEP.SYNCS 0x989680 ;  /* 0x009896800000c95d */ /* 0x002fea0003900000 */
[----:B------:R-:W1:Y:S02]  /*3eda0*/  @!P4 SYNCS.PHASECHK.TRANS64 P4, [R60+URZ+0x38890], R67 ;  /* 0x038890433c00c5a7 */ /* 0x000e64000808007f */
[----:B-1----:R-:W-:Y:S05]  /*3edb0*/  @!P4 BRA `(.L_x_3627) ;  /* 0xfffffffc00f0c947 */ /* 0x002fea000383ffff */
[----:B------:R-:W-:Y:S05]  /*3edc0*/  BRA `(.L_x_4007) ;  /* 0xfffffc5000147947 */ /* 0x000fea000383ffff */
.L_x_3631:
[----:B--2---:R2:W0:Y:S02]  /*3edd0*/  SYNCS.PHASECHK.TRANS64.TRYWAIT P3, [R60+URZ+0x388b0], R67 ;  /* 0x0388b0433c0075a7 */ /* 0x004424000806017f */
[----:B0-----:R-:W-:Y:S05]  /*3ede0*/  @!P3 NANOSLEEP.SYNCS 0x989680 ;  /* 0x009896800000b95d */ /* 0x001fea0003900000 */
[----:B------:R-:W0:Y:S02]  /*3edf0*/  @!P3 SYNCS.PHASECHK.TRANS64 P3, [R60+URZ+0x388b0], R67 ;  /* 0x0388b0433c00b5a7 */ /* 0x000e24000806007f */
[----:B0-----:R-:W-:Y:S05]  /*3ee00*/  @!P3 BRA `(.L_x_3631) ;  /* 0xfffffffc00f0b947 */ /* 0x001fea000383ffff */
[----:B------:R-:W-:Y:S05]  /*3ee10*/  BRA `(.L_x_4008) ;  /* 0xfffffc50007c7947 */ /* 0x000fea000383ffff */
.L_x_3675:
        /* <DEDUP_REMOVED lines=8> */
.L_x_4010:
[----:B------:R-:W-:Y:S05]  /*3eea0*/  BSYNC B1 ;  /* 0x0000000000017941 */ /* 0x000fea0003800000 */
.L_x_4009:
        /* <DEDUP_REMOVED lines=8> */
.L_x_4011:
[----:B------:R-:W-:Y:S02]  /*3ef30*/  IMAD.MOV.U32 R13, RZ, RZ, R9 ;  /* 0x000000ffff0d7224 */ /* 0x000fe400078e0009 */
[----:B------:R-:W-:-:S07]  /*3ef40*/  IMAD.MOV.U32 R4, RZ, RZ, R14 ;  /* 0x000000ffff047224 */ /* 0x000fce00078e000e */
[----:B------:R-:W-:Y:S05]  /*3ef50*/  WARPSYNC.COLLECTIVE R15, `(.L_x_4012) ;  /* 0x000000000f087348 */ /* 0x000fea0003c00000 */
[----:B------:R0:W1:Y:S02]  /*3ef60*/  SHFL.IDX P6, R14, R13, R12, R11 ;  /* 0x0000000c0d0e7389 */ /* 0x00006400000c000b */
[----:B01----:R-:W-:Y:S01]  /*3ef70*/  ENDCOLLECTIVE ;  /* 0x000000000000791b */ /* 0x003fe20003800000 */
.L_x_4012:
[----:B------:R-:W-:Y:S02]  /*3ef80*/  IMAD.MOV.U32 R13, RZ, RZ, R8 ;  /* 0x000000ffff0d7224 */ /* 0x000fe400078e0008 */
[----:B------:R-:W-:-:S07]  /*3ef90*/  IMAD.MOV.U32 R5, RZ, RZ, R14 ;  /* 0x000000ffff057224 */ /* 0x000fce00078e000e */
[----:B------:R-:W-:Y:S05]  /*3efa0*/  WARPSYNC.COLLECTIVE R15, `(.L_x_4013) ;  /* 0x000000000f087348 */ /* 0x000fea0003c00000 */
[----:B------:R0:W1:Y:S02]  /*3efb0*/  SHFL.IDX P6, R14, R13, R12, R11 ;  /* 0x0000000c0d0e7389 */ /* 0x00006400000c000b */
[----:B01----:R-:W-:Y:S01]  /*3efc0*/  ENDCOLLECTIVE ;  /* 0x000000000000791b */ /* 0x003fe20003800000 */
.L_x_4013:
[----:B------:R-:W-:Y:S05]  /*3efd0*/  BRA `(.L_x_4014) ;  /* 0xfffffcf000cc7947 */ /* 0x000fea000383ffff */
.L_x_3678:
        /* <DEDUP_REMOVED lines=8> */
.L_x_4016:
[----:B------:R-:W-:Y:S05]  /*3f060*/  BSYNC B1 ;  /* 0x0000000000017941 */ /* 0x000fea0003800000 */
.L_x_4015:
        /* <DEDUP_REMOVED lines=8> */
.L_x_4017:
[----:B------:R-:W-:Y:S02]  /*3f0f0*/  IMAD.MOV.U32 R13, RZ, RZ, R9 ;  /* 0x000000ffff0d7224 */ /* 0x000fe400078e0009 */
[----:B------:R-:W-:-:S07]  /*3f100*/  IMAD.MOV.U32 R4, RZ, RZ, R14 ;  /* 0x000000ffff047224 */ /* 0x000fce00078e000e */
[----:B------:R-:W-:Y:S05]  /*3f110*/  WARPSYNC.COLLECTIVE R15, `(.L_x_4018) ;  /* 0x000000000f087348 */ /* 0x000fea0003c00000 */
[----:B------:R0:W1:Y:S02]  /*3f120*/  SHFL.IDX P6, R14, R13, R12, R11 ;  /* 0x0000000c0d0e7389 */ /* 0x00006400000c000b */
[----:B01----:R-:W-:Y:S01]  /*3f130*/  ENDCOLLECTIVE ;  /* 0x000000000000791b */ /* 0x003fe20003800000 */
.L_x_4018:
[----:B------:R-:W-:Y:S02]  /*3f140*/  IMAD.MOV.U32 R13, RZ, RZ, R8 ;  /* 0x000000ffff0d7224 */ /* 0x000fe400078e0008 */
[----:B------:R-:W-:-:S07]  /*3f150*/  IMAD.MOV.U32 R5, RZ, RZ, R14 ;  /* 0x000000ffff057224 */ /* 0x000fce00078e000e */
[----:B------:R-:W-:Y:S05]  /*3f160*/  WARPSYNC.COLLECTIVE R15, `(.L_x_4019) ;  /* 0x000000000f087348 */ /* 0x000fea0003c00000 */
[----:B------:R0:W1:Y:S02]  /*3f170*/  SHFL.IDX P6, R14, R13, R12, R11 ;  /* 0x0000000c0d0e7389 */ /* 0x00006400000c000b */
[----:B01----:R-:W-:Y:S01]  /*3f180*/  ENDCOLLECTIVE ;  /* 0x000000000000791b */ /* 0x003fe20003800000 */
.L_x_4019:
[----:B------:R-:W-:Y:S05]  /*3f190*/  BRA `(.L_x_4020) ;  /* 0xfffffcf400307947 */ /* 0x000fea000383ffff */
.L_x_3682:
[----:B-1----:R1:W0:Y:S02]  /*3f1a0*/  SYNCS.PHASECHK.TRANS64.TRYWAIT P0, [R2+URZ+0x38800], R7 ;  /* 0x03880007020075a7 */ /* 0x002224000800017f */
[----:B0-----:R-:W-:Y:S05]  /*3f1b0*/  @!P0 NANOSLEEP.SYNCS 0x989680 ;  /* 0x009896800000895d */ /* 0x001fea0003900000 */
[----:B------:R-:W0:Y:S02]  /*3f1c0*/  @!P0 SYNCS.PHASECHK.TRANS64 P0, [R2+URZ+0x38800], R7 ;  /* 0x03880007020085a7 */ /* 0x000e24000800007f */
[----:B0-----:R-:W-:Y:S05]  /*3f1d0*/  @!P0 BRA `(.L_x_3682) ;  /* 0xfffffffc00f08947 */ /* 0x001fea000383ffff */
[----:B------:R-:W-:Y:S05]  /*3f1e0*/  BRA `(.L_x_4021) ;  /* 0xfffffcf400b87947 */ /* 0x000fea000383ffff */
.L_x_3690:
[----:B------:R-:W0:Y:S01]  /*3f1f0*/  LDC R71, c[0x0][0x3f4] ;  /* 0x0000fd00ff477b82 */ /* 0x000e220000000800 */
[----:B------:R-:W-:Y:S01]  /*3f200*/  BSSY B1, `(.L_x_4022) ;  /* 0x0000008000017945 */ /* 0x000fe20003800000 */
[----:B------:R-:W-:Y:S02]  /*3f210*/  IMAD.MOV.U32 R13, RZ, RZ, R27 ;  /* 0x000000ffff0d7224 */ /* 0x000fe400078e001b */
[----:B------:R-:W-:Y:S02]  /*3f220*/  IMAD.MOV.U32 R12, RZ, RZ, RZ ;  /* 0x000000ffff0c7224 */ /* 0x000fe400078e00ff */
[----:B------:R-:W-:Y:S02]  /*3f230*/  IMAD.MOV.U32 R11, RZ, RZ, 0x1c1f ;  /* 0x00001c1fff0b7424 */ /* 0x000fe400078e00ff */
[----:B------:R-:W-:-:S07]  /*3f240*/  IMAD.MOV.U32 R15, RZ, RZ, -0x1 ;  /* 0xffffffffff0f7424 */ /* 0x000fce00078e00ff */
[----:B0-----:R-:W-:Y:S05]  /*3f250*/  WARPSYNC.COLLECTIVE R15, `(.L_x_4023) ;  /* 0x000000000f087348 */ /* 0x001fea0003c00000 */
[----:B------:R1:W2:Y:S02]  /*3f260*/  SHFL.IDX P6, R14, R13, R12, R11 ;  /* 0x0000000c0d0e7389 */ /* 0x0002a400000c000b */
[----:B012---:R-:W-:Y:S01]  /*3f270*/  ENDCOLLECTIVE ;  /* 0x000000000000791b */ /* 0x007fe20003800000 */
.L_x_4023:
[----:B------:R-:W-:Y:S05]  /*3f280*/  BSYNC B1 ;  /* 0x0000000000017941 */ /* 0x000fea0003800000 */
.L_x_4022:
[----:B------:R-:W-:Y:S01]  /*3f290*/  IMAD.MOV.U32 R13, RZ, RZ, R26 ;  /* 0x000000ffff0d7224 */ /* 0x000fe200078e001a */
[----:B------:R-:W-:Y:S01]  /*3f2a0*/  ISETP.GE.AND P0, PT, R22, R71, PT ;  /* 0x000000471600720c */ /* 0x000fe20003f06270 */
[----:B------:R-:W-:Y:S02]  /*3f2b0*/  IMAD.MOV.U32 R12, RZ, RZ, RZ ;  /* 0x000000ffff0c7224 */ /* 0x000fe400078e00ff */
[----:B------:R-:W-:Y:S02]  /*3f2c0*/  IMAD.MOV.U32 R11, RZ, RZ, 0x1c1f ;  /* 0x00001c1fff0b7424 */ /* 0x000fe400078e00ff */
[----:B------:R-:W-:Y:S02]  /*3f2d0*/  IMAD.MOV.U32 R15, RZ, RZ, -0x1 ;  /* 0xffffffffff0f7424 */ /* 0x000fe400078e00ff */
[----:B------:R-:W-:Y:S02]  /*3f2e0*/  IMAD.MOV.U32 R3, RZ, RZ, R14 ;  /* 0x000000ffff037224 */ /* 0x000fe400078e000e */
[----:B------:R-:W-:-:S07]  /*3f2f0*/  IMAD R69, R24, R69, RZ ;  /* 0x0000004518457224 */ /* 0x000fce00078e02ff */
[----:B------:R-:W-:Y:S05]  /*3f300*/  WARPSYNC.COLLECTIVE R15, `(.L_x_4024) ;  /* 0x000000000f087348 */ /* 0x000fea0003c00000 */
[----:B------:R0:W1:Y:S02]  /*3f310*/  SHFL.IDX P6, R14, R13, R12, R11 ;  /* 0x0000000c0d0e7389 */ /* 0x00006400000c000b */
[----:B01----:R-:W-:Y:S01]  /*3f320*/  ENDCOLLECTIVE ;  /* 0x000000000000791b */ /* 0x003fe20003800000 */
.L_x_4024:
[----:B------:R-:W-:Y:S01]  /*3f330*/  ISETP.GE.OR P1, PT, R0, R69, P0 ;  /* 0x000000450000720c */ /* 0x000fe20000726670 */
[----:B------:R-:W-:-:S12]  /*3f340*/  IMAD.MOV.U32 R13, RZ, RZ, R25 ;  /* 0x000000ffff0d7224 */ /* 0x000fd800078e0019 */
[C---:B------:R-:W-:Y:S01]  /*3f350*/  @!P1 IMAD.SHL.U32 R7, R22.reuse, 0x2, RZ ;  /* 0x0000000216079824 */ /* 0x040fe200078e00ff */
[----:B------:R-:W-:Y:S01]  /*3f360*/  @!P1 SHF.L.U64.HI R6, R22, 0x1, R23 ;  /* 0x0000000116069819 */ /* 0x000fe20000010217 */
[----:B------:R-:W-:-:S07]  /*3f370*/  IMAD.MOV.U32 R4, RZ, RZ, R14 ;  /* 0x000000ffff047224 */ /* 0x000fce00078e000e */
[----:B------:R-:W-:Y:S05]  /*3f380*/  WARPSYNC.COLLECTIVE R15, `(.L_x_4025) ;  /* 0x000000000f087348 */ /* 0x000fea0003c00000 */
[----:B------:R0:W1:Y:S02]  /*3f390*/  SHFL.IDX P6, R14, R13, R12, R11 ;  /* 0x0000000c0d0e7389 */ /* 0x00006400000c000b */
[----:B01----:R-:W-:Y:S01]  /*3f3a0*/  ENDCOLLECTIVE ;  /* 0x000000000000791b */ /* 0x003fe20003800000 */
.L_x_4025:
[----:B------:R-:W-:-:S05]  /*3f3b0*/  @!P1 IADD3 R4, P2, R4, R7, RZ ;  /* 0x0000000704049210 */ /* 0x000fca0007f5e0ff */
[----:B------:R-:W-:Y:S02]  /*3f3c0*/  @!P1 IMAD.X R3, R3, 0x1, R6, P2 ;  /* 0x0000000103039824 */ /* 0x000fe400010e0606 */
[----:B------:R-:W-:Y:S02]  /*3f3d0*/  @!P1 IMAD.MOV.U32 R8, RZ, RZ, R4 ;  /* 0x000000ffff089224 */ /* 0x000fe400078e0004 */
[----:B------:R-:W-:Y:S02]  /*3f3e0*/  @!P1 IMAD.MOV.U32 R9, RZ, RZ, R3 ;  /* 0x000000ffff099224 */ /* 0x000fe400078e0003 */
[----:B------:R-:W-:Y:S02]  /*3f3f0*/  IMAD.MOV.U32 R13, RZ, RZ, R33 ;  /* 0x000000ffff0d7224 */ /* 0x000fe400078e0021 */
[----:B------:R-:W-:-:S07]  /*3f400*/  IMAD.MOV.U32 R5, RZ, RZ, R14 ;  /* 0x000000ffff057224 */ /* 0x000fce00078e000e */
[----:B------:R-:W-:Y:S05]  /*3f410*/  WARPSYNC.COLLECTIVE R15, `(.L_x_4026) ;  /* 0x000000000f087348 */ /* 0x000fea0003c00000 */
[----:B------:R0:W1:Y:S02]  /*3f420*/  SHFL.IDX P6, R14, R13, R12, R11 ;  /* 0x0000000c0d0e7389 */ /* 0x00006400000c000b */
[----:B01----:R-:W-:Y:S01]  /*3f430*/  ENDCOLLECTIVE ;  /* 0x000000000000791b */ /* 0x003fe20003800000 */
.L_x_4026:
[----:B------:R-:W2:Y:S01]  /*3f440*/  @!P1 LD.E.128 R8, desc[UR44][R8.64] ;  /* 0x0000002c08089980 */ /* 0x000ea2000c101d00 */
[----:B------:R-:W-:-:S05]  /*3f450*/  @!P1 IADD3 R14, P2, R14, R7, RZ ;  /* 0x000000070e0e9210 */ /* 0x000fca0007f5e0ff */
[----:B------:R-:W-:Y:S02]  /*3f460*/  @!P1 IMAD.X R5, R5, 0x1, R6, P2 ;  /* 0x0000000105059824 */ /* 0x000fe400010e0606 */
[----:B------:R-:W-:-:S06]  /*3f470*/  @!P1 IMAD.MOV.U32 R4, RZ, RZ, R14 ;  /* 0x000000ffff049224 */ /* 0x000fcc00078e000e */
[----:B------:R-:W5:Y:S01]  /*3f480*/  @!P1 LD.E.128 R4, desc[UR44][R4.64] ;  /* 0x0000002c04049980 */ /* 0x000f62000c101d00 */
[----:B------:R-:W-:Y:S02]  /*3f490*/  CS2R R64, SRZ ;  /* 0x0000000000407805 */ /* 0x000fe4000001ff00 */
[----:B------:R-:W-:Y:S01]  /*3f4a0*/  CS2R R66, SRZ ;  /* 0x0000000000427805 */ /* 0x000fe2000001ff00 */
[----:B------:R-:W-:Y:S01]  /*3f4b0*/  IMAD.MOV.U32 R13, RZ, RZ, R27 ;  /* 0x000000ffff0d7224 */ /* 0x000fe200078e001b */
[----:B------:R-:W-:Y:S02]  /*3f4c0*/  CS2R R20, SRZ ;  /* 0x0000000000147805 */ /* 0x000fe4000001ff00 */
[----:B------:R-:W-:Y:S01]  /*3f4d0*/  CS2R R46, SRZ ;  /* 0x00000000002e7805 */ /* 0x000fe2000001ff00 */
[----:B--2---:R-:W-:Y:S02]  /*3f4e0*/  @!P1 IMAD.MOV.U32 R65, RZ, RZ, R9 ;  /* 0x000000ffff419224 */ /* 0x004fe400078e0009 */
[----:B------:R-:W-:-:S02]  /*3f4f0*/  @!P1 IMAD.MOV.U32 R67, RZ, RZ, R11 ;  /* 0x000000ffff439224 */ /* 0x000fc400078e000b */
[----:B------:R-:W-:Y:S02]  /*3f500*/  IMAD.MOV.U32 R12, RZ, RZ, R65 ;  /* 0x000000ffff0c7224 */ /* 0x000fe400078e0041 */
[----:B------:R-:W-:Y:S02]  /*3f510*/  IMAD.MOV.U32 R11, RZ, RZ, 0x1c1f ;  /* 0x00001c1fff0b7424 */ /* 0x000fe400078e00ff */
[----:B------:R-:W-:Y:S01]  /*3f520*/  @!P1 IMAD.MOV.U32 R64, RZ, RZ, R8 ;  /* 0x000000ffff409224 */ /* 0x000fe200078e0008 */
[----:B------:R-:W-:Y:S01]  /*3f530*/  PRMT R70, R12, 0x7610, R70 ;  /* 0x000076100c467816 */ /* 0x000fe20000000046 */
[----:B------:R-:W-:Y:S02]  /*3f540*/  IMAD.MOV.U32 R12, RZ, RZ, 0x1 ;  /* 0x00000001ff0c7424 */ /* 0x000fe400078e00ff */
[----:B------:R-:W-:Y:S02]  /*3f550*/  IMAD.MOV.U32 R3, RZ, RZ, R64 ;  /* 0x000000ffff037224 */ /* 0x000fe400078e0040 */
[----:B------:R-:W-:-:S07]  /*3f560*/  @!P1 IMAD.MOV.U32 R66, RZ, RZ, R10 ;  /* 0x000000ffff429224 */ /* 0x000fce00078e000a */
[----:B-----5:R-:W-:Y:S05]  /*3f570*/  WARPSYNC.COLLECTIVE R15, `(.L_x_4027) ;  /* 0x000000000f087348 */ /* 0x020fea0003c00000 */
[----:B------:R0:W1:Y:S02]  /*3f580*/  SHFL.IDX P6, R14, R13, R12, R11 ;  /* 0x0000000c0d0e7389 */ /* 0x00006400000c000b */
[----:B01---5:R-:W-:Y:S01]  /*3f590*/  ENDCOLLECTIVE ;  /* 0x000000000000791b */ /* 0x023fe20003800000 */
.L_x_4027:
[----:B------:R-:W-:Y:S01]  /*3f5a0*/  IMAD.MOV.U32 R9, RZ, RZ, R67 ;  /* 0x000000ffff097224 */ /* 0x000fe200078e0043 */
[----:B------:R-:W-:Y:S01]  /*3f5b0*/  PRMT R68, R68, 0x5410, R3 ;  /* 0x0000541044447816 */ /* 0x000fe20000000003 */
[----:B------:R-:W-:-:S03]  /*3f5c0*/  IMAD.MOV.U32 R8, RZ, RZ, R66 ;  /* 0x000000ffff087224 */ /* 0x000fc600078e0042 */
[----:B------:R-:W-:Y:S01]  /*3f5d0*/  PRMT R68, R9, 0x7610, R68 ;  /* 0x0000761009447816 */ /* 0x000fe20000000044 */
[----:B------:R-:W-:Y:S01]  /*3f5e0*/  @!P1 IMAD.MOV.U32 R20, RZ, RZ, R4 ;  /* 0x000000ffff149224 */ /* 0x000fe200078e0004 */
[----:B------:R-:W-:Y:S01]  /*3f5f0*/  PRMT R62, R8, 0x7610, R62 ;  /* 0x00007610083e7816 */ /* 0x000fe2000000003e */
[----:B------:R-:W-:Y:S01]  /*3f600*/  @!P1 IMAD.MOV.U32 R21, RZ, RZ, R5 ;  /* 0x000000ffff159224 */ /* 0x000fe200078e0005 */
[----:B------:R-:W-:Y:S01]  /*3f610*/  CS2R R8, SRZ ;  /* 0x0000000000087805 */ /* 0x000fe2000001ff00 */
[----:B------:R-:W-:Y:S02]  /*3f620*/  @!P1 IMAD.MOV.U32 R46, RZ, RZ, R6 ;  /* 0x000000ffff2e9224 */ /* 0x000fe400078e0006 */
[----:B------:R-:W-:Y:S02]  /*3f630*/  IMAD.MOV.U32 R13, RZ, RZ, R26 ;  /* 0x000000ffff0d7224 */ /* 0x000fe400078e001a */
[----:B------:R-:W-:Y:S02]  /*3f640*/  @!P1 IMAD.MOV.U32 R47, RZ, RZ, R7 ;  /* 0x000000ffff2f9224 */ /* 0x000fe400078e0007 */
[----:B------:R-:W-:-:S02]  /*3f650*/  IMAD.MOV.U32 R4, RZ, RZ, R20 ;  /* 0x000000ffff047224 */ /* 0x000fc400078e0014 */
[----:B------:R-:W-:Y:S02]  /*3f660*/  IMAD.MOV.U32 R5, RZ, RZ, R21 ;  /* 0x000000ffff057224 */ /* 0x000fe400078e0015 */
[----:B------:R-:W-:Y:S02]  /*3f670*/  IMAD.MOV.U32 R6, RZ, RZ, R46 ;  /* 0x000000ffff067224 */ /* 0x000fe400078e002e */
[----:B------:R-:W-:Y:S01]  /*3f680*/  IMAD.MOV.U32 R3, RZ, RZ, R14 ;  /* 0x000000ffff037224 */ /* 0x000fe200078e000e */
[----:B------:R-:W-:-:S07]  /*3f690*/  PRMT R62, R62, 0x5410, R5 ;  /* 0x000054103e3e7816 */ /* 0x000fce0000000005 */
[----:B------:R-:W-:Y:S05]  /*3f6a0*/  WARPSYNC.COLLECTIVE R15, `(.L_x_4028) ;  /* 0x000000000f087348 */ /* 0x000fea0003c00000 */
[----:B------:R0:W1:Y:S02]  /*3f6b0*/  SHFL.IDX P6, R14, R13, R12, R11 ;  /* 0x0000000c0d0e7389 */ /* 0x00006400000c000b */
[----:B01----:R-:W-:Y:S01]  /*3f6c0*/  ENDCOLLECTIVE ;  /* 0x000000000000791b */ /* 0x003fe20003800000 */
.L_x_4028:
[----:B------:R-:W-:-:S05]  /*3f6d0*/  IMAD.MOV.U32 R7, RZ, RZ, R47 ;  /* 0x000000ffff077224 */ /* 0x000fca00078e002f */
[----:B------:R-:W-:Y:S01]  /*3f6e0*/  PRMT R73, R7, 0x5410, R6 ;  /* 0x0000541007497816 */ /* 0x000fe20000000006 */
[----:B------:R-:W-:Y:S02]  /*3f6f0*/  IMAD.MOV.U32 R13, RZ, RZ, R25 ;  /* 0x000000ffff0d7224 */ /* 0x000fe400078e0019 */
[----:B------:R-:W-:-:S07]  /*3f700*/  IMAD.MOV.U32 R24, RZ, RZ, R14 ;  /* 0x000000ffff187224 */ /* 0x000fce00078e000e */
[----:B------:R-:W-:Y:S05]  /*3f710*/  WARPSYNC.COLLECTIVE R15, `(.L_x_4029) ;  /* 0x000000000f087348 */ /* 0x000fea0003c00000 */
[----:B------:R0:W1:Y:S02]  /*3f720*/  SHFL.IDX P6, R14, R13, R12, R11 ;  /* 0x0000000c0d0e7389 */ /* 0x00006400000c000b */
[----:B01----:R-:W-:Y:S01]  /*3f730*/  ENDCOLLECTIVE ;  /* 0x000000000000791b */ /* 0x003fe20003800000 */
.L_x_4029:
[----:B------:R-:W-:Y:S01]  /*3f740*/  IMAD.MOV.U32 R13, RZ, RZ, R33 ;  /* 0x000000ffff0d7224 */ /* 0x000fe200078e0021 */
[----:B------:R-:W-:Y:S01]  /*3f750*/  PRMT R33, R33, 0x5410, R4 ;  /* 0x0000541021217816 */ /* 0x000fe20000000004 */
[----:B------:R-:W-:-:S07]  /*3f760*/  IMAD.MOV.U32 R25, RZ, RZ, R14 ;  /* 0x000000ffff197224 */ /* 0x000fce00078e000e */
[----:B------:R-:W-:Y:S05]  /*3f770*/  WARPSYNC.COLLECTIVE R15, `(.L_x_4030) ;  /* 0x000000000f087348 */ /* 0x000fea0003c00000 */
[----:B------:R0:W1:Y:S02]  /*3f780*/  SHFL.IDX P6, R14, R13, R12, R11 ;  /* 0x0000000c0d0e7389 */ /* 0x00006400000c000b */
[----:B01----:R-:W-:Y:S01]  /*3f790*/  ENDCOLLECTIVE ;  /* 0x000000000000791b */ /* 0x003fe20003800000 */
.L_x_4030:
[----:B------:R-:W-:Y:S05]  /*3f7a0*/  BRA `(.L_x_4031) ;  /* 0xfffffd0400287947 */ /* 0x000fea000383ffff */
.L_x_3694:
[----:B0-----:R0:W1:Y:S02]  /*3f7b0*/  SYNCS.PHASECHK.TRANS64.TRYWAIT P1, [R2+URZ+0x38800], R13 ;  /* 0x0388000d020075a7 */ /* 0x001064000802017f */
[----:B-1----:R-:W-:Y:S05]  /*3f7c0*/  @!P1 NANOSLEEP.SYNCS 0x989680 ;  /* 0x009896800000995d */ /* 0x002fea0003900000 */
[----:B------:R-:W1:Y:S02]  /*3f7d0*/  @!P1 SYNCS.PHASECHK.TRANS64 P1, [R2+URZ+0x38800], R13 ;  /* 0x0388000d020095a7 */ /* 0x000e64000802007f */
[----:B-1----:R-:W-:Y:S05]  /*3f7e0*/  @!P1 BRA `(.L_x_3694) ;  /* 0xfffffffc00f09947 */ /* 0x002fea000383ffff */
[----:B------:R-:W-:Y:S05]  /*3f7f0*/  BRA `(.L_x_4032) ;  /* 0xfffffd0400847947 */ /* 0x000fea000383ffff */
.L_x_3709:
[----:B0-----:R0:W1:Y:S02]  /*3f800*/  SYNCS.PHASECHK.TRANS64.TRYWAIT P0, [R4+URZ], R5 ;  /* 0x00000005040075a7 */ /* 0x001064000800017f */
[----:B-1----:R-:W-:Y:S05]  /*3f810*/  @!P0 NANOSLEEP.SYNCS 0x989680 ;  /* 0x009896800000895d */ /* 0x002fea0003900000 */
[----:B------:R-:W1:Y:S02]  /*3f820*/  @!P0 SYNCS.PHASECHK.TRANS64 P0, [R4+URZ], R5 ;  /* 0x00000005040085a7 */ /* 0x000e64000800007f */
[----:B-1----:R-:W-:Y:S05]  /*3f830*/  @!P0 BRA `(.L_x_3709) ;  /* 0xfffffffc00f08947 */ /* 0x002fea000383ffff */
[----:B------:R-:W-:Y:S05]  /*3f840*/  BRA `(.L_x_3708) ;  /* 0xfffffd1c003c7947 */ /* 0x000fea000383ffff */
.L_x_3716:
[----:B-1----:R1:W2:Y:S02]  /*3f850*/  SYNCS.PHASECHK.TRANS64.TRYWAIT P0, [R4+URZ], R5 ;  /* 0x00000005040075a7 */ /* 0x0022a4000800017f */
[----:B--2---:R-:W-:Y:S05]  /*3f860*/  @!P0 NANOSLEEP.SYNCS 0x989680 ;  /* 0x009896800000895d */ /* 0x004fea0003900000 */
[----:B------:R-:W2:Y:S02]  /*3f870*/  @!P0 SYNCS.PHASECHK.TRANS64 P0, [R4+URZ], R5 ;  /* 0x00000005040085a7 */ /* 0x000ea4000800007f */
[----:B--2---:R-:W-:Y:S05]  /*3f880*/  @!P0 BRA `(.L_x_3716) ;  /* 0xfffffffc00f08947 */ /* 0x004fea000383ffff */
[----:B------:R-:W-:Y:S05]  /*3f890*/  BRA `(.L_x_3715) ;  /* 0xfffffd2000787947 */ /* 0x000fea000383ffff */
.L_x_3743:
[----:B0-----:R0:W1:Y:S02]  /*3f8a0*/  SYNCS.PHASECHK.TRANS64.TRYWAIT P1, [R6+URZ], R7 ;  /* 0x00000007060075a7 */ /* 0x001064000802017f */
[----:B-1----:R-:W-:Y:S05]  /*3f8b0*/  @!P1 NANOSLEEP.SYNCS 0x989680 ;  /* 0x009896800000995d */ /* 0x002fea0003900000 */
[----:B------:R-:W1:Y:S02]  /*3f8c0*/  @!P1 SYNCS.PHASECHK.TRANS64 P1, [R6+URZ], R7 ;  /* 0x00000007060095a7 */ /* 0x000e64000802007f */
[----:B-1----:R-:W-:Y:S05]  /*3f8d0*/  @!P1 BRA `(.L_x_3743) ;  /* 0xfffffffc00f09947 */ /* 0x002fea000383ffff */
[----:B------:R-:W-:Y:S05]  /*3f8e0*/  BRA `(.L_x_3742) ;  /* 0xfffffdc8000c7947 */ /* 0x000fea000383ffff */
.L_x_3750:
[----:B-1----:R1:W2:Y:S02]  /*3f8f0*/  SYNCS.PHASECHK.TRANS64.TRYWAIT P1, [R6+URZ], R7 ;  /* 0x00000007060075a7 */ /* 0x0022a4000802017f */
[----:B--2---:R-:W-:Y:S05]  /*3f900*/  @!P1 NANOSLEEP.SYNCS 0x989680 ;  /* 0x009896800000995d */ /* 0x004fea0003900000 */
[----:B------:R-:W2:Y:S02]  /*3f910*/  @!P1 SYNCS.PHASECHK.TRANS64 P1, [R6+URZ], R7 ;  /* 0x00000007060095a7 */ /* 0x000ea4000802007f */
[----:B--2---:R-:W-:Y:S05]  /*3f920*/  @!P1 BRA `(.L_x_3750) ;  /* 0xfffffffc00f09947 */ /* 0x004fea000383ffff */
[----:B------:R-:W-:Y:S05]  /*3f930*/  BRA `(.L_x_3749) ;  /* 0xfffffdcc00487947 */ /* 0x000fea000383ffff */
.L_x_3763:
[----:B0-----:R0:W1:Y:S02]  /*3f940*/  SYNCS.PHASECHK.TRANS64.TRYWAIT P0, [R4+URZ], R5 ;  /* 0x00000005040075a7 */ /* 0x001064000800017f */
[----:B-1----:R-:W-:Y:S05]  /*3f950*/  @!P0 NANOSLEEP.SYNCS 0x989680 ;  /* 0x009896800000895d */ /* 0x002fea0003900000 */
[----:B------:R-:W1:Y:S02]  /*3f960*/  @!P0 SYNCS.PHASECHK.TRANS64 P0, [R4+URZ], R5 ;  /* 0x00000005040085a7 */ /* 0x000e64000800007f */
[----:B-1----:R-:W-:Y:S05]  /*3f970*/  @!P0 BRA `(.L_x_3763) ;  /* 0xfffffffc00f08947 */ /* 0x002fea000383ffff */
[----:B------:R-:W-:Y:S05]  /*3f980*/  BRA `(.L_x_3762) ;  /* 0xfffffe6000907947 */ /* 0x000fea000383ffff */
.L_x_3770:
[----:B-1----:R1:W2:Y:S02]  /*3f990*/  SYNCS.PHASECHK.TRANS64.TRYWAIT P0, [R4+URZ], R5 ;  /* 0x00000005040075a7 */ /* 0x0022a4000800017f */
[----:B--2---:R-:W-:Y:S05]  /*3f9a0*/  @!P0 NANOSLEEP.SYNCS 0x989680 ;  /* 0x009896800000895d */ /* 0x004fea0003900000 */
[----:B------:R-:W2:Y:S02]  /*3f9b0*/  @!P0 SYNCS.PHASECHK.TRANS64 P0, [R4+URZ], R5 ;  /* 0x00000005040085a7 */ /* 0x000ea4000800007f */
[----:B--2---:R-:W-:Y:S05]  /*3f9c0*/  @!P0 BRA `(.L_x_3770) ;  /* 0xfffffffc00f08947 */ /* 0x004fea000383ffff */
[----:B------:R-:W-:Y:S05]  /*3f9d0*/  BRA `(.L_x_3769) ;  /* 0xfffffe6400cc7947 */ /* 0x000fea000383ffff */
.L_x_3822:
        /* <DEDUP_REMOVED lines=11> */
.L_x_4034:
[----:B------:R-:W-:Y:S05]  /*3fa90*/  BSYNC B1 ;  /* 0x0000000000017941 */ /* 0x000fea0003800000 */
.L_x_4033:
[----:B------:R-:W-:Y:S05]  /*3faa0*/  BRA `(.L_x_4035) ;  /* 0xffffff6400707947 */ /* 0x000fea000383ffff */
.L_x_3824:
[----:B------:R-:W-:Y:S01]  /*3fab0*/  BSSY B1, `(.L_x_4036) ;  /* 0x0000006000017945 */ /* 0x000fe20003800000 */
[----:B------:R-:W-:-:S07]  /*3fac0*/  IMAD.MOV.U32 R15, RZ, RZ, -0x1 ;  /* 0xffffffffff0f7424 */ /* 0x000fce00078e00ff */
[----:B01----:R-:W-:Y:S05]  /*3fad0*/  WARPSYNC.COLLECTIVE R15, `(.L_x_4037) ;  /* 0x000000000f0c7348 */ /* 0x003fea0003c00000 */
[----:B------:R-:W-:Y:S02]  /*3fae0*/  ELECT P6, UR62, PT ;  /* 0x00000000003e782f */ /* 0x000fe400038c0000 */
[----:B------:R-:W-:Y:S01]  /*3faf0*/  MOV R14, UR62 ;  /* 0x0000003e000e7c02 */ /* 0x000fe20008000f00 */
[----:B01----:R-:W-:Y:S10]  /*3fb00*/  ENDCOLLECTIVE ;  /* 0x000000000000791b */ /* 0x003ff40003800000 */
.L_x_4037:
[----:B------:R-:W-:Y:S05]  /*3fb10*/  BSYNC B1 ;  /* 0x0000000000017941 */ /* 0x000fea0003800000 */
.L_x_4036:
[----:B------:R-:W-:Y:S05]  /*3fb20*/  BRA `(.L_x_3823) ;  /* 0xffffff6400687947 */ /* 0x000fea000383ffff */
.L_x_3826:
[----:B-1----:R-:W2:Y:S02]  /*3fb30*/  LDL R5, [R1+0x430] ;  /* 0x0004300001057983 */ /* 0x002ea40000100800 */
[----:B--2---:R1:W2:Y:S02]  /*3fb40*/  SYNCS.PHASECHK.TRANS64.TRYWAIT P0, [R5+URZ+0x38820], R4 ;  /* 0x03882004050075a7 */ /* 0x0042a4000800017f */
[----:B--2---:R-:W-:Y:S05]  /*3fb50*/  @!P0 NANOSLEEP.SYNCS 0x989680 ;  /* 0x009896800000895d */ /* 0x004fea0003900000 */
[----:B------:R-:W2:Y:S02]  /*3fb60*/  @!P0 SYNCS.PHASECHK.TRANS64 P0, [R5+URZ+0x38820], R4 ;  /* 0x03882004050085a7 */ /* 0x000ea4000800007f */
[----:B--2---:R-:W-:Y:S05]  /*3fb70*/  @!P0 BRA `(.L_x_3826) ;  /* 0xfffffffc00ec8947 */ /* 0x004fea000383ffff */
[----:B------:R-:W-:Y:S05]  /*3fb80*/  BRA `(.L_x_4038) ;  /* 0xffffff6400787947 */ /* 0x000fea000383ffff */
.L_x_3830:
[----:B-1----:R1:W2:Y:S02]  /*3fb90*/  SYNCS.PHASECHK.TRANS64.TRYWAIT P0, [R5+URZ+0x388a0], R9 ;  /* 0x0388a009050075a7 */ /* 0x0022a4000800017f */
[----:B--2---:R-:W-:Y:S05]  /*3fba0*/  @!P0 NANOSLEEP.SYNCS 0x989680 ;  /* 0x009896800000895d */ /* 0x004fea0003900000 */
[----:B------:R-:W2:Y:S02]  /*3fbb0*/  @!P0 SYNCS.PHASECHK.TRANS64 P0, [R5+URZ+0x388a0], R9 ;  /* 0x0388a009050085a7 */ /* 0x000ea4000800007f */
[----:B--2---:R-:W-:Y:S05]  /*3fbc0*/  @!P0 BRA `(.L_x_3830) ;  /* 0xfffffffc00f08947 */ /* 0x004fea000383ffff */
[----:B------:R-:W-:Y:S05]  /*3fbd0*/  BRA `(.L_x_4039) ;  /* 0xffffff6400a07947 */ /* 0x000fea000383ffff */
.L_x_3835:
[----:B--2---:R2:W3:Y:S02]  /*3fbe0*/  SYNCS.PHASECHK.TRANS64.TRYWAIT P0, [R5+URZ+0x388c0], R9 ;  /* 0x0388c009050075a7 */ /* 0x0044e4000800017f */
[----:B---3--:R-:W-:Y:S05]  /*3fbf0*/  @!P0 NANOSLEEP.SYNCS 0x989680 ;  /* 0x009896800000895d */ /* 0x008fea0003900000 */
[----:B------:R-:W3:Y:S02]  /*3fc00*/  @!P0 SYNCS.PHASECHK.TRANS64 P0, [R5+URZ+0x388c0], R9 ;  /* 0x0388c009050085a7 */ /* 0x000ee4000800007f */
[----:B---3--:R-:W-:Y:S05]  /*3fc10*/  @!P0 BRA `(.L_x_3835) ;  /* 0xfffffffc00f08947 */ /* 0x008fea000383ffff */
[----:B------:R-:W-:Y:S05]  /*3fc20*/  BRA `(.L_x_4040) ;  /* 0xffffff6800247947 */ /* 0x000fea000383ffff */
.L_x_3849:
[----:B-1----:R1:W2:Y:S02]  /*3fc30*/  SYNCS.PHASECHK.TRANS64.TRYWAIT P1, [R5+URZ+0x388a0], R6 ;  /* 0x0388a006050075a7 */ /* 0x0022a4000802017f */
[----:B--2---:R-:W-:Y:S05]  /*3fc40*/  @!P1 NANOSLEEP.SYNCS 0x989680 ;  /* 0x009896800000995d */ /* 0x004fea0003900000 */
[----:B------:R-:W2:Y:S02]  /*3fc50*/  @!P1 SYNCS.PHASECHK.TRANS64 P1, [R5+URZ+0x388a0], R6 ;  /* 0x0388a006050095a7 */ /* 0x000ea4000802007f */
[----:B--2---:R-:W-:Y:S05]  /*3fc60*/  @!P1 BRA `(.L_x_3849) ;  /* 0xfffffffc00f09947 */ /* 0x004fea000383ffff */
[----:B------:R-:W-:Y:S05]  /*3fc70*/  BRA `(.L_x_4041) ;  /* 0xffffff7000ac7947 */ /* 0x000fea000383ffff */
.L_x_3854:
[----:B--2---:R2:W3:Y:S02]  /*3fc80*/  SYNCS.PHASECHK.TRANS64.TRYWAIT P1, [R5+URZ+0x388c0], R6 ;  /* 0x0388c006050075a7 */ /* 0x0044e4000802017f */
[----:B---3--:R-:W-:Y:S05]  /*3fc90*/  @!P1 NANOSLEEP.SYNCS 0x989680 ;  /* 0x009896800000995d */ /* 0x008fea0003900000 */
[----:B------:R-:W3:Y:S02]  /*3fca0*/  @!P1 SYNCS.PHASECHK.TRANS64 P1, [R5+URZ+0x388c0], R6 ;  /* 0x0388c006050095a7 */ /* 0x000ee4000802007f */
[----:B---3--:R-:W-:Y:S05]  /*3fcb0*/  @!P1 BRA `(.L_x_3854) ;  /* 0xfffffffc00f09947 */ /* 0x008fea000383ffff */
[----:B------:R-:W-:Y:S05]  /*3fcc0*/  BRA `(.L_x_4042) ;  /* 0xffffff74002c7947 */ /* 0x000fea000383ffff */
.L_x_3882:
[----:B------:R-:W2:Y:S01]  /*3fcd0*/  S2R R4, SR_TID.X ;  /* 0x0000000000047919 */ /* 0x000ea20000002100 */
[----:B------:R-:W-:Y:S01]  /*3fce0*/  BSSY B0, `(.L_x_4043) ;  /* 0x000000a000007945 */ /* 0x000fe20003800000 */
[----:B------:R-:W-:Y:S02]  /*3fcf0*/  IMAD.MOV.U32 R12, RZ, RZ, RZ ;  /* 0x000000ffff0c7224 */ /* 0x000fe400078e00ff */
[----:B0-----:R-:W-:Y:S02]  /*3fd00*/  IMAD.MOV.U32 R11, RZ, RZ, 0x1f ;  /* 0x0000001fff0b7424 */ /* 0x001fe400078e00ff */
[----:B------:R-:W-:Y:S01]  /*3fd10*/  IMAD.MOV.U32 R15, RZ, RZ, -0x1 ;  /* 0xffffffffff0f7424 */ /* 0x000fe200078e00ff */
[----:B--2---:R-:W-:-:S04]  /*3fd20*/  SHF.R.U32.HI R4, RZ, 0x5, R4 ;  /* 0x00000005ff047819 */ /* 0x004fc80000011604 */
[----:B------:R-:W-:-:S05]  /*3fd30*/  LOP3.LUT R4, R4, 0x3, RZ, 0xc0, !PT ;  /* 0x0000000304047812 */ /* 0x000fca00078ec0ff */
[----:B------:R-:W-:-:S07]  /*3fd40*/  IMAD.MOV.U32 R13, RZ, RZ, R4 ;  /* 0x000000ffff0d7224 */ /* 0x000fce00078e0004 */
[----:B-1----:R-:W-:Y:S05]  /*3fd50*/  WARPSYNC.COLLECTIVE R15, `(.L_x_4044) ;  /* 0x000000000f087348 */ /* 0x002fea0003c00000 */
[----:B------:R0:W2:Y:S02]  /*3fd60*/  SHFL.IDX P6, R14, R13, R12, R11 ;  /* 0x0000000c0d0e7389 */ /* 0x0000a400000c000b */
[----:B012---:R-:W-:Y:S01]  /*3fd70*/  ENDCOLLECTIVE ;  /* 0x000000000000791b */ /* 0x007fe20003800000 */
.L_x_4044:
[----:B------:R-:W-:Y:S05]  /*3fd80*/  BSYNC B0 ;  /* 0x0000000000007941 */ /* 0x000fea0003800000 */
.L_x_4043:
[----:B------:R-:W-:Y:S05]  /*3fd90*/  BRA `(.L_x_4045) ;  /* 0xffffff8800087947 */ /* 0x000fea000383ffff */
.L_x_3884:
[----:B------:R-:W-:Y:S01]  /*3fda0*/  BSSY B0, `(.L_x_4046) ;  /* 0x0000006000007945 */ /* 0x000fe20003800000 */
[----:B------:R-:W-:-:S07]  /*3fdb0*/  IMAD.MOV.U32 R15, RZ, RZ, -0x1 ;  /* 0xffffffffff0f7424 */ /* 0x000fce00078e00ff */
[----:B01-3--:R-:W-:Y:S05]  /*3fdc0*/  WARPSYNC.COLLECTIVE R15, `(.L_x_4047) ;  /* 0x000000000f0c7348 */ /* 0x00bfea0003c00000 */
[----:B------:R-:W-:Y:S02]  /*3fdd0*/  ELECT P6, UR62, PT ;  /* 0x00000000003e782f */ /* 0x000fe400038c0000 */
[----:B------:R-:W-:Y:S01]  /*3fde0*/  MOV R14, UR62 ;  /* 0x0000003e000e7c02 */ /* 0x000fe20008000f00 */
[----:B01-3--:R-:W-:Y:S10]  /*3fdf0*/  ENDCOLLECTIVE ;  /* 0x000000000000791b */ /* 0x00bff40003800000 */
.L_x_4047:
[----:B------:R-:W-:Y:S05]  /*3fe00*/  BSYNC B0 ;  /* 0x0000000000007941 */ /* 0x000fea0003800000 */
.L_x_4046:
[----:B------:R-:W-:Y:S05]  /*3fe10*/  BRA `(.L_x_4048) ;  /* 0xffffff8800147947 */ /* 0x000fea000383ffff */
.L_x_3886:
[----:B-1----:R1:W2:Y:S02]  /*3fe20*/  SYNCS.PHASECHK.TRANS64.TRYWAIT P0, [R0+URZ+0x38840], R2 ;  /* 0x03884002000075a7 */ /* 0x0022a4000800017f */
[----:B--2---:R-:W-:Y:S05]  /*3fe30*/  @!P0 NANOSLEEP.SYNCS 0x989680 ;  /* 0x009896800000895d */ /* 0x004fea0003900000 */
[----:B------:R-:W2:Y:S02]  /*3fe40*/  @!P0 SYNCS.PHASECHK.TRANS64 P0, [R0+URZ+0x38840], R2 ;  /* 0x03884002000085a7 */ /* 0x000ea4000800007f */
[----:B--2---:R-:W-:Y:S05]  /*3fe50*/  @!P0 BRA `(.L_x_3886) ;  /* 0xfffffffc00f08947 */ /* 0x004fea000383ffff */
[----:B------:R-:W-:Y:S05]  /*3fe60*/  BRA `(.L_x_4049) ;  /* 0xffffff88007c7947 */ /* 0x000fea000383ffff */
.L_x_3890:
        /* <DEDUP_REMOVED lines=10> */
.L_x_4050:
[----:B------:R0:W-:Y:S01]  /*3ff10*/  STL [R1+0x45c], R8 ;  /* 0x00045c0801007387 */ /* 0x0001e20000100800 */
[----:B------:R-:W-:Y:S02]  /*3ff20*/  IMAD.MOV.U32 R13, RZ, RZ, R3 ;  /* 0x000000ffff0d7224 */ /* 0x000fe400078e0003 */
[----:B------:R-:W-:-:S07]  /*3ff30*/  IMAD.MOV.U32 R4, RZ, RZ, R14 ;  /* 0x000000ffff047224 */ /* 0x000fce00078e000e */
[----:B0-----:R-:W-:Y:S05]  /*3ff40*/  WARPSYNC.COLLECTIVE R15, `(.L_x_4051) ;  /* 0x000000000f087348 */ /* 0x001fea0003c00000 */
[----:B------:R1:W2:Y:S02]  /*3ff50*/  SHFL.IDX P6, R14, R13, R12, R11 ;  /* 0x0000000c0d0e7389 */ /* 0x0002a400000c000b */
[----:B012---:R-:W-:Y:S01]  /*3ff60*/  ENDCOLLECTIVE ;  /* 0x000000000000791b */ /* 0x007fe20003800000 */
.L_x_4051:
[----:B------:R-:W-:Y:S02]  /*3ff70*/  IMAD.MOV.U32 R13, RZ, RZ, R2 ;  /* 0x000000ffff0d7224 */ /* 0x000fe400078e0002 */
[----:B------:R-:W-:Y:S02]  /*3ff80*/  IMAD.MOV.U32 R12, RZ, RZ, 0x1 ;  /* 0x00000001ff0c7424 */ /* 0x000fe400078e00ff */
[----:B------:R-:W-:-:S07]  /*3ff90*/  IMAD.MOV.U32 R5, RZ, RZ, R14 ;  /* 0x000000ffff057224 */ /* 0x000fce00078e000e */
[----:B------:R-:W-:Y:S05]  /*3ffa0*/  WARPSYNC.COLLECTIVE R15, `(.L_x_4052) ;  /* 0x000000000f087348 */ /* 0x000fea0003c00000 */
[----:B------:R0:W1:Y:S02]  /*3ffb0*/  SHFL.IDX P6, R14, R13, R12, R11 ;  /* 0x0000000c0d0e7389 */ /* 0x00006400000c000b */
[----:B01----:R-:W-:Y:S01]  /*3ffc0*/  ENDCOLLECTIVE ;  /* 0x000000000000791b */ /* 0x003fe20003800000 */
.L_x_4052:
[----:B------:R-:W-:Y:S02]  /*3ffd0*/  IMAD.MOV.U32 R13, RZ, RZ, R3 ;  /* 0x000000ffff0d7224 */ /* 0x000fe400078e0003 */
[----:B------:R-:W-:-:S07]  /*3ffe0*/  IMAD.MOV.U32 R6, RZ, RZ, R14 ;  /* 0x000000ffff067224 */ /* 0x000fce00078e000e */
[----:B------:R-:W-:Y:S05]  /*3fff0*/  WARPSYNC.COLLECTIVE R15, `(.L_x_4053) ;  /* 0x000000000f087348 */ /* 0x000fea0003c00000 */
[----:B------:R0:W1:Y:S02]  /*40000*/  SHFL.IDX P6, R14, R13, R12, R11 ;  /* 0x0000000c0d0e7389 */ /* 0x00006400000c000b */
[----:B01----:R-:W-:Y:S01]  /*40010*/  ENDCOLLECTIVE ;  /* 0x000000000000791b */ /* 0x003fe20003800000 */
.L_x_4053:
        /* <DEDUP_REMOVED lines=22> */
.L_x_4054:
        /* <DEDUP_REMOVED lines=10> */
.L_x_4055:
        /* <DEDUP_REMOVED lines=11> */
.L_x_4056:
        /* <DEDUP_REMOVED lines=14> */
.L_x_4057:
[----:B------:R-:W-:Y:S01]  /*403b0*/  IMAD.MOV.U32 R3, RZ, RZ, R14 ;  /* 0x000000ffff037224 */ /* 0x000fe200078e000e */
[----:B------:R-:W-:Y:S06]  /*403c0*/  BRA `(.L_x_4058) ;  /* 0xffffff8c00e07947 */ /* 0x000fec000383ffff */
.L_x_3894:
        /* <DEDUP_REMOVED lines=28> */
.L_x_4060:
[----:B------:R-:W-:Y:S05]  /*40590*/  BSYNC B0 ;  /* 0x0000000000007941 */ /* 0x000fea0003800000 */
.L_x_4059:
        /* <DEDUP_REMOVED lines=12> */
.L_x_4061:
        /* <DEDUP_REMOVED lines=43> */
.L_x_4062:
        /* <DEDUP_REMOVED lines=18> */
.L_x_4063:
        /* <DEDUP_REMOVED lines=29> */
.L_x_4064:
        /* <DEDUP_REMOVED lines=13> */
.L_x_4065:
        /* <DEDUP_REMOVED lines=34> */
.L_x_4066:
[----:B------:R-:W-:Y:S02]  /*40ef0*/  IMAD.MOV.U32 R13, RZ, RZ, R0 ;  /* 0x000000ffff0d7224 */ /* 0x000fe400078e0000 */
[----:B------:R-:W-:-:S07]  /*40f00*/  IMAD.MOV.U32 R4, RZ, RZ, R14 ;  /* 0x000000ffff047224 */ /* 0x000fce00078e000e */
[----:B------:R-:W-:Y:S05]  /*40f10*/  WARPSYNC.COLLECTIVE R15, `(.L_x_4067) ;  /* 0x000000000f087348 */ /* 0x000fea0003c00000 */
[----:B------:R0:W1:Y:S02]  /*40f20*/  SHFL.IDX P6, R14, R13, R12, R11 ;  /* 0x0000000c0d0e7389 */ /* 0x00006400000c000b */
[----:B01----:R-:W-:Y:S01]  /*40f30*/  ENDCOLLECTIVE ;  /* 0x000000000000791b */ /* 0x003fe20003800000 */
.L_x_4067:
[----:B------:R-:W-:Y:S01]  /*40f40*/  IMAD.MOV.U32 R0, RZ, RZ, R14 ;  /* 0x000000ffff007224 */ /* 0x000fe200078e000e */
[----:B------:R-:W-:Y:S06]  /*40f50*/  BRA `(.L_x_4068) ;  /* 0xffffff9000bc7947 */ /* 0x000fec000383ffff */
.L_x_3899:
[----:B0-----:R-:W3:Y:S02]  /*40f60*/  LDL R2, [R1+0x430] ;  /* 0x0004300001027983 */ /* 0x001ee40000100800 */
[----:B---3--:R0:W3:Y:S02]  /*40f70*/  SYNCS.PHASECHK.TRANS64.TRYWAIT P0, [R2+URZ+0x38820], R0 ;  /* 0x03882000020075a7 */ /* 0x0080e4000800017f */
[----:B---3--:R-:W-:Y:S05]  /*40f80*/  @!P0 NANOSLEEP.SYNCS 0x989680 ;  /* 0x009896800000895d */ /* 0x008fea0003900000 */
[----:B------:R-:W3:Y:S02]  /*40f90*/  @!P0 SYNCS.PHASECHK.TRANS64 P0, [R2+URZ+0x38820], R0 ;  /* 0x03882000020085a7 */ /* 0x000ee4000800007f */
[----:B---3--:R-:W-:Y:S05]  /*40fa0*/  @!P0 BRA `(.L_x_3899) ;  /* 0xfffffffc00ec8947 */ /* 0x008fea000383ffff */
[----:B------:R-:W-:Y:S05]  /*40fb0*/  BRA `(.L_x_4069) ;  /* 0xffffff94007c7947 */ /* 0x000fea000383ffff */
.L_x_3903:
[----:B0-----:R0:W1:Y:S02]  /*40fc0*/  SYNCS.PHASECHK.TRANS64.TRYWAIT P0, [R0+URZ+0x38860], R2 ;  /* 0x03886002000075a7 */ /* 0x001064000800017f */
[----:B-1----:R-:W-:Y:S05]  /*40fd0*/  @!P0 NANOSLEEP.SYNCS 0x989680 ;  /* 0x009896800000895d */ /* 0x002fea0003900000 */
[----:B------:R-:W1:Y:S02]  /*40fe0*/  @!P0 SYNCS.PHASECHK.TRANS64 P0, [R0+URZ+0x38860], R2 ;  /* 0x03886002000085a7 */ /* 0x000e64000800007f */
[----:B-1----:R-:W-:Y:S05]  /*40ff0*/  @!P0 BRA `(.L_x_3903) ;  /* 0xfffffffc00f08947 */ /* 0x002fea000383ffff */
[----:B------:R-:W-:Y:S05]  /*41000*/  BRA `(.L_x_4070) ;  /* 0xffffff9400ac7947 */ /* 0x000fea000383ffff */
.L_x_3922:
[----:B0-----:R0:W1:Y:S02]  /*41010*/  SYNCS.PHASECHK.TRANS64.TRYWAIT P0, [R2+URZ+0x38840], R5 ;  /* 0x03884005020075a7 */ /* 0x001064000800017f */
[----:B-1----:R-:W-:Y:S05]  /*41020*/  @!P0 NANOSLEEP.SYNCS 0x989680 ;  /* 0x009896800000895d */ /* 0x002fea0003900000 */
[----:B------:R-:W1:Y:S02]  /*41030*/  @!P0 SYNCS.PHASECHK.TRANS64 P0, [R2+URZ+0x38840], R5 ;  /* 0x03884005020085a7 */ /* 0x000e64000800007f */
[----:B-1----:R-:W-:Y:S05]  /*41040*/  @!P0 BRA `(.L_x_3922) ;  /* 0xfffffffc00f08947 */ /* 0x002fea000383ffff */
[----:B------:R-:W-:Y:S05]  /*41050*/  BRA `(.L_x_4071) ;  /* 0xffffffa000b87947 */ /* 0x000fea000383ffff */
.L_x_3927:
[----:B-1----:R1:W3:Y:S02]  /*41060*/  SYNCS.PHASECHK.TRANS64.TRYWAIT P0, [R2+URZ+0x38860], R5 ;  /* 0x03886005020075a7 */ /* 0x0022e4000800017f */
[----:B---3--:R-:W-:Y:S05]  /*41070*/  @!P0 NANOSLEEP.SYNCS 0x989680 ;  /* 0x009896800000895d */ /* 0x008fea0003900000 */
[----:B------:R-:W3:Y:S02]  /*41080*/  @!P0 SYNCS.PHASECHK.TRANS64 P0, [R2+URZ+0x38860], R5 ;  /* 0x03886005020085a7 */ /* 0x000ee4000800007f */
[----:B---3--:R-:W-:Y:S05]  /*41090*/  @!P0 BRA `(.L_x_3927) ;  /* 0xfffffffc00f08947 */ /* 0x008fea000383ffff */
[----:B------:R-:W-:Y:S05]  /*410a0*/  BRA `(.L_x_4072) ;  /* 0xffffffa4003c7947 */ /* 0x000fea000383ffff */
.L_x_3942:
[----:B0-----:R0:W1:Y:S02]  /*410b0*/  SYNCS.PHASECHK.TRANS64.TRYWAIT P0, [R3+URZ+0x38840], R2 ;  /* 0x03884002030075a7 */ /* 0x001064000800017f */
[----:B-1----:R-:W-:Y:S05]  /*410c0*/  @!P0 NANOSLEEP.SYNCS 0x989680 ;  /* 0x009896800000895d */ /* 0x002fea0003900000 */
[----:B------:R-:W1:Y:S02]  /*410d0*/  @!P0 SYNCS.PHASECHK.TRANS64 P0, [R3+URZ+0x38840], R2 ;  /* 0x03884002030085a7 */ /* 0x000e64000800007f */
[----:B-1----:R-:W-:Y:S05]  /*410e0*/  @!P0 BRA `(.L_x_3942) ;  /* 0xfffffffc00f08947 */ /* 0x002fea000383ffff */
[----:B------:R-:W-:Y:S05]  /*410f0*/  BRA `(.L_x_4073) ;  /* 0xffffffb0002c7947 */ /* 0x000fea000383ffff */
.L_x_3947:
[----:B-1----:R1:W3:Y:S02]  /*41100*/  SYNCS.PHASECHK.TRANS64.TRYWAIT P0, [R3+URZ+0x38860], R2 ;  /* 0x03886002030075a7 */ /* 0x0022e4000800017f */
[----:B---3--:R-:W-:Y:S05]  /*41110*/  @!P0 NANOSLEEP.SYNCS 0x989680 ;  /* 0x009896800000895d */ /* 0x008fea0003900000 */
[----:B------:R-:W3:Y:S02]  /*41120*/  @!P0 SYNCS.PHASECHK.TRANS64 P0, [R3+URZ+0x38860], R2 ;  /* 0x03886002030085a7 */ /* 0x000ee4000800007f */
[----:B---3--:R-:W-:Y:S05]  /*41130*/  @!P0 BRA `(.L_x_3947) ;  /* 0xfffffffc00f08947 */ /* 0x008fea000383ffff */
[----:B------:R-:W-:Y:S05]  /*41140*/  BRA `(.L_x_4074) ;  /* 0xffffffb000ac7947 */ /* 0x000fea000383ffff */
.L_x_3962:
[----:B0-----:R0:W1:Y:S02]  /*41150*/  SYNCS.PHASECHK.TRANS64.TRYWAIT P0, [R3+URZ+0x38840], R2 ;  /* 0x03884002030075a7 */ /* 0x001064000800017f */
[----:B-1----:R-:W-:Y:S05]  /*41160*/  @!P0 NANOSLEEP.SYNCS 0x989680 ;  /* 0x009896800000895d */ /* 0x002fea0003900000 */
[----:B------:R-:W1:Y:S02]  /*41170*/  @!P0 SYNCS.PHASECHK.TRANS64 P0, [R3+URZ+0x38840], R2 ;  /* 0x03884002030085a7 */ /* 0x000e64000800007f */
[----:B-1----:R-:W-:Y:S05]  /*41180*/  @!P0 BRA `(.L_x_3962) ;  /* 0xfffffffc00f08947 */ /* 0x002fea000383ffff */
[----:B------:R-:W-:Y:S05]  /*41190*/  BRA `(.L_x_4075) ;  /* 0xffffffbc00787947 */ /* 0x000fea000383ffff */
.L_x_3967:
[----:B-1----:R1:W3:Y:S02]  /*411a0*/  SYNCS.PHASECHK.TRANS64.TRYWAIT P0, [R3+URZ+0x38860], R2 ;  /* 0x03886002030075a7 */ /* 0x0022e4000800017f */
[----:B---3--:R-:W-:Y:S05]  /*411b0*/  @!P0 NANOSLEEP.SYNCS 0x989680 ;  /* 0x009896800000895d */ /* 0x008fea0003900000 */
[----:B------:R-:W3:Y:S02]  /*411c0*/  @!P0 SYNCS.PHASECHK.TRANS64 P0, [R3+URZ+0x38860], R2 ;  /* 0x03886002030085a7 */ /* 0x000ee4000800007f */
[----:B---3--:R-:W-:Y:S05]  /*411d0*/  @!P0 BRA `(.L_x_3967) ;  /* 0xfffffffc00f08947 */ /* 0x008fea000383ffff */
[----:B------:R-:W-:Y:S05]  /*411e0*/  BRA `(.L_x_4076) ;  /* 0xffffffbc00fc7947 */ /* 0x000fea000383ffff */
.L_x_3983:
[----:B------:R-:W-:Y:S01]  /*411f0*/  BSSY B0, `(.L_x_4077) ;  /* 0x0000008000007945 */ /* 0x000fe20003800000 */
[----:B------:R-:W-:Y:S02]  /*41200*/  IMAD.MOV.U32 R13, RZ, RZ, R16 ;  /* 0x000000ffff0d7224 */ /* 0x000fe400078e0010 */
[----:B------:R-:W-:Y:S02]  /*41210*/  IMAD.MOV.U32 R12, RZ, RZ, RZ ;  /* 0x000000ffff0c7224 */ /* 0x000fe400078e00ff */
[----:B0-----:R-:W-:Y:S02]  /*41220*/  IMAD.MOV.U32 R11, RZ, RZ, 0x1f ;  /* 0x0000001fff0b7424 */ /* 0x001fe400078e00ff */
[----:B------:R-:W-:-:S07]  /*41230*/  IMAD.MOV.U32 R15, RZ, RZ, -0x1 ;  /* 0xffffffffff0f7424 */ /* 0x000fce00078e00ff */
[----:B--2---:R-:W-:Y:S05]  /*41240*/  WARPSYNC.COLLECTIVE R15, `(.L_x_4078) ;  /* 0x000000000f087348 */ /* 0x004fea0003c00000 */
[----:B------:R0:W1:Y:S02]  /*41250*/  SHFL.IDX P6, R14, R13, R12, R11 ;  /* 0x0000000c0d0e7389 */ /* 0x00006400000c000b */
[----:B012---:R-:W-:Y:S01]  /*41260*/  ENDCOLLECTIVE ;  /* 0x000000000000791b */ /* 0x007fe20003800000 */
.L_x_4078:
[----:B------:R-:W-:Y:S05]  /*41270*/  BSYNC B0 ;  /* 0x0000000000007941 */ /* 0x000fea0003800000 */
.L_x_4077:
        /* <DEDUP_REMOVED lines=9> */
.L_x_4079:
        /* <DEDUP_REMOVED lines=18> */
.L_x_4080:
        /* <DEDUP_REMOVED lines=8> */
.L_x_4081:
        /* <DEDUP_REMOVED lines=8> */
.L_x_4082:
        /* <DEDUP_REMOVED lines=8> */
.L_x_4083:
        /* <DEDUP_REMOVED lines=8> */
.L_x_4084:
        /* <DEDUP_REMOVED lines=9> */
.L_x_4085:
[----:B------:R-:W-:Y:S01]  /*416c0*/  IMAD.MOV.U32 R16, RZ, RZ, R14 ;  /* 0x000000ffff107224 */ /* 0x000fe200078e000e */
[----:B------:R-:W-:Y:S06]  /*416d0*/  BRA `(.L_x_4086) ;  /* 0xffffffc800387947 */ /* 0x000fec000383ffff */
.L_x_3988:
        /* <DEDUP_REMOVED lines=8> */
.L_x_4088:
[----:B------:R-:W-:Y:S05]  /*41760*/  BSYNC B0 ;  /* 0x0000000000007941 */ /* 0x000fea0003800000 */
.L_x_4087:
        /* <DEDUP_REMOVED lines=10> */
.L_x_4089:
        /* <DEDUP_REMOVED lines=8> */
.L_x_4090:
        /* <DEDUP_REMOVED lines=8> */
.L_x_4091:
        /* <DEDUP_REMOVED lines=8> */
.L_x_4092:
        /* <DEDUP_REMOVED lines=9> */
.L_x_4093:
[----:B------:R-:W-:Y:S01]  /*41a20*/  IMAD.MOV.U32 R16, RZ, RZ, R14 ;  /* 0x000000ffff107224 */ /* 0x000fe200078e000e */
[----:B------:R-:W-:Y:S06]  /*41a30*/  BRA `(.L_x_4094) ;  /* 0xffffffc400fc7947 */ /* 0x000fec000383ffff */
.L_x_3990:
[----:B------:R-:W-:Y:S01]  /*41a40*/  BSSY B0, `(.L_x_4095) ;  /* 0x0000006000007945 */ /* 0x000fe20003800000 */
[----:B------:R-:W-:Y:S01]  /*41a50*/  PLOP3.LUT P6, PT, P6, PT, PT, 0x8, 0x0 ;  /* 0x000000000000781c */ /* 0x000fe200037ce170 */
[----:B------:R-:W-:-:S12]  /*41a60*/  IMAD.MOV.U32 R15, RZ, RZ, -0x1 ;  /* 0xffffffffff0f7424 */ /* 0x000fd800078e00ff */
[----:B0-2---:R-:W-:Y:S05]  /*41a70*/  WARPSYNC.COLLECTIVE R15, `(.L_x_4096) ;  /* 0x000000000f087348 */ /* 0x005fea0003c00000 */
[----:B------:R-:W-:Y:S01]  /*41a80*/  VOTE.ANY R14, PT, P6 ;  /* 0x00000000000e7806 */ /* 0x000fe200030e0100 */
[----:B0-2---:R-:W-:Y:S06]  /*41a90*/  ENDCOLLECTIVE ;  /* 0x000000000000791b */ /* 0x005fec0003800000 */
.L_x_4096:
[----:B------:R-:W-:Y:S05]  /*41aa0*/  BSYNC B0 ;  /* 0x0000000000007941 */ /* 0x000fea0003800000 */
.L_x_4095:
        /* <DEDUP_REMOVED lines=9> */
.L_x_4097:
[----:B------:R-:W-:Y:S01]  /*41b40*/  IMAD.MOV.U32 R17, RZ, RZ, R14 ;  /* 0x000000ffff117224 */ /* 0x000fe200078e000e */
[----:B------:R-:W-:Y:S06]  /*41b50*/  BRA `(.L_x_4098) ;  /* 0xffffffc400ec7947 */ /* 0x000fec000383ffff */
.L_x_3992:
[----:B------:R-:W-:Y:S01]  /*41b60*/  BSSY B0, `(.L_x_4099) ;  /* 0x0000007000007945 */ /* 0x000fe20003800000 */
[----:B------:R-:W-:Y:S02]  /*41b70*/  IMAD.MOV.U32 R13, RZ, RZ, R2 ;  /* 0x000000ffff0d7224 */ /* 0x000fe400078e0002 */
[----:B------:R-:W-:Y:S02]  /*41b80*/  IMAD.MOV.U32 R11, RZ, RZ, 0x1f ;  /* 0x0000001fff0b7424 */ /* 0x000fe400078e00ff */
[----:B------:R-:W-:-:S07]  /*41b90*/  IMAD.MOV.U32 R15, RZ, RZ, -0x1 ;  /* 0xffffffffff0f7424 */ /* 0x000fce00078e00ff */
[----:B0123--:R-:W-:Y:S05]  /*41ba0*/  WARPSYNC.COLLECTIVE R15, `(.L_x_4100) ;  /* 0x000000000f087348 */ /* 0x00ffea0003c00000 */
[----:B------:R4:W0:Y:S02]  /*41bb0*/  SHFL.IDX P6, R14, R13, R12, R11 ;  /* 0x0000000c0d0e7389 */ /* 0x00082400000c000b */
[----:B01234-:R-:W-:Y:S01]  /*41bc0*/  ENDCOLLECTIVE ;  /* 0x000000000000791b */ /* 0x01ffe20003800000 */
.L_x_4100:
[----:B------:R-:W-:Y:S05]  /*41bd0*/  BSYNC B0 ;  /* 0x0000000000007941 */ /* 0x000fea0003800000 */
.L_x_4099:
[----:B------:R-:W-:Y:S01]  /*41be0*/  IMAD.MOV.U32 R2, RZ, RZ, R14 ;  /* 0x000000ffff027224 */ /* 0x000fe200078e000e */
[----:B------:R-:W-:Y:S06]  /*41bf0*/  BRA `(.L_x_4101) ;  /* 0xffffffc400e07947 */ /* 0x000fec000383ffff */
.L_x_3996:
[----:B0-----:R0:W1:Y:S02]  /*41c00*/  SYNCS.PHASECHK.TRANS64.TRYWAIT P0, [R0+URZ+0x38820], R3 ;  /* 0x03882003000075a7 */ /* 0x001064000800017f */
[----:B-1----:R-:W-:Y:S05]  /*41c10*/  @!P0 NANOSLEEP.SYNCS 0x989680 ;  /* 0x009896800000895d */ /* 0x002fea0003900000 */
[----:B------:R-:W1:Y:S02]  /*41c20*/  @!P0 SYNCS.PHASECHK.TRANS64 P0, [R0+URZ+0x38820], R3 ;  /* 0x03882003000085a7 */ /* 0x000e64000800007f */
[----:B-1----:R-:W-:Y:S05]  /*41c30*/  @!P0 BRA `(.L_x_3996) ;  /* 0xfffffffc00f08947 */ /* 0x002fea000383ffff */
[----:B------:R-:W-:Y:S05]  /*41c40*/  BRA `(.L_x_4102) ;  /* 0xffffffcc00647947 */ /* 0x000fea000383ffff */
.L_x_3997:
        /* <DEDUP_REMOVED lines=11> */
.L_x_4104:
[----:B------:R-:W-:Y:S05]  /*41d00*/  BSYNC B0 ;  /* 0x0000000000007941 */ /* 0x000fea0003800000 */
.L_x_4103:
[----:B------:R-:W-:Y:S05]  /*41d10*/  BRA `(.L_x_4105) ;  /* 0xffffffcc004c7947 */ /* 0x000fea000383ffff */
.L_x_3998:
[----:B------:R-:W-:Y:S01]  /*41d20*/  BSSY B0, `(.L_x_4106) ;  /* 0x0000006000007945 */ /* 0x000fe20003800000 */
[----:B------:R-:W-:-:S07]  /*41d30*/  IMAD.MOV.U32 R15, RZ, RZ, -0x1 ;  /* 0xffffffffff0f7424 */ /* 0x000fce00078e00ff */
[----:B012---:R-:W-:Y:S05]  /*41d40*/  WARPSYNC.COLLECTIVE R15, `(.L_x_4107) ;  /* 0x000000000f0c7348 */ /* 0x007fea0003c00000 */
[----:B------:R-:W-:Y:S02]  /*41d50*/  ELECT P6, UR62, PT ;  /* 0x00000000003e782f */ /* 0x000fe400038c0000 */
[----:B------:R-:W-:Y:S01]  /*41d60*/  MOV R14, UR62 ;  /* 0x0000003e000e7c02 */ /* 0x000fe20008000f00 */
[----:B012---:R-:W-:Y:S10]  /*41d70*/  ENDCOLLECTIVE ;  /* 0x000000000000791b */ /* 0x007ff40003800000 */
.L_x_4107:
[----:B------:R-:W-:Y:S05]  /*41d80*/  BSYNC B0 ;  /* 0x0000000000007941 */ /* 0x000fea0003800000 */
.L_x_4106:
[----:B------:R-:W-:Y:S05]  /*41d90*/  BRA `(.L_x_4108) ;  /* 0xffffffcc00407947 */ /* 0x000fea000383ffff */
.L_x_4000:
[----:B0-----:R0:W1:Y:S02]  /*41da0*/  SYNCS.PHASECHK.TRANS64.TRYWAIT P0, [R6+URZ], R5 ;  /* 0x00000005060075a7 */ /* 0x001064000800017f */
[----:B-1----:R-:W-:Y:S05]  /*41db0*/  @!P0 NANOSLEEP.SYNCS 0x989680 ;  /* 0x009896800000895d */ /* 0x002fea0003900000 */
[----:B------:R-:W1:Y:S02]  /*41dc0*/  @!P0 SYNCS.PHASECHK.TRANS64 P0, [R6+URZ], R5 ;  /* 0x00000005060085a7 */ /* 0x000e64000800007f */
[----:B-1----:R-:W-:Y:S05]  /*41dd0*/  @!P0 BRA `(.L_x_4000) ;  /* 0xfffffffc00f08947 */ /* 0x002fea000383ffff */
[----:B------:R-:W-:Y:S05]  /*41de0*/  BRA `(.L_x_4109) ;  /* 0xffffffcc007c7947 */ /* 0x000fea000383ffff */
.L_x_4001:
[----:B-1----:R1:W3:Y:S02]  /*41df0*/  SYNCS.PHASECHK.TRANS64.TRYWAIT P0, [R7+URZ], R2 ;  /* 0x00000002070075a7 */ /* 0x0022e4000800017f */
[----:B---3--:R-:W-:Y:S05]  /*41e00*/  @!P0 NANOSLEEP.SYNCS 0x989680 ;  /* 0x009896800000895d */ /* 0x008fea0003900000 */
[----:B------:R-:W3:Y:S02]  /*41e10*/  @!P0 SYNCS.PHASECHK.TRANS64 P0, [R7+URZ], R2 ;  /* 0x00000002070085a7 */ /* 0x000ee4000800007f */
[----:B---3--:R-:W-:Y:S05]  /*41e20*/  @!P0 BRA `(.L_x_4001) ;  /* 0xfffffffc00f08947 */ /* 0x008fea000383ffff */
[----:B------:R-:W-:Y:S05]  /*41e30*/  BRA `(.L_x_4110) ;  /* 0xffffffcc00707947 */ /* 0x000fea000383ffff */
.L_x_4003:
[----:B---3--:R3:W4:Y:S02]  /*41e40*/  SYNCS.PHASECHK.TRANS64.TRYWAIT P0, [R4+URZ], R5 ;  /* 0x00000005040075a7 */ /* 0x008724000800017f */
[----:B----4-:R-:W-:Y:S05]  /*41e50*/  @!P0 NANOSLEEP.SYNCS 0x989680 ;  /* 0x009896800000895d */ /* 0x010fea0003900000 */
[----:B------:R-:W4:Y:S02]  /*41e60*/  @!P0 SYNCS.PHASECHK.TRANS64 P0, [R4+URZ], R5 ;  /* 0x00000005040085a7 */ /* 0x000f24000800007f */
[----:B----4-:R-:W-:Y:S05]  /*41e70*/  @!P0 BRA `(.L_x_4003) ;  /* 0xfffffffc00f08947 */ /* 0x010fea000383ffff */
[----:B------:R-:W-:Y:S05]  /*41e80*/  BRA `(.L_x_4111) ;  /* 0xffffffcc00787947 */ /* 0x000fea000383ffff */
        .type           $_ZN7cutlass13device_kernelIN5flash11enable_sm90INS1_16FlashAttnFwdSm90INS1_25CollectiveMainloopFwdSm90ILi2EN4cute5tupleIJNS5_1CILi1EEES8_S8_EEENS6_IJNS7_ILi64EEESA_SA_EEELi512ENS_10bfloat16_tEfNS_4arch4Sm90ELb0ELb1ELb1ELb1ELb0ELb1ELb1ELb0ELb0ELb1ELb0ELb0EEENS1_21CollectiveEpilogueFwdINS6_IJSA_NS7_ILi512EEESA_EEES9_SC_SE_Li256ELb1ELb1ELb0ELb0EEENS1_36VarlenDynamicPersistentTileSchedulerILi64ELi64ELi256ELi128ELb0ELb1ELb1ELb1ELb0ELb1EEEEEEEEEvNT_6ParamsE$_ZZN5flash25CollectiveMainloopFwdSm90ILi2EN4cute5tupleIJNS1_1CILi1EEES4_S4_EEENS2_IJNS3_ILi64EEES6_S6_EEELi512EN7cutlass10bfloat16_tEfNS8_4arch4Sm90ELb0ELb1ELb1ELb1ELb0ELb1ELb1ELb0ELb0ELb1ELb0ELb0EE3mmaINS_16FlashAttnFwdSm90ISC_NS_21CollectiveEpilogueFwdINS2_IJS6_NS3_ILi512EEES6_EEES5_S9_SB_Li256ELb1ELb1ELb0ELb0EEENS_36VarlenDynamicPersistentTileSchedulerILi64ELi64ELi256ELi128ELb0ELb1ELb1ELb1ELb0ELb1EEEE13SharedStorageENS1_6TensorINS1_11ArrayEngineIfLm128EEENS1_6LayoutINS2_IJNS2_IJNS3_ILi2EEESR_NS3_ILi32EEEEEES4_S4_EEENS2_IJNS2_IJS4_SR_NS3_ILi4EEEEEENS3_ILi0EEESX_EEEEEEENS_7SoftmaxILi2ELi0EEEEEbRKNSC_6ParamsENS8_25PipelineTmaAsyncNoClusterILi2ENS8_16PipelineTmaAsyncILi2EEEEES19_RNS8_13PipelineStateILj2EEERT0_RT1_iRiRKNS_16SeqlenInfoQKNewKILb1ELb1EEENS2_IJiiiiEEERT_ENKUliT_T0_T1_E_clIZSD_ISM_S10_S12_EbS15_S19_S19_S1C_S1E_S1G_iS1H_S1L_S1M_S1O_EUlRS1P_iE0_NS3_ILb1EEES1W_EEDaiS1P_S1Q_S1R_,@function
        .size           $_ZN7cutlass13device_kernelIN5flash11enable_sm90INS1_16FlashAttnFwdSm90INS1_25CollectiveMainloopFwdSm90ILi2EN4cute5tupleIJNS5_1CILi1EEES8_S8_EEENS6_IJNS7_ILi64EEESA_SA_EEELi512ENS_10bfloat16_tEfNS_4arch4Sm90ELb0ELb1ELb1ELb1ELb0ELb1ELb1ELb0ELb0ELb1ELb0ELb0EEENS1_21CollectiveEpilogueFwdINS6_IJSA_NS7_ILi512EEESA_EEES9_SC_SE_Li256ELb1ELb1ELb0ELb0EEENS1_36VarlenDynamicPersistentTileSchedulerILi64ELi64ELi256ELi128ELb0ELb1ELb1ELb1ELb0ELb1EEEEEEEEEvNT_6ParamsE$_ZZN5flash25CollectiveMainloopFwdSm90ILi2EN4cute5tupleIJNS1_1CILi1EEES4_S4_EEENS2_IJNS3_ILi64EEES6_S6_EEELi512EN7cutlass10bfloat16_tEfNS8_4arch4Sm90ELb0ELb1ELb1ELb1ELb0ELb1ELb1ELb0ELb0ELb1ELb0ELb0EE3mmaINS_16FlashAttnFwdSm90ISC_NS_21CollectiveEpilogueFwdINS2_IJS6_NS3_ILi512EEES6_EEES5_S9_SB_Li256ELb1ELb1ELb0ELb0EEENS_36VarlenDynamicPersistentTileSchedulerILi64ELi64ELi256ELi128ELb0ELb1ELb1ELb1ELb0ELb1EEEE13SharedStorageENS1_6TensorINS1_11ArrayEngineIfLm128EEENS1_6LayoutINS2_IJNS2_IJNS3_ILi2EEESR_NS3_ILi32EEEEEES4_S4_EEENS2_IJNS2_IJS4_SR_NS3_ILi4EEEEEENS3_ILi0EEESX_EEEEEEENS_7SoftmaxILi2ELi0EEEEEbRKNSC_6ParamsENS8_25PipelineTmaAsyncNoClusterILi2ENS8_16PipelineTmaAsyncILi2EEEEES19_RNS8_13PipelineStateILj2EEERT0_RT1_iRiRKNS_16SeqlenInfoQKNewKILb1ELb1EEENS2_IJiiiiEEERT_ENKUliT_T0_T1_E_clIZSD_ISM_S10_S12_EbS15_S19_S19_S1C_S1E_S1G_iS1H_S1L_S1M_S1O_EUlRS1P_iE0_NS3_ILb1EEES1W_EEDaiS1P_S1Q_S1R_,(.L_x_6032 - $_ZN7cutlass13device_kernelIN5flash11enable_sm90INS1_16FlashAttnFwdSm90INS1_25CollectiveMainloopFwdSm90ILi2EN4cute5tupleIJNS5_1CILi1EEES8_S8_EEENS6_IJNS7_ILi64EEESA_SA_EEELi512ENS_10bfloat16_tEfNS_4arch4Sm90ELb0ELb1ELb1ELb1ELb0ELb1ELb1ELb0ELb0ELb1ELb0ELb0EEENS1_21CollectiveEpilogueFwdINS6_IJSA_NS7_ILi512EEESA_EEES9_SC_SE_Li256ELb1ELb1ELb0ELb0EEENS1_36VarlenDynamicPersistentTileSchedulerILi64ELi64ELi256ELi128ELb0ELb1ELb1ELb1ELb0ELb1EEEEEEEEEvNT_6ParamsE$_ZZN5flash25CollectiveMainloopFwdSm90ILi2EN4cute5tupleIJNS1_1CILi1EEES4_S4_EEENS2_IJNS3_ILi64EEES6_S6_EEELi512EN7cutlass10bfloat16_tEfNS8_4arch4Sm90ELb0ELb1ELb1ELb1ELb0ELb1ELb1ELb0ELb0ELb1ELb0ELb0EE3mmaINS_16FlashAttnFwdSm90ISC_NS_21CollectiveEpilogueFwdINS2_IJS6_NS3_ILi512EEES6_EEES5_S9_SB_Li256ELb1ELb1ELb0ELb0EEENS_36VarlenDynamicPersistentTileSchedulerILi64ELi64ELi256ELi128ELb0ELb1ELb1ELb1ELb0ELb1EEEE13SharedStorageENS1_6TensorINS1_11ArrayEngineIfLm128EEENS1_6LayoutINS2_IJNS2_IJNS3_ILi2EEESR_NS3_ILi32EEEEEES4_S4_EEENS2_IJNS2_IJS4_SR_NS3_ILi4EEEEEENS3_ILi0EEESX_EEEEEEENS_7SoftmaxILi2ELi0EEEEEbRKNSC_6ParamsENS8_25PipelineTmaAsyncNoClusterILi2ENS8_16PipelineTmaAsyncILi2EEEEES19_RNS8_13PipelineStateILj2EEERT0_RT1_iRiRKNS_16SeqlenInfoQKNewKILb1ELb1EEENS2_IJiiiiEEERT_ENKUliT_T0_T1_E_clIZSD_ISM_S10_S12_EbS15_S19_S19_S1C_S1E_S1G_iS1H_S1L_S1M_S1O_EUlRS1P_iE0_NS3_ILb1EEES1W_EEDaiS1P_S1Q_S1R_)
$_ZN7cutlass13device_kernelIN5flash11enable_sm90INS1_16FlashAttnFwdSm90INS1_25CollectiveMainloopFwdSm90ILi2EN4cute5tupleIJNS5_1CILi1EEES8_S8_EEENS6_IJNS7_ILi64EEESA_SA_EEELi512ENS_10bfloat16_tEfNS_4arch4Sm90ELb0ELb1ELb1ELb1ELb0ELb1ELb1ELb0ELb0ELb1ELb0ELb0EEENS1_21CollectiveEpilogueFwdINS6_IJSA_NS7_ILi512EEESA_EEES9_SC_SE_Li256ELb1ELb1ELb0ELb0EEENS1_36VarlenDynamicPersistentTileSchedulerILi64ELi64ELi256ELi128ELb0ELb1ELb1ELb1ELb0ELb1EEEEEEEEEvNT_6ParamsE$_ZZN5flash25CollectiveMainloopFwdSm90ILi2EN4cute5tupleIJNS1_1CILi1EEES4_S4_EEENS2_IJNS3_ILi64EEES6_S6_EEELi512EN7cutlass10bfloat16_tEfNS8_4arch4Sm90ELb0ELb1ELb1ELb1ELb0ELb1ELb1ELb0ELb0ELb1ELb0ELb0EE3mmaINS_16FlashAttnFwdSm90ISC_NS_21CollectiveEpilogueFwdINS2_IJS6_NS3_ILi512EEES6_EEES5_S9_SB_Li256ELb1ELb1ELb0ELb0EEENS_36VarlenDynamicPersistentTileSchedulerILi64ELi64ELi256ELi128ELb0ELb1ELb1ELb1ELb0ELb1EEEE13SharedStorageENS1_6TensorINS1_11ArrayEngineIfLm128EEENS1_6LayoutINS2_IJNS2_IJNS3_ILi2EEESR_NS3_ILi32EEEEEES4_S4_EEENS2_IJNS2_IJS4_SR_NS3_ILi4EEEEEENS3_ILi0EEESX_EEEEEEENS_7SoftmaxILi2ELi0EEEEEbRKNSC_6ParamsENS8_25PipelineTmaAsyncNoClusterILi2ENS8_16PipelineTmaAsyncILi2EEEEES19_RNS8_13PipelineStateILj2EEERT0_RT1_iRiRKNS_16SeqlenInfoQKNewKILb1ELb1EEENS2_IJiiiiEEERT_ENKUliT_T0_T1_E_clIZSD_ISM_S10_S12_EbS15_S19_S19_S1C_S1E_S1G_iS1H_S1L_S1M_S1O_EUlRS1P_iE0_NS3_ILb1EEES1W_EEDaiS1P_S1Q_S1R_:
        /* <DEDUP_REMOVED lines=13> */
[----:B------:R-:W-:Y:S01]  /*41f60*/  BSSY B1, `(.L_x_4112) ;  /* 0x0000009000017945 */ /* 0x000fe20003800000 */
[----:B------:R-:W-:-:S07]  /*41f70*/  IMAD.MOV.U32 R5, RZ, RZ, R49 ;  /* 0x000000ffff057224 */ /* 0x000fce00078e0031 */
[----:B---3--:R0:W5:Y:S04]  /*41f80*/  LD.E R9, desc[UR4][R6.64] ;  /* 0x0000000406097980 */ /* 0x008168000c101900 */
[----:B------:R0:W5:Y:S01]  /*41f90*/  LD.E R11, desc[UR6][R6.64+0x4] ;  /* 0x00000406060b7980 */ /* 0x000162000c101900 */
[----:B--2---:R-:W-:-:S04]  /*41fa0*/  LOP3.LUT R4, R4, 0x1, RZ, 0xfc, !PT ;  /* 0x0000000104047812 */ /* 0x004fc800078efcff */
[----:B------:R-:W-:Y:S01]  /*41fb0*/  ISETP.NE.AND P0, PT, R4, 0x3, PT ;  /* 0x000000030400780c */ /* 0x000fe20003f05270 */
[----:B------:R-:W-:-:S12]  /*41fc0*/  IMAD.MOV.U32 R4, RZ, RZ, R32 ;  /* 0x000000ffff047224 */ /* 0x000fd800078e0020 */
[----:B0-----:R-:W-:Y:S05]  /*41fd0*/  @!P0 BRA `(.L_x_4113) ;  /* 0x0000000000048947 */ /* 0x001fea0003800000 */
[----:B------:R-:W-:Y:S01]  /*41fe0*/  BPT.TRAP 0x1 ;  /* 0x000000040000795c */ /* 0x000fe20000300000 */
.L_x_4113:
[----:B------:R-:W-:Y:S05]  /*41ff0*/  BSYNC B1 ;  /* 0x0000000000017941 */ /* 0x000fea0003800000 */
.L_x_4112:
        /* <DEDUP_REMOVED lines=17> */
.L_x_4115:
[----:B------:R-:W-:Y:S05]  /*42110*/  BSYNC B1 ;  /* 0x0000000000017941 */ /* 0x000fea0003800000 */
.L_x_4114:
        /* <DEDUP_REMOVED lines=10> */
.L_x_4117:
[----:B------:R-:W-:Y:S05]  /*421c0*/  BSYNC B1 ;  /* 0x0000000000017941 */ /* 0x000fea0003800000 */
.L_x_4116:
        /* <DEDUP_REMOVED lines=89> */
.L_x_4143:
[----:B------:R-:W-:Y:S05]  /*42760*/  BSYNC B1 ;  /* 0x0000000000017941 */ /* 0x000fea0003800000 */
.L_x_4119:
        /* <DEDUP_REMOVED lines=14> */
.L_x_4122:
[----:B------:R-:W-:Y:S05]  /*42850*/  BSYNC B1 ;  /* 0x0000000000017941 */ /* 0x000fea0003800000 */
.L_x_4121:
        /* <DEDUP_REMOVED lines=17> */
.L_x_4124:
[----:B------:R-:W-:Y:S05]  /*42970*/  BSYNC B1 ;  /* 0x0000000000017941 */ /* 0x000fea0003800000 */
.L_x_4123:
        /* <DEDUP_REMOVED lines=10> */
.L_x_4126:
[----:B------:R-:W-:Y:S05]  /*42a20*/  BSYNC B1 ;  /* 0x0000000000017941 */ /* 0x000fea0003800000 */
.L_x_4125:
        /* <DEDUP_REMOVED lines=598> */
[----:B------:R-:W4:Y:S08]  /*44f90*/  LD.E R62, desc[UR10][R4.64+0xc] ;  /* 0x00000c0a043e7980 */ /* 0x000f30000c101900 */
[----:B------:R-:W4:Y:S04]  /*44fa0*/  LD.E R63, desc[UR12][R4.64+0x14] ;  /* 0x0000140c043f7980 */ /* 0x000f28000c101900 */
[----:B--2---:R-:W2:Y:S01]  /*44fb0*/  LD.E R58, desc[UR4][R6.64] ;  /* 0x00000004063a7980 */ /* 0x004ea2000c101900 */
[----:B------:R-:W-:-:S02]  /*44fc0*/  R2UR UR4, R2 ;  /* 0x00000000020472ca */ /* 0x000fc400000e0000 */
[----:B------:R-:W-:Y:S01]  /*44fd0*/  R2UR UR5, R3 ;  /* 0x00000000030572ca */ /* 0x000fe200000e0000 */
[----:B------:R-:W4:-:S12]  /*44fe0*/  LD.E R7, desc[UR14][R4.64+0x18] ;  /* 0x0000180e04077980 */ /* 0x000f18000c101900 */
[----:B------:R-:W4:Y:S01]  /*44ff0*/  LD.E R59, desc[UR4][R4.64] ;  /* 0x00000004043b7980 */ /* 0x000f22000c101900 */
[----:B------:R-:W-:Y:S02]  /*45000*/  R2UR UR4, R2 ;  /* 0x00000000020472ca */ /* 0x000fe400000e0000 */
[----:B------:R-:W-:Y:S02]  /*45010*/  R2UR UR5, R3 ;  /* 0x00000000030572ca */ /* 0x000fe400000e0000 */
[----:B---3--:R-:W-:-:S11]  /*45020*/  ISETP.NE.AND P1, PT, R9, 0x1, PT ;  /* 0x000000010900780c */ /* 0x008fd60003f25270 */
        /* <DEDUP_REMOVED lines=17> */
[----:B------:R-:W-:-:S04]  /*45140*/  FMUL.FTZ R28, R28, R58 ;  /* 0x0000003a1c1c7220 */ /* 0x000fc80000410000 */
[----:B------:R0:W2:Y:S01]  /*45150*/  MUFU.TANH R65, R28 ;  /* 0x0000001c00417308 */ /* 0x0000a20000002400 */
[----:B----4-:R-:W-:-:S04]  /*45160*/  SHF.R.S32.HI R26, RZ, 0x1f, R59 ;  /* 0x0000001fff1a7819 */ /* 0x010fc8000001143b */
[----:B------:R-:W-:-:S04]  /*45170*/  LEA.HI R24, R26, R59, RZ, 0x7 ;  /* 0x0000003b1a187211 */ /* 0x000fc800078f38ff */
[----:B0-----:R-:W-:Y:S01]  /*45180*/  LOP3.LUT R28, R24, 0xffffff80, RZ, 0xc0, !PT ;  /* 0xffffff80181c7812 */ /* 0x001fe200078ec0ff */
[----:B------:R-:W-:-:S04]  /*45190*/  FMUL.FTZ R25, R25, R58 ;  /* 0x0000003a19197220 */ /* 0x000fc80000410000 */
[----:B------:R-:W-:Y:S01]  /*451a0*/  IMAD.IADD R28, R59, 0x1, -R28 ;  /* 0x000000013b1c7824 */ /* 0x000fe200078e0a1c */
[----:B------:R0:W4:Y:S01]  /*451b0*/  MUFU.TANH R64, R25 ;  /* 0x0000001900407308 */ /* 0x0001220000002400 */
[-C--:B-1----:R-:W-:Y:S01]  /*451c0*/  FMUL.FTZ R11, R27, R58.reuse ;  /* 0x0000003a1b0b7220 */ /* 0x082fe20000410000 */
[-C--:B------:R-:W-:Y:S01]  /*451d0*/  FMUL.FTZ R32, R32, R58.reuse ;  /* 0x0000003a20207220 */ /* 0x080fe20000410000 */
[----:B------:R-:W-:Y:S01]  /*451e0*/  LEA.HI R27, R26, R59, RZ, 0x2 ;  /* 0x0000003b1a1b7211 */ /* 0x000fe200078f10ff */
[----:B------:R-:W-:Y:S01]  /*451f0*/  FMUL.FTZ R15, R31, R58 ;  /* 0x0000003a1f0f7220 */ /* 0x000fe20000410000 */
[----:B0-----:R-:W-:-:S03]  /*45200*/  SHF.R.S32.HI R25, RZ, 0x1f, R28 ;  /* 0x0000001fff197819 */ /* 0x001fc6000001141c */
[----:B------:R0:W1:Y:S01]  /*45210*/  MUFU.TANH R31, R32 ;  /* 0x00000020001f7308 */ /* 0x0000620000002400 */
        /* <DEDUP_REMOVED lines=22> */
[----:B------:R-:W-:-:S03]  /*45380*/  LOP3.LUT R25, R26, 0x7ffffffc, RZ, 0xc0, !PT ;  /* 0x7ffffffc1a197812 */ /* 0x000fc600078ec0ff */
[----:B------:R-:W0:Y:S01]  /*45390*/  SHFL.IDX PT, R30, R29, RZ, 0x1c1f ;  /* 0x001c1fff1d1e7589 */ /* 0x000e2200000e0000 */
[----:B------:R-:W-:Y:S01]  /*453a0*/  IADD3 R8, -R32, 0x1, RZ ;  /* 0x0000000120087810 */ /* 0x000fe20007ffe1ff */
[----:B------:R-:W-:Y:S02]  /*453b0*/  IMAD.IADD R25, R28, 0x1, -R25 ;  /* 0x000000011c197824 */ /* 0x000fe400078e0a19 */
        /* <DEDUP_REMOVED lines=57> */
[----:B------:R-:W1:Y:S01]  /*45750*/  MUFU.TANH R55, R55 ;  /* 0x0000003700377308 */ /* 0x000e620000002400 */
        /* <DEDUP_REMOVED lines=21> */
.L_x_4133:
[----:B------:R-:W-:Y:S05]  /*458b0*/  BSYNC B3 ;  /* 0x0000000000037941 */ /* 0x000fea0003800000 */
.L_x_4132:
[----:B------:R-:W-:Y:S01]  /*458c0*/  LOP3.LUT R28, RZ, R28, RZ, 0x33, !PT ;  /* 0x0000001cff1c7212 */ /* 0x000fe200078e33ff */
[----:B------:R-:W-:Y:S06]  /*458d0*/  BRA `(.L_x_4134) ;  /* 0x0000000000287947 */ /* 0x000fec0003800000 */
.L_x_4131:
        /* <DEDUP_REMOVED lines=10> */
.L_x_4134:
[----:B------:R-:W-:Y:S05]  /*45980*/  BSYNC B2 ;  /* 0x0000000000027941 */ /* 0x000fea0003800000 */
.L_x_4130:
[----:B------:R-:W-:-:S04]  /*45990*/  IMAD R28, R7, R28, -R32 ;  /* 0x0000001c071c7224 */ /* 0x000fc800078e0a20 */
[----:B------:R-:W-:-:S05]  /*459a0*/  IMAD R27, R25, -0x2, R28 ;  /* 0xfffffffe191b7824 */ /* 0x000fca00078e021c */
[----:B------:R-:W-:Y:S02]  /*459b0*/  VIMNMX R26, R26, R27, !PT ;  /* 0x0000001b1a1a7248 */ /* 0x000fe40007fe0100 */
[----:B------:R-:W-:-:S07]  /*459c0*/  VIADDMNMX R8, R27, R7, R8, PT ;  /* 0x000000071b087246 */ /* 0x000fce0003800108 */
.L_x_4129:
[----:B------:R-:W-:Y:S05]  /*459d0*/  BSYNC B1 ;  /* 0x0000000000017941 */ /* 0x000fea0003800000 */
.L_x_4128:
[C---:B------:R-:W-:Y:S01]  /*459e0*/  ISETP.GE.AND P2, PT, R63.reuse, 0x9, PT ;  /* 0x000000093f00780c */ /* 0x040fe20003f46270 */
[----:B------:R-:W-:Y:S01]  /*459f0*/  BSSY B1, `(.L_x_4135) ;  /* 0x0000072000017945 */ /* 0x000fe20003800000 */
[C---:B------:R-:W-:Y:S02]  /*45a00*/  ISETP.GE.AND P5, PT, R63.reuse, 0xa, PT ;  /* 0x0000000a3f00780c */ /* 0x040fe40003fa6270 */
[----:B------:R-:W-:Y:S02]  /*45a10*/  ISETP.GT.AND P3, PT, R26, 0x8, !P2 ;  /* 0x000000081a00780c */ /* 0x000fe40005764270 */
[----:B------:R-:W-:Y:S02]  /*45a20*/  ISETP.GE.AND P1, PT, R63, 0x2, PT ;  /* 0x000000023f00780c */ /* 0x000fe40003f26270 */
[----:B------:R-:W-:Y:S02]  /*45a30*/  ISETP.LT.OR P3, PT, R8, 0x9, P3 ;  /* 0x000000090800780c */ /* 0x000fe40001f61670 */
[----:B------:R-:W-:-:S02]  /*45a40*/  ISETP.GT.AND P4, PT, R26, 0x1, !P1 ;  /* 0x000000011a00780c */ /* 0x000fc40004f84270 */
[----:B------:R-:W-:Y:S02]  /*45a50*/  FSEL R65, R65, -INF , !P3 ;  /* 0xff80000041417808 */ /* 0x000fe40005800000 */
[----:B------:R-:W-:Y:S02]  /*45a60*/  ISETP.GT.AND P3, PT, R26, 0x9, !P5 ;  /* 0x000000091a00780c */ /* 0x000fe40006f64270 */
[C---:B------:R-:W-:Y:S02]  /*45a70*/  ISETP.LT.OR P4, PT, R8.reuse, 0x2, P4 ;  /* 0x000000020800780c */ /* 0x040fe40002781670 */
[----:B------:R-:W-:Y:S02]  /*45a80*/  ISETP.LT.OR P3, PT, R8, 0xa, P3 ;  /* 0x0000000a0800780c */ /* 0x000fe40001f61670 */
[----:B------:R-:W-:Y:S02]  /*45a90*/  FSEL R39, R64, -INF , !P4 ;  /* 0xff80000040277808 */ /* 0x000fe40006000000 */
[----:B-1----:R-:W-:-:S02]  /*45aa0*/  FSEL R47, R66, -INF , !P3 ;  /* 0xff800000422f7808 */ /* 0x002fc40005800000 */
[C---:B------:R-:W-:Y:S02]  /*45ab0*/  ISETP.GE.AND P3, PT, R63.reuse, 0x11, PT ;  /* 0x000000113f00780c */ /* 0x040fe40003f66270 */
[----:B------:R-:W-:Y:S02]  /*45ac0*/  P2R R30, PR, RZ, 0x20 ;  /* 0x00000020ff1e7803 */ /* 0x000fe40000000000 */
[----:B------:R-:W-:Y:S02]  /*45ad0*/  ISETP.GT.AND P4, PT, R26, 0x10, !P3 ;  /* 0x000000101a00780c */ /* 0x000fe40005f84270 */
[----:B------:R-:W-:Y:S02]  /*45ae0*/  ISETP.GE.AND P5, PT, R63, 0x12, PT ;  /* 0x000000123f00780c */ /* 0x000fe40003fa6270 */
[----:B------:R-:W-:-:S04]  /*45af0*/  ISETP.LT.OR P4, PT, R8, 0x11, P4 ;  /* 0x000000110800780c */ /* 0x000fc80002781670 */
        /* <DEDUP_REMOVED lines=79> */
.L_x_4140:
[----:B------:R-:W-:Y:S05]  /*45ff0*/  BSYNC B3 ;  /* 0x0000000000037941 */ /* 0x000fea0003800000 */
.L_x_4139:
[----:B------:R-:W-:Y:S01]  /*46000*/  LOP3.LUT R12, RZ, R12, RZ, 0x33, !PT ;  /* 0x0000000cff0c7212 */ /* 0x000fe200078e33ff */
[----:B------:R-:W-:Y:S06]  /*46010*/  BRA `(.L_x_4141) ;  /* 0x0000000000287947 */ /* 0x000fec0003800000 */
.L_x_4138:
        /* <DEDUP_REMOVED lines=10> */
.L_x_4141:
[----:B------:R-:W-:Y:S05]  /*460c0*/  BSYNC B2 ;  /* 0x0000000000027941 */ /* 0x000fea0003800000 */
.L_x_4137:
[----:B------:R-:W-:-:S04]  /*460d0*/  IMAD R12, R7, R12, -R32 ;  /* 0x0000000c070c7224 */ /* 0x000fc800078e0a20 */
[----:B------:R-:W-:-:S05]  /*460e0*/  IMAD R12, R25, -0x2, R12 ;  /* 0xfffffffe190c7824 */ /* 0x000fca00078e020c */
[----:B------:R-:W-:Y:S02]  /*460f0*/  VIADDMNMX R8, R12, R7, R8, PT ;  /* 0x000000070c087246 */ /* 0x000fe40003800108 */
[----:B------:R-:W-:-:S07]  /*46100*/  VIMNMX R13, R13, R12, !PT ;  /* 0x0000000c0d0d7248 */ /* 0x000fce0007fe0100 */
.L_x_4136:
[----:B------:R-:W-:Y:S05]  /*46110*/  BSYNC B1 ;  /* 0x0000000000017941 */ /* 0x000fea0003800000 */
.L_x_4135:
[----:B------:R-:W2:Y:S01]  /*46120*/  LDL.64 R4, [R0+0x70] ;  /* 0x0000700000047983 */ /* 0x000ea20000100a00 */
        /* <DEDUP_REMOVED lines=34> */
[----:B------:R-:W-:Y:S02]  /*46350*/  ISETP.NE.AND P6, PT, R48, RZ, PT ;  /* 0x000000ff3000720c */ /* 0x000fe40003fc5270 */
        /* <DEDUP_REMOVED lines=8> */
[----:B------:R-:W-:-:S04]  /*463e0*/  ISETP.GT.AND P1, PT, R13, RZ, !P1 ;  /* 0x000000ff0d00720c */ /* 0x000fc80004f24270 */
[----:B------:R-:W-:-:S04]  /*463f0*/  ISETP.LT.OR P1, PT, R8, 0x1, P1 ;  /* 0x000000010800780c */ /* 0x000fc80000f21670 */
[----:B------:R-:W-:-:S04]  /*46400*/  FSEL R9, R6, -INF , !P1 ;  /* 0xff80000006097808 */ /* 0x000fc80004800000 */
[----:B------:R-:W-:-:S04]  /*46410*/  FMNMX.FTZ R7, R9, R12, !PT ;  /* 0x0000000c09077209 */ /* 0x000fc80007810000 */
        /* <DEDUP_REMOVED lines=13> */
[----:B------:R-:W-:Y:S02]  /*464f0*/  ISETP.GT.AND P5, PT, R13, 0x38, !P5 ;  /* 0x000000380d00780c */ /* 0x000fe40006fa4270 */
[----:B------:R-:W-:Y:S02]  /*46500*/  ISETP.LT.OR P4, PT, R8, 0x32, P4 ;  /* 0x000000320800780c */ /* 0x000fe40002781670 */
[----:B------:R-:W-:Y:S02]  /*46510*/  FSEL R27, R50, -INF , !P2 ;  /* 0xff800000321b7808 */ /* 0x000fe40005000000 */
[----:B------:R-:W-:-:S02]  /*46520*/  FMNMX.FTZ R6, R24, R7, !PT ;  /* 0x0000000718067209 */ /* 0x000fc40007810000 */
[----:B------:R-:W-:Y:S02]  /*46530*/  ISETP.GT.AND P1, PT, R13, 0x39, !P6 ;  /* 0x000000390d00780c */ /* 0x000fe40007724270 */
[C---:B------:R-:W-:Y:S02]  /*46540*/  ISETP.LT.OR P5, PT, R8.reuse, 0x39, P5 ;  /* 0x000000390800780c */ /* 0x040fe40002fa1670 */
[----:B------:R-:W-:Y:S02]  /*46550*/  FSEL R13, R51, -INF , !P4 ;  /* 0xff800000330d7808 */ /* 0x000fe40006000000 */
[----:B------:R-:W-:Y:S02]  /*46560*/  FMNMX.FTZ R6, R27, R6, !PT ;  /* 0x000000061b067209 */ /* 0x000fe40007810000 */
[----:B------:R-:W-:Y:S02]  /*46570*/  ISETP.LT.OR P1, PT, R8, 0x3a, P1 ;  /* 0x0000003a0800780c */ /* 0x000fe40000f21670 */
[----:B------:R-:W-:-:S02]  /*46580*/  R2UR UR4, R2 ;  /* 0x00000000020472ca */ /* 0x000fc400000e0000 */
[----:B------:R-:W-:Y:S02]  /*46590*/  R2UR UR5, R3 ;  /* 0x00000000030572ca */ /* 0x000fe400000e0000 */
[----:B------:R-:W-:Y:S02]  /*465a0*/  FSEL R8, R54, -INF , !P5 ;  /* 0xff80000036087808 */ /* 0x000fe40006800000 */
[----:B------:R-:W-:Y:S02]  /*465b0*/  FMNMX.FTZ R7, R13, R6, !PT ;  /* 0x000000060d077209 */ /* 0x000fe40007810000 */
[----:B------:R-:W-:Y:S02]  /*465c0*/  R2UR UR6, R2 ;  /* 0x00000000020672ca */ /* 0x000fe400000e0000 */
[----:B------:R-:W-:Y:S02]  /*465d0*/  R2UR UR7, R3 ;  /* 0x00000000030772ca */ /* 0x000fe400000e0000 */
[----:B------:R-:W-:-:S02]  /*465e0*/  FSEL R28, R55, -INF , !P1 ;  /* 0xff800000371c7808 */ /* 0x000fc40004800000 */
        /* <DEDUP_REMOVED lines=38> */
[----:B------:R-:W-:Y:S02]  /*46850*/  FSEL R32, R32, RZ, P1 ;  /* 0x000000ff20207208 */ /* 0x000fe40000800000 */
[----:B---3--:R-:W-:-:S03]  /*46860*/  FSETP.NEU.FTZ.AND P1, PT, R44, -INF , PT ;  /* 0xff8000002c00780b */ /* 0x008fc60003f3d000 */
[-CC-:B------:R-:W-:Y:S01]  /*46870*/  FFMA.FTZ R38, R41, R33.reuse, -R32.reuse ;  /* 0x0000002129267223 */ /* 0x180fe20000010820 */
[-CC-:B------:R-:W-:Y:S01]  /*46880*/  FFMA.FTZ R41, R45, R33.reuse, -R32.reuse ;  /* 0x000000212d297223 */ /* 0x180fe20000010820 */
[----:B------:R-:W-:Y:S01]  /*46890*/  FMUL.FTZ R45, R33, R44 ;  /* 0x0000002c212d7220 */ /* 0x000fe20000410000 */
[-CC-:B0-----:R-:W-:Y:S02]  /*468a0*/  FFMA.FTZ R5, R39, R33.reuse, -R32.reuse ;  /* 0x0000002127057223 */ /* 0x181fe40000010820 */
[----:B------:R0:W-:Y:S01]  /*468b0*/  MUFU.EX2 R39, R38 ;  /* 0x0000002600277308 */ /* 0x0001e20000000800 */
[-CC-:B------:R-:W-:Y:S01]  /*468c0*/  FFMA.FTZ R4, R37, R33.reuse, -R32.reuse ;  /* 0x0000002125047223 */ /* 0x180fe20000010820 */
[----:B------:R-:W-:Y:S01]  /*468d0*/  FFMA.FTZ R30, R65, R33, -R32 ;  /* 0x00000021411e7223 */ /* 0x000fe20000010820 */
[----:B0-----:R-:W-:-:S05]  /*468e0*/  FSEL R38, R45, RZ, P1 ;  /* 0x000000ff2d267208 */ /* 0x001fca0000800000 */
[----:B------:R-:W-:Y:S01]  /*468f0*/  MUFU.EX2 R168, R4 ;  /* 0x0000000400a87308 */ /* 0x000fe20000000800 */
[-CC-:B------:R-:W-:Y:S01]  /*46900*/  FFMA.FTZ R9, R9, R33.reuse, -R38.reuse ;  /* 0x0000002109097223 */ /* 0x180fe20000010826 */
[-CC-:B------:R-:W-:Y:S01]  /*46910*/  FFMA.FTZ R12, R12, R33.reuse, -R38.reuse ;  /* 0x000000210c0c7223 */ /* 0x180fe20000010826 */
[----:B------:R-:W-:-:S05]  /*46920*/  FFMA.FTZ R14, R14, R33, -R38 ;  /* 0x000000210e0e7223 */ /* 0x000fca0000010826 */
[----:B------:R0:W-:Y:S01]  /*46930*/  MUFU.EX2 R29, R5 ;  /* 0x00000005001d7308 */ /* 0x0001e20000000800 */
[-C--:B------:R-:W-:Y:S01]  /*46940*/  FFMA.FTZ R31, R47, R33.reuse, -R32 ;  /* 0x000000212f1f7223 */ /* 0x080fe20000010820 */
[-C--:B------:R-:W-:Y:S01]  /*46950*/  FFMA.FTZ R15, R15, R33.reuse, -R38 ;  /* 0x000000210f0f7223 */ /* 0x080fe20000010826 */
[----:B------:R-:W-:-:S05]  /*46960*/  FFMA.FTZ R34, R59, R33, -R32 ;  /* 0x000000213b227223 */ /* 0x000fca0000010820 */
[----:B------:R-:W-:Y:S01]  /*46970*/  MUFU.EX2 R169, R9 ;  /* 0x0000000900a97308 */ /* 0x000fe20000000800 */
[-C--:B0-----:R-:W-:Y:S01]  /*46980*/  FFMA.FTZ R5, R69, R33.reuse, -R32 ;  /* 0x0000002145057223 */ /* 0x081fe20000010820 */
[----:B------:R-:W-:-:S06]  /*46990*/  FFMA.FTZ R18, R18, R33, -R38 ;  /* 0x0000002112127223 */ /* 0x000fcc0000010826 */
[----:B------:R-:W0:Y:S01]  /*469a0*/  MUFU.EX2 R44, R12 ;  /* 0x0000000c002c7308 */ /* 0x000e220000000800 */
[----:B------:R-:W-:-:S07]  /*469b0*/  FFMA.FTZ R35, R61, R33, -R32 ;  /* 0x000000213d237223 */ /* 0x000fce0000010820 */
[----:B------:R-:W-:Y:S01]  /*469c0*/  MUFU.EX2 R30, R30 ;  /* 0x0000001e001e7308 */ /* 0x000fe20000000800 */
[-C--:B------:R-:W-:Y:S01]  /*469d0*/  FFMA.FTZ R4, R67, R33.reuse, -R32 ;  /* 0x0000002143047223 */ /* 0x080fe20000010820 */
[----:B------:R-:W-:-:S06]  /*469e0*/  FFMA.FTZ R19, R19, R33, -R38 ;  /* 0x0000002113137223 */ /* 0x000fcc0000010826 */
[----:B------:R-:W1:Y:S01]  /*469f0*/  MUFU.EX2 R14, R14 ;  /* 0x0000000e000e7308 */ /* 0x000e620000000800 */
[----:B------:R-:W-:-:S07]  /*46a00*/  FFMA.FTZ R20, R20, R33, -R38 ;  /* 0x0000002114147223 */ /* 0x000fce0000010826 */
[----:B------:R-:W-:Y:S08]  /*46a10*/  MUFU.EX2 R31, R31 ;  /* 0x0000001f001f7308 */ /* 0x000ff00000000800 */
[----:B------:R-:W2:Y:S01]  /*46a20*/  MUFU.EX2 R15, R15 ;  /* 0x0000000f000f7308 */ /* 0x000ea20000000800 */
[----:B0-----:R-:W-:-:S07]  /*46a30*/  FADD.FTZ R9, R169, R44 ;  /* 0x0000002ca9097221 */ /* 0x001fce0000010000 */
[----:B------:R0:W-:Y:S01]  /*46a40*/  MUFU.EX2 R37, R5 ;  /* 0x0000000500257308 */ /* 0x0001e20000000800 */
[----:B------:R-:W-:-:S07]  /*46a50*/  FFMA.FTZ R21, R21, R33, -R38 ;  /* 0x0000002115157223 */ /* 0x000fce0000010826 */
[----:B------:R-:W3:Y:S01]  /*46a60*/  MUFU.EX2 R34, R34 ;  /* 0x0000002200227308 */ /* 0x000ee20000000800 */
[----:B0-----:R-:W-:-:S07]  /*46a70*/  FFMA.FTZ R5, R49, R33, -R32 ;  /* 0x0000002131057223 */ /* 0x001fce0000010820 */
[----:B------:R-:W0:Y:S01]  /*46a80*/  MUFU.EX2 R18, R18 ;  /* 0x0000001200127308 */ /* 0x000e220000000800 */
[----:B------:R-:W-:-:S07]  /*46a90*/  FFMA.FTZ R36, R71, R33, -R32 ;  /* 0x0000002147247223 */ /* 0x000fce0000010820 */
[----:B------:R4:W-:Y:S01]  /*46aa0*/  MUFU.EX2 R174, R4 ;  /* 0x0000000400ae7308 */ /* 0x0009e20000000800 */
[----:B-1----:R-:W-:-:S07]  /*46ab0*/  FADD.FTZ R12, R14, R9 ;  /* 0x000000090e0c7221 */ /* 0x002fce0000010000 */
[----:B------:R-:W1:Y:S01]  /*46ac0*/  MUFU.EX2 R35, R35 ;  /* 0x0000002300237308 */ /* 0x000e620000000800 */
[----:B----4-:R-:W-:-:S07]  /*46ad0*/  FFMA.FTZ R4, R75, R33, -R32 ;  /* 0x000000214b047223 */ /* 0x010fce0000010820 */
[----:B------:R4:W-:Y:S01]  /*46ae0*/  MUFU.EX2 R43, R5 ;  /* 0x00000005002b7308 */ /* 0x0009e20000000800 */
[----:B------:R-:W-:-:S07]  /*46af0*/  FFMA.FTZ R11, R11, R33, -R38 ;  /* 0x000000210b0b7223 */ /* 0x000fce0000010826 */
[----:B------:R-:W5:Y:S01]  /*46b00*/  MUFU.EX2 R19, R19 ;  /* 0x0000001300137308 */ /* 0x000f620000000800 */
[----:B----4-:R-:W-:Y:S01]  /*46b10*/  FADD.FTZ R5, R168, R29 ;  /* 0x0000001da8057221 */ /* 0x010fe20000010000 */
[----:B------:R-:W-:-:S06]  /*46b20*/  FFMA.FTZ R40, R73, R33, -R32 ;  /* 0x0000002149287223 */ /* 0x000fcc0000010820 */
[----:B------:R4:W-:Y:S01]  /*46b30*/  MUFU.EX2 R180, R4 ;  /* 0x0000000400b47308 */ /* 0x0009e20000000800 */
[----:B------:R-:W-:Y:S01]  /*46b40*/  FFMA.FTZ R42, R77, R33, -R32 ;  /* 0x000000214d2a7223 */ /* 0x000fe20000010820 */
[----:B--2---:R-:W-:-:S06]  /*46b50*/  FADD.FTZ R9, R15, R12 ;  /* 0x0000000c0f097221 */ /* 0x004fcc0000010000 */
[----:B------:R-:W2:Y:S01]  /*46b60*/  MUFU.EX2 R20, R20 ;  /* 0x0000001400147308 */ /* 0x000ea20000000800 */
[----:B----4-:R-:W-:Y:S01]  /*46b70*/  FADD.FTZ R4, R30, R5 ;  /* 0x000000051e047221 */ /* 0x010fe20000010000 */
[----:B------:R-:W-:-:S03]  /*46b80*/  FFMA.FTZ R32, R53, R33, -R32 ;  /* 0x0000002135207223 */ /* 0x000fc60000010820 */
[----:B------:R-:W-:-:S03]  /*46b90*/  FADD.FTZ R5, R31, R4 ;  /* 0x000000041f057221 */ /* 0x000fc60000010000 */
[----:B------:R-:W4:Y:S01]  /*46ba0*/  MUFU.EX2 R21, R21 ;  /* 0x0000001500157308 */ /* 0x000f220000000800 */
[-CC-:B------:R-:W-:Y:S01]  /*46bb0*/  FFMA.FTZ R25, R25, R33.reuse, -R38.reuse ;  /* 0x0000002119197223 */ /* 0x180fe20000010826 */
[----:B---3--:R-:W-:Y:S01]  /*46bc0*/  FADD.FTZ R4, R34, R5 ;  /* 0x0000000522047221 */ /* 0x008fe20000010000 */
[----:B0-----:R-:W-:Y:S01]  /*46bd0*/  FADD.FTZ R12, R18, R9 ;  /* 0x00000009120c7221 */ /* 0x001fe20000010000 */
[----:B------:R-:W-:-:S04]  /*46be0*/  FFMA.FTZ R26, R26, R33, -R38 ;  /* 0x000000211a1a7223 */ /* 0x000fc80000010826 */
[----:B------:R-:W0:Y:S01]  /*46bf0*/  MUFU.EX2 R36, R36 ;  /* 0x0000002400247308 */ /* 0x000e220000000800 */
[----:B-1----:R-:W-:Y:S01]  /*46c00*/  FADD.FTZ R5, R35, R4 ;  /* 0x0000000423057221 */ /* 0x002fe20000010000 */
[----:B-----5:R-:W-:-:S06]  /*46c10*/  FADD.FTZ R9, R19, R12 ;  /* 0x0000000c13097221 */ /* 0x020fcc0000010000 */
[----:B------:R-:W1:Y:S01]  /*46c20*/  MUFU.EX2 R11, R11 ;  /* 0x0000000b000b7308 */ /* 0x000e620000000800 */
[----:B------:R-:W-:Y:S01]  /*46c30*/  FFMA.FTZ R24, R24, R33, -R38 ;  /* 0x0000002118187223 */ /* 0x000fe20000010826 */
[----:B------:R-:W-:-:S06]  /*46c40*/  FADD.FTZ R4, R174, R5 ;  /* 0x00000005ae047221 */ /* 0x000fcc0000010000 */
[----:B------:R-:W-:Y:S01]  /*46c50*/  MUFU.EX2 R45, R32 ;  /* 0x00000020002d7308 */ /* 0x000fe20000000800 */
[----:B--2---:R-:W-:Y:S01]  /*46c60*/  FADD.FTZ R12, R20, R9 ;  /* 0x00000009140c7221 */ /* 0x004fe20000010000 */
[----:B------:R-:W-:-:S06]  /*46c70*/  FFMA.FTZ R27, R27, R33, -R38 ;  /* 0x000000211b1b7223 */ /* 0x000fcc0000010826 */
[----:B------:R-:W2:Y:S01]  /*46c80*/  MUFU.EX2 R32, R25 ;  /* 0x0000001900207308 */ /* 0x000ea20000000800 */
[----:B------:R-:W-:Y:S01]  /*46c90*/  FADD.FTZ R5, R37, R4 ;  /* 0x0000000425057221 */ /* 0x000fe20000010000 */
[----:B----4-:R-:W-:-:S06]  /*46ca0*/  FADD.FTZ R12, R21, R12 ;  /* 0x0000000c150c7221 */ /* 0x010fcc0000010000 */
[----:B------:R-:W3:Y:S08]  /*46cb0*/  MUFU.EX2 R40, R40 ;  /* 0x0000002800287308 */ /* 0x000ef00000000800 */
[----:B------:R-:W4:Y:S01]  /*46cc0*/  MUFU.EX2 R26, R26 ;  /* 0x0000001a001a7308 */ /* 0x000f220000000800 */
[----:B------:R-:W-:Y:S01]  /*46cd0*/  FFMA.FTZ R13, R13, R33, -R38 ;  /* 0x000000210d0d7223 */ /* 0x000fe20000010826 */
[----:B0-----:R-:W-:-:S06]  /*46ce0*/  FADD.FTZ R4, R36, R5 ;  /* 0x0000000524047221 */ /* 0x001fcc0000010000 */
[----:B------:R-:W0:Y:S01]  /*46cf0*/  MUFU.EX2 R41, R41 ;  /* 0x0000002900297308 */ /* 0x000e220000000800 */
[----:B-1----:R-:W-:-:S07]  /*46d00*/  FADD.FTZ R5, R11, R12 ;  /* 0x0000000c0b057221 */ /* 0x002fce0000010000 */
[----:B------:R-:W1:Y:S01]  /*46d10*/  MUFU.EX2 R179, R24 ;  /* 0x0000001800b37308 */ /* 0x000e620000000800 */
[----:B------:R-:W-:Y:S01]  /*46d20*/  FFMA.FTZ R8, R8, R33, -R38 ;  /* 0x0000002108087223 */ /* 0x000fe20000010826 */
[----:B------:R-:W-:Y:S01]  /*46d30*/  FADD.FTZ R9, R39, R4 ;  /* 0x0000000427097221 */ /* 0x000fe20000010000 */
[----:B--2---:R-:W-:-:S05]  /*46d40*/  FADD.FTZ R5, R32, R5 ;  /* 0x0000000520057221 */ /* 0x004fca0000010000 */
[----:B------:R-:W2:Y:S01]  /*46d50*/  MUFU.EX2 R27, R27 ;  /* 0x0000001b001b7308 */ /* 0x000ea20000000800 */
[----:B------:R-:W-:Y:S01]  /*46d60*/  FFMA.FTZ R28, R28, R33, -R38 ;  /* 0x000000211c1c7223 */ /* 0x000fe20000010826 */
[----:B---3--:R-:W-:Y:S01]  /*46d70*/  FADD.FTZ R4, R40, R9 ;  /* 0x0000000928047221 */ /* 0x008fe20000010000 */
[----:B----4-:R-:W-:-:S05]  /*46d80*/  FADD.FTZ R12, R26, R5 ;  /* 0x000000051a0c7221 */ /* 0x010fca0000010000 */
[----:B------:R-:W3:Y:S01]  /*46d90*/  MUFU.EX2 R24, R13 ;  /* 0x0000000d00187308 */ /* 0x000ee20000000800 */
[----:B0-----:R-:W-:Y:S01]  /*46da0*/  FADD.FTZ R5, R41, R4 ;  /* 0x0000000429057221 */ /* 0x001fe20000010000 */
[----:B-1----:R-:W-:-:S06]  /*46db0*/  FADD.FTZ R12, R179, R12 ;  /* 0x0000000cb30c7221 */ /* 0x002fcc0000010000 */
[----:B------:R-:W0:Y:S08]  /*46dc0*/  MUFU.EX2 R42, R42 ;  /* 0x0000002a002a7308 */ /* 0x000e300000000800 */
[----:B------:R0:W1:Y:S01]  /*46dd0*/  MUFU.EX2 R183, R8 ;  /* 0x0000000800b77308 */ /* 0x0000620000000800 */
[----:B------:R-:W-:Y:S01]  /*46de0*/  FADD.FTZ R4, R180, R5 ;  /* 0x00000005b4047221 */ /* 0x000fe20000010000 */
[----:B--2---:R-:W-:-:S06]  /*46df0*/  FADD.FTZ R5, R27, R12 ;  /* 0x0000000c1b057221 */ /* 0x004fcc0000010000 */
[----:B------:R-:W2:Y:S01]  /*46e00*/  MUFU.EX2 R28, R28 ;  /* 0x0000001c001c7308 */ /* 0x000ea20000000800 */
[----:B------:R-:W-:Y:S01]  /*46e10*/  FADD.FTZ R9, R43, R4 ;  /* 0x000000042b097221 */ /* 0x000fe20000010000 */
[----:B---3--:R-:W-:-:S03]  /*46e20*/  FADD.FTZ R4, R24, R5 ;  /* 0x0000000518047221 */ /* 0x008fc60000010000 */
[----:B0-----:R-:W-:Y:S01]  /*46e30*/  FADD.FTZ R8, R42, R9 ;  /* 0x000000092a087221 */ /* 0x001fe20000010000 */
[----:B-1----:R-:W-:-:S03]  /*46e40*/  FADD.FTZ R5, R183, R4 ;  /* 0x00000004b7057221 */ /* 0x002fc60000010000 */
[----:B------:R-:W-:Y:S01]  /*46e50*/  FADD.FTZ R25, R45, R8 ;  /* 0x000000082d197221 */ /* 0x000fe20000010000 */
[----:B--2---:R-:W-:-:S04]  /*46e60*/  FADD.FTZ R33, R28, R5 ;  /* 0x000000051c217221 */ /* 0x004fc80000010000 */
        /* <DEDUP_REMOVED lines=16> */
[----:B------:R-:W4:Y:S01]  /*46f70*/  LDL.64 R8, [R0] ;  /* 0x0000000000087983 */ /* 0x000f220000100a00 */
        /* <DEDUP_REMOVED lines=13> */
[----:B------:R0:W-:Y:S04]  /*47050*/  STSM.16.M88.4 [R25], R168 ;  /* 0x000000a819007844 */ /* 0x0001e80000000200 */
[----:B------:R-:W-:Y:S04]  /*47060*/  STSM.16.M88.4 [R46], R172 ;  /* 0x000000ac2e007844 */ /* 0x000fe80000000200 */
[----:B------:R-:W-:Y:S04]  /*47070*/  STSM.16.M88.4 [R12], R176 ;  /* 0x000000b00c007844 */ /* 0x000fe80000000200 */
[----:B------:R1:W-:Y:S04]  /*47080*/  STSM.16.M88.4 [R47], R180 ;  /* 0x000000b42f007844 */ /* 0x0003e80000000200 */
[----:B---3--:R-:W2:Y:S01]  /*47090*/  LD.E R11, desc[UR4][R4.64] ;  /* 0x00000004040b7980 */ /* 0x008ea2000c101900 */
[----:B------:R-:W-:-:S02]  /*470a0*/  R2UR UR10, R2 ;  /* 0x00000000020a72ca */ /* 0x000fc400000e0000 */
[C---:B------:R-:W-:Y:S01]  /*470b0*/  R2UR UR11, R3.reuse ;  /* 0x00000000030b72ca */ /* 0x040fe200000e0000 */
[----:B----4-:R-:W3:Y:S01]  /*470c0*/  LD.E R9, desc[UR6][R8.64] ;  /* 0x0000000608097980 */ /* 0x010ee2000c101900 */
[C---:B------:R-:W-:Y:S02]  /*470d0*/  R2UR UR28, R2.reuse ;  /* 0x00000000021c72ca */ /* 0x040fe400000e0000 */
[----:B------:R-:W-:Y:S01]  /*470e0*/  R2UR UR29, R3 ;  /* 0x00000000031d72ca */ /* 0x000fe200000e0000 */
[----:B------:R-:W3:Y:S04]  /*470f0*/  LD.E.64 R6, desc[UR4][R6.64] ;  /* 0x0000000406067980 */ /* 0x000ee8000c101b00 */
[----:B------:R-:W4:Y:S04]  /*47100*/  LD.E R13, desc[UR6][R4.64+0x4] ;  /* 0x00000406040d7980 */ /* 0x000f28000c101900 */
[----:B------:R-:W5:Y:S04]  /*47110*/  LD.E R15, desc[UR8][R4.64+0x8] ;  /* 0x00000808040f7980 */ /* 0x000f68000c101900 */
[----:B------:R-:W3:Y:S01]  /*47120*/  LD.E R19, desc[UR10][R4.64+0xc] ;  /* 0x00000c0a04137980 */ /* 0x000ee2000c101900 */
[----:B------:R-:W-:-:S02]  /*47130*/  R2UR UR12, R2 ;  /* 0x00000000020c72ca */ /* 0x000fc400000e0000 */
[C---:B------:R-:W-:Y:S01]  /*47140*/  R2UR UR13, R3.reuse ;  /* 0x00000000030d72ca */ /* 0x040fe200000e0000 */
[----:B0-----:R-:W3:Y:S01]  /*47150*/  LD.E R25, desc[UR4][R4.64+0x14] ;  /* 0x0000140404197980 */ /* 0x001ee2000c101900 */
[C---:B------:R-:W-:Y:S02]  /*47160*/  R2UR UR14, R2.reuse ;  /* 0x00000000020e72ca */ /* 0x040fe400000e0000 */
[C---:B------:R-:W-:Y:S01]  /*47170*/  R2UR UR15, R3.reuse ;  /* 0x00000000030f72ca */ /* 0x040fe200000e0000 */
[----:B------:R-:W3:Y:S01]  /*47180*/  LD.E R27, desc[UR6][R4.64+0x18] ;  /* 0x00001806041b7980 */ /* 0x000ee2000c101900 */
[C---:B------:R-:W-:Y:S02]  /*47190*/  R2UR UR16, R2.reuse ;  /* 0x00000000021072ca */ /* 0x040fe400000e0000 */
[----:B------:R-:W-:Y:S01]  /*471a0*/  R2UR UR17, R3 ;  /* 0x00000000031172ca */ /* 0x000fe200000e0000 */
[----:B------:R-:W3:Y:S01]  /*471b0*/  LD.E R29, desc[UR8][R4.64+0x1c] ;  /* 0x00001c08041d7980 */ /* 0x000ee2000c101900 */
[----:B------:R-:W-:-:S02]  /*471c0*/  R2UR UR18, R2 ;  /* 0x00000000021272ca */ /* 0x000fc400000e0000 */
[C---:B------:R-:W-:Y:S01]  /*471d0*/  R2UR UR19, R3.reuse ;  /* 0x00000000031372ca */ /* 0x040fe200000e0000 */
[----:B------:R-:W3:Y:S01]  /*471e0*/  LD.E R21, desc[UR12][R4.64+0x10] ;  /* 0x0000100c04157980 */ /* 0x000ee2000c101900 */
        /* <DEDUP_REMOVED lines=9> */
[----:B------:R-:W-:Y:S02]  /*47280*/  R2UR UR26, R2 ;  /* 0x00000000021a72ca */ /* 0x000fe400000e0000 */
[----:B------:R-:W-:Y:S01]  /*47290*/  R2UR UR27, R3 ;  /* 0x00000000031b72ca */ /* 0x000fe200000e0000 */
[----:B------:R-:W3:Y:S04]  /*472a0*/  LD.E R37, desc[UR16][R4.64+0x2c] ;  /* 0x00002c1004257980 */ /* 0x000ee8000c101900 */
[----:B------:R-:W3:Y:S04]  /*472b0*/  LD.E R39, desc[UR18][R4.64+0x30] ;  /* 0x0000301204277980 */ /* 0x000ee8000c101900 */
[----:B------:R-:W3:Y:S04]  /*472c0*/  LD.E R41, desc[UR20][R4.64+0x34] ;  /* 0x0000341404297980 */ /* 0x000ee8000c101900 */
[----:B------:R-:W3:Y:S04]  /*472d0*/  LD.E R43, desc[UR22][R4.64+0x38] ;  /* 0x00003816042b7980 */ /* 0x000ee8000c101900 */
[----:B------:R-:W3:Y:S04]  /*472e0*/  LD.E R45, desc[UR24][R4.64+0x3c] ;  /* 0x00003c18042d7980 */ /* 0x000ee8000c101900 */
[----:B-1----:R-:W3:Y:S04]  /*472f0*/  LD.E R47, desc[UR26][R4.64+0x40] ;  /* 0x0000401a042f7980 */ /* 0x002ee8000c101900 */
        /* <DEDUP_REMOVED lines=26> */
[----:B--2---:R0:W-:Y:S04]  /*474a0*/  ST.E desc[UR8][R4.64], R11 ;  /* 0x0000000b04007985 */ /* 0x0041e8000c101908 */
[----:B0-----:R-:W2:Y:S04]  /*474b0*/  LD.E R11, desc[UR28][R4.64+0xac] ;  /* 0x0000ac1c040b7980 */ /* 0x001ea8000c101900 */
[----:B----4-:R0:W-:Y:S04]  /*474c0*/  ST.E desc[UR10][R4.64+0x4], R13 ;  /* 0x0000040d04007985 */ /* 0x0101e8000c10190a */
[----:B-----5:R1:W-:Y:S04]  /*474d0*/  ST.E desc[UR12][R4.64+0x8], R15 ;  /* 0x0000080f04007985 */ /* 0x0203e8000c10190c */
[----:B---3--:R3:W-:Y:S04]  /*474e0*/  ST.E desc[UR14][R4.64+0xc], R19 ;  /* 0x00000c1304007985 */ /* 0x0087e8000c10190e */
[----:B0-----:R-:W4:Y:S04]  /*474f0*/  LD.E R13, desc[UR6][R4.64+0xb0] ;  /* 0x0000b006040d7980 */ /* 0x001f28000c101900 */
[----:B-1----:R-:W5:Y:S04]  /*47500*/  LD.E R15, desc[UR6][R4.64+0xb4] ;  /* 0x0000b406040f7980 */ /* 0x002f68000c101900 */
[----:B---3--:R-:W3:Y:S04]  /*47510*/  LD.E R19, desc[UR6][R4.64+0xb8] ;  /* 0x0000b80604137980 */ /* 0x008ee8000c101900 */
        /* <DEDUP_REMOVED lines=107> */
[----:B---3--:R3:W-:Y:S04]  /*47bd0*/  ST.E desc[UR4][R4.64+0x138], R19 ;  /* 0x0001381304007985 */ /* 0x0087e8000c101904 */
[----:B--2---:R2:W-:Y:S04]  /*47be0*/  ST.E desc[UR4][R4.64+0x13c], R11 ;  /* 0x00013c0b04007985 */ /* 0x0045e8000c101904 */
[----:B0-----:R-:W4:Y:S04]  /*47bf0*/  LD.E R13, desc[UR6][R4.64+0x140] ;  /* 0x00014006040d7980 */ /* 0x001f28000c101900 */
[----:B----4-:R0:W-:Y:S04]  /*47c00*/  ST.E desc[UR4][R4.64+0x140], R13 ;  /* 0x0001400d04007985 */ /* 0x0101e8000c101904 */
[----:B-1----:R-:W4:Y:S04]  /*47c10*/  LD.E R15, desc[UR6][R4.64+0x144] ;  /* 0x00014406040f7980 */ /* 0x002f28000c101900 */
[----:B----4-:R1:W-:Y:S04]  /*47c20*/  ST.E desc[UR4][R4.64+0x144], R15 ;  /* 0x0001440f04007985 */ /* 0x0103e8000c101904 */
[----:B---3--:R-:W3:Y:S04]  /*47c30*/  LD.E R19, desc[UR6][R4.64+0x148] ;  /* 0x0001480604137980 */ /* 0x008ee8000c101900 */
[----:B---3--:R3:W-:Y:S04]  /*47c40*/  ST.E desc[UR4][R4.64+0x148], R19 ;  /* 0x0001481304007985 */ /* 0x0087e8000c101904 */
[----:B--2---:R-:W2:Y:S04]  /*47c50*/  LD.E R11, desc[UR6][R4.64+0x14c] ;  /* 0x00014c06040b7980 */ /* 0x004ea8000c101900 */
        /* <DEDUP_REMOVED lines=82> */
[----:B----4-:R-:W-:Y:S04]  /*48180*/  ST.E desc[UR4][R4.64+0x1f0], R13 ;  /* 0x0001f00d04007985 */ /* 0x010fe8000c101904 */
[----:B-1----:R-:W4:Y:S04]  /*48190*/  LD.E R15, desc[UR6][R4.64+0x1f4] ;  /* 0x0001f406040f7980 */ /* 0x002f28000c101900 */
[----:B----4-:R-:W-:Y:S04]  /*481a0*/  ST.E desc[UR4][R4.64+0x1f4], R15 ;  /* 0x0001f40f04007985 */ /* 0x010fe8000c101904 */
[----:B---3--:R-:W3:Y:S01]  /*481b0*/  LD.E R19, desc[UR6][R4.64+0x1f8] ;  /* 0x0001f80604137980 */ /* 0x008ee2000c101900 */
        /* <DEDUP_REMOVED lines=2354> */
.L_x_4142:
[----:B0-----:R-:W-:-:S04]  /*514e0*/  IMAD.MOV.U32 R11, RZ, RZ, 0x0 ;  /* 0x00000000ff0b7424 */ /* 0x001fc800078e00ff */
[----:B-1----:R-:W-:Y:S05]  /*514f0*/  RET.REL.NODEC R10 `(_ZN7cutlass13device_kernelIN5flash11enable_sm90INS1_16FlashAttnFwdSm90INS1_25CollectiveMainloopFwdSm90ILi2EN4cute5tupleIJNS5_1CILi1EEES8_S8_EEENS6_IJNS7_ILi64EEESA_SA_EEELi512ENS_10bfloat16_tEfNS_4arch4Sm90ELb0ELb1ELb1ELb1ELb0ELb1ELb1ELb0ELb0ELb1ELb0ELb0EEENS1_21CollectiveEpilogueFwdINS6_IJSA_NS7_ILi512EEESA_EEES9_SC_SE_Li256ELb1ELb1ELb0ELb0EEENS1_36VarlenDynamicPersistentTileSchedulerILi64ELi64ELi256ELi128ELb0ELb1ELb1ELb1ELb0ELb1EEEEEEEEEvNT_6ParamsE) ;  /* 0xfffffae80ac07950 */ /* 0x002fea0003c3ffff */
.L_x_4118:
[----:B0-----:R0:W1:Y:S02]  /*51500*/  SYNCS.PHASECHK.TRANS64.TRYWAIT P0, [R11+URZ], R14 ;  /* 0x0000000e0b0075a7 */ /* 0x001064000800017f */
[----:B-1----:R-:W-:Y:S05]  /*51510*/  @!P0 NANOSLEEP.SYNCS 0x989680 ;  /* 0x009896800000895d */ /* 0x002fea0003900000 */
[----:B------:R-:W1:Y:S02]  /*51520*/  @!P0 SYNCS.PHASECHK.TRANS64 P0, [R11+URZ], R14 ;  /* 0x0000000e0b0085a7 */ /* 0x000e64000800007f */
[----:B-1----:R-:W-:Y:S05]  /*51530*/  @!P0 BRA `(.L_x_4118) ;  /* 0xfffffffc00f08947 */ /* 0x002fea000383ffff */
[----:B------:R-:W-:Y:S05]  /*51540*/  BRA `(.L_x_4117) ;  /* 0xffffff0c001c7947 */ /* 0x000fea000383ffff */
.L_x_4120:
[----:B0-----:R0:W1:Y:S02]  /*51550*/  SYNCS.PHASECHK.TRANS64.TRYWAIT P0, [R6+URZ+0x38810], R11 ;  /* 0x0388100b060075a7 */ /* 0x001064000800017f */
[----:B-1----:R-:W-:Y:S05]  /*51560*/  @!P0 NANOSLEEP.SYNCS 0x989680 ;  /* 0x009896800000895d */ /* 0x002fea0003900000 */
[----:B------:R-:W1:Y:S02]  /*51570*/  @!P0 SYNCS.PHASECHK.TRANS64 P0, [R6+URZ+0x38810], R11 ;  /* 0x0388100b060085a7 */ /* 0x000e64000800007f */
[----:B-1----:R-:W-:Y:S05]  /*51580*/  @!P0 BRA `(.L_x_4120) ;  /* 0xfffffffc00f08947 */ /* 0x002fea000383ffff */
[----:B------:R-:W-:Y:S05]  /*51590*/  BRA `(.L_x_4143) ;  /* 0xffffff1000707947 */ /* 0x000fea000383ffff */
.L_x_4127:
[----:B0-----:R0:W1:Y:S02]  /*515a0*/  SYNCS.PHASECHK.TRANS64.TRYWAIT P0, [R14+URZ], R15 ;  /* 0x0000000f0e0075a7 */ /* 0x001064000800017f */
[----:B-1----:R-:W-:Y:S05]  /*515b0*/  @!P0 NANOSLEEP.SYNCS 0x989680 ;  /* 0x009896800000895d */ /* 0x002fea0003900000 */
[----:B------:R-:W1:Y:S02]  /*515c0*/  @!P0 SYNCS.PHASECHK.TRANS64 P0, [R14+URZ], R15 ;  /* 0x0000000f0e0085a7 */ /* 0x000e64000800007f */
[----:B-1----:R-:W-:Y:S05]  /*515d0*/  @!P0 BRA `(.L_x_4127) ;  /* 0xfffffffc00f08947 */ /* 0x002fea000383ffff */
[----:B------:R-:W-:Y:S05]  /*515e0*/  BRA `(.L_x_4126) ;  /* 0xffffff14000c7947 */ /* 0x000fea000383ffff */
.L_x_4144:
        /* <DEDUP_REMOVED lines=9> */
.L_x_6032:


//--------------------- .text._ZN7cutlass13device_kernelIN5flash11enable_sm90INS1_16FlashAttnFwdSm90INS1_25CollectiveMainloopFwdSm90ILi2EN4cute5tupleIJNS5_1CILi1EEES8_S8_EEENS6_IJNS7_ILi64EEESA_SA_EEELi512ENS_10bfloat16_tEfNS_4arch4Sm90ELb1ELb0ELb1ELb0ELb0ELb0ELb0ELb0ELb0ELb1ELb0ELb0EEENS1_21CollectiveEpilogueFwdINS6_IJSA_NS7_ILi512EEESA_EEES9_SC_SE_Li256ELb0ELb1ELb0ELb0EEENS1_30DynamicPersistentTileSchedulerILi256ELi128ELb0ELb1ELb1EEEEEEEEEvNT_6ParamsE --------------------------
	.section	.text._ZN7cutlass13device_kernelIN5flash11enable_sm90INS1_16FlashAttnFwdSm90INS1_25CollectiveMainloopFwdSm90ILi2EN4cute5tupleIJNS5_1CILi1EEES8_S8_EEENS6_IJNS7_ILi64EEESA_SA_EEELi512ENS_10bfloat16_tEfNS_4arch4Sm90ELb1ELb0ELb1ELb0ELb0ELb0ELb0ELb0ELb0ELb1ELb0ELb0EEENS1_21CollectiveEpilogueFwdINS6_IJSA_NS7_ILi512EEESA_EEES9_SC_SE_Li256ELb0ELb1ELb0ELb0EEENS1_30DynamicPersistentTileSchedulerILi256ELi128ELb0ELb1ELb1EEEEEEEEEvNT_6ParamsE,"ax",@progbits
	.align	128
.text._ZN7cutlass13device_kernelIN5flash11enable_sm90INS1_16FlashAttnFwdSm90INS1_25CollectiveMainloopFwdSm90ILi2EN4cute5tupleIJNS5_1CILi1EEES8_S8_EEENS6_IJNS7_ILi64EEESA_SA_EEELi512ENS_10bfloat16_tEfNS_4arch4Sm90ELb1ELb0ELb1ELb0ELb0ELb0ELb0ELb0ELb0ELb1ELb0ELb0EEENS1_21CollectiveEpilogueFwdINS6_IJSA_NS7_ILi512EEESA_EEES9_SC_SE_Li256ELb0ELb1ELb0ELb0EEENS1_30DynamicPersistentTileSchedulerILi256ELi128ELb0ELb1ELb1EEEEEEEEEvNT_6ParamsE:
        .type           _ZN7cutlass13device_kernelIN5flash11enable_sm90INS1_16FlashAttnFwdSm90INS1_25CollectiveMainloopFwdSm90ILi2EN4cute5tupleIJNS5_1CILi1EEES8_S8_EEENS6_IJNS7_ILi64EEESA_SA_EEELi512ENS_10bfloat16_tEfNS_4arch4Sm90ELb1ELb0ELb1ELb0ELb0ELb0ELb0ELb0ELb0ELb1ELb0ELb0EEENS1_21CollectiveEpilogueFwdINS6_IJSA_NS7_ILi512EEESA_EEES9_SC_SE_Li256ELb0ELb1ELb0ELb0EEENS1_30DynamicPersistentTileSchedulerILi256ELi128ELb0ELb1ELb1EEEEEEEEEvNT_6ParamsE,@function
        .size           _ZN7cutlass13device_kernelIN5flash11enable_sm90INS1_16FlashAttnFwdSm90INS1_25CollectiveMainloopFwdSm90ILi2EN4cute5tupleIJNS5_1CILi1EEES8_S8_EEENS6_IJNS7_ILi64EEESA_SA_EEELi512ENS_10bfloat16_tEfNS_4arch4Sm90ELb1ELb0ELb1ELb0ELb0ELb0ELb0ELb0ELb0ELb1ELb0ELb0EEENS1_21CollectiveEpilogueFwdINS6_IJSA_NS7_ILi512EEESA_EEES9_SC_SE_Li256ELb0ELb1ELb0ELb0EEENS1_30DynamicPersistentTileSchedulerILi256ELi128ELb0ELb1ELb1EEEEEEEEEvNT_6ParamsE,(.L_x_6034 - _ZN7cutlass13device_kernelIN5flash11enable_sm90INS1_16FlashAttnFwdSm90INS1_25CollectiveMainloopFwdSm90ILi2EN4cute5tupleIJNS5_1CILi1EEES8_S8_EEENS6_IJNS7_ILi64EEESA_SA_EEELi512ENS_10bfloat16_tEfNS_4arch4Sm90ELb1ELb0ELb1ELb0ELb0ELb0ELb0ELb0ELb0ELb1ELb0ELb0EEENS1_21CollectiveEpilogueFwdINS6_IJSA_NS7_ILi512EEESA_EEES9_SC_SE_Li256ELb0ELb1ELb0ELb0EEENS1_30DynamicPersistentTileSchedulerILi256ELi128ELb0ELb1ELb1EEEEEEEEEvNT_6ParamsE)
        .other          _ZN7cutlass13device_kernelIN5flash11enable_sm90INS1_16FlashAttnFwdSm90INS1_25CollectiveMainloopFwdSm90ILi2EN4cute5tupleIJNS5_1CILi1EEES8_S8_EEENS6_IJNS7_ILi64EEESA_SA_EEELi512ENS_10bfloat16_tEfNS_4arch4Sm90ELb1ELb0ELb1ELb0ELb0ELb0ELb0ELb0ELb0ELb1ELb0ELb0EEENS1_21CollectiveEpilogueFwdINS6_IJSA_NS7_ILi512EEESA_EEES9_SC_SE_Li256ELb0ELb1ELb0ELb0EEENS1_30DynamicPersistentTileSchedulerILi256ELi128ELb0ELb1ELb1EEEEEEEEEvNT_6ParamsE,@"STO_CUDA_ENTRY STV_DEFAULT"
_ZN7cutlass13device_kernelIN5flash11enable_sm90INS1_16FlashAttnFwdSm90INS1_25CollectiveMainloopFwdSm90ILi2EN4cute5tupleIJNS5_1CILi1EEES8_S8_EEENS6_IJNS7_ILi64EEESA_SA_EEELi512ENS_10bfloat16_tEfNS_4arch4Sm90ELb1ELb0ELb1ELb0ELb0ELb0ELb0ELb0ELb0ELb1ELb0ELb0EEENS1_21CollectiveEpilogueFwdINS6_IJSA_NS7_ILi512EEESA_EEES9_SC_SE_Li256ELb0ELb1ELb0ELb0EEENS1_30DynamicPersistentTileSchedulerILi256ELi128ELb0ELb1ELb1EEEEEEEEEvNT_6ParamsE:
        /* <DEDUP_REMOVED lines=18> */
.L_x_4146:
[----:B------:R-:W-:Y:S05]  /*0120*/  BSYNC B0 ;  /* 0x0000000000007941 */ /* 0x000fea0003800000 */
.L_x_4145:
        /* <DEDUP_REMOVED lines=37> */
.L_x_4147:
        /* <DEDUP_REMOVED lines=22> */
.L_x_4148:
        /* <DEDUP_REMOVED lines=18> */
.L_x_4149:
        /* <DEDUP_REMOVED lines=22> */
.L_x_4150:
        /* <DEDUP_REMOVED lines=22> */
.L_x_4151:
[----:B------:R-:W-:Y:S01]  /*08c0*/  PLOP3.LUT P0, PT, PT, PT, UP0, 0x80, 0x0 ;  /* 0x000000000000781c */ /* 0x000fe20003f0f008 */
[----:B------:R-:W-:Y:S01]  /*08d0*/  UMOV UR40, 0x1 ;  /* 0x0000000100287882 */ /* 0x000fe20000000000 */
[----:B------:R-:W-:Y:S01]  /*08e0*/  NOP ;  /* 0x0000000000007918 */ /* 0x000fe20000000000 */
[----:B------:R-:W-:Y:S01]  /*08f0*/  USEL UR40, UR40, 0x2, !UP0 ;  /* 0x0000000228287887 */ /* 0x000fe2000c000000 */
[----:B------:R-:W-:Y:S01]  /*0900*/  ULDC.64 UR46, c[0x0][0x208] ;  /* 0x00008200002e7ab9 */ /* 0x000fe20000000a00 */
[----:B012-4-:R-:W-:Y:S08]  /*0910*/  BAR.SYNC.DEFER_BLOCKING 0x0 ;  /* 0x0000000000007b1d */ /* 0x017ff00000010000 */
[----:B------:R-:W-:Y:S05]  /*0920*/  @!P0 BRA `(.L_x_4152) ;  /* 0x000000bc00d88947 */ /* 0x000fea0003800000 */
.L_x_4153:
[----:B------:R-:W-:-:S08]  /*0930*/  NOP ;  /* 0x0000000000007918 */ /* 0x000fd00000000000 */
[----:B------:R-:W0:Y:S02]  /*0940*/  USETMAXREG.TRY_ALLOC.CTAPOOL UP0, 0xf0 ;  /* 0x000000f0000079c8 */ /* 0x000e240008000600 */
[----:B0-----:R-:W-:-:S13]  /*0950*/  PLOP3.LUT P0, PT, PT, PT, UP0, 0x80, 0x0 ;  /* 0x000000000000781c */ /* 0x001fda0003f0f008 */
[----:B------:R-:W-:Y:S05]  /*0960*/  @!P0 BRA `(.L_x_4153) ;  /* 0xfffffffc00f08947 */ /* 0x000fea000383ffff */
[----:B------:R-:W0:Y:S01]  /*0970*/  S2R R2, SR_TID.X ;  /* 0x0000000000027919 */ /* 0x000e220000002100 */
[----:B------:R-:W1:Y:S08]  /*0980*/  S2UR UR4, SR_CTAID.X ;  /* 0x00000000000479c3 */ /* 0x000e700000002500 */
[----:B------:R-:W-:Y:S06]  /*0990*/  BAR.ARV 0x4, 0x180 ;  /* 0x0106000000007b1d */ /* 0x000fec0000002000 */
[----:B0-----:R-:W-:-:S04]  /*09a0*/  LOP3.LUT R0, R2, 0xffffff80, RZ, 0xc0, !PT ;  /* 0xffffff8002007812 */ /* 0x001fc800078ec0ff */
[----:B------:R-:W-:Y:S02]  /*09b0*/  ISETP.NE.AND P0, PT, R0, 0x80, PT ;  /* 0x000000800000780c */ /* 0x000fe40003f05270 */
[----:B------:R-:W1:Y:S11]  /*09c0*/  LDC R0, c[0x0][0xc38] ;  /* 0x00030e00ff007b82 */ /* 0x000e760000000800 */
[----:B------:R-:W-:Y:S06]  /*09d0*/  @!P0 BAR.ARV 0x8, 0x100 ;  /* 0x0204000000008b1d */ /* 0x000fec0000002000 */
[----:B------:R-:W-:-:S13]  /*09e0*/  ISETP.GE.U32.AND P0, PT, R2, 0x100, PT ;  /* 0x000001000200780c */ /* 0x000fda0003f06070 */
[----:B------:R-:W-:Y:S06]  /*09f0*/  @P0 BAR.ARV 0xf, 0x100 ;  /* 0x03c4000000000b1d */ /* 0x000fec0000002000 */
[----:B-1----:R-:W-:-:S13]  /*0a00*/  ISETP.LE.AND P0, PT, R0, UR4, PT ;  /* 0x0000000400007c0c */ /* 0x002fda000bf03270 */
        /* <DEDUP_REMOVED lines=13> */
[-C--:B------:R-:W-:Y:S02]  /*0ae0*/  LEA.HI R5, R3, R216.reuse, RZ, 0x7 ;  /* 0x000000d803057211 */ /* 0x080fe400078f38ff */
[C---:B------:R-:W-:Y:S02]  /*0af0*/  LEA.HI R2, R0.reuse, R7, RZ, 0x1 ;  /* 0x0000000700027211 */ /* 0x040fe400078f08ff */
[----:B------:R-:W-:Y:S02]  /*0b00*/  LOP3.LUT R9, R0, 0xfffffff0, RZ, 0xc0, !PT ;  /* 0xfffffff000097812 */ /* 0x000fe400078ec0ff */
[----:B------:R-:W-:Y:S02]  /*0b10*/  LOP3.LUT R2, R2, 0x1ffffffe, RZ, 0xc0, !PT ;  /* 0x1ffffffe02027812 */ /* 0x000fe400078ec0ff */
[--C-:B------:R-:W-:Y:S01]  /*0b20*/  SHF.R.S32.HI R13, RZ, 0x5, R4.reuse ;  /* 0x00000005ff0d7819 */ /* 0x100fe20000011404 */
[----:B------:R-:W-:Y:S01]  /*0b30*/  IMAD.IADD R9, R216, 0x1, -R9 ;  /* 0x00000001d8097824 */ /* 0x000fe200078e0a09 */
[----:B------:R-:W-:Y:S01]  /*0b40*/  SHF.R.S32.HI R4, RZ, 0x1f, R4 ;  /* 0x0000001fff047819 */ /* 0x000fe20000011404 */
[----:B------:R-:W-:Y:S01]  /*0b50*/  IMAD.IADD R8, R7, 0x1, -R2 ;  /* 0x0000000107087824 */ /* 0x000fe200078e0a02 */
[----:B------:R-:W-:Y:S01]  /*0b60*/  LOP3.LUT R7, R5, 0xffffff80, RZ, 0xc0, !PT ;  /* 0xffffff8005077812 */ /* 0x000fe200078ec0ff */
[----:B0-----:R-:W-:Y:S01]  /*0b70*/  ULEA UR43, UR5, UR43, 0x18 ;  /* 0x0000002b052b7291 */ /* 0x001fe2000f8ec03f */
[----:B------:R-:W-:-:S02]  /*0b80*/  LEA.HI R2, R3, R216, RZ, 0x2 ;  /* 0x000000d803027211 */ /* 0x000fc400078f10ff */
[----:B------:R-:W-:Y:S01]  /*0b90*/  LEA.HI R4, R4, R13, RZ, 0x2 ;  /* 0x0000000d04047211 */ /* 0x000fe200078f10ff */
[----:B------:R-:W-:Y:S01]  /*0ba0*/  IMAD.IADD R7, R216, 0x1, -R7 ;  /* 0x00000001d8077824 */ /* 0x000fe200078e0a07 */
[----:B------:R-:W-:Y:S02]  /*0bb0*/  LOP3.LUT R11, R2, 0xfffffffc, RZ, 0xc0, !PT ;  /* 0xfffffffc020b7812 */ /* 0x000fe400078ec0ff */
[----:B------:R-:W-:Y:S02]  /*0bc0*/  SHF.R.S32.HI R212, RZ, 0x7, R5 ;  /* 0x00000007ffd47819 */ /* 0x000fe40000011405 */
[----:B------:R-:W-:Y:S01]  /*0bd0*/  LOP3.LUT R4, R4, 0x3ffffc, RZ, 0xc0, !PT ;  /* 0x003ffffc04047812 */ /* 0x000fe200078ec0ff */
[----:B------:R-:W-:Y:S01]  /*0be0*/  IMAD.IADD R11, R216, 0x1, -R11 ;  /* 0x00000001d80b7824 */ /* 0x000fe200078e0a0b */
[--C-:B------:R-:W-:Y:S01]  /*0bf0*/  SHF.R.S32.HI R2, RZ, 0x1f, R9.reuse ;  /* 0x0000001fff027819 */ /* 0x100fe20000011409 */
[----:B------:R-:W-:Y:S01]  /*0c00*/  IMAD R15, R212, 0x100, R9 ;  /* 0x00000100d40f7824 */ /* 0x000fe200078e0209 */
[----:B------:R-:W-:Y:S01]  /*0c10*/  SHF.R.S32.HI R0, RZ, 0x1f, R7 ;  /* 0x0000001fff007819 */ /* 0x000fe20000011407 */
[----:B------:R-:W-:Y:S01]  /*0c20*/  IMAD.IADD R10, R13, 0x1, -R4 ;  /* 0x000000010d0a7824 */ /* 0x000fe200078e0a04 */
[----:B------:R-:W-:-:S02]  /*0c30*/  LEA.HI R6, R2, R9, RZ, 0x3 ;  /* 0x0000000902067211 */ /* 0x000fc400078f18ff */
[----:B------:R-:W-:Y:S01]  /*0c40*/  LEA.HI R2, R0, R7, RZ, 0x2 ;  /* 0x0000000700027211 */ /* 0x000fe200078f10ff */
[----:B------:R-:W-:Y:S01]  /*0c50*/  IMAD R14, R10, 0x10, R15 ;  /* 0x000000100a0e7824 */ /* 0x000fe200078e020f */
[C---:B------:R-:W-:Y:S01]  /*0c60*/  LOP3.LUT R4, R6.reuse, 0xfffffff8, RZ, 0xc0, !PT ;  /* 0xfffffff806047812 */ /* 0x040fe200078ec0ff */
[----:B------:R-:W-:Y:S01]  /*0c70*/  IMAD.SHL.U32 R6, R6, 0x40, RZ ;  /* 0x0000004006067824 */ /* 0x000fe200078e00ff */
[----:B------:R-:W-:Y:S02]  /*0c80*/  LOP3.LUT R10, R2, 0x7ffffffc, RZ, 0xc0, !PT ;  /* 0x7ffffffc020a7812 */ /* 0x000fe400078ec0ff */
[----:B------:R-:W-:Y:S01]  /*0c90*/  LEA.HI R12, R11, R11, RZ, 0x1 ;  /* 0x0000000b0b0c7211 */ /* 0x000fe200078f08ff */
[----:B------:R-:W-:Y:S01]  /*0ca0*/  IMAD.IADD R9, R9, 0x1, -R4 ;  /* 0x0000000109097824 */ /* 0x000fe200078e0a04 */
[----:B------:R-:W-:Y:S01]  /*0cb0*/  LEA.HI R4, R0, R7, RZ, 0x5 ;  /* 0x0000000700047211 */ /* 0x000fe200078f28ff */
[----:B------:R-:W-:Y:S01]  /*0cc0*/  IMAD.IADD R10, R7, 0x1, -R10 ;  /* 0x00000001070a7824 */ /* 0x000fe200078e0a0a */
[----:B------:R-:W-:-:S02]  /*0cd0*/  LOP3.LUT R12, R12, 0x1ffffffe, RZ, 0xc0, !PT ;  /* 0x1ffffffe0c0c7812 */ /* 0x000fc400078ec0ff */
[--C-:B------:R-:W-:Y:S02]  /*0ce0*/  SHF.R.S32.HI R0, RZ, 0x2, R2.reuse ;  /* 0x00000002ff007819 */ /* 0x100fe40000011402 */
[----:B------:R-:W-:Y:S01]  /*0cf0*/  SHF.R.S32.HI R7, RZ, 0x1f, R2 ;  /* 0x0000001fff077819 */ /* 0x000fe20000011402 */
[----:B------:R-:W-:Y:S01]  /*0d00*/  IMAD.SHL.U32 R2, R9, 0x40, RZ ;  /* 0x0000004009027824 */ /* 0x000fe200078e00ff */
[----:B------:R-:W-:Y:S01]  /*0d10*/  LOP3.LUT R6, R6, 0x7ffffe00, RZ, 0xc0, !PT ;  /* 0x7ffffe0006067812 */ /* 0x000fe200078ec0ff */
[----:B------:R-:W-:Y:S01]  /*0d20*/  IMAD.IADD R185, R11, 0x1, -R12 ;  /* 0x000000010bb97824 */ /* 0x000fe200078e0a0c */
[----:B------:R-:W-:Y:S01]  /*0d30*/  LEA.HI R7, R7, R0, RZ, 0x3 ;  /* 0x0000000007077211 */ /* 0x000fe200078f18ff */
[----:B------:R-:W-:Y:S01]  /*0d40*/  IMAD.SHL.U32 R11, R8, 0x8, RZ ;  /* 0x00000008080b7824 */ /* 0x000fe200078e00ff */
[----:B------:R-:W-:Y:S01]  /*0d50*/  LOP3.LUT R2, R2, 0x1c0, RZ, 0xc0, !PT ;  /* 0x000001c002027812 */ /* 0x000fe200078ec0ff */
[----:B------:R-:W-:Y:S01]  /*0d60*/  IMAD R6, R13, 0x400, R6 ;  /* 0x000004000d067824 */ /* 0x000fe200078e0206 */
[----:B------:R-:W-:Y:S01]  /*0d70*/  LOP3.LUT R7, R7, 0xfffffff8, RZ, 0xc0, !PT ;  /* 0xfffffff807077812 */ /* 0x000fe200078ec0ff */
[--C-:B------:R-:W-:Y:S01]  /*0d80*/  IMAD.U32 R215, R14, 0x40, R11.reuse ;  /* 0x000000400ed77824 */ /* 0x100fe200078e000b */
[----:B------:R-:W-:-:S02]  /*0d90*/  LOP3.LUT R11, R2, 0x8, R11, 0xf8, !PT ;  /* 0x00000008020b7812 */ /* 0x000fc400078ef80b */
[----:B------:R-:W-:Y:S01]  /*0da0*/  SHF.R.U32.HI R2, RZ, 0x3, R2 ;  /* 0x00000003ff027819 */ /* 0x000fe20000011602 */
[----:B------:R-:W-:Y:S01]  /*0db0*/  IMAD.IADD R7, R0, 0x1, -R7 ;  /* 0x0000000100077824 */ /* 0x000fe200078e0a07 */
[----:B------:R-:W-:Y:S02]  /*0dc0*/  SHF.R.S32.HI R4, RZ, 0x5, R4 ;  /* 0x00000005ff047819 */ /* 0x000fe40000011404 */
[----:B------:R-:W-:Y:S01]  /*0dd0*/  LOP3.LUT R11, R11, R2, RZ, 0x3c, !PT ;  /* 0x000000020b0b7212 */ /* 0x000fe200078e3cff */
[----:B------:R-:W-:Y:S01]  /*0de0*/  IMAD.SHL.U32 R2, R10, 0x2, RZ ;  /* 0x000000020a027824 */ /* 0x000fe200078e00ff */
[----:B------:R-:W-:Y:S01]  /*0df0*/  LEA.HI R3, R3, R216, RZ, 0x3 ;  /* 0x000000d803037211 */ /* 0x000fe200078f18ff */
[----:B------:R-:W-:Y:S01]  /*0e00*/  IMAD R16, R4, 0x10, R7 ;  /* 0x0000001004107824 */ /* 0x000fe200078e0207 */
[----:B------:R-:W-:Y:S01]  /*0e10*/  R2P PR, R9, 0x6 ;  /* 0x0000000609007804 */ /* 0x000fe20000000000 */
[----:B------:R-:W-:Y:S01]  /*0e20*/  IMAD.IADD R6, R6, 0x1, R11 ;  /* 0x0000000106067824 */ /* 0x000fe200078e020b */
[----:B------:R-:W-:Y:S01]  /*0e30*/  LOP3.LUT R7, R3, 0xfffffff8, RZ, 0xc0, !PT ;  /* 0xfffffff803077812 */ /* 0x000fe200078ec0ff */
[----:B------:R-:W-:Y:S01]  /*0e40*/  IMAD R185, R185, 0x8, R16 ;  /* 0x00000008b9b97824 */ /* 0x000fe200078e0210 */
[----:B------:R-:W-:-:S02]  /*0e50*/  LEA.HI R5, R5, R212, RZ, 0x1 ;  /* 0x000000d405057211 */ /* 0x000fc400078f08ff */
[----:B------:R-:W-:Y:S01]  /*0e60*/  LEA R19, R6, UR43, 0x1 ;  /* 0x0000002b06137c11 */ /* 0x000fe2000f8e08ff */
[----:B------:R-:W-:Y:S01]  /*0e70*/  IMAD.IADD R210, R216, 0x1, -R7 ;  /* 0x00000001d8d27824 */ /* 0x000fe200078e0a07 */
[----:B------:R-:W-:Y:S02]  /*0e80*/  LOP3.LUT R5, R5, 0xfffffe, RZ, 0xc0, !PT ;  /* 0x00fffffe05057812 */ /* 0x000fe400078ec0ff */
[----:B------:R-:W-:Y:S01]  /*0e90*/  SEL R23, R23, 0xffffffc0, !P2 ;  /* 0xffffffc017177807 */ /* 0x000fe20005000000 */
[----:B------:R-:W-:Y:S01]  /*0ea0*/  IMAD.SHL.U32 R17, R210, 0x8, RZ ;  /* 0x00000008d2117824 */ /* 0x000fe200078e00ff */
[----:B------:R-:W-:Y:S01]  /*0eb0*/  SHF.R.S32.HI R211, RZ, 0x3, R3 ;  /* 0x00000003ffd37819 */ /* 0x000fe20000011403 */
[----:B------:R-:W-:Y:S02]  /*0ec0*/  VIADD R184, R19, 0x26800 ;  /* 0x0002680013b87836 */ /* 0x000fe40000000000 */
[C---:B------:R-:W-:Y:S02]  /*0ed0*/  VIADD R190, R17.reuse, 0x40 ;  /* 0x0000004011be7836 */ /* 0x040fe40000000000 */
[----:B------:R-:W-:-:S02]  /*0ee0*/  VIADD R189, R17, 0x80 ;  /* 0x0000008011bd7836 */ /* 0x000fc40000000000 */
        /* <DEDUP_REMOVED lines=18> */
.L_x_4206:
        /* <DEDUP_REMOVED lines=12> */
[----:B012345:R-:W-:Y:S05]  /*10d0*/  @!P0 BRA `(.L_x_4154) ;  /* 0x0000000000208947 */ /* 0x03ffea0003800000 */
        /* <DEDUP_REMOVED lines=8> */
.L_x_4154:
[----:B------:R-:W-:Y:S01]  /*1160*/  ULDC UR7, c[0x0][0xc54] ;  /* 0x0003150000077ab9 */ /* 0x000fe20000000800 */
[----:B------:R-:W-:Y:S01]  /*1170*/  UMOV UR6, UR9 ;  /* 0x0000000900067c82 */ /* 0x000fe20008000000 */
[----:B------:R-:W-:-:S11]  /*1180*/  UISETP.NE.AND UP0, UPT, UR7, 0x1, UPT ;  /* 0x000000010700788c */ /* 0x000fd6000bf05270 */
[----:B------:R-:W-:Y:S02]  /*1190*/  @UP0 ULDC.64 UR10, c[0x0][0xc58] ;  /* 0x00031600000a0ab9 */ /* 0x000fe40000000a00 */
[----:B------:R-:W-:-:S04]  /*11a0*/  UIMAD.WIDE.U32 UR4, UR9, UR10, URZ ;  /* 0x0000000a090472a5 */ /* 0x000fc8000f8e003f */
[----:B------:R-:W-:-:S04]  /*11b0*/  @UP0 USHF.R.U32.HI UR6, URZ, UR11, UR5 ;  /* 0x0000000b3f060299 */ /* 0x000fc80008011605 */
[----:B------:R-:W-:-:S12]  /*11c0*/  UIMAD UR4, UR6, UR7, URZ ;  /* 0x00000007060472a4 */ /* 0x000fd8000f8e023f */
.L_x_4155:
[----:B------:R-:W-:Y:S01]  /*11d0*/  ULDC UR39, c[0x0][0xc48] ;  /* 0x0003120000277ab9 */ /* 0x000fe20000000800 */
[----:B------:R-:W-:Y:S01]  /*11e0*/  ULDC.64 UR10, c[0x0][0x418] ;  /* 0x00010600000a7ab9 */ /* 0x000fe20000000a00 */
[----:B------:R-:W-:Y:S02]  /*11f0*/  UISETP.NE.AND UP1, UPT, UR39, 0x1, UPT ;  /* 0x000000012700788c */ /* 0x000fe4000bf25270 */
[----:B------:R-:W-:Y:S02]  /*1200*/  UISETP.NE.U32.AND UP0, UPT, UR10, URZ, UPT ;  /* 0x0000003f0a00728c */ /* 0x000fe4000bf05070 */
[----:B------:R-:W-:Y:S02]  /*1210*/  UIADD3 UR4, UR9, -UR4, URZ ;  /* 0x8000000409047290 */ /* 0x000fe4000fffe03f */
[----:B------:R-:W-:Y:S02]  /*1220*/  ULOP3.LUT UR6, URZ, UR6, URZ, 0x33, !UPT ;  /* 0x000000063f067292 */ /* 0x000fe4000f8e333f */
[----:B------:R-:W-:Y:S01]  /*1230*/  UISETP.NE.AND.EX UP0, UPT, UR11, URZ, UPT, UP0 ;  /* 0x0000003f0b00728c */ /* 0x000fe2000bf05300 */
[----:B------:R-:W-:Y:S01]  /*1240*/  ULDC UR5, c[0x0][0xc3c] ;  /* 0x00030f0000057ab9 */ /* 0x000fe20000000800 */
[----:B------:R-:W-:Y:S01]  /*1250*/  ULDC UR9, c[0x0][0xc54] ;  /* 0x0003150000097ab9 */ /* 0x000fe20000000800 */
[----:B------:R-:W-:Y:S01]  /*1260*/  ULDC UR49, c[0x0][0x424] ;  /* 0x0001090000317ab9 */ /* 0x000fe20000000800 */
[----:B------:R-:W-:-:S02]  /*1270*/  UISETP.NE.AND UP2, UPT, UR45, 0x1, UPT ;  /* 0x000000012d00788c */ /* 0x000fc4000bf45270 */
[----:B------:R-:W-:Y:S02]  /*1280*/  UIADD3 UR6, UR6, UR5, URZ ;  /* 0x0000000506067290 */ /* 0x000fe4000fffe03f */
[----:B------:R-:W-:Y:S02]  /*1290*/  UIMAD UR8, UR8, UR9, UR4 ;  /* 0x00000009080872a4 */ /* 0x000fe4000f8e0204 */
[----:B------:R-:W-:Y:S01]  /*12a0*/  USEL UR49, UR49, 0x1, UP0 ;  /* 0x0000000131317887 */ /* 0x000fe20008000000 */
[----:B------:R-:W-:Y:S01]  /*12b0*/  PLOP3.LUT P0, PT, PT, PT, UP2, 0x80, 0x0 ;  /* 0x000000000000781c */ /* 0x000fe20003f0f028 */
[----:B------:R-:W-:Y:S01]  /*12c0*/  ULDC UR7, c[0x0][0x2f0] ;  /* 0x0000bc0000077ab9 */ /* 0x000fe20000000800 */
[----:B------:R-:W-:Y:S01]  /*12d0*/  @UP1 ULDC UR4, c[0x0][0xc4c] ;  /* 0x0003130000041ab9 */ /* 0x000fe20000000800 */
[----:B------:R-:W-:Y:S02]  /*12e0*/  USHF.L.U32 UR41, UR6, 0x6, URZ ;  /* 0x0000000606297899 */ /* 0x000fe4000800063f */
        /* <DEDUP_REMOVED lines=8> */
[----:B------:R-:W-:-:S02]  /*1370*/  UIMAD UR39, UR39, UR5, UR8 ;  /* 0x00000005272772a4 */ /* 0x000fc4000f8e0208 */
[----:B------:R-:W-:Y:S01]  /*1380*/  USHF.R.S32.HI UR50, URZ, 0x6, UR4 ;  /* 0x000000063f327899 */ /* 0x000fe20008011404 */
[----:B------:R-:W-:Y:S11]  /*1390*/  @!P0 BRA `(.L_x_4156) ;  /* 0x0000001c006c8947 */ /* 0x000ff60003800000 */
[----:B------:R-:W0:Y:S01]  /*13a0*/  LDC R0, c[0x0][0x448] ;  /* 0x00011200ff007b82 */ /* 0x000e220000000800 */
[----:B------:R-:W-:Y:S01]  /*13b0*/  UIADD3 UR5, UR41, 0x3f, URZ ;  /* 0x0000003f29057890 */ /* 0x000fe2000fffe03f */
[----:B------:R-:W-:Y:S01]  /*13c0*/  CS2R R150, SRZ ;  /* 0x0000000000967805 */ /* 0x000fe2000001ff00 */
[----:B------:R-:W-:Y:S01]  /*13d0*/  ULDC UR4, c[0x0][0x288] ;  /* 0x0000a20000047ab9 */ /* 0x000fe20000000800 */
[----:B------:R-:W-:Y:S01]  /*13e0*/  CS2R R148, SRZ ;  /* 0x0000000000947805 */ /* 0x000fe2000001ff00 */
[----:B------:R-:W-:Y:S01]  /*13f0*/  UIADD3 UR4, -UR4, 0x40, URZ ;  /* 0x0000004004047890 */ /* 0x000fe2000fffe13f */
[----:B------:R-:W-:Y:S02]  /*1400*/  CS2R R146, SRZ ;  /* 0x0000000000927805 */ /* 0x000fe4000001ff00 */
[----:B------:R-:W-:Y:S02]  /*1410*/  CS2R R144, SRZ ;  /* 0x0000000000907805 */ /* 0x000fe4000001ff00 */
[----:B------:R-:W-:Y:S01]  /*1420*/  CS2R R168, SRZ ;  /* 0x0000000000a87805 */ /* 0x000fe2000001ff00 */
[----:B------:R-:W-:Y:S01]  /*1430*/  UIMAD UR4, UR49, UR7, UR4 ;  /* 0x00000007310472a4 */ /* 0x000fe2000f8e0204 */
        /* <DEDUP_REMOVED lines=14> */
[----:B0-----:R-:W-:Y:S01]  /*1520*/  ISETP.NE.AND P0, PT, R0, 0x1, PT ;  /* 0x000000010000780c */ /* 0x001fe20003f05270 */
[----:B------:R-:W-:Y:S01]  /*1530*/  IMAD.U32 R0, RZ, RZ, UR5 ;  /* 0x00000005ff007e24 */ /* 0x000fe2000f8e00ff */
        /* <DEDUP_REMOVED lines=11> */
[----:B------:R-:W0:Y:S01]  /*15f0*/  @P0 LDC R3, c[0x0][0x44c] ;  /* 0x00011300ff030b82 */ /* 0x000e220000000800 */
[----:B------:R-:W-:Y:S02]  /*1600*/  CS2R R170, SRZ ;  /* 0x0000000000aa7805 */ /* 0x000fe4000001ff00 */
[----:B------:R-:W-:Y:S02]  /*1610*/  CS2R R90, SRZ ;  /* 0x00000000005a7805 */ /* 0x000fe4000001ff00 */
[----:B------:R-:W-:Y:S02]  /*1620*/  CS2R R172, SRZ ;  /* 0x0000000000ac7805 */ /* 0x000fe4000001ff00 */
[----:B------:R-:W-:Y:S02]  /*1630*/  CS2R R86, SRZ ;  /* 0x0000000000567805 */ /* 0x000fe4000001ff00 */
[----:B------:R-:W-:-:S02]  /*1640*/  CS2R R174, SRZ ;  /* 0x0000000000ae7805 */ /* 0x000fc4000001ff00 */
[----:B------:R-:W-:Y:S02]  /*1650*/  CS2R R82, SRZ ;  /* 0x0000000000527805 */ /* 0x000fe4000001ff00 */
[----:B------:R-:W-:Y:S01]  /*1660*/  CS2R R176, SRZ ;  /* 0x0000000000b07805 */ /* 0x000fe2000001ff00 */
[----:B------:R-:W1:Y:S01]  /*1670*/  @P0 LDC R4, c[0x0][0x450] ;  /* 0x00011400ff040b82 */ /* 0x000e620000000800 */
        /* <DEDUP_REMOVED lines=9> */
[----:B------:R-:W-:Y:S02]  /*1710*/  CS2R R192, SRZ ;  /* 0x0000000000c07805 */ /* 0x000fe4000001ff00 */
[----:B------:R-:W-:-:S02]  /*1720*/  CS2R R58, SRZ ;  /* 0x00000000003a7805 */ /* 0x000fc4000001ff00 */
[----:B------:R-:W-:Y:S02]  /*1730*/  CS2R R194, SRZ ;  /* 0x0000000000c27805 */ /* 0x000fe4000001ff00 */
[----:B------:R-:W-:Y:S02]  /*1740*/  CS2R R54, SRZ ;  /* 0x0000000000367805 */ /* 0x000fe4000001ff00 */
[----:B------:R-:W-:Y:S02]  /*1750*/  CS2R R196, SRZ ;  /* 0x0000000000c47805 */ /* 0x000fe4000001ff00 */
[----:B------:R-:W-:Y:S01]  /*1760*/  CS2R R50, SRZ ;  /* 0x0000000000327805 */ /* 0x000fe2000001ff00 */
[----:B0-----:R-:W-:Y:S01]  /*1770*/  @P0 IMAD.HI.U32 R3, R3, UR5, RZ ;  /* 0x0000000503030c27 */ /* 0x001fe2000f8e00ff */
[----:B------:R-:W-:Y:S02]  /*1780*/  CS2R R198, SRZ ;  /* 0x0000000000c67805 */ /* 0x000fe4000001ff00 */
[----:B------:R-:W-:-:S02]  /*1790*/  CS2R R46, SRZ ;  /* 0x00000000002e7805 */ /* 0x000fc4000001ff00 */
[----:B------:R-:W-:Y:S02]  /*17a0*/  CS2R R200, SRZ ;  /* 0x0000000000c87805 */ /* 0x000fe4000001ff00 */
[----:B------:R-:W-:Y:S02]  /*17b0*/  CS2R R42, SRZ ;  /* 0x00000000002a7805 */ /* 0x000fe4000001ff00 */
[----:B------:R-:W-:Y:S02]  /*17c0*/  CS2R R202, SRZ ;  /* 0x0000000000ca7805 */ /* 0x000fe4000001ff00 */
[----:B------:R-:W-:Y:S02]  /*17d0*/  CS2R R38, SRZ ;  /* 0x0000000000267805 */ /* 0x000fe4000001ff00 */
[----:B------:R-:W-:Y:S02]  /*17e0*/  CS2R R204, SRZ ;  /* 0x0000000000cc7805 */ /* 0x000fe4000001ff00 */
[----:B-1----:R-:W-:-:S02]  /*17f0*/  @P0 SHF.R.U32.HI R0, RZ, R4, R3 ;  /* 0x00000004ff000219 */ /* 0x002fc40000011603 */
[----:B------:R-:W-:Y:S02]  /*1800*/  CS2R R34, SRZ ;  /* 0x0000000000227805 */ /* 0x000fe4000001ff00 */
[----:B------:R-:W-:Y:S02]  /*1810*/  PLOP3.LUT P0, PT, PT, PT, PT, 0x80, 0x0 ;  /* 0x000000000000781c */ /* 0x000fe40003f0f070 */
[----:B------:R-:W-:Y:S02]  /*1820*/  CS2R R208, SRZ ;  /* 0x0000000000d07805 */ /* 0x000fe4000001ff00 */
[----:B------:R-:W-:Y:S01]  /*1830*/  CS2R R30, SRZ ;  /* 0x00000000001e7805 */ /* 0x000fe2000001ff00 */
[----:B------:R-:W-:Y:S01]  /*1840*/  VIADD R3, R0, UR4 ;  /* 0x0000000400037c36 */ /* 0x000fe20008000000 */
[----:B------:R-:W-:Y:S01]  /*1850*/  CS2R R206, SRZ ;  /* 0x0000000000ce7805 */ /* 0x000fe2000001ff00 */
[----:B------:R-:W-:Y:S01]  /*1860*/  IMAD.MOV.U32 R0, RZ, RZ, RZ ;  /* 0x000000ffff007224 */ /* 0x000fe200078e00ff */
[----:B------:R-:W-:Y:S01]  /*1870*/  CS2R R26, SRZ ;  /* 0x00000000001a7805 */ /* 0x000fe2000001ff00 */
[----:B------:R-:W-:Y:S01]  /*1880*/  IMAD.MOV.U32 R7, RZ, RZ, RZ ;  /* 0x000000ffff077224 */ /* 0x000fe200078e00ff */
[----:B------:R-:W-:-:S04]  /*1890*/  SHF.R.S32.HI R4, RZ, 0x1f, R3 ;  /* 0x0000001fff047819 */ /* 0x000fc80000011403 */
[----:B------:R-:W-:Y:S01]  /*18a0*/  LEA.HI R4, R4, R3, RZ, 0x6 ;  /* 0x0000000304047211 */ /* 0x000fe200078f30ff */
[----:B------:R-:W-:-:S03]  /*18b0*/  IMAD.MOV.U32 R3, RZ, RZ, RZ ;  /* 0x000000ffff037224 */ /* 0x000fc600078e00ff */
[----:B------:R-:W-:-:S04]  /*18c0*/  SHF.R.S32.HI R4, RZ, 0x6, R4 ;  /* 0x00000006ff047819 */ /* 0x000fc80000011404 */
[----:B------:R-:W-:-:S04]  /*18d0*/  VIMNMX R4, R4, UR50, PT ;  /* 0x0000003204047c48 */ /* 0x000fc8000bfe0100 */
[----:B------:R-:W-:-:S13]  /*18e0*/  ISETP.GE.AND P1, PT, R4, 0x1, PT ;  /* 0x000000010400780c */ /* 0x000fda0003f26270 */
        /* <DEDUP_REMOVED lines=15> */
.L_x_4158:
[----:B------:R-:W-:Y:S01]  /*19e0*/  ULEA UR21, UR36, UR43, 0x3 ;  /* 0x0000002b24157291 */ /* 0x000fe2000f8e183f */
[----:B------:R-:W-:-:S05]  /*19f0*/  IMAD.U32 R0, RZ, RZ, UR37 ;  /* 0x00000025ff007e24 */ /* 0x000fca000f8e00ff */
[----:B------:R-:W-:-:S04]  /*1a00*/  SHF.L.U32 R0, R0, 0x1f, RZ ;  /* 0x0000001f00007819 */ /* 0x000fc800000006ff */
[----:B------:R-:W0:Y:S02]  /*1a10*/  SYNCS.PHASECHK.TRANS64.TRYWAIT P1, [UR21+0x28c50], R0 ;  /* 0x028c5000ff0075a7 */ /* 0x000e240008020155 */
[----:B0-----:R-:W-:Y:S05]  /*1a20*/  @!P1 BRA `(.L_x_4159) ;  /* 0x0000010000b49947 */ /* 0x001fea0003800000 */
.L_x_4326:
[----:B------:R-:W-:Y:S01]  /*1a30*/  BAR.SYNC.DEFER_BLOCKING 0xe, 0x100 ;  /* 0x0384000000007b1d */ /* 0x000fe20000010000 */
[----:B------:R-:W-:Y:S01]  /*1a40*/  UIADD3 UR4, UR43, 0x26800, URZ ;  /* 0x000268002b047890 */ /* 0x000fe2000fffe03f */
[----:B0-----:R-:W-:Y:S01]  /*1a50*/  IMAD.U32 R0, RZ, RZ, UR21 ;  /* 0x00000015ff007e24 */ /* 0x001fe2000f8e00ff */
[----:B------:R-:W-:Y:S01]  /*1a60*/  ULEA UR18, UR36, UR20, 0xc ;  /* 0x0000001424127291 */ /* 0x000fe2000f8e603f */
[----:B------:R-:W-:Y:S01]  /*1a70*/  ISETP.GE.AND P1, PT, R4, 0x2, PT ;  /* 0x000000020400780c */ /* 0x000fe20003f26270 */
[----:B------:R-:W-:Y:S01]  /*1a80*/  USHF.R.U32.HI UR4, URZ, 0x4, UR4 ;  /* 0x000000043f047899 */ /* 0x000fe20008011604 */
[----:B------:R-:W-:Y:S01]  /*1a90*/  UMOV UR19, 0x40000040 ;  /* 0x4000004000137882 */ /* 0x000fe20000000000 */
[----:B------:R-:W-:Y:S02]  /*1aa0*/  UMOV UR17, 0x40000040 ;  /* 0x4000004000117882 */ /* 0x000fe40000000000 */
[----:B------:R-:W-:Y:S01]  /*1ab0*/  ULOP3.LUT UR4, UR4, 0x3fff, URZ, 0xc0, !UPT ;  /* 0x00003fff04047892 */ /* 0x000fe2000f8ec03f */
[----:B------:R-:W0:Y:S01]  /*1ac0*/  S2R R3, SR_TID.X ;  /* 0x0000000000037919 */ /* 0x000e220000002100 */
[----:B------:R-:W-:-:S02]  /*1ad0*/  UIADD3 UR6, UR18, 0x80, URZ ;  /* 0x0000008012067890 */ /* 0x000fc4000fffe03f */
[----:B------:R-:W-:Y:S01]  /*1ae0*/  ULOP3.LUT UR16, UR4, 0x10000, URZ, 0xfc, !UPT ;  /* 0x0001000004107892 */ /* 0x000fe2000f8efc3f */
[----:B------:R-:W-:Y:S01]  /*1af0*/  UMOV UR7, 0x40000040 ;  /* 0x4000004000077882 */ /* 0x000fe20000000000 */
[----:B------:R-:W-:Y:S02]  /*1b00*/  UMOV UR5, 0x40000040 ;  /* 0x4000004000057882 */ /* 0x000fe40000000000 */
[----:B------:R-:W-:Y:S02]  /*1b10*/  UIADD3 UR4, UR16, 0x2, URZ ;  /* 0x0000000210047890 */ /* 0x000fe4000fffe03f */
[----:B------:R-:W-:Y:S02]  /*1b20*/  UIADD3 UR10, UR18, 0x100, URZ ;  /* 0x00000100120a7890 */ /* 0x000fe4000fffe03f */
[----:B------:R-:W-:Y:S01]  /*1b30*/  UIADD3 UR8, UR16, 0x4, URZ ;  /* 0x0000000410087890 */ /* 0x000fe2000fffe03f */
[----:B------:R-:W-:Y:S01]  /*1b40*/  UMOV UR11, 0x40000040 ;  /* 0x40000040000b7882 */ /* 0x000fe20000000000 */
[----:B------:R-:W-:Y:S01]  /*1b50*/  WARPGROUP.ARRIVE ;  /* 0x00000000000079c5 */ /* 0x000fe20000000000 */
[----:B------:R-:W-:Y:S01]  /*1b60*/  UMOV UR9, 0x40000040 ;  /* 0x4000004000097882 */ /* 0x000fe20000000000 */
[----:B------:R-:W-:-:S02]  /*1b70*/  UIADD3 UR14, UR18, 0x180, URZ ;  /* 0x00000180120e7890 */ /* 0x000fc4000fffe03f */
[----:B------:R-:W-:Y:S02]  /*1b80*/  UIADD3 UR12, UR16, 0x6, URZ ;  /* 0x00000006100c7890 */ /* 0x000fe4000fffe03f */
        /* <DEDUP_REMOVED lines=23> */
.L_x_4165:
[----:B------:R-:W-:Y:S01]  /*1d00*/  BAR.SYNC.DEFER_BLOCKING 0xe, 0x100 ;  /* 0x0384000000007b1d */ /* 0x000fe20000010000 */
[----:B------:R-:W-:Y:S01]  /*1d10*/  IMAD.U32 R3, RZ, RZ, UR36 ;  /* 0x00000024ff037e24 */ /* 0x000fe2000f8e00ff */
[----:B------:R-:W-:Y:S01]  /*1d20*/  UIADD3 UR36, UR36, 0x1, URZ ;  /* 0x0000000124247890 */ /* 0x000fe2000fffe03f */
[C---:B------:R-:W-:Y:S01]  /*1d30*/  ISETP.GT.AND P3, PT, R4.reuse, RZ, PT ;  /* 0x000000ff0400720c */ /* 0x040fe20003f64270 */
        /* <DEDUP_REMOVED lines=139> */
.L_x_4161:
[----:B------:R-:W-:Y:S01]  /*25f0*/  ULEA UR21, UR36, UR43, 0x3 ;  /* 0x0000002b24157291 */ /* 0x000fe2000f8e183f */
[----:B------:R-:W-:-:S05]  /*2600*/  IMAD.U32 R0, RZ, RZ, UR37 ;  /* 0x00000025ff007e24 */ /* 0x000fca000f8e00ff */
[----:B------:R-:W-:-:S04]  /*2610*/  SHF.L.U32 R0, R0, 0x1f, RZ ;  /* 0x0000001f00007819 */ /* 0x000fc800000006ff */
[----:B------:R0:W1:Y:S01]  /*2620*/  SYNCS.PHASECHK.TRANS64.TRYWAIT P1, [UR21+0x28c50], R0 ;  /* 0x028c5000ff0075a7 */ /* 0x0000620008020155 */
[----:B------:R-:W-:Y:S05]  /*2630*/  @!P0 BRA `(.L_x_4162) ;  /* 0x0000000000048947 */ /* 0x000fea0003800000 */
[----:B------:R-:W-:Y:S01]  /*2640*/  BPT.TRAP 0x1 ;  /* 0x000000040000795c */ /* 0x000fe20000300000 */
.L_x_4162:
[----:B-1----:R-:W-:Y:S05]  /*2650*/  @P1 BRA `(.L_x_4163) ;  /* 0x0000000000081947 */ /* 0x002fea0003800000 */
[----:B------:R-:W1:Y:S02]  /*2660*/  SYNCS.PHASECHK.TRANS64.TRYWAIT P1, [UR21+0x28c50], R0 ;  /* 0x028c5000ff0075a7 */ /* 0x000e640008020155 */
[----:B-1----:R-:W-:Y:S05]  /*2670*/  @!P1 BRA `(.L_x_4164) ;  /* 0x000000f400b89947 */ /* 0x002fea0003800000 */
.L_x_4163:
        /* <DEDUP_REMOVED lines=29> */
.L_x_4160:
        /* <DEDUP_REMOVED lines=144> */
.L_x_4156:
[----:B------:R-:W-:Y:S01]  /*3150*/  ULDC UR4, c[0x0][0x448] ;  /* 0x0001120000047ab9 */ /* 0x000fe20000000800 */
[----:B------:R-:W-:Y:S01]  /*3160*/  UIADD3 UR6, UR41, 0x3f, URZ ;  /* 0x0000003f29067890 */ /* 0x000fe2000fffe03f */
[----:B------:R-:W-:Y:S01]  /*3170*/  PLOP3.LUT P0, PT, PT, PT, PT, 0x80, 0x0 ;  /* 0x000000000000781c */ /* 0x000fe20003f0f070 */
[----:B------:R-:W-:Y:S01]  /*3180*/  UISETP.NE.AND UP0, UPT, UR4, 0x1, UPT ;  /* 0x000000010400788c */ /* 0x000fe2000bf05270 */
[----:B------:R-:W-:Y:S01]  /*3190*/  IMAD.MOV.U32 R0, RZ, RZ, RZ ;  /* 0x000000ffff007224 */ /* 0x000fe200078e00ff */
[----:B------:R-:W-:Y:S01]  /*31a0*/  ULDC UR8, c[0x0][0x288] ;  /* 0x0000a20000087ab9 */ /* 0x000fe20000000800 */
[----:B------:R-:W-:Y:S01]  /*31b0*/  IMAD.MOV.U32 R3, RZ, RZ, RZ ;  /* 0x000000ffff037224 */ /* 0x000fe200078e00ff */
[----:B------:R-:W-:Y:S01]  /*31c0*/  UIADD3 UR8, -UR8, 0x40, URZ ;  /* 0x0000004008087890 */ /* 0x000fe2000fffe13f */
[----:B------:R-:W-:Y:S02]  /*31d0*/  CS2R R150, SRZ ;  /* 0x0000000000967805 */ /* 0x000fe4000001ff00 */
[----:B------:R-:W-:-:S02]  /*31e0*/  CS2R R148, SRZ ;  /* 0x0000000000947805 */ /* 0x000fc4000001ff00 */
[----:B------:R-:W-:Y:S01]  /*31f0*/  CS2R R146, SRZ ;  /* 0x0000000000927805 */ /* 0x000fe2000001ff00 */
[----:B------:R-:W-:Y:S01]  /*3200*/  UIMAD UR8, UR49, UR7, UR8 ;  /* 0x00000007310872a4 */ /* 0x000fe2000f8e0208 */
[----:B------:R-:W-:Y:S02]  /*3210*/  CS2R R144, SRZ ;  /* 0x0000000000907805 */ /* 0x000fe4000001ff00 */
[----:B------:R-:W-:Y:S01]  /*3220*/  CS2R R168, SRZ ;  /* 0x0000000000a87805 */ /* 0x000fe2000001ff00 */
[----:B------:R-:W-:Y:S01]  /*3230*/  @UP0 ULDC UR4, c[0x0][0x44c] ;  /* 0x0001130000040ab9 */ /* 0x000fe20000000800 */
[----:B------:R-:W-:Y:S01]  /*3240*/  @UP0 ULDC UR9, c[0x0][0x450] ;  /* 0x0001140000090ab9 */ /* 0x000fe20000000800 */
[----:B------:R-:W-:Y:S01]  /*3250*/  UIMAD.WIDE.U32 UR4, UR6, UR4, URZ ;  /* 0x00000004060472a5 */ /* 0x000fe2000f8e003f */
[----:B------:R-:W-:Y:S02]  /*3260*/  CS2R R140, SRZ ;  /* 0x00000000008c7805 */ /* 0x000fe4000001ff00 */
[----:B------:R-:W-:-:S02]  /*3270*/  CS2R R166, SRZ ;  /* 0x0000000000a67805 */ /* 0x000fc4000001ff00 */
[----:B------:R-:W-:Y:S01]  /*3280*/  CS2R R136, SRZ ;  /* 0x0000000000887805 */ /* 0x000fe2000001ff00 */
[----:B------:R-:W-:Y:S01]  /*3290*/  @UP0 USHF.R.U32.HI UR6, URZ, UR9, UR5 ;  /* 0x000000093f060299 */ /* 0x000fe20008011605 */
[----:B------:R-:W-:Y:S02]  /*32a0*/  CS2R R164, SRZ ;  /* 0x0000000000a47805 */ /* 0x000fe4000001ff00 */
[----:B------:R-:W-:Y:S02]  /*32b0*/  CS2R R132, SRZ ;  /* 0x0000000000847805 */ /* 0x000fe4000001ff00 */
[----:B------:R-:W-:Y:S01]  /*32c0*/  CS2R R162, SRZ ;  /* 0x0000000000a27805 */ /* 0x000fe2000001ff00 */
[----:B------:R-:W-:Y:S01]  /*32d0*/  UIADD3 UR6, UR8, UR6, URZ ;  /* 0x0000000608067290 */ /* 0x000fe2000fffe03f */
[----:B------:R-:W-:Y:S02]  /*32e0*/  CS2R R160, SRZ ;  /* 0x0000000000a07805 */ /* 0x000fe4000001ff00 */
[----:B------:R-:W-:-:S02]  /*32f0*/  CS2R R128, SRZ ;  /* 0x0000000000807805 */ /* 0x000fc4000001ff00 */
[----:B------:R-:W-:Y:S01]  /*3300*/  CS2R R158, SRZ ;  /* 0x00000000009e7805 */ /* 0x000fe2000001ff00 */
[----:B------:R-:W-:Y:S01]  /*3310*/  USHF.R.S32.HI UR4, URZ, 0x1f, UR6 ;  /* 0x0000001f3f047899 */ /* 0x000fe20008011406 */
[----:B------:R-:W-:Y:S02]  /*3320*/  CS2R R156, SRZ ;  /* 0x00000000009c7805 */ /* 0x000fe4000001ff00 */
[----:B------:R-:W-:Y:S02]  /*3330*/  CS2R R124, SRZ ;  /* 0x00000000007c7805 */ /* 0x000fe4000001ff00 */
[----:B------:R-:W-:Y:S01]  /*3340*/  CS2R R154, SRZ ;  /* 0x00000000009a7805 */ /* 0x000fe2000001ff00 */
[----:B------:R-:W-:Y:S01]  /*3350*/  ULEA.HI UR4, UR4, UR6, URZ, 0x6 ;  /* 0x0000000604047291 */ /* 0x000fe2000f8f303f */
[----:B------:R-:W-:Y:S02]  /*3360*/  CS2R R152, SRZ ;  /* 0x0000000000987805 */ /* 0x000fe4000001ff00 */
[----:B------:R-:W-:-:S02]  /*3370*/  CS2R R120, SRZ ;  /* 0x0000000000787805 */ /* 0x000fc4000001ff00 */
[----:B------:R-:W-:Y:S01]  /*3380*/  CS2R R104, SRZ ;  /* 0x0000000000687805 */ /* 0x000fe2000001ff00 */
[----:B------:R-:W-:Y:S01]  /*3390*/  USHF.R.S32.HI UR4, URZ, 0x6, UR4 ;  /* 0x000000063f047899 */ /* 0x000fe20008011404 */
[----:B------:R-:W-:Y:S02]  /*33a0*/  CS2R R100, SRZ ;  /* 0x0000000000647805 */ /* 0x000fe4000001ff00 */
[----:B------:R-:W-:Y:S02]  /*33b0*/  CS2R R116, SRZ ;  /* 0x0000000000747805 */ /* 0x000fe4000001ff00 */
[----:B------:R-:W-:Y:S01]  /*33c0*/  CS2R R114, SRZ ;  /* 0x0000000000727805 */ /* 0x000fe2000001ff00 */
[----:B------:R-:W-:Y:S01]  /*33d0*/  UISETP.LT.AND UP0, UPT, UR50, UR4, UPT ;  /* 0x000000043200728c */ /* 0x000fe2000bf01270 */
[----:B------:R-:W-:Y:S02]  /*33e0*/  CS2R R112, SRZ ;  /* 0x0000000000707805 */ /* 0x000fe4000001ff00 */
[----:B------:R-:W-:-:S02]  /*33f0*/  CS2R R110, SRZ ;  /* 0x00000000006e7805 */ /* 0x000fc4000001ff00 */
[----:B------:R-:W-:Y:S01]  /*3400*/  CS2R R108, SRZ ;  /* 0x00000000006c7805 */ /* 0x000fe2000001ff00 */
[----:B------:R-:W-:Y:S01]  /*3410*/  USEL UR50, UR50, UR4, UP0 ;  /* 0x0000000432327287 */ /* 0x000fe20008000000 */
[----:B------:R-:W-:Y:S02]  /*3420*/  CS2R R106, SRZ ;  /* 0x00000000006a7805 */ /* 0x000fe4000001ff00 */
[----:B------:R-:W-:Y:S02]  /*3430*/  CS2R R102, SRZ ;  /* 0x0000000000667805 */ /* 0x000fe4000001ff00 */
[----:B------:R-:W-:Y:S01]  /*3440*/  CS2R R98, SRZ ;  /* 0x0000000000627805 */ /* 0x000fe2000001ff00 */
[----:B------:R-:W-:Y:S01]  /*3450*/  UISETP.GE.AND UP0, UPT, UR50, 0x1, UPT ;  /* 0x000000013200788c */ /* 0x000fe2000bf06270 */
[----:B------:R-:W-:Y:S02]  /*3460*/  CS2R R94, SRZ ;  /* 0x00000000005e7805 */ /* 0x000fe4000001ff00 */
[----:B------:R-:W-:-:S02]  /*3470*/  CS2R R170, SRZ ;  /* 0x0000000000aa7805 */ /* 0x000fc4000001ff00 */
[----:B------:R-:W-:Y:S02]  /*3480*/  CS2R R90, SRZ ;  /* 0x00000000005a7805 */ /* 0x000fe4000001ff00 */
[----:B------:R-:W-:Y:S02]  /*3490*/  CS2R R172, SRZ ;  /* 0x0000000000ac7805 */ /* 0x000fe4000001ff00 */
[----:B------:R-:W-:Y:S02]  /*34a0*/  CS2R R86, SRZ ;  /* 0x0000000000567805 */ /* 0x000fe4000001ff00 */
[----:B------:R-:W-:Y:S02]  /*34b0*/  PLOP3.LUT P1, PT, PT, PT, UP0, 0x80, 0x0 ;  /* 0x000000000000781c */ /* 0x000fe40003f2f008 */
        /* <DEDUP_REMOVED lines=30> */
[----:B------:R-:W-:Y:S01]  /*36a0*/  CS2R R26, SRZ ;  /* 0x00000000001a7805 */ /* 0x000fe2000001ff00 */
        /* <DEDUP_REMOVED lines=31> */
.L_x_4166:
        /* <DEDUP_REMOVED lines=9> */
.L_x_4327:
[----:B------:R-:W-:Y:S05]  /*3930*/  @!P0 BRA `(.L_x_4168) ;  /* 0x0000000000048947 */ /* 0x000fea0003800000 */
[----:B------:R-:W-:Y:S01]  /*3940*/  BPT.TRAP 0x1 ;  /* 0x000000040000795c */ /* 0x000fe20000300000 */
.L_x_4168:
[----:B------:R-:W-:Y:S02]  /*3950*/  IMAD.U32 R7, RZ, RZ, UR36 ;  /* 0x00000024ff077e24 */ /* 0x000fe4000f8e00ff */
[----:B------:R-:W-:-:S03]  /*3960*/  IMAD.U32 R8, RZ, RZ, UR37 ;  /* 0x00000025ff087e24 */ /* 0x000fc6000f8e00ff */
[----:B------:R-:W-:Y:S02]  /*3970*/  LEA R7, R7, UR43, 0x3 ;  /* 0x0000002b07077c11 */ /* 0x000fe4000f8e18ff */
[----:B------:R-:W-:-:S04]  /*3980*/  SHF.L.U32 R8, R8, 0x1f, RZ ;  /* 0x0000001f08087819 */ /* 0x000fc800000006ff */
[----:B------:R1:W2:Y:S01]  /*3990*/  SYNCS.PHASECHK.TRANS64.TRYWAIT P1, [R7+URZ+0x28c30], R8 ;  /* 0x028c3008070075a7 */ /* 0x0002a2000802017f */
[----:B------:R-:W-:Y:S05]  /*39a0*/  @!P0 BRA `(.L_x_4169) ;  /* 0x0000000000048947 */ /* 0x000fea0003800000 */
[----:B------:R-:W-:Y:S01]  /*39b0*/  BPT.TRAP 0x1 ;  /* 0x000000040000795c */ /* 0x000fe20000300000 */
.L_x_4169:
[----:B--2---:R-:W-:Y:S05]  /*39c0*/  @P1 BRA `(.L_x_4170) ;  /* 0x0000000000081947 */ /* 0x004fea0003800000 */
[----:B------:R-:W2:Y:S02]  /*39d0*/  SYNCS.PHASECHK.TRANS64.TRYWAIT P1, [R7+URZ+0x28c30], R8 ;  /* 0x028c3008070075a7 */ /* 0x000ea4000802017f */
[----:B--2---:R-:W-:Y:S05]  /*39e0*/  @!P1 BRA `(.L_x_4171) ;  /* 0x000000e4000c9947 */ /* 0x004fea0003800000 */
.L_x_4170:
        /* <DEDUP_REMOVED lines=34> */
[----:B------:R-:W-:Y:S01]  /*3c10*/  HGMMA.64x64x16.F32.BF16 R24, gdesc[UR4], R24, gsb0 ;  /* 0x00e00000041879f0 */ /* 0x000fe20008001818 */
[----:B------:R-:W-:Y:S02]  /*3c20*/  ULDC UR6, c[0x0][0x448] ;  /* 0x0001120000067ab9 */ /* 0x000fe40000000800 */
[----:B------:R-:W-:-:S06]  /*3c30*/  UISETP.NE.AND UP0, UPT, UR6, 0x1, UPT ;  /* 0x000000010600788c */ /* 0x000fcc000bf05270 */
[----:B------:R-:W-:-:S05]  /*3c40*/  PLOP3.LUT P2, PT, PT, PT, UP0, 0x80, 0x0 ;  /* 0x000000000000781c */ /* 0x000fca0003f4f008 */
[----:B------:R-:W-:-:S08]  /*3c50*/  @UP0 ULDC UR6, c[0x0][0x44c] ;  /* 0x0001130000060ab9 */ /* 0x000fd00000000800 */
[----:B------:R-:W-:Y:S01]  /*3c60*/  @P2 IMAD.HI.U32 R4, R3, UR6, RZ ;  /* 0x0000000603042c27 */ /* 0x000fe2000f8e00ff */
[----:B------:R-:W-:-:S04]  /*3c70*/  @UP0 ULDC UR6, c[0x0][0x450] ;  /* 0x0001140000060ab9 */ /* 0x000fc80000000800 */
[----:B------:R-:W-:Y:S01]  /*3c80*/  @P2 SHF.R.U32.HI R3, RZ, UR6, R4 ;  /* 0x00000006ff032c19 */ /* 0x000fe20008011604 */
[----:B------:R-:W-:Y:S02]  /*3c90*/  UMOV UR6, 0xffffffc0 ;  /* 0xffffffc000067882 */ /* 0x000fe40000000000 */
[----:B------:R-:W-:Y:S02]  /*3ca0*/  UIMAD UR7, UR50, UR6, 0x41 ;  /* 0x00000041320774a4 */ /* 0x000fe4000f8e0206 */
[----:B------:R-:W0:Y:S01]  /*3cb0*/  SHFL.IDX PT, R6, R3, 0x1, 0x1c1f ;  /* 0x003c1f0003067f89 */ /* 0x000e2200000e0000 */
[----:B------:R-:W-:-:S03]  /*3cc0*/  UIMAD UR6, UR50, UR6, 0x40 ;  /* 0x00000040320674a4 */ /* 0x000fc6000f8e0206 */
[----:B------:R-:W3:Y:S01]  /*3cd0*/  SHFL.IDX PT, R3, R3, RZ, 0x1c1f ;  /* 0x001c1fff03037589 */ /* 0x000ee200000e0000 */
[----:B------:R-:W-:Y:S02]  /*3ce0*/  WARPGROUP.DEPBAR.LE gsb0, 0x0 ;  /* 0x00008000000079c5 */ /* 0x000fe40000010000 */
[----:B------:R-:W-:-:S06]  /*3cf0*/  WARPGROUP.ARRIVE ;  /* 0x00000000000079c5 */ /* 0x000fcc0000000000 */
[----:B------:R-:W-:Y:S01]  /*3d00*/  HGMMA.64x64x16.F32.BF16 R24, gdesc[UR8], R24, gsb0 ;  /* 0x00e00000081879f0 */ /* 0x000fe20008001818 */
[----:B------:R-:W-:Y:S02]  /*3d10*/  ULDC UR10, c[0x0][0x9d8] ;  /* 0x00027600000a7ab9 */ /* 0x000fe40000000800 */
[----:B------:R-:W-:Y:S02]  /*3d20*/  WARPGROUP.DEPBAR.LE gsb0, 0x0 ;  /* 0x00008000000079c5 */ /* 0x000fe40000010000 */
[----:B------:R-:W-:-:S06]  /*3d30*/  WARPGROUP.ARRIVE ;  /* 0x00000000000079c5 */ /* 0x000fcc0000000000 */
[----:B------:R-:W-:Y:S01]  /*3d40*/  HGMMA.64x64x16.F32.BF16 R24, gdesc[UR12], R24, gsb0 ;  /* 0x00e000000c1879f0 */ /* 0x000fe20008001818 */
[----:B------:R-:W-:Y:S01]  /*3d50*/  ULDC UR14, c[0x0][0x2f0] ;  /* 0x0000bc00000e7ab9 */ /* 0x000fe20000000800 */
[----:B------:R-:W-:Y:S01]  /*3d60*/  ULDC UR15, c[0x0][0x288] ;  /* 0x0000a200000f7ab9 */ /* 0x000fe20000000800 */
[----:B------:R-:W-:Y:S02]  /*3d70*/  UIMAD UR7, UR49, UR14, UR7 ;  /* 0x0000000e310772a4 */ /* 0x000fe4000f8e0207 */
[----:B------:R-:W-:-:S04]  /*3d80*/  UIMAD UR6, UR49, UR14, UR6 ;  /* 0x0000000e310672a4 */ /* 0x000fc8000f8e0206 */
[----:B------:R-:W-:Y:S02]  /*3d90*/  IMAD.U32 R5, RZ, RZ, UR7 ;  /* 0x00000007ff057e24 */ /* 0x000fe4000f8e00ff */
[----:B------:R-:W-:-:S03]  /*3da0*/  IADD3 R4, -R2, UR6, RZ ;  /* 0x0000000602047c10 */ /* 0x000fc6000fffe1ff */
[----:B------:R-:W-:-:S04]  /*3db0*/  IADD3 R5, R5, -UR15, -R2 ;  /* 0x8000000f05057c10 */ /* 0x000fc8000fffe802 */
[-CC-:B0-----:R-:W-:Y:S02]  /*3dc0*/  VIADDMNMX R6, R6, R5.reuse, R4.reuse, PT ;  /* 0x0000000506067246 */ /* 0x181fe40003800104 */
[----:B---3--:R-:W-:Y:S02]  /*3dd0*/  VIADDMNMX R4, R3, R5, R4, PT ;  /* 0x0000000503047246 */ /* 0x008fe40003800104 */
[C---:B------:R-:W-:Y:S02]  /*3de0*/  ISETP.GT.AND P3, PT, R6.reuse, RZ, PT ;  /* 0x000000ff0600720c */ /* 0x040fe40003f64270 */
[C---:B------:R-:W-:Y:S02]  /*3df0*/  ISETP.GT.AND P4, PT, R6.reuse, 0x1, PT ;  /* 0x000000010600780c */ /* 0x040fe40003f84270 */
[----:B------:R-:W-:Y:S02]  /*3e00*/  ISETP.GT.AND P5, PT, R6, 0x8, PT ;  /* 0x000000080600780c */ /* 0x000fe40003fa4270 */
[----:B------:R-:W-:Y:S01]  /*3e10*/  ISETP.GT.AND P6, PT, R4, 0x20, PT ;  /* 0x000000200400780c */ /* 0x000fe20003fc4270 */
[----:B------:R-:W-:-:S02]  /*3e20*/  WARPGROUP.DEPBAR.LE gsb0, 0x0 ;  /* 0x00008000000079c5 */ /* 0x000fc40000010000 */
[----:B------:R-:W-:Y:S01]  /*3e30*/  FMUL.FTZ R26, R26, UR10 ;  /* 0x0000000a1a1a7c20 */ /* 0x000fe20008410000 */
[----:B------:R-:W-:Y:S01]  /*3e40*/  FMUL.FTZ R27, R27, UR10 ;  /* 0x0000000a1b1b7c20 */ /* 0x000fe20008410000 */
[----:B------:R-:W-:Y:S01]  /*3e50*/  FMUL.FTZ R30, R30, UR10 ;  /* 0x0000000a1e1e7c20 */ /* 0x000fe20008410000 */
[----:B------:R-:W-:Y:S01]  /*3e60*/  FMUL.FTZ R31, R31, UR10 ;  /* 0x0000000a1f1f7c20 */ /* 0x000fe20008410000 */
[----:B------:R-:W-:Y:S01]  /*3e70*/  FMUL.FTZ R34, R34, UR10 ;  /* 0x0000000a22227c20 */ /* 0x000fe20008410000 */
[----:B------:R-:W-:Y:S01]  /*3e80*/  MUFU.TANH R9, R27 ;  /* 0x0000001b00097308 */ /* 0x000fe20000002400 */
        /* <DEDUP_REMOVED lines=15> */
[----:B------:R3:W4:Y:S01]  /*3f80*/  MUFU.TANH R10, R30 ;  /* 0x0000001e000a7308 */ /* 0x0007220000002400 */
[----:B------:R-:W-:Y:S01]  /*3f90*/  FMUL.FTZ R29, R29, UR10 ;  /* 0x0000000a1d1d7c20 */ /* 0x000fe20008410000 */
[----:B------:R-:W-:Y:S01]  /*3fa0*/  FMUL.FTZ R32, R32, UR10 ;  /* 0x0000000a20207c20 */ /* 0x000fe20008410000 */
[----:B------:R-:W-:Y:S01]  /*3fb0*/  FMUL.FTZ R33, R33, UR10 ;  /* 0x0000000a21217c20 */ /* 0x000fe20008410000 */
[----:B------:R-:W-:Y:S01]  /*3fc0*/  FMUL.FTZ R36, R36, UR10 ;  /* 0x0000000a24247c20 */ /* 0x000fe20008410000 */
[----:B------:R-:W-:Y:S01]  /*3fd0*/  FMUL.FTZ R37, R37, UR10 ;  /* 0x0000000a25257c20 */ /* 0x000fe20008410000 */
[----:B------:R-:W-:Y:S01]  /*3fe0*/  FMUL.FTZ R40, R40, UR10 ;  /* 0x0000000a28287c20 */ /* 0x000fe20008410000 */
[----:B------:R-:W-:Y:S01]  /*3ff0*/  FMUL.FTZ R41, R41, UR10 ;  /* 0x0000000a29297c20 */ /* 0x000fe20008410000 */
[----:B------:R4:W5:Y:S01]  /*4000*/  MUFU.TANH R11, R31 ;  /* 0x0000001f000b7308 */ /* 0x0009620000002400 */
[----:B0-----:R-:W-:Y:S01]  /*4010*/  FSEL R27, R26, -INF , P3 ;  /* 0xff8000001a1b7808 */ /* 0x001fe20001800000 */
[----:B------:R-:W-:Y:S01]  /*4020*/  FMUL.FTZ R44, R44, UR10 ;  /* 0x0000000a2c2c7c20 */ /* 0x000fe20008410000 */
[----:B---3--:R-:W-:Y:S01]  /*4030*/  FSEL R30, R9, -INF , P4 ;  /* 0xff800000091e7808 */ /* 0x008fe20002000000 */
[----:B------:R-:W-:Y:S01]  /*4040*/  FMUL.FTZ R45, R45, UR10 ;  /* 0x0000000a2d2d7c20 */ /* 0x000fe20008410000 */
[----:B------:R-:W-:Y:S01]  /*4050*/  ISETP.GT.AND P3, PT, R6, 0x9, PT ;  /* 0x000000090600780c */ /* 0x000fe20003f64270 */
[----:B------:R-:W-:Y:S01]  /*4060*/  FMUL.FTZ R48, R48, UR10 ;  /* 0x0000000a30307c20 */ /* 0x000fe20008410000 */
[----:B------:R-:W-:Y:S01]  /*4070*/  ISETP.GT.AND P4, PT, R6, 0x10, PT ;  /* 0x000000100600780c */ /* 0x000fe20003f84270 */
[----:B------:R5:W0:Y:S01]  /*4080*/  MUFU.TANH R12, R34 ;  /* 0x00000022000c7308 */ /* 0x000a220000002400 */
[----:B----4-:R-:W-:Y:S01]  /*4090*/  FSEL R31, R10, -INF , P5 ;  /* 0xff8000000a1f7808 */ /* 0x010fe20002800000 */
[----:B------:R-:W-:Y:S01]  /*40a0*/  FMUL.FTZ R49, R49, UR10 ;  /* 0x0000000a31317c20 */ /* 0x000fe20008410000 */
[----:B------:R-:W-:Y:S01]  /*40b0*/  FMNMX.FTZ R10, R27, R30, !PT ;  /* 0x0000001e1b0a7209 */ /* 0x000fe20007810000 */
[----:B------:R-:W-:Y:S01]  /*40c0*/  FMUL.FTZ R52, R52, UR10 ;  /* 0x0000000a34347c20 */ /* 0x000fe20008410000 */
[----:B------:R-:W-:Y:S01]  /*40d0*/  ISETP.GT.AND P5, PT, R4, 0x8, PT ;  /* 0x000000080400780c */ /* 0x000fe20003fa4270 */
[----:B------:R-:W-:Y:S01]  /*40e0*/  FMUL.FTZ R53, R53, UR10 ;  /* 0x0000000a35357c20 */ /* 0x000fe20008410000 */
[----:B------:R-:W-:Y:S01]  /*40f0*/  FMNMX.FTZ R9, R31, R10, !PT ;  /* 0x0000000a1f097209 */ /* 0x000fe20007810000 */
[----:B------:R0:W3:Y:S01]  /*4100*/  MUFU.TANH R13, R35 ;  /* 0x00000023000d7308 */ /* 0x0000e20000002400 */
[----:B-----5:R-:W-:Y:S01]  /*4110*/  FSEL R34, R11, -INF , P3 ;  /* 0xff8000000b227808 */ /* 0x020fe20001800000 */
[----:B------:R-:W-:Y:S01]  /*4120*/  ULDC UR10, c[0x0][0x988] ;  /* 0x00026200000a7ab9 */ /* 0x000fe20000000800 */
[----:B------:R-:W-:-:S02]  /*4130*/  ISETP.GT.AND P3, PT, R6, 0x11, PT ;  /* 0x000000110600780c */ /* 0x000fc40003f64270 */
[----:B------:R-:W-:-:S03]  /*4140*/  FMNMX.FTZ R10, R34, R9, !PT ;  /* 0x00000009220a7209 */ /* 0x000fc60007810000 */
[----:B------:R3:W4:Y:S01]  /*4150*/  MUFU.TANH R14, R38 ;  /* 0x00000026000e7308 */ /* 0x0007220000002400 */
[----:B0-----:R-:W-:Y:S02]  /*4160*/  FSEL R35, R12, -INF , P4 ;  /* 0xff8000000c237808 */ /* 0x001fe40002000000 */
[----:B------:R-:W-:Y:S02]  /*4170*/  ISETP.GT.AND P4, PT, R6, 0x18, PT ;  /* 0x000000180600780c */ /* 0x000fe40003f84270 */
[----:B------:R-:W-:-:S03]  /*4180*/  FMNMX.FTZ R9, R35, R10, !PT ;  /* 0x0000000a23097209 */ /* 0x000fc60007810000 */
[----:B------:R4:W0:Y:S01]  /*4190*/  MUFU.TANH R15, R39 ;  /* 0x00000027000f7308 */ /* 0x0008220000002400 */
[----:B---3--:R-:W-:Y:S02]  /*41a0*/  FSEL R38, R13, -INF , P3 ;  /* 0xff8000000d267808 */ /* 0x008fe40001800000 */
[----:B------:R-:W-:Y:S02]  /*41b0*/  ISETP.GT.AND P3, PT, R6, 0x19, PT ;  /* 0x000000190600780c */ /* 0x000fe40003f64270 */
[----:B------:R-:W-:-:S03]  /*41c0*/  FMNMX.FTZ R10, R38, R9, !PT ;  /* 0x00000009260a7209 */ /* 0x000fc60007810000 */
[----:B------:R0:W3:Y:S01]  /*41d0*/  MUFU.TANH R20, R42 ;  /* 0x0000002a00147308 */ /* 0x0000e20000002400 */
[----:B----4-:R-:W-:Y:S02]  /*41e0*/  FSEL R39, R14, -INF , P4 ;  /* 0xff8000000e277808 */ /* 0x010fe40002000000 */
[----:B------:R-:W-:Y:S02]  /*41f0*/  ISETP.GT.AND P4, PT, R6, 0x20, PT ;  /* 0x000000200600780c */ /* 0x000fe40003f84270 */
        /* <DEDUP_REMOVED lines=29> */
[----:B------:R-:W0:Y:S01]  /*43d0*/  MUFU.TANH R24, R24 ;  /* 0x0000001800187308 */ /* 0x000e220000002400 */
[----:B---3--:R-:W-:Y:S02]  /*43e0*/  FSEL R55, R13, -INF , P4 ;  /* 0xff8000000d377808 */ /* 0x008fe40002000000 */
[----:B------:R-:W-:Y:S02]  /*43f0*/  ISETP.GT.AND P4, PT, R4, 0x1, PT ;  /* 0x000000010400780c */ /* 0x000fe40003f84270 */
[----:B------:R-:W-:-:S03]  /*4400*/  FMNMX.FTZ R9, R55, R6, !PT ;  /* 0x0000000637097209 */ /* 0x000fc60007810000 */
[----:B------:R-:W3:Y:S01]  /*4410*/  MUFU.TANH R10, R25 ;  /* 0x00000019000a7308 */ /* 0x000ee20000002400 */
[----:B----4-:R-:W-:Y:S02]  /*4420*/  FSEL R56, R56, -INF , P3 ;  /* 0xff80000038387808 */ /* 0x010fe40001800000 */
[----:B------:R-:W-:Y:S02]  /*4430*/  ISETP.GT.AND P3, PT, R4, RZ, PT ;  /* 0x000000ff0400720c */ /* 0x000fe40003f64270 */
[----:B------:R-:W-:-:S03]  /*4440*/  FMNMX.FTZ R9, R56, R9, !PT ;  /* 0x0000000938097209 */ /* 0x000fc60007810000 */
[----:B------:R-:W-:Y:S01]  /*4450*/  MUFU.TANH R28, R28 ;  /* 0x0000001c001c7308 */ /* 0x000fe20000002400 */
[----:B0-----:R-:W-:Y:S01]  /*4460*/  FSEL R3, R24, -INF , P3 ;  /* 0xff80000018037808 */ /* 0x001fe20001800000 */
[----:B------:R-:W0:Y:S01]  /*4470*/  SHFL.BFLY PT, R6, R9, 0x2, 0x1f ;  /* 0x0c401f0009067f89 */ /* 0x000e2200000e0000 */
[----:B------:R-:W-:-:S05]  /*4480*/  ISETP.GT.AND P3, PT, R4, 0x9, PT ;  /* 0x000000090400780c */ /* 0x000fca0003f64270 */
[----:B------:R-:W4:Y:S01]  /*4490*/  MUFU.TANH R11, R29 ;  /* 0x0000001d000b7308 */ /* 0x000f220000002400 */
[----:B---3--:R-:W-:Y:S02]  /*44a0*/  FSEL R10, R10, -INF , P4 ;  /* 0xff8000000a0a7808 */ /* 0x008fe40002000000 */
[----:B------:R-:W-:-:S05]  /*44b0*/  ISETP.GT.AND P4, PT, R4, 0x10, PT ;  /* 0x000000100400780c */ /* 0x000fca0003f84270 */
[----:B------:R-:W3:Y:S08]  /*44c0*/  MUFU.TANH R12, R32 ;  /* 0x00000020000c7308 */ /* 0x000ef00000002400 */
[----:B------:R-:W5:Y:S01]  /*44d0*/  MUFU.TANH R13, R33 ;  /* 0x00000021000d7308 */ /* 0x000f620000002400 */
[----:B----4-:R-:W-:Y:S02]  /*44e0*/  FSEL R11, R11, -INF , P3 ;  /* 0xff8000000b0b7808 */ /* 0x010fe40001800000 */
[----:B0-----:R-:W-:-:S02]  /*44f0*/  FMNMX.FTZ R6, R9, R6, !PT ;  /* 0x0000000609067209 */ /* 0x001fc40007810000 */
[----:B------:R-:W-:-:S03]  /*4500*/  ISETP.GT.AND P3, PT, R4, 0x11, PT ;  /* 0x000000110400780c */ /* 0x000fc60003f64270 */
[----:B------:R-:W0:Y:S01]  /*4510*/  SHFL.BFLY PT, R9, R6, 0x1, 0x1f ;  /* 0x0c201f0006097f89 */ /* 0x000e2200000e0000 */
[----:B------:R-:W4:Y:S01]  /*4520*/  MUFU.TANH R14, R36 ;  /* 0x00000024000e7308 */ /* 0x000f220000002400 */
[----:B---3--:R-:W-:Y:S02]  /*4530*/  FSEL R12, R12, -INF , P4 ;  /* 0xff8000000c0c7808 */ /* 0x008fe40002000000 */
[----:B------:R-:W-:-:S05]  /*4540*/  ISETP.GT.AND P4, PT, R4, 0x18, PT ;  /* 0x000000180400780c */ /* 0x000fca0003f84270 */
[----:B------:R-:W-:Y:S01]  /*4550*/  MUFU.TANH R37, R37 ;  /* 0x0000002500257308 */ /* 0x000fe20000002400 */
[----:B-----5:R-:W-:Y:S02]  /*4560*/  FSEL R13, R13, -INF , P3 ;  /* 0xff8000000d0d7808 */ /* 0x020fe40001800000 */
[----:B------:R-:W-:-:S05]  /*4570*/  ISETP.GT.AND P3, PT, R4, 0x19, PT ;  /* 0x000000190400780c */ /* 0x000fca0003f64270 */
[----:B------:R-:W3:Y:S01]  /*4580*/  MUFU.TANH R20, R40 ;  /* 0x0000002800147308 */ /* 0x000ee20000002400 */
[----:B----4-:R-:W-:Y:S02]  /*4590*/  FSEL R14, R14, -INF , P4 ;  /* 0xff8000000e0e7808 */ /* 0x010fe40002000000 */
[----:B------:R-:W-:Y:S02]  /*45a0*/  ISETP.GT.AND P4, PT, R4, 0x28, PT ;  /* 0x000000280400780c */ /* 0x000fe40003f84270 */
[----:B0-----:R-:W-:-:S03]  /*45b0*/  FMNMX.FTZ R5, R6, R9, !PT ;  /* 0x0000000906057209 */ /* 0x001fc60007810000 */
[----:B------:R-:W0:Y:S01]  /*45c0*/  MUFU.TANH R41, R41 ;  /* 0x0000002900297308 */ /* 0x000e220000002400 */
[----:B------:R-:W-:Y:S02]  /*45d0*/  FSEL R9, R28, -INF , P5 ;  /* 0xff8000001c097808 */ /* 0x000fe40002800000 */
[----:B------:R-:W-:Y:S02]  /*45e0*/  FMNMX.FTZ R6, R3, R10, !PT ;  /* 0x0000000a03067209 */ /* 0x000fe40007810000 */
[----:B------:R-:W-:Y:S02]  /*45f0*/  ISETP.GT.AND P5, PT, R4, 0x21, PT ;  /* 0x000000210400780c */ /* 0x000fe40003fa4270 */
[----:B------:R-:W-:Y:S01]  /*4600*/  FMNMX.FTZ R6, R9, R6, !PT ;  /* 0x0000000609067209 */ /* 0x000fe20007810000 */
[----:B------:R-:W4:Y:S01]  /*4610*/  MUFU.TANH R44, R44 ;  /* 0x0000002c002c7308 */ /* 0x000f220000002400 */
[----:B---3--:R-:W-:Y:S02]  /*4620*/  FSEL R20, R20, -INF , P6 ;  /* 0xff80000014147808 */ /* 0x008fe40003000000 */
[----:B------:R-:W-:-:S02]  /*4630*/  FMNMX.FTZ R15, R11, R6, !PT ;  /* 0x000000060b0f7209 */ /* 0x000fc40007810000 */
[----:B------:R-:W-:Y:S02]  /*4640*/  ISETP.GT.AND P6, PT, R4, 0x30, PT ;  /* 0x000000300400780c */ /* 0x000fe40003fc4270 */
[----:B------:R-:W-:Y:S01]  /*4650*/  FMNMX.FTZ R6, R12, R15, !PT ;  /* 0x0000000f0c067209 */ /* 0x000fe20007810000 */
[----:B------:R-:W3:Y:S01]  /*4660*/  MUFU.TANH R45, R45 ;  /* 0x0000002d002d7308 */ /* 0x000ee20000002400 */
[----:B------:R-:W-:Y:S02]  /*4670*/  FSEL R15, R37, -INF , P3 ;  /* 0xff800000250f7808 */ /* 0x000fe40001800000 */
[----:B------:R-:W-:Y:S02]  /*4680*/  FMNMX.FTZ R21, R13, R6, !PT ;  /* 0x000000060d157209 */ /* 0x000fe40007810000 */
[----:B------:R-:W-:Y:S02]  /*4690*/  ISETP.GT.AND P3, PT, R4, 0x29, PT ;  /* 0x000000290400780c */ /* 0x000fe40003f64270 */
[----:B------:R-:W-:Y:S01]  /*46a0*/  FMNMX.FTZ R6, R14, R21, !PT ;  /* 0x000000150e067209 */ /* 0x000fe20007810000 */
[----:B------:R-:W5:Y:S01]  /*46b0*/  MUFU.TANH R26, R48 ;  /* 0x00000030001a7308 */ /* 0x000f620000002400 */
[----:B0-----:R-:W-:-:S02]  /*46c0*/  FSEL R21, R41, -INF , P5 ;  /* 0xff80000029157808 */ /* 0x001fc40002800000 */
[----:B------:R-:W-:Y:S02]  /*46d0*/  FMNMX.FTZ R25, R15, R6, !PT ;  /* 0x000000060f197209 */ /* 0x000fe40007810000 */
[C---:B------:R-:W-:Y:S02]  /*46e0*/  FSETP.NEU.FTZ.AND P5, PT, R5.reuse, -INF , PT ;  /* 0xff8000000500780b */ /* 0x040fe40003fbd000 */
[----:B------:R-:W-:Y:S01]  /*46f0*/  FMNMX.FTZ R6, R20, R25, !PT ;  /* 0x0000001914067209 */ /* 0x000fe20007810000 */
[----:B------:R-:W0:Y:S01]  /*4700*/  MUFU.TANH R49, R49 ;  /* 0x0000003100317308 */ /* 0x000e220000002400 */
[----:B------:R-:W-:Y:S01]  /*4710*/  FMUL.FTZ R25, R5, UR10 ;  /* 0x0000000a05197c20 */ /* 0x000fe20008410000 */
[----:B----4-:R-:W-:Y:S02]  /*4720*/  FSEL R24, R44, -INF , P4 ;  /* 0xff8000002c187808 */ /* 0x010fe40002000000 */
[----:B------:R-:W-:Y:S02]  /*4730*/  FMNMX.FTZ R29, R21, R6, !PT ;  /* 0x00000006151d7209 */ /* 0x000fe40007810000 */
[----:B------:R-:W-:-:S02]  /*4740*/  FSEL R32, R25, RZ, P5 ;  /* 0x000000ff19207208 */ /* 0x000fc40002800000 */
[----:B------:R-:W4:Y:S01]  /*4750*/  MUFU.TANH R52, R52 ;  /* 0x0000003400347308 */ /* 0x000f220000002400 */
[----:B---3--:R-:W-:Y:S02]  /*4760*/  FSEL R25, R45, -INF , P3 ;  /* 0xff8000002d197808 */ /* 0x008fe40001800000 */
[----:B------:R-:W-:Y:S01]  /*4770*/  FMNMX.FTZ R6, R24, R29, !PT ;  /* 0x0000001d18067209 */ /* 0x000fe20007810000 */
[--C-:B------:R-:W-:Y:S01]  /*4780*/  FFMA.FTZ R33, R27, UR10, -R32.reuse ;  /* 0x0000000a1b217c23 */ /* 0x100fe20008010820 */
[----:B------:R-:W-:Y:S01]  /*4790*/  ISETP.GT.AND P3, PT, R4, 0x31, PT ;  /* 0x000000310400780c */ /* 0x000fe20003f64270 */
[--C-:B------:R-:W-:Y:S01]  /*47a0*/  FFMA.FTZ R30, R30, UR10, -R32.reuse ;  /* 0x0000000a1e1e7c23 */ /* 0x100fe20008010820 */
[----:B-----5:R-:W-:Y:S01]  /*47b0*/  FSEL R26, R26, -INF , P6 ;  /* 0xff8000001a1a7808 */ /* 0x020fe20003000000 */
[----:B------:R-:W3:Y:S01]  /*47c0*/  MUFU.TANH R28, R53 ;  /* 0x00000035001c7308 */ /* 0x000ee20000002400 */
[----:B------:R-:W-:Y:S01]  /*47d0*/  FMNMX.FTZ R29, R25, R6, !PT ;  /* 0x00000006191d7209 */ /* 0x000fe20007810000 */
[--C-:B------:R-:W-:Y:S01]  /*47e0*/  FFMA.FTZ R31, R31, UR10, -R32.reuse ;  /* 0x0000000a1f1f7c23 */ /* 0x100fe20008010820 */
[----:B------:R-:W-:Y:S01]  /*47f0*/  ISETP.GT.AND P4, PT, R4, 0x38, PT ;  /* 0x000000380400780c */ /* 0x000fe20003f84270 */
[--C-:B------:R-:W-:Y:S01]  /*4800*/  FFMA.FTZ R34, R34, UR10, -R32.reuse ;  /* 0x0000000a22227c23 */ /* 0x100fe20008010820 */
[----:B0-----:R-:W-:Y:S01]  /*4810*/  FSEL R27, R49, -INF , P3 ;  /* 0xff800000311b7808 */ /* 0x001fe20001800000 */
[--C-:B------:R-:W-:Y:S01]  /*4820*/  FFMA.FTZ R35, R35, UR10, -R32.reuse ;  /* 0x0000000a23237c23 */ /* 0x100fe20008010820 */
[----:B------:R-:W-:Y:S01]  /*4830*/  FMNMX.FTZ R6, R26, R29, !PT ;  /* 0x0000001d1a067209 */ /* 0x000fe20007810000 */
[----:B------:R-:W-:Y:S01]  /*4840*/  MUFU.EX2 R36, R30 ;  /* 0x0000001e00247308 */ /* 0x000fe20000000800 */
[----:B------:R-:W-:Y:S01]  /*4850*/  ISETP.GT.AND P3, PT, R4, 0x39, PT ;  /* 0x000000390400780c */ /* 0x000fe20003f64270 */
[--C-:B------:R-:W-:Y:S01]  /*4860*/  FFMA.FTZ R38, R38, UR10, -R32.reuse ;  /* 0x0000000a26267c23 */ /* 0x100fe20008010820 */
[----:B----4-:R-:W-:Y:S01]  /*4870*/  FSEL R4, R52, -INF , P4 ;  /* 0xff80000034047808 */ /* 0x010fe20002000000 */
[--C-:B------:R-:W-:Y:S01]  /*4880*/  FFMA.FTZ R39, R39, UR10, -R32.reuse ;  /* 0x0000000a27277c23 */ /* 0x100fe20008010820 */
[----:B------:R-:W-:Y:S01]  /*4890*/  FMNMX.FTZ R29, R27, R6, !PT ;  /* 0x000000061b1d7209 */ /* 0x000fe20007810000 */
[--C-:B------:R-:W-:Y:S01]  /*48a0*/  FFMA.FTZ R42, R42, UR10, -R32.reuse ;  /* 0x0000000a2a2a7c23 */ /* 0x100fe20008010820 */
[--C-:B------:R-:W-:Y:S01]  /*48b0*/  FFMA.FTZ R43, R43, UR10, -R32.reuse ;  /* 0x0000000a2b2b7c23 */ /* 0x100fe20008010820 */
[----:B------:R-:W0:Y:S01]  /*48c0*/  MUFU.EX2 R33, R33 ;  /* 0x0000002100217308 */ /* 0x000e220000000800 */
[----:B---3--:R-:W-:Y:S01]  /*48d0*/  FSEL R28, R28, -INF , P3 ;  /* 0xff8000001c1c7808 */ /* 0x008fe20001800000 */
        /* <DEDUP_REMOVED lines=9> */
[----:B------:R-:W-:Y:S01]  /*4970*/  FFMA.FTZ R32, R56, UR10, -R32 ;  /* 0x0000000a38207c23 */ /* 0x000fe20008010820 */
[----:B------:R-:W3:Y:S04]  /*4980*/  SHFL.BFLY PT, R6, R29, 0x2, 0x1f ;  /* 0x0c401f001d067f89 */ /* 0x000ee800000e0000 */
[----:B------:R-:W-:Y:S01]  /*4990*/  MUFU.EX2 R34, R34 ;  /* 0x0000002200227308 */ /* 0x000fe20000000800 */
[----:B0-----:R-:W-:-:S07]  /*49a0*/  F2FP.BF16.F32.PACK_AB R153, R36, R33 ;  /* 0x000000212499723e */ /* 0x001fce00000010ff */
[----:B------:R-:W-:Y:S08]  /*49b0*/  MUFU.EX2 R35, R35 ;  /* 0x0000002300237308 */ /* 0x000ff00000000800 */
[----:B------:R-:W0:Y:S01]  /*49c0*/  MUFU.EX2 R38, R38 ;  /* 0x0000002600267308 */ /* 0x000e220000000800 */
[----:B---3--:R-:W-:-:S07]  /*49d0*/  FMNMX.FTZ R30, R29, R6, !PT ;  /* 0x000000061d1e7209 */ /* 0x008fce0007810000 */
[----:B------:R-:W-:Y:S01]  /*49e0*/  MUFU.EX2 R39, R39 ;  /* 0x0000002700277308 */ /* 0x000fe20000000800 */
[----:B------:R-:W3:Y:S07]  /*49f0*/  SHFL.BFLY PT, R29, R30, 0x1, 0x1f ;  /* 0x0c201f001e1d7f89 */ /* 0x000eee00000e0000 */
[----:B------:R-:W4:Y:S01]  /*4a00*/  MUFU.EX2 R42, R42 ;  /* 0x0000002a002a7308 */ /* 0x000f220000000800 */
[----:B0-----:R-:W-:-:S07]  /*4a10*/  F2FP.BF16.F32.PACK_AB R157, R38, R35 ;  /* 0x00000023269d723e */ /* 0x001fce00000010ff */
[----:B------:R-:W-:Y:S08]  /*4a20*/  MUFU.EX2 R43, R43 ;  /* 0x0000002b002b7308 */ /* 0x000ff00000000800 */
[----:B------:R-:W0:Y:S01]  /*4a30*/  MUFU.EX2 R46, R46 ;  /* 0x0000002e002e7308 */ /* 0x000e220000000800 */
[----:B---3--:R-:W-:Y:S02]  /*4a40*/  FMNMX.FTZ R6, R30, R29, !PT ;  /* 0x0000001d1e067209 */ /* 0x008fe40007810000 */
[----:B----4-:R-:W-:-:S02]  /*4a50*/  F2FP.BF16.F32.PACK_AB R159, R42, R39 ;  /* 0x000000272a9f723e */ /* 0x010fc400000010ff */
        /* <DEDUP_REMOVED lines=8> */
[----:B------:R3:W-:Y:S01]  /*4ae0*/  MUFU.EX2 R152, R3 ;  /* 0x0000000300987308 */ /* 0x0007e20000000800 */
[--C-:B------:R-:W-:Y:S01]  /*4af0*/  FFMA.FTZ R12, R12, UR10, -R29.reuse ;  /* 0x0000000a0c0c7c23 */ /* 0x100fe2000801081d */
[--C-:B------:R-:W-:Y:S01]  /*4b00*/  FFMA.FTZ R13, R13, UR10, -R29.reuse ;  /* 0x0000000a0d0d7c23 */ /* 0x100fe2000801081d */
[--C-:B------:R-:W-:Y:S01]  /*4b10*/  FFMA.FTZ R14, R14, UR10, -R29.reuse ;  /* 0x0000000a0e0e7c23 */ /* 0x100fe2000801081d */
[--C-:B------:R-:W-:Y:S01]  /*4b20*/  FFMA.FTZ R15, R15, UR10, -R29.reuse ;  /* 0x0000000a0f0f7c23 */ /* 0x100fe2000801081d */
[--C-:B------:R-:W-:Y:S01]  /*4b30*/  FFMA.FTZ R20, R20, UR10, -R29.reuse ;  /* 0x0000000a14147c23 */ /* 0x100fe2000801081d */
[--C-:B------:R-:W-:Y:S01]  /*4b40*/  FFMA.FTZ R21, R21, UR10, -R29.reuse ;  /* 0x0000000a15157c23 */ /* 0x100fe2000801081d */
[----:B------:R-:W-:Y:S01]  /*4b50*/  FFMA.FTZ R24, R24, UR10, -R29 ;  /* 0x0000000a18187c23 */ /* 0x000fe2000801081d */
[----:B------:R4:W5:Y:S01]  /*4b60*/  MUFU.EX2 R31, R10 ;  /* 0x0000000a001f7308 */ /* 0x0009620000000800 */
[----:B---3--:R-:W-:-:S02]  /*4b70*/  @!P1 VIADD R3, R7, 0x28c40 ;  /* 0x00028c4007039836 */ /* 0x008fc40000000000 */
[--C-:B------:R-:W-:Y:S01]  /*4b80*/  FFMA.FTZ R25, R25, UR10, -R29.reuse ;  /* 0x0000000a19197c23 */ /* 0x100fe2000801081d */
[--C-:B------:R-:W-:Y:S01]  /*4b90*/  FFMA.FTZ R26, R26, UR10, -R29.reuse ;  /* 0x0000000a1a1a7c23 */ /* 0x100fe2000801081d */
[--C-:B------:R-:W-:Y:S01]  /*4ba0*/  FFMA.FTZ R27, R27, UR10, -R29.reuse ;  /* 0x0000000a1b1b7c23 */ /* 0x100fe2000801081d */
[----:B------:R-:W-:Y:S01]  /*4bb0*/  FFMA.FTZ R4, R4, UR10, -R29 ;  /* 0x0000000a04047c23 */ /* 0x000fe2000801081d */
[----:B------:R-:W-:Y:S01]  /*4bc0*/  @!P1 PRMT R3, RZ, 0x654, R3 ;  /* 0x00000654ff039816 */ /* 0x000fe20000000003 */
[----:B------:R-:W-:Y:S01]  /*4bd0*/  FFMA.FTZ R28, R28, UR10, -R29 ;  /* 0x0000000a1c1c7c23 */ /* 0x000fe2000801081d */
[----:B------:R-:W3:Y:S01]  /*4be0*/  MUFU.EX2 R9, R9 ;  /* 0x0000000900097308 */ /* 0x000ee20000000800 */
[----:B----4-:R-:W-:Y:S01]  /*4bf0*/  FADD.FTZ R10, R33, R36 ;  /* 0x00000024210a7221 */ /* 0x010fe20000010000 */
[----:B------:R4:W-:Y:S01]  /*4c00*/  @!P1 SYNCS.ARRIVE.TRANS64.RED.A1T0 RZ, [R3+URZ], RZ ;  /* 0x000000ff03ff99a7 */ /* 0x0009e2000810043f */
[----:B0-----:R-:W-:-:S05]  /*4c10*/  F2FP.BF16.F32.PACK_AB R161, R46, R43 ;  /* 0x0000002b2ea1723e */ /* 0x001fca00000010ff */
[----:B------:R0:W1:Y:S08]  /*4c20*/  MUFU.EX2 R154, R11 ;  /* 0x0000000b009a7308 */ /* 0x0000700000000800 */
[----:B------:R-:W2:Y:S01]  /*4c30*/  MUFU.EX2 R12, R12 ;  /* 0x0000000c000c7308 */ /* 0x000ea20000000800 */
[----:B0-----:R-:W-:Y:S01]  /*4c40*/  FADD.FTZ R11, R155, R10 ;  /* 0x0000000a9b0b7221 */ /* 0x001fe20000010000 */
[----:B-----5:R-:W-:Y:S01]  /*4c50*/  FADD.FTZ R10, R152, R31 ;  /* 0x0000001f980a7221 */ /* 0x020fe20000010000 */
[----:B------:R-:W-:-:S02]  /*4c60*/  F2FP.BF16.F32.PACK_AB R155, R34, R155 ;  /* 0x0000009b229b723e */ /* 0x000fc400000010ff */
[----:B------:R-:W-:Y:S01]  /*4c70*/  FADD.FTZ R30, R34, R11 ;  /* 0x0000000b221e7221 */ /* 0x000fe20000010000 */
[----:B---3--:R-:W-:Y:S01]  /*4c80*/  FADD.FTZ R11, R9, R10 ;  /* 0x0000000a090b7221 */ /* 0x008fe20000010000 */
[----:B------:R-:W-:Y:S01]  /*4c90*/  F2FP.BF16.F32.PACK_AB R152, R31, R152 ;  /* 0x000000981f98723e */ /* 0x000fe200000010ff */
[----:B------:R-:W4:Y:S01]  /*4ca0*/  MUFU.EX2 R13, R13 ;  /* 0x0000000d000d7308 */ /* 0x000f220000000800 */
[----:B------:R-:W-:Y:S01]  /*4cb0*/  FADD.FTZ R37, R35, R30 ;  /* 0x0000001e23257221 */ /* 0x000fe20000010000 */
[C---:B-1----:R-:W-:Y:S01]  /*4cc0*/  FADD.FTZ R11, R154.reuse, R11 ;  /* 0x0000000b9a0b7221 */ /* 0x042fe20000010000 */
[----:B------:R-:W-:Y:S01]  /*4cd0*/  F2FP.BF16.F32.PACK_AB R154, R154, R9 ;  /* 0x000000099a9a723e */ /* 0x000fe200000010ff */
[----:B------:R-:W-:Y:S01]  /*4ce0*/  BAR.SYNC.DEFER_BLOCKING 0xf, 0x100 ;  /* 0x03c4000000007b1d */ /* 0x000fe20000010000 */
[----:B------:R-:W-:Y:S01]  /*4cf0*/  FADD.FTZ R30, R38, R37 ;  /* 0x00000025261e7221 */ /* 0x000fe20000010000 */
[----:B--2---:R-:W-:-:S04]  /*4d00*/  FADD.FTZ R10, R12, R11 ;  /* 0x0000000b0c0a7221 */ /* 0x004fc80000010000 */
[----:B------:R-:W0:Y:S01]  /*4d10*/  MUFU.EX2 R14, R14 ;  /* 0x0000000e000e7308 */ /* 0x000e220000000800 */
[----:B------:R-:W-:-:S04]  /*4d20*/  FADD.FTZ R11, R39, R30 ;  /* 0x0000001e270b7221 */ /* 0x000fc80000010000 */
[----:B------:R-:W-:Y:S01]  /*4d30*/  FADD.FTZ R30, R42, R11 ;  /* 0x0000000b2a1e7221 */ /* 0x000fe20000010000 */
[----:B----4-:R-:W-:Y:S02]  /*4d40*/  FADD.FTZ R3, R13, R10 ;  /* 0x0000000a0d037221 */ /* 0x010fe40000010000 */
[----:B------:R-:W1:Y:S01]  /*4d50*/  MUFU.EX2 R15, R15 ;  /* 0x0000000f000f7308 */ /* 0x000e620000000800 */
[----:B------:R-:W-:Y:S01]  /*4d60*/  FADD.FTZ R29, R43, R30 ;  /* 0x0000001e2b1d7221 */ /* 0x000fe20000010000 */
[----:B------:R-:W-:-:S03]  /*4d70*/  F2FP.BF16.F32.PACK_AB R156, R13, R12 ;  /* 0x0000000c0d9c723e */ /* 0x000fc600000010ff */
[----:B------:R-:W-:-:S03]  /*4d80*/  FADD.FTZ R30, R46, R29 ;  /* 0x0000001d2e1e7221 */ /* 0x000fc60000010000 */
[----:B------:R-:W2:Y:S01]  /*4d90*/  MUFU.EX2 R20, R20 ;  /* 0x0000001400147308 */ /* 0x000ea20000000800 */
[----:B0-----:R-:W-:Y:S01]  /*4da0*/  FADD.FTZ R10, R14, R3 ;  /* 0x000000030e0a7221 */ /* 0x001fe20000010000 */
[----:B------:R0:W-:Y:S06]  /*4db0*/  STSM.16.M88.4 [R19+0x26800], R152 ;  /* 0x0268009813007844 */ /* 0x0001ec0000000200 */
[----:B------:R-:W3:Y:S01]  /*4dc0*/  MUFU.EX2 R21, R21 ;  /* 0x0000001500157308 */ /* 0x000ee20000000800 */
[C---:B-1----:R-:W-:Y:S01]  /*4dd0*/  FADD.FTZ R11, R15.reuse, R10 ;  /* 0x0000000a0f0b7221 */ /* 0x042fe20000010000 */
[----:B------:R-:W-:-:S05]  /*4de0*/  F2FP.BF16.F32.PACK_AB R158, R15, R14 ;  /* 0x0000000e0f9e723e */ /* 0x000fca00000010ff */
[----:B------:R0:W-:Y:S01]  /*4df0*/  STSM.16.M88.4 [R22], R156 ;  /* 0x0000009c16007844 */ /* 0x0001e20000000200 */
[----:B------:R-:W1:Y:S01]  /*4e00*/  MUFU.EX2 R24, R24 ;  /* 0x0000001800187308 */ /* 0x000e620000000800 */
[----:B--2---:R-:W-:Y:S01]  /*4e10*/  FADD.FTZ R10, R20, R11 ;  /* 0x0000000b140a7221 */ /* 0x004fe20000010000 */
[----:B------:R-:W-:-:S06]  /*4e20*/  FADD.FTZ R11, R47, R30 ;  /* 0x0000001e2f0b7221 */ /* 0x000fcc0000010000 */
[----:B------:R-:W2:Y:S01]  /*4e30*/  MUFU.EX2 R50, R50 ;  /* 0x0000003200327308 */ /* 0x000ea20000000800 */
[C---:B---3--:R-:W-:Y:S01]  /*4e40*/  FADD.FTZ R9, R21.reuse, R10 ;  /* 0x0000000a15097221 */ /* 0x048fe20000010000 */
[----:B------:R-:W-:-:S06]  /*4e50*/  F2FP.BF16.F32.PACK_AB R160, R21, R20 ;  /* 0x0000001415a0723e */ /* 0x000fcc00000010ff */
[----:B------:R-:W3:Y:S01]  /*4e60*/  MUFU.EX2 R25, R25 ;  /* 0x0000001900197308 */ /* 0x000ee20000000800 */
[----:B-1----:R-:W-:-:S07]  /*4e70*/  FADD.FTZ R10, R24, R9 ;  /* 0x00000009180a7221 */ /* 0x002fce0000010000 */
[----:B------:R-:W-:Y:S01]  /*4e80*/  MUFU.EX2 R51, R51 ;  /* 0x0000003300337308 */ /* 0x000fe20000000800 */
[C---:B--2---:R-:W-:Y:S01]  /*4e90*/  F2FP.BF16.F32.PACK_AB R163, R50.reuse, R47 ;  /* 0x0000002f32a3723e */ /* 0x044fe200000010ff */
[----:B------:R-:W-:-:S06]  /*4ea0*/  FADD.FTZ R50, R50, R11 ;  /* 0x0000000b32327221 */ /* 0x000fcc0000010000 */
[----:B------:R-:W1:Y:S01]  /*4eb0*/  MUFU.EX2 R54, R54 ;  /* 0x0000003600367308 */ /* 0x000e620000000800 */
[C---:B---3--:R-:W-:Y:S01]  /*4ec0*/  F2FP.BF16.F32.PACK_AB R162, R25.reuse, R24 ;  /* 0x0000001819a2723e */ /* 0x048fe200000010ff */
[----:B------:R-:W-:-:S04]  /*4ed0*/  FADD.FTZ R25, R25, R10 ;  /* 0x0000000a19197221 */ /* 0x000fc80000010000 */
[----:B------:R0:W-:Y:S02]  /*4ee0*/  STSM.16.M88.4 [R184], R160 ;  /* 0x000000a0b8007844 */ /* 0x0001e40000000200 */
[----:B------:R-:W-:Y:S08]  /*4ef0*/  MUFU.EX2 R26, R26 ;  /* 0x0000001a001a7308 */ /* 0x000ff00000000800 */
[----:B------:R-:W2:Y:S01]  /*4f00*/  MUFU.EX2 R27, R27 ;  /* 0x0000001b001b7308 */ /* 0x000ea20000000800 */
[----:B-1----:R-:W-:Y:S01]  /*4f10*/  F2FP.BF16.F32.PACK_AB R165, R54, R51 ;  /* 0x0000003336a5723e */ /* 0x002fe200000010ff */
[----:B------:R-:W-:-:S04]  /*4f20*/  FADD.FTZ R51, R51, R50 ;  /* 0x0000003233337221 */ /* 0x000fc80000010000 */
[----:B------:R-:W-:Y:S02]  /*4f30*/  FADD.FTZ R54, R54, R51 ;  /* 0x0000003336367221 */ /* 0x000fe40000010000 */
[----:B------:R-:W-:Y:S08]  /*4f40*/  MUFU.EX2 R55, R55 ;  /* 0x0000003700377308 */ /* 0x000ff00000000800 */
[----:B------:R-:W1:Y:S01]  /*4f50*/  MUFU.EX2 R32, R32 ;  /* 0x0000002000207308 */ /* 0x000e620000000800 */
[----:B--2---:R-:W-:Y:S01]  /*4f60*/  F2FP.BF16.F32.PACK_AB R164, R27, R26 ;  /* 0x0000001a1ba4723e */ /* 0x004fe200000010ff */
[----:B------:R-:W-:-:S04]  /*4f70*/  FADD.FTZ R26, R26, R25 ;  /* 0x000000191a1a7221 */ /* 0x000fc80000010000 */
[----:B------:R-:W-:Y:S02]  /*4f80*/  FADD.FTZ R27, R27, R26 ;  /* 0x0000001a1b1b7221 */ /* 0x000fe40000010000 */
[----:B------:R-:W2:Y:S08]  /*4f90*/  MUFU.EX2 R4, R4 ;  /* 0x0000000400047308 */ /* 0x000eb00000000800 */
[----:B------:R-:W3:Y:S01]  /*4fa0*/  MUFU.EX2 R3, R28 ;  /* 0x0000001c00037308 */ /* 0x000ee20000000800 */
[----:B-1----:R-:W-:Y:S01]  /*4fb0*/  F2FP.BF16.F32.PACK_AB R167, R32, R55 ;  /* 0x0000003720a7723e */ /* 0x002fe200000010ff */
[----:B------:R-:W-:Y:S01]  /*4fc0*/  FADD.FTZ R55, R55, R54 ;  /* 0x0000003637377221 */ /* 0x000fe20000010000 */
[----:B--2---:R-:W-:Y:S01]  /*4fd0*/  FADD.FTZ R10, R4, R27 ;  /* 0x0000001b040a7221 */ /* 0x004fe20000010000 */
[----:B---3--:R-:W-:-:S02]  /*4fe0*/  F2FP.BF16.F32.PACK_AB R166, R3, R4 ;  /* 0x0000000403a6723e */ /* 0x008fc400000010ff */
[----:B------:R-:W-:Y:S01]  /*4ff0*/  FADD.FTZ R4, R32, R55 ;  /* 0x0000003720047221 */ /* 0x000fe20000010000 */
[----:B------:R-:W-:Y:S02]  /*5000*/  FADD.FTZ R3, R3, R10 ;  /* 0x0000000a03037221 */ /* 0x000fe40000010000 */
[----:B------:R0:W-:Y:S01]  /*5010*/  STSM.16.M88.4 [R23], R164 ;  /* 0x000000a417007844 */ /* 0x0001e20000000200 */
[----:B------:R-:W-:Y:S05]  /*5020*/  @!P0 BRA `(.L_x_4172) ;  /* 0x0000000000048947 */ /* 0x000fea0003800000 */
[----:B------:R-:W-:Y:S01]  /*5030*/  BPT.TRAP 0x1 ;  /* 0x000000040000795c */ /* 0x000fe20000300000 */
.L_x_4172:
[----:B------:R1:W2:Y:S01]  /*5040*/  SYNCS.PHASECHK.TRANS64.TRYWAIT P3, [R7+URZ+0x28c50], R8 ;  /* 0x028c5008070075a7 */ /* 0x0002a2000806017f */
[----:B------:R-:W-:Y:S05]  /*5050*/  @!P0 BRA `(.L_x_4173) ;  /* 0x0000000000048947 */ /* 0x000fea0003800000 */
[----:B------:R-:W-:Y:S01]  /*5060*/  BPT.TRAP 0x1 ;  /* 0x000000040000795c */ /* 0x000fe20000300000 */
.L_x_4173:
[----:B--2---:R-:W-:Y:S05]  /*5070*/  @P3 BRA `(.L_x_4174) ;  /* 0x0000000000083947 */ /* 0x004fea0003800000 */
[----:B------:R-:W2:Y:S02]  /*5080*/  SYNCS.PHASECHK.TRANS64.TRYWAIT P3, [R7+URZ+0x28c50], R8 ;  /* 0x028c5008070075a7 */ /* 0x000ea4000806017f */
[----:B--2---:R-:W-:Y:S05]  /*5090*/  @!P3 BRA `(.L_x_4175) ;  /* 0x000000cc0074b947 */ /* 0x004fea0003800000 */
.L_x_4174:
[----:B------:R-:W-:Y:S01]  /*50a0*/  ULEA UR11, UR36, UR48, 0xc ;  /* 0x00000030240b7291 */ /* 0x000fe2000f8e603f */
[----:B------:R-:W-:Y:S01]  /*50b0*/  WARPGROUP.ARRIVE ;  /* 0x00000000000079c5 */ /* 0x000fe20000000000 */
[----:B------:R-:W-:Y:S01]  /*50c0*/  UMOV UR7, 0x40000040 ;  /* 0x4000004000077882 */ /* 0x000fe20000000000 */
[----:B------:R-:W-:Y:S01]  /*50d0*/  @UP0 ULDC UR18, c[0x0][0x450] ;  /* 0x0001140000120ab9 */ /* 0x000fe20000000800 */
[----:B------:R-:W-:Y:S01]  /*50e0*/  UIMAD UR14, UR49, UR14, -UR15 ;  /* 0x0000000e310e72a4 */ /* 0x000fe2000f8e0a0f */
[----:B-12---:R-:W-:Y:S01]  /*50f0*/  @!P1 VIADD R7, R7, 0x28c60 ;  /* 0x00028c6007079836 */ /* 0x006fe20000000000 */
[----:B------:R-:W-:Y:S01]  /*5100*/  UIADD3 UR21, UR50, -0x2, URZ ;  /* 0xfffffffe32157890 */ /* 0x000fe2000fffe03f */
        /* <DEDUP_REMOVED lines=25> */
[----:B------:R-:W-:-:S04]  /*52a0*/  UIADD3 UR14, UR14, UR11, URZ ;  /* 0x0000000b0e0e7290 */ /* 0x000fc8000fffe03f */
[----:B------:R-:W-:-:S04]  /*52b0*/  USHF.R.S32.HI UR6, URZ, 0x1f, UR14 ;  /* 0x0000001f3f067899 */ /* 0x000fc8000801140e */
[----:B------:R-:W-:-:S04]  /*52c0*/  ULEA.HI UR6, UR6, UR14, URZ, 0x6 ;  /* 0x0000000e06067291 */ /* 0x000fc8000f8f303f */
[----:B------:R-:W-:-:S04]  /*52d0*/  USHF.R.S32.HI UR6, URZ, 0x6, UR6 ;  /* 0x000000063f067899 */ /* 0x000fc80008011406 */
[----:B------:R-:W-:-:S04]  /*52e0*/  UISETP.LT.AND UP1, UPT, URZ, UR6, UPT ;  /* 0x000000063f00728c */ /* 0x000fc8000bf21270 */
[----:B------:R-:W-:-:S04]  /*52f0*/  USEL UR20, URZ, UR6, !UP1 ;  /* 0x000000063f147287 */ /* 0x000fc8000c800000 */
[----:B------:R-:W-:-:S06]  /*5300*/  UISETP.GE.AND UP1, UPT, UR21, UR20, UPT ;  /* 0x000000141500728c */ /* 0x000fcc000bf26270 */
[----:B------:R-:W-:Y:S01]  /*5310*/  PLOP3.LUT P3, PT, PT, PT, UP1, 0x80, 0x0 ;  /* 0x000000000000781c */ /* 0x000fe20003f6f018 */
        /* <DEDUP_REMOVED lines=12> */
[----:B------:R-:W-:Y:S01]  /*53e0*/  UMOV UR23, UR36 ;  /* 0x0000002400177c82 */ /* 0x000fe20008000000 */
[----:B------:R-:W-:Y:S01]  /*53f0*/  IMAD.MOV.U32 R9, RZ, RZ, R6 ;  /* 0x000000ffff097224 */ /* 0x000fe200078e0006 */
[----:B------:R-:W-:Y:S01]  /*5400*/  ULDC UR24, c[0x0][0x288] ;  /* 0x0000a20000187ab9 */ /* 0x000fe20000000800 */
[----:B------:R-:W-:Y:S01]  /*5410*/  ULDC UR25, c[0x0][0x9d8] ;  /* 0x0002760000197ab9 */ /* 0x000fe20000000800 */
[----:B------:R-:W-:-:S05]  /*5420*/  ULDC UR22, c[0x0][0x988] ;  /* 0x0002620000167ab9 */ /* 0x000fca0000000800 */
.L_x_4185:
[----:B------:R-:W-:-:S04]  /*5430*/  UIADD3 UR36, UR23, 0x1, URZ ;  /* 0x0000000117247890 */ /* 0x000fc8000fffe03f */
[----:B------:R-:W-:-:S04]  /*5440*/  UISETP.NE.AND UP1, UPT, UR36, 0x2, UPT ;  /* 0x000000022400788c */ /* 0x000fc8000bf25270 */
[----:B------:R-:W-:Y:S02]  /*5450*/  USEL UR6, URZ, 0x1, UP1 ;  /* 0x000000013f067887 */ /* 0x000fe40008800000 */
[----:B------:R-:W-:Y:S02]  /*5460*/  USEL UR36, UR36, URZ, UP1 ;  /* 0x0000003f24247287 */ /* 0x000fe40008800000 */
[----:B------:R-:W-:Y:S01]  /*5470*/  ULOP3.LUT UR37, UR37, UR6, URZ, 0x3c, !UPT ;  /* 0x0000000625257292 */ /* 0x000fe2000f8e3c3f */
[----:B--2---:R-:W-:Y:S11]  /*5480*/  @!P0 BRA `(.L_x_4177) ;  /* 0x0000000000048947 */ /* 0x004ff60003800000 */
[----:B------:R-:W-:Y:S01]  /*5490*/  BPT.TRAP 0x1 ;  /* 0x000000040000795c */ /* 0x000fe20000300000 */
.L_x_4177:
[----:B------:R-:W-:Y:S01]  /*54a0*/  ULEA UR26, UR36, UR43, 0x3 ;  /* 0x0000002b241a7291 */ /* 0x000fe2000f8e183f */
[----:B-1----:R-:W-:-:S05]  /*54b0*/  IMAD.U32 R7, RZ, RZ, UR37 ;  /* 0x00000025ff077e24 */ /* 0x002fca000f8e00ff */
[----:B------:R-:W-:-:S04]  /*54c0*/  SHF.L.U32 R7, R7, 0x1f, RZ ;  /* 0x0000001f07077819 */ /* 0x000fc800000006ff */
[----:B------:R1:W2:Y:S01]  /*54d0*/  SYNCS.PHASECHK.TRANS64.TRYWAIT P3, [UR26+0x28c30], R7 ;  /* 0x028c3007ff0075a7 */ /* 0x0002a2000806015a */
[----:B------:R-:W-:Y:S05]  /*54e0*/  @!P0 BRA `(.L_x_4178) ;  /* 0x0000000000048947 */ /* 0x000fea0003800000 */
[----:B------:R-:W-:Y:S01]  /*54f0*/  BPT.TRAP 0x1 ;  /* 0x000000040000795c */ /* 0x000fe20000300000 */
.L_x_4178:
[----:B--2---:R-:W-:Y:S05]  /*5500*/  @P3 BRA `(.L_x_4179) ;  /* 0x0000000000083947 */ /* 0x004fea0003800000 */
[----:B------:R-:W2:Y:S02]  /*5510*/  SYNCS.PHASECHK.TRANS64.TRYWAIT P3, [UR26+0x28c30], R7 ;  /* 0x028c3007ff0075a7 */ /* 0x000ea4000806015a */
[----:B--2---:R-:W-:Y:S05]  /*5520*/  @!P3 BRA `(.L_x_4180) ;  /* 0x000000c80064b947 */ /* 0x004fea0003800000 */
.L_x_4179:
[----:B------:R-:W-:Y:S01]  /*5530*/  R2UR UR18, R0 ;  /* 0x00000000001272ca */ /* 0x000fe200000e0000 */
[----:B0-----:R-:W-:Y:S01]  /*5540*/  WARPGROUP.ARRIVE ;  /* 0x00000000000079c5 */ /* 0x001fe20000000000 */
[----:B------:R-:W-:Y:S01]  /*5550*/  UMOV UR19, 0x40000040 ;  /* 0x4000004000137882 */ /* 0x000fe20000000000 */
[----:B------:R-:W-:Y:S01]  /*5560*/  UMOV UR7, 0x40000040 ;  /* 0x4000004000077882 */ /* 0x000fe20000000000 */
[----:B------:R-:W-:Y:S01]  /*5570*/  UMOV UR11, 0x40000040 ;  /* 0x40000040000b7882 */ /* 0x000fe20000000000 */
[----:B------:R-:W-:Y:S01]  /*5580*/  UMOV UR15, 0x40000040 ;  /* 0x40000040000f7882 */ /* 0x000fe20000000000 */
[----:B--2---:R-:W-:Y:S01]  /*5590*/  VIADD R6, R185, UR41 ;  /* 0x00000029b9067c36 */ /* 0x004fe20008000000 */
[----:B------:R-:W0:Y:S06]  /*55a0*/  LDC R12, c[0x0][0x2f0] ;  /* 0x0000bc00ff0c7b82 */ /* 0x000e2c0000000800 */
        /* <DEDUP_REMOVED lines=9> */
[----:B------:R-:W-:Y:S01]  /*5640*/  @P2 IMAD.HI.U32 R5, R6, UR6, RZ ;  /* 0x0000000606052c27 */ /* 0x000fe2000f8e00ff */
[----:B------:R-:W-:-:S04]  /*5650*/  @UP0 ULDC UR6, c[0x0][0x450] ;  /* 0x0001140000060ab9 */ /* 0x000fc80000000800 */
[----:B------:R-:W-:Y:S01]  /*5660*/  @P2 SHF.R.U32.HI R6, RZ, UR6, R5 ;  /* 0x00000006ff062c19 */ /* 0x000fe20008011605 */
[----:B------:R-:W-:Y:S02]  /*5670*/  UMOV UR6, 0xffffffc0 ;  /* 0xffffffc000067882 */ /* 0x000fe40000000000 */
[----:B------:R-:W-:Y:S02]  /*5680*/  UIMAD UR6, UR21, UR6, 0x1 ;  /* 0x00000001150674a4 */ /* 0x000fe4000f8e0206 */
[----:B------:R-:W2:Y:S04]  /*5690*/  SHFL.IDX PT, R10, R6, RZ, 0x1c1f ;  /* 0x001c1fff060a7589 */ /* 0x000ea800000e0000 */
[----:B------:R-:W3:Y:S01]  /*56a0*/  SHFL.IDX PT, R6, R6, 0x1, 0x1c1f ;  /* 0x003c1f0006067f89 */ /* 0x000ee200000e0000 */
[----:B------:R-:W-:-:S02]  /*56b0*/  WARPGROUP.DEPBAR.LE gsb0, 0x0 ;  /* 0x00008000000079c5 */ /* 0x000fc40000010000 */
        /* <DEDUP_REMOVED lines=10> */
[----:B------:R-:W-:Y:S01]  /*5760*/  IADD3 R165, -R2, UR6, RZ ;  /* 0x0000000602a57c10 */ /* 0x000fe2000fffe1ff */
[----:B------:R-:W-:Y:S01]  /*5770*/  FMUL.FTZ R156, R156, UR25 ;  /* 0x000000199c9c7c20 */ /* 0x000fe20008410000 */
[----:B------:R-:W-:Y:S01]  /*5780*/  FMUL.FTZ R157, R157, UR25 ;  /* 0x000000199d9d7c20 */ /* 0x000fe20008410000 */
[----:B------:R-:W4:Y:S01]  /*5790*/  MUFU.TANH R152, R152 ;  /* 0x0000009800987308 */ /* 0x000f220000002400 */
[----:B------:R-:W-:Y:S01]  /*57a0*/  FMUL.FTZ R160, R160, UR25 ;  /* 0x00000019a0a07c20 */ /* 0x000fe20008410000 */
[----:B0-----:R-:W-:-:S02]  /*57b0*/  IMAD R165, R12, UR49, R165 ;  /* 0x000000310ca57c24 */ /* 0x001fc4000f8e02a5 */
[----:B------:R-:W-:Y:S01]  /*57c0*/  FMUL.FTZ R164, R164, UR25 ;  /* 0x00000019a4a47c20 */ /* 0x000fe20008410000 */
[----:B------:R-:W-:Y:S01]  /*57d0*/  FMUL.FTZ R161, R161, UR25 ;  /* 0x00000019a1a17c20 */ /* 0x000fe20008410000 */
[----:B------:R-:W-:Y:S01]  /*57e0*/  FMUL.FTZ R168, R168, UR25 ;  /* 0x00000019a8a87c20 */ /* 0x000fe20008410000 */
[----:B------:R-:W-:Y:S01]  /*57f0*/  FMUL.FTZ R169, R169, UR25 ;  /* 0x00000019a9a97c20 */ /* 0x000fe20008410000 */
[----:B--2---:R-:W-:Y:S01]  /*5800*/  IADD3 R10, R10, -UR24, R165 ;  /* 0x800000180a0a7c10 */ /* 0x004fe2000fffe0a5 */
[----:B------:R-:W-:Y:S01]  /*5810*/  MUFU.TANH R153, R153 ;  /* 0x0000009900997308 */ /* 0x000fe20000002400 */
[----:B------:R-:W-:Y:S01]  /*5820*/  FMUL.FTZ R172, R172, UR25 ;  /* 0x00000019acac7c20 */ /* 0x000fe20008410000 */
[----:B------:R-:W-:Y:S01]  /*5830*/  FMUL.FTZ R173, R173, UR25 ;  /* 0x00000019adad7c20 */ /* 0x000fe20008410000 */
[----:B------:R-:W-:Y:S01]  /*5840*/  ISETP.GT.AND P3, PT, R10, RZ, PT ;  /* 0x000000ff0a00720c */ /* 0x000fe20003f64270 */
[----:B------:R-:W-:Y:S01]  /*5850*/  FMUL.FTZ R176, R176, UR25 ;  /* 0x00000019b0b07c20 */ /* 0x000fe20008410000 */
[----:B------:R-:W-:Y:S01]  /*5860*/  ISETP.GT.AND P4, PT, R10, 0x1, PT ;  /* 0x000000010a00780c */ /* 0x000fe20003f84270 */
        /* <DEDUP_REMOVED lines=21> */
[----:B------:R-:W-:-:S05]  /*59c0*/  FMUL.FTZ R183, R183, UR25 ;  /* 0x00000019b7b77c20 */ /* 0x000fca0008410000 */
[----:B------:R4:W-:Y:S08]  /*59d0*/  MUFU.TANH R13, R164 ;  /* 0x000000a4000d7308 */ /* 0x0009f00000002400 */
[----:B------:R1:W3:Y:S01]  /*59e0*/  MUFU.TANH R11, R161 ;  /* 0x000000a1000b7308 */ /* 0x0002e20000002400 */
[----:B----4-:R-:W-:Y:S02]  /*59f0*/  FSEL R164, R152, -INF , P3 ;  /* 0xff80000098a47808 */ /* 0x010fe40001800000 */
[----:B------:R-:W-:-:S02]  /*5a00*/  ISETP.GT.AND P3, PT, R10, 0x8, PT ;  /* 0x000000080a00780c */ /* 0x000fc40003f64270 */
[----:B------:R-:W-:Y:S02]  /*5a10*/  FMNMX.FTZ R12, R164, R9, !PT ;  /* 0x00000009a40c7209 */ /* 0x000fe40007810000 */
[----:B0-----:R-:W-:Y:S01]  /*5a20*/  FSEL R156, R156, -INF , P3 ;  /* 0xff8000009c9c7808 */ /* 0x001fe20001800000 */
[----:B------:R0:W4:Y:S01]  /*5a30*/  MUFU.TANH R21, R5 ;  /* 0x0000000500157308 */ /* 0x0001220000002400 */
[----:B-1----:R-:W-:Y:S02]  /*5a40*/  FSEL R161, R153, -INF , P4 ;  /* 0xff80000099a17808 */ /* 0x002fe40002000000 */
[C---:B------:R-:W-:Y:S02]  /*5a50*/  ISETP.GT.AND P4, PT, R10.reuse, 0x9, PT ;  /* 0x000000090a00780c */ /* 0x040fe40003f84270 */
[----:B------:R-:W-:Y:S02]  /*5a60*/  ISETP.GT.AND P3, PT, R10, 0x10, PT ;  /* 0x000000100a00780c */ /* 0x000fe40003f64270 */
[----:B--2---:R-:W-:Y:S01]  /*5a70*/  FSEL R157, R157, -INF , P4 ;  /* 0xff8000009d9d7808 */ /* 0x004fe20002000000 */
[----:B------:R-:W1:Y:S01]  /*5a80*/  MUFU.TANH R20, R168 ;  /* 0x000000a800147308 */ /* 0x000e620000002400 */
[----:B0-----:R-:W-:-:S02]  /*5a90*/  FMNMX.FTZ R5, R161, R12, !PT ;  /* 0x0000000ca1057209 */ /* 0x001fc40007810000 */
[----:B------:R-:W-:Y:S02]  /*5aa0*/  ISETP.GT.AND P4, PT, R10, 0x11, PT ;  /* 0x000000110a00780c */ /* 0x000fe40003f84270 */
[----:B------:R-:W-:Y:S02]  /*5ab0*/  FMNMX.FTZ R12, R156, R5, !PT ;  /* 0x000000059c0c7209 */ /* 0x000fe40007810000 */
[----:B-----5:R-:W-:Y:S01]  /*5ac0*/  FSEL R160, R160, -INF , P3 ;  /* 0xff800000a0a07808 */ /* 0x020fe20001800000 */
[----:B------:R-:W0:Y:S01]  /*5ad0*/  MUFU.TANH R14, R169 ;  /* 0x000000a9000e7308 */ /* 0x000e220000002400 */
[----:B------:R-:W-:Y:S02]  /*5ae0*/  FMNMX.FTZ R5, R157, R12, !PT ;  /* 0x0000000c9d057209 */ /* 0x000fe40007810000 */
[----:B------:R-:W-:Y:S02]  /*5af0*/  ISETP.GT.AND P3, PT, R10, 0x18, PT ;  /* 0x000000180a00780c */ /* 0x000fe40003f64270 */
[----:B---3--:R-:W-:-:S02]  /*5b00*/  FSEL R153, R11, -INF , P4 ;  /* 0xff8000000b997808 */ /* 0x008fc40002000000 */
[----:B------:R-:W-:Y:S01]  /*5b10*/  FMNMX.FTZ R12, R160, R5, !PT ;  /* 0x00000005a00c7209 */ /* 0x000fe20007810000 */
[----:B------:R-:W2:Y:S01]  /*5b20*/  MUFU.TANH R15, R172 ;  /* 0x000000ac000f7308 */ /* 0x000ea20000002400 */
[C---:B------:R-:W-:Y:S02]  /*5b30*/  ISETP.GT.AND P4, PT, R10.reuse, 0x19, PT ;  /* 0x000000190a00780c */ /* 0x040fe40003f84270 */
[----:B------:R-:W-:Y:S02]  /*5b40*/  FSEL R152, R13, -INF , P3 ;  /* 0xff8000000d987808 */ /* 0x000fe40001800000 */
[----:B------:R-:W-:Y:S02]  /*5b50*/  FMNMX.FTZ R5, R153, R12, !PT ;  /* 0x0000000c99057209 */ /* 0x000fe40007810000 */
[----:B------:R-:W-:Y:S01]  /*5b60*/  ISETP.GT.AND P3, PT, R10, 0x20, PT ;  /* 0x000000200a00780c */ /* 0x000fe20003f64270 */
[----:B------:R-:W3:Y:S01]  /*5b70*/  MUFU.TANH R173, R173 ;  /* 0x000000ad00ad7308 */ /* 0x000ee20000002400 */
[----:B----4-:R-:W-:-:S02]  /*5b80*/  FSEL R21, R21, -INF , P4 ;  /* 0xff80000015157808 */ /* 0x010fc40002000000 */
[----:B------:R-:W-:Y:S02]  /*5b90*/  FMNMX.FTZ R12, R152, R5, !PT ;  /* 0x00000005980c7209 */ /* 0x000fe40007810000 */
[----:B------:R-:W-:Y:S02]  /*5ba0*/  ISETP.GT.AND P4, PT, R10, 0x21, PT ;  /* 0x000000210a00780c */ /* 0x000fe40003f84270 */
[----:B-1----:R-:W-:Y:S01]  /*5bb0*/  FSEL R20, R20, -INF , P3 ;  /* 0xff80000014147808 */ /* 0x002fe20001800000 */
[----:B------:R-:W1:Y:S01]  /*5bc0*/  MUFU.TANH R176, R176 ;  /* 0x000000b000b07308 */ /* 0x000e620000002400 */
[----:B------:R-:W-:Y:S02]  /*5bd0*/  FMNMX.FTZ R5, R21, R12, !PT ;  /* 0x0000000c15057209 */ /* 0x000fe40007810000 */
[----:B------:R-:W-:Y:S02]  /*5be0*/  ISETP.GT.AND P3, PT, R10, 0x28, PT ;  /* 0x000000280a00780c */ /* 0x000fe40003f64270 */
[----:B0-----:R-:W-:-:S02]  /*5bf0*/  FSEL R14, R14, -INF , P4 ;  /* 0xff8000000e0e7808 */ /* 0x001fc40002000000 */
[----:B------:R-:W-:Y:S01]  /*5c00*/  FMNMX.FTZ R5, R20, R5, !PT ;  /* 0x0000000514057209 */ /* 0x000fe20007810000 */
[----:B------:R-:W0:Y:S01]  /*5c10*/  MUFU.TANH R177, R177 ;  /* 0x000000b100b17308 */ /* 0x000e220000002400 */
[----:B------:R-:W-:Y:S02]  /*5c20*/  ISETP.GT.AND P4, PT, R10, 0x29, PT ;  /* 0x000000290a00780c */ /* 0x000fe40003f84270 */
[----:B--2---:R-:W-:Y:S02]  /*5c30*/  FSEL R15, R15, -INF , P3 ;  /* 0xff8000000f0f7808 */ /* 0x004fe40001800000 */
[----:B------:R-:W-:Y:S02]  /*5c40*/  FMNMX.FTZ R12, R14, R5, !PT ;  /* 0x000000050e0c7209 */ /* 0x000fe40007810000 */
[----:B------:R-:W-:Y:S01]  /*5c50*/  ISETP.GT.AND P3, PT, R10, 0x30, PT ;  /* 0x000000300a00780c */ /* 0x000fe20003f64270 */
[----:B------:R-:W2:Y:S01]  /*5c60*/  MUFU.TANH R180, R180 ;  /* 0x000000b400b47308 */ /* 0x000ea20000002400 */
[----:B---3--:R-:W-:-:S02]  /*5c70*/  FSEL R13, R173, -INF , P4 ;  /* 0xff800000ad0d7808 */ /* 0x008fc40002000000 */
        /* <DEDUP_REMOVED lines=8> */
[----:B------:R-:W-:Y:S01]  /*5d00*/  MUFU.TANH R172, R154 ;  /* 0x0000009a00ac7308 */ /* 0x000fe20000002400 */
[----:B------:R-:W-:Y:S02]  /*5d10*/  ISETP.GT.AND P4, PT, R10, 0x39, PT ;  /* 0x000000390a00780c */ /* 0x000fe40003f84270 */
[----:B--2---:R-:W-:Y:S02]  /*5d20*/  FSEL R10, R180, -INF , P3 ;  /* 0xff800000b40a7808 */ /* 0x004fe40001800000 */
[----:B------:R-:W-:Y:S02]  /*5d30*/  FMNMX.FTZ R169, R12, R11, !PT ;  /* 0x0000000b0ca97209 */ /* 0x000fe40007810000 */
[----:B------:R-:W-:Y:S01]  /*5d40*/  IADD3 R173, R6, -UR24, R165 ;  /* 0x8000001806ad7c10 */ /* 0x000fe2000fffe0a5 */
[----:B------:R-:W0:Y:S01]  /*5d50*/  MUFU.TANH R155, R155 ;  /* 0x0000009b009b7308 */ /* 0x000e220000002400 */
[----:B-1----:R-:W-:-:S02]  /*5d60*/  FSEL R11, R181, -INF , P4 ;  /* 0xff800000b50b7808 */ /* 0x002fc40002000000 */
[----:B------:R-:W-:Y:S02]  /*5d70*/  FMNMX.FTZ R168, R10, R169, !PT ;  /* 0x000000a90aa87209 */ /* 0x000fe40007810000 */
[----:B------:R-:W-:Y:S02]  /*5d80*/  ISETP.GT.AND P3, PT, R173, RZ, PT ;  /* 0x000000ffad00720c */ /* 0x000fe40003f64270 */
[----:B------:R-:W-:Y:S01]  /*5d90*/  FMNMX.FTZ R168, R11, R168, !PT ;  /* 0x000000a80ba87209 */ /* 0x000fe20007810000 */
[----:B------:R-:W1:Y:S01]  /*5da0*/  MUFU.TANH R158, R158 ;  /* 0x0000009e009e7308 */ /* 0x000e620000002400 */
[C---:B------:R-:W-:Y:S02]  /*5db0*/  ISETP.GT.AND P4, PT, R173.reuse, 0x1, PT ;  /* 0x00000001ad00780c */ /* 0x040fe40003f84270 */
[C---:B------:R-:W-:Y:S01]  /*5dc0*/  ISETP.GT.AND P6, PT, R173.reuse, 0x20, PT ;  /* 0x00000020ad00780c */ /* 0x040fe20003fc4270 */
[----:B------:R-:W2:Y:S01]  /*5dd0*/  SHFL.BFLY PT, R169, R168, 0x2, 0x1f ;  /* 0x0c401f00a8a97f89 */ /* 0x000ea200000e0000 */
[----:B------:R-:W-:-:S03]  /*5de0*/  ISETP.GT.AND P5, PT, R173, 0x29, PT ;  /* 0x00000029ad00780c */ /* 0x000fc60003fa4270 */
[----:B------:R-:W3:Y:S08]  /*5df0*/  MUFU.TANH R159, R159 ;  /* 0x0000009f009f7308 */ /* 0x000ef00000002400 */
[----:B------:R-:W4:Y:S08]  /*5e00*/  MUFU.TANH R162, R162 ;  /* 0x000000a200a27308 */ /* 0x000f300000002400 */
[----:B------:R5:W4:Y:S01]  /*5e10*/  MUFU.TANH R176, R163 ;  /* 0x000000a300b07308 */ /* 0x000b220000002400 */
[----:B--2---:R-:W-:-:S02]  /*5e20*/  FMNMX.FTZ R169, R168, R169, !PT ;  /* 0x000000a9a8a97209 */ /* 0x004fc40007810000 */
[----:B0-----:R-:W-:-:S05]  /*5e30*/  FSEL R168, R155, -INF , P4 ;  /* 0xff8000009ba87808 */ /* 0x001fca0002000000 */
[----:B------:R-:W0:Y:S01]  /*5e40*/  MUFU.TANH R177, R166 ;  /* 0x000000a600b17308 */ /* 0x000e220000002400 */
[----:B------:R-:W2:Y:S01]  /*5e50*/  SHFL.BFLY PT, R154, R169, 0x1, 0x1f ;  /* 0x0c201f00a99a7f89 */ /* 0x000ea200000e0000 */
[----:B-----5:R-:W-:Y:S02]  /*5e60*/  FSEL R163, R172, -INF , P3 ;  /* 0xff800000aca37808 */ /* 0x020fe40001800000 */
[----:B------:R-:W-:Y:S02]  /*5e70*/  ISETP.GT.AND P3, PT, R173, 0x8, PT ;  /* 0x00000008ad00780c */ /* 0x000fe40003f64270 */
[----:B------:R-:W-:Y:S02]  /*5e80*/  FMNMX.FTZ R155, R163, R8, !PT ;  /* 0x00000008a39b7209 */ /* 0x000fe40007810000 */
[----:B------:R-:W-:Y:S01]  /*5e90*/  ISETP.GT.AND P4, PT, R173, 0x9, PT ;  /* 0x00000009ad00780c */ /* 0x000fe20003f84270 */
[----:B------:R3:W5:Y:S01]  /*5ea0*/  MUFU.TANH R180, R167 ;  /* 0x000000a700b47308 */ /* 0x0007620000002400 */
[----:B-1----:R-:W-:-:S02]  /*5eb0*/  FSEL R158, R158, -INF , P3 ;  /* 0xff8000009e9e7808 */ /* 0x002fc40001800000 */
[----:B------:R-:W-:Y:S02]  /*5ec0*/  FMNMX.FTZ R155, R168, R155, !PT ;  /* 0x0000009ba89b7209 */ /* 0x000fe40007810000 */
[----:B------:R-:W-:-:S03]  /*5ed0*/  ISETP.GT.AND P3, PT, R173, 0x10, PT ;  /* 0x00000010ad00780c */ /* 0x000fc60003f64270 */
[----:B------:R1:W5:Y:S01]  /*5ee0*/  MUFU.TANH R181, R170 ;  /* 0x000000aa00b57308 */ /* 0x0003620000002400 */
[----:B---3--:R-:W-:Y:S02]  /*5ef0*/  FSEL R167, R159, -INF , P4 ;  /* 0xff8000009fa77808 */ /* 0x008fe40002000000 */
[C---:B------:R-:W-:Y:S02]  /*5f00*/  ISETP.GT.AND P4, PT, R173.reuse, 0x11, PT ;  /* 0x00000011ad00780c */ /* 0x040fe40003f84270 */
[----:B----4-:R-:W-:Y:S02]  /*5f10*/  FSEL R166, R162, -INF , P3 ;  /* 0xff800000a2a67808 */ /* 0x010fe40001800000 */
[----:B------:R-:W-:Y:S01]  /*5f20*/  ISETP.GT.AND P3, PT, R173, 0x18, PT ;  /* 0x00000018ad00780c */ /* 0x000fe20003f64270 */
[----:B------:R5:W3:Y:S01]  /*5f30*/  MUFU.TANH R165, R171 ;  /* 0x000000ab00a57308 */ /* 0x000ae20000002400 */
[----:B--2---:R-:W-:Y:S02]  /*5f40*/  FMNMX.FTZ R6, R169, R154, !PT ;  /* 0x0000009aa9067209 */ /* 0x004fe40007810000 */
[----:B------:R-:W-:-:S02]  /*5f50*/  FMNMX.FTZ R154, R158, R155, !PT ;  /* 0x0000009b9e9a7209 */ /* 0x000fc40007810000 */
[----:B-1----:R-:W-:Y:S02]  /*5f60*/  FSEL R170, R176, -INF , P4 ;  /* 0xff800000b0aa7808 */ /* 0x002fe40002000000 */
[----:B------:R-:W-:Y:S01]  /*5f70*/  FMNMX.FTZ R155, R167, R154, !PT ;  /* 0x0000009aa79b7209 */ /* 0x000fe20007810000 */
[----:B------:R-:W1:Y:S01]  /*5f80*/  MUFU.TANH R174, R174 ;  /* 0x000000ae00ae7308 */ /* 0x000e620000002400 */
[----:B------:R-:W-:Y:S02]  /*5f90*/  ISETP.GT.AND P4, PT, R173, 0x19, PT ;  /* 0x00000019ad00780c */ /* 0x000fe40003f84270 */
[----:B------:R-:W-:Y:S02]  /*5fa0*/  FMNMX.FTZ R155, R166, R155, !PT ;  /* 0x0000009ba69b7209 */ /* 0x000fe40007810000 */
[----:B0-----:R-:W-:Y:S02]  /*5fb0*/  FSEL R169, R177, -INF , P3 ;  /* 0xff800000b1a97808 */ /* 0x001fe40001800000 */
[----:B------:R-:W-:Y:S01]  /*5fc0*/  FMNMX.FTZ R154, R170, R155, !PT ;  /* 0x0000009baa9a7209 */ /* 0x000fe20007810000 */
[----:B------:R-:W0:Y:S01]  /*5fd0*/  MUFU.TANH R175, R175 ;  /* 0x000000af00af7308 */ /* 0x000e220000002400 */
[----:B-----5:R-:W-:-:S02]  /*5fe0*/  FSEL R171, R180, -INF , P4 ;  /* 0xff800000b4ab7808 */ /* 0x020fc40002000000 */
[----:B------:R-:W-:Y:S02]  /*5ff0*/  FMNMX.FTZ R154, R169, R154, !PT ;  /* 0x0000009aa99a7209 */ /* 0x000fe40007810000 */
[----:B------:R-:W-:Y:S02]  /*6000*/  ISETP.GT.AND P3, PT, R173, 0x21, PT ;  /* 0x00000021ad00780c */ /* 0x000fe40003f64270 */
[----:B------:R-:W-:Y:S01]  /*6010*/  FSEL R162, R181, -INF , P6 ;  /* 0xff800000b5a27808 */ /* 0x000fe20003000000 */
[----:B------:R2:W4:Y:S01]  /*6020*/  MUFU.TANH R191, R178 ;  /* 0x000000b200bf7308 */ /* 0x0005220000002400 */
[----:B------:R-:W-:Y:S02]  /*6030*/  FMNMX.FTZ R155, R171, R154, !PT ;  /* 0x0000009aab9b7209 */ /* 0x000fe40007810000 */
[----:B------:R-:W-:Y:S02]  /*6040*/  ISETP.GT.AND P4, PT, R173, 0x28, PT ;  /* 0x00000028ad00780c */ /* 0x000fe40003f84270 */
[----:B---3--:R-:W-:-:S02]  /*6050*/  FSEL R159, R165, -INF , P3 ;  /* 0xff800000a59f7808 */ /* 0x008fc40001800000 */
[----:B------:R-:W-:Y:S01]  /*6060*/  FMNMX.FTZ R172, R162, R155, !PT ;  /* 0x0000009ba2ac7209 */ /* 0x000fe20007810000 */
[----:B------:R3:W5:Y:S01]  /*6070*/  MUFU.TANH R176, R179 ;  /* 0x000000b300b07308 */ /* 0x0007620000002400 */
[----:B-1----:R-:W-:Y:S01]  /*6080*/  FSEL R154, R174, -INF , P4 ;  /* 0xff800000ae9a7808 */ /* 0x002fe20002000000 */
[C---:B--2---:R-:W-:Y:S01]  /*6090*/  FMUL.FTZ R178, R6.reuse, UR10 ;  /* 0x0000000a06b27c20 */ /* 0x044fe20008410000 */
[----:B------:R-:W-:Y:S02]  /*60a0*/  FMNMX.FTZ R165, R159, R172, !PT ;  /* 0x000000ac9fa57209 */ /* 0x000fe40007810000 */
[----:B------:R-:W-:Y:S02]  /*60b0*/  FSETP.NEU.FTZ.AND P3, PT, R6, -INF , PT ;  /* 0xff8000000600780b */ /* 0x000fe40003f7d000 */
[----:B------:R-:W-:Y:S01]  /*60c0*/  ISETP.GT.AND P6, PT, R173, 0x30, PT ;  /* 0x00000030ad00780c */ /* 0x000fe20003fc4270 */
[----:B------:R-:W1:Y:S01]  /*60d0*/  MUFU.TANH R182, R182 ;  /* 0x000000b600b67308 */ /* 0x000e620000002400 */
[----:B0-----:R-:W-:-:S02]  /*60e0*/  FSEL R155, R175, -INF , P5 ;  /* 0xff800000af9b7808 */ /* 0x001fc40002800000 */
[----:B------:R-:W-:Y:S02]  /*60f0*/  FMNMX.FTZ R172, R154, R165, !PT ;  /* 0x000000a59aac7209 */ /* 0x000fe40007810000 */
[----:B------:R-:W-:Y:S02]  /*6100*/  FSEL R178, R178, RZ, P3 ;  /* 0x000000ffb2b27208 */ /* 0x000fe40001800000 */
[----:B------:R-:W-:Y:S01]  /*6110*/  ISETP.GT.AND P4, PT, R173, 0x31, PT ;  /* 0x00000031ad00780c */ /* 0x000fe20003f84270 */
[----:B------:R-:W0:Y:S01]  /*6120*/  MUFU.TANH R183, R183 ;  /* 0x000000b700b77308 */ /* 0x000e220000002400 */
[----:B----4-:R-:W-:Y:S01]  /*6130*/  FSEL R165, R191, -INF , P6 ;  /* 0xff800000bfa57808 */ /* 0x010fe20003000000 */
[--C-:B---3--:R-:W-:Y:S01]  /*6140*/  FFMA.FTZ R179, R164, UR10, -R178.reuse ;  /* 0x0000000aa4b37c23 */ /* 0x108fe200080108b2 */
[----:B------:R-:W-:Y:S01]  /*6150*/  FMNMX.FTZ R174, R155, R172, !PT ;  /* 0x000000ac9bae7209 */ /* 0x000fe20007810000 */
[--C-:B------:R-:W-:Y:S01]  /*6160*/  FFMA.FTZ R181, R156, UR10, -R178.reuse ;  /* 0x0000000a9cb57c23 */ /* 0x100fe200080108b2 */
[----:B------:R-:W-:Y:S01]  /*6170*/  ISETP.GT.AND P5, PT, R173, 0x38, PT ;  /* 0x00000038ad00780c */ /* 0x000fe20003fa4270 */
[--C-:B------:R-:W-:Y:S01]  /*6180*/  FFMA.FTZ R156, R160, UR10, -R178.reuse ;  /* 0x0000000aa09c7c23 */ /* 0x100fe200080108b2 */
[----:B-----5:R-:W-:Y:S01]  /*6190*/  FSEL R164, R176, -INF , P4 ;  /* 0xff800000b0a47808 */ /* 0x020fe20002000000 */
[--C-:B------:R-:W-:Y:S01]  /*61a0*/  FFMA.FTZ R160, R152, UR10, -R178.reuse ;  /* 0x0000000a98a07c23 */ /* 0x100fe200080108b2 */
[----:B------:R-:W-:Y:S01]  /*61b0*/  FMNMX.FTZ R175, R165, R174, !PT ;  /* 0x000000aea5af7209 */ /* 0x000fe20007810000 */
[--C-:B------:R-:W-:Y:S01]  /*61c0*/  FFMA.FTZ R161, R161, UR10, -R178.reuse ;  /* 0x0000000aa1a17c23 */ /* 0x100fe200080108b2 */
[----:B------:R-:W-:Y:S01]  /*61d0*/  ISETP.GT.AND P4, PT, R173, 0x39, PT ;  /* 0x00000039ad00780c */ /* 0x000fe20003f84270 */
[--C-:B------:R-:W-:Y:S01]  /*61e0*/  FFMA.FTZ R21, R21, UR10, -R178.reuse ;  /* 0x0000000a15157c23 */ /* 0x100fe200080108b2 */
[----:B-1----:R-:W-:Y:S01]  /*61f0*/  FSEL R173, R182, -INF , P5 ;  /* 0xff800000b6ad7808 */ /* 0x002fe20002800000 */
[--C-:B------:R-:W-:Y:S01]  /*6200*/  FFMA.FTZ R20, R20, UR10, -R178.reuse ;  /* 0x0000000a14147c23 */ /* 0x100fe200080108b2 */
[----:B------:R-:W-:Y:S01]  /*6210*/  FMNMX.FTZ R176, R164, R175, !PT ;  /* 0x000000afa4b07209 */ /* 0x000fe20007810000 */
[--C-:B------:R-:W-:Y:S01]  /*6220*/  FFMA.FTZ R12, R12, UR10, -R178.reuse ;  /* 0x0000000a0c0c7c23 */ /* 0x100fe200080108b2 */
[----:B0-----:R-:W-:Y:S01]  /*6230*/  FSEL R174, R183, -INF , P4 ;  /* 0xff800000b7ae7808 */ /* 0x001fe20002000000 */
[--C-:B------:R-:W-:Y:S01]  /*6240*/  FFMA.FTZ R10, R10, UR10, -R178.reuse ;  /* 0x0000000a0a0a7c23 */ /* 0x100fe200080108b2 */
[----:B------:R-:W-:Y:S01]  /*6250*/  FMNMX.FTZ R175, R173, R176, !PT ;  /* 0x000000b0adaf7209 */ /* 0x000fe20007810000 */
[--C-:B------:R-:W-:Y:S01]  /*6260*/  FFMA.FTZ R176, R157, UR10, -R178.reuse ;  /* 0x0000000a9db07c23 */ /* 0x100fe200080108b2 */
[--C-:B------:R-:W-:Y:S01]  /*6270*/  FFMA.FTZ R157, R153, UR10, -R178.reuse ;  /* 0x0000000a999d7c23 */ /* 0x100fe200080108b2 */
[--C-:B------:R-:W-:Y:S01]  /*6280*/  FFMA.FTZ R11, R11, UR10, -R178.reuse ;  /* 0x0000000a0b0b7c23 */ /* 0x100fe200080108b2 */
[----:B------:R-:W-:Y:S01]  /*6290*/  FMNMX.FTZ R177, R174, R175, !PT ;  /* 0x000000afaeb17209 */ /* 0x000fe20007810000 */
[----:B------:R-:W-:Y:S04]  /*62a0*/  MUFU.EX2 R172, R179 ;  /* 0x000000b300ac7308 */ /* 0x000fe80000000800 */
[----:B------:R-:W0:Y:S04]  /*62b0*/  SHFL.BFLY PT, R180, R177, 0x2, 0x1f ;  /* 0x0c401f00b1b47f89 */ /* 0x000e2800000e0000 */
[----:B------:R-:W-:Y:S08]  /*62c0*/  MUFU.EX2 R161, R161 ;  /* 0x000000a100a17308 */ /* 0x000ff00000000800 */
[----:B------:R1:W-:Y:S08]  /*62d0*/  MUFU.EX2 R175, R181 ;  /* 0x000000b500af7308 */ /* 0x0003f00000000800 */
[----:B------:R-:W-:Y:S01]  /*62e0*/  MUFU.EX2 R176, R176 ;  /* 0x000000b000b07308 */ /* 0x000fe20000000800 */
[----:B-1----:R-:W-:Y:S01]  /*62f0*/  IMAD.U32 R181, RZ, RZ, UR23 ;  /* 0x00000017ffb57e24 */ /* 0x002fe2000f8e00ff */
[----:B0-----:R-:W-:Y:S01]  /*6300*/  FMNMX.FTZ R180, R177, R180, !PT ;  /* 0x000000b4b1b47209 */ /* 0x001fe20007810000 */
[--C-:B------:R-:W-:Y:S01]  /*6310*/  FFMA.FTZ R177, R14, UR10, -R178.reuse ;  /* 0x0000000a0eb17c23 */ /* 0x100fe200080108b2 */
[--C-:B------:R-:W-:Y:S01]  /*6320*/  FFMA.FTZ R14, R15, UR10, -R178.reuse ;  /* 0x0000000a0f0e7c23 */ /* 0x100fe200080108b2 */
[--C-:B------:R-:W-:Y:S01]  /*6330*/  FFMA.FTZ R15, R13, UR10, -R178.reuse ;  /* 0x0000000a0d0f7c23 */ /* 0x100fe200080108b2 */
[----:B------:R-:W-:Y:S01]  /*6340*/  FFMA.FTZ R13, R5, UR10, -R178 ;  /* 0x0000000a050d7c23 */ /* 0x000fe200080108b2 */
[----:B------:R-:W0:Y:S01]  /*6350*/  SHFL.BFLY PT, R153, R180, 0x1, 0x1f ;  /* 0x0c201f00b4997f89 */ /* 0x000e2200000e0000 */
[----:B------:R-:W-:Y:S01]  /*6360*/  FSEL R178, R6, RZ, P3 ;  /* 0x000000ff06b27208 */ /* 0x000fe20001800000 */
[----:B------:R-:W-:Y:S04]  /*6370*/  MUFU.EX2 R156, R156 ;  /* 0x0000009c009c7308 */ /* 0x000fe80000000800 */
[----:B------:R-:W-:-:S04]  /*6380*/  FADD.FTZ R178, -R178, R9 ;  /* 0x00000009b2b27221 */ /* 0x000fc80000010100 */
[----:B------:R-:W-:Y:S01]  /*6390*/  FMUL.FTZ R9, R178, UR10 ;  /* 0x0000000ab2097c20 */ /* 0x000fe20008410000 */
[----:B------:R-:W-:Y:S01]  /*63a0*/  IMAD.U32 R178, RZ, RZ, UR26 ;  /* 0x0000001affb27e24 */ /* 0x000fe2000f8e00ff */
[----:B------:R-:W-:Y:S08]  /*63b0*/  MUFU.EX2 R157, R157 ;  /* 0x0000009d009d7308 */ /* 0x000ff00000000800 */
[----:B------:R-:W1:Y:S01]  /*63c0*/  MUFU.EX2 R9, R9 ;  /* 0x0000000900097308 */ /* 0x000e620000000800 */
[----:B0-----:R-:W-:-:S04]  /*63d0*/  FMNMX.FTZ R5, R180, R153, !PT ;  /* 0x00000099b4057209 */ /* 0x001fc80007810000 */
[C---:B------:R-:W-:Y:S01]  /*63e0*/  FSETP.NEU.FTZ.AND P4, PT, R5.reuse, -INF , PT ;  /* 0xff8000000500780b */ /* 0x040fe20003f9d000 */
[----:B------:R-:W-:Y:S02]  /*63f0*/  FMUL.FTZ R152, R5, UR10 ;  /* 0x0000000a05987c20 */ /* 0x000fe40008410000 */
[----:B------:R-:W-:Y:S03]  /*6400*/  MUFU.EX2 R160, R160 ;  /* 0x000000a000a07308 */ /* 0x000fe60000000800 */
[----:B------:R-:W-:Y:S01]  /*6410*/  FSEL R152, R152, RZ, P4 ;  /* 0x000000ff98987208 */ /* 0x000fe20002000000 */
[----:B-1----:R-:W-:-:S04]  /*6420*/  FFMA.FTZ R180, R9, R3, R172 ;  /* 0x0000000309b47223 */ /* 0x002fc800000100ac */
[----:B------:R-:W-:Y:S01]  /*6430*/  MUFU.EX2 R21, R21 ;  /* 0x0000001500157308 */ /* 0x000fe20000000800 */
[--C-:B------:R-:W-:Y:S01]  /*6440*/  FFMA.FTZ R153, R163, UR10, -R152.reuse ;  /* 0x0000000aa3997c23 */ /* 0x100fe20008010898 */
[--C-:B------:R-:W-:Y:S01]  /*6450*/  FFMA.FTZ R163, R166, UR10, -R152.reuse ;  /* 0x0000000aa6a37c23 */ /* 0x100fe20008010898 */
[--C-:B------:R-:W-:Y:S01]  /*6460*/  FFMA.FTZ R166, R169, UR10, -R152.reuse ;  /* 0x0000000aa9a67c23 */ /* 0x100fe20008010898 */
[--C-:B------:R-:W-:Y:S01]  /*6470*/  FFMA.FTZ R169, R171, UR10, -R152.reuse ;  /* 0x0000000aaba97c23 */ /* 0x100fe20008010898 */
[----:B------:R-:W-:Y:S01]  /*6480*/  FSEL R171, R5, RZ, P4 ;  /* 0x000000ff05ab7208 */ /* 0x000fe20002000000 */
[--C-:B------:R-:W-:Y:S01]  /*6490*/  FFMA.FTZ R168, R168, UR10, -R152.reuse ;  /* 0x0000000aa8a87c23 */ /* 0x100fe20008010898 */
[--C-:B------:R-:W-:Y:S01]  /*64a0*/  FFMA.FTZ R158, R158, UR10, -R152.reuse ;  /* 0x0000000a9e9e7c23 */ /* 0x100fe20008010898 */
[----:B------:R-:W-:Y:S01]  /*64b0*/  MUFU.EX2 R153, R153 ;  /* 0x0000009900997308 */ /* 0x000fe20000000800 */
[----:B------:R-:W-:Y:S01]  /*64c0*/  FFMA.FTZ R167, R167, UR10, -R152 ;  /* 0x0000000aa7a77c23 */ /* 0x000fe20008010898 */
[----:B------:R-:W-:Y:S01]  /*64d0*/  FADD.FTZ R171, -R171, R8 ;  /* 0x00000008abab7221 */ /* 0x000fe20000010100 */
[--C-:B------:R-:W-:Y:S01]  /*64e0*/  FFMA.FTZ R179, R159, UR10, -R152.reuse ;  /* 0x0000000a9fb37c23 */ /* 0x100fe20008010898 */
[----:B------:R-:W-:Y:S01]  /*64f0*/  FFMA.FTZ R170, R170, UR10, -R152 ;  /* 0x0000000aaaaa7c23 */ /* 0x000fe20008010898 */
[----:B------:R-:W-:Y:S01]  /*6500*/  FADD.FTZ R180, R161, R180 ;  /* 0x000000b4a1b47221 */ /* 0x000fe20000010000 */
[----:B------:R-:W-:Y:S01]  /*6510*/  FMUL.FTZ R8, R171, UR10 ;  /* 0x0000000aab087c20 */ /* 0x000fe20008410000 */
[----:B------:R-:W-:Y:S01]  /*6520*/  IMAD.MOV R171, RZ, RZ, -R18 ;  /* 0x000000ffffab7224 */ /* 0x000fe200078e0a12 */
[----:B------:R-:W-:Y:S01]  /*6530*/  MUFU.EX2 R168, R168 ;  /* 0x000000a800a87308 */ /* 0x000fe20000000800 */
[--C-:B------:R-:W-:Y:S01]  /*6540*/  FFMA.FTZ R3, R154, UR10, -R152.reuse ;  /* 0x0000000a9a037c23 */ /* 0x100fe20008010898 */
[--C-:B------:R-:W-:Y:S01]  /*6550*/  FFMA.FTZ R162, R162, UR10, -R152.reuse ;  /* 0x0000000aa2a27c23 */ /* 0x100fe20008010898 */
[----:B------:R-:W-:Y:S01]  /*6560*/  FFMA.FTZ R165, R165, UR10, -R152 ;  /* 0x0000000aa5a57c23 */ /* 0x000fe20008010898 */
[----:B------:R-:W-:Y:S01]  /*6570*/  ISETP.NE.AND P3, PT, R2, R171, PT ;  /* 0x000000ab0200720c */ /* 0x000fe20003f65270 */
[----:B------:R-:W-:-:S02]  /*6580*/  @!P1 VIADD R171, R178, 0x28c40 ;  /* 0x00028c40b2ab9836 */ /* 0x000fc40000000000 */
[--C-:B------:R-:W-:Y:S01]  /*6590*/  FFMA.FTZ R164, R164, UR10, -R152.reuse ;  /* 0x0000000aa4a47c23 */ /* 0x100fe20008010898 */
[--C-:B------:R-:W-:Y:S01]  /*65a0*/  FFMA.FTZ R173, R173, UR10, -R152.reuse ;  /* 0x0000000aadad7c23 */ /* 0x100fe20008010898 */
[----:B------:R-:W0:Y:S01]  /*65b0*/  MUFU.EX2 R8, R8 ;  /* 0x0000000800087308 */ /* 0x000e220000000800 */
[----:B------:R-:W-:Y:S01]  /*65c0*/  FFMA.FTZ R174, R174, UR10, -R152 ;  /* 0x0000000aaeae7c23 */ /* 0x000fe20008010898 */
[----:B------:R-:W-:Y:S01]  /*65d0*/  @!P1 PRMT R159, RZ, 0x654, R171 ;  /* 0x00000654ff9f9816 */ /* 0x000fe200000000ab */
[-C--:B------:R-:W-:Y:S01]  /*65e0*/  FMUL.FTZ R24, R24, R9.reuse ;  /* 0x0000000918187220 */ /* 0x080fe20000410000 */
[-C--:B------:R-:W-:Y:S01]  /*65f0*/  FMUL.FTZ R25, R25, R9.reuse ;  /* 0x0000000919197220 */ /* 0x080fe20000410000 */
[-C--:B------:R-:W-:Y:S01]  /*6600*/  FMUL.FTZ R28, R28, R9.reuse ;  /* 0x000000091c1c7220 */ /* 0x080fe20000410000 */
[----:B------:R0:W-:Y:S01]  /*6610*/  @!P1 SYNCS.ARRIVE.TRANS64.RED.A1T0 RZ, [R159+URZ], RZ ;  /* 0x000000ff9fff99a7 */ /* 0x0001e2000810043f */
        /* <DEDUP_REMOVED lines=11> */
[----:B------:R-:W-:Y:S01]  /*66d0*/  @!P3 IMAD R4, R181, 0x40, R16 ;  /* 0x00000040b504b824 */ /* 0x000fe200078e0210 */
[C---:B------:R-:W-:Y:S01]  /*66e0*/  F2FP.BF16.F32.PACK_AB R153, R168.reuse, R153 ;  /* 0x00000099a899723e */ /* 0x040fe200000010ff */
[-C--:B------:R-:W-:Y:S01]  /*66f0*/  FMUL.FTZ R45, R45, R9.reuse ;  /* 0x000000092d2d7220 */ /* 0x080fe20000410000 */
[----:B------:R-:W-:Y:S01]  /*6700*/  FADD.FTZ R181, R168, R159 ;  /* 0x0000009fa8b57221 */ /* 0x000fe20000010000 */
[-C--:B------:R-:W-:Y:S01]  /*6710*/  FMUL.FTZ R48, R48, R9.reuse ;  /* 0x0000000930307220 */ /* 0x080fe20000410000 */
[----:B------:R-:W-:Y:S01]  /*6720*/  @!P3 LEA R159, R4, UR43, 0x2 ;  /* 0x0000002b049fbc11 */ /* 0x000fe2000f8e10ff */
[----:B------:R-:W0:Y:S01]  /*6730*/  MUFU.EX2 R163, R163 ;  /* 0x000000a300a37308 */ /* 0x000e220000000800 */
[----:B-1----:R-:W-:Y:S01]  /*6740*/  FADD.FTZ R154, R158, R181 ;  /* 0x000000b59e9a7221 */ /* 0x002fe20000010000 */
[----:B------:R-:W-:Y:S01]  /*6750*/  FFMA.FTZ R4, R155, UR10, -R152 ;  /* 0x0000000a9b047c23 */ /* 0x000fe20008010898 */
[----:B------:R-:W-:Y:S01]  /*6760*/  F2FP.BF16.F32.PACK_AB R152, R161, R172 ;  /* 0x000000aca198723e */ /* 0x000fe200000010ff */
[----:B------:R-:W-:Y:S01]  /*6770*/  @!P3 STS [R159+0x28800], R9 ;  /* 0x028800099f00b388 */ /* 0x000fe20000000800 */
[-C--:B------:R-:W-:Y:S01]  /*6780*/  FMUL.FTZ R49, R49, R9.reuse ;  /* 0x0000000931317220 */ /* 0x080fe20000410000 */
[-C--:B------:R-:W-:Y:S01]  /*6790*/  FMUL.FTZ R52, R52, R9.reuse ;  /* 0x0000000934347220 */ /* 0x080fe20000410000 */
[-C--:B------:R-:W-:Y:S01]  /*67a0*/  FMUL.FTZ R53, R53, R9.reuse ;  /* 0x0000000935357220 */ /* 0x080fe20000410000 */
[----:B------:R-:W1:Y:S01]  /*67b0*/  MUFU.EX2 R170, R170 ;  /* 0x000000aa00aa7308 */ /* 0x000e620000000800 */
[----:B--2---:R-:W-:Y:S01]  /*67c0*/  FADD.FTZ R154, R167, R154 ;  /* 0x0000009aa79a7221 */ /* 0x004fe20000010000 */
[----:B------:R2:W-:Y:S01]  /*67d0*/  @!P3 STS [R159+0x28820], R8 ;  /* 0x028820089f00b388 */ /* 0x0005e20000000800 */
[-C--:B------:R-:W-:Y:S01]  /*67e0*/  FMUL.FTZ R56, R56, R9.reuse ;  /* 0x0000000938387220 */ /* 0x080fe20000410000 */
[-C--:B------:R-:W-:Y:S01]  /*67f0*/  FMUL.FTZ R57, R57, R9.reuse ;  /* 0x0000000939397220 */ /* 0x080fe20000410000 */
[-C--:B------:R-:W-:Y:S01]  /*6800*/  FMUL.FTZ R60, R60, R9.reuse ;  /* 0x000000093c3c7220 */ /* 0x080fe20000410000 */
[-C--:B------:R-:W-:Y:S01]  /*6810*/  FMUL.FTZ R61, R61, R9.reuse ;  /* 0x000000093d3d7220 */ /* 0x080fe20000410000 */
[-C--:B------:R-:W-:Y:S01]  /*6820*/  FMUL.FTZ R64, R64, R9.reuse ;  /* 0x0000000940407220 */ /* 0x080fe20000410000 */
[----:B------:R3:W-:Y:S01]  /*6830*/  MUFU.EX2 R171, R179 ;  /* 0x000000b300ab7308 */ /* 0x0007e20000000800 */
        /* <DEDUP_REMOVED lines=9> */
[----:B-1----:R-:W-:Y:S01]  /*68d0*/  FADD.FTZ R155, R170, R155 ;  /* 0x0000009baa9b7221 */ /* 0x002fe20000010000 */
[-C--:B------:R-:W-:Y:S01]  /*68e0*/  FMUL.FTZ R77, R77, R9.reuse ;  /* 0x000000094d4d7220 */ /* 0x080fe20000410000 */
[-C--:B------:R-:W-:Y:S01]  /*68f0*/  FMUL.FTZ R80, R80, R9.reuse ;  /* 0x0000000950507220 */ /* 0x080fe20000410000 */
[----:B------:R-:W-:Y:S01]  /*6900*/  FADD.FTZ R179, R176, R179 ;  /* 0x000000b3b0b37221 */ /* 0x000fe20000010000 */
[-C--:B------:R-:W-:Y:S01]  /*6910*/  FMUL.FTZ R81, R81, R9.reuse ;  /* 0x0000000951517220 */ /* 0x080fe20000410000 */
[-C--:B------:R-:W-:Y:S01]  /*6920*/  FMUL.FTZ R84, R84, R9.reuse ;  /* 0x0000000954547220 */ /* 0x080fe20000410000 */
[----:B------:R-:W1:Y:S01]  /*6930*/  MUFU.EX2 R169, R169 ;  /* 0x000000a900a97308 */ /* 0x000e620000000800 */
[----:B------:R-:W-:Y:S01]  /*6940*/  FADD.FTZ R180, R156, R179 ;  /* 0x000000b39cb47221 */ /* 0x000fe20000010000 */
[----:B------:R-:W-:Y:S01]  /*6950*/  F2FP.BF16.F32.PACK_AB R156, R157, R156 ;  /* 0x0000009c9d9c723e */ /* 0x000fe200000010ff */
[-C--:B------:R-:W-:Y:S01]  /*6960*/  FMUL.FTZ R85, R85, R9.reuse ;  /* 0x0000000955557220 */ /* 0x080fe20000410000 */
[----:B------:R-:W-:Y:S01]  /*6970*/  FMUL.FTZ R88, R88, R9 ;  /* 0x0000000958587220 */ /* 0x000fe20000410000 */
[----:B------:R-:W-:Y:S01]  /*6980*/  FADD.FTZ R179, R157, R180 ;  /* 0x000000b49db37221 */ /* 0x000fe20000010000 */
[----:B------:R-:W-:Y:S01]  /*6990*/  F2FP.BF16.F32.PACK_AB R157, R170, R163 ;  /* 0x000000a3aa9d723e */ /* 0x000fe200000010ff */
[-C--:B------:R-:W-:Y:S01]  /*69a0*/  FMUL.FTZ R89, R89, R9.reuse ;  /* 0x0000000959597220 */ /* 0x080fe20000410000 */
[----:B------:R-:W3:Y:S01]  /*69b0*/  MUFU.EX2 R20, R20 ;  /* 0x0000001400147308 */ /* 0x000ee20000000800 */
[----:B------:R-:W-:Y:S01]  /*69c0*/  FADD.FTZ R154, R160, R179 ;  /* 0x000000b3a09a7221 */ /* 0x000fe20000010000 */
[----:B0-----:R-:W-:Y:S01]  /*69d0*/  FADD.FTZ R180, R166, R155 ;  /* 0x0000009ba6b47221 */ /* 0x001fe20000010000 */
[-C--:B------:R-:W-:Y:S01]  /*69e0*/  FMUL.FTZ R92, R92, R9.reuse ;  /* 0x000000095c5c7220 */ /* 0x080fe20000410000 */
[----:B------:R-:W-:Y:S01]  /*69f0*/  FMUL.FTZ R93, R93, R9 ;  /* 0x000000095d5d7220 */ /* 0x000fe20000410000 */
[----:B------:R-:W-:Y:S01]  /*6a00*/  FADD.FTZ R155, R21, R154 ;  /* 0x0000009a159b7221 */ /* 0x000fe20000010000 */
[----:B------:R-:W-:Y:S01]  /*6a10*/  F2FP.BF16.F32.PACK_AB R154, R176, R175 ;  /* 0x000000afb09a723e */ /* 0x000fe200000010ff */
        /* <DEDUP_REMOVED lines=8> */
[-C--:B------:R-:W-:Y:S01]  /*6aa0*/  FMUL.FTZ R108, R108, R9.reuse ;  /* 0x000000096c6c7220 */ /* 0x080fe20000410000 */
[----:B------:R-:W2:Y:S01]  /*6ab0*/  MUFU.EX2 R177, R177 ;  /* 0x000000b100b17308 */ /* 0x000ea20000000800 */
[----:B---3--:R-:W-:Y:S01]  /*6ac0*/  FADD.FTZ R168, R20, R155 ;  /* 0x0000009b14a87221 */ /* 0x008fe20000010000 */
[----:B------:R-:W-:Y:S01]  /*6ad0*/  F2FP.BF16.F32.PACK_AB R155, R167, R158 ;  /* 0x0000009ea79b723e */ /* 0x000fe200000010ff */
[----:B------:R-:W-:Y:S01]  /*6ae0*/  BAR.SYNC.DEFER_BLOCKING 0xf, 0x100 ;  /* 0x03c4000000007b1d */ /* 0x000fe20000010000 */
[----:B------:R-:W-:Y:S01]  /*6af0*/  F2FP.BF16.F32.PACK_AB R158, R21, R160 ;  /* 0x000000a0159e723e */ /* 0x000fe200000010ff */
[-C--:B------:R-:W-:Y:S01]  /*6b00*/  FMUL.FTZ R109, R109, R9.reuse ;  /* 0x000000096d6d7220 */ /* 0x080fe20000410000 */
[-C--:B------:R-:W-:Y:S01]  /*6b10*/  FMUL.FTZ R112, R112, R9.reuse ;  /* 0x0000000970707220 */ /* 0x080fe20000410000 */
[-C--:B------:R-:W-:Y:S01]  /*6b20*/  FMUL.FTZ R113, R113, R9.reuse ;  /* 0x0000000971717220 */ /* 0x080fe20000410000 */
[-C--:B------:R-:W-:Y:S01]  /*6b30*/  FMUL.FTZ R116, R116, R9.reuse ;  /* 0x0000000974747220 */ /* 0x080fe20000410000 */
[----:B------:R-:W-:Y:S01]  /*6b40*/  MUFU.EX2 R14, R14 ;  /* 0x0000000e000e7308 */ /* 0x000fe20000000800 */
[----:B0-----:R-:W-:Y:S01]  /*6b50*/  FADD.FTZ R176, R162, R161 ;  /* 0x000000a1a2b07221 */ /* 0x001fe20000010000 */
[----:B------:R-:W-:Y:S01]  /*6b60*/  F2FP.BF16.F32.PACK_AB R161, R171, R162 ;  /* 0x000000a2aba1723e */ /* 0x000fe200000010ff */
[-C--:B------:R-:W-:Y:S01]  /*6b70*/  FMUL.FTZ R117, R117, R9.reuse ;  /* 0x0000000975757220 */ /* 0x080fe20000410000 */
[-C--:B------:R-:W-:Y:S01]  /*6b80*/  FMUL.FTZ R120, R120, R9.reuse ;  /* 0x0000000978787220 */ /* 0x080fe20000410000 */
[----:B------:R-:W-:Y:S01]  /*6b90*/  FADD.FTZ R176, R171, R176 ;  /* 0x000000b0abb07221 */ /* 0x000fe20000010000 */
[-C--:B------:R-:W-:Y:S01]  /*6ba0*/  FMUL.FTZ R121, R121, R9.reuse ;  /* 0x0000000979797220 */ /* 0x080fe20000410000 */
[-C--:B------:R-:W-:Y:S01]  /*6bb0*/  FMUL.FTZ R124, R124, R9.reuse ;  /* 0x000000097c7c7220 */ /* 0x080fe20000410000 */
[----:B------:R-:W-:Y:S01]  /*6bc0*/  MUFU.EX2 R3, R3 ;  /* 0x0000000300037308 */ /* 0x000fe20000000800 */
[C---:B--2---:R-:W-:Y:S01]  /*6bd0*/  FADD.FTZ R159, R177.reuse, R168 ;  /* 0x000000a8b19f7221 */ /* 0x044fe20000010000 */
[----:B------:R-:W-:Y:S01]  /*6be0*/  F2FP.BF16.F32.PACK_AB R160, R177, R20 ;  /* 0x00000014b1a0723e */ /* 0x000fe200000010ff */
[-C--:B------:R-:W-:Y:S01]  /*6bf0*/  FMUL.FTZ R125, R125, R9.reuse ;  /* 0x000000097d7d7220 */ /* 0x080fe20000410000 */
[-C--:B------:R-:W-:Y:S01]  /*6c00*/  FMUL.FTZ R128, R128, R9.reuse ;  /* 0x0000000980807220 */ /* 0x080fe20000410000 */
[-C--:B------:R-:W-:Y:S01]  /*6c10*/  FMUL.FTZ R129, R129, R9.reuse ;  /* 0x0000000981817220 */ /* 0x080fe20000410000 */
[-C--:B------:R-:W-:Y:S01]  /*6c20*/  FMUL.FTZ R132, R132, R9.reuse ;  /* 0x0000000984847220 */ /* 0x080fe20000410000 */
[-C--:B------:R-:W-:Y:S01]  /*6c30*/  FMUL.FTZ R133, R133, R9.reuse ;  /* 0x0000000985857220 */ /* 0x080fe20000410000 */
[----:B------:R-:W-:Y:S01]  /*6c40*/  MUFU.EX2 R4, R4 ;  /* 0x0000000400047308 */ /* 0x000fe20000000800 */
[-C--:B------:R-:W-:Y:S01]  /*6c50*/  FMUL.FTZ R136, R136, R9.reuse ;  /* 0x0000000988887220 */ /* 0x080fe20000410000 */
[----:B------:R0:W-:Y:S01]  /*6c60*/  STSM.16.M88.4 [R19+0x26800], R152 ;  /* 0x0268009813007844 */ /* 0x0001e20000000200 */
[-C--:B------:R-:W-:Y:S01]  /*6c70*/  FMUL.FTZ R137, R137, R9.reuse ;  /* 0x0000000989897220 */ /* 0x080fe20000410000 */
[-C--:B------:R-:W-:Y:S01]  /*6c80*/  FMUL.FTZ R140, R140, R9.reuse ;  /* 0x000000098c8c7220 */ /* 0x080fe20000410000 */
[-C--:B------:R-:W-:Y:S01]  /*6c90*/  FMUL.FTZ R141, R141, R9.reuse ;  /* 0x000000098d8d7220 */ /* 0x080fe20000410000 */
[-C--:B------:R-:W-:Y:S01]  /*6ca0*/  FMUL.FTZ R144, R144, R9.reuse ;  /* 0x0000000990907220 */ /* 0x080fe20000410000 */
[-C--:B------:R-:W-:Y:S01]  /*6cb0*/  FMUL.FTZ R145, R145, R9.reuse ;  /* 0x0000000991917220 */ /* 0x080fe20000410000 */
[----:B------:R-:W1:Y:S01]  /*6cc0*/  MUFU.EX2 R15, R15 ;  /* 0x0000000f000f7308 */ /* 0x000e620000000800 */
[-C--:B------:R-:W-:Y:S01]  /*6cd0*/  FMUL.FTZ R148, R148, R9.reuse ;  /* 0x0000000994947220 */ /* 0x080fe20000410000 */
[----:B------:R-:W-:Y:S01]  /*6ce0*/  FMUL.FTZ R149, R149, R9 ;  /* 0x0000000995957220 */ /* 0x000fe20000410000 */
        /* <DEDUP_REMOVED lines=14> */
[----:B-1----:R-:W-:Y:S01]  /*6dd0*/  F2FP.BF16.F32.PACK_AB R162, R15, R14 ;  /* 0x0000000e0fa2723e */ /* 0x002fe200000010ff */
        /* <DEDUP_REMOVED lines=16> */
[----:B------:R-:W-:Y:S01]  /*6ee0*/  FADD.FTZ R159, R3, R176 ;  /* 0x000000b0039f7221 */ /* 0x000fe20000010000 */
[-C--:B------:R-:W-:Y:S01]  /*6ef0*/  FMUL.FTZ R75, R75, R8.reuse ;  /* 0x000000084b4b7220 */ /* 0x080fe20000410000 */
[----:B------:R-:W-:Y:S01]  /*6f00*/  FMUL.FTZ R78, R78, R8 ;  /* 0x000000084e4e7220 */ /* 0x000fe20000410000 */
[----:B------:R-:W-:Y:S01]  /*6f10*/  FADD.FTZ R164, R15, R164 ;  /* 0x000000a40fa47221 */ /* 0x000fe20000010000 */
[----:B------:R-:W-:Y:S01]  /*6f20*/  FADD.FTZ R168, R4, R159 ;  /* 0x0000009f04a87221 */ /* 0x000fe20000010000 */
[----:B------:R-:W-:Y:S01]  /*6f30*/  F2FP.BF16.F32.PACK_AB R159, R169, R166 ;  /* 0x000000a6a99f723e */ /* 0x000fe200000010ff */
[----:B------:R-:W1:Y:S01]  /*6f40*/  MUFU.EX2 R167, R173 ;  /* 0x000000ad00a77308 */ /* 0x000e620000000800 */
[----:B--2---:R-:W-:Y:S01]  /*6f50*/  FADD.FTZ R21, R13, R164 ;  /* 0x000000a40d157221 */ /* 0x004fe20000010000 */
[----:B------:R-:W-:Y:S01]  /*6f60*/  FADD.FTZ R163, R165, R168 ;  /* 0x000000a8a5a37221 */ /* 0x000fe20000010000 */
[C---:B---3--:R-:W-:Y:S01]  /*6f70*/  F2FP.BF16.F32.PACK_AB R165, R172.reuse, R165 ;  /* 0x000000a5aca5723e */ /* 0x048fe200000010ff */
[----:B------:R0:W-:Y:S01]  /*6f80*/  STSM.16.M88.4 [R22], R156 ;  /* 0x0000009c16007844 */ /* 0x0001e20000000200 */
[-C--:B------:R-:W-:Y:S01]  /*6f90*/  FMUL.FTZ R79, R79, R8.reuse ;  /* 0x000000084f4f7220 */ /* 0x080fe20000410000 */
[----:B------:R-:W-:Y:S01]  /*6fa0*/  FADD.FTZ R14, R172, R163 ;  /* 0x000000a3ac0e7221 */ /* 0x000fe20000010000 */
[----:B------:R-:W-:Y:S01]  /*6fb0*/  F2FP.BF16.F32.PACK_AB R163, R4, R3 ;  /* 0x0000000304a3723e */ /* 0x000fe200000010ff */
[----:B------:R-:W2:Y:S01]  /*6fc0*/  MUFU.EX2 R10, R10 ;  /* 0x0000000a000a7308 */ /* 0x000ea20000000800 */
[C---:B----4-:R-:W-:Y:S01]  /*6fd0*/  F2FP.BF16.F32.PACK_AB R164, R12.reuse, R13 ;  /* 0x0000000d0ca4723e */ /* 0x050fe200000010ff */
[----:B------:R-:W-:Y:S01]  /*6fe0*/  FADD.FTZ R21, R12, R21 ;  /* 0x000000150c157221 */ /* 0x000fe20000010000 */
[-C--:B------:R-:W-:Y:S01]  /*6ff0*/  FMUL.FTZ R82, R82, R8.reuse ;  /* 0x0000000852527220 */ /* 0x080fe20000410000 */
[----:B------:R0:W-:Y:S01]  /*7000*/  STSM.16.M88.4 [R184], R160 ;  /* 0x000000a0b8007844 */ /* 0x0001e20000000200 */
        /* <DEDUP_REMOVED lines=18> */
[-C--:B------:R-:W-:Y:S01]  /*7130*/  FMUL.FTZ R111, R111, R8.reuse ;  /* 0x000000086f6f7220 */ /* 0x080fe20000410000 */
[----:B------:R-:W-:Y:S01]  /*7140*/  FMUL.FTZ R114, R114, R8 ;  /* 0x0000000872727220 */ /* 0x000fe20000410000 */
[C---:B---3--:R-:W-:Y:S01]  /*7150*/  F2FP.BF16.F32.PACK_AB R166, R11.reuse, R10 ;  /* 0x0000000a0ba6723e */ /* 0x048fe200000010ff */
[----:B------:R-:W-:Y:S01]  /*7160*/  FADD.FTZ R3, R11, R4 ;  /* 0x000000040b037221 */ /* 0x000fe20000010000 */
[-C--:B------:R-:W-:Y:S01]  /*7170*/  FMUL.FTZ R115, R115, R8.reuse ;  /* 0x0000000873737220 */ /* 0x080fe20000410000 */
[-C--:B------:R-:W-:Y:S01]  /*7180*/  FMUL.FTZ R118, R118, R8.reuse ;  /* 0x0000000876767220 */ /* 0x080fe20000410000 */
[-C--:B------:R-:W-:Y:S01]  /*7190*/  FMUL.FTZ R119, R119, R8.reuse ;  /* 0x0000000877777220 */ /* 0x080fe20000410000 */
[-C--:B------:R-:W-:Y:S01]  /*71a0*/  FMUL.FTZ R122, R122, R8.reuse ;  /* 0x000000087a7a7220 */ /* 0x080fe20000410000 */
[-C--:B------:R-:W-:Y:S01]  /*71b0*/  FMUL.FTZ R123, R123, R8.reuse ;  /* 0x000000087b7b7220 */ /* 0x080fe20000410000 */
[-C--:B------:R-:W-:Y:S01]  /*71c0*/  FMUL.FTZ R126, R126, R8.reuse ;  /* 0x000000087e7e7220 */ /* 0x080fe20000410000 */
[C---:B-1----:R-:W-:Y:S01]  /*71d0*/  F2FP.BF16.F32.PACK_AB R167, R174.reuse, R167 ;  /* 0x000000a7aea7723e */ /* 0x042fe200000010ff */
        /* <DEDUP_REMOVED lines=17> */
.L_x_4181:
[----:B------:R1:W2:Y:S01]  /*72f0*/  SYNCS.PHASECHK.TRANS64.TRYWAIT P3, [UR26+0x28c50], R7 ;  /* 0x028c5007ff0075a7 */ /* 0x0002a2000806015a */
[----:B------:R-:W-:Y:S05]  /*7300*/  @!P0 BRA `(.L_x_4182) ;  /* 0x0000000000048947 */ /* 0x000fea0003800000 */
[----:B------:R-:W-:Y:S01]  /*7310*/  BPT.TRAP 0x1 ;  /* 0x000000040000795c */ /* 0x000fe20000300000 */
.L_x_4182:
[----:B--2---:R-:W-:Y:S05]  /*7320*/  @P3 BRA `(.L_x_4183) ;  /* 0x0000000000083947 */ /* 0x004fea0003800000 */
[----:B------:R-:W2:Y:S02]  /*7330*/  SYNCS.PHASECHK.TRANS64.TRYWAIT P3, [UR26+0x28c50], R7 ;  /* 0x028c5007ff0075a7 */ /* 0x000ea4000806015a */
[----:B--2---:R-:W-:Y:S05]  /*7340*/  @!P3 BRA `(.L_x_4184) ;  /* 0x000000a800f4b947 */ /* 0x004fea0003800000 */
.L_x_4183:
[----:B------:R-:W-:Y:S01]  /*7350*/  ULEA UR11, UR36, UR48, 0xc ;  /* 0x00000030240b7291 */ /* 0x000fe2000f8e603f */
[----:B------:R-:W-:Y:S01]  /*7360*/  WARPGROUP.ARRIVE ;  /* 0x00000000000079c5 */ /* 0x000fe20000000000 */
[----:B------:R-:W-:Y:S01]  /*7370*/  UMOV UR7, 0x40000040 ;  /* 0x4000004000077882 */ /* 0x000fe20000000000 */
[----:B------:R-:W-:Y:S01]  /*7380*/  UISETP.GT.AND UP1, UPT, UR21, UR20, UPT ;  /* 0x000000141500728c */ /* 0x000fe2000bf24270 */
[----:B--2---:R-:W-:Y:S01]  /*7390*/  @!P1 VIADD R178, R178, 0x28c60 ;  /* 0x00028c60b2b29836 */ /* 0x004fe20000000000 */
[----:B------:R-:W-:Y:S01]  /*73a0*/  UIADD3 UR21, UR21, -0x1, URZ ;  /* 0xffffffff15157890 */ /* 0x000fe2000fffe03f */
[----:B------:R-:W-:Y:S01]  /*73b0*/  IMAD.MOV.U32 R8, RZ, RZ, R5 ;  /* 0x000000ffff087224 */ /* 0x000fe200078e0005 */
[----:B------:R-:W-:Y:S01]  /*73c0*/  UMOV UR6, UR11 ;  /* 0x0000000b00067c82 */ /* 0x000fe20008000000 */
[----:B------:R-:W-:Y:S01]  /*73d0*/  UMOV UR23, UR36 ;  /* 0x0000002400177c82 */ /* 0x000fe20008000000 */
[----:B------:R-:W-:Y:S01]  /*73e0*/  HGMMA.64x256x16.F32.BF16 R24, R152, gdesc[UR4].tnspB, R24, gsb0 ;  /* 0x43e0000498187df0 */ /* 0x000fe20008001818 */
[----:B------:R-:W-:Y:S01]  /*73f0*/  UIADD3 UR6, UR11, 0x80, URZ ;  /* 0x000000800b067890 */ /* 0x000fe2000fffe03f */
[----:B------:R-:W-:Y:S01]  /*7400*/  PLOP3.LUT P3, PT, PT, PT, UP1, 0x80, 0x0 ;  /* 0x000000000000781c */ /* 0x000fe20003f6f018 */
[----:B------:R-:W-:Y:S01]  /*7410*/  UMOV UR7, 0x40000040 ;  /* 0x4000004000077882 */ /* 0x000fe20000000000 */
[----:B------:R-:W-:Y:S01]  /*7420*/  @!P1 PRMT R178, RZ, 0x654, R178 ;  /* 0x00000654ffb29816 */ /* 0x000fe200000000b2 */
[----:B------:R-:W-:Y:S01]  /*7430*/  IMAD.MOV.U32 R9, RZ, RZ, R6 ;  /* 0x000000ffff097224 */ /* 0x000fe200078e0006 */
        /* <DEDUP_REMOVED lines=27> */
.L_x_4176:
[----:B------:R-:W-:-:S13]  /*75f0*/  ISETP.LE.AND P2, PT, RZ, UR21, PT ;  /* 0x00000015ff007c0c */ /* 0x000fda000bf43270 */
[----:B------:R-:W-:Y:S05]  /*7600*/  @!P2 BRA `(.L_x_4186) ;  /* 0x0000001c0030a947 */ /* 0x000fea0003800000 */
[----:B------:R-:W-:Y:S01]  /*7610*/  IMAD.MOV.U32 R8, RZ, RZ, R5 ;  /* 0x000000ffff087224 */ /* 0x000fe200078e0005 */
[----:B------:R-:W-:Y:S01]  /*7620*/  UMOV UR22, UR36 ;  /* 0x0000002400167c82 */ /* 0x000fe20008000000 */
[----:B------:R-:W-:Y:S01]  /*7630*/  IMAD.MOV.U32 R13, RZ, RZ, R6 ;  /* 0x000000ffff0d7224 */ /* 0x000fe200078e0006 */
[----:B------:R-:W-:Y:S01]  /*7640*/  ULDC UR23, c[0x0][0x9d8] ;  /* 0x0002760000177ab9 */ /* 0x000fe20000000800 */
[----:B------:R-:W-:-:S05]  /*7650*/  ULDC UR20, c[0x0][0x988] ;  /* 0x0002620000147ab9 */ /* 0x000fca0000000800 */
.L_x_4195:
[----:B------:R-:W-:-:S04]  /*7660*/  UIADD3 UR36, UR22, 0x1, URZ ;  /* 0x0000000116247890 */ /* 0x000fc8000fffe03f */
[----:B------:R-:W-:-:S04]  /*7670*/  UISETP.NE.AND UP0, UPT, UR36, 0x2, UPT ;  /* 0x000000022400788c */ /* 0x000fc8000bf05270 */
[----:B------:R-:W-:Y:S02]  /*7680*/  USEL UR6, URZ, 0x1, UP0 ;  /* 0x000000013f067887 */ /* 0x000fe40008000000 */
[----:B------:R-:W-:Y:S02]  /*7690*/  USEL UR36, UR36, URZ, UP0 ;  /* 0x0000003f24247287 */ /* 0x000fe40008000000 */
[----:B------:R-:W-:Y:S01]  /*76a0*/  ULOP3.LUT UR37, UR37, UR6, URZ, 0x3c, !UPT ;  /* 0x0000000625257292 */ /* 0x000fe2000f8e3c3f */
[----:B---3--:R-:W-:Y:S11]  /*76b0*/  @!P0 BRA `(.L_x_4187) ;  /* 0x0000000000048947 */ /* 0x008ff60003800000 */
[----:B------:R-:W-:Y:S01]  /*76c0*/  BPT.TRAP 0x1 ;  /* 0x000000040000795c */ /* 0x000fe20000300000 */
.L_x_4187:
[----:B------:R-:W-:Y:S01]  /*76d0*/  ULEA UR24, UR36, UR43, 0x3 ;  /* 0x0000002b24187291 */ /* 0x000fe2000f8e183f */
[----:B-1----:R-:W-:-:S05]  /*76e0*/  IMAD.U32 R7, RZ, RZ, UR37 ;  /* 0x00000025ff077e24 */ /* 0x002fca000f8e00ff */
[----:B------:R-:W-:-:S04]  /*76f0*/  SHF.L.U32 R7, R7, 0x1f, RZ ;  /* 0x0000001f07077819 */ /* 0x000fc800000006ff */
[----:B------:R1:W3:Y:S01]  /*7700*/  SYNCS.PHASECHK.TRANS64.TRYWAIT P2, [UR24+0x28c30], R7 ;  /* 0x028c3007ff0075a7 */ /* 0x0002e20008040158 */
[----:B------:R-:W-:Y:S05]  /*7710*/  @!P0 BRA `(.L_x_4188) ;  /* 0x0000000000048947 */ /* 0x000fea0003800000 */
[----:B------:R-:W-:Y:S01]  /*7720*/  BPT.TRAP 0x1 ;  /* 0x000000040000795c */ /* 0x000fe20000300000 */
.L_x_4188:
[----:B---3--:R-:W-:Y:S05]  /*7730*/  @P2 BRA `(.L_x_4189) ;  /* 0x0000000000082947 */ /* 0x008fea0003800000 */
[----:B------:R-:W3:Y:S02]  /*7740*/  SYNCS.PHASECHK.TRANS64.TRYWAIT P2, [UR24+0x28c30], R7 ;  /* 0x028c3007ff0075a7 */ /* 0x000ee40008040158 */
[----:B---3--:R-:W-:Y:S05]  /*7750*/  @!P2 BRA `(.L_x_4190) ;  /* 0x000000a80004a947 */ /* 0x008fea0003800000 */
.L_x_4189:
[----:B------:R-:W-:Y:S01]  /*7760*/  R2UR UR18, R0 ;  /* 0x00000000001272ca */ /* 0x000fe200000e0000 */
[----:B0-2---:R-:W-:Y:S01]  /*7770*/  WARPGROUP.ARRIVE ;  /* 0x00000000000079c5 */ /* 0x005fe20000000000 */
        /* <DEDUP_REMOVED lines=71> */
[----:B--2---:R-:W-:Y:S01]  /*7bf0*/  FMNMX.FTZ R6, R164, R155, !PT ;  /* 0x0000009ba4067209 */ /* 0x004fe20007810000 */
[----:B------:R-:W-:Y:S01]  /*7c00*/  FMUL.FTZ R155, R163, UR23 ;  /* 0x00000017a39b7c20 */ /* 0x000fe20008410000 */
[----:B------:R-:W-:Y:S01]  /*7c10*/  FMUL.FTZ R163, R171, UR23 ;  /* 0x00000017aba37c20 */ /* 0x000fe20008410000 */
[----:B------:R-:W-:-:S04]  /*7c20*/  FMUL.FTZ R171, R179, UR23 ;  /* 0x00000017b3ab7c20 */ /* 0x000fc80008410000 */
[----:B------:R-:W2:Y:S01]  /*7c30*/  MUFU.TANH R169, R169 ;  /* 0x000000a900a97308 */ /* 0x000ea20000002400 */
[----:B---3--:R-:W-:-:S07]  /*7c40*/  FMNMX.FTZ R161, R165, R6, !PT ;  /* 0x00000006a5a17209 */ /* 0x008fce0007810000 */
[----:B------:R-:W3:Y:S01]  /*7c50*/  MUFU.TANH R172, R172 ;  /* 0x000000ac00ac7308 */ /* 0x000ee20000002400 */
[----:B0-----:R-:W-:-:S07]  /*7c60*/  FMNMX.FTZ R6, R168, R161, !PT ;  /* 0x000000a1a8067209 */ /* 0x001fce0007810000 */
[----:B------:R-:W0:Y:S01]  /*7c70*/  MUFU.TANH R9, R9 ;  /* 0x0000000900097308 */ /* 0x000e220000002400 */
[----:B--2---:R-:W-:-:S07]  /*7c80*/  FMNMX.FTZ R161, R169, R6, !PT ;  /* 0x00000006a9a17209 */ /* 0x004fce0007810000 */
[----:B------:R-:W2:Y:S01]  /*7c90*/  MUFU.TANH R10, R10 ;  /* 0x0000000a000a7308 */ /* 0x000ea20000002400 */
[----:B---3--:R-:W-:Y:S01]  /*7ca0*/  FMNMX.FTZ R6, R172, R161, !PT ;  /* 0x000000a1ac067209 */ /* 0x008fe20007810000 */
[----:B------:R-:W-:Y:S01]  /*7cb0*/  FMUL.FTZ R161, R167, UR23 ;  /* 0x00000017a7a17c20 */ /* 0x000fe20008410000 */
[----:B------:R-:W-:-:S03]  /*7cc0*/  FMUL.FTZ R167, R178, UR23 ;  /* 0x00000017b2a77c20 */ /* 0x000fc60008410000 */
[----:B------:R-:W3:Y:S02]  /*7cd0*/  SHFL.BFLY PT, R173, R6, 0x2, 0x1f ;  /* 0x0c401f0006ad7f89 */ /* 0x000ee400000e0000 */
[----:B------:R-:W4:Y:S08]  /*7ce0*/  MUFU.TANH R11, R11 ;  /* 0x0000000b000b7308 */ /* 0x000f300000002400 */
[----:B------:R-:W5:Y:S08]  /*7cf0*/  MUFU.TANH R12, R12 ;  /* 0x0000000c000c7308 */ /* 0x000f700000002400 */
[----:B------:R-:W1:Y:S01]  /*7d00*/  MUFU.TANH R154, R154 ;  /* 0x0000009a009a7308 */ /* 0x000e620000002400 */
[----:B---3--:R-:W-:-:S02]  /*7d10*/  FMNMX.FTZ R177, R6, R173, !PT ;  /* 0x000000ad06b17209 */ /* 0x008fc40007810000 */
[----:B0-----:R-:W-:-:S05]  /*7d20*/  FMNMX.FTZ R173, R9, R8, !PT ;  /* 0x0000000809ad7209 */ /* 0x001fca0007810000 */
[----:B------:R-:W0:Y:S01]  /*7d30*/  MUFU.TANH R155, R155 ;  /* 0x0000009b009b7308 */ /* 0x000e220000002400 */
[----:B------:R-:W3:Y:S01]  /*7d40*/  SHFL.BFLY PT, R180, R177, 0x1, 0x1f ;  /* 0x0c201f00b1b47f89 */ /* 0x000ee200000e0000 */
[----:B--2---:R-:W-:Y:S01]  /*7d50*/  FMNMX.FTZ R6, R10, R173, !PT ;  /* 0x000000ad0a067209 */ /* 0x004fe20007810000 */
[----:B------:R-:W-:-:S03]  /*7d60*/  FMUL.FTZ R173, R182, UR23 ;  /* 0x00000017b6ad7c20 */ /* 0x000fc60008410000 */
[----:B----4-:R-:W-:Y:S02]  /*7d70*/  FMNMX.FTZ R175, R11, R6, !PT ;  /* 0x000000060baf7209 */ /* 0x010fe40007810000 */
[----:B------:R-:W2:Y:S02]  /*7d80*/  MUFU.TANH R160, R160 ;  /* 0x000000a000a07308 */ /* 0x000ea40000002400 */
[----:B-----5:R-:W-:-:S04]  /*7d90*/  FMNMX.FTZ R175, R12, R175, !PT ;  /* 0x000000af0caf7209 */ /* 0x020fc80007810000 */
[----:B-1----:R-:W-:Y:S02]  /*7da0*/  FMNMX.FTZ R176, R154, R175, !PT ;  /* 0x000000af9ab07209 */ /* 0x002fe40007810000 */
[----:B------:R-:W1:Y:S02]  /*7db0*/  MUFU.TANH R161, R161 ;  /* 0x000000a100a17308 */ /* 0x000e640000002400 */
[----:B0-----:R-:W-:-:S06]  /*7dc0*/  FMNMX.FTZ R175, R155, R176, !PT ;  /* 0x000000b09baf7209 */ /* 0x001fcc0007810000 */
[----:B------:R-:W0:Y:S01]  /*7dd0*/  MUFU.TANH R162, R162 ;  /* 0x000000a200a27308 */ /* 0x000e220000002400 */
[----:B--2---:R-:W-:Y:S02]  /*7de0*/  FMNMX.FTZ R176, R160, R175, !PT ;  /* 0x000000afa0b07209 */ /* 0x004fe40007810000 */
[----:B---3--:R-:W-:-:S05]  /*7df0*/  FMNMX.FTZ R6, R177, R180, !PT ;  /* 0x000000b4b1067209 */ /* 0x008fca0007810000 */
[----:B------:R-:W2:Y:S01]  /*7e00*/  MUFU.TANH R163, R163 ;  /* 0x000000a300a37308 */ /* 0x000ea20000002400 */
[C---:B------:R-:W-:Y:S01]  /*7e10*/  FADD.FTZ R13, -R6.reuse, R13 ;  /* 0x0000000d060d7221 */ /* 0x040fe20000010100 */
[----:B------:R-:W-:-:S03]  /*7e20*/  FMUL.FTZ R175, R6, UR10 ;  /* 0x0000000a06af7c20 */ /* 0x000fc60008410000 */
[----:B------:R-:W-:Y:S01]  /*7e30*/  FMUL.FTZ R179, R13, UR10 ;  /* 0x0000000a0db37c20 */ /* 0x000fe20008410000 */
[----:B-1----:R-:W-:Y:S01]  /*7e40*/  FMNMX.FTZ R13, R161, R176, !PT ;  /* 0x000000b0a10d7209 */ /* 0x002fe20007810000 */
[--C-:B------:R-:W-:Y:S01]  /*7e50*/  FFMA.FTZ R15, R15, UR10, -R175.reuse ;  /* 0x0000000a0f0f7c23 */ /* 0x100fe200080108af */
[----:B------:R-:W1:Y:S01]  /*7e60*/  MUFU.TANH R166, R166 ;  /* 0x000000a600a67308 */ /* 0x000e620000002400 */
[--C-:B------:R-:W-:Y:S01]  /*7e70*/  FFMA.FTZ R20, R20, UR10, -R175.reuse ;  /* 0x0000000a14147c23 */ /* 0x100fe200080108af */
[----:B0-----:R-:W-:Y:S01]  /*7e80*/  FMNMX.FTZ R178, R162, R13, !PT ;  /* 0x0000000da2b27209 */ /* 0x001fe20007810000 */
[--C-:B------:R-:W-:Y:S01]  /*7e90*/  FFMA.FTZ R13, R14, UR10, -R175.reuse ;  /* 0x0000000a0e0d7c23 */ /* 0x100fe200080108af */
[--C-:B------:R-:W-:Y:S01]  /*7ea0*/  FFMA.FTZ R14, R5, UR10, -R175.reuse ;  /* 0x0000000a050e7c23 */ /* 0x100fe200080108af */
[--C-:B------:R-:W-:Y:S01]  /*7eb0*/  FFMA.FTZ R21, R21, UR10, -R175.reuse ;  /* 0x0000000a15157c23 */ /* 0x100fe200080108af */
[--C-:B------:R-:W-:Y:S01]  /*7ec0*/  FFMA.FTZ R153, R153, UR10, -R175.reuse ;  /* 0x0000000a99997c23 */ /* 0x100fe200080108af */
[--C-:B------:R-:W-:Y:S01]  /*7ed0*/  FFMA.FTZ R180, R156, UR10, -R175.reuse ;  /* 0x0000000a9cb47c23 */ /* 0x100fe200080108af */
[----:B------:R-:W0:Y:S01]  /*7ee0*/  MUFU.TANH R170, R170 ;  /* 0x000000aa00aa7308 */ /* 0x000e220000002400 */
[----:B--2---:R-:W-:Y:S01]  /*7ef0*/  FMNMX.FTZ R177, R163, R178, !PT ;  /* 0x000000b2a3b17209 */ /* 0x004fe20007810000 */
[--C-:B------:R-:W-:Y:S01]  /*7f00*/  FFMA.FTZ R157, R157, UR10, -R175.reuse ;  /* 0x0000000a9d9d7c23 */ /* 0x100fe200080108af */
[--C-:B------:R-:W-:Y:S01]  /*7f10*/  FFMA.FTZ R159, R159, UR10, -R175.reuse ;  /* 0x0000000a9f9f7c23 */ /* 0x100fe200080108af */
[--C-:B------:R-:W-:Y:S01]  /*7f20*/  FFMA.FTZ R164, R164, UR10, -R175.reuse ;  /* 0x0000000aa4a47c23 */ /* 0x100fe200080108af */
[--C-:B------:R-:W-:Y:S01]  /*7f30*/  FFMA.FTZ R165, R165, UR10, -R175.reuse ;  /* 0x0000000aa5a57c23 */ /* 0x100fe200080108af */
[----:B------:R-:W-:-:S02]  /*7f40*/  FFMA.FTZ R168, R168, UR10, -R175 ;  /* 0x0000000aa8a87c23 */ /* 0x000fc400080108af */
[----:B------:R-:W2:Y:S01]  /*7f50*/  MUFU.TANH R167, R167 ;  /* 0x000000a700a77308 */ /* 0x000ea20000002400 */
[----:B-1----:R-:W-:-:S07]  /*7f60*/  FMNMX.FTZ R177, R166, R177, !PT ;  /* 0x000000b1a6b17209 */ /* 0x002fce0007810000 */
[----:B------:R-:W1:Y:S01]  /*7f70*/  MUFU.TANH R171, R171 ;  /* 0x000000ab00ab7308 */ /* 0x000e620000002400 */
[----:B0-----:R-:W-:Y:S01]  /*7f80*/  FMNMX.FTZ R178, R170, R177, !PT ;  /* 0x000000b1aab27209 */ /* 0x001fe20007810000 */
[----:B------:R-:W-:-:S06]  /*7f90*/  FFMA.FTZ R177, R169, UR10, -R175 ;  /* 0x0000000aa9b17c23 */ /* 0x000fcc00080108af */
        /* <DEDUP_REMOVED lines=10> */
[----:B------:R-:W-:Y:S01]  /*8040*/  MUFU.EX2 R14, R14 ;  /* 0x0000000e000e7308 */ /* 0x000fe20000000800 */
        /* <DEDUP_REMOVED lines=8> */
[----:B0-----:R-:W-:Y:S01]  /*80d0*/  FFMA.FTZ R3, R176, R3, R13 ;  /* 0x00000003b0037223 */ /* 0x001fe2000001000d */
        /* <DEDUP_REMOVED lines=12> */
[----:B--2---:R-:W-:Y:S01]  /*81a0*/  FMNMX.FTZ R152, R5, R182, !PT ;  /* 0x000000b605987209 */ /* 0x004fe20007810000 */
        /* <DEDUP_REMOVED lines=27> */
[----:B-1----:R-:W-:Y:S01]  /*8360*/  F2FP.BF16.F32.PACK_AB R156, R178, R21 ;  /* 0x00000015b29c723e */ /* 0x002fe200000010ff */
[-C--:B------:R-:W-:Y:S01]  /*8370*/  FMUL.FTZ R100, R100, R176.reuse ;  /* 0x000000b064647220 */ /* 0x080fe20000410000 */
[----:B0-----:R-:W-:Y:S01]  /*8380*/  FMNMX.FTZ R5, R152, R5, !PT ;  /* 0x0000000598057209 */ /* 0x001fe20007810000 */
[-C--:B------:R-:W-:Y:S01]  /*8390*/  FMUL.FTZ R101, R101, R176.reuse ;  /* 0x000000b065657220 */ /* 0x080fe20000410000 */
[-C--:B------:R-:W-:Y:S01]  /*83a0*/  FMUL.FTZ R104, R104, R176.reuse ;  /* 0x000000b068687220 */ /* 0x080fe20000410000 */
[-C--:B------:R-:W-:Y:S01]  /*83b0*/  FMUL.FTZ R105, R105, R176.reuse ;  /* 0x000000b069697220 */ /* 0x080fe20000410000 */
[-C--:B------:R-:W-:Y:S01]  /*83c0*/  FMUL.FTZ R108, R108, R176.reuse ;  /* 0x000000b06c6c7220 */ /* 0x080fe20000410000 */
[C---:B------:R-:W-:Y:S01]  /*83d0*/  FADD.FTZ R152, -R5.reuse, R8 ;  /* 0x0000000805987221 */ /* 0x040fe20000010100 */
[----:B------:R-:W-:Y:S01]  /*83e0*/  FMUL.FTZ R181, R5, UR10 ;  /* 0x0000000a05b57c20 */ /* 0x000fe20008410000 */
[----:B------:R0:W-:Y:S01]  /*83f0*/  MUFU.EX2 R8, R175 ;  /* 0x000000af00087308 */ /* 0x0001e20000000800 */
[----:B------:R-:W-:Y:S01]  /*8400*/  FMUL.FTZ R109, R109, R176 ;  /* 0x000000b06d6d7220 */ /* 0x000fe20000410000 */
[----:B------:R-:W-:Y:S01]  /*8410*/  FMUL.FTZ R152, R152, UR10 ;  /* 0x0000000a98987c20 */ /* 0x000fe20008410000 */
[----:B------:R-:W-:Y:S01]  /*8420*/  FFMA.FTZ R196, R170, UR10, -R181 ;  /* 0x0000000aaac47c23 */ /* 0x000fe200080108b5 */
[----:B------:R-:W-:-:S02]  /*8430*/  IMAD.U32 R170, RZ, RZ, UR24 ;  /* 0x00000018ffaa7e24 */ /* 0x000fc4000f8e00ff */
[--C-:B------:R-:W-:Y:S01]  /*8440*/  FFMA.FTZ R172, R9, UR10, -R181.reuse ;  /* 0x0000000a09ac7c23 */ /* 0x100fe200080108b5 */
[--C-:B------:R-:W-:Y:S01]  /*8450*/  FFMA.FTZ R9, R10, UR10, -R181.reuse ;  /* 0x0000000a0a097c23 */ /* 0x100fe200080108b5 */
[--C-:B------:R-:W-:Y:S01]  /*8460*/  FFMA.FTZ R10, R11, UR10, -R181.reuse ;  /* 0x0000000a0b0a7c23 */ /* 0x100fe200080108b5 */
[----:B------:R1:W-:Y:S01]  /*8470*/  MUFU.EX2 R169, R152 ;  /* 0x0000009800a97308 */ /* 0x0003e20000000800 */
[--C-:B0-----:R-:W-:Y:S01]  /*8480*/  FFMA.FTZ R175, R155, UR10, -R181.reuse ;  /* 0x0000000a9baf7c23 */ /* 0x101fe200080108b5 */
[----:B------:R-:W-:Y:S02]  /*8490*/  IMAD.MOV R155, RZ, RZ, -R18 ;  /* 0x000000ffff9b7224 */ /* 0x000fe400078e0a12 */
[--C-:B------:R-:W-:Y:S01]  /*84a0*/  FFMA.FTZ R11, R12, UR10, -R181.reuse ;  /* 0x0000000a0c0b7c23 */ /* 0x100fe200080108b5 */
[--C-:B------:R-:W-:Y:S01]  /*84b0*/  FFMA.FTZ R12, R154, UR10, -R181.reuse ;  /* 0x0000000a9a0c7c23 */ /* 0x100fe200080108b5 */
[--C-:B------:R-:W-:Y:S01]  /*84c0*/  FFMA.FTZ R179, R160, UR10, -R181.reuse ;  /* 0x0000000aa0b37c23 */ /* 0x100fe200080108b5 */
[----:B------:R-:W-:Y:S01]  /*84d0*/  FFMA.FTZ R192, R161, UR10, -R181 ;  /* 0x0000000aa1c07c23 */ /* 0x000fe200080108b5 */
[----:B------:R-:W-:Y:S01]  /*84e0*/  ISETP.NE.AND P2, PT, R2, R155, PT ;  /* 0x0000009b0200720c */ /* 0x000fe20003f45270 */
[----:B------:R-:W0:Y:S01]  /*84f0*/  MUFU.EX2 R172, R172 ;  /* 0x000000ac00ac7308 */ /* 0x000e220000000800 */
[----:B-1----:R-:W-:-:S02]  /*8500*/  @!P1 VIADD R152, R170, 0x28c40 ;  /* 0x00028c40aa989836 */ /* 0x002fc40000000000 */
[--C-:B------:R-:W-:Y:S01]  /*8510*/  FFMA.FTZ R161, R162, UR10, -R181.reuse ;  /* 0x0000000aa2a17c23 */ /* 0x100fe200080108b5 */
[----:B------:R-:W-:Y:S02]  /*8520*/  IMAD.U32 R155, RZ, RZ, UR22 ;  /* 0x00000016ff9b7e24 */ /* 0x000fe4000f8e00ff */
[--C-:B------:R-:W-:Y:S01]  /*8530*/  FFMA.FTZ R194, R163, UR10, -R181.reuse ;  /* 0x0000000aa3c27c23 */ /* 0x100fe200080108b5 */
[--C-:B------:R-:W-:Y:S01]  /*8540*/  FFMA.FTZ R163, R166, UR10, -R181.reuse ;  /* 0x0000000aa6a37c23 */ /* 0x100fe200080108b5 */
[----:B------:R-:W-:Y:S01]  /*8550*/  @!P1 PRMT R152, RZ, 0x654, R152 ;  /* 0x00000654ff989816 */ /* 0x000fe20000000098 */
[--C-:B------:R-:W-:Y:S01]  /*8560*/  FFMA.FTZ R167, R167, UR10, -R181.reuse ;  /* 0x0000000aa7a77c23 */ /* 0x100fe200080108b5 */
[----:B------:R-:W1:Y:S01]  /*8570*/  MUFU.EX2 R9, R9 ;  /* 0x0000000900097308 */ /* 0x000e620000000800 */
[--C-:B------:R-:W-:Y:S01]  /*8580*/  FFMA.FTZ R173, R173, UR10, -R181.reuse ;  /* 0x0000000aadad7c23 */ /* 0x100fe200080108b5 */
[----:B------:R3:W-:Y:S01]  /*8590*/  @!P1 SYNCS.ARRIVE.TRANS64.RED.A1T0 RZ, [R152+URZ], RZ ;  /* 0x000000ff98ff99a7 */ /* 0x0007e2000810043f */
[----:B------:R-:W-:Y:S01]  /*85a0*/  FFMA.FTZ R171, R171, UR10, -R181 ;  /* 0x0000000aabab7c23 */ /* 0x000fe200080108b5 */
[----:B------:R-:W-:-:S02]  /*85b0*/  @!P2 IMAD R154, R155, 0x40, R16 ;  /* 0x000000409b9aa824 */ /* 0x000fc400078e0210 */
[----:B------:R-:W-:Y:S01]  /*85c0*/  FFMA.FTZ R181, R174, UR10, -R181 ;  /* 0x0000000aaeb57c23 */ /* 0x000fe200080108b5 */
[----:B--2---:R-:W-:Y:S01]  /*85d0*/  F2FP.BF16.F32.PACK_AB R158, R180, R153 ;  /* 0x00000099b49e723e */ /* 0x004fe200000010ff */
[----:B------:R-:W-:Y:S01]  /*85e0*/  FMUL.FTZ R112, R112, R176 ;  /* 0x000000b070707220 */ /* 0x000fe20000410000 */
[----:B------:R-:W2:Y:S01]  /*85f0*/  MUFU.EX2 R10, R10 ;  /* 0x0000000a000a7308 */ /* 0x000ea20000000800 */
[----:B0-----:R-:W-:Y:S01]  /*8600*/  FFMA.FTZ R4, R169, R4, R172 ;  /* 0x00000004a9047223 */ /* 0x001fe200000100ac */
[----:B---3--:R-:W-:Y:S01]  /*8610*/  FADD.FTZ R152, R14, R3 ;  /* 0x000000030e987221 */ /* 0x008fe20000010000 */
[----:B------:R-:W-:Y:S01]  /*8620*/  @!P2 LEA R154, R154, UR43, 0x2 ;  /* 0x0000002b9a9aac11 */ /* 0x000fe2000f8e10ff */
[-C--:B------:R-:W-:Y:S01]  /*8630*/  FMUL.FTZ R113, R113, R176.reuse ;  /* 0x000000b071717220 */ /* 0x080fe20000410000 */
[-C--:B------:R-:W-:Y:S01]  /*8640*/  FMUL.FTZ R116, R116, R176.reuse ;  /* 0x000000b074747220 */ /* 0x080fe20000410000 */
[----:B------:R-:W-:Y:S01]  /*8650*/  FADD.FTZ R3, R15, R152 ;  /* 0x000000980f037221 */ /* 0x000fe20000010000 */
[-C--:B------:R-:W-:Y:S01]  /*8660*/  FMUL.FTZ R117, R117, R176.reuse ;  /* 0x000000b075757220 */ /* 0x080fe20000410000 */
[----:B------:R-:W0:Y:S01]  /*8670*/  MUFU.EX2 R11, R11 ;  /* 0x0000000b000b7308 */ /* 0x000e220000000800 */
[----:B------:R-:W-:Y:S01]  /*8680*/  @!P2 STS [R154+0x28800], R176 ;  /* 0x028800b09a00a388 */ /* 0x000fe20000000800 */
[----:B------:R-:W-:Y:S01]  /*8690*/  FADD.FTZ R152, R20, R3 ;  /* 0x0000000314987221 */ /* 0x000fe20000010000 */
[----:B-1----:R-:W-:Y:S01]  /*86a0*/  FADD.FTZ R3, R9, R4 ;  /* 0x0000000409037221 */ /* 0x002fe20000010000 */
[-C--:B------:R-:W-:Y:S01]  /*86b0*/  FMUL.FTZ R120, R120, R176.reuse ;  /* 0x000000b078787220 */ /* 0x080fe20000410000 */
[----:B------:R1:W-:Y:S01]  /*86c0*/  @!P2 STS [R154+0x28820], R169 ;  /* 0x028820a99a00a388 */ /* 0x0003e20000000800 */
[----:B------:R-:W-:Y:S01]  /*86d0*/  FADD.FTZ R155, R21, R152 ;  /* 0x00000098159b7221 */ /* 0x000fe20000010000 */
[-C--:B------:R-:W-:Y:S01]  /*86e0*/  FMUL.FTZ R121, R121, R176.reuse ;  /* 0x000000b079797220 */ /* 0x080fe20000410000 */
[----:B------:R-:W3:Y:S01]  /*86f0*/  MUFU.EX2 R12, R12 ;  /* 0x0000000c000c7308 */ /* 0x000ee20000000800 */
[----:B--2---:R-:W-:Y:S01]  /*8700*/  FADD.FTZ R4, R10, R3 ;  /* 0x000000030a047221 */ /* 0x004fe20000010000 */
[----:B------:R-:W-:Y:S01]  /*8710*/  FADD.FTZ R152, R178, R155 ;  /* 0x0000009bb2987221 */ /* 0x000fe20000010000 */
[-C--:B------:R-:W-:Y:S01]  /*8720*/  FMUL.FTZ R124, R124, R176.reuse ;  /* 0x000000b07c7c7220 */ /* 0x080fe20000410000 */
[-C--:B------:R-:W-:Y:S01]  /*8730*/  FMUL.FTZ R125, R125, R176.reuse ;  /* 0x000000b07d7d7220 */ /* 0x080fe20000410000 */
[----:B------:R-:W-:Y:S01]  /*8740*/  FMUL.FTZ R128, R128, R176 ;  /* 0x000000b080807220 */ /* 0x000fe20000410000 */
[----:B------:R-:W-:Y:S01]  /*8750*/  FADD.FTZ R155, R153, R152 ;  /* 0x00000098999b7221 */ /* 0x000fe20000010000 */
[----:B-1----:R-:W-:Y:S01]  /*8760*/  F2FP.BF16.F32.PACK_AB R154, R20, R15 ;  /* 0x0000000f149a723e */ /* 0x002fe200000010ff */
[----:B------:R-:W1:Y:S01]  /*8770*/  MUFU.EX2 R157, R157 ;  /* 0x0000009d009d7308 */ /* 0x000e620000000800 */
[----:B0-----:R-:W-:Y:S01]  /*8780*/  FADD.FTZ R3, R11, R4 ;  /* 0x000000040b037221 */ /* 0x001fe20000010000 */
[----:B------:R-:W-:Y:S01]  /*8790*/  FADD.FTZ R152, R180, R155 ;  /* 0x0000009bb4987221 */ /* 0x000fe20000010000 */
[----:B------:R-:W-:Y:S01]  /*87a0*/  F2FP.BF16.F32.PACK_AB R153, R9, R172 ;  /* 0x000000ac0999723e */ /* 0x000fe200000010ff */
        /* <DEDUP_REMOVED lines=14> */
[----:B------:R-:W-:Y:S01]  /*8890*/  FMUL.FTZ R149, R149, R176 ;  /* 0x000000b095957220 */ /* 0x000fe20000410000 */
        /* <DEDUP_REMOVED lines=30> */
[----:B0-----:R-:W-:Y:S01]  /*8a80*/  FADD.FTZ R155, R159, R152 ;  /* 0x000000989f9b7221 */ /* 0x001fe20000010000 */
[----:B------:R-:W-:Y:S01]  /*8a90*/  F2FP.BF16.F32.PACK_AB R152, R14, R13 ;  /* 0x0000000d0e98723e */ /* 0x000fe200000010ff */
        /* <DEDUP_REMOVED lines=14> */
[C---:B-1----:R-:W-:Y:S01]  /*8b80*/  FADD.FTZ R14, R164.reuse, R155 ;  /* 0x0000009ba40e7221 */ /* 0x042fe20000010000 */
[----:B------:R-:W-:Y:S01]  /*8b90*/  F2FP.BF16.F32.PACK_AB R162, R164, R159 ;  /* 0x0000009fa4a2723e */ /* 0x000fe200000010ff */
[----:B------:R-:W-:Y:S01]  /*8ba0*/  FMUL.FTZ R90, R90, R169 ;  /* 0x000000a95a5a7220 */ /* 0x000fe20000410000 */
[----:B------:R-:W-:Y:S01]  /*8bb0*/  F2FP.BF16.F32.PACK_AB R155, R11, R10 ;  /* 0x0000000a0b9b723e */ /* 0x000fe200000010ff */
[----:B------:R-:W-:Y:S01]  /*8bc0*/  BAR.SYNC.DEFER_BLOCKING 0xf, 0x100 ;  /* 0x03c4000000007b1d */ /* 0x000fe20000010000 */
[----:B------:R-:W-:Y:S01]  /*8bd0*/  F2FP.BF16.F32.PACK_AB R159, R192, R179 ;  /* 0x000000b3c09f723e */ /* 0x000fe200000010ff */
[-C--:B------:R-:W-:Y:S01]  /*8be0*/  FMUL.FTZ R91, R91, R169.reuse ;  /* 0x000000a95b5b7220 */ /* 0x080fe20000410000 */
[-C--:B------:R-:W-:Y:S01]  /*8bf0*/  FMUL.FTZ R94, R94, R169.reuse ;  /* 0x000000a95e5e7220 */ /* 0x080fe20000410000 */
[----:B0-----:R-:W-:Y:S01]  /*8c00*/  FADD.FTZ R3, R161, R4 ;  /* 0x00000004a1037221 */ /* 0x001fe20000010000 */
[-C--:B------:R-:W-:Y:S01]  /*8c10*/  FMUL.FTZ R95, R95, R169.reuse ;  /* 0x000000a95f5f7220 */ /* 0x080fe20000410000 */
[----:B------:R-:W0:Y:S01]  /*8c20*/  MUFU.EX2 R194, R194 ;  /* 0x000000c200c27308 */ /* 0x000e220000000800 */
[-C--:B------:R-:W-:Y:S01]  /*8c30*/  FMUL.FTZ R98, R98, R169.reuse ;  /* 0x000000a962627220 */ /* 0x080fe20000410000 */
[-C--:B------:R-:W-:Y:S01]  /*8c40*/  FMUL.FTZ R99, R99, R169.reuse ;  /* 0x000000a963637220 */ /* 0x080fe20000410000 */
[-C--:B------:R-:W-:Y:S01]  /*8c50*/  FMUL.FTZ R102, R102, R169.reuse ;  /* 0x000000a966667220 */ /* 0x080fe20000410000 */
[-C--:B------:R-:W-:Y:S01]  /*8c60*/  FMUL.FTZ R103, R103, R169.reuse ;  /* 0x000000a967677220 */ /* 0x080fe20000410000 */
[-C--:B------:R-:W-:Y:S01]  /*8c70*/  FMUL.FTZ R106, R106, R169.reuse ;  /* 0x000000a96a6a7220 */ /* 0x080fe20000410000 */
[----:B--2---:R-:W-:Y:S01]  /*8c80*/  FADD.FTZ R13, R165, R14 ;  /* 0x0000000ea50d7221 */ /* 0x004fe20000010000 */
        /* <DEDUP_REMOVED lines=12> */
[----:B------:R0:W-:Y:S01]  /*8d50*/  STSM.16.M88.4 [R19+0x26800], R152 ;  /* 0x0268009813007844 */ /* 0x0001e20000000200 */
[-C--:B------:R-:W-:Y:S01]  /*8d60*/  FMUL.FTZ R123, R123, R169.reuse ;  /* 0x000000a97b7b7220 */ /* 0x080fe20000410000 */
[-C--:B------:R-:W-:Y:S01]  /*8d70*/  FMUL.FTZ R126, R126, R169.reuse ;  /* 0x000000a97e7e7220 */ /* 0x080fe20000410000 */
[-C--:B------:R-:W-:Y:S01]  /*8d80*/  FMUL.FTZ R127, R127, R169.reuse ;  /* 0x000000a97f7f7220 */ /* 0x080fe20000410000 */
[----:B------:R0:W-:Y:S01]  /*8d90*/  STSM.16.M88.4 [R22], R156 ;  /* 0x0000009c16007844 */ /* 0x0001e20000000200 */
[----:B------:R-:W3:Y:S01]  /*8da0*/  MUFU.EX2 R168, R168 ;  /* 0x000000a800a87308 */ /* 0x000ee20000000800 */
        /* <DEDUP_REMOVED lines=13> */
[----:B------:R-:W-:Y:S01]  /*8e80*/  FMUL.FTZ R147, R147, R169 ;  /* 0x000000a993937220 */ /* 0x000fe20000410000 */
[----:B------:R0:W-:Y:S01]  /*8e90*/  STSM.16.M88.4 [R184], R160 ;  /* 0x000000a0b8007844 */ /* 0x0001e20000000200 */
[----:B------:R-:W2:Y:S01]  /*8ea0*/  MUFU.EX2 R174, R171 ;  /* 0x000000ab00ae7308 */ /* 0x000ea20000000800 */
[C---:B---3--:R-:W-:Y:S01]  /*8eb0*/  FADD.FTZ R20, R168.reuse, R13 ;  /* 0x0000000da8147221 */ /* 0x048fe20000010000 */
[----:B------:R-:W-:Y:S01]  /*8ec0*/  F2FP.BF16.F32.PACK_AB R164, R168, R165 ;  /* 0x000000a5a8a4723e */ /* 0x000fe200000010ff */
[-C--:B------:R-:W-:Y:S01]  /*8ed0*/  FMUL.FTZ R150, R150, R169.reuse ;  /* 0x000000a996967220 */ /* 0x080fe20000410000 */
[----:B------:R-:W-:-:S04]  /*8ee0*/  FMUL.FTZ R151, R151, R169 ;  /* 0x000000a997977220 */ /* 0x000fc80000410000 */
[----:B------:R-:W3:Y:S01]  /*8ef0*/  MUFU.EX2 R177, R177 ;  /* 0x000000b100b17308 */ /* 0x000ee20000000800 */
[----:B-1----:R-:W-:-:S07]  /*8f00*/  FADD.FTZ R13, R167, R4 ;  /* 0x00000004a70d7221 */ /* 0x002fce0000010000 */
[----:B------:R-:W1:Y:S01]  /*8f10*/  MUFU.EX2 R173, R173 ;  /* 0x000000ad00ad7308 */ /* 0x000e620000000800 */
[C---:B--2---:R-:W-:Y:S01]  /*8f20*/  F2FP.BF16.F32.PACK_AB R165, R174.reuse, R167 ;  /* 0x000000a7aea5723e */ /* 0x044fe200000010ff */
[----:B------:R-:W-:-:S06]  /*8f30*/  FADD.FTZ R4, R174, R13 ;  /* 0x0000000dae047221 */ /* 0x000fcc0000010000 */
[----:B------:R-:W2:Y:S01]  /*8f40*/  MUFU.EX2 R14, R181 ;  /* 0x000000b5000e7308 */ /* 0x000ea20000000800 */
[----:B---3--:R-:W-:Y:S01]  /*8f50*/  F2FP.BF16.F32.PACK_AB R166, R8, R177 ;  /* 0x000000b108a6723e */ /* 0x008fe200000010ff */
[----:B------:R-:W-:-:S04]  /*8f60*/  FADD.FTZ R3, R177, R20 ;  /* 0x00000014b1037221 */ /* 0x000fc80000010000 */
[----:B------:R-:W-:Y:S01]  /*8f70*/  FADD.FTZ R3, R8, R3 ;  /* 0x0000000308037221 */ /* 0x000fe20000010000 */
[----:B-1----:R-:W-:Y:S01]  /*8f80*/  FADD.FTZ R9, R173, R4 ;  /* 0x00000004ad097221 */ /* 0x002fe20000010000 */
[----:B--2---:R-:W-:-:S03]  /*8f90*/  F2FP.BF16.F32.PACK_AB R167, R14, R173 ;  /* 0x000000ad0ea7723e */ /* 0x004fc600000010ff */
[----:B------:R-:W-:Y:S02]  /*8fa0*/  FADD.FTZ R4, R14, R9 ;  /* 0x000000090e047221 */ /* 0x000fe40000010000 */
[----:B------:R0:W-:Y:S01]  /*8fb0*/  STSM.16.M88.4 [R23], R164 ;  /* 0x000000a417007844 */ /* 0x0001e20000000200 */
[----:B------:R-:W-:Y:S05]  /*8fc0*/  @!P0 BRA `(.L_x_4191) ;  /* 0x0000000000048947 */ /* 0x000fea0003800000 */
[----:B------:R-:W-:Y:S01]  /*8fd0*/  BPT.TRAP 0x1 ;  /* 0x000000040000795c */ /* 0x000fe20000300000 */
.L_x_4191:
[----:B------:R1:W2:Y:S01]  /*8fe0*/  SYNCS.PHASECHK.TRANS64.TRYWAIT P2, [UR24+0x28c50], R7 ;  /* 0x028c5007ff0075a7 */ /* 0x0002a20008040158 */
[----:B------:R-:W-:Y:S05]  /*8ff0*/  @!P0 BRA `(.L_x_4192) ;  /* 0x0000000000048947 */ /* 0x000fea0003800000 */
[----:B------:R-:W-:Y:S01]  /*9000*/  BPT.TRAP 0x1 ;  /* 0x000000040000795c */ /* 0x000fe20000300000 */
.L_x_4192:
[----:B--2---:R-:W-:Y:S05]  /*9010*/  @P2 BRA `(.L_x_4193) ;  /* 0x0000000000082947 */ /* 0x004fea0003800000 */
[----:B------:R-:W2:Y:S02]  /*9020*/  SYNCS.PHASECHK.TRANS64.TRYWAIT P2, [UR24+0x28c50], R7 ;  /* 0x028c5007ff0075a7 */ /* 0x000ea40008040158 */
[----:B--2---:R-:W-:Y:S05]  /*9030*/  @!P2 BRA `(.L_x_4194) ;  /* 0x0000008c00e4a947 */ /* 0x004fea0003800000 */
.L_x_4193:
[----:B------:R-:W-:Y:S01]  /*9040*/  ULEA UR11, UR36, UR48, 0xc ;  /* 0x00000030240b7291 */ /* 0x000fe2000f8e603f */
[----:B------:R-:W-:Y:S01]  /*9050*/  WARPGROUP.ARRIVE ;  /* 0x00000000000079c5 */ /* 0x000fe20000000000 */
[----:B------:R-:W-:Y:S01]  /*9060*/  UMOV UR7, 0x40000040 ;  /* 0x4000004000077882 */ /* 0x000fe20000000000 */
[----:B------:R-:W-:Y:S01]  /*9070*/  ISETP.LT.AND P2, PT, RZ, UR21, PT ;  /* 0x00000015ff007c0c */ /* 0x000fe2000bf41270 */
        /* <DEDUP_REMOVED lines=37> */
.L_x_4186:
[----:B------:R-:W4:Y:S01]  /*92d0*/  SHFL.BFLY PT, R0, R3, 0x2, 0x1f ;  /* 0x0c401f0003007f89 */ /* 0x000f2200000e0000 */
[----:B------:R-:W-:Y:S01]  /*92e0*/  IMAD.MOV.U32 R10, RZ, RZ, RZ ;  /* 0x000000ffff0a7224 */ /* 0x000fe200078e00ff */
[----:B------:R-:W-:Y:S01]  /*92f0*/  UIADD3 UR38, UR38, 0x1, URZ ;  /* 0x0000000126267890 */ /* 0x000fe2000fffe03f */
[----:B------:R-:W-:Y:S01]  /*9300*/  IMAD.U32 R13, RZ, RZ, UR10 ;  /* 0x0000000aff0d7e24 */ /* 0x000fe2000f8e00ff */
[----:B------:R-:W5:Y:S01]  /*9310*/  SHFL.BFLY PT, R9, R4, 0x2, 0x1f ;  /* 0x0c401f0004097f89 */ /* 0x000f6200000e0000 */
[----:B------:R-:W-:Y:S01]  /*9320*/  IMAD.U32 R14, RZ, RZ, UR10 ;  /* 0x0000000aff0e7e24 */ /* 0x000fe2000f8e00ff */
[----:B------:R-:W-:Y:S08]  /*9330*/  BAR.ARV 0x8, 0x100 ;  /* 0x0204000000007b1d */ /* 0x000ff00000002000 */
[----:B------:R-:W-:Y:S01]  /*9340*/  BAR.SYNC.DEFER_BLOCKING 0xf, 0x100 ;  /* 0x03c4000000007b1d */ /* 0x000fe20000010000 */
[----:B----4-:R-:W-:Y:S01]  /*9350*/  FADD.FTZ R0, R0, R3 ;  /* 0x0000000300007221 */ /* 0x010fe20000010000 */
[----:B------:R-:W-:Y:S01]  /*9360*/  IMAD.U32 R3, RZ, RZ, UR36 ;  /* 0x00000024ff037e24 */ /* 0x000fe2000f8e00ff */
[----:B------:R-:W-:Y:S01]  /*9370*/  UIADD3 UR36, UR36, 0x1, URZ ;  /* 0x0000000124247890 */ /* 0x000fe2000fffe03f */
[----:B-----5:R-:W-:-:S02]  /*9380*/  FADD.FTZ R9, R9, R4 ;  /* 0x0000000409097221 */ /* 0x020fc40000010000 */
[----:B-1----:R-:W1:Y:S01]  /*9390*/  SHFL.BFLY PT, R7, R0, 0x1, 0x1f ;  /* 0x0c201f0000077f89 */ /* 0x002e6200000e0000 */
[----:B------:R-:W-:Y:S01]  /*93a0*/  IMAD.MOV.U32 R4, RZ, RZ, RZ ;  /* 0x000000ffff047224 */ /* 0x000fe200078e00ff */
[----:B------:R-:W-:Y:S02]  /*93b0*/  UISETP.NE.AND UP0, UPT, UR36, 0x2, UPT ;  /* 0x000000022400788c */ /* 0x000fe4000bf05270 */
[----:B------:R-:W4:Y:S02]  /*93c0*/  SHFL.BFLY PT, R8, R9, 0x1, 0x1f ;  /* 0x0c201f0009087f89 */ /* 0x000f2400000e0000 */
[----:B------:R-:W-:Y:S02]  /*93d0*/  USEL UR4, URZ, 0x1, UP0 ;  /* 0x000000013f047887 */ /* 0x000fe40008000000 */
[----:B------:R-:W-:Y:S02]  /*93e0*/  USEL UR36, UR36, URZ, UP0 ;  /* 0x0000003f24247287 */ /* 0x000fe40008000000 */
[----:B------:R-:W-:Y:S01]  /*93f0*/  ULOP3.LUT UR37, UR37, UR4, URZ, 0x3c, !UPT ;  /* 0x0000000425257292 */ /* 0x000fe2000f8e3c3f */
[----:B-1----:R-:W-:Y:S01]  /*9400*/  FADD.FTZ R11, R0, R7 ;  /* 0x00000007000b7221 */ /* 0x002fe20000010000 */
[----:B------:R-:W-:-:S02]  /*9410*/  IMAD.MOV R7, RZ, RZ, -R18 ;  /* 0x000000ffff077224 */ /* 0x000fc400078e0a12 */
[----:B----4-:R-:W-:Y:S02]  /*9420*/  FADD.FTZ R12, R9, R8 ;  /* 0x00000008090c7221 */ /* 0x010fe40000010000 */
[----:B------:R-:W-:Y:S02]  /*9430*/  FSETP.NE.FTZ.AND P1, PT, R11, RZ, PT ;  /* 0x000000ff0b00720b */ /* 0x000fe40003f35000 */
[----:B------:R-:W-:Y:S02]  /*9440*/  ISETP.NE.AND P0, PT, R2, R7, PT ;  /* 0x000000070200720c */ /* 0x000fe40003f05270 */
[----:B------:R-:W-:-:S09]  /*9450*/  FSETP.NE.FTZ.AND P2, PT, R12, RZ, PT ;  /* 0x000000ff0c00720b */ /* 0x000fd20003f55000 */
[----:B------:R-:W1:Y:S02]  /*9460*/  @P1 MUFU.RCP R10, R11 ;  /* 0x0000000b000a1308 */ /* 0x000e640000001000 */
[----:B------:R-:W-:Y:S02]  /*9470*/  @!P0 IMAD R0, R3, 0x40, R16 ;  /* 0x0000004003008824 */ /* 0x000fe400078e0210 */
[----:B------:R-:W-:-:S03]  /*9480*/  IMAD.MOV.U32 R3, RZ, RZ, -0x800000 ;  /* 0xff800000ff037424 */ /* 0x000fc600078e00ff */
[----:B------:R-:W-:Y:S01]  /*9490*/  @!P0 LEA R9, R0, UR43, 0x2 ;  /* 0x0000002b00098c11 */ /* 0x000fe2000f8e10ff */
[----:B------:R-:W-:Y:S01]  /*94a0*/  @P2 MUFU.RCP R4, R12 ;  /* 0x0000000c00042308 */ /* 0x000fe20000001000 */
[----:B------:R-:W-:-:S07]  /*94b0*/  IMAD.MOV.U32 R0, RZ, RZ, -0x800000 ;  /* 0xff800000ff007424 */ /* 0x000fce00078e00ff */
[----:B------:R-:W4:Y:S01]  /*94c0*/  @P1 MUFU.LG2 R8, R11 ;  /* 0x0000000b00081308 */ /* 0x000f220000000c00 */
        /* <DEDUP_REMOVED lines=33> */
[-C--:B0-----:R-:W-:Y:S01]  /*96e0*/  FMUL.FTZ R163, R89, R10.reuse ;  /* 0x0000000a59a37220 */ /* 0x081fe20000410000 */
        /* <DEDUP_REMOVED lines=31> */
[----:B----4-:R-:W-:Y:S01]  /*98e0*/  @P1 FMUL.FTZ R8, R8, 0.69314718246459960938 ;  /* 0x3f31721808081820 */ /* 0x010fe20000410000 */
        /* <DEDUP_REMOVED lines=13> */
[----:B------:R-:W-:Y:S01]  /*99c0*/  @P2 FMUL.FTZ R13, R14, 0.69314718246459960938 ;  /* 0x3f3172180e0d2820 */ /* 0x000fe20000410000 */
        /* <DEDUP_REMOVED lines=59> */
.L_x_4157:
        /* <DEDUP_REMOVED lines=29> */
[----:B------:R-:W-:Y:S02]  /*9f50*/  IMAD.U32 R96, RZ, RZ, UR6 ;  /* 0x00000006ff607e24 */ /* 0x000fe4000f8e00ff */
[----:B------:R-:W-:-:S02]  /*9f60*/  IMAD.U32 R97, RZ, RZ, UR7 ;  /* 0x00000007ff617e24 */ /* 0x000fc4000f8e00ff */
[----:B------:R-:W-:-:S04]  /*9f70*/  IMAD.WIDE R4, R215, 0x2, R96 ;  /* 0x00000002d7047825 */ /* 0x000fc800078e0260 */
[----:B------:R-:W-:Y:S01]  /*9f80*/  IMAD.WIDE R96, R9, 0x2, R96 ;  /* 0x0000000209607825 */ /* 0x000fe200078e0260 */
[C---:B------:R-:W-:Y:S02]  /*9f90*/  IADD3 R25, P2, R4.reuse, 0x60, RZ ;  /* 0x0000006004197810 */ /* 0x040fe40007f5e0ff */
[----:B------:R-:W-:Y:S02]  /*9fa0*/  IADD3 R29, P1, R4, 0x2000, RZ ;  /* 0x00002000041d7810 */ /* 0x000fe40007f3e0ff */
[----:B------:R-:W-:Y:S02]  /*9fb0*/  LOP3.LUT R24, R25, 0x380, RZ, 0xc0, !PT ;  /* 0x0000038019187812 */ /* 0x000fe400078ec0ff */
[----:B------:R-:W-:Y:S02]  /*9fc0*/  LOP3.LUT R28, R29, 0x380, RZ, 0xc0, !PT ;  /* 0x000003801d1c7812 */ /* 0x000fe400078ec0ff */
[----:B------:R-:W-:Y:S02]  /*9fd0*/  SHF.R.U64 R24, R24, 0x3, RZ ;  /* 0x0000000318187819 */ /* 0x000fe400000012ff */
[----:B------:R-:W-:-:S02]  /*9fe0*/  IADD3 R13, P4, R4, 0x20, RZ ;  /* 0x00000020040d7810 */ /* 0x000fc40007f9e0ff */
[----:B------:R-:W-:Y:S01]  /*9ff0*/  LOP3.LUT R24, R24, R25, RZ, 0x3c, !PT ;  /* 0x0000001918187212 */ /* 0x000fe200078e3cff */
[----:B------:R-:W-:Y:S01]  /*a000*/  IMAD.X R25, RZ, RZ, R5, P2 ;  /* 0x000000ffff197224 */ /* 0x000fe200010e0605 */
[C---:B------:R-:W-:Y:S02]  /*a010*/  IADD3 R131, P2, R4.reuse, 0x4040, RZ ;  /* 0x0000404004837810 */ /* 0x040fe40007f5e0ff */
[----:B------:R-:W-:Y:S02]  /*a020*/  IADD3 R15, P3, R4, 0x40, RZ ;  /* 0x00000040040f7810 */ /* 0x000fe40007f7e0ff */
[----:B------:R-:W-:Y:S02]  /*a030*/  LOP3.LUT R130, R131, 0x380, RZ, 0xc0, !PT ;  /* 0x0000038083827812 */ /* 0x000fe400078ec0ff */
[----:B------:R-:W-:Y:S02]  /*a040*/  SHF.R.U64 R28, R28, 0x3, RZ ;  /* 0x000000031c1c7819 */ /* 0x000fe400000012ff */
[----:B------:R-:W-:-:S02]  /*a050*/  SHF.R.U64 R130, R130, 0x3, RZ ;  /* 0x0000000382827819 */ /* 0x000fc400000012ff */
[----:B------:R-:W-:Y:S02]  /*a060*/  LOP3.LUT R12, R13, 0x380, RZ, 0xc0, !PT ;  /* 0x000003800d0c7812 */ /* 0x000fe400078ec0ff */
[----:B------:R-:W-:Y:S01]  /*a070*/  LOP3.LUT R130, R130, R131, RZ, 0x3c, !PT ;  /* 0x0000008382827212 */ /* 0x000fe200078e3cff */
[--C-:B------:R-:W-:Y:S01]  /*a080*/  IMAD.X R131, RZ, RZ, R5.reuse, P2 ;  /* 0x000000ffff837224 */ /* 0x100fe200010e0605 */
[----:B------:R-:W-:Y:S02]  /*a090*/  LOP3.LUT R14, R15, 0x380, RZ, 0xc0, !PT ;  /* 0x000003800f0e7812 */ /* 0x000fe400078ec0ff */
[----:B------:R-:W-:Y:S02]  /*a0a0*/  IADD3 R33, P2, R96, 0x2000, RZ ;  /* 0x0000200060217810 */ /* 0x000fe40007f5e0ff */
[----:B------:R-:W-:Y:S01]  /*a0b0*/  LOP3.LUT R28, R28, R29, RZ, 0x3c, !PT ;  /* 0x0000001d1c1c7212 */ /* 0x000fe200078e3cff */
[----:B------:R-:W-:Y:S01]  /*a0c0*/  IMAD.X R29, RZ, RZ, R5, P1 ;  /* 0x000000ffff1d7224 */ /* 0x000fe200008e0605 */
[----:B------:R-:W-:-:S02]  /*a0d0*/  SHF.R.U64 R12, R12, 0x3, RZ ;  /* 0x000000030c0c7819 */ /* 0x000fc400000012ff */
[----:B------:R-:W-:Y:S02]  /*a0e0*/  SHF.R.U64 R14, R14, 0x3, RZ ;  /* 0x000000030e0e7819 */ /* 0x000fe400000012ff */
[----:B------:R-:W-:Y:S02]  /*a0f0*/  IADD3 R135, P1, R4, 0x4060, RZ ;  /* 0x0000406004877810 */ /* 0x000fe40007f3e0ff */
[----:B------:R-:W-:Y:S02]  /*a100*/  LOP3.LUT R32, R33, 0x380, RZ, 0xc0, !PT ;  /* 0x0000038021207812 */ /* 0x000fe400078ec0ff */
[----:B------:R-:W-:Y:S01]  /*a110*/  LOP3.LUT R12, R12, R13, RZ, 0x3c, !PT ;  /* 0x0000000d0c0c7212 */ /* 0x000fe200078e3cff */
[--C-:B------:R-:W-:Y:S01]  /*a120*/  IMAD.X R13, RZ, RZ, R5.reuse, P4 ;  /* 0x000000ffff0d7224 */ /* 0x100fe200020e0605 */
[----:B------:R-:W-:Y:S01]  /*a130*/  LOP3.LUT R14, R14, R15, RZ, 0x3c, !PT ;  /* 0x0000000f0e0e7212 */ /* 0x000fe200078e3cff */
[----:B------:R-:W-:Y:S01]  /*a140*/  IMAD.X R15, RZ, RZ, R5, P3 ;  /* 0x000000ffff0f7224 */ /* 0x000fe200018e0605 */
[----:B------:R-:W-:-:S02]  /*a150*/  LOP3.LUT R134, R135, 0x380, RZ, 0xc0, !PT ;  /* 0x0000038087867812 */ /* 0x000fc400078ec0ff */
[----:B------:R-:W-:Y:S02]  /*a160*/  SHF.R.U64 R32, R32, 0x3, RZ ;  /* 0x0000000320207819 */ /* 0x000fe400000012ff */
[C---:B------:R-:W-:Y:S02]  /*a170*/  IADD3 R45, P0, R4.reuse, 0x2020, RZ ;  /* 0x00002020042d7810 */ /* 0x040fe40007f1e0ff */
[C---:B------:R-:W-:Y:S02]  /*a180*/  IADD3 R61, P6, R4.reuse, 0x2040, RZ ;  /* 0x00002040043d7810 */ /* 0x040fe40007fde0ff */
[C---:B------:R-:W-:Y:S02]  /*a190*/  IADD3 R119, P5, R4.reuse, 0x2060, RZ ;  /* 0x0000206004777810 */ /* 0x040fe40007fbe0ff */
[C---:B------:R-:W-:Y:S02]  /*a1a0*/  IADD3 R123, P4, R4.reuse, 0x4000, RZ ;  /* 0x00004000047b7810 */ /* 0x040fe40007f9e0ff */
[----:B------:R-:W-:-:S02]  /*a1b0*/  IADD3 R127, P3, R4, 0x4020, RZ ;  /* 0x00004020047f7810 */ /* 0x000fc40007f7e0ff */
[----:B------:R-:W-:Y:S02]  /*a1c0*/  SHF.R.U64 R134, R134, 0x3, RZ ;  /* 0x0000000386867819 */ /* 0x000fe400000012ff */
[----:B------:R-:W-:Y:S01]  /*a1d0*/  LOP3.LUT R32, R32, R33, RZ, 0x3c, !PT ;  /* 0x0000002120207212 */ /* 0x000fe200078e3cff */
[----:B------:R-:W-:Y:S01]  /*a1e0*/  IMAD.X R33, RZ, RZ, R97, P2 ;  /* 0x000000ffff217224 */ /* 0x000fe200010e0661 */
[----:B------:R-:W-:Y:S02]  /*a1f0*/  LOP3.LUT R44, R45, 0x380, RZ, 0xc0, !PT ;  /* 0x000003802d2c7812 */ /* 0x000fe400078ec0ff */
[----:B------:R-:W-:Y:S02]  /*a200*/  LOP3.LUT R60, R61, 0x380, RZ, 0xc0, !PT ;  /* 0x000003803d3c7812 */ /* 0x000fe400078ec0ff */
[----:B------:R-:W-:Y:S02]  /*a210*/  LOP3.LUT R118, R119, 0x380, RZ, 0xc0, !PT ;  /* 0x0000038077767812 */ /* 0x000fe400078ec0ff */
[----:B------:R-:W-:-:S02]  /*a220*/  LOP3.LUT R122, R123, 0x380, RZ, 0xc0, !PT ;  /* 0x000003807b7a7812 */ /* 0x000fc400078ec0ff */
[----:B------:R-:W-:Y:S02]  /*a230*/  LOP3.LUT R126, R127, 0x380, RZ, 0xc0, !PT ;  /* 0x000003807f7e7812 */ /* 0x000fe400078ec0ff */
[----:B------:R-:W-:Y:S02]  /*a240*/  IADD3 R69, P2, R96, 0x9000, RZ ;  /* 0x0000900060457810 */ /* 0x000fe40007f5e0ff */
[----:B------:R-:W-:Y:S01]  /*a250*/  LOP3.LUT R134, R134, R135, RZ, 0x3c, !PT ;  /* 0x0000008786867212 */ /* 0x000fe200078e3cff */
[----:B------:R-:W-:Y:S01]  /*a260*/  IMAD.X R135, RZ, RZ, R5, P1 ;  /* 0x000000ffff877224 */ /* 0x000fe200008e0605 */
[----:B------:R-:W-:Y:S02]  /*a270*/  SHF.R.U64 R44, R44, 0x3, RZ ;  /* 0x000000032c2c7819 */ /* 0x000fe400000012ff */
[----:B------:R-:W-:Y:S02]  /*a280*/  SHF.R.U64 R60, R60, 0x3, RZ ;  /* 0x000000033c3c7819 */ /* 0x000fe400000012ff */
[----:B------:R-:W-:-:S02]  /*a290*/  SHF.R.U64 R118, R118, 0x3, RZ ;  /* 0x0000000376767819 */ /* 0x000fc400000012ff */
[----:B------:R-:W-:Y:S02]  /*a2a0*/  SHF.R.U64 R122, R122, 0x3, RZ ;  /* 0x000000037a7a7819 */ /* 0x000fe400000012ff */
[----:B------:R-:W-:Y:S02]  /*a2b0*/  SHF.R.U64 R126, R126, 0x3, RZ ;  /* 0x000000037e7e7819 */ /* 0x000fe400000012ff */
[----:B------:R-:W-:Y:S02]  /*a2c0*/  IADD3 R37, P1, R96, 0x3000, RZ ;  /* 0x0000300060257810 */ /* 0x000fe40007f3e0ff */
[----:B------:R-:W-:Y:S02]  /*a2d0*/  LOP3.LUT R68, R69, 0x380, RZ, 0xc0, !PT ;  /* 0x0000038045447812 */ /* 0x000fe400078ec0ff */
        /* <DEDUP_REMOVED lines=15> */
[----:B------:R-:W-:Y:S02]  /*a3d0*/  IADD3 R11, P4, R4, 0x6060, RZ ;  /* 0x00006060040b7810 */ /* 0x000fe40007f9e0ff */
[----:B------:R-:W-:-:S02]  /*a3e0*/  IADD3 R21, P3, R96, 0x1000, RZ ;  /* 0x0000100060157810 */ /* 0x000fc40007f7e0ff */
[----:B------:R-:W-:Y:S02]  /*a3f0*/  SHF.R.U64 R36, R36, 0x3, RZ ;  /* 0x0000000324247819 */ /* 0x000fe400000012ff */
[----:B------:R-:W-:Y:S02]  /*a400*/  LOP3.LUT R68, R68, R69, RZ, 0x3c, !PT ;  /* 0x0000004544447212 */ /* 0x000fe400078e3cff */
[----:B------:R-:W-:Y:S02]  /*a410*/  LOP3.LUT R138, R139, 0x380, RZ, 0xc0, !PT ;  /* 0x000003808b8a7812 */ /* 0x000fe400078ec0ff */
[----:B------:R-:W-:Y:S02]  /*a420*/  LOP3.LUT R142, R143, 0x380, RZ, 0xc0, !PT ;  /* 0x000003808f8e7812 */ /* 0x000fe400078ec0ff */
        /* <DEDUP_REMOVED lines=22> */
[----:B------:R-:W-:Y:S01]  /*a590*/  IMAD.X R21, RZ, RZ, R97, P3 ;  /* 0x000000ffff157224 */ /* 0x000fe200018e0661 */
[----:B------:R-:W-:-:S02]  /*a5a0*/  LOP3.LUT R72, R73, 0x380, RZ, 0xc0, !PT ;  /* 0x0000038049487812 */ /* 0x000fc400078ec0ff */
[----:B------:R-:W-:Y:S01]  /*a5b0*/  LOP3.LUT R4, R69, R4, RZ, 0x3c, !PT ;  /* 0x0000000445047212 */ /* 0x000fe200078e3cff */
[----:B------:R-:W-:Y:S01]  /*a5c0*/  IMAD.X R69, RZ, RZ, R97, P2 ;  /* 0x000000ffff457224 */ /* 0x000fe200010e0661 */
[C---:B------:R-:W-:Y:S02]  /*a5d0*/  IADD3 R41, P0, R96.reuse, 0x4000, RZ ;  /* 0x0000400060297810 */ /* 0x040fe40007f1e0ff */
[C---:B------:R-:W-:Y:S02]  /*a5e0*/  IADD3 R49, P6, R96.reuse, 0x5000, RZ ;  /* 0x0000500060317810 */ /* 0x040fe40007fde0ff */
[C---:B------:R-:W-:Y:S02]  /*a5f0*/  IADD3 R53, P5, R96.reuse, 0x6000, RZ ;  /* 0x0000600060357810 */ /* 0x040fe40007fbe0ff */
[C---:B------:R-:W-:Y:S02]  /*a600*/  IADD3 R57, P4, R96.reuse, 0x7000, RZ ;  /* 0x0000700060397810 */ /* 0x040fe40007f9e0ff */
[----:B------:R-:W-:-:S02]  /*a610*/  IADD3 R65, P3, R96, 0x8000, RZ ;  /* 0x0000800060417810 */ /* 0x000fc40007f7e0ff */
[----:B-1----:R-:W-:Y:S02]  /*a620*/  ISETP.NE.AND P2, PT, R6, RZ, PT ;  /* 0x000000ff0600720c */ /* 0x002fe40003f45270 */
[----:B------:R-:W-:Y:S02]  /*a630*/  SHF.R.U64 R72, R72, 0x3, RZ ;  /* 0x0000000348487819 */ /* 0x000fe400000012ff */
[----:B------:R-:W-:Y:S02]  /*a640*/  MOV R224, R4 ;  /* 0x0000000400e07202 */ /* 0x000fe40000000f00 */
        /* <DEDUP_REMOVED lines=10> */
[----:B------:R-:W-:Y:S02]  /*a6f0*/  LOP3.LUT R72, R72, R73, RZ, 0x3c, !PT ;  /* 0x0000004948487212 */ /* 0x000fe400078e3cff */
[----:B------:R-:W-:Y:S02]  /*a700*/  LOP3.LUT R73, R96, 0x380, RZ, 0xc0, !PT ;  /* 0x0000038060497812 */ /* 0x000fe400078ec0ff */
[----:B------:R-:W-:Y:S02]  /*a710*/  SHF.R.U64 R40, R40, 0x3, RZ ;  /* 0x0000000328287819 */ /* 0x000fe400000012ff */
[----:B------:R-:W-:Y:S02]  /*a720*/  SHF.R.U64 R48, R48, 0x3, RZ ;  /* 0x0000000330307819 */ /* 0x000fe400000012ff */
[----:B------:R-:W-:Y:S02]  /*a730*/  SHF.R.U64 R52, R52, 0x3, RZ ;  /* 0x0000000334347819 */ /* 0x000fe400000012ff */
[----:B------:R-:W-:-:S02]  /*a740*/  SHF.R.U64 R56, R56, 0x3, RZ ;  /* 0x0000000338387819 */ /* 0x000fc400000012ff */
[----:B------:R-:W-:Y:S02]  /*a750*/  SHF.R.U64 R64, R64, 0x3, RZ ;  /* 0x0000000340407819 */ /* 0x000fe400000012ff */
[----:B------:R-:W-:Y:S02]  /*a760*/  MOV R26, R12 ;  /* 0x0000000c001a7202 */ /* 0x000fe40000000f00 */
[----:B0-----:R-:W-:Y:S02]  /*a770*/  F2FP.BF16.F32.PACK_AB R4, R204, R208 ;  /* 0x000000d0cc04723e */ /* 0x001fe400000010ff */
[----:B------:R-:W-:Y:S02]  /*a780*/  F2FP.BF16.F32.PACK_AB R5, R35, R34 ;  /* 0x000000222305723e */ /* 0x000fe400000010ff */
[----:B------:R-:W-:Y:S02]  /*a790*/  F2FP.BF16.F32.PACK_AB R6, R202, R205 ;  /* 0x000000cdca06723e */ /* 0x000fe400000010ff */
[----:B------:R-:W-:-:S02]  /*a7a0*/  F2FP.BF16.F32.PACK_AB R7, R39, R38 ;  /* 0x000000262707723e */ /* 0x000fc400000010ff */
[----:B------:R-:W-:Y:S01]  /*a7b0*/  SHF.R.U64 R27, R73, 0x3, RZ ;  /* 0x00000003491b7819 */ /* 0x000fe200000012ff */
        /* <DEDUP_REMOVED lines=11> */
[----:B------:R-:W-:Y:S01]  /*a870*/  MOV R34, R8 ;  /* 0x0000000800227202 */ /* 0x000fe20000000f00 */
[----:B------:R0:W-:Y:S01]  /*a880*/  STSM.16.M88.4 [R26], R4 ;  /* 0x000000041a007844 */ /* 0x0001e20000000200 */
[----:B------:R-:W-:-:S02]  /*a890*/  MOV R35, R10 ;  /* 0x0000000a00237202 */ /* 0x000fc40000000f00 */
[----:B------:R-:W-:Y:S02]  /*a8a0*/  MOV R206, R14 ;  /* 0x0000000e00ce7202 */ /* 0x000fe40000000f00 */
[----:B------:R-:W-:Y:S02]  /*a8b0*/  F2FP.BF16.F32.PACK_AB R8, R200, R203 ;  /* 0x000000cbc808723e */ /* 0x000fe400000010ff */
[----:B------:R-:W-:Y:S02]  /*a8c0*/  F2FP.BF16.F32.PACK_AB R9, R43, R42 ;  /* 0x0000002a2b09723e */ /* 0x000fe400000010ff */
[----:B------:R-:W-:Y:S02]  /*a8d0*/  F2FP.BF16.F32.PACK_AB R10, R198, R201 ;  /* 0x000000c9c60a723e */ /* 0x000fe400000010ff */
[----:B------:R-:W-:Y:S02]  /*a8e0*/  F2FP.BF16.F32.PACK_AB R11, R47, R46 ;  /* 0x0000002e2f0b723e */ /* 0x000fe400000010ff */
[----:B------:R-:W-:-:S02]  /*a8f0*/  IADD3 R77, P0, R96, 0xb000, RZ ;  /* 0x0000b000604d7810 */ /* 0x000fc40007f1e0ff */
[C---:B------:R-:W-:Y:S01]  /*a900*/  IADD3 R81, P6, R96.reuse, 0xc000, RZ ;  /* 0x0000c00060517810 */ /* 0x040fe20007fde0ff */
[----:B------:R-:W-:Y:S01]  /*a910*/  STSM.16.M88.4 [R206], R8 ;  /* 0x00000008ce007844 */ /* 0x000fe20000000200 */
[C---:B------:R-:W-:Y:S02]  /*a920*/  IADD3 R85, P5, R96.reuse, 0xd000, RZ ;  /* 0x0000d00060557810 */ /* 0x040fe40007fbe0ff */
[C---:B------:R-:W-:Y:S02]  /*a930*/  IADD3 R89, P4, R96.reuse, 0xe000, RZ ;  /* 0x0000e00060597810 */ /* 0x040fe40007f9e0ff */
[----:B------:R-:W-:Y:S02]  /*a940*/  IADD3 R93, P3, R96, 0xf000, RZ ;  /* 0x0000f000605d7810 */ /* 0x000fe40007f7e0ff */
[----:B------:R-:W-:Y:S02]  /*a950*/  MOV R207, R24 ;  /* 0x0000001800cf7202 */ /* 0x000fe40000000f00 */
[----:B------:R-:W-:-:S02]  /*a960*/  F2FP.BF16.F32.PACK_AB R12, R196, R199 ;  /* 0x000000c7c40c723e */ /* 0x000fc400000010ff */
[----:B------:R-:W-:Y:S02]  /*a970*/  F2FP.BF16.F32.PACK_AB R13, R51, R50 ;  /* 0x00000032330d723e */ /* 0x000fe400000010ff */
[----:B------:R-:W-:Y:S02]  /*a980*/  F2FP.BF16.F32.PACK_AB R14, R194, R197 ;  /* 0x000000c5c20e723e */ /* 0x000fe400000010ff */
[----:B------:R-:W-:Y:S02]  /*a990*/  F2FP.BF16.F32.PACK_AB R15, R55, R54 ;  /* 0x00000036370f723e */ /* 0x000fe400000010ff */
[----:B------:R-:W-:Y:S02]  /*a9a0*/  LOP3.LUT R96, R27, R96, RZ, 0x3c, !PT ;  /* 0x000000601b607212 */ /* 0x000fe400078e3cff */
[----:B------:R-:W-:Y:S01]  /*a9b0*/  MOV R209, R28 ;  /* 0x0000001c00d17202 */ /* 0x000fe20000000f00 */
[----:B------:R-:W-:Y:S01]  /*a9c0*/  STSM.16.M88.4 [R207], R12 ;  /* 0x0000000ccf007844 */ /* 0x000fe20000000200 */
[----:B0-----:R-:W-:-:S02]  /*a9d0*/  F2FP.BF16.F32.PACK_AB R4, R192, R195 ;  /* 0x000000c3c004723e */ /* 0x001fc400000010ff */
[----:B------:R-:W-:Y:S02]  /*a9e0*/  F2FP.BF16.F32.PACK_AB R5, R59, R58 ;  /* 0x0000003a3b05723e */ /* 0x000fe400000010ff */
[----:B------:R-:W-:Y:S02]  /*a9f0*/  F2FP.BF16.F32.PACK_AB R6, R183, R193 ;  /* 0x000000c1b706723e */ /* 0x000fe400000010ff */
[----:B------:R-:W-:Y:S02]  /*aa00*/  F2FP.BF16.F32.PACK_AB R7, R63, R62 ;  /* 0x0000003e3f07723e */ /* 0x000fe400000010ff */
        /* <DEDUP_REMOVED lines=17> */
[----:B------:R-:W-:-:S02]  /*ab20*/  MOV R122, R122 ;  /* 0x0000007a007a7202 */ /* 0x000fc40000000f00 */
[----:B0-----:R-:W-:Y:S02]  /*ab30*/  F2FP.BF16.F32.PACK_AB R44, R173, R176 ;  /* 0x000000b0ad2c723e */ /* 0x001fe400000010ff */
[----:B------:R-:W-:Y:S02]  /*ab40*/  F2FP.BF16.F32.PACK_AB R61, R91, R90 ;  /* 0x0000005a5b3d723e */ /* 0x000fe400000010ff */
[----:B------:R-:W-:Y:S01]  /*ab50*/  F2FP.BF16.F32.PACK_AB R62, R159, R170 ;  /* 0x000000aa9f3e723e */ /* 0x000fe200000010ff */
[----:B------:R-:W-:Y:S01]  /*ab60*/  STSM.16.M88.4 [R118], R44 ;  /* 0x0000002c76007844 */ /* 0x000fe20000000200 */
[----:B------:R-:W-:Y:S02]  /*ab70*/  F2FP.BF16.F32.PACK_AB R63, R95, R94 ;  /* 0x0000005e5f3f723e */ /* 0x000fe400000010ff */
[----:B------:R-:W-:Y:S02]  /*ab80*/  MOV R126, R126 ;  /* 0x0000007e007e7202 */ /* 0x000fe40000000f00 */
[----:B-1----:R-:W-:-:S02]  /*ab90*/  F2FP.BF16.F32.PACK_AB R60, R163, R172 ;  /* 0x000000aca33c723e */ /* 0x002fc400000010ff */
[----:B------:R-:W-:Y:S02]  /*aba0*/  F2FP.BF16.F32.PACK_AB R4, R155, R161 ;  /* 0x000000a19b04723e */ /* 0x000fe400000010ff */
[----:B------:R-:W-:Y:S01]  /*abb0*/  F2FP.BF16.F32.PACK_AB R5, R99, R98 ;  /* 0x000000626305723e */ /* 0x000fe200000010ff */
[----:B------:R0:W-:Y:S01]  /*abc0*/  STSM.16.M88.4 [R122], R60 ;  /* 0x0000003c7a007844 */ /* 0x0001e20000000200 */
[----:B------:R-:W-:Y:S02]  /*abd0*/  F2FP.BF16.F32.PACK_AB R6, R101, R157 ;  /* 0x0000009d6506723e */ /* 0x000fe400000010ff */
[----:B------:R-:W-:Y:S02]  /*abe0*/  F2FP.BF16.F32.PACK_AB R7, R103, R102 ;  /* 0x000000666707723e */ /* 0x000fe400000010ff */
[----:B------:R-:W-:Y:S02]  /*abf0*/  MOV R130, R130 ;  /* 0x0000008200827202 */ /* 0x000fe40000000f00 */
[----:B------:R-:W-:Y:S01]  /*ac00*/  F2FP.BF16.F32.PACK_AB R8, R105, R153 ;  /* 0x000000996908723e */ /* 0x000fe200000010ff */
[----:B------:R1:W-:Y:S01]  /*ac10*/  STSM.16.M88.4 [R126], R4 ;  /* 0x000000047e007844 */ /* 0x0003e20000000200 */
[----:B------:R-:W-:-:S02]  /*ac20*/  F2FP.BF16.F32.PACK_AB R9, R107, R106 ;  /* 0x0000006a6b09723e */ /* 0x000fc400000010ff */
[----:B------:R-:W-:Y:S02]  /*ac30*/  F2FP.BF16.F32.PACK_AB R10, R109, R108 ;  /* 0x0000006c6d0a723e */ /* 0x000fe400000010ff */
[----:B------:R-:W-:Y:S02]  /*ac40*/  F2FP.BF16.F32.PACK_AB R11, R111, R110 ;  /* 0x0000006e6f0b723e */ /* 0x000fe400000010ff */
[----:B------:R-:W-:Y:S02]  /*ac50*/  MOV R134, R134 ;  /* 0x0000008600867202 */ /* 0x000fe40000000f00 */
[----:B------:R-:W-:Y:S01]  /*ac60*/  MOV R138, R138 ;  /* 0x0000008a008a7202 */ /* 0x000fe20000000f00 */
[----:B------:R2:W-:Y:S01]  /*ac70*/  STSM.16.M88.4 [R130], R8 ;  /* 0x0000000882007844 */ /* 0x0005e20000000200 */
[----:B0-----:R-:W-:Y:S02]  /*ac80*/  F2FP.BF16.F32.PACK_AB R122, R125, R124 ;  /* 0x0000007c7d7a723e */ /* 0x001fe400000010ff */
[----:B------:R-:W-:Y:S01]  /*ac90*/  F2FP.BF16.F32.PACK_AB R123, R158, R156 ;  /* 0x0000009c9e7b723e */ /* 0x000fe200000010ff */
[----:B------:R0:W-:Y:S01]  /*aca0*/  STSM.16.M88.4 [R134], R112 ;  /* 0x0000007086007844 */ /* 0x0001e20000000200 */
[----:B------:R-:W-:-:S02]  /*acb0*/  MOV R142, R142 ;  /* 0x0000008e008e7202 */ /* 0x000fc40000000f00 */
[----:B------:R-:W-:Y:S01]  /*acc0*/  F2FP.BF16.F32.PACK_AB R131, R165, R164 ;  /* 0x000000a4a583723e */ /* 0x000fe200000010ff */
[----:B------:R0:W-:Y:S01]  /*acd0*/  STSM.16.M88.4 [R138], R120 ;  /* 0x000000788a007844 */ /* 0x0001e20000000200 */
[----:B-1----:R-:W-:Y:S02]  /*ace0*/  F2FP.BF16.F32.PACK_AB R4, R137, R136 ;  /* 0x000000888904723e */ /* 0x002fe400000010ff */
[----:B------:R-:W-:Y:S02]  /*acf0*/  F2FP.BF16.F32.PACK_AB R5, R167, R166 ;  /* 0x000000a6a705723e */ /* 0x000fe400000010ff */
[----:B------:R-:W-:Y:S02]  /*ad00*/  F2FP.BF16.F32.PACK_AB R6, R141, R140 ;  /* 0x0000008c8d06723e */ /* 0x000fe400000010ff */
[----:B------:R-:W-:Y:S02]  /*ad10*/  F2FP.BF16.F32.PACK_AB R7, R169, R168 ;  /* 0x000000a8a907723e */ /* 0x000fe400000010ff */
[----:B--2---:R-:W-:-:S02]  /*ad20*/  F2FP.BF16.F32.PACK_AB R130, R133, R132 ;  /* 0x000000848582723e */ /* 0x004fc400000010ff */
[----:B------:R-:W-:Y:S02]  /*ad30*/  LOP3.LUT R76, R77, 0x380, RZ, 0xc0, !PT ;  /* 0x000003804d4c7812 */ /* 0x000fe400078ec0ff */
[----:B------:R-:W-:Y:S01]  /*ad40*/  LOP3.LUT R80, R81, 0x380, RZ, 0xc0, !PT ;  /* 0x0000038051507812 */ /* 0x000fe200078ec0ff */
[----:B------:R0:W-:Y:S01]  /*ad50*/  STSM.16.M88.4 [R142], R128 ;  /* 0x000000808e007844 */ /* 0x0001e20000000200 */
[----:B------:R-:W-:Y:S02]  /*ad60*/  LOP3.LUT R84, R85, 0x380, RZ, 0xc0, !PT ;  /* 0x0000038055547812 */ /* 0x000fe400078ec0ff */
[----:B------:R-:W-:Y:S01]  /*ad70*/  LOP3.LUT R88, R89, 0x380, RZ, 0xc0, !PT ;  /* 0x0000038059587812 */ /* 0x000fe200078ec0ff */
[----:B------:R0:W-:Y:S01]  /*ad80*/  STSM.16.M88.4 [R34], R4 ;  /* 0x0000000422007844 */ /* 0x0001e20000000200 */
[----:B------:R-:W-:Y:S02]  /*ad90*/  LOP3.LUT R92, R93, 0x380, RZ, 0xc0, !PT ;  /* 0x000003805d5c7812 */ /* 0x000fe400078ec0ff */
[----:B------:R-:W-:Y:S01]  /*ada0*/  SHF.R.U64 R76, R76, 0x3, RZ ;  /* 0x000000034c4c7819 */ /* 0x000fe200000012ff */
[----:B------:R0:W-:Y:S01]  /*adb0*/  STSM.16.M88.4 [R35], R144 ;  /* 0x0000009023007844 */ /* 0x0001e20000000200 */
        /* <DEDUP_REMOVED lines=62> */
.L_x_4198:
[----:B------:R-:W1:Y:S01]  /*b1a0*/  LDC R15, c[0x0][0xbe8] ;  /* 0x0002fa00ff0f7b82 */ /* 0x000e620000000800 */
[----:B------:R-:W-:Y:S01]  /*b1b0*/  ULDC UR10, c[0x0][0xac8] ;  /* 0x0002b200000a7ab9 */ /* 0x000fe20000000800 */
[----:B------:R-:W-:Y:S01]  /*b1c0*/  ULDC.64 UR8, c[0x0][0xae8] ;  /* 0x0002ba0000087ab9 */ /* 0x000fe20000000a00 */
[----:B------:R-:W-:Y:S01]  /*b1d0*/  ISETP.GE.AND P0, PT, R190, UR10, PT ;  /* 0x0000000abe007c0c */ /* 0x000fe2000bf06270 */
[----:B------:R-:W5:Y:S01]  /*b1e0*/  LD.E.128 R96, desc[UR46][R96.64] ;  /* 0x0000002e60607980 */ /* 0x000f62000c101d00 */
[----:B------:R-:W-:Y:S02]  /*b1f0*/  ISETP.GE.AND P1, PT, R17, UR10, PT ;  /* 0x0000000a11007c0c */ /* 0x000fe4000bf26270 */
[----:B0-----:R-:W-:Y:S01]  /*b200*/  SEL R3, RZ, 0xffffffff, P0 ;  /* 0xffffffffff037807 */ /* 0x001fe20000000000 */
[----:B------:R0:W5:Y:S01]  /*b210*/  LD.E.128 R4, desc[UR46][R20.64] ;  /* 0x0000002e14047980 */ /* 0x000162000c101d00 */
        /* <DEDUP_REMOVED lines=39> */
[----:B------:R-:W5:Y:S01]  /*b490*/  LD.E.128 R84, desc[UR46][R84.64] ;  /* 0x0000002e54547980 */ /* 0x000f62000c101d00 */
        /* <DEDUP_REMOVED lines=84> */
.L_x_4200:
[----:B------:R-:W-:Y:S05]  /*b9e0*/  BSYNC B1 ;  /* 0x0000000000017941 */ /* 0x000fea0003800000 */
.L_x_4199:
[----:B---3--:R-:W-:Y:S01]  /*b9f0*/  VIADD R8, R28, 0x20 ;  /* 0x000000201c087836 */ /* 0x008fe20000000000 */
[----:B--2---:R4:W2:Y:S04]  /*ba00*/  SHFL.IDX PT, R11, R27, 0x1, 0x181f ;  /* 0x00381f001b0b7f89 */ /* 0x0048a800000e0000 */
[----:B------:R-:W-:Y:S01]  /*ba10*/  ISETP.GE.AND P0, PT, R8, R29, PT ;  /* 0x0000001d0800720c */ /* 0x000fe20003f06270 */
[----:B-1----:R4:W1:-:S12]  /*ba20*/  SHFL.IDX PT, R10, R26, 0x1, 0x181f ;  /* 0x00381f001a0a7f89 */ /* 0x00285800000e0000 */
[----:B----4-:R-:W-:Y:S05]  /*ba30*/  @P0 BRA `(.L_x_4201) ;  /* 0x0000000c007c0947 */ /* 0x010fea0003800000 */
[----:B------:R-:W-:Y:S02]  /*ba40*/  ISETP.GE.AND P0, PT, R17, UR10, PT ;  /* 0x0000000a11007c0c */ /* 0x000fe4000bf06270 */
[----:B------:R-:W-:Y:S02]  /*ba50*/  ISETP.GE.AND P5, PT, R190, UR10, PT ;  /* 0x0000000abe007c0c */ /* 0x000fe4000bfa6270 */
[----:B------:R-:W-:Y:S02]  /*ba60*/  ISETP.GE.AND P3, PT, R189, UR10, PT ;  /* 0x0000000abd007c0c */ /* 0x000fe4000bf66270 */
[----:B------:R-:W-:Y:S02]  /*ba70*/  ISETP.GE.AND P2, PT, R188, UR10, PT ;  /* 0x0000000abc007c0c */ /* 0x000fe4000bf46270 */
[----:B------:R-:W-:-:S05]  /*ba80*/  ISETP.GE.AND P1, PT, R187, UR10, PT ;  /* 0x0000000abb007c0c */ /* 0x000fca000bf26270 */
[----:B-12---:R-:W-:Y:S02]  /*ba90*/  @!P0 IMAD.WIDE R8, R17, 0x2, R10 ;  /* 0x0000000211088825 */ /* 0x006fe400078e020a */
[-C--:B------:R-:W-:Y:S02]  /*baa0*/  @!P5 LEA R12, P4, R190, R10.reuse, 0x1 ;  /* 0x0000000abe0cd211 */ /* 0x080fe400078808ff */
[----:B------:R-:W-:Y:S01]  /*bab0*/  @!P3 LEA R14, P6, R189, R10, 0x1 ;  /* 0x0000000abd0eb211 */ /* 0x000fe200078c08ff */
[----:B-----5:R1:W-:Y:S01]  /*bac0*/  @!P0 ST.E.128 desc[UR46][R8.64], R4 ;  /* 0x0000000408008985 */ /* 0x0203e2000c101d2e */
        /* <DEDUP_REMOVED lines=8> */
[----:B-1----:R-:W-:-:S03]  /*bb50*/  @!P1 LEA R4, P6, R187, R10, 0x1 ;  /* 0x0000000abb049211 */ /* 0x002fc600078c08ff */
        /* <DEDUP_REMOVED lines=15> */
.L_x_4197:
        /* <DEDUP_REMOVED lines=57> */
.L_x_4203:
[----:B------:R-:W-:Y:S05]  /*bfe0*/  BSYNC B1 ;  /* 0x0000000000017941 */ /* 0x000fea0003800000 */
.L_x_4202:
        /* <DEDUP_REMOVED lines=95> */
.L_x_4205:
[----:B------:R-:W-:Y:S05]  /*c5e0*/  BSYNC B1 ;  /* 0x0000000000017941 */ /* 0x000fea0003800000 */
.L_x_4204:
        /* <DEDUP_REMOVED lines=36> */
.L_x_4201:
[----:B------:R-:W-:Y:S05]  /*c830*/  BSYNC B0 ;  /* 0x0000000000007941 */ /* 0x000fea0003800000 */
.L_x_4196:
[----:B------:R-:W-:Y:S02]  /*c840*/  ULDC UR5, c[0x0][0xc38] ;  /* 0x00030e0000057ab9 */ /* 0x000fe40000000800 */
[----:B------:R-:W-:-:S06]  /*c850*/  UISETP.GE.AND UP0, UPT, UR4, UR5, UPT ;  /* 0x000000050400728c */ /* 0x000fcc000bf06270 */
[----:B------:R-:W-:-:S13]  /*c860*/  PLOP3.LUT P0, PT, PT, PT, UP0, 0x80, 0x0 ;  /* 0x000000000000781c */ /* 0x000fda0003f0f008 */
[----:B------:R-:W-:Y:S05]  /*c870*/  @!P0 BRA `(.L_x_4206) ;  /* 0xffffff4400e48947 */ /* 0x000fea000383ffff */
[----:B------:R-:W-:Y:S05]  /*c880*/  EXIT ;  /* 0x000000000000794d */ /* 0x000fea0003800000 */
.L_x_4152:
        /* <DEDUP_REMOVED lines=16> */
[----:B------:R-:W0:Y:S01]  /*c990*/  S2R R5, SR_TID.X ;  /* 0x0000000000057919 */ /* 0x000e220000002100 */
[----:B------:R-:W2:Y:S01]  /*c9a0*/  S2UR UR5, SR_CgaCtaId ;  /* 0x00000000000579c3 */ /* 0x000ea20000008800 */
[----:B------:R-:W-:Y:S01]  /*c9b0*/  UMOV UR4, 0x400 ;  /* 0x0000040000047882 */ /* 0x000fe20000000000 */
[----:B------:R-:W-:Y:S01]  /*c9c0*/  IMAD.MOV.U32 R18, RZ, RZ, RZ ;  /* 0x000000ffff127224 */ /* 0x000fe200078e00ff */
[----:B------:R-:W-:Y:S01]  /*c9d0*/  ULDC UR41, c[0x0][0xc] ;  /* 0x0000030000297ab9 */ /* 0x000fe20000000800 */
[----:B------:R-:W-:Y:S01]  /*c9e0*/  ULDC.64 UR44, c[0x0][0x198] ;  /* 0x00006600002c7ab9 */ /* 0x000fe20000000a00 */
[----:B--2---:R-:W-:-:S06]  /*c9f0*/  ULEA UR4, UR5, UR4, 0x18 ;  /* 0x0000000405047291 */ /* 0x004fcc000f8ec03f */
[----:B------:R-:W-:Y:S01]  /*ca00*/  IMAD.U32 R17, RZ, RZ, UR4 ;  /* 0x00000004ff117e24 */ /* 0x000fe2000f8e00ff */
[C---:B0-----:R-:W-:Y:S01]  /*ca10*/  LOP3.LUT R4, R5.reuse, 0x7f, RZ, 0xc0, !PT ;  /* 0x0000007f05047812 */ /* 0x041fe200078ec0ff */
[----:B-1----:R-:W-:-:S05]  /*ca20*/  IMAD.SHL.U32 R0, R5, 0x8, RZ ;  /* 0x0000000805007824 */ /* 0x002fca00078e00ff */
[----:B------:R-:W-:-:S04]  /*ca30*/  LOP3.LUT R2, R0, 0x1f8, RZ, 0xc0, !PT ;  /* 0x000001f800027812 */ /* 0x000fc800078ec0ff */
        /* <DEDUP_REMOVED lines=11> */
[----:B------:R0:W-:Y:S04]  /*caf0*/  STL [R1], R0 ;  /* 0x0000000001007387 */ /* 0x0001e80000100800 */
[----:B------:R0:W-:Y:S02]  /*cb00*/  STL [R1+0x18], RZ ;  /* 0x000018ff01007387 */ /* 0x0001e40000100800 */
.L_x_4313:
        /* <DEDUP_REMOVED lines=23> */
.L_x_4208:
[----:B------:R-:W-:Y:S01]  /*cc80*/  ULDC UR8, c[0x0][0xc54] ;  /* 0x0003150000087ab9 */ /* 0x000fe20000000800 */
[----:B------:R-:W-:Y:S01]  /*cc90*/  UMOV UR7, UR9 ;  /* 0x0000000900077c82 */ /* 0x000fe20008000000 */
[----:B------:R-:W-:-:S11]  /*cca0*/  UISETP.NE.AND UP0, UPT, UR8, 0x1, UPT ;  /* 0x000000010800788c */ /* 0x000fd6000bf05270 */
[----:B------:R-:W-:Y:S02]  /*ccb0*/  @UP0 ULDC.64 UR10, c[0x0][0xc58] ;  /* 0x00031600000a0ab9 */ /* 0x000fe40000000a00 */
[----:B------:R-:W-:-:S04]  /*ccc0*/  UIMAD.WIDE.U32 UR4, UR9, UR10, URZ ;  /* 0x0000000a090472a5 */ /* 0x000fc8000f8e003f */
[----:B------:R-:W-:-:S04]  /*ccd0*/  @UP0 USHF.R.U32.HI UR7, URZ, UR11, UR5 ;  /* 0x0000000b3f070299 */ /* 0x000fc80008011605 */
[----:B------:R-:W-:-:S12]  /*cce0*/  UIMAD UR8, UR7, UR8, URZ ;  /* 0x00000008070872a4 */ /* 0x000fd8000f8e023f */
.L_x_4209:
[----:B------:R-:W-:Y:S01]  /*ccf0*/  ULOP3.LUT UR39, URZ, UR7, URZ, 0x33, !UPT ;  /* 0x000000073f277292 */ /* 0x000fe2000f8e333f */
[----:B------:R-:W-:Y:S01]  /*cd00*/  BSSY B7, `(.L_x_4210) ;  /* 0x00004a7000077945 */ /* 0x000fe20003800000 */
[----:B------:R-:W-:Y:S01]  /*cd10*/  ULDC UR5, c[0x0][0x448] ;  /* 0x0001120000057ab9 */ /* 0x000fe20000000800 */
[----:B------:R-:W-:Y:S01]  /*cd20*/  ULDC UR4, c[0x0][0xc3c] ;  /* 0x00030f0000047ab9 */ /* 0x000fe20000000800 */
[----:B------:R-:W-:Y:S02]  /*cd30*/  UISETP.NE.AND UP1, UPT, UR5, 0x1, UPT ;  /* 0x000000010500788c */ /* 0x000fe4000bf25270 */
[----:B------:R-:W-:Y:S01]  /*cd40*/  UIADD3 UR39, UR39, UR4, URZ ;  /* 0x0000000427277290 */ /* 0x000fe2000fffe03f */
[----:B------:R-:W-:Y:S01]  /*cd50*/  ULDC.64 UR10, c[0x0][0x418] ;  /* 0x00010600000a7ab9 */ /* 0x000fe20000000a00 */
[----:B------:R-:W-:Y:S01]  /*cd60*/  ULDC UR5, c[0x0][0x288] ;  /* 0x0000a20000057ab9 */ /* 0x000fe20000000800 */
[----:B------:R-:W-:Y:S02]  /*cd70*/  UISETP.NE.U32.AND UP0, UPT, UR10, URZ, UPT ;  /* 0x0000003f0a00728c */ /* 0x000fe4000bf05070 */
[----:B------:R-:W-:-:S02]  /*cd80*/  USHF.L.U32 UR7, UR39, 0x6, URZ ;  /* 0x0000000627077899 */ /* 0x000fc4000800063f */
[----:B------:R-:W-:Y:S02]  /*cd90*/  UISETP.NE.AND.EX UP0, UPT, UR11, URZ, UPT, UP0 ;  /* 0x0000003f0b00728c */ /* 0x000fe4000bf05300 */
[----:B------:R-:W-:Y:S01]  /*cda0*/  UIADD3 UR7, UR7, 0x3f, URZ ;  /* 0x0000003f07077890 */ /* 0x000fe2000fffe03f */
[----:B------:R-:W-:Y:S01]  /*cdb0*/  ULDC UR4, c[0x0][0x424] ;  /* 0x0001090000047ab9 */ /* 0x000fe20000000800 */
[----:B------:R-:W-:Y:S02]  /*cdc0*/  UIADD3 UR13, -UR5, 0x40, URZ ;  /* 0x00000040050d7890 */ /* 0x000fe4000fffe13f */
[----:B------:R-:W-:Y:S01]  /*cdd0*/  USEL UR11, UR4, 0x1, UP0 ;  /* 0x00000001040b7887 */ /* 0x000fe20008000000 */
[----:B------:R-:W-:Y:S01]  /*cde0*/  @UP1 ULDC UR5, c[0x0][0x44c] ;  /* 0x0001130000051ab9 */ /* 0x000fe20000000800 */
[----:B------:R-:W-:Y:S01]  /*cdf0*/  ULDC UR12, c[0x0][0x2f0] ;  /* 0x0000bc00000c7ab9 */ /* 0x000fe20000000800 */
[----:B------:R-:W-:Y:S01]  /*ce00*/  UIMAD.WIDE.U32 UR4, UR7, UR5, URZ ;  /* 0x00000005070472a5 */ /* 0x000fe2000f8e003f */
[----:B------:R-:W-:Y:S01]  /*ce10*/  @UP1 ULDC UR14, c[0x0][0x450] ;  /* 0x00011400000e1ab9 */ /* 0x000fe20000000800 */
[----:B------:R-:W-:-:S02]  /*ce20*/  UIMAD UR13, UR11, UR12, UR13 ;  /* 0x0000000c0b0d72a4 */ /* 0x000fc4000f8e020d */
[----:B------:R-:W-:Y:S02]  /*ce30*/  @UP1 USHF.R.U32.HI UR7, URZ, UR14, UR5 ;  /* 0x0000000e3f071299 */ /* 0x000fe40008011605 */
[----:B------:R-:W-:Y:S02]  /*ce40*/  UIMAD UR11, UR11, UR12, 0x3f ;  /* 0x0000003f0b0b74a4 */ /* 0x000fe4000f8e020c */
[----:B------:R-:W-:Y:S02]  /*ce50*/  UIADD3 UR7, UR13, UR7, URZ ;  /* 0x000000070d077290 */ /* 0x000fe4000fffe03f */
[----:B------:R-:W-:Y:S02]  /*ce60*/  UIADD3 UR8, UR9, -UR8, URZ ;  /* 0x8000000809087290 */ /* 0x000fe4000fffe03f */
[----:B------:R-:W-:Y:S02]  /*ce70*/  USHF.R.S32.HI UR9, URZ, 0x1f, UR11 ;  /* 0x0000001f3f097899 */ /* 0x000fe4000801140b */
[----:B------:R-:W-:-:S02]  /*ce80*/  USHF.R.S32.HI UR4, URZ, 0x1f, UR7 ;  /* 0x0000001f3f047899 */ /* 0x000fc40008011407 */
[----:B------:R-:W-:Y:S02]  /*ce90*/  ULEA.HI UR9, UR9, UR11, URZ, 0x6 ;  /* 0x0000000b09097291 */ /* 0x000fe4000f8f303f */
[----:B------:R-:W-:Y:S01]  /*cea0*/  ULEA.HI UR7, UR4, UR7, URZ, 0x6 ;  /* 0x0000000704077291 */ /* 0x000fe2000f8f303f */
[----:B------:R-:W-:Y:S01]  /*ceb0*/  ULDC UR10, c[0x0][0xc48] ;  /* 0x00031200000a7ab9 */ /* 0x000fe20000000800 */
[----:B------:R-:W-:Y:S02]  /*cec0*/  USHF.R.S32.HI UR9, URZ, 0x6, UR9 ;  /* 0x000000063f097899 */ /* 0x000fe40008011409 */
[----:B------:R-:W-:Y:S02]  /*ced0*/  USHF.R.S32.HI UR7, URZ, 0x6, UR7 ;  /* 0x000000063f077899 */ /* 0x000fe40008011407 */
[----:B------:R-:W-:Y:S02]  /*cee0*/  UISETP.NE.AND UP0, UPT, UR10, 0x1, UPT ;  /* 0x000000010a00788c */ /* 0x000fe4000bf05270 */
[----:B------:R-:W-:Y:S01]  /*cef0*/  UISETP.LT.AND UP1, UPT, UR9, UR7, UPT ;  /* 0x000000070900728c */ /* 0x000fe2000bf21270 */
[----:B------:R-:W-:-:S03]  /*cf00*/  ULDC UR5, c[0x0][0xc54] ;  /* 0x0003150000057ab9 */ /* 0x000fc60000000800 */
[----:B------:R-:W-:Y:S02]  /*cf10*/  USEL UR38, UR9, UR7, UP1 ;  /* 0x0000000709267287 */ /* 0x000fe40008800000 */
[----:B------:R-:W-:-:S03]  /*cf20*/  UIMAD UR8, UR6, UR5, UR8 ;  /* 0x00000005060872a4 */ /* 0x000fc6000f8e0208 */
[----:B------:R-:W-:Y:S01]  /*cf30*/  @UP0 ULDC UR5, c[0x0][0xc4c] ;  /* 0x0003130000050ab9 */ /* 0x000fe20000000800 */
[----:B------:R-:W-:Y:S01]  /*cf40*/  ISETP.LT.AND P0, PT, RZ, UR38, PT ;  /* 0x00000026ff007c0c */ /* 0x000fe2000bf01270 */
[----:B------:R-:W-:Y:S01]  /*cf50*/  UIMAD.WIDE.U32 UR4, UR8, UR5, URZ ;  /* 0x00000005080472a5 */ /* 0x000fe2000f8e003f */
[----:B------:R-:W-:Y:S01]  /*cf60*/  @UP0 ULDC UR6, c[0x0][0xc50] ;  /* 0x0003140000060ab9 */ /* 0x000fe20000000800 */
[----:B------:R-:W-:Y:S02]  /*cf70*/  UMOV UR42, UR8 ;  /* 0x00000008002a7c82 */ /* 0x000fe40008000000 */
[----:B------:R-:W-:-:S04]  /*cf80*/  @UP0 USHF.R.U32.HI UR42, URZ, UR6, UR5 ;  /* 0x000000063f2a0299 */ /* 0x000fc80008011605 */
[----:B------:R-:W-:-:S04]  /*cf90*/  UIADD3 UR36, -UR42, URZ, URZ ;  /* 0x0000003f2a247290 */ /* 0x000fc8000fffe13f */
[----:B------:R-:W-:Y:S01]  /*cfa0*/  UIMAD UR36, UR10, UR36, UR8 ;  /* 0x000000240a2472a4 */ /* 0x000fe2000f8e0208 */
[----:B------:R-:W-:Y:S11]  /*cfb0*/  @P0 BRA `(.L_x_4211) ;  /* 0x0000000000480947 */ /* 0x000ff60003800000 */
        /* <DEDUP_REMOVED lines=18> */
.L_x_4211:
        /* <DEDUP_REMOVED lines=20> */
.L_x_4214:
[----:B------:R-:W-:Y:S05]  /*d220*/  BSYNC B6 ;  /* 0x0000000000067941 */ /* 0x000fea0003800000 */
.L_x_4213:
        /* <DEDUP_REMOVED lines=20> */
.L_x_4217:
        /* <DEDUP_REMOVED lines=15> */
.L_x_4216:
[----:B------:R-:W-:Y:S05]  /*d460*/  BSYNC B6 ;  /* 0x0000000000067941 */ /* 0x000fea0003800000 */
.L_x_4215:
        /* <DEDUP_REMOVED lines=26> */
.L_x_4329:
        /* <DEDUP_REMOVED lines=9> */
.L_x_4332:
        /* <DEDUP_REMOVED lines=22> */
.L_x_4221:
        /* <DEDUP_REMOVED lines=8> */
.L_x_4333:
        /* <DEDUP_REMOVED lines=8> */
.L_x_4223:
        /* <DEDUP_REMOVED lines=19> */
.L_x_4219:
        /* <DEDUP_REMOVED lines=22> */
.L_x_4225:
[----:B------:R-:W-:Y:S05]  /*db90*/  BSYNC B6 ;  /* 0x0000000000067941 */ /* 0x000fea0003800000 */
.L_x_4224:
[----:B------:R1:W5:Y:S01]  /*dba0*/  LDL R8, [R1+0x1c] ;  /* 0x00001c0001087983 */ /* 0x0003620000100800 */
[----:B0-----:R-:W0:Y:S01]  /*dbb0*/  LDC R7, c[0x0][0x448] ;  /* 0x00011200ff077b82 */ /* 0x001e220000000800 */
[----:B------:R-:W2:Y:S01]  /*dbc0*/  S2R R0, SR_TID.X ;  /* 0x0000000000007919 */ /* 0x000ea20000002100 */
[----:B------:R-:W3:Y:S01]  /*dbd0*/  S2R R2, SR_TID.X ;  /* 0x0000000000027919 */ /* 0x000ee20000002100 */
[----:B------:R-:W-:Y:S01]  /*dbe0*/  USHF.R.S32.HI UR4, URZ, 0x1f, UR36 ;  /* 0x0000001f3f047899 */ /* 0x000fe20008011424 */
[----:B------:R-:W-:Y:S01]  /*dbf0*/  ULDC.64 UR8, c[0x0][0x2d8] ;  /* 0x0000b60000087ab9 */ /* 0x000fe20000000a00 */
[----:B0-----:R-:W-:Y:S01]  /*dc00*/  ISETP.NE.AND P0, PT, R7, 0x1, PT ;  /* 0x000000010700780c */ /* 0x001fe20003f05270 */
[----:B--2---:R-:W-:-:S12]  /*dc10*/  IMAD.SHL.U32 R4, R0, 0x10, RZ ;  /* 0x0000001000047824 */ /* 0x004fd800078e00ff */
[----:B------:R-:W0:Y:S01]  /*dc20*/  @P0 LDC R3, c[0x0][0x44c] ;  /* 0x00011300ff030b82 */ /* 0x000e220000000800 */
[----:B---3--:R-:W-:-:S04]  /*dc30*/  LOP3.LUT R2, R2, 0x7f, RZ, 0xc0, !PT ;  /* 0x0000007f02027812 */ /* 0x008fc800078ec0ff */
[----:B------:R-:W-:-:S03]  /*dc40*/  SHF.R.U32.HI R2, RZ, 0x3, R2 ;  /* 0x00000003ff027819 */ /* 0x000fc60000011602 */
[----:B------:R-:W2:Y:S01]  /*dc50*/  @P0 LDC R0, c[0x0][0x450] ;  /* 0x00011400ff000b82 */ /* 0x000ea20000000800 */
[----:B------:R-:W-:Y:S01]  /*dc60*/  LOP3.LUT R4, R2, 0x70, R4, 0xf8, !PT ;  /* 0x0000007002047812 */ /* 0x000fe200078ef804 */
[----:B------:R-:W-:Y:S01]  /*dc70*/  IMAD.U32 R2, RZ, RZ, UR39 ;  /* 0x00000027ff027e24 */ /* 0x000fe2000f8e00ff */
[----:B------:R-:W-:Y:S02]  /*dc80*/  UIMAD UR6, UR4, UR8, URZ ;  /* 0x00000008040672a4 */ /* 0x000fe4000f8e023f */
[----:B------:R-:W-:Y:S01]  /*dc90*/  UIMAD.WIDE.U32 UR4, UR36, UR8, URZ ;  /* 0x00000008240472a5 */ /* 0x000fe2000f8e003f */
[----:B------:R-:W-:Y:S01]  /*dca0*/  IMAD R2, R2, 0x40, R4 ;  /* 0x0000004002027824 */ /* 0x000fe200078e0204 */
[----:B------:R-:W-:Y:S02]  /*dcb0*/  UIMAD UR6, UR36, UR9, UR6 ;  /* 0x00000009240672a4 */ /* 0x000fe4000f8e0206 */
[----:B------:R-:W-:Y:S02]  /*dcc0*/  USHF.R.S32.HI UR7, URZ, 0x1f, UR42 ;  /* 0x0000001f3f077899 */ /* 0x000fe4000801142a */
[----:B------:R-:W-:Y:S01]  /*dcd0*/  UIADD3 UR5, UR5, UR6, URZ ;  /* 0x0000000605057290 */ /* 0x000fe2000fffe03f */
[----:B------:R-:W-:Y:S01]  /*dce0*/  IMAD.MOV.U32 R6, RZ, RZ, R2 ;  /* 0x000000ffff067224 */ /* 0x000fe200078e0002 */
[----:B------:R-:W-:Y:S01]  /*dcf0*/  ULDC.64 UR8, c[0x0][0x2e0] ;  /* 0x0000b80000087ab9 */ /* 0x000fe20000000a00 */
[----:B0-----:R-:W-:Y:S01]  /*dd00*/  @P0 IMAD.HI.U32 R3, R2, R3, RZ ;  /* 0x0000000302030227 */ /* 0x001fe200078e00ff */
[----:B------:R-:W-:Y:S01]  /*dd10*/  UIMAD.WIDE.U32 UR4, UR42, UR8, UR4 ;  /* 0x000000082a0472a5 */ /* 0x000fe2000f8e0004 */
[----:B------:R-:W0:Y:S01]  /*dd20*/  S2R R10, SR_TID.X ;  /* 0x00000000000a7919 */ /* 0x000e220000002100 */
[----:B------:R-:W-:-:S02]  /*dd30*/  UIMAD UR6, UR7, UR8, URZ ;  /* 0x00000008070672a4 */ /* 0x000fc4000f8e023f */
[----:B--2---:R-:W-:Y:S02]  /*dd40*/  @P0 SHF.R.U32.HI R6, RZ, R0, R3 ;  /* 0x00000000ff060219 */ /* 0x004fe40000011603 */
[----:B------:R-:W-:Y:S01]  /*dd50*/  UIMAD UR6, UR42, UR9, UR6 ;  /* 0x000000092a0672a4 */ /* 0x000fe2000f8e0206 */
[----:B------:R-:W-:Y:S02]  /*dd60*/  IMAD.U32 R4, RZ, RZ, UR4 ;  /* 0x00000004ff047e24 */ /* 0x000fe4000f8e00ff */
        /* <DEDUP_REMOVED lines=24> */
[----:B------:R-:W-:Y:S02]  /*def0*/  LOP3.LUT R10, R10, 0x7f, RZ, 0xc0, !PT ;  /* 0x0000007f0a0a7812 */ /* 0x000fe400078ec0ff */
[----:B------:R-:W-:Y:S02]  /*df00*/  ISETP.GE.AND P0, PT, R9, UR6, PT ;  /* 0x0000000609007c0c */ /* 0x000fe4000bf06270 */
[----:B------:R-:W-:-:S02]  /*df10*/  LEA.HI.X R2, R2, UR5, R3, 0x1, P1 ;  /* 0x0000000502027c11 */ /* 0x000fc400088f0c03 */
[----:B------:R-:W-:Y:S01]  /*df20*/  SHF.R.U32.HI R10, RZ, 0x3, R10 ;  /* 0x00000003ff0a7819 */ /* 0x000fe2000001160a */
[----:B-1----:R-:W-:Y:S08]  /*df30*/  BRA.DIV UR4, `(.L_x_4226) ;  /* 0x00000042048c7947 */ /* 0x002ff0000b800000 */
[----:B------:R-:W0:Y:S01]  /*df40*/  SHFL.IDX PT, R6, R0, RZ, 0x181f ;  /* 0x00181fff00067589 */ /* 0x000e2200000e0000 */
[----:B------:R-:W-:Y:S01]  /*df50*/  IMAD.U32 R4, RZ, RZ, UR39 ;  /* 0x00000027ff047e24 */ /* 0x000fe2000f8e00ff */
[----:B------:R-:W-:Y:S02]  /*df60*/  ULDC UR4, c[0x0][0x288] ;  /* 0x0000a20000047ab9 */ /* 0x000fe40000000800 */
[----:B------:R-:W1:Y:S01]  /*df70*/  SHFL.IDX PT, R5, R2, RZ, 0x181f ;  /* 0x00181fff02057589 */ /* 0x000e6200000e0000 */
[----:B------:R-:W-:Y:S02]  /*df80*/  IMAD R3, R7, UR4, RZ ;  /* 0x0000000407037c24 */ /* 0x000fe4000f8e02ff */
[----:B------:R-:W-:-:S05]  /*df90*/  IMAD R4, R4, 0x40, R10 ;  /* 0x0000004004047824 */ /* 0x000fca00078e020a */
[----:B------:R-:W-:-:S13]  /*dfa0*/  ISETP.GE.AND P1, PT, R4, R3, PT ;  /* 0x000000030400720c */ /* 0x000fda0003f26270 */
[----:B0-----:R-:W-:-:S05]  /*dfb0*/  @!P1 LEA R6, P2, R9, R6, 0x1 ;  /* 0x0000000609069211 */ /* 0x001fca00078408ff */
[----:B-1----:R-:W-:-:S04]  /*dfc0*/  @!P1 IMAD.X R5, RZ, RZ, R5, P2 ;  /* 0x000000ffff059224 */ /* 0x002fc800010e0605 */
        /* <DEDUP_REMOVED lines=21> */
.L_x_4342:
        /* <DEDUP_REMOVED lines=10> */
.L_x_4227:
        /* <DEDUP_REMOVED lines=18> */
.L_x_4343:
[----:B------:R-:W-:Y:S05]  /*e2e0*/  BSYNC B0 ;  /* 0x0000000000007941 */ /* 0x000fea0003800000 */
.L_x_4228:
[----:B------:R-:W2:Y:S01]  /*e2f0*/  LDL R2, [R1+0x8] ;  /* 0x0000080001027983 */ /* 0x000ea20000100800 */
[----:B------:R-:W-:Y:S01]  /*e300*/  BSSY B0, `(.L_x_4230) ;  /* 0x0000095000007945 */ /* 0x000fe20003800000 */
[----:B--2---:R-:W-:-:S13]  /*e310*/  ISETP.NE.AND P0, PT, R2, RZ, PT ;  /* 0x000000ff0200720c */ /* 0x004fda0003f05270 */
[----:B------:R-:W-:Y:S05]  /*e320*/  @!P0 BRA `(.L_x_4231) ;  /* 0x0000000800488947 */ /* 0x000fea0003800000 */
[----:B------:R-:W2:Y:S01]  /*e330*/  LDL R3, [R1] ;  /* 0x0000000001037983 */ /* 0x000ea20000100800 */
        /* <DEDUP_REMOVED lines=8> */
.L_x_4344:
[----:B------:R-:W-:Y:S05]  /*e3c0*/  BSYNC B1 ;  /* 0x0000000000017941 */ /* 0x000fea0003800000 */
.L_x_4232:
        /* <DEDUP_REMOVED lines=9> */
.L_x_4235:
[----:B------:R-:W-:Y:S05]  /*e460*/  BSYNC B1 ;  /* 0x0000000000017941 */ /* 0x000fea0003800000 */
.L_x_4234:
        /* <DEDUP_REMOVED lines=11> */
.L_x_4236:
        /* <DEDUP_REMOVED lines=15> */
.L_x_4237:
        /* <DEDUP_REMOVED lines=15> */
.L_x_4238:
        /* <DEDUP_REMOVED lines=15> */
.L_x_4239:
        /* <DEDUP_REMOVED lines=15> */
.L_x_4240:
        /* <DEDUP_REMOVED lines=15> */
.L_x_4241:
        /* <DEDUP_REMOVED lines=15> */
.L_x_4242:
        /* <DEDUP_REMOVED lines=15> */
.L_x_4243:
        /* <DEDUP_REMOVED lines=10> */
.L_x_4231:
[----:B------:R-:W-:Y:S05]  /*ec50*/  BSYNC B0 ;  /* 0x0000000000007941 */ /* 0x000fea0003800000 */
.L_x_4230:
[----:B------:R-:W-:-:S06]  /*ec60*/  UISETP.GE.AND UP0, UPT, UR38, 0x2, UPT ;  /* 0x000000022600788c */ /* 0x000fcc000bf06270 */
[----:B------:R-:W-:-:S13]  /*ec70*/  PLOP3.LUT P0, PT, PT, PT, UP0, 0x80, 0x0 ;  /* 0x000000000000781c */ /* 0x000fda0003f0f008 */
[----:B------:R-:W-:Y:S05]  /*ec80*/  @!P0 BRA `(.L_x_4244) ;  /* 0x0000002800508947 */ /* 0x000fea0003800000 */
[----:B------:R-:W-:Y:S02]  /*ec90*/  ULOP3.LUT UR4, UR38, 0x1, URZ, 0xc0, !UPT ;  /* 0x0000000126047892 */ /* 0x000fe4000f8ec03f */
[----:B------:R-:W-:Y:S02]  /*eca0*/  IMAD.U32 R6, RZ, RZ, UR38 ;  /* 0x00000026ff067e24 */ /* 0x000fe4000f8e00ff */
[----:B------:R-:W-:Y:S02]  /*ecb0*/  UISETP.NE.U32.AND UP0, UPT, UR4, 0x1, UPT ;  /* 0x000000010400788c */ /* 0x000fe4000bf05070 */
[----:B------:R-:W-:-:S04]  /*ecc0*/  VIADD R6, R6, 0xfffffffe ;  /* 0xfffffffe06067836 */ /* 0x000fc80000000000 */
[----:B0-----:R-:W-:Y:S01]  /*ecd0*/  IMAD.MOV.U32 R0, RZ, RZ, R6 ;  /* 0x000000ffff007224 */ /* 0x001fe200078e0006 */
[----:B------:R-:W-:-:S13]  /*ece0*/  PLOP3.LUT P0, PT, PT, PT, UP0, 0x80, 0x0 ;  /* 0x000000000000781c */ /* 0x000fda0003f0f008 */
[----:B------:R-:W-:Y:S05]  /*ecf0*/  @!P0 BRA `(.L_x_4245) ;  /* 0x0000000c00648947 */ /* 0x000fea0003800000 */
        /* <DEDUP_REMOVED lines=11> */
[----:B------:R-:W2:Y:S01]  /*edb0*/  LDL R4, [R1+0xc] ;  /* 0x00000c0001047983 */ /* 0x000ea20000100800 */
[----:B------:R-:W-:Y:S01]  /*edc0*/  IMAD.MOV.U32 R0, RZ, RZ, R6 ;  /* 0x000000ffff007224 */ /* 0x000fe200078e0006 */
        /* <DEDUP_REMOVED lines=9> */
[----:B------:R-:W-:Y:S02]  /*ee60*/  @P0 SHF.R.U32.HI R2, RZ, R3, R4 ;  /* 0x00000003ff020219 */ /* 0x000fe40000011604 */
[----:B------:R-:W1:Y:S03]  /*ee70*/  LDC.64 R4, c[0x0][0x418] ;  /* 0x00010600ff047b82 */ /* 0x000e660000000a00 */
[----:B------:R-:W-:-:S04]  /*ee80*/  IMAD.MOV R3, RZ, RZ, -R2 ;  /* 0x000000ffff037224 */ /* 0x000fc800078e0a02 */
[----:B------:R-:W-:Y:S01]  /*ee90*/  IMAD R0, R0, R3, R6 ;  /* 0x0000000300007224 */ /* 0x000fe200078e0206 */
[----:B------:R-:W-:-:S03]  /*eea0*/  SHF.R.S32.HI R3, RZ, 0x1f, R2 ;  /* 0x0000001fff037819 */ /* 0x000fc60000011402 */
[----:B------:R-:W-:-:S03]  /*eeb0*/  IMAD.WIDE.U32 R2, R19, UR4, R2 ;  /* 0x0000000413027c25 */ /* 0x000fc6000f8e0002 */
[----:B-1----:R-:W-:Y:S01]  /*eec0*/  LEA R4, P0, R2, R4, 0x2 ;  /* 0x0000000402047211 */ /* 0x002fe200078010ff */
[----:B--2---:R-:W-:-:S04]  /*eed0*/  IMAD R7, R7, UR4, RZ ;  /* 0x0000000407077c24 */ /* 0x004fc8000f8e02ff */
[----:B------:R-:W-:-:S04]  /*eee0*/  IMAD R7, R19, UR5, R7 ;  /* 0x0000000513077c24 */ /* 0x000fc8000f8e0207 */
[----:B------:R-:W-:-:S05]  /*eef0*/  IMAD.IADD R7, R7, 0x1, R3 ;  /* 0x0000000107077824 */ /* 0x000fca00078e0203 */
[----:B------:R-:W-:-:S05]  /*ef00*/  LEA.HI.X R5, R2, R5, R7, 0x2, P0 ;  /* 0x0000000502057211 */ /* 0x000fca00000f1407 */
[----:B------:R1:W5:Y:S02]  /*ef10*/  LDG.E R16, desc[UR46][R4.64] ;  /* 0x0000002e04107981 */ /* 0x000364000c1e1900 */
.L_x_4248:
[----:B------:R-:W2:Y:S01]  /*ef20*/  S2R R2, SR_TID.X ;  /* 0x0000000000027919 */ /* 0x000ea20000002100 */
[----:B-1----:R-:W-:Y:S01]  /*ef30*/  SHF.L.U32 R4, R8, 0x1f, RZ ;  /* 0x0000001f08047819 */ /* 0x002fe200000006ff */
[----:B------:R-:W-:Y:S01]  /*ef40*/  BSSY B1, `(.L_x_4249) ;  /* 0x0000006000017945 */ /* 0x000fe20003800000 */
[----:B--2---:R-:W-:Y:S01]  /*ef50*/  LOP3.LUT R3, R2, 0x7f, RZ, 0xc0, !PT ;  /* 0x0000007f02037812 */ /* 0x004fe200078ec0ff */
[----:B------:R-:W-:-:S03]  /*ef60*/  IMAD R2, R18, 0x8, R17 ;  /* 0x0000000812027824 */ /* 0x000fc600078e0211 */
[----:B------:R-:W-:Y:S01]  /*ef70*/  ISETP.NE.AND P1, PT, R3, RZ, PT ;  /* 0x000000ff0300720c */ /* 0x000fe20003f25270 */
[----:B------:R-:W1:Y:S02]  /*ef80*/  SYNCS.PHASECHK.TRANS64.TRYWAIT P0, [R2+URZ+0x28c40], R4 ;  /* 0x028c4004020075a7 */ /* 0x000e64000800017f */
[----:B-1----:R-:W-:Y:S10]  /*ef90*/  @!P0 BRA `(.L_x_4250) ;  /* 0x0000003400d08947 */ /* 0x002ff40003800000 */
.L_x_4345:
[----:B------:R-:W-:Y:S05]  /*efa0*/  BSYNC B1 ;  /* 0x0000000000017941 */ /* 0x000fea0003800000 */
.L_x_4249:
        /* <DEDUP_REMOVED lines=9> */
.L_x_4252:
[----:B------:R-:W-:Y:S05]  /*f040*/  BSYNC B1 ;  /* 0x0000000000017941 */ /* 0x000fea0003800000 */
.L_x_4251:
[----:B------:R-:W-:Y:S01]  /*f050*/  IMAD.SHL.U32 R3, R0, 0x40, RZ ;  /* 0x0000004000037824 */ /* 0x000fe200078e00ff */
[----:B------:R-:W-:Y:S01]  /*f060*/  UIADD3 UR4, UP0, UR44, 0x370, URZ ;  /* 0x000003702c047890 */ /* 0x000fe2000ff1e03f */
[----:B------:R-:W-:Y:S01]  /*f070*/  IMAD.MOV.U32 R7, RZ, RZ, RZ ;  /* 0x000000ffff077224 */ /* 0x000fe200078e00ff */
[----:B------:R-:W-:Y:S01]  /*f080*/  PLOP3.LUT P0, PT, PT, PT, PT, 0x80, 0x0 ;  /* 0x000000000000781c */ /* 0x000fe20003f0f070 */
[----:B------:R-:W-:Y:S01]  /*f090*/  IMAD R0, R18, 0x2000, R17 ;  /* 0x0000200012007824 */ /* 0x000fe200078e0211 */
[----:B------:R-:W-:Y:S01]  /*f0a0*/  R2UR UR11, R3 ;  /* 0x00000000030b72ca */ /* 0x000fe200000e0000 */
[----:B------:R-:W-:Y:S01]  /*f0b0*/  VIADD R5, R2, 0x28c30 ;  /* 0x00028c3002057836 */ /* 0x000fe20000000000 */
[----:B------:R-:W-:Y:S01]  /*f0c0*/  R2UR UR10, R7 ;  /* 0x00000000070a72ca */ /* 0x000fe200000e0000 */
[----:B------:R-:W-:Y:S01]  /*f0d0*/  VIADD R0, R0, 0x22400 ;  /* 0x0002240000007836 */ /* 0x000fe20000000000 */
[----:B------:R-:W-:Y:S01]  /*f0e0*/  UIADD3.X UR5, URZ, UR45, URZ, UP0, !UPT ;  /* 0x0000002d3f057290 */ /* 0x000fe200087fe43f */
[----:B------:R-:W-:Y:S01]  /*f0f0*/  UMOV UR6, 0x0 ;  /* 0x0000000000067882 */ /* 0x000fe20000000000 */
[----:B------:R-:W-:-:S11]  /*f100*/  UMOV UR7, 0x14f00000 ;  /* 0x14f0000000077882 */ /* 0x000fd60000000000 */
.L_x_4253:
[----:B------:R-:W-:-:S13]  /*f110*/  @P0 ELECT P2, URZ, PT ;  /* 0x00000000003f082f */ /* 0x000fda0003840000 */
[----:B-----5:R-:W-:Y:S01]  /*f120*/  @P2 R2UR UR13, R16 ;  /* 0x00000000100d22ca */ /* 0x020fe200000e0000 */
[----:B------:R-:W-:Y:S01]  /*f130*/  UMOV UR12, UR36 ;  /* 0x00000024000c7c82 */ /* 0x000fe20008000000 */
        /* <DEDUP_REMOVED lines=9> */
.L_x_4346:
[----:B------:R-:W-:Y:S05]  /*f1d0*/  BSYNC B1 ;  /* 0x0000000000017941 */ /* 0x000fea0003800000 */
.L_x_4254:
[----:B------:R-:W-:Y:S01]  /*f1e0*/  BSSY B1, `(.L_x_4256) ;  /* 0x000000b000017945 */ /* 0x000fe20003800000 */
[----:B0-----:R-:W-:Y:S02]  /*f1f0*/  IMAD.MOV.U32 R8, RZ, RZ, 0x0 ;  /* 0x00000000ff087424 */ /* 0x001fe400078e00ff */
        /* <DEDUP_REMOVED lines=9> */
.L_x_4257:
[----:B------:R-:W-:Y:S05]  /*f290*/  BSYNC B1 ;  /* 0x0000000000017941 */ /* 0x000fea0003800000 */
.L_x_4256:
[----:B------:R-:W-:Y:S01]  /*f2a0*/  R2UR UR10, R7 ;  /* 0x00000000070a72ca */ /* 0x000fe200000e0000 */
[----:B------:R-:W-:Y:S01]  /*f2b0*/  IMAD R0, R18, 0x10000, R17 ;  /* 0x0001000012007824 */ /* 0x000fe200078e0211 */
[----:B------:R-:W-:Y:S01]  /*f2c0*/  R2UR UR6, R8 ;  /* 0x00000000080672ca */ /* 0x000fe200000e0000 */
[----:B------:R-:W-:Y:S01]  /*f2d0*/  UIADD3 UR4, UP0, UR44, 0x470, URZ ;  /* 0x000004702c047890 */ /* 0x000fe2000ff1e03f */
[----:B------:R-:W-:Y:S01]  /*f2e0*/  R2UR UR7, R9 ;  /* 0x00000000090772ca */ /* 0x000fe200000e0000 */
[----:B-12---:R-:W-:Y:S01]  /*f2f0*/  VIADD R2, R2, 0x28c50 ;  /* 0x00028c5002027836 */ /* 0x006fe20000000000 */
[----:B------:R-:W-:Y:S01]  /*f300*/  R2UR UR11, R3 ;  /* 0x00000000030b72ca */ /* 0x000fe200000e0000 */
[----:B------:R-:W-:Y:S01]  /*f310*/  VIADD R4, R0, 0x400 ;  /* 0x0000040000047836 */ /* 0x000fe20000000000 */
[----:B------:R-:W-:Y:S01]  /*f320*/  PLOP3.LUT P0, PT, PT, PT, PT, 0x80, 0x0 ;  /* 0x000000000000781c */ /* 0x000fe20003f0f070 */
[----:B------:R-:W-:-:S12]  /*f330*/  UIADD3.X UR5, URZ, UR45, URZ, UP0, !UPT ;  /* 0x0000002d3f057290 */ /* 0x000fd800087fe43f */
.L_x_4258:
[----:B------:R-:W-:-:S13]  /*f340*/  @P0 ELECT P1, URZ, PT ;  /* 0x00000000003f082f */ /* 0x000fda0003820000 */
[----:B------:R-:W-:Y:S01]  /*f350*/  @P1 R2UR UR13, R16 ;  /* 0x00000000100d12ca */ /* 0x000fe200000e0000 */
[----:B------:R-:W-:Y:S01]  /*f360*/  UMOV UR12, UR36 ;  /* 0x00000024000c7c82 */ /* 0x000fe20008000000 */
        /* <DEDUP_REMOVED lines=10> */
[----:B------:R-:W-:Y:S02]  /*f410*/  R2UR UR11, R3 ;  /* 0x00000000030b72ca */ /* 0x000fe400000e0000 */
[----:B------:R-:W-:-:S13]  /*f420*/  PLOP3.LUT P0, PT, PT, PT, PT, 0x80, 0x0 ;  /* 0x000000000000781c */ /* 0x000fda0003f0f070 */
.L_x_4259:
        /* <DEDUP_REMOVED lines=15> */
.L_x_4260:
        /* <DEDUP_REMOVED lines=15> */
.L_x_4261:
        /* <DEDUP_REMOVED lines=15> */
.L_x_4262:
        /* <DEDUP_REMOVED lines=15> */
.L_x_4263:
        /* <DEDUP_REMOVED lines=15> */
.L_x_4264:
        /* <DEDUP_REMOVED lines=15> */
.L_x_4265:
        /* <DEDUP_REMOVED lines=8> */
[----:B-1----:R-:W-:Y:S05]  /*fa50*/  @P0 BRA.U.ANY `(.L_x_4265) ;  /* 0xfffffffd00dc0947 */ /* 0x002fea000393ffff */
.L_x_4247:
[----:B------:R-:W-:Y:S05]  /*fa60*/  BSYNC B0 ;  /* 0x0000000000007941 */ /* 0x000fea0003800000 */
.L_x_4246:
[----:B------:R-:W-:-:S06]  /*fa70*/  UIADD3 UR4, UR38, -0x3, URZ ;  /* 0xfffffffd26047890 */ /* 0x000fcc000fffe03f */
[----:B------:R-:W-:-:S07]  /*fa80*/  IMAD.U32 R0, RZ, RZ, UR4 ;  /* 0x00000004ff007e24 */ /* 0x000fce000f8e00ff */
.L_x_4245:
[----:B------:R-:W-:Y:S01]  /*fa90*/  ISETP.NE.AND P0, PT, R6, RZ, PT ;  /* 0x000000ff0600720c */ /* 0x000fe20003f05270 */
[----:B------:R-:W-:-:S12]  /*faa0*/  BSSY B0, `(.L_x_4244) ;  /* 0x00001b2000007945 */ /* 0x000fd80003800000 */
[----:B------:R-:W-:Y:S05]  /*fab0*/  @!P0 BRA `(.L_x_4266) ;  /* 0x0000001800c08947 */ /* 0x000fea0003800000 */
.L_x_4307:
        /* <DEDUP_REMOVED lines=34> */
.L_x_4269:
        /* <DEDUP_REMOVED lines=8> */
.L_x_4347:
[----:B------:R-:W-:Y:S05]  /*fd60*/  BSYNC B2 ;  /* 0x0000000000027941 */ /* 0x000fea0003800000 */
.L_x_4270:
        /* <DEDUP_REMOVED lines=9> */
.L_x_4273:
[----:B------:R-:W-:Y:S05]  /*fe00*/  BSYNC B2 ;  /* 0x0000000000027941 */ /* 0x000fea0003800000 */
.L_x_4272:
        /* <DEDUP_REMOVED lines=11> */
.L_x_4274:
        /* <DEDUP_REMOVED lines=13> */
.L_x_4348:
[----:B------:R-:W-:Y:S05]  /*ff90*/  BSYNC B2 ;  /* 0x0000000000027941 */ /* 0x000fea0003800000 */
.L_x_4275:
        /* <DEDUP_REMOVED lines=11> */
.L_x_4278:
[----:B------:R-:W-:Y:S05]  /*10050*/  BSYNC B2 ;  /* 0x0000000000027941 */ /* 0x000fea0003800000 */
.L_x_4277:
        /* <DEDUP_REMOVED lines=9> */
.L_x_4279:
        /* <DEDUP_REMOVED lines=15> */
.L_x_4280:
        /* <DEDUP_REMOVED lines=15> */
.L_x_4281:
        /* <DEDUP_REMOVED lines=15> */
.L_x_4282:
        /* <DEDUP_REMOVED lines=15> */
.L_x_4283:
        /* <DEDUP_REMOVED lines=15> */
.L_x_4284:
        /* <DEDUP_REMOVED lines=15> */
.L_x_4285:
        /* <DEDUP_REMOVED lines=15> */
.L_x_4286:
        /* <DEDUP_REMOVED lines=10> */
.L_x_4268:
[----:B------:R-:W-:Y:S05]  /*10820*/  BSYNC B1 ;  /* 0x0000000000017941 */ /* 0x000fea0003800000 */
.L_x_4267:
[----:B------:R-:W2:Y:S01]  /*10830*/  LDL R2, [R1+0x8] ;  /* 0x0000080001027983 */ /* 0x000ea20000100800 */
[----:B------:R-:W-:Y:S01]  /*10840*/  VIADD R7, R7, 0x1 ;  /* 0x0000000107077836 */ /* 0x000fe20000000000 */
[----:B------:R-:W-:Y:S04]  /*10850*/  BSSY B1, `(.L_x_4287) ;  /* 0x00000d3000017945 */ /* 0x000fe80003800000 */
[----:B------:R-:W-:-:S04]  /*10860*/  ISETP.NE.AND P0, PT, R7, 0x2, PT ;  /* 0x000000020700780c */ /* 0x000fc80003f05270 */
[----:B------:R-:W-:Y:S02]  /*10870*/  SEL R3, RZ, 0x1, P0 ;  /* 0x00000001ff037807 */ /* 0x000fe40000000000 */
[----:B------:R-:W-:Y:S02]  /*10880*/  SEL R18, R7, RZ, P0 ;  /* 0x000000ff07127207 */ /* 0x000fe40000000000 */
[----:B0-----:R-:W-:-:S05]  /*10890*/  LOP3.LUT R8, R6, R3, RZ, 0x3c, !PT ;  /* 0x0000000306087212 */ /* 0x001fca00078e3cff */
[----:B------:R0:W-:Y:S01]  /*108a0*/  STL [R1], R8 ;  /* 0x0000000801007387 */ /* 0x0001e20000100800 */
[----:B--2---:R-:W-:-:S13]  /*108b0*/  ISETP.NE.AND P2, PT, R2, RZ, PT ;  /* 0x000000ff0200720c */ /* 0x004fda0003f45270 */
[----:B0-----:R-:W-:Y:S05]  /*108c0*/  @!P2 BRA `(.L_x_4288) ;  /* 0x0000000c002ca947 */ /* 0x001fea0003800000 */
        /* <DEDUP_REMOVED lines=23> */
.L_x_4289:
        /* <DEDUP_REMOVED lines=8> */
.L_x_4349:
[----:B------:R-:W-:Y:S05]  /*10ac0*/  BSYNC B2 ;  /* 0x0000000000027941 */ /* 0x000fea0003800000 */
.L_x_4290:
        /* <DEDUP_REMOVED lines=9> */
.L_x_4293:
[----:B------:R-:W-:Y:S05]  /*10b60*/  BSYNC B2 ;  /* 0x0000000000027941 */ /* 0x000fea0003800000 */
.L_x_4292:
        /* <DEDUP_REMOVED lines=11> */
.L_x_4294:
        /* <DEDUP_REMOVED lines=13> */
.L_x_4350:
[----:B------:R-:W-:Y:S05]  /*10cf0*/  BSYNC B2 ;  /* 0x0000000000027941 */ /* 0x000fea0003800000 */
.L_x_4295:
        /* <DEDUP_REMOVED lines=11> */
.L_x_4298:
[----:B------:R-:W-:Y:S05]  /*10db0*/  BSYNC B2 ;  /* 0x0000000000027941 */ /* 0x000fea0003800000 */
.L_x_4297:
        /* <DEDUP_REMOVED lines=9> */
.L_x_4299:
        /* <DEDUP_REMOVED lines=15> */
.L_x_4300:
        /* <DEDUP_REMOVED lines=15> */
.L_x_4301:
        /* <DEDUP_REMOVED lines=15> */
.L_x_4302:
        /* <DEDUP_REMOVED lines=15> */
.L_x_4303:
        /* <DEDUP_REMOVED lines=15> */
.L_x_4304:
        /* <DEDUP_REMOVED lines=15> */
.L_x_4305:
        /* <DEDUP_REMOVED lines=15> */
.L_x_4306:
        /* <DEDUP_REMOVED lines=10> */
.L_x_4288:
[----:B------:R-:W-:Y:S05]  /*11580*/  BSYNC B1 ;  /* 0x0000000000017941 */ /* 0x000fea0003800000 */
.L_x_4287:
[C---:B------:R-:W-:Y:S01]  /*11590*/  ISETP.GT.AND P0, PT, R0.reuse, 0x1, PT ;  /* 0x000000010000780c */ /* 0x040fe20003f04270 */
[----:B------:R-:W-:-:S12]  /*115a0*/  VIADD R0, R0, 0xfffffffe ;  /* 0xfffffffe00007836 */ /* 0x000fd80000000000 */
[----:B------:R-:W-:Y:S05]  /*115b0*/  @P0 BRA `(.L_x_4307) ;  /* 0xffffffe400400947 */ /* 0x000fea000383ffff */
.L_x_4266:
[----:B------:R-:W-:Y:S05]  /*115c0*/  BSYNC B0 ;  /* 0x0000000000007941 */ /* 0x000fea0003800000 */
.L_x_4244:
        /* <DEDUP_REMOVED lines=24> */
.L_x_4309:
[----:B------:R-:W-:Y:S05]  /*11750*/  BSYNC B0 ;  /* 0x0000000000007941 */ /* 0x000fea0003800000 */
.L_x_4308:
[----:B------:R-:W-:-:S07]  /*11760*/  SEL R18, R18, RZ, P0 ;  /* 0x000000ff12127207 */ /* 0x000fce0000000000 */
.L_x_4212:
[----:B------:R-:W-:Y:S05]  /*11770*/  BSYNC B7 ;  /* 0x0000000000077941 */ /* 0x000fea0003800000 */
.L_x_4210:
[----:B-12---:R-:W2:Y:S04]  /*11780*/  LDL R0, [R1+0x20] ;  /* 0x0000200001007983 */ /* 0x006ea80000100800 */
[----:B0-----:R0:W5:Y:S01]  /*11790*/  LDL R2, [R1+0x10] ;  /* 0x0000100001027983 */ /* 0x0011620000100800 */
        /* <DEDUP_REMOVED lines=12> */
.L_x_4310:
[----:B------:R-:W-:-:S03]  /*11860*/  UMOV UR4, 0xffffffff ;  /* 0xffffffff00047882 */ /* 0x000fc60000000000 */
[----:B------:R-:W-:Y:S05]  /*11870*/  BRA.DIV UR4, `(.L_x_4312) ;  /* 0x0000001204107947 */ /* 0x000fea000b800000 */
[----:B-----5:R0:W1:Y:S02]  /*11880*/  SHFL.IDX PT, R14, R2, RZ, 0x1f ;  /* 0x00001fff020e7589 */ /* 0x02006400000e0000 */
.L_x_4353:
        /* <DEDUP_REMOVED lines=8> */
.L_x_4311:
[----:B------:R-:W3:Y:S01]  /*11910*/  LDL R0, [R1+0x10] ;  /* 0x0000100001007983 */ /* 0x000ee20000100800 */
[----:B------:R-:W-:Y:S02]  /*11920*/  ULDC UR4, c[0x0][0xc38] ;  /* 0x00030e0000047ab9 */ /* 0x000fe40000000800 */
[----:B---3--:R-:W-:-:S13]  /*11930*/  ISETP.GE.AND P0, PT, R0, UR4, PT ;  /* 0x0000000400007c0c */ /* 0x008fda000bf06270 */
[----:B------:R-:W-:Y:S05]  /*11940*/  @!P0 BRA `(.L_x_4313) ;  /* 0xffffffb000708947 */ /* 0x000fea000383ffff */
.L_x_4207:
[----:B-1----:R-:W3:Y:S01]  /*11950*/  LDL.LU R0, [R1+0x18] ;  /* 0x0000180001007983 */ /* 0x002ee20000300800 */
[----:B------:R-:W-:Y:S01]  /*11960*/  BSSY B0, `(.L_x_4314) ;  /* 0x000000b000007945 */ /* 0x000fe20003800000 */
[----:B------:R-:W1:Y:S01]  /*11970*/  S2R R5, SR_CgaCtaId ;  /* 0x0000000000057919 */ /* 0x000e620000008800 */
[----:B---3--:R-:W-:-:S05]  /*11980*/  VIADD R0, R0, 0x1 ;  /* 0x0000000100007836 */ /* 0x008fca0000000000 */
[----:B0-2---:R-:W-:-:S04]  /*11990*/  LEA.HI R2, R0, R0, RZ, 0x1 ;  /* 0x0000000000027211 */ /* 0x005fc800078f08ff */
[----:B------:R-:W-:-:S05]  /*119a0*/  LOP3.LUT R3, R2, 0xfffffffe, RZ, 0xc0, !PT ;  /* 0xfffffffe02037812 */ /* 0x000fca00078ec0ff */
[----:B------:R-:W-:Y:S01]  /*119b0*/  IMAD.IADD R3, R0, 0x1, -R3 ;  /* 0x0000000100037824 */ /* 0x000fe200078e0a03 */
[----:B------:R-:W-:-:S04]  /*119c0*/  MOV R0, 0x400 ;  /* 0x0000040000007802 */ /* 0x000fc80000000f00 */
[----:B-1----:R-:W-:Y:S02]  /*119d0*/  LEA R0, R5, R0, 0x18 ;  /* 0x0000000005007211 */ /* 0x002fe400078ec0ff */
[----:B------:R-:W-:-:S04]  /*119e0*/  SHF.L.U32 R3, R3, 0x1f, RZ ;  /* 0x0000001f03037819 */ /* 0x000fc800000006ff */
[----:B------:R-:W0:Y:S02]  /*119f0*/  SYNCS.PHASECHK.TRANS64.TRYWAIT P0, [R0+URZ+0x28c20], R3 ;  /* 0x028c2003000075a7 */ /* 0x000e24000800017f */
[----:B0-----:R-:W-:Y:S05]  /*11a00*/  @!P0 BRA `(.L_x_4315) ;  /* 0x0000000c00d48947 */ /* 0x001fea0003800000 */
.L_x_4354:
[----:B------:R-:W-:Y:S05]  /*11a10*/  BSYNC B0 ;  /* 0x0000000000007941 */ /* 0x000fea0003800000 */
.L_x_4314:
[----:B------:R-:W-:-:S03]  /*11a20*/  UMOV UR4, 0xffffffff ;  /* 0xffffffff00047882 */ /* 0x000fc60000000000 */
[----:B------:R-:W-:Y:S05]  /*11a30*/  BRA.DIV UR4, `(.L_x_4316) ;  /* 0x0000000e04dc7947 */ /* 0x000fea000b800000 */
[----:B------:R-:W1:Y:S02]  /*11a40*/  S2R R2, SR_TID.X ;  /* 0x0000000000027919 */ /* 0x000e640000002100 */
[----:B-1----:R-:W-:-:S04]  /*11a50*/  SHF.R.U32.HI R2, RZ, 0x5, R2 ;  /* 0x00000005ff027819 */ /* 0x002fc80000011602 */
[----:B------:R-:W-:-:S05]  /*11a60*/  LOP3.LUT R2, R2, 0x3, RZ, 0xc0, !PT ;  /* 0x0000000302027812 */ /* 0x000fca00078ec0ff */
[----:B------:R1:W2:Y:S02]  /*11a70*/  SHFL.IDX PT, R14, R2, RZ, 0x1f ;  /* 0x00001fff020e7589 */ /* 0x0002a400000e0000 */
.L_x_4357:
[----:B--2---:R-:W-:Y:S01]  /*11a80*/  ISETP.NE.AND P0, PT, R14, RZ, PT ;  /* 0x000000ff0e00720c */ /* 0x004fe20003f05270 */
[----:B------:R-:W-:-:S12]  /*11a90*/  BSSY B0, `(.L_x_4317) ;  /* 0x0000025000007945 */ /* 0x000fd80003800000 */
[----:B------:R-:W-:Y:S05]  /*11aa0*/  @P0 BRA `(.L_x_4318) ;  /* 0x00000000008c0947 */ /* 0x000fea0003800000 */
[----:B------:R-:W-:-:S03]  /*11ab0*/  UMOV UR4, 0xffffffff ;  /* 0xffffffff00047882 */ /* 0x000fc60000000000 */
[----:B------:R-:W-:Y:S05]  /*11ac0*/  BRA.DIV UR4, `(.L_x_4319) ;  /* 0x0000000e04ec7947 */ /* 0x000fea000b800000 */
[----:B------:R-:W-:-:S13]  /*11ad0*/  ELECT P6, URZ, PT ;  /* 0x00000000003f782f */ /* 0x000fda00038c0000 */
.L_x_4360:
[----:B------:R-:W-:Y:S05]  /*11ae0*/  @!P6 BRA `(.L_x_4318) ;  /* 0x00000000007ce947 */ /* 0x000fea0003800000 */
[----:B------:R-:W-:-:S06]  /*11af0*/  ULOP3.LUT UR4, UR40, 0x2, URZ, 0xfc, !UPT ;  /* 0x0000000228047892 */ /* 0x000fcc000f8efc3f */
[----:B-1----:R-:W-:-:S05]  /*11b00*/  IMAD.U32 R2, RZ, RZ, UR4 ;  /* 0x00000004ff027e24 */ /* 0x002fca000f8e00ff */
[----:B------:R-:W-:-:S13]  /*11b10*/  ISETP.NE.AND P2, PT, R2, 0x3, PT ;  /* 0x000000030200780c */ /* 0x000fda0003f45270 */
[----:B------:R-:W-:Y:S05]  /*11b20*/  @!P2 BRA `(.L_x_4320) ;  /* 0x000000000004a947 */ /* 0x000fea0003800000 */
[----:B------:R-:W-:Y:S01]  /*11b30*/  BPT.TRAP 0x1 ;  /* 0x000000040000795c */ /* 0x000fe20000300000 */
.L_x_4320:
        /* <DEDUP_REMOVED lines=13> */
.L_x_4361:
[----:B------:R-:W1:Y:S02]  /*11c10*/  SYNCS.PHASECHK.TRANS64.TRYWAIT P0, [R3+URZ], R2 ;  /* 0x00000002030075a7 */ /* 0x000e64000800017f */
[----:B-1----:R-:W-:Y:S05]  /*11c20*/  @!P0 BRA `(.L_x_4322) ;  /* 0x0000000c00c88947 */ /* 0x002fea0003800000 */
.L_x_4362:
[----:B------:R-:W-:Y:S05]  /*11c30*/  @!P2 BRA `(.L_x_4323) ;  /* 0x000000000004a947 */ /* 0x000fea0003800000 */
[----:B------:R-:W-:Y:S01]  /*11c40*/  BPT.TRAP 0x1 ;  /* 0x000000040000795c */ /* 0x000fe20000300000 */
.L_x_4323:
[----:B-1----:R-:W-:-:S04]  /*11c50*/  VIADD R3, R0, 0x28c60 ;  /* 0x00028c6000037836 */ /* 0x002fc80000000000 */
[----:B------:R-:W-:-:S04]  /*11c60*/  IMAD R18, R18, 0x8, R3 ;  /* 0x0000000812127824 */ /* 0x000fc800078e0203 */
[----:B------:R-:W1:Y:S02]  /*11c70*/  SYNCS.PHASECHK.TRANS64.TRYWAIT P0, [R18+URZ], R5 ;  /* 0x00000005120075a7 */ /* 0x000e64000800017f */
[----:B-1----:R-:W-:Y:S05]  /*11c80*/  @!P0 BRA `(.L_x_4324) ;  /* 0x0000000c00c48947 */ /* 0x002fea0003800000 */
.L_x_4363:
[----:B------:R-:W-:-:S07]  /*11c90*/  IMAD R3, R4, 0x8, R3 ;  /* 0x0000000804037824 */ /* 0x000fce00078e0203 */
.L_x_4325:
[----:B--2---:R2:W3:Y:S02]  /*11ca0*/  SYNCS.PHASECHK.TRANS64.TRYWAIT P0, [R3+URZ], R2 ;  /* 0x00000002030075a7 */ /* 0x0044e4000800017f */
[----:B---3--:R-:W-:Y:S05]  /*11cb0*/  @!P0 NANOSLEEP.SYNCS 0x989680 ;  /* 0x009896800000895d */ /* 0x008fea0003900000 */
[----:B------:R-:W3:Y:S02]  /*11cc0*/  @!P0 SYNCS.PHASECHK.TRANS64 P0, [R3+URZ], R2 ;  /* 0x00000002030085a7 */ /* 0x000ee4000800007f */
[----:B---3--:R-:W-:Y:S05]  /*11cd0*/  @!P0 BRA `(.L_x_4325) ;  /* 0xfffffffc00f08947 */ /* 0x008fea000383ffff */
.L_x_4318:
[----:B------:R-:W-:Y:S05]  /*11ce0*/  BSYNC B0 ;  /* 0x0000000000007941 */ /* 0x000fea0003800000 */
.L_x_4317:
[----:B------:R-:W-:Y:S05]  /*11cf0*/  EXIT ;  /* 0x000000000000794d */ /* 0x000fea0003800000 */
.L_x_4159:
[----:B0-----:R-:W-:-:S04]  /*11d00*/  IMAD.U32 R3, RZ, RZ, UR21 ;  /* 0x00000015ff037e24 */ /* 0x001fc8000f8e00ff */
[----:B------:R0:W1:Y:S03]  /*11d10*/  SYNCS.PHASECHK.TRANS64.TRYWAIT P1, [R3+URZ+0x28c50], R0 ;  /* 0x028c5000030075a7 */ /* 0x000066000802017f */
[----:B-1----:R-:W-:Y:S05]  /*11d20*/  @!P1 NANOSLEEP.SYNCS 0x989680 ;  /* 0x009896800000995d */ /* 0x002fea0003900000 */
[----:B------:R-:W1:Y:S02]  /*11d30*/  @!P1 SYNCS.PHASECHK.TRANS64 P1, [R3+URZ+0x28c50], R0 ;  /* 0x028c5000030095a7 */ /* 0x000e64000802007f */
[----:B-1----:R-:W-:Y:S05]  /*11d40*/  @!P1 BRA `(.L_x_4159) ;  /* 0xfffffffc00ec9947 */ /* 0x002fea000383ffff */
[----:B------:R-:W-:Y:S05]  /*11d50*/  BRA `(.L_x_4326) ;  /* 0xfffffefc00347947 */ /* 0x000fea000383ffff */
.L_x_4164:
[----:B-1----:R-:W-:-:S04]  /*11d60*/  IMAD.U32 R3, RZ, RZ, UR21 ;  /* 0x00000015ff037e24 */ /* 0x002fc8000f8e00ff */
[----:B------:R1:W2:Y:S03]  /*11d70*/  SYNCS.PHASECHK.TRANS64.TRYWAIT P1, [R3+URZ+0x28c50], R0 ;  /* 0x028c5000030075a7 */ /* 0x0002a6000802017f */
[----:B--2---:R-:W-:Y:S05]  /*11d80*/  @!P1 NANOSLEEP.SYNCS 0x989680 ;  /* 0x009896800000995d */ /* 0x004fea0003900000 */
[----:B------:R-:W2:Y:S02]  /*11d90*/  @!P1 SYNCS.PHASECHK.TRANS64 P1, [R3+URZ+0x28c50], R0 ;  /* 0x028c5000030095a7 */ /* 0x000ea4000802007f */
[----:B--2---:R-:W-:Y:S05]  /*11da0*/  @!P1 BRA `(.L_x_4164) ;  /* 0xfffffffc00ec9947 */ /* 0x004fea000383ffff */
[----:B------:R-:W-:Y:S05]  /*11db0*/  BRA `(.L_x_4163) ;  /* 0xffffff0800307947 */ /* 0x000fea000383ffff */
.L_x_4167:
[----:B0-----:R-:W-:-:S04]  /*11dc0*/  IMAD.U32 R3, RZ, RZ, UR43 ;  /* 0x0000002bff037e24 */ /* 0x001fc8000f8e00ff */
[----:B------:R0:W1:Y:S03]  /*11dd0*/  SYNCS.PHASECHK.TRANS64.TRYWAIT P1, [R3+URZ+0x28c00], R0 ;  /* 0x028c0000030075a7 */ /* 0x000066000802017f */
[----:B-1----:R-:W-:Y:S05]  /*11de0*/  @!P1 NANOSLEEP.SYNCS 0x989680 ;  /* 0x009896800000995d */ /* 0x002fea0003900000 */
[----:B------:R-:W1:Y:S02]  /*11df0*/  @!P1 SYNCS.PHASECHK.TRANS64 P1, [R3+URZ+0x28c00], R0 ;  /* 0x028c0000030095a7 */ /* 0x000e64000802007f */
[----:B-1----:R-:W-:Y:S05]  /*11e00*/  @!P1 BRA `(.L_x_4167) ;  /* 0xfffffffc00ec9947 */ /* 0x002fea000383ffff */
[----:B------:R-:W-:Y:S05]  /*11e10*/  BRA `(.L_x_4327) ;  /* 0xffffff1800c47947 */ /* 0x000fea000383ffff */
.L_x_4171:
[----:B--2---:R2:W3:Y:S02]  /*11e20*/  SYNCS.PHASECHK.TRANS64.TRYWAIT P1, [R7+URZ+0x28c30], R8 ;  /* 0x028c3008070075a7 */ /* 0x0044e4000802017f */
[----:B---3--:R-:W-:Y:S05]  /*11e30*/  @!P1 NANOSLEEP.SYNCS 0x989680 ;  /* 0x009896800000995d */ /* 0x008fea0003900000 */
[----:B------:R-:W3:Y:S02]  /*11e40*/  @!P1 SYNCS.PHASECHK.TRANS64 P1, [R7+URZ+0x28c30], R8 ;  /* 0x028c3008070095a7 */ /* 0x000ee4000802007f */
[----:B---3--:R-:W-:Y:S05]  /*11e50*/  @!P1 BRA `(.L_x_4171) ;  /* 0xfffffffc00f09947 */ /* 0x008fea000383ffff */
[----:B------:R-:W-:Y:S05]  /*11e60*/  BRA `(.L_x_4170) ;  /* 0xffffff1800e07947 */ /* 0x000fea000383ffff */
.L_x_4175:
[----:B--2---:R2:W3:Y:S02]  /*11e70*/  SYNCS.PHASECHK.TRANS64.TRYWAIT P3, [R7+URZ+0x28c50], R8 ;  /* 0x028c5008070075a7 */ /* 0x0044e4000806017f */
[----:B---3--:R-:W-:Y:S05]  /*11e80*/  @!P3 NANOSLEEP.SYNCS 0x989680 ;  /* 0x009896800000b95d */ /* 0x008fea0003900000 */
[----:B------:R-:W3:Y:S02]  /*11e90*/  @!P3 SYNCS.PHASECHK.TRANS64 P3, [R7+URZ+0x28c50], R8 ;  /* 0x028c50080700b5a7 */ /* 0x000ee4000806007f */
[----:B---3--:R-:W-:Y:S05]  /*11ea0*/  @!P3 BRA `(.L_x_4175) ;  /* 0xfffffffc00f0b947 */ /* 0x008fea000383ffff */
[----:B------:R-:W-:Y:S05]  /*11eb0*/  BRA `(.L_x_4174) ;  /* 0xffffff3000787947 */ /* 0x000fea000383ffff */
.L_x_4180:
[----:B--2---:R-:W-:-:S04]  /*11ec0*/  IMAD.U32 R6, RZ, RZ, UR26 ;  /* 0x0000001aff067e24 */ /* 0x004fc8000f8e00ff */
[----:B------:R2:W3:Y:S03]  /*11ed0*/  SYNCS.PHASECHK.TRANS64.TRYWAIT P3, [R6+URZ+0x28c30], R7 ;  /* 0x028c3007060075a7 */ /* 0x0004e6000806017f */
[----:B---3--:R-:W-:Y:S05]  /*11ee0*/  @!P3 NANOSLEEP.SYNCS 0x989680 ;  /* 0x009896800000b95d */ /* 0x008fea0003900000 */
[----:B------:R-:W3:Y:S02]  /*11ef0*/  @!P3 SYNCS.PHASECHK.TRANS64 P3, [R6+URZ+0x28c30], R7 ;  /* 0x028c30070600b5a7 */ /* 0x000ee4000806007f */
[----:B---3--:R-:W-:Y:S05]  /*11f00*/  @!P3 BRA `(.L_x_4180) ;  /* 0xfffffffc00ecb947 */ /* 0x008fea000383ffff */
[----:B------:R-:W-:Y:S05]  /*11f10*/  BRA `(.L_x_4179) ;  /* 0xffffff3400847947 */ /* 0x000fea000383ffff */
.L_x_4184:
[----:B--2---:R2:W3:Y:S02]  /*11f20*/  SYNCS.PHASECHK.TRANS64.TRYWAIT P3, [R178+URZ+0x28c50], R7 ;  /* 0x028c5007b20075a7 */ /* 0x0044e4000806017f */
[----:B---3--:R-:W-:Y:S05]  /*11f30*/  @!P3 NANOSLEEP.SYNCS 0x989680 ;  /* 0x009896800000b95d */ /* 0x008fea0003900000 */
[----:B------:R-:W3:Y:S02]  /*11f40*/  @!P3 SYNCS.PHASECHK.TRANS64 P3, [R178+URZ+0x28c50], R7 ;  /* 0x028c5007b200b5a7 */ /* 0x000ee4000806007f */
[----:B---3--:R-:W-:Y:S05]  /*11f50*/  @!P3 BRA `(.L_x_4184) ;  /* 0xfffffffc00f0b947 */ /* 0x008fea000383ffff */
[----:B------:R-:W-:Y:S05]  /*11f60*/  BRA `(.L_x_4183) ;  /* 0xffffff5000f87947 */ /* 0x000fea000383ffff */
.L_x_4190:
[----:B---3--:R-:W-:-:S04]  /*11f70*/  IMAD.U32 R6, RZ, RZ, UR24 ;  /* 0x00000018ff067e24 */ /* 0x008fc8000f8e00ff */
[----:B------:R3:W4:Y:S03]  /*11f80*/  SYNCS.PHASECHK.TRANS64.TRYWAIT P2, [R6+URZ+0x28c30], R7 ;  /* 0x028c3007060075a7 */ /* 0x000726000804017f */
[----:B----4-:R-:W-:Y:S05]  /*11f90*/  @!P2 NANOSLEEP.SYNCS 0x989680 ;  /* 0x009896800000a95d */ /* 0x010fea0003900000 */
[----:B------:R-:W4:Y:S02]  /*11fa0*/  @!P2 SYNCS.PHASECHK.TRANS64 P2, [R6+URZ+0x28c30], R7 ;  /* 0x028c30070600a5a7 */ /* 0x000f24000804007f */
[----:B----4-:R-:W-:Y:S05]  /*11fb0*/  @!P2 BRA `(.L_x_4190) ;  /* 0xfffffffc00eca947 */ /* 0x010fea000383ffff */
[----:B------:R-:W-:Y:S05]  /*11fc0*/  BRA `(.L_x_4189) ;  /* 0xffffff5400e47947 */ /* 0x000fea000383ffff */
.L_x_4194:
[----:B--2---:R2:W3:Y:S02]  /*11fd0*/  SYNCS.PHASECHK.TRANS64.TRYWAIT P2, [R170+URZ+0x28c50], R7 ;  /* 0x028c5007aa0075a7 */ /* 0x0044e4000804017f */
[----:B---3--:R-:W-:Y:S05]  /*11fe0*/  @!P2 NANOSLEEP.SYNCS 0x989680 ;  /* 0x009896800000a95d */ /* 0x008fea0003900000 */
[----:B------:R-:W3:Y:S02]  /*11ff0*/  @!P2 SYNCS.PHASECHK.TRANS64 P2, [R170+URZ+0x28c50], R7 ;  /* 0x028c5007aa00a5a7 */ /* 0x000ee4000804007f */
[----:B---3--:R-:W-:Y:S05]  /*12000*/  @!P2 BRA `(.L_x_4194) ;  /* 0xfffffffc00f0a947 */ /* 0x008fea000383ffff */
[----:B------:R-:W-:Y:S05]  /*12010*/  BRA `(.L_x_4193) ;  /* 0xffffff7000087947 */ /* 0x000fea000383ffff */
.L_x_4218:
[----:B------:R-:W-:Y:S02]  /*12020*/  IMAD.MOV.U32 R13, RZ, RZ, R4 ;  /* 0x000000ffff0d7224 */ /* 0x000fe400078e0004 */
[----:B------:R-:W-:Y:S02]  /*12030*/  IMAD.MOV.U32 R12, RZ, RZ, RZ ;  /* 0x000000ffff0c7224 */ /* 0x000fe400078e00ff */
[----:B------:R-:W-:Y:S02]  /*12040*/  IMAD.MOV.U32 R11, RZ, RZ, 0x1f ;  /* 0x0000001fff0b7424 */ /* 0x000fe400078e00ff */
[----:B------:R-:W-:-:S07]  /*12050*/  IMAD.MOV.U32 R15, RZ, RZ, -0x1 ;  /* 0xffffffffff0f7424 */ /* 0x000fce00078e00ff */
[----:B0-----:R-:W-:Y:S05]  /*12060*/  WARPSYNC.COLLECTIVE R15, `(.L_x_4328) ;  /* 0x000000000f087348 */ /* 0x001fea0003c00000 */
[----:B------:R1:W2:Y:S02]  /*12070*/  SHFL.IDX P6, R14, R13, R12, R11 ;  /* 0x0000000c0d0e7389 */ /* 0x0002a400000c000b */
[----:B012---:R-:W-:Y:S01]  /*12080*/  ENDCOLLECTIVE ;  /* 0x000000000000791b */ /* 0x007fe20003800000 */
.L_x_4328:
[----:B------:R-:W-:Y:S05]  /*12090*/  BRA `(.L_x_4329) ;  /* 0xffffffb4005c7947 */ /* 0x000fea000383ffff */
.L_x_4220:
[----:B------:R-:W-:Y:S01]  /*120a0*/  BSSY B0, `(.L_x_4330) ;  /* 0x0000006000007945 */ /* 0x000fe20003800000 */
[----:B------:R-:W-:-:S07]  /*120b0*/  IMAD.MOV.U32 R15, RZ, RZ, -0x1 ;  /* 0xffffffffff0f7424 */ /* 0x000fce00078e00ff */
[----:B0--3--:R-:W-:Y:S05]  /*120c0*/  WARPSYNC.COLLECTIVE R15, `(.L_x_4331) ;  /* 0x000000000f0c7348 */ /* 0x009fea0003c00000 */
[----:B------:R-:W-:Y:S02]  /*120d0*/  ELECT P6, UR62, PT ;  /* 0x00000000003e782f */ /* 0x000fe400038c0000 */
[----:B------:R-:W-:Y:S01]  /*120e0*/  MOV R14, UR62 ;  /* 0x0000003e000e7c02 */ /* 0x000fe20008000f00 */
[----:B0--3--:R-:W-:Y:S10]  /*120f0*/  ENDCOLLECTIVE ;  /* 0x000000000000791b */ /* 0x009ff40003800000 */
.L_x_4331:
[----:B------:R-:W-:Y:S05]  /*12100*/  BSYNC B0 ;  /* 0x0000000000007941 */ /* 0x000fea0003800000 */
.L_x_4330:
[----:B------:R-:W-:Y:S05]  /*12110*/  BRA `(.L_x_4332) ;  /* 0xffffffb400607947 */ /* 0x000fea000383ffff */
.L_x_4222:
[----:B0-----:R0:W1:Y:S02]  /*12120*/  SYNCS.PHASECHK.TRANS64.TRYWAIT P0, [R3+URZ+0x28c40], R0 ;  /* 0x028c4000030075a7 */ /* 0x001064000800017f */
[----:B-1----:R-:W-:Y:S05]  /*12130*/  @!P0 NANOSLEEP.SYNCS 0x989680 ;  /* 0x009896800000895d */ /* 0x002fea0003900000 */
[----:B------:R-:W1:Y:S02]  /*12140*/  @!P0 SYNCS.PHASECHK.TRANS64 P0, [R3+URZ+0x28c40], R0 ;  /* 0x028c4000030085a7 */ /* 0x000e64000800007f */
[----:B-1----:R-:W-:Y:S05]  /*12150*/  @!P0 BRA `(.L_x_4222) ;  /* 0xfffffffc00f08947 */ /* 0x002fea000383ffff */
[----:B------:R-:W-:Y:S05]  /*12160*/  BRA `(.L_x_4333) ;  /* 0xffffffb400c47947 */ /* 0x000fea000383ffff */
.L_x_4226:
[----:B------:R-:W-:Y:S02]  /*12170*/  IMAD.MOV.U32 R13, RZ, RZ, R2 ;  /* 0x000000ffff0d7224 */ /* 0x000fe400078e0002 */
[----:B------:R-:W-:Y:S02]  /*12180*/  IMAD.MOV.U32 R12, RZ, RZ, RZ ;  /* 0x000000ffff0c7224 */ /* 0x000fe400078e00ff */
[----:B------:R-:W-:Y:S02]  /*12190*/  IMAD.MOV.U32 R11, RZ, RZ, 0x181f ;  /* 0x0000181fff0b7424 */ /* 0x000fe400078e00ff */
[----:B------:R-:W-:Y:S02]  /*121a0*/  IMAD.MOV.U32 R15, RZ, RZ, -0x1 ;  /* 0xffffffffff0f7424 */ /* 0x000fe400078e00ff */
[----:B------:R-:W-:-:S07]  /*121b0*/  IMAD.U32 R4, RZ, RZ, UR39 ;  /* 0x00000027ff047e24 */ /* 0x000fce000f8e00ff */
[----:B-----5:R-:W-:Y:S05]  /*121c0*/  WARPSYNC.COLLECTIVE R15, `(.L_x_4334) ;  /* 0x000000000f087348 */ /* 0x020fea0003c00000 */
[----:B------:R0:W1:Y:S02]  /*121d0*/  SHFL.IDX P6, R14, R13, R12, R11 ;  /* 0x0000000c0d0e7389 */ /* 0x00006400000c000b */
[----:B01---5:R-:W-:Y:S01]  /*121e0*/  ENDCOLLECTIVE ;  /* 0x000000000000791b */ /* 0x023fe20003800000 */
.L_x_4334:
[----:B------:R-:W-:Y:S02]  /*121f0*/  IMAD R4, R4, 0x40, R10 ;  /* 0x0000004004047824 */ /* 0x000fe400078e020a */
[----:B------:R-:W-:Y:S02]  /*12200*/  IMAD.MOV.U32 R13, RZ, RZ, R0 ;  /* 0x000000ffff0d7224 */ /* 0x000fe400078e0000 */
[----:B------:R-:W-:-:S07]  /*12210*/  IMAD.MOV.U32 R5, RZ, RZ, R14 ;  /* 0x000000ffff057224 */ /* 0x000fce00078e000e */
[----:B------:R-:W-:Y:S05]  /*12220*/  WARPSYNC.COLLECTIVE R15, `(.L_x_4335) ;  /* 0x000000000f087348 */ /* 0x000fea0003c00000 */
[----:B------:R0:W1:Y:S02]  /*12230*/  SHFL.IDX P6, R14, R13, R12, R11 ;  /* 0x0000000c0d0e7389 */ /* 0x00006400000c000b */
[----:B01----:R-:W-:Y:S01]  /*12240*/  ENDCOLLECTIVE ;  /* 0x000000000000791b */ /* 0x003fe20003800000 */
.L_x_4335:
[----:B------:R-:W-:Y:S02]  /*12250*/  ULDC UR4, c[0x0][0x288] ;  /* 0x0000a20000047ab9 */ /* 0x000fe40000000800 */
[----:B------:R-:W-:-:S05]  /*12260*/  IMAD R3, R7, UR4, RZ ;  /* 0x0000000407037c24 */ /* 0x000fca000f8e02ff */
[----:B------:R-:W-:Y:S01]  /*12270*/  ISETP.GE.AND P1, PT, R4, R3, PT ;  /* 0x000000030400720c */ /* 0x000fe20003f26270 */
[----:B------:R-:W-:Y:S02]  /*12280*/  IMAD.MOV.U32 R13, RZ, RZ, R2 ;  /* 0x000000ffff0d7224 */ /* 0x000fe400078e0002 */
[----:B------:R-:W-:Y:S02]  /*12290*/  IMAD.MOV.U32 R12, RZ, RZ, 0x1 ;  /* 0x00000001ff0c7424 */ /* 0x000fe400078e00ff */
[----:B------:R-:W-:-:S08]  /*122a0*/  IMAD.MOV.U32 R6, RZ, RZ, R14 ;  /* 0x000000ffff067224 */ /* 0x000fd000078e000e */
[----:B------:R-:W-:Y:S05]  /*122b0*/  WARPSYNC.COLLECTIVE R15, `(.L_x_4336) ;  /* 0x000000000f087348 */ /* 0x000fea0003c00000 */
[----:B------:R0:W1:Y:S02]  /*122c0*/  SHFL.IDX P6, R14, R13, R12, R11 ;  /* 0x0000000c0d0e7389 */ /* 0x00006400000c000b */
[----:B01----:R-:W-:Y:S01]  /*122d0*/  ENDCOLLECTIVE ;  /* 0x000000000000791b */ /* 0x003fe20003800000 */
.L_x_4336:
        /* <DEDUP_REMOVED lines=14> */
.L_x_4337:
[----:B------:R-:W-:Y:S02]  /*123c0*/  IMAD.MOV.U32 R13, RZ, RZ, R2 ;  /* 0x000000ffff0d7224 */ /* 0x000fe400078e0002 */
[----:B------:R-:W-:Y:S02]  /*123d0*/  IMAD.MOV.U32 R12, RZ, RZ, 0x2 ;  /* 0x00000002ff0c7424 */ /* 0x000fe400078e00ff */
[----:B------:R-:W-:-:S07]  /*123e0*/  IMAD.MOV.U32 R6, RZ, RZ, R14 ;  /* 0x000000ffff067224 */ /* 0x000fce00078e000e */
[----:B------:R-:W-:Y:S05]  /*123f0*/  WARPSYNC.COLLECTIVE R15, `(.L_x_4338) ;  /* 0x000000000f087348 */ /* 0x000fea0003c00000 */
[----:B------:R0:W1:Y:S02]  /*12400*/  SHFL.IDX P6, R14, R13, R12, R11 ;  /* 0x0000000c0d0e7389 */ /* 0x00006400000c000b */
[----:B01----:R-:W-:Y:S01]  /*12410*/  ENDCOLLECTIVE ;  /* 0x000000000000791b */ /* 0x003fe20003800000 */
.L_x_4338:
        /* <DEDUP_REMOVED lines=14> */
.L_x_4339:
[----:B------:R-:W-:Y:S02]  /*12500*/  IMAD.MOV.U32 R13, RZ, RZ, R2 ;  /* 0x000000ffff0d7224 */ /* 0x000fe400078e0002 */
[----:B------:R-:W-:Y:S02]  /*12510*/  IMAD.MOV.U32 R12, RZ, RZ, 0x3 ;  /* 0x00000003ff0c7424 */ /* 0x000fe400078e00ff */
[----:B------:R-:W-:-:S07]  /*12520*/  IMAD.MOV.U32 R6, RZ, RZ, R14 ;  /* 0x000000ffff067224 */ /* 0x000fce00078e000e */
[----:B------:R-:W-:Y:S05]  /*12530*/  WARPSYNC.COLLECTIVE R15, `(.L_x_4340) ;  /* 0x000000000f087348 */ /* 0x000fea0003c00000 */
[----:B------:R0:W1:Y:S02]  /*12540*/  SHFL.IDX P6, R14, R13, R12, R11 ;  /* 0x0000000c0d0e7389 */ /* 0x00006400000c000b */
[----:B01----:R-:W-:Y:S01]  /*12550*/  ENDCOLLECTIVE ;  /* 0x000000000000791b */ /* 0x003fe20003800000 */
.L_x_4340:
        /* <DEDUP_REMOVED lines=12> */
.L_x_4341:
[----:B------:R-:W-:Y:S01]  /*12620*/  IMAD.MOV.U32 R0, RZ, RZ, R14 ;  /* 0x000000ffff007224 */ /* 0x000fe200078e000e */
[----:B------:R-:W-:Y:S06]  /*12630*/  BRA `(.L_x_4342) ;  /* 0xffffffb800b87947 */ /* 0x000fec000383ffff */
.L_x_4229:
[----:B0-----:R0:W1:Y:S02]  /*12640*/  SYNCS.PHASECHK.TRANS64.TRYWAIT P0, [R17+URZ+0x28c20], R0 ;  /* 0x028c2000110075a7 */ /* 0x001064000800017f */
[----:B-1----:R-:W-:Y:S05]  /*12650*/  @!P0 NANOSLEEP.SYNCS 0x989680 ;  /* 0x009896800000895d */ /* 0x002fea0003900000 */
[----:B------:R-:W1:Y:S02]  /*12660*/  @!P0 SYNCS.PHASECHK.TRANS64 P0, [R17+URZ+0x28c20], R0 ;  /* 0x028c2000110085a7 */ /* 0x000e64000800007f */
[----:B-1----:R-:W-:Y:S05]  /*12670*/  @!P0 BRA `(.L_x_4229) ;  /* 0xfffffffc00f08947 */ /* 0x002fea000383ffff */
[----:B------:R-:W-:Y:S05]  /*12680*/  BRA `(.L_x_4343) ;  /* 0xffffffbc00147947 */ /* 0x000fea000383ffff */
.L_x_4233:
[----:B0-----:R0:W1:Y:S02]  /*12690*/  SYNCS.PHASECHK.TRANS64.TRYWAIT P0, [R0+URZ+0x28c60], R3 ;  /* 0x028c6003000075a7 */ /* 0x001064000800017f */
[----:B-1----:R-:W-:Y:S05]  /*126a0*/  @!P0 NANOSLEEP.SYNCS 0x989680 ;  /* 0x009896800000895d */ /* 0x002fea0003900000 */
[----:B------:R-:W1:Y:S02]  /*126b0*/  @!P0 SYNCS.PHASECHK.TRANS64 P0, [R0+URZ+0x28c60], R3 ;  /* 0x028c6003000085a7 */ /* 0x000e64000800007f */
[----:B-1----:R-:W-:Y:S05]  /*126c0*/  @!P0 BRA `(.L_x_4233) ;  /* 0xfffffffc00f08947 */ /* 0x002fea000383ffff */
[----:B------:R-:W-:Y:S05]  /*126d0*/  BRA `(.L_x_4344) ;  /* 0xffffffbc00387947 */ /* 0x000fea000383ffff */
.L_x_4250:
[----:B-1----:R1:W2:Y:S02]  /*126e0*/  SYNCS.PHASECHK.TRANS64.TRYWAIT P0, [R2+URZ+0x28c40], R4 ;  /* 0x028c4004020075a7 */ /* 0x0022a4000800017f */
[----:B--2---:R-:W-:Y:S05]  /*126f0*/  @!P0 NANOSLEEP.SYNCS 0x989680 ;  /* 0x009896800000895d */ /* 0x004fea0003900000 */
[----:B------:R-:W2:Y:S02]  /*12700*/  @!P0 SYNCS.PHASECHK.TRANS64 P0, [R2+URZ+0x28c40], R4 ;  /* 0x028c4004020085a7 */ /* 0x000ea4000800007f */
[----:B--2---:R-:W-:Y:S05]  /*12710*/  @!P0 BRA `(.L_x_4250) ;  /* 0xfffffffc00f08947 */ /* 0x004fea000383ffff */
[----:B------:R-:W-:Y:S05]  /*12720*/  BRA `(.L_x_4345) ;  /* 0xffffffc8001c7947 */ /* 0x000fea000383ffff */
.L_x_4255:
[----:B--2---:R2:W3:Y:S02]  /*12730*/  SYNCS.PHASECHK.TRANS64.TRYWAIT P0, [R2+URZ+0x28c60], R4 ;  /* 0x028c6004020075a7 */ /* 0x0044e4000800017f */
[----:B---3--:R-:W-:Y:S05]  /*12740*/  @!P0 NANOSLEEP.SYNCS 0x989680 ;  /* 0x009896800000895d */ /* 0x008fea0003900000 */
[----:B------:R-:W3:Y:S02]  /*12750*/  @!P0 SYNCS.PHASECHK.TRANS64 P0, [R2+URZ+0x28c60], R4 ;  /* 0x028c6004020085a7 */ /* 0x000ee4000800007f */
[----:B---3--:R-:W-:Y:S05]  /*12760*/  @!P0 BRA `(.L_x_4255) ;  /* 0xfffffffc00f08947 */ /* 0x008fea000383ffff */
[----:B------:R-:W-:Y:S05]  /*12770*/  BRA `(.L_x_4346) ;  /* 0xffffffc800947947 */ /* 0x000fea000383ffff */
.L_x_4271:
[----:B0-----:R0:W1:Y:S02]  /*12780*/  SYNCS.PHASECHK.TRANS64.TRYWAIT P0, [R4+URZ+0x28c40], R2 ;  /* 0x028c4002040075a7 */ /* 0x001064000800017f */
[----:B-1----:R-:W-:Y:S05]  /*12790*/  @!P0 NANOSLEEP.SYNCS 0x989680 ;  /* 0x009896800000895d */ /* 0x002fea0003900000 */
[----:B------:R-:W1:Y:S02]  /*127a0*/  @!P0 SYNCS.PHASECHK.TRANS64 P0, [R4+URZ+0x28c40], R2 ;  /* 0x028c4002040085a7 */ /* 0x000e64000800007f */
[----:B-1----:R-:W-:Y:S05]  /*127b0*/  @!P0 BRA `(.L_x_4271) ;  /* 0xfffffffc00f08947 */ /* 0x002fea000383ffff */
[----:B------:R-:W-:Y:S05]  /*127c0*/  BRA `(.L_x_4347) ;  /* 0xffffffd400647947 */ /* 0x000fea000383ffff */
.L_x_4276:
[----:B-1----:R1:W2:Y:S02]  /*127d0*/  SYNCS.PHASECHK.TRANS64.TRYWAIT P0, [R4+URZ+0x28c60], R2 ;  /* 0x028c6002040075a7 */ /* 0x0022a4000800017f */
[----:B--2---:R-:W-:Y:S05]  /*127e0*/  @!P0 NANOSLEEP.SYNCS 0x989680 ;  /* 0x009896800000895d */ /* 0x004fea0003900000 */
[----:B------:R-:W2:Y:S02]  /*127f0*/  @!P0 SYNCS.PHASECHK.TRANS64 P0, [R4+URZ+0x28c60], R2 ;  /* 0x028c6002040085a7 */ /* 0x000ea4000800007f */
[----:B--2---:R-:W-:Y:S05]  /*12800*/  @!P0 BRA `(.L_x_4276) ;  /* 0xfffffffc00f08947 */ /* 0x004fea000383ffff */
[----:B------:R-:W-:Y:S05]  /*12810*/  BRA `(.L_x_4348) ;  /* 0xffffffd400dc7947 */ /* 0x000fea000383ffff */
.L_x_4291:
[----:B0-----:R0:W1:Y:S02]  /*12820*/  SYNCS.PHASECHK.TRANS64.TRYWAIT P0, [R4+URZ+0x28c40], R2 ;  /* 0x028c4002040075a7 */ /* 0x001064000800017f */
[----:B-1----:R-:W-:Y:S05]  /*12830*/  @!P0 NANOSLEEP.SYNCS 0x989680 ;  /* 0x009896800000895d */ /* 0x002fea0003900000 */
[----:B------:R-:W1:Y:S02]  /*12840*/  @!P0 SYNCS.PHASECHK.TRANS64 P0, [R4+URZ+0x28c40], R2 ;  /* 0x028c4002040085a7 */ /* 0x000e64000800007f */
[----:B-1----:R-:W-:Y:S05]  /*12850*/  @!P0 BRA `(.L_x_4291) ;  /* 0xfffffffc00f08947 */ /* 0x002fea000383ffff */
[----:B------:R-:W-:Y:S05]  /*12860*/  BRA `(.L_x_4349) ;  /* 0xffffffe000947947 */ /* 0x000fea000383ffff */
.L_x_4296:
[----:B-1----:R1:W2:Y:S02]  /*12870*/  SYNCS.PHASECHK.TRANS64.TRYWAIT P0, [R4+URZ+0x28c60], R2 ;  /* 0x028c6002040075a7 */ /* 0x0022a4000800017f */
[----:B--2---:R-:W-:Y:S05]  /*12880*/  @!P0 NANOSLEEP.SYNCS 0x989680 ;  /* 0x009896800000895d */ /* 0x004fea0003900000 */
[----:B------:R-:W2:Y:S02]  /*12890*/  @!P0 SYNCS.PHASECHK.TRANS64 P0, [R4+URZ+0x28c60], R2 ;  /* 0x028c6002040085a7 */ /* 0x000ea4000800007f */
[----:B--2---:R-:W-:Y:S05]  /*128a0*/  @!P0 BRA `(.L_x_4296) ;  /* 0xfffffffc00f08947 */ /* 0x004fea000383ffff */
[----:B------:R-:W-:Y:S05]  /*128b0*/  BRA `(.L_x_4350) ;  /* 0xffffffe4000c7947 */ /* 0x000fea000383ffff */
.L_x_4312:
        /* <DEDUP_REMOVED lines=8> */
.L_x_4352:
[----:B------:R-:W-:Y:S05]  /*12940*/  BSYNC B0 ;  /* 0x0000000000007941 */ /* 0x000fea0003800000 */
.L_x_4351:
[----:B------:R-:W-:Y:S05]  /*12950*/  BRA `(.L_x_4353) ;  /* 0xffffffec00cc7947 */ /* 0x000fea000383ffff */
.L_x_4315:
[----:B0-----:R0:W1:Y:S02]  /*12960*/  SYNCS.PHASECHK.TRANS64.TRYWAIT P0, [R0+URZ+0x28c20], R3 ;  /* 0x028c2003000075a7 */ /* 0x001064000800017f */
[----:B-1----:R-:W-:Y:S05]  /*12970*/  @!P0 NANOSLEEP.SYNCS 0x989680 ;  /* 0x009896800000895d */ /* 0x002fea0003900000 */
[----:B------:R-:W1:Y:S02]  /*12980*/  @!P0 SYNCS.PHASECHK.TRANS64 P0, [R0+URZ+0x28c20], R3 ;  /* 0x028c2003000085a7 */ /* 0x000e64000800007f */
[----:B-1----:R-:W-:Y:S05]  /*12990*/  @!P0 BRA `(.L_x_4315) ;  /* 0xfffffffc00f08947 */ /* 0x002fea000383ffff */
[----:B------:R-:W-:Y:S05]  /*129a0*/  BRA `(.L_x_4354) ;  /* 0xfffffff000187947 */ /* 0x000fea000383ffff */
.L_x_4316:
        /* <DEDUP_REMOVED lines=11> */
.L_x_4356:
[----:B------:R-:W-:Y:S05]  /*12a60*/  BSYNC B0 ;  /* 0x0000000000007941 */ /* 0x000fea0003800000 */
.L_x_4355:
[----:B------:R-:W-:Y:S05]  /*12a70*/  BRA `(.L_x_4357) ;  /* 0xfffffff000007947 */ /* 0x000fea000383ffff */
.L_x_4319:
[----:B------:R-:W-:Y:S01]  /*12a80*/  BSSY B1, `(.L_x_4358) ;  /* 0x0000006000017945 */ /* 0x000fe20003800000 */
[----:B------:R-:W-:-:S07]  /*12a90*/  IMAD.MOV.U32 R15, RZ, RZ, -0x1 ;  /* 0xffffffffff0f7424 */ /* 0x000fce00078e00ff */
[----:B01----:R-:W-:Y:S05]  /*12aa0*/  WARPSYNC.COLLECTIVE R15, `(.L_x_4359) ;  /* 0x000000000f0c7348 */ /* 0x003fea0003c00000 */
[----:B------:R-:W-:Y:S02]  /*12ab0*/  ELECT P6, UR62, PT ;  /* 0x00000000003e782f */ /* 0x000fe400038c0000 */
[----:B------:R-:W-:Y:S01]  /*12ac0*/  MOV R14, UR62 ;  /* 0x0000003e000e7c02 */ /* 0x000fe20008000f00 */
[----:B01----:R-:W-:Y:S10]  /*12ad0*/  ENDCOLLECTIVE ;  /* 0x000000000000791b */ /* 0x003ff40003800000 */
.L_x_4359:
[----:B------:R-:W-:Y:S05]  /*12ae0*/  BSYNC B1 ;  /* 0x0000000000017941 */ /* 0x000fea0003800000 */
.L_x_4358:
[----:B------:R-:W-:Y:S05]  /*12af0*/  BRA `(.L_x_4360) ;  /* 0xffffffec00f87947 */ /* 0x000fea000383ffff */
.L_x_4321:
[----:B0-----:R0:W1:Y:S02]  /*12b00*/  SYNCS.PHASECHK.TRANS64.TRYWAIT P0, [R6+URZ], R5 ;  /* 0x00000005060075a7 */ /* 0x001064000800017f */
[----:B-1----:R-:W-:Y:S05]  /*12b10*/  @!P0 NANOSLEEP.SYNCS 0x989680 ;  /* 0x009896800000895d */ /* 0x002fea0003900000 */
[----:B------:R-:W1:Y:S02]  /*12b20*/  @!P0 SYNCS.PHASECHK.TRANS64 P0, [R6+URZ], R5 ;  /* 0x00000005060085a7 */ /* 0x000e64000800007f */
[----:B-1----:R-:W-:Y:S05]  /*12b30*/  @!P0 BRA `(.L_x_4321) ;  /* 0xfffffffc00f08947 */ /* 0x002fea000383ffff */
[----:B------:R-:W-:Y:S05]  /*12b40*/  BRA `(.L_x_4361) ;  /* 0xfffffff000307947 */ /* 0x000fea000383ffff */
.L_x_4322:
[----:B-1----:R1:W2:Y:S02]  /*12b50*/  SYNCS.PHASECHK.TRANS64.TRYWAIT P0, [R3+URZ], R2 ;  /* 0x00000002030075a7 */ /* 0x0022a4000800017f */
[----:B--2---:R-:W-:Y:S05]  /*12b60*/  @!P0 NANOSLEEP.SYNCS 0x989680 ;  /* 0x009896800000895d */ /* 0x004fea0003900000 */
[----:B------:R-:W2:Y:S02]  /*12b70*/  @!P0 SYNCS.PHASECHK.TRANS64 P0, [R3+URZ], R2 ;  /* 0x00000002030085a7 */ /* 0x000ea4000800007f */
[----:B--2---:R-:W-:Y:S05]  /*12b80*/  @!P0 BRA `(.L_x_4322) ;  /* 0xfffffffc00f08947 */ /* 0x004fea000383ffff */
[----:B------:R-:W-:Y:S05]  /*12b90*/  BRA `(.L_x_4362) ;  /* 0xfffffff000247947 */ /* 0x000fea000383ffff */
.L_x_4324:
[----:B-1----:R1:W2:Y:S02]  /*12ba0*/  SYNCS.PHASECHK.TRANS64.TRYWAIT P0, [R18+URZ], R5 ;  /* 0x00000005120075a7 */ /* 0x0022a4000800017f */
[----:B--2---:R-:W-:Y:S05]  /*12bb0*/  @!P0 NANOSLEEP.SYNCS 0x989680 ;  /* 0x009896800000895d */ /* 0x004fea0003900000 */
[----:B------:R-:W2:Y:S02]  /*12bc0*/  @!P0 SYNCS.PHASECHK.TRANS64 P0, [R18+URZ], R5 ;  /* 0x00000005120085a7 */ /* 0x000ea4000800007f */
[----:B--2---:R-:W-:Y:S05]  /*12bd0*/  @!P0 BRA `(.L_x_4324) ;  /* 0xfffffffc00f08947 */ /* 0x004fea000383ffff */
[----:B------:R-:W-:Y:S05]  /*12be0*/  BRA `(.L_x_4363) ;  /* 0xfffffff000287947 */ /* 0x000fea000383ffff */
.L_x_4364:
        /* <DEDUP_REMOVED lines=9> */
.L_x_6034:


//--------------------- .text._ZN7cutlass13device_kernelIN5flash11enable_sm90INS1_16FlashAttnFwdSm90INS1_25CollectiveMainloopFwdSm90ILi2EN4cute5tupleIJNS5_1CILi1EEES8_S8_EEENS6_IJNS7_ILi64EEESA_SA_EEELi512ENS_10bfloat16_tEfNS_4arch4Sm90ELb1ELb0ELb1ELb0ELb0ELb0ELb1ELb0ELb0ELb1ELb0ELb0EEENS1_21CollectiveEpilogueFwdINS6_IJSA_NS7_ILi512EEESA_EEES9_SC_SE_Li256ELb0ELb1ELb0ELb0EEENS1_30DynamicPersistentTileSchedulerILi256ELi128ELb0ELb1ELb1EEEEEEEEEvNT_6ParamsE --------------------------
	.section	.text._ZN7cutlass13device_kernelIN5flash11enable_sm90INS1_16FlashAttnFwdSm90INS1_25CollectiveMainloopFwdSm90ILi2EN4cute5tupleIJNS5_1CILi1EEES8_S8_EEENS6_IJNS7_ILi64EEESA_SA_EEELi512ENS_10bfloat16_tEfNS_4arch4Sm90ELb1ELb0ELb1ELb0ELb0ELb0ELb1ELb0ELb0ELb1ELb0ELb0EEENS1_21CollectiveEpilogueFwdINS6_IJSA_NS7_ILi512EEESA_EEES9_SC_SE_Li256ELb0ELb1ELb0ELb0EEENS1_30DynamicPersistentTileSchedulerILi256ELi128ELb0ELb1ELb1EEEEEEEEEvNT_6ParamsE,"ax",@progbits
	.align	128
.text._ZN7cutlass13device_kernelIN5flash11enable_sm90INS1_16FlashAttnFwdSm90INS1_25CollectiveMainloopFwdSm90ILi2EN4cute5tupleIJNS5_1CILi1EEES8_S8_EEENS6_IJNS7_ILi64EEESA_SA_EEELi512ENS_10bfloat16_tEfNS_4arch4Sm90ELb1ELb0ELb1ELb0ELb0ELb0ELb1ELb0ELb0ELb1ELb0ELb0EEENS1_21CollectiveEpilogueFwdINS6_IJSA_NS7_ILi512EEESA_EEES9_SC_SE_Li256ELb0ELb1ELb0ELb0EEENS1_30DynamicPersistentTileSchedulerILi256ELi128ELb0ELb1ELb1EEEEEEEEEvNT_6ParamsE:
        .type           _ZN7cutlass13device_kernelIN5flash11enable_sm90INS1_16FlashAttnFwdSm90INS1_25CollectiveMainloopFwdSm90ILi2EN4cute5tupleIJNS5_1CILi1EEES8_S8_EEENS6_IJNS7_ILi64EEESA_SA_EEELi512ENS_10bfloat16_tEfNS_4arch4Sm90ELb1ELb0ELb1ELb0ELb0ELb0ELb1ELb0ELb0ELb1ELb0ELb0EEENS1_21CollectiveEpilogueFwdINS6_IJSA_NS7_ILi512EEESA_EEES9_SC_SE_Li256ELb0ELb1ELb0ELb0EEENS1_30DynamicPersistentTileSchedulerILi256ELi128ELb0ELb1ELb1EEEEEEEEEvNT_6ParamsE,@function
        .size           _ZN7cutlass13device_kernelIN5flash11enable_sm90INS1_16FlashAttnFwdSm90INS1_25CollectiveMainloopFwdSm90ILi2EN4cute5tupleIJNS5_1CILi1EEES8_S8_EEENS6_IJNS7_ILi64EEESA_SA_EEELi512ENS_10bfloat16_tEfNS_4arch4Sm90ELb1ELb0ELb1ELb0ELb0ELb0ELb1ELb0ELb0ELb1ELb0ELb0EEENS1_21CollectiveEpilogueFwdINS6_IJSA_NS7_ILi512EEESA_EEES9_SC_SE_Li256ELb0ELb1ELb0ELb0EEENS1_30DynamicPersistentTileSchedulerILi256ELi128ELb0ELb1ELb1EEEEEEEEEvNT_6ParamsE,(.L_x_6035 - _ZN7cutlass13device_kernelIN5flash11enable_sm90INS1_16FlashAttnFwdSm90INS1_25CollectiveMainloopFwdSm90ILi2EN4cute5tupleIJNS5_1CILi1EEES8_S8_EEENS6_IJNS7_ILi64EEESA_SA_EEELi512ENS_10bfloat16_tEfNS_4arch4Sm90ELb1ELb0ELb1ELb0ELb0ELb0ELb1ELb0ELb0ELb1ELb0ELb0EEENS1_21CollectiveEpilogueFwdINS6_IJSA_NS7_ILi512EEESA_EEES9_SC_SE_Li256ELb0ELb1ELb0ELb0EEENS1_30DynamicPersistentTileSchedulerILi256ELi128ELb0ELb1ELb1EEEEEEEEEvNT_6ParamsE)
        .other          _ZN7cutlass13device_kernelIN5flash11enable_sm90INS1_16FlashAttnFwdSm90INS1_25CollectiveMainloopFwdSm90ILi2EN4cute5tupleIJNS5_1CILi1EEES8_S8_EEENS6_IJNS7_ILi64EEESA_SA_EEELi512ENS_10bfloat16_tEfNS_4arch4Sm90ELb1ELb0ELb1ELb0ELb0ELb0ELb1ELb0ELb0ELb1ELb0ELb0EEENS1_21CollectiveEpilogueFwdINS6_IJSA_NS7_ILi512EEESA_EEES9_SC_SE_Li256ELb0ELb1ELb0ELb0EEENS1_30DynamicPersistentTileSchedulerILi256ELi128ELb0ELb1ELb1EEEEEEEEEvNT_6ParamsE,@"STO_CUDA_ENTRY STV_DEFAULT"
_ZN7cutlass13device_kernelIN5flash11enable_sm90INS1_16FlashAttnFwdSm90INS1_25CollectiveMainloopFwdSm90ILi2EN4cute5tupleIJNS5_1CILi1EEES8_S8_EEENS6_IJNS7_ILi64EEESA_SA_EEELi512ENS_10bfloat16_tEfNS_4arch4Sm90ELb1ELb0ELb1ELb0ELb0ELb0ELb1ELb0ELb0ELb1ELb0ELb0EEENS1_21CollectiveEpilogueFwdINS6_IJSA_NS7_ILi512EEESA_EEES9_SC_SE_Li256ELb0ELb1ELb0ELb0EEENS1_30DynamicPersistentTileSchedulerILi256ELi128ELb0ELb1ELb1EEEEEEEEEvNT_6ParamsE:
[----:B------:R-:W0:Y:S02]  /*0000*/  LDC R1, c[0x0][0x28] ;  /* 0x00000a00ff017b82 */ /* 0x000e240000000800 */
[----:B0-----:R-:W-:Y:S01]  /*0010*/  VIADD R1, R1, 0xffffffb8 ;  /* 0xffffffb801017836 */ /* 0x001fe20000000000 */
[----:B------:R-:W0:Y:S01]  /*0020*/  S2R R3, SR_TID.X ;  /* 0x0000000000037919 */ /* 0x000e220000002100 */
[----:B------:R-:W-:Y:S01]  /*0030*/  ELECT P0, URZ, PT ;  /* 0x00000000003f782f */ /* 0x000fe20003800000 */
[----:B------:R-:W-:Y:S01]  /*0040*/  BSSY B0, `(.L_x_4365) ;  /* 0x000000e000007945 */ /* 0x000fe20003800000 */
        /* <DEDUP_REMOVED lines=13> */
.L_x_4366:
[----:B------:R-:W-:Y:S05]  /*0120*/  BSYNC B0 ;  /* 0x0000000000007941 */ /* 0x000fea0003800000 */
.L_x_4365:
        /* <DEDUP_REMOVED lines=39> */
.L_x_4367:
        /* <DEDUP_REMOVED lines=22> */
.L_x_4368:
        /* <DEDUP_REMOVED lines=18> */
.L_x_4369:
        /* <DEDUP_REMOVED lines=22> */
.L_x_4370:
        /* <DEDUP_REMOVED lines=22> */
.L_x_4371:
[----:B------:R-:W-:Y:S01]  /*08e0*/  PLOP3.LUT P0, PT, PT, PT, UP0, 0x80, 0x0 ;  /* 0x000000000000781c */ /* 0x000fe20003f0f008 */
[----:B------:R-:W-:Y:S01]  /*08f0*/  UMOV UR40, 0x1 ;  /* 0x0000000100287882 */ /* 0x000fe20000000000 */
[----:B------:R-:W-:Y:S01]  /*0900*/  NOP ;  /* 0x0000000000007918 */ /* 0x000fe20000000000 */
[----:B------:R-:W-:Y:S01]  /*0910*/  USEL UR40, UR40, 0x2, !UP0 ;  /* 0x0000000228287887 */ /* 0x000fe2000c000000 */
[----:B------:R-:W-:Y:S01]  /*0920*/  ULDC.64 UR44, c[0x0][0x208] ;  /* 0x00008200002c7ab9 */ /* 0x000fe20000000a00 */
[----:B0123--:R-:W-:Y:S08]  /*0930*/  BAR.SYNC.DEFER_BLOCKING 0x0 ;  /* 0x0000000000007b1d */ /* 0x00fff00000010000 */
[----:B------:R-:W-:Y:S05]  /*0940*/  @!P0 BRA `(.L_x_4372) ;  /* 0x000000fc001c8947 */ /* 0x000fea0003800000 */
.L_x_4373:
        /* <DEDUP_REMOVED lines=21> */
[----:B------:R-:W-:Y:S01]  /*0aa0*/  IMAD.MOV.U32 R16, RZ, RZ, RZ ;  /* 0x000000ffff107224 */ /* 0x000fe200078e00ff */
[----:B------:R-:W-:Y:S02]  /*0ab0*/  UMOV UR36, URZ ;  /* 0x0000003f00247c82 */ /* 0x000fe40008000000 */
[CC--:B------:R-:W-:Y:S02]  /*0ac0*/  LEA.HI R0, R3.reuse, R220.reuse, RZ, 0x4 ;  /* 0x000000dc03007211 */ /* 0x0c0fe400078f20ff */
[----:B------:R-:W-:-:S02]  /*0ad0*/  LEA.HI R4, R3, R220, RZ, 0x5 ;  /* 0x000000dc03047211 */ /* 0x000fc400078f28ff */
[----:B------:R-:W-:Y:S02]  /*0ae0*/  SHF.R.S32.HI R7, RZ, 0x4, R0 ;  /* 0x00000004ff077819 */ /* 0x000fe40000011400 */
[C---:B------:R-:W-:Y:S02]  /*0af0*/  LOP3.LUT R9, R0.reuse, 0xfffffff0, RZ, 0xc0, !PT ;  /* 0xfffffff000097812 */ /* 0x040fe400078ec0ff */
[----:B------:R-:W-:Y:S02]  /*0b00*/  LEA.HI R2, R0, R7, RZ, 0x1 ;  /* 0x0000000700027211 */ /* 0x000fe400078f08ff */
[----:B------:R-:W-:Y:S01]  /*0b10*/  SHF.R.S32.HI R11, RZ, 0x5, R4 ;  /* 0x00000005ff0b7819 */ /* 0x000fe20000011404 */
[----:B------:R-:W-:Y:S01]  /*0b20*/  IMAD.IADD R9, R220, 0x1, -R9 ;  /* 0x00000001dc097824 */ /* 0x000fe200078e0a09 */
[----:B------:R-:W-:Y:S02]  /*0b30*/  LOP3.LUT R2, R2, 0x1ffffffe, RZ, 0xc0, !PT ;  /* 0x1ffffffe02027812 */ /* 0x000fe400078ec0ff */
[----:B------:R-:W-:-:S02]  /*0b40*/  LEA.HI R5, R3, R220, RZ, 0x7 ;  /* 0x000000dc03057211 */ /* 0x000fc400078f38ff */
[----:B------:R-:W-:Y:S01]  /*0b50*/  SHF.R.S32.HI R4, RZ, 0x1f, R4 ;  /* 0x0000001fff047819 */ /* 0x000fe20000011404 */
[----:B------:R-:W-:Y:S01]  /*0b60*/  IMAD.IADD R10, R7, 0x1, -R2 ;  /* 0x00000001070a7824 */ /* 0x000fe200078e0a02 */
[----:B------:R-:W-:Y:S01]  /*0b70*/  LEA.HI R2, R3, R220, RZ, 0x2 ;  /* 0x000000dc03027211 */ /* 0x000fe200078f10ff */
[----:B0-----:R-:W-:Y:S01]  /*0b80*/  ULEA UR5, UR6, UR5, 0x18 ;  /* 0x0000000506057291 */ /* 0x001fe2000f8ec03f */
[----:B------:R-:W-:Y:S02]  /*0b90*/  LOP3.LUT R7, R5, 0xffffff80, RZ, 0xc0, !PT ;  /* 0xffffff8005077812 */ /* 0x000fe400078ec0ff */
[----:B------:R-:W-:Y:S02]  /*0ba0*/  LOP3.LUT R13, R2, 0xfffffffc, RZ, 0xc0, !PT ;  /* 0xfffffffc020d7812 */ /* 0x000fe400078ec0ff */
[----:B------:R-:W-:Y:S01]  /*0bb0*/  LEA.HI R4, R4, R11, RZ, 0x2 ;  /* 0x0000000b04047211 */ /* 0x000fe200078f10ff */
[C---:B------:R-:W-:Y:S01]  /*0bc0*/  IMAD.IADD R7, R220.reuse, 0x1, -R7 ;  /* 0x00000001dc077824 */ /* 0x040fe200078e0a07 */
[----:B------:R-:W-:Y:S01]  /*0bd0*/  SHF.R.S32.HI R0, RZ, 0x1f, R9 ;  /* 0x0000001fff007819 */ /* 0x000fe20000011409 */
[----:B------:R-:W-:Y:S01]  /*0be0*/  IMAD.IADD R13, R220, 0x1, -R13 ;  /* 0x00000001dc0d7824 */ /* 0x000fe200078e0a0d */
[----:B------:R-:W-:Y:S01]  /*0bf0*/  SHF.R.S32.HI R216, RZ, 0x7, R5 ;  /* 0x00000007ffd87819 */ /* 0x000fe20000011405 */
[----:B------:R-:W-:Y:S01]  /*0c00*/  IMAD.U32 R17, RZ, RZ, UR5 ;  /* 0x00000005ff117e24 */ /* 0x000fe2000f8e00ff */
[----:B------:R-:W-:-:S02]  /*0c10*/  LOP3.LUT R4, R4, 0x3ffffc, RZ, 0xc0, !PT ;  /* 0x003ffffc04047812 */ /* 0x000fc400078ec0ff */
[----:B------:R-:W-:Y:S01]  /*0c20*/  LEA.HI R8, R13, R13, RZ, 0x1 ;  /* 0x0000000d0d087211 */ /* 0x000fe200078f08ff */
[----:B------:R-:W-:Y:S01]  /*0c30*/  IMAD R15, R216, 0x100, R9 ;  /* 0x00000100d80f7824 */ /* 0x000fe200078e0209 */
[----:B------:R-:W-:Y:S01]  /*0c40*/  LEA.HI R6, R0, R9, RZ, 0x3 ;  /* 0x0000000900067211 */ /* 0x000fe200078f18ff */
[----:B------:R-:W-:Y:S01]  /*0c50*/  IMAD.IADD R2, R11, 0x1, -R4 ;  /* 0x000000010b027824 */ /* 0x000fe200078e0a04 */
[----:B------:R-:W-:Y:S02]  /*0c60*/  SHF.R.S32.HI R0, RZ, 0x1f, R7 ;  /* 0x0000001fff007819 */ /* 0x000fe40000011407 */
[----:B------:R-:W-:Y:S01]  /*0c70*/  LOP3.LUT R8, R8, 0x1ffffffe, RZ, 0xc0, !PT ;  /* 0x1ffffffe08087812 */ /* 0x000fe200078ec0ff */
[----:B------:R-:W-:Y:S01]  /*0c80*/  IMAD R14, R2, 0x10, R15 ;  /* 0x00000010020e7824 */ /* 0x000fe200078e020f */
[C---:B------:R-:W-:Y:S01]  /*0c90*/  LOP3.LUT R4, R6.reuse, 0xfffffff8, RZ, 0xc0, !PT ;  /* 0xfffffff806047812 */ /* 0x040fe200078ec0ff */
[----:B------:R-:W-:Y:S01]  /*0ca0*/  IMAD.SHL.U32 R6, R6, 0x40, RZ ;  /* 0x0000004006067824 */ /* 0x000fe200078e00ff */
[----:B------:R-:W-:Y:S01]  /*0cb0*/  LEA.HI R2, R0, R7, RZ, 0x2 ;  /* 0x0000000700027211 */ /* 0x000fe200078f10ff */
[----:B------:R-:W-:Y:S01]  /*0cc0*/  IMAD.IADD R13, R13, 0x1, -R8 ;  /* 0x000000010d0d7824 */ /* 0x000fe200078e0a08 */
[----:B------:R-:W-:Y:S01]  /*0cd0*/  LEA.HI R3, R3, R220, RZ, 0x3 ;  /* 0x000000dc03037211 */ /* 0x000fe200078f18ff */
[----:B------:R-:W-:Y:S01]  /*0ce0*/  IMAD.IADD R8, R9, 0x1, -R4 ;  /* 0x0000000109087824 */ /* 0x000fe200078e0a04 */
[----:B------:R-:W-:-:S02]  /*0cf0*/  LOP3.LUT R12, R2, 0x7ffffffc, RZ, 0xc0, !PT ;  /* 0x7ffffffc020c7812 */ /* 0x000fc400078ec0ff */
[----:B------:R-:W-:Y:S02]  /*0d00*/  LEA.HI R4, R0, R7, RZ, 0x5 ;  /* 0x0000000700047211 */ /* 0x000fe400078f28ff */
[----:B------:R-:W-:Y:S01]  /*0d10*/  SHF.R.S32.HI R0, RZ, 0x2, R2 ;  /* 0x00000002ff007819 */ /* 0x000fe20000011402 */
[----:B------:R-:W-:Y:S01]  /*0d20*/  IMAD.IADD R12, R7, 0x1, -R12 ;  /* 0x00000001070c7824 */ /* 0x000fe200078e0a0c */
[----:B------:R-:W-:Y:S01]  /*0d30*/  SHF.R.S32.HI R9, RZ, 0x1f, R2 ;  /* 0x0000001fff097819 */ /* 0x000fe20000011402 */
[----:B------:R-:W-:Y:S01]  /*0d40*/  IMAD.SHL.U32 R2, R8, 0x40, RZ ;  /* 0x0000004008027824 */ /* 0x000fe200078e00ff */
[----:B------:R-:W-:Y:S01]  /*0d50*/  LOP3.LUT R6, R6, 0x7ffffe00, RZ, 0xc0, !PT ;  /* 0x7ffffe0006067812 */ /* 0x000fe200078ec0ff */
[----:B------:R-:W-:Y:S01]  /*0d60*/  IMAD.SHL.U32 R7, R10, 0x8, RZ ;  /* 0x000000080a077824 */ /* 0x000fe200078e00ff */
[----:B------:R-:W-:Y:S01]  /*0d70*/  LEA.HI R9, R9, R0, RZ, 0x3 ;  /* 0x0000000009097211 */ /* 0x000fe200078f18ff */
[----:B------:R-:W-:Y:S01]  /*0d80*/  IMAD.SHL.U32 R18, R12, 0x2, RZ ;  /* 0x000000020c127824 */ /* 0x000fe200078e00ff */
[----:B------:R-:W-:Y:S01]  /*0d90*/  LOP3.LUT R2, R2, 0x1c0, RZ, 0xc0, !PT ;  /* 0x000001c002027812 */ /* 0x000fe200078ec0ff */
[--C-:B------:R-:W-:Y:S01]  /*0da0*/  IMAD.U32 R219, R14, 0x40, R7.reuse ;  /* 0x000000400edb7824 */ /* 0x100fe200078e0007 */
[----:B------:R-:W-:Y:S01]  /*0db0*/  R2P PR, R8, 0x6 ;  /* 0x0000000608007804 */ /* 0x000fe20000000000 */
[----:B------:R-:W-:Y:S01]  /*0dc0*/  IMAD R6, R11, 0x400, R6 ;  /* 0x000004000b067824 */ /* 0x000fe200078e0206 */
[----:B------:R-:W-:-:S02]  /*0dd0*/  LOP3.LUT R7, R2, 0x8, R7, 0xf8, !PT ;  /* 0x0000000802077812 */ /* 0x000fc400078ef807 */
[----:B------:R-:W-:Y:S02]  /*0de0*/  SHF.R.U32.HI R2, RZ, 0x3, R2 ;  /* 0x00000003ff027819 */ /* 0x000fe40000011602 */
[----:B------:R-:W-:Y:S02]  /*0df0*/  LOP3.LUT R9, R9, 0xfffffff8, RZ, 0xc0, !PT ;  /* 0xfffffff809097812 */ /* 0x000fe400078ec0ff */
[----:B------:R-:W-:Y:S01]  /*0e00*/  LOP3.LUT R7, R7, R2, RZ, 0x3c, !PT ;  /* 0x0000000207077212 */ /* 0x000fe200078e3cff */
[----:B------:R-:W-:Y:S01]  /*0e10*/  IMAD.MOV.U32 R2, RZ, RZ, RZ ;  /* 0x000000ffff027224 */ /* 0x000fe200078e00ff */
[----:B------:R-:W-:Y:S01]  /*0e20*/  LEA.HI R5, R5, R216, RZ, 0x1 ;  /* 0x000000d805057211 */ /* 0x000fe200078f08ff */
[----:B------:R-:W-:Y:S01]  /*0e30*/  IMAD.IADD R9, R0, 0x1, -R9 ;  /* 0x0000000100097824 */ /* 0x000fe200078e0a09 */
[----:B------:R-:W-:Y:S01]  /*0e40*/  SHF.R.S32.HI R4, RZ, 0x5, R4 ;  /* 0x00000005ff047819 */ /* 0x000fe20000011404 */
[----:B------:R-:W-:Y:S01]  /*0e50*/  IMAD.IADD R6, R6, 0x1, R7 ;  /* 0x0000000106067824 */ /* 0x000fe200078e0207 */
[----:B------:R-:W-:-:S02]  /*0e60*/  LOP3.LUT R7, R3, 0xfffffff8, RZ, 0xc0, !PT ;  /* 0xfffffff803077812 */ /* 0x000fc400078ec0ff */
[----:B------:R-:W-:Y:S01]  /*0e70*/  LOP3.LUT R5, R5, 0xfffffe, RZ, 0xc0, !PT ;  /* 0x00fffffe05057812 */ /* 0x000fe200078ec0ff */
[----:B------:R-:W-:Y:S01]  /*0e80*/  IMAD R185, R6, 0x2, R17 ;  /* 0x0000000206b97824 */ /* 0x000fe200078e0211 */
[----:B------:R-:W-:Y:S01]  /*0e90*/  SEL R187, R187, 0xffffffc0, !P2 ;  /* 0xffffffc0bbbb7807 */ /* 0x000fe20005000000 */
[----:B------:R-:W-:Y:S01]  /*0ea0*/  IMAD.IADD R214, R220, 0x1, -R7 ;  /* 0x00000001dcd67824 */ /* 0x000fe200078e0a07 */
[----:B------:R-:W-:Y:S01]  /*0eb0*/  SHF.R.S32.HI R215, RZ, 0x3, R3 ;  /* 0x00000003ffd77819 */ /* 0x000fe20000011403 */
[C---:B------:R-:W-:Y:S02]  /*0ec0*/  VIADD R189, R185.reuse, 0x36400 ;  /* 0x00036400b9bd7836 */ /* 0x040fe40000000000 */
[----:B------:R-:W-:Y:S02]  /*0ed0*/  IMAD.SHL.U32 R23, R214, 0x8, RZ ;  /* 0x00000008d6177824 */ /* 0x000fe400078e00ff */
[----:B------:R-:W-:Y:S02]  /*0ee0*/  VIADD R186, R185, 0x36420 ;  /* 0x00036420b9ba7836 */ /* 0x000fe40000000000 */
        /* <DEDUP_REMOVED lines=21> */
.L_x_4421:
        /* <DEDUP_REMOVED lines=21> */
.L_x_4374:
[----:B------:R-:W-:Y:S01]  /*1190*/  ULDC UR7, c[0x0][0xd54] ;  /* 0x0003550000077ab9 */ /* 0x000fe20000000800 */
[----:B------:R-:W-:Y:S01]  /*11a0*/  UMOV UR6, UR9 ;  /* 0x0000000900067c82 */ /* 0x000fe20008000000 */
[----:B------:R-:W-:-:S11]  /*11b0*/  UISETP.NE.AND UP0, UPT, UR7, 0x1, UPT ;  /* 0x000000010700788c */ /* 0x000fd6000bf05270 */
[----:B------:R-:W-:Y:S02]  /*11c0*/  @UP0 ULDC.64 UR10, c[0x0][0xd58] ;  /* 0x00035600000a0ab9 */ /* 0x000fe40000000a00 */
[----:B------:R-:W-:-:S04]  /*11d0*/  UIMAD.WIDE.U32 UR4, UR9, UR10, URZ ;  /* 0x0000000a090472a5 */ /* 0x000fc8000f8e003f */
[----:B------:R-:W-:-:S04]  /*11e0*/  @UP0 USHF.R.U32.HI UR6, URZ, UR11, UR5 ;  /* 0x0000000b3f060299 */ /* 0x000fc80008011605 */
[----:B------:R-:W-:-:S12]  /*11f0*/  UIMAD UR4, UR6, UR7, URZ ;  /* 0x00000007060472a4 */ /* 0x000fd8000f8e023f */
.L_x_4375:
[----:B------:R-:W0:Y:S01]  /*1200*/  LDC.64 R4, c[0x0][0x418] ;  /* 0x00010600ff047b82 */ /* 0x000e220000000a00 */
[----:B------:R-:W-:Y:S01]  /*1210*/  ULDC UR42, c[0x0][0xd48] ;  /* 0x00035200002a7ab9 */ /* 0x000fe20000000800 */
[----:B------:R-:W-:Y:S02]  /*1220*/  UIADD3 UR4, UR9, -UR4, URZ ;  /* 0x8000000409047290 */ /* 0x000fe4000fffe03f */
[----:B------:R-:W-:Y:S01]  /*1230*/  UISETP.NE.AND UP0, UPT, UR42, 0x1, UPT ;  /* 0x000000012a00788c */ /* 0x000fe2000bf05270 */
[----:B------:R-:W-:Y:S01]  /*1240*/  ULDC UR5, c[0x0][0xd54] ;  /* 0x0003550000057ab9 */ /* 0x000fe20000000800 */
[----:B------:R-:W-:Y:S02]  /*1250*/  UISETP.NE.AND UP1, UPT, UR37, 0x1, UPT ;  /* 0x000000012500788c */ /* 0x000fe4000bf25270 */
[----:B------:R-:W1:Y:S01]  /*1260*/  LDC R188, c[0x0][0x424] ;  /* 0x00010900ffbc7b82 */ /* 0x000e620000000800 */
[----:B------:R-:W-:Y:S02]  /*1270*/  UIMAD UR8, UR8, UR5, UR4 ;  /* 0x00000005080872a4 */ /* 0x000fe4000f8e0204 */
[----:B------:R-:W-:Y:S01]  /*1280*/  ULOP3.LUT UR6, URZ, UR6, URZ, 0x33, !UPT ;  /* 0x000000063f067292 */ /* 0x000fe2000f8e333f */
[----:B------:R-:W-:-:S03]  /*1290*/  ULDC UR7, c[0x0][0xd3c] ;  /* 0x00034f0000077ab9 */ /* 0x000fc60000000800 */
[----:B------:R-:W-:Y:S01]  /*12a0*/  @UP0 ULDC UR4, c[0x0][0xd4c] ;  /* 0x0003530000040ab9 */ /* 0x000fe20000000800 */
[----:B------:R-:W2:Y:S01]  /*12b0*/  LDC R7, c[0x0][0x2f0] ;  /* 0x0000bc00ff077b82 */ /* 0x000ea20000000800 */
[----:B------:R-:W-:Y:S01]  /*12c0*/  UIMAD.WIDE.U32 UR4, UR8, UR4, URZ ;  /* 0x00000004080472a5 */ /* 0x000fe2000f8e003f */
[----:B------:R-:W-:Y:S01]  /*12d0*/  @UP0 ULDC UR9, c[0x0][0xd50] ;  /* 0x0003540000090ab9 */ /* 0x000fe20000000800 */
[----:B------:R-:W-:Y:S02]  /*12e0*/  UMOV UR39, UR8 ;  /* 0x0000000800277c82 */ /* 0x000fe40008000000 */
[----:B------:R-:W-:Y:S02]  /*12f0*/  @UP0 USHF.R.U32.HI UR39, URZ, UR9, UR5 ;  /* 0x000000093f270299 */ /* 0x000fe40008011605 */
[----:B------:R-:W-:Y:S01]  /*1300*/  UIADD3 UR6, UR6, UR7, URZ ;  /* 0x0000000706067290 */ /* 0x000fe2000fffe03f */
[----:B0-----:R-:W-:Y:S01]  /*1310*/  ISETP.NE.U32.AND P0, PT, R4, RZ, PT ;  /* 0x000000ff0400720c */ /* 0x001fe20003f05070 */
[----:B------:R-:W-:-:S02]  /*1320*/  UIADD3 UR4, -UR39, URZ, URZ ;  /* 0x0000003f27047290 */ /* 0x000fc4000fffe13f */
[----:B------:R-:W-:Y:S01]  /*1330*/  USHF.L.U32 UR41, UR6, 0x6, URZ ;  /* 0x0000000606297899 */ /* 0x000fe2000800063f */
[----:B------:R-:W-:Y:S01]  /*1340*/  ISETP.NE.AND.EX P0, PT, R5, RZ, PT, P0 ;  /* 0x000000ff0500720c */ /* 0x000fe20003f05300 */
[----:B------:R-:W-:-:S03]  /*1350*/  UIMAD UR42, UR42, UR4, UR8 ;  /* 0x000000042a2a72a4 */ /* 0x000fc6000f8e0208 */
[----:B-1----:R-:W-:Y:S02]  /*1360*/  SEL R188, R188, 0x1, P0 ;  /* 0x00000001bcbc7807 */ /* 0x002fe40000000000 */
[----:B------:R-:W-:-:S03]  /*1370*/  PLOP3.LUT P0, PT, PT, PT, UP1, 0x80, 0x0 ;  /* 0x000000000000781c */ /* 0x000fc60003f0f018 */
[----:B--2---:R-:W-:-:S05]  /*1380*/  IMAD R0, R188, R7, 0x3f ;  /* 0x0000003fbc007424 */ /* 0x004fca00078e0207 */
[----:B------:R-:W-:-:S04]  /*1390*/  SHF.R.S32.HI R3, RZ, 0x1f, R0 ;  /* 0x0000001fff037819 */ /* 0x000fc80000011400 */
[----:B------:R-:W-:-:S04]  /*13a0*/  LEA.HI R3, R3, R0, RZ, 0x6 ;  /* 0x0000000003037211 */ /* 0x000fc800078f30ff */
[----:B------:R-:W-:Y:S01]  /*13b0*/  SHF.R.S32.HI R3, RZ, 0x6, R3 ;  /* 0x00000006ff037819 */ /* 0x000fe20000011403 */
[----:B------:R-:W-:Y:S06]  /*13c0*/  @!P0 BRA `(.L_x_4376) ;  /* 0x0000001c00408947 */ /* 0x000fec0003800000 */
[----:B------:R-:W0:Y:S01]  /*13d0*/  LDC R0, c[0x0][0x448] ;  /* 0x00011200ff007b82 */ /* 0x000e220000000800 */
[----:B------:R-:W-:Y:S01]  /*13e0*/  UIADD3 UR4, UR41, 0x3f, URZ ;  /* 0x0000003f29047890 */ /* 0x000fe2000fffe03f */
[----:B------:R-:W-:Y:S02]  /*13f0*/  CS2R R150, SRZ ;  /* 0x0000000000967805 */ /* 0x000fe4000001ff00 */
[----:B------:R-:W-:Y:S02]  /*1400*/  CS2R R148, SRZ ;  /* 0x0000000000947805 */ /* 0x000fe4000001ff00 */
[----:B------:R-:W-:Y:S02]  /*1410*/  CS2R R146, SRZ ;  /* 0x0000000000927805 */ /* 0x000fe4000001ff00 */
[----:B------:R-:W-:Y:S02]  /*1420*/  CS2R R144, SRZ ;  /* 0x0000000000907805 */ /* 0x000fe4000001ff00 */
[----:B------:R-:W-:-:S02]  /*1430*/  CS2R R142, SRZ ;  /* 0x00000000008e7805 */ /* 0x000fc4000001ff00 */
[----:B------:R-:W-:Y:S01]  /*1440*/  CS2R R140, SRZ ;  /* 0x00000000008c7805 */ /* 0x000fe2000001ff00 */
[----:B------:R-:W1:Y:S01]  /*1450*/  LDC R5, c[0x0][0x288] ;  /* 0x0000a200ff057b82 */ /* 0x000e620000000800 */
        /* <DEDUP_REMOVED lines=15> */
[----:B0-----:R-:W-:Y:S01]  /*1550*/  ISETP.NE.AND P0, PT, R0, 0x1, PT ;  /* 0x000000010000780c */ /* 0x001fe20003f05270 */
[----:B------:R-:W-:Y:S01]  /*1560*/  IMAD.U32 R0, RZ, RZ, UR4 ;  /* 0x00000004ff007e24 */ /* 0x000fe2000f8e00ff */
[----:B------:R-:W-:Y:S02]  /*1570*/  CS2R R112, SRZ ;  /* 0x0000000000707805 */ /* 0x000fe4000001ff00 */
[----:B------:R-:W-:-:S02]  /*1580*/  CS2R R110, SRZ ;  /* 0x00000000006e7805 */ /* 0x000fc4000001ff00 */
[----:B------:R-:W-:Y:S02]  /*1590*/  CS2R R106, SRZ ;  /* 0x00000000006a7805 */ /* 0x000fe4000001ff00 */
[----:B------:R-:W-:Y:S02]  /*15a0*/  CS2R R162, SRZ ;  /* 0x0000000000a27805 */ /* 0x000fe4000001ff00 */
[----:B------:R-:W-:Y:S02]  /*15b0*/  CS2R R102, SRZ ;  /* 0x0000000000667805 */ /* 0x000fe4000001ff00 */
[----:B------:R-:W-:Y:S02]  /*15c0*/  CS2R R164, SRZ ;  /* 0x0000000000a47805 */ /* 0x000fe4000001ff00 */
[----:B-1----:R-:W-:Y:S02]  /*15d0*/  IADD3 R5, -R5, 0x40, RZ ;  /* 0x0000004005057810 */ /* 0x002fe40007ffe1ff */
[----:B------:R-:W-:-:S02]  /*15e0*/  CS2R R98, SRZ ;  /* 0x0000000000627805 */ /* 0x000fc4000001ff00 */
[----:B------:R-:W-:Y:S02]  /*15f0*/  CS2R R166, SRZ ;  /* 0x0000000000a67805 */ /* 0x000fe4000001ff00 */
[----:B------:R-:W-:Y:S02]  /*1600*/  CS2R R94, SRZ ;  /* 0x00000000005e7805 */ /* 0x000fe4000001ff00 */
[----:B------:R-:W-:Y:S01]  /*1610*/  CS2R R170, SRZ ;  /* 0x0000000000aa7805 */ /* 0x000fe2000001ff00 */
[----:B------:R-:W0:Y:S01]  /*1620*/  @P0 LDC R4, c[0x0][0x44c] ;  /* 0x00011300ff040b82 */ /* 0x000e220000000800 */
[----:B------:R-:W-:Y:S01]  /*1630*/  IMAD R5, R188, R7, R5 ;  /* 0x00000007bc057224 */ /* 0x000fe200078e0205 */
[----:B------:R-:W-:Y:S01]  /*1640*/  CS2R R90, SRZ ;  /* 0x00000000005a7805 */ /* 0x000fe2000001ff00 */
[----:B------:R-:W-:Y:S01]  /*1650*/  IMAD.MOV.U32 R169, RZ, RZ, RZ ;  /* 0x000000ffffa97224 */ /* 0x000fe200078e00ff */
        /* <DEDUP_REMOVED lines=19> */
[----:B------:R-:W-:Y:S01]  /*1790*/  CS2R R202, SRZ ;  /* 0x0000000000ca7805 */ /* 0x000fe2000001ff00 */
[----:B0-----:R-:W-:Y:S01]  /*17a0*/  @P0 IMAD.HI.U32 R4, R4, UR4, RZ ;  /* 0x0000000404040c27 */ /* 0x001fe2000f8e00ff */
[----:B------:R-:W-:-:S02]  /*17b0*/  CS2R R50, SRZ ;  /* 0x0000000000327805 */ /* 0x000fc4000001ff00 */
[----:B------:R-:W-:Y:S02]  /*17c0*/  CS2R R204, SRZ ;  /* 0x0000000000cc7805 */ /* 0x000fe4000001ff00 */
[----:B------:R-:W-:Y:S02]  /*17d0*/  CS2R R46, SRZ ;  /* 0x00000000002e7805 */ /* 0x000fe4000001ff00 */
[----:B------:R-:W-:Y:S02]  /*17e0*/  CS2R R206, SRZ ;  /* 0x0000000000ce7805 */ /* 0x000fe4000001ff00 */
[----:B------:R-:W-:Y:S02]  /*17f0*/  CS2R R42, SRZ ;  /* 0x00000000002a7805 */ /* 0x000fe4000001ff00 */
[----:B------:R-:W-:Y:S02]  /*1800*/  CS2R R210, SRZ ;  /* 0x0000000000d27805 */ /* 0x000fe4000001ff00 */
[----:B------:R-:W-:-:S02]  /*1810*/  CS2R R38, SRZ ;  /* 0x0000000000267805 */ /* 0x000fc4000001ff00 */
[----:B-1----:R-:W-:Y:S02]  /*1820*/  @P0 SHF.R.U32.HI R0, RZ, R9, R4 ;  /* 0x00000009ff000219 */ /* 0x002fe40000011604 */
[----:B------:R-:W-:Y:S02]  /*1830*/  CS2R R208, SRZ ;  /* 0x0000000000d07805 */ /* 0x000fe4000001ff00 */
[----:B------:R-:W-:Y:S02]  /*1840*/  PLOP3.LUT P0, PT, PT, PT, PT, 0x80, 0x0 ;  /* 0x000000000000781c */ /* 0x000fe40003f0f070 */
[----:B------:R-:W-:Y:S02]  /*1850*/  CS2R R212, SRZ ;  /* 0x0000000000d47805 */ /* 0x000fe4000001ff00 */
[----:B------:R-:W-:Y:S01]  /*1860*/  CS2R R34, SRZ ;  /* 0x0000000000227805 */ /* 0x000fe2000001ff00 */
[----:B------:R-:W-:Y:S01]  /*1870*/  IMAD.IADD R0, R5, 0x1, R0 ;  /* 0x0000000105007824 */ /* 0x000fe200078e0200 */
        /* <DEDUP_REMOVED lines=8> */
[----:B------:R-:W-:Y:S01]  /*1900*/  VIMNMX R4, R3, R4, PT ;  /* 0x0000000403047248 */ /* 0x000fe20003fe0100 */
[----:B------:R-:W-:-:S03]  /*1910*/  IMAD.MOV.U32 R3, RZ, RZ, RZ ;  /* 0x000000ffff037224 */ /* 0x000fc600078e00ff */
[----:B------:R-:W-:-:S13]  /*1920*/  ISETP.GE.AND P1, PT, R4, 0x1, PT ;  /* 0x000000010400780c */ /* 0x000fda0003f26270 */
        /* <DEDUP_REMOVED lines=11> */
[----:B------:R-:W-:Y:S01]  /*19e0*/  UMOV UR7, 0x40000040 ;  /* 0x4000004000077882 */ /* 0x000fe20000000000 */
[----:B------:R-:W1:Y:S01]  /*19f0*/  S2R R8, SR_TID.X ;  /* 0x0000000000087919 */ /* 0x000e620000002100 */
[----:B0-----:R-:W-:-:S04]  /*1a00*/  LEA.HI R3, R0, R0, RZ, 0x1 ;  /* 0x0000000000037211 */ /* 0x001fc800078f08ff */
[----:B------:R-:W-:Y:S01]  /*1a10*/  LOP3.LUT R3, R3, 0x1fffe, RZ, 0xc0, !PT ;  /* 0x0001fffe03037812 */ /* 0x000fe200078ec0ff */
[----:B------:R-:W-:-:S04]  /*1a20*/  WARPGROUP.ARRIVE ;  /* 0x00000000000079c5 */ /* 0x000fc80000000000 */
        /* <DEDUP_REMOVED lines=12> */
[----:B-1----:R-:W-:Y:S02]  /*1af0*/  LOP3.LUT R8, R8, 0x7f, RZ, 0xc0, !PT ;  /* 0x0000007f08087812 */ /* 0x002fe400078ec0ff */
[----:B------:R-:W-:Y:S01]  /*1b00*/  R2UR UR12, R6 ;  /* 0x00000000060c72ca */ /* 0x000fe200000e0000 */
[----:B------:R-:W-:Y:S01]  /*1b10*/  IMAD R0, R2, 0x1000, R7 ;  /* 0x0000100002007824 */ /* 0x000fe200078e0207 */
[----:B------:R-:W-:Y:S01]  /*1b20*/  ISETP.NE.AND P1, PT, R8, RZ, PT ;  /* 0x000000ff0800720c */ /* 0x000fe20003f25270 */
[C---:B------:R-:W-:Y:S02]  /*1b30*/  VIADD R6, R3.reuse, 0x4 ;  /* 0x0000000403067836 */ /* 0x040fe40000000000 */
[C---:B------:R-:W-:Y:S01]  /*1b40*/  VIADD R5, R0.reuse, 0x80 ;  /* 0x0000008000057836 */ /* 0x040fe20000000000 */
[----:B------:R-:W-:Y:S01]  /*1b50*/  R2UR UR10, R0 ;  /* 0x00000000000a72ca */ /* 0x000fe200000e0000 */
[----:B------:R-:W-:Y:S01]  /*1b60*/  VIADD R3, R3, 0x6 ;  /* 0x0000000603037836 */ /* 0x000fe20000000000 */
[----:B------:R-:W-:-:S02]  /*1b70*/  R2UR UR16, R6 ;  /* 0x00000000061072ca */ /* 0x000fc400000e0000 */
[----:B------:R-:W-:Y:S01]  /*1b80*/  R2UR UR14, R5 ;  /* 0x00000000050e72ca */ /* 0x000fe200000e0000 */
[C---:B------:R-:W-:Y:S01]  /*1b90*/  VIADD R5, R0.reuse, 0x100 ;  /* 0x0000010000057836 */ /* 0x040fe20000000000 */
[----:B------:R-:W-:Y:S01]  /*1ba0*/  R2UR UR4, R3 ;  /* 0x00000000030472ca */ /* 0x000fe200000e0000 */
[----:B------:R-:W-:-:S03]  /*1bb0*/  VIADD R0, R0, 0x180 ;  /* 0x0000018000007836 */ /* 0x000fc60000000000 */
[----:B------:R-:W-:Y:S02]  /*1bc0*/  R2UR UR18, R5 ;  /* 0x00000000051272ca */ /* 0x000fe400000e0000 */
[----:B------:R-:W-:Y:S01]  /*1bd0*/  R2UR UR6, R0 ;  /* 0x00000000000672ca */ /* 0x000fe200000e0000 */
[----:B------:R-:W-:Y:S01]  /*1be0*/  HGMMA.64x256x16.F32.BF16 R24, gdesc[UR8].tnspB, RZ, !UPT, gsb0 ;  /* 0x43e00000081879f0 */ /* 0x000fe2000c0018ff */
[----:B------:R-:W-:-:S04]  /*1bf0*/  @!P1 IMAD R0, R2, 0x8, R17 ;  /* 0x0000000802009824 */ /* 0x000fc800078e0211 */
[----:B------:R-:W-:-:S05]  /*1c00*/  @!P1 VIADD R0, R0, 0x38860 ;  /* 0x0003886000009836 */ /* 0x000fca0000000000 */
[----:B------:R-:W-:Y:S01]  /*1c10*/  @!P1 PRMT R0, RZ, 0x654, R0 ;  /* 0x00000654ff009816 */ /* 0x000fe20000000000 */
[----:B------:R-:W-:Y:S02]  /*1c20*/  WARPGROUP.DEPBAR.LE gsb0, 0x0 ;  /* 0x00008000000079c5 */ /* 0x000fe40000010000 */
[----:B------:R-:W-:-:S15]  /*1c30*/  WARPGROUP.ARRIVE ;  /* 0x00000000000079c5 */ /* 0x000fde0000000000 */
        /* <DEDUP_REMOVED lines=14> */
.L_x_4379:
[----:B------:R-:W-:Y:S01]  /*1d20*/  BAR.SYNC.DEFER_BLOCKING 0xe, 0x100 ;  /* 0x0384000000007b1d */ /* 0x000fe20000010000 */
[----:B01----:R-:W-:Y:S01]  /*1d30*/  IMAD R0, R2, 0x40, R22 ;  /* 0x0000004002007824 */ /* 0x003fe200078e0216 */
[----:B------:R-:W-:Y:S01]  /*1d40*/  ISETP.GT.AND P2, PT, R4, RZ, PT ;  /* 0x000000ff0400720c */ /* 0x000fe20003f44270 */
[----:B------:R-:W-:Y:S02]  /*1d50*/  VIADD R2, R2, 0x1 ;  /* 0x0000000102027836 */ /* 0x000fe40000000000 */
[----:B------:R-:W-:Y:S01]  /*1d60*/  IMAD R0, R0, 0x4, R17 ;  /* 0x0000000400007824 */ /* 0x000fe200078e0211 */
[----:B------:R-:W-:Y:S01]  /*1d70*/  UMOV UR11, 0x40000040 ;  /* 0x40000040000b7882 */ /* 0x000fe20000000000 */
[----:B------:R-:W-:Y:S01]  /*1d80*/  UMOV UR15, 0x40000040 ;  /* 0x40000040000f7882 */ /* 0x000fe20000000000 */
[----:B------:R-:W-:Y:S01]  /*1d90*/  ISETP.NE.AND P0, PT, R2, 0x2, PT ;  /* 0x000000020200780c */ /* 0x000fe20003f05270 */
[----:B------:R-:W-:Y:S01]  /*1da0*/  UMOV UR19, 0x40000040 ;  /* 0x4000004000137882 */ /* 0x000fe20000000000 */
[----:B------:R-:W-:Y:S01]  /*1db0*/  UMOV UR7, 0x40000040 ;  /* 0x4000004000077882 */ /* 0x000fe20000000000 */
[----:B------:R-:W-:Y:S01]  /*1dc0*/  VIADD R4, R4, 0xffffffff ;  /* 0xffffffff04047836 */ /* 0x000fe20000000000 */
[----:B------:R-:W-:Y:S01]  /*1dd0*/  SEL R2, R2, RZ, P0 ;  /* 0x000000ff02027207 */ /* 0x000fe20000000000 */
[----:B------:R-:W0:Y:S04]  /*1de0*/  LDS R3, [R0+0x38400] ;  /* 0x0384000000037984 */ /* 0x000e280000000800 */
[----:B------:R1:W2:Y:S02]  /*1df0*/  LDS R5, [R0+0x38420] ;  /* 0x0384200000057984 */ /* 0x0002a40000000800 */
[----:B-1----:R-:W-:-:S05]  /*1e00*/  IMAD R0, R2, 0x1000, R7 ;  /* 0x0000100002007824 */ /* 0x002fca00078e0207 */
[----:B------:R-:W-:Y:S01]  /*1e10*/  R2UR UR10, R0 ;  /* 0x00000000000a72ca */ /* 0x000fe200000e0000 */
        /* <DEDUP_REMOVED lines=128> */
[----:B------:R-:W-:-:S05]  /*2620*/  VIADD R3, R0, 0x80 ;  /* 0x0000008000037836 */ /* 0x000fca0000000000 */
[----:B------:R-:W-:Y:S01]  /*2630*/  WARPGROUP.ARRIVE ;  /* 0x00000000000079c5 */ /* 0x000fe20000000000 */
[----:B------:R-:W-:Y:S01]  /*2640*/  R2UR UR14, R3 ;  /* 0x00000000030e72ca */ /* 0x000fe200000e0000 */
[C---:B------:R-:W-:Y:S02]  /*2650*/  VIADD R3, R0.reuse, 0x100 ;  /* 0x0000010000037836 */ /* 0x040fe40000000000 */
[----:B------:R-:W-:Y:S02]  /*2660*/  VIADD R0, R0, 0x180 ;  /* 0x0000018000007836 */ /* 0x000fe40000000000 */
[----:B------:R-:W-:Y:S01]  /*2670*/  HGMMA.64x256x16.F32.BF16 R24, gdesc[UR8].tnspB, R24, gsb0 ;  /* 0x43e00000081879f0 */ /* 0x000fe20008001818 */
[----:B------:R-:W-:Y:S02]  /*2680*/  R2UR UR18, R3 ;  /* 0x00000000031272ca */ /* 0x000fe400000e0000 */
[----:B------:R-:W-:Y:S01]  /*2690*/  R2UR UR6, R0 ;  /* 0x00000000000672ca */ /* 0x000fe200000e0000 */
[----:B------:R-:W-:Y:S01]  /*26a0*/  @!P1 IMAD R0, R2, 0x8, R17 ;  /* 0x0000000802009824 */ /* 0x000fe200078e0211 */
[----:B------:R-:W-:-:S03]  /*26b0*/  SEL R3, RZ, 0x1, P0 ;  /* 0x00000001ff037807 */ /* 0x000fc60000000000 */
[----:B------:R-:W-:Y:S01]  /*26c0*/  @!P1 VIADD R0, R0, 0x38860 ;  /* 0x0003886000009836 */ /* 0x000fe20000000000 */
[----:B------:R-:W-:-:S04]  /*26d0*/  LOP3.LUT R16, R16, R3, RZ, 0x3c, !PT ;  /* 0x0000000310107212 */ /* 0x000fc800078e3cff */
[----:B------:R-:W-:Y:S01]  /*26e0*/  @!P1 PRMT R0, RZ, 0x654, R0 ;  /* 0x00000654ff009816 */ /* 0x000fe20000000000 */
[----:B------:R-:W-:Y:S02]  /*26f0*/  WARPGROUP.DEPBAR.LE gsb0, 0x0 ;  /* 0x00008000000079c5 */ /* 0x000fe40000010000 */
[----:B------:R-:W-:-:S12]  /*2700*/  WARPGROUP.ARRIVE ;  /* 0x00000000000079c5 */ /* 0x000fd80000000000 */
        /* <DEDUP_REMOVED lines=13> */
.L_x_4378:
[----:B------:R-:W-:Y:S01]  /*27e0*/  BAR.SYNC.DEFER_BLOCKING 0xe, 0x100 ;  /* 0x0384000000007b1d */ /* 0x000fe20000010000 */
[C---:B01----:R-:W-:Y:S01]  /*27f0*/  IMAD R0, R2.reuse, 0x40, R22 ;  /* 0x0000004002007824 */ /* 0x043fe200078e0216 */
[----:B------:R-:W-:Y:S01]  /*2800*/  PLOP3.LUT P0, PT, PT, PT, PT, 0x8, 0x0 ;  /* 0x000000000000781c */ /* 0x000fe20003f0e170 */
[----:B------:R-:W-:Y:S02]  /*2810*/  VIADD R2, R2, 0x1 ;  /* 0x0000000102027836 */ /* 0x000fe40000000000 */
[----:B------:R-:W-:-:S03]  /*2820*/  IMAD R17, R0, 0x4, R17 ;  /* 0x0000000400117824 */ /* 0x000fc600078e0211 */
[----:B------:R-:W-:-:S04]  /*2830*/  ISETP.NE.AND P1, PT, R2, 0x2, PT ;  /* 0x000000020200780c */ /* 0x000fc80003f25270 */
[----:B------:R-:W-:Y:S02]  /*2840*/  SEL R5, RZ, 0x1, P1 ;  /* 0x00000001ff057807 */ /* 0x000fe40000800000 */
[----:B------:R-:W-:Y:S02]  /*2850*/  SEL R2, R2, RZ, P1 ;  /* 0x000000ff02027207 */ /* 0x000fe40000800000 */
[----:B------:R-:W-:Y:S01]  /*2860*/  LOP3.LUT R16, R16, R5, RZ, 0x3c, !PT ;  /* 0x0000000510107212 */ /* 0x000fe200078e3cff */
        /* <DEDUP_REMOVED lines=134> */
.L_x_4376:
        /* <DEDUP_REMOVED lines=24> */
[----:B0-----:R-:W-:Y:S02]  /*3250*/  ISETP.NE.AND P0, PT, R0, 0x1, PT ;  /* 0x000000010000780c */ /* 0x001fe40003f05270 */
[----:B------:R-:W-:Y:S02]  /*3260*/  CS2R R112, SRZ ;  /* 0x0000000000707805 */ /* 0x000fe4000001ff00 */
[----:B------:R-:W-:-:S02]  /*3270*/  CS2R R110, SRZ ;  /* 0x00000000006e7805 */ /* 0x000fc4000001ff00 */
[----:B------:R-:W-:Y:S02]  /*3280*/  CS2R R106, SRZ ;  /* 0x00000000006a7805 */ /* 0x000fe4000001ff00 */
[----:B------:R-:W-:Y:S02]  /*3290*/  CS2R R162, SRZ ;  /* 0x0000000000a27805 */ /* 0x000fe4000001ff00 */
[----:B------:R-:W-:Y:S02]  /*32a0*/  CS2R R102, SRZ ;  /* 0x0000000000667805 */ /* 0x000fe4000001ff00 */
[----:B------:R-:W-:Y:S02]  /*32b0*/  CS2R R164, SRZ ;  /* 0x0000000000a47805 */ /* 0x000fe4000001ff00 */
[----:B------:R-:W-:Y:S02]  /*32c0*/  CS2R R98, SRZ ;  /* 0x0000000000627805 */ /* 0x000fe4000001ff00 */
[----:B-1----:R-:W-:-:S02]  /*32d0*/  IADD3 R6, -R4, 0x40, RZ ;  /* 0x0000004004067810 */ /* 0x002fc40007ffe1ff */
[----:B------:R-:W-:Y:S02]  /*32e0*/  CS2R R166, SRZ ;  /* 0x0000000000a67805 */ /* 0x000fe4000001ff00 */
[----:B------:R-:W-:Y:S02]  /*32f0*/  CS2R R94, SRZ ;  /* 0x00000000005e7805 */ /* 0x000fe4000001ff00 */
[----:B------:R-:W-:Y:S02]  /*3300*/  CS2R R170, SRZ ;  /* 0x0000000000aa7805 */ /* 0x000fe4000001ff00 */
[----:B------:R-:W-:Y:S01]  /*3310*/  CS2R R90, SRZ ;  /* 0x00000000005a7805 */ /* 0x000fe2000001ff00 */
[----:B------:R-:W0:Y:S01]  /*3320*/  @P0 LDC R0, c[0x0][0x44c] ;  /* 0x00011300ff000b82 */ /* 0x000e220000000800 */
[----:B------:R-:W-:Y:S01]  /*3330*/  IMAD R7, R188, R7, R6 ;  /* 0x00000007bc077224 */ /* 0x000fe200078e0206 */
[----:B------:R-:W-:Y:S01]  /*3340*/  CS2R R172, SRZ ;  /* 0x0000000000ac7805 */ /* 0x000fe2000001ff00 */
[----:B------:R-:W-:Y:S01]  /*3350*/  IMAD.MOV.U32 R169, RZ, RZ, RZ ;  /* 0x000000ffffa97224 */ /* 0x000fe200078e00ff */
[----:B------:R-:W-:-:S02]  /*3360*/  CS2R R86, SRZ ;  /* 0x0000000000567805 */ /* 0x000fc4000001ff00 */
[----:B------:R-:W-:Y:S02]  /*3370*/  CS2R R174, SRZ ;  /* 0x0000000000ae7805 */ /* 0x000fe4000001ff00 */
[----:B------:R-:W-:Y:S02]  /*3380*/  CS2R R82, SRZ ;  /* 0x0000000000527805 */ /* 0x000fe4000001ff00 */
[----:B------:R-:W-:Y:S01]  /*3390*/  CS2R R176, SRZ ;  /* 0x0000000000b07805 */ /* 0x000fe2000001ff00 */
[----:B------:R-:W1:Y:S01]  /*33a0*/  @P0 LDC R5, c[0x0][0x450] ;  /* 0x00011400ff050b82 */ /* 0x000e620000000800 */
        /* <DEDUP_REMOVED lines=18> */
[----:B------:R-:W-:Y:S01]  /*34d0*/  CS2R R206, SRZ ;  /* 0x0000000000ce7805 */ /* 0x000fe2000001ff00 */
[----:B------:R-:W-:Y:S01]  /*34e0*/  IMAD.U32 R0, RZ, RZ, UR4 ;  /* 0x00000004ff007e24 */ /* 0x000fe2000f8e00ff */
        /* <DEDUP_REMOVED lines=21> */
[----:B------:R-:W0:Y:S02]  /*3640*/  SHFL.IDX PT, R0, R216, RZ, 0x1f ;  /* 0x00001fffd8007589 */ /* 0x000e2400000e0000 */
        /* <DEDUP_REMOVED lines=27> */
.L_x_4380:
[----:B------:R-:W-:Y:S01]  /*3800*/  ULEA.HI UR4, UR36, UR36, URZ, 0x1 ;  /* 0x0000002424047291 */ /* 0x000fe2000f8f083f */
[----:B------:R-:W-:-:S03]  /*3810*/  IMAD.U32 R0, RZ, RZ, UR38 ;  /* 0x00000026ff007e24 */ /* 0x000fc6000f8e00ff */
[----:B------:R-:W-:Y:S02]  /*3820*/  ULOP3.LUT UR4, UR4, 0xfffffffe, URZ, 0xc0, !UPT ;  /* 0xfffffffe04047892 */ /* 0x000fe4000f8ec03f */
[----:B------:R-:W-:Y:S02]  /*3830*/  ISETP.NE.AND P0, PT, R0, 0x3, PT ;  /* 0x000000030000780c */ /* 0x000fe40003f05270 */
[----:B------:R-:W-:-:S06]  /*3840*/  UIADD3 UR4, UR36, -UR4, URZ ;  /* 0x8000000424047290 */ /* 0x000fcc000fffe03f */
[----:B------:R-:W-:-:S05]  /*3850*/  IMAD.U32 R4, RZ, RZ, UR4 ;  /* 0x00000004ff047e24 */ /* 0x000fca000f8e00ff */
[----:B------:R-:W-:-:S04]  /*3860*/  SHF.L.U32 R4, R4, 0x1f, RZ ;  /* 0x0000001f04047819 */ /* 0x000fc800000006ff */
[----:B------:R-:W0:Y:S02]  /*3870*/  SYNCS.PHASECHK.TRANS64.TRYWAIT P1, [R17+URZ+0x38800], R4 ;  /* 0x03880004110075a7 */ /* 0x000e24000802017f */
[----:B0-----:R-:W-:Y:S05]  /*3880*/  @!P1 BRA `(.L_x_4381) ;  /* 0x00000130009c9947 */ /* 0x001fea0003800000 */
.L_x_4547:
[----:B------:R-:W-:Y:S05]  /*3890*/  @!P0 BRA `(.L_x_4382) ;  /* 0x0000000000048947 */ /* 0x000fea0003800000 */
[----:B------:R-:W-:Y:S01]  /*38a0*/  BPT.TRAP 0x1 ;  /* 0x000000040000795c */ /* 0x000fe20000300000 */
.L_x_4382:
[----:B------:R-:W-:Y:S01]  /*38b0*/  IMAD R5, R2, 0x8, R17 ;  /* 0x0000000802057824 */ /* 0x000fe200078e0211 */
[----:B------:R-:W-:-:S04]  /*38c0*/  SHF.L.U32 R8, R16, 0x1f, RZ ;  /* 0x0000001f10087819 */ /* 0x000fc800000006ff */
[----:B------:R1:W2:Y:S01]  /*38d0*/  SYNCS.PHASECHK.TRANS64.TRYWAIT P1, [R5+URZ+0x38830], R8 ;  /* 0x03883008050075a7 */ /* 0x0002a2000802017f */
[----:B------:R-:W-:Y:S05]  /*38e0*/  @!P0 BRA `(.L_x_4383) ;  /* 0x0000000000048947 */ /* 0x000fea0003800000 */
[----:B------:R-:W-:Y:S01]  /*38f0*/  BPT.TRAP 0x1 ;  /* 0x000000040000795c */ /* 0x000fe20000300000 */
.L_x_4383:
[----:B------:R-:W-:-:S05]  /*3900*/  VIADD R0, R17, 0x22400 ;  /* 0x0002240011007836 */ /* 0x000fca0000000000 */
[----:B------:R-:W-:-:S04]  /*3910*/  SHF.R.U32.HI R0, RZ, 0x4, R0 ;  /* 0x00000004ff007819 */ /* 0x000fc80000011600 */
[----:B------:R-:W-:Y:S01]  /*3920*/  LOP3.LUT R0, R0, 0x3fff, RZ, 0xc0, !PT ;  /* 0x00003fff00007812 */ /* 0x000fe200078ec0ff */
[----:B--2---:R-:W-:Y:S06]  /*3930*/  @P1 BRA `(.L_x_4384) ;  /* 0x0000000000081947 */ /* 0x004fec0003800000 */
[----:B------:R-:W2:Y:S02]  /*3940*/  SYNCS.PHASECHK.TRANS64.TRYWAIT P1, [R5+URZ+0x38830], R8 ;  /* 0x03883008050075a7 */ /* 0x000ea4000802017f */
[----:B--2---:R-:W-:Y:S05]  /*3950*/  @!P1 BRA `(.L_x_4385) ;  /* 0x00000130007c9947 */ /* 0x004fea0003800000 */
.L_x_4384:
[----:B------:R-:W-:Y:S05]  /*3960*/  WARPSYNC.ALL ;  /* 0x0000000000007948 */ /* 0x000fea0003800000 */
[----:B------:R-:W-:Y:S01]  /*3970*/  LOP3.LUT R0, R0, 0x10000, RZ, 0xfc, !PT ;  /* 0x0001000000007812 */ /* 0x000fe200078efcff */
[----:B------:R-:W-:Y:S01]  /*3980*/  VIADD R3, R17, 0x20400 ;  /* 0x0002040011037836 */ /* 0x000fe20000000000 */
[----:B------:R-:W-:-:S03]  /*3990*/  WARPGROUP.ARRIVE ;  /* 0x00000000000079c5 */ /* 0x000fc60000000000 */
[----:B------:R-:W-:Y:S01]  /*39a0*/  IMAD R6, R2, 0x200, R0 ;  /* 0x0000020002067824 */ /* 0x000fe200078e0200 */
[----:B------:R-:W-:Y:S01]  /*39b0*/  UMOV UR7, 0x40000040 ;  /* 0x4000004000077882 */ /* 0x000fe20000000000 */
[----:B------:R-:W-:Y:S01]  /*39c0*/  UMOV UR5, 0x40000040 ;  /* 0x4000004000057882 */ /* 0x000fe20000000000 */
[----:B------:R-:W-:Y:S01]  /*39d0*/  SHF.R.U32.HI R3, RZ, 0x4, R3 ;  /* 0x00000004ff037819 */ /* 0x000fe20000011603 */
[----:B------:R-:W-:Y:S01]  /*39e0*/  UMOV UR11, 0x40000040 ;  /* 0x40000040000b7882 */ /* 0x000fe20000000000 */
[----:B------:R-:W-:Y:S01]  /*39f0*/  R2UR UR6, R6 ;  /* 0x00000000060672ca */ /* 0x000fe200000e0000 */
[----:B------:R-:W-:Y:S01]  /*3a00*/  UMOV UR9, 0x40000040 ;  /* 0x4000004000097882 */ /* 0x000fe20000000000 */
[----:B------:R-:W-:Y:S01]  /*3a10*/  LOP3.LUT R3, R3, 0x3fff, RZ, 0xc0, !PT ;  /* 0x00003fff03037812 */ /* 0x000fe200078ec0ff */
[----:B------:R-:W-:Y:S01]  /*3a20*/  UMOV UR15, 0x40000040 ;  /* 0x40000040000f7882 */ /* 0x000fe20000000000 */
[----:B------:R-:W-:Y:S01]  /*3a30*/  UMOV UR13, 0x40000040 ;  /* 0x40000040000d7882 */ /* 0x000fe20000000000 */
[----:B------:R-:W-:Y:S01]  /*3a40*/  UMOV UR19, 0x40000040 ;  /* 0x4000004000137882 */ /* 0x000fe20000000000 */
[----:B------:R-:W-:Y:S01]  /*3a50*/  LOP3.LUT R3, R3, 0x10000, RZ, 0xfc, !PT ;  /* 0x0001000003037812 */ /* 0x000fe200078efcff */
[----:B------:R-:W-:-:S03]  /*3a60*/  UMOV UR17, 0x40000040 ;  /* 0x4000004000117882 */ /* 0x000fc60000000000 */
[C---:B------:R-:W-:Y:S01]  /*3a70*/  R2UR UR4, R3.reuse ;  /* 0x00000000030472ca */ /* 0x040fe200000e0000 */
[C---:B------:R-:W-:Y:S02]  /*3a80*/  VIADD R6, R3.reuse, 0x2 ;  /* 0x0000000203067836 */ /* 0x040fe40000000000 */
[----:B------:R-:W-:Y:S02]  /*3a90*/  UIADD3 UR10, UR6, 0x2, URZ ;  /* 0x00000002060a7890 */ /* 0x000fe4000fffe03f */
[----:B------:R-:W-:Y:S01]  /*3aa0*/  UIADD3 UR14, UR6, 0x4, URZ ;  /* 0x00000004060e7890 */ /* 0x000fe2000fffe03f */
[----:B------:R-:W-:Y:S01]  /*3ab0*/  R2UR UR8, R6 ;  /* 0x00000000060872ca */ /* 0x000fe200000e0000 */
[C---:B------:R-:W-:Y:S01]  /*3ac0*/  VIADD R6, R3.reuse, 0x4 ;  /* 0x0000000403067836 */ /* 0x040fe20000000000 */
[----:B------:R-:W-:Y:S01]  /*3ad0*/  UIADD3 UR18, UR6, 0x6, URZ ;  /* 0x0000000606127890 */ /* 0x000fe2000fffe03f */
[----:B------:R-:W-:-:S03]  /*3ae0*/  VIADD R3, R3, 0x6 ;  /* 0x0000000603037836 */ /* 0x000fc60000000000 */
[----:B------:R-:W-:Y:S01]  /*3af0*/  R2UR UR12, R6 ;  /* 0x00000000060c72ca */ /* 0x000fe200000e0000 */
[----:B------:R-:W-:Y:S01]  /*3b00*/  HGMMA.64x64x16.F32.BF16 R24, gdesc[UR4], RZ, !UPT, gsb0 ;  /* 0x00e00000041879f0 */ /* 0x000fe2000c0018ff */
[----:B------:R-:W-:Y:S02]  /*3b10*/  R2UR UR16, R3 ;  /* 0x00000000031072ca */ /* 0x000fe400000e0000 */
        /* <DEDUP_REMOVED lines=10> */
[----:B------:R-:W3:Y:S02]  /*3bc0*/  SYNCS.PHASECHK.TRANS64.TRYWAIT P1, [R17+URZ+0x38810], R4 ;  /* 0x03881004110075a7 */ /* 0x000ee4000802017f */
[----:B---3--:R-:W-:Y:S05]  /*3bd0*/  @!P1 BRA `(.L_x_4386) ;  /* 0x0000012c00f09947 */ /* 0x008fea0003800000 */
.L_x_4548:
[----:B------:R-:W-:Y:S05]  /*3be0*/  @!P0 BRA `(.L_x_4387) ;  /* 0x0000000000048947 */ /* 0x000fea0003800000 */
[----:B------:R-:W-:Y:S01]  /*3bf0*/  BPT.TRAP 0x1 ;  /* 0x000000040000795c */ /* 0x000fe20000300000 */
.L_x_4387:
[----:B------:R4:W0:Y:S01]  /*3c00*/  SYNCS.PHASECHK.TRANS64.TRYWAIT P1, [R5+URZ+0x38850], R8 ;  /* 0x03885008050075a7 */ /* 0x000822000802017f */
[----:B------:R-:W-:Y:S05]  /*3c10*/  @!P0 BRA `(.L_x_4388) ;  /* 0x0000000000048947 */ /* 0x000fea0003800000 */
[----:B------:R-:W-:Y:S01]  /*3c20*/  BPT.TRAP 0x1 ;  /* 0x000000040000795c */ /* 0x000fe20000300000 */
.L_x_4388:
[C---:B------:R-:W-:Y:S02]  /*3c30*/  VIADD R3, R17.reuse, 0x400 ;  /* 0x0000040011037836 */ /* 0x040fe40000000000 */
[----:B0--3--:R-:W-:-:S03]  /*3c40*/  VIADD R4, R17, 0x26400 ;  /* 0x0002640011047836 */ /* 0x009fc60000000000 */
[----:B------:R-:W-:Y:S02]  /*3c50*/  SHF.R.U32.HI R3, RZ, 0x4, R3 ;  /* 0x00000004ff037819 */ /* 0x000fe40000011603 */
[----:B------:R-:W-:Y:S02]  /*3c60*/  SHF.R.U32.HI R4, RZ, 0x4, R4 ;  /* 0x00000004ff047819 */ /* 0x000fe40000011604 */
[----:B------:R-:W-:Y:S02]  /*3c70*/  LOP3.LUT R3, R3, 0x3fff, RZ, 0xc0, !PT ;  /* 0x00003fff03037812 */ /* 0x000fe400078ec0ff */
[----:B------:R-:W-:Y:S02]  /*3c80*/  LOP3.LUT R4, R4, 0x3fff, RZ, 0xc0, !PT ;  /* 0x00003fff04047812 */ /* 0x000fe400078ec0ff */
[----:B------:R-:W-:Y:S02]  /*3c90*/  LOP3.LUT R3, R3, 0x10000, RZ, 0xfc, !PT ;  /* 0x0001000003037812 */ /* 0x000fe400078efcff */
[----:B------:R-:W-:-:S03]  /*3ca0*/  LOP3.LUT R4, R4, 0x10000, RZ, 0xfc, !PT ;  /* 0x0001000004047812 */ /* 0x000fc600078efcff */
[----:B------:R-:W-:Y:S01]  /*3cb0*/  IMAD R6, R2, 0x1000, R3 ;  /* 0x0000100002067824 */ /* 0x000fe200078e0203 */
[----:B------:R-:W-:Y:S06]  /*3cc0*/  @P1 BRA `(.L_x_4389) ;  /* 0x0000000000081947 */ /* 0x000fec0003800000 */
[----:B------:R-:W0:Y:S02]  /*3cd0*/  SYNCS.PHASECHK.TRANS64.TRYWAIT P1, [R5+URZ+0x38850], R8 ;  /* 0x03885008050075a7 */ /* 0x000e24000802017f */
[----:B0-----:R-:W-:Y:S05]  /*3ce0*/  @!P1 BRA `(.L_x_4390) ;  /* 0x0000012c00c09947 */ /* 0x001fea0003800000 */
.L_x_4389:
[----:B------:R-:W-:Y:S01]  /*3cf0*/  R2UR UR20, R4 ;  /* 0x00000000041472ca */ /* 0x000fe200000e0000 */
[----:B------:R-:W-:Y:S01]  /*3d00*/  WARPGROUP.ARRIVE ;  /* 0x00000000000079c5 */ /* 0x000fe20000000000 */
[----:B------:R-:W-:Y:S01]  /*3d10*/  R2UR UR22, R6 ;  /* 0x00000000061672ca */ /* 0x000fe200000e0000 */
[----:B------:R-:W-:Y:S01]  /*3d20*/  UMOV UR21, 0x40000040 ;  /* 0x4000004000157882 */ /* 0x000fe20000000000 */
[----:B------:R-:W-:Y:S01]  /*3d30*/  UMOV UR23, 0x40000040 ;  /* 0x4000004000177882 */ /* 0x000fe20000000000 */
[----:B012-4-:R-:W-:Y:S01]  /*3d40*/  VIADD R8, R4, 0x2 ;  /* 0x0000000204087836 */ /* 0x017fe20000000000 */
[----:B------:R-:W-:Y:S01]  /*3d50*/  UMOV UR25, 0x40000040 ;  /* 0x4000004000197882 */ /* 0x000fe20000000000 */
[----:B------:R-:W-:Y:S01]  /*3d60*/  VIADD R7, R6, 0x2 ;  /* 0x0000000206077836 */ /* 0x000fe20000000000 */
[----:B------:R-:W-:Y:S01]  /*3d70*/  UMOV UR27, 0x40000040 ;  /* 0x40000040001b7882 */ /* 0x000fe20000000000 */
[----:B------:R-:W0:Y:S01]  /*3d80*/  S2R R9, SR_TID.X ;  /* 0x0000000000097919 */ /* 0x000e220000002100 */
[----:B------:R-:W-:Y:S01]  /*3d90*/  R2UR UR24, R8 ;  /* 0x00000000081872ca */ /* 0x000fe200000e0000 */
[----:B------:R-:W-:Y:S01]  /*3da0*/  VIADD R8, R4, 0x4 ;  /* 0x0000000404087836 */ /* 0x000fe20000000000 */
[----:B------:R-:W-:Y:S01]  /*3db0*/  R2UR UR26, R7 ;  /* 0x00000000071a72ca */ /* 0x000fe200000e0000 */
[C---:B------:R-:W-:Y:S01]  /*3dc0*/  VIADD R7, R6.reuse, 0x4 ;  /* 0x0000000406077836 */ /* 0x040fe20000000000 */
[----:B------:R-:W-:Y:S01]  /*3dd0*/  ULDC UR7, c[0x0][0x448] ;  /* 0x0001120000077ab9 */ /* 0x000fe20000000800 */
[----:B------:R-:W-:Y:S01]  /*3de0*/  HGMMA.64x64x16.F32.BF16 R24, gdesc[UR20], R24, gsb0 ;  /* 0x00e00000141879f0 */ /* 0x000fe20008001818 */
[----:B------:R-:W-:Y:S01]  /*3df0*/  VIADD R10, R6, 0x800 ;  /* 0x00000800060a7836 */ /* 0x000fe20000000000 */
[----:B------:R-:W-:Y:S01]  /*3e00*/  UISETP.NE.AND UP1, UPT, UR7, 0x1, UPT ;  /* 0x000000010700788c */ /* 0x000fe2000bf25270 */
[----:B------:R-:W-:Y:S01]  /*3e10*/  IMAD.MOV.U32 R21, RZ, RZ, 0x40 ;  /* 0x00000040ff157424 */ /* 0x000fe200078e00ff */
[----:B------:R-:W-:Y:S01]  /*3e20*/  ULDC UR6, c[0x0][0xad0] ;  /* 0x0002b40000067ab9 */ /* 0x000fe20000000800 */
[----:B------:R-:W1:Y:S01]  /*3e30*/  S2R R56, SR_TID.X ;  /* 0x0000000000387919 */ /* 0x000e620000002100 */
[----:B------:R-:W-:Y:S01]  /*3e40*/  IMAD R204, R2, 0x1000, R19 ;  /* 0x0000100002cc7824 */ /* 0x000fe200078e0213 */
[----:B------:R-:W-:-:S03]  /*3e50*/  UMOV UR11, 0x40000040 ;  /* 0x40000040000b7882 */ /* 0x000fc60000000000 */
[C---:B------:R-:W-:Y:S01]  /*3e60*/  VIADD R206, R204.reuse, 0x80 ;  /* 0x00000080ccce7836 */ /* 0x040fe20000000000 */
[----:B------:R-:W-:Y:S02]  /*3e70*/  R2UR UR10, R204 ;  /* 0x00000000cc0a72ca */ /* 0x000fe400000e0000 */
[----:B------:R-:W-:Y:S01]  /*3e80*/  @UP1 ULDC UR7, c[0x0][0x44c] ;  /* 0x0001130000071ab9 */ /* 0x000fe20000000800 */
[----:B------:R-:W-:Y:S01]  /*3e90*/  @UP1 ULDC UR15, c[0x0][0x450] ;  /* 0x00011400000f1ab9 */ /* 0x000fe20000000800 */
[----:B0-----:R-:W-:Y:S02]  /*3ea0*/  SHF.R.U32.HI R9, RZ, 0x7, R9 ;  /* 0x00000007ff097819 */ /* 0x001fe40000011609 */
[----:B-1----:R-:W-:Y:S01]  /*3eb0*/  LOP3.LUT R56, R56, 0x7f, RZ, 0xc0, !PT ;  /* 0x0000007f38387812 */ /* 0x002fe200078ec0ff */
[----:B------:R-:W-:Y:S02]  /*3ec0*/  WARPGROUP.DEPBAR.LE gsb0, 0x0 ;  /* 0x00008000000079c5 */ /* 0x000fe40000010000 */
[----:B------:R-:W-:-:S06]  /*3ed0*/  WARPGROUP.ARRIVE ;  /* 0x00000000000079c5 */ /* 0x000fcc0000000000 */
[----:B------:R-:W-:Y:S01]  /*3ee0*/  HGMMA.64x64x16.F32.BF16 R24, gdesc[UR24], R24, gsb0 ;  /* 0x00e00000181879f0 */ /* 0x000fe20008001818 */
[----:B------:R-:W-:Y:S01]  /*3ef0*/  R2UR UR24, R8 ;  /* 0x00000000081872ca */ /* 0x000fe200000e0000 */
[----:B------:R-:W-:Y:S01]  /*3f00*/  UMOV UR25, 0x40000040 ;  /* 0x4000004000197882 */ /* 0x000fe20000000000 */
[----:B------:R-:W-:Y:S01]  /*3f10*/  R2UR UR26, R7 ;  /* 0x00000000071a72ca */ /* 0x000fe200000e0000 */
[----:B------:R-:W-:Y:S01]  /*3f20*/  UMOV UR27, 0x40000040 ;  /* 0x40000040001b7882 */ /* 0x000fe20000000000 */
[----:B------:R-:W-:Y:S02]  /*3f30*/  VIADD R8, R4, 0x6 ;  /* 0x0000000604087836 */ /* 0x000fe40000000000 */
[----:B------:R-:W-:Y:S01]  /*3f40*/  VIADD R7, R6, 0x6 ;  /* 0x0000000606077836 */ /* 0x000fe20000000000 */
        /* <DEDUP_REMOVED lines=115> */
[----:B------:R-:W0:Y:S01]  /*4680*/  SHFL.IDX PT, R7, R9, RZ, 0x1f ;  /* 0x00001fff09077589 */ /* 0x000e2200000e0000 */
[----:B------:R-:W-:Y:S01]  /*4690*/  VIADD R8, R4, 0x800 ;  /* 0x0000080004087836 */ /* 0x000fe20000000000 */
[----:B0-----:R-:W-:-:S04]  /*46a0*/  ISETP.GT.AND P1, PT, R7, 0x7f, PT ;  /* 0x0000007f0700780c */ /* 0x001fc80003f24270 */
[----:B------:R-:W-:-:S05]  /*46b0*/  SEL R7, RZ, 0x2, !P1 ;  /* 0x00000002ff077807 */ /* 0x000fca0004800000 */
[C---:B------:R-:W-:Y:S02]  /*46c0*/  IMAD.IADD R9, R7.reuse, 0x1, R8 ;  /* 0x0000000107097824 */ /* 0x040fe400078e0208 */
[----:B------:R-:W-:Y:S01]  /*46d0*/  IMAD.IADD R11, R7, 0x1, R10 ;  /* 0x00000001070b7824 */ /* 0x000fe200078e020a */
[----:B------:R-:W-:Y:S02]  /*46e0*/  WARPGROUP.DEPBAR.LE gsb0, 0x0 ;  /* 0x00008000000079c5 */ /* 0x000fe40000010000 */
[----:B------:R-:W-:-:S06]  /*46f0*/  WARPGROUP.ARRIVE ;  /* 0x00000000000079c5 */ /* 0x000fcc0000000000 */
[----:B------:R-:W-:Y:S01]  /*4700*/  HGMMA.64x64x16.F32.BF16 R24, gdesc[UR24], R24, gsb0 ;  /* 0x00e00000181879f0 */ /* 0x000fe20008001818 */
[----:B------:R-:W-:Y:S01]  /*4710*/  R2UR UR24, R9 ;  /* 0x00000000091872ca */ /* 0x000fe200000e0000 */
[----:B------:R-:W-:Y:S01]  /*4720*/  UMOV UR25, 0x40000040 ;  /* 0x4000004000197882 */ /* 0x000fe20000000000 */
[----:B------:R-:W-:Y:S01]  /*4730*/  R2UR UR26, R11 ;  /* 0x000000000b1a72ca */ /* 0x000fe200000e0000 */
[----:B------:R-:W-:Y:S01]  /*4740*/  UMOV UR27, 0x40000040 ;  /* 0x40000040001b7882 */ /* 0x000fe20000000000 */
[----:B------:R-:W-:-:S05]  /*4750*/  IMAD.MOV.U32 R11, RZ, RZ, 0x4 ;  /* 0x00000004ff0b7424 */ /* 0x000fca00078e00ff */
[C---:B------:R-:W-:Y:S02]  /*4760*/  SEL R9, R11.reuse, 0x2, P1 ;  /* 0x000000020b097807 */ /* 0x040fe40000800000 */
[----:B------:R-:W-:-:S03]  /*4770*/  SEL R11, R11, 0x6, !P1 ;  /* 0x000000060b0b7807 */ /* 0x000fc60004800000 */
[--C-:B------:R-:W-:Y:S02]  /*4780*/  IMAD.IADD R12, R8, 0x1, R9.reuse ;  /* 0x00000001080c7824 */ /* 0x100fe400078e0209 */
[----:B------:R-:W-:Y:S02]  /*4790*/  IMAD.IADD R13, R10, 0x1, R9 ;  /* 0x000000010a0d7824 */ /* 0x000fe400078e0209 */
[--C-:B------:R-:W-:Y:S02]  /*47a0*/  IMAD.IADD R8, R8, 0x1, R11.reuse ;  /* 0x0000000108087824 */ /* 0x100fe400078e020b */
        /* <DEDUP_REMOVED lines=8> */
[----:B------:R-:W-:Y:S02]  /*4830*/  WARPGROUP.DEPBAR.LE gsb0, 0x0 ;  /* 0x00008000000079c5 */ /* 0x000fe40000010000 */
[----:B------:R-:W-:-:S09]  /*4840*/  WARPGROUP.ARRIVE ;  /* 0x00000000000079c5 */ /* 0x000fd20000000000 */
[----:B------:R-:W-:Y:S01]  /*4850*/  HGMMA.64x64x16.F32.BF16 R24, gdesc[UR24], R24, gsb0 ;  /* 0x00e00000181879f0 */ /* 0x000fe20008001818 */
[----:B------:R-:W-:Y:S01]  /*4860*/  R2UR UR24, R8 ;  /* 0x00000000081872ca */ /* 0x000fe200000e0000 */
[----:B------:R-:W-:Y:S01]  /*4870*/  UMOV UR25, 0x40000040 ;  /* 0x4000004000197882 */ /* 0x000fe20000000000 */
[----:B------:R-:W-:Y:S01]  /*4880*/  R2UR UR26, R10 ;  /* 0x000000000a1a72ca */ /* 0x000fe200000e0000 */
[----:B------:R-:W-:Y:S01]  /*4890*/  UMOV UR27, 0x40000040 ;  /* 0x40000040001b7882 */ /* 0x000fe20000000000 */
[----:B------:R-:W-:Y:S02]  /*48a0*/  IMAD.MOV.U32 R8, RZ, RZ, 0x28 ;  /* 0x00000028ff087424 */ /* 0x000fe400078e00ff */
[----:B------:R-:W-:-:S03]  /*48b0*/  IMAD.MOV.U32 R10, RZ, RZ, 0xa00 ;  /* 0x00000a00ff0a7424 */ /* 0x000fc600078e00ff */
[----:B------:R-:W-:Y:S02]  /*48c0*/  SEL R8, R8, 0x26, P1 ;  /* 0x0000002608087807 */ /* 0x000fe40000800000 */
[----:B------:R-:W-:Y:S02]  /*48d0*/  SEL R10, R10, 0x980, P1 ;  /* 0x000009800a0a7807 */ /* 0x000fe40000800000 */
[----:B------:R-:W-:Y:S02]  /*48e0*/  LOP3.LUT R13, R8, 0x6, RZ, 0xc0, !PT ;  /* 0x00000006080d7812 */ /* 0x000fe400078ec0ff */
[----:B------:R-:W-:-:S04]  /*48f0*/  LOP3.LUT R10, R10, 0xa00, RZ, 0xc0, !PT ;  /* 0x00000a000a0a7812 */ /* 0x000fc800078ec0ff */
[CC--:B------:R-:W-:Y:S02]  /*4900*/  IADD3 R8, R13.reuse, R10.reuse, R4 ;  /* 0x0000000a0d087210 */ /* 0x0c0fe40007ffe004 */
[----:B------:R-:W-:Y:S01]  /*4910*/  IADD3 R10, R13, R10, R6 ;  /* 0x0000000a0d0a7210 */ /* 0x000fe20007ffe006 */
        /* <DEDUP_REMOVED lines=8> */
[----:B------:R-:W-:Y:S02]  /*49a0*/  VIADD R10, R6, 0xa00 ;  /* 0x00000a00060a7836 */ /* 0x000fe40000000000 */
[C---:B------:R-:W-:Y:S02]  /*49b0*/  IMAD.IADD R12, R7.reuse, 0x1, R8 ;  /* 0x00000001070c7824 */ /* 0x040fe400078e0208 */
[----:B------:R-:W-:Y:S01]  /*49c0*/  IMAD.IADD R13, R7, 0x1, R10 ;  /* 0x00000001070d7824 */ /* 0x000fe200078e020a */
[----:B------:R-:W-:-:S02]  /*49d0*/  WARPGROUP.DEPBAR.LE gsb0, 0x0 ;  /* 0x00008000000079c5 */ /* 0x000fc40000010000 */
[----:B------:R-:W-:-:S06]  /*49e0*/  WARPGROUP.ARRIVE ;  /* 0x00000000000079c5 */ /* 0x000fcc0000000000 */
[----:B------:R-:W-:Y:S01]  /*49f0*/  HGMMA.64x64x16.F32.BF16 R24, gdesc[UR24], R24, gsb0 ;  /* 0x00e00000181879f0 */ /* 0x000fe20008001818 */
[----:B------:R-:W-:Y:S01]  /*4a00*/  R2UR UR24, R12 ;  /* 0x000000000c1872ca */ /* 0x000fe200000e0000 */
[----:B------:R-:W-:Y:S01]  /*4a10*/  UMOV UR25, 0x40000040 ;  /* 0x4000004000197882 */ /* 0x000fe20000000000 */
[----:B------:R-:W-:Y:S01]  /*4a20*/  R2UR UR26, R13 ;  /* 0x000000000d1a72ca */ /* 0x000fe200000e0000 */
[----:B------:R-:W-:Y:S01]  /*4a30*/  UMOV UR27, 0x40000040 ;  /* 0x40000040001b7882 */ /* 0x000fe20000000000 */
[C---:B------:R-:W-:Y:S02]  /*4a40*/  IMAD.IADD R12, R9.reuse, 0x1, R8 ;  /* 0x00000001090c7824 */ /* 0x040fe400078e0208 */
[----:B------:R-:W-:Y:S02]  /*4a50*/  IMAD.IADD R13, R9, 0x1, R10 ;  /* 0x00000001090d7824 */ /* 0x000fe400078e020a */
        /* <DEDUP_REMOVED lines=68> */
[----:B------:R-:W-:Y:S01]  /*4ea0*/  IMAD.MOV.U32 R13, RZ, RZ, -0x40 ;  /* 0xffffffc0ff0d7424 */ /* 0x000fe200078e00ff */
        /* <DEDUP_REMOVED lines=21> */
[----:B------:R-:W-:-:S02]  /*5000*/  IMAD.IADD R10, R11, 0x1, R10 ;  /* 0x000000010b0a7824 */ /* 0x000fc400078e020a */
[----:B------:R-:W0:Y:S01]  /*5010*/  LDC R11, c[0x0][0x288] ;  /* 0x0000a200ff0b7b82 */ /* 0x000e220000000800 */
[----:B------:R-:W-:Y:S02]  /*5020*/  WARPGROUP.DEPBAR.LE gsb0, 0x0 ;  /* 0x00008000000079c5 */ /* 0x000fe40000010000 */
[----:B------:R-:W-:-:S06]  /*5030*/  WARPGROUP.ARRIVE ;  /* 0x00000000000079c5 */ /* 0x000fcc0000000000 */
[----:B------:R-:W-:Y:S01]  /*5040*/  HGMMA.64x64x16.F32.BF16 R24, gdesc[UR24], R24, gsb0 ;  /* 0x00e00000181879f0 */ /* 0x000fe20008001818 */
[----:B------:R-:W-:Y:S01]  /*5050*/  R2UR UR24, R7 ;  /* 0x00000000071872ca */ /* 0x000fe200000e0000 */
[----:B------:R-:W-:Y:S01]  /*5060*/  UMOV UR25, 0x40000040 ;  /* 0x4000004000197882 */ /* 0x000fe20000000000 */
[----:B------:R-:W-:Y:S01]  /*5070*/  R2UR UR26, R9 ;  /* 0x00000000091a72ca */ /* 0x000fe200000e0000 */
[----:B------:R-:W-:Y:S01]  /*5080*/  UMOV UR27, 0x40000040 ;  /* 0x40000040001b7882 */ /* 0x000fe20000000000 */
[----:B------:R-:W-:-:S04]  /*5090*/  SEL R7, R21, 0x3e, P1 ;  /* 0x0000003e15077807 */ /* 0x000fc80000800000 */
[----:B------:R-:W-:Y:S01]  /*50a0*/  LOP3.LUT R7, R7, 0x6, RZ, 0xc0, !PT ;  /* 0x0000000607077812 */ /* 0x000fe200078ec0ff */
        /* <DEDUP_REMOVED lines=8> */
[----:B------:R-:W-:Y:S02]  /*5130*/  SEL R8, R8, 0xf80, P1 ;  /* 0x00000f8008087807 */ /* 0x000fe40000800000 */
[----:B------:R-:W-:Y:S02]  /*5140*/  PLOP3.LUT P1, PT, PT, PT, UP1, 0x80, 0x0 ;  /* 0x000000000000781c */ /* 0x000fe40003f2f018 */
[----:B------:R-:W-:-:S04]  /*5150*/  LOP3.LUT R8, R8, 0x1e00, RZ, 0xc0, !PT ;  /* 0x00001e0008087812 */ /* 0x000fc800078ec0ff */
[CC--:B------:R-:W-:Y:S02]  /*5160*/  IADD3 R9, R7.reuse, R8.reuse, R4 ;  /* 0x0000000807097210 */ /* 0x0c0fe40007ffe004 */
[----:B------:R-:W-:Y:S01]  /*5170*/  IADD3 R6, R7, R8, R6 ;  /* 0x0000000807067210 */ /* 0x000fe20007ffe006 */
[----:B------:R-:W-:Y:S02]  /*5180*/  VIADD R7, R190, UR41 ;  /* 0x00000029be077c36 */ /* 0x000fe40008000000 */
[----:B------:R-:W-:Y:S01]  /*5190*/  IMAD R8, R168, R13, 0x41 ;  /* 0x00000041a8087424 */ /* 0x000fe200078e020d */
[----:B------:R-:W-:Y:S02]  /*51a0*/  WARPGROUP.DEPBAR.LE gsb0, 0x0 ;  /* 0x00008000000079c5 */ /* 0x000fe40000010000 */
[----:B------:R-:W-:-:S06]  /*51b0*/  WARPGROUP.ARRIVE ;  /* 0x00000000000079c5 */ /* 0x000fcc0000000000 */
[----:B------:R-:W-:Y:S01]  /*51c0*/  HGMMA.64x64x16.F32.BF16 R24, gdesc[UR24], R24, gsb0 ;  /* 0x00e00000181879f0 */ /* 0x000fe20008001818 */
[----:B------:R-:W-:Y:S01]  /*51d0*/  R2UR UR24, R9 ;  /* 0x00000000091872ca */ /* 0x000fe200000e0000 */
[----:B------:R-:W-:Y:S01]  /*51e0*/  UMOV UR25, 0x40000040 ;  /* 0x4000004000197882 */ /* 0x000fe20000000000 */
[----:B------:R-:W-:Y:S01]  /*51f0*/  R2UR UR26, R6 ;  /* 0x00000000061a72ca */ /* 0x000fe200000e0000 */
[----:B------:R-:W-:Y:S01]  /*5200*/  UMOV UR27, 0x40000040 ;  /* 0x40000040001b7882 */ /* 0x000fe20000000000 */
[----:B------:R-:W-:Y:S01]  /*5210*/  @P1 IMAD.HI.U32 R6, R7, UR7, RZ ;  /* 0x0000000707061c27 */ /* 0x000fe2000f8e00ff */
[----:B------:R-:W1:Y:S01]  /*5220*/  LDC R9, c[0x0][0x2f0] ;  /* 0x0000bc00ff097b82 */ /* 0x000e620000000800 */
[----:B------:R-:W-:-:S03]  /*5230*/  @UP1 ULDC UR7, c[0x0][0x450] ;  /* 0x0001140000071ab9 */ /* 0x000fc60000000800 */
[----:B------:R-:W-:Y:S01]  /*5240*/  @P1 SHF.R.U32.HI R7, RZ, UR7, R6 ;  /* 0x00000007ff071c19 */ /* 0x000fe20008011606 */
[C---:B------:R-:W-:Y:S01]  /*5250*/  IMAD R6, R168.reuse, -0x40, R21 ;  /* 0xffffffc0a8067824 */ /* 0x040fe200078e0215 */
[----:B------:R-:W-:Y:S01]  /*5260*/  UMOV UR7, UR41 ;  /* 0x0000002900077c82 */ /* 0x000fe20008000000 */
[----:B------:R-:W-:Y:S02]  /*5270*/  VIADD R168, R168, 0xfffffffe ;  /* 0xfffffffea8a87836 */ /* 0x000fe40000000000 */
[----:B------:R-:W2:Y:S03]  /*5280*/  SHFL.IDX PT, R10, R7, RZ, 0x1c1f ;  /* 0x001c1fff070a7589 */ /* 0x000ea600000e0000 */
[----:B------:R-:W-:Y:S01]  /*5290*/  R2UR UR31, R168 ;  /* 0x00000000a81f72ca */ /* 0x000fe200000e0000 */
[----:B------:R-:W3:Y:S01]  /*52a0*/  SHFL.IDX PT, R7, R7, 0x1, 0x1c1f ;  /* 0x003c1f0007077f89 */ /* 0x000ee200000e0000 */
[----:B-1----:R-:W-:-:S02]  /*52b0*/  IMAD R13, R188, R9, R6 ;  /* 0x00000009bc0d7224 */ /* 0x002fc400078e0206 */
[CC--:B------:R-:W-:Y:S02]  /*52c0*/  IMAD R8, R188.reuse, R9.reuse, R8 ;  /* 0x00000009bc087224 */ /* 0x0c0fe400078e0208 */
[--C-:B------:R-:W-:Y:S02]  /*52d0*/  IMAD.IADD R6, R13, 0x1, -R18.reuse ;  /* 0x000000010d067824 */ /* 0x100fe400078e0a12 */
[----:B0-----:R-:W-:Y:S01]  /*52e0*/  IMAD R9, R188, R9, -R11 ;  /* 0x00000009bc097224 */ /* 0x001fe200078e0a0b */
[----:B------:R-:W-:-:S04]  /*52f0*/  IADD3 R13, R8, -R11, -R18 ;  /* 0x8000000b080d7210 */ /* 0x000fc80007ffe812 */
[-CC-:B--2---:R-:W-:Y:S02]  /*5300*/  VIADDMNMX R10, R10, R13.reuse, R6.reuse, PT ;  /* 0x0000000d0a0a7246 */ /* 0x184fe40003800106 */
[----:B---3--:R-:W-:Y:S02]  /*5310*/  VIADDMNMX R13, R7, R13, R6, PT ;  /* 0x0000000d070d7246 */ /* 0x008fe40003800106 */
[C---:B------:R-:W-:Y:S02]  /*5320*/  ISETP.GT.AND P2, PT, R10.reuse, RZ, PT ;  /* 0x000000ff0a00720c */ /* 0x040fe40003f44270 */
[C---:B------:R-:W-:Y:S02]  /*5330*/  ISETP.GT.AND P3, PT, R10.reuse, 0x1, PT ;  /* 0x000000010a00780c */ /* 0x040fe40003f64270 */
[----:B------:R-:W-:Y:S02]  /*5340*/  ISETP.GT.AND P4, PT, R10, 0x8, PT ;  /* 0x000000080a00780c */ /* 0x000fe40003f84270 */
[----:B------:R-:W-:-:S02]  /*5350*/  ISETP.GT.AND P5, PT, R13, 0x28, PT ;  /* 0x000000280d00780c */ /* 0x000fc40003fa4270 */
[----:B------:R-:W-:Y:S01]  /*5360*/  R2UR UR14, R9 ;  /* 0x00000000090e72ca */ /* 0x000fe200000e0000 */
        /* <DEDUP_REMOVED lines=28> */
[----:B------:R-:W-:Y:S01]  /*5530*/  ISETP.GT.AND P3, PT, R10, 0x10, PT ;  /* 0x000000100a00780c */ /* 0x000fe20003f64270 */
[----:B------:R-:W-:Y:S01]  /*5540*/  FMUL.FTZ R34, R34, UR6 ;  /* 0x0000000622227c20 */ /* 0x000fe20008410000 */
[----:B------:R-:W-:Y:S01]  /*5550*/  FMUL.FTZ R35, R35, UR6 ;  /* 0x0000000623237c20 */ /* 0x000fe20008410000 */
[----:B------:R-:W-:Y:S01]  /*5560*/  FMUL.FTZ R38, R38, UR6 ;  /* 0x0000000626267c20 */ /* 0x000fe20008410000 */
[----:B------:R-:W-:Y:S01]  /*5570*/  FMUL.FTZ R39, R39, UR6 ;  /* 0x0000000627277c20 */ /* 0x000fe20008410000 */
[----:B------:R-:W0:Y:S01]  /*5580*/  MUFU.TANH R14, R29 ;  /* 0x0000001d000e7308 */ /* 0x000e220000002400 */
[----:B-1----:R-:W-:Y:S01]  /*5590*/  FSEL R8, R24, -INF , P2 ;  /* 0xff80000018087808 */ /* 0x002fe20001000000 */
[----:B------:R-:W-:Y:S01]  /*55a0*/  FMUL.FTZ R42, R42, UR6 ;  /* 0x000000062a2a7c20 */ /* 0x000fe20008410000 */
[----:B------:R-:W-:Y:S01]  /*55b0*/  ISETP.GT.AND P2, PT, R10, 0x9, PT ;  /* 0x000000090a00780c */ /* 0x000fe20003f44270 */
[----:B------:R-:W-:Y:S01]  /*55c0*/  FMUL.FTZ R43, R43, UR6 ;  /* 0x000000062b2b7c20 */ /* 0x000fe20008410000 */
[----:B------:R-:W-:Y:S01]  /*55d0*/  FMNMX.FTZ R21, R8, R15, !PT ;  /* 0x0000000f08157209 */ /* 0x000fe20007810000 */
[----:B------:R-:W-:Y:S01]  /*55e0*/  FMUL.FTZ R46, R46, UR6 ;  /* 0x000000062e2e7c20 */ /* 0x000fe20008410000 */
[----:B------:R-:W-:Y:S01]  /*55f0*/  FMUL.FTZ R47, R47, UR6 ;  /* 0x000000062f2f7c20 */ /* 0x000fe20008410000 */
[----:B------:R-:W1:Y:S01]  /*5600*/  MUFU.TANH R20, R32 ;  /* 0x0000002000147308 */ /* 0x000e620000002400 */
[----:B--2---:R-:W-:Y:S01]  /*5610*/  FSEL R12, R12, -INF , P4 ;  /* 0xff8000000c0c7808 */ /* 0x004fe20002000000 */
[----:B------:R-:W-:Y:S01]  /*5620*/  FMUL.FTZ R50, R50, UR6 ;  /* 0x0000000632327c20 */ /* 0x000fe20008410000 */
[----:B------:R-:W-:Y:S01]  /*5630*/  ISETP.GT.AND P4, PT, R13, 0x8, PT ;  /* 0x000000080d00780c */ /* 0x000fe20003f84270 */
[----:B------:R-:W-:Y:S01]  /*5640*/  FMUL.FTZ R51, R51, UR6 ;  /* 0x0000000633337c20 */ /* 0x000fe20008410000 */
[----:B------:R-:W-:Y:S01]  /*5650*/  FMNMX.FTZ R21, R12, R21, !PT ;  /* 0x000000150c157209 */ /* 0x000fe20007810000 */
[----:B------:R-:W-:Y:S01]  /*5660*/  FMUL.FTZ R54, R54, UR6 ;  /* 0x0000000636367c20 */ /* 0x000fe20008410000 */
[----:B------:R-:W-:Y:S01]  /*5670*/  FMUL.FTZ R55, R55, UR6 ;  /* 0x0000000637377c20 */ /* 0x000fe20008410000 */
[----:B------:R-:W2:Y:S01]  /*5680*/  MUFU.TANH R33, R33 ;  /* 0x0000002100217308 */ /* 0x000ea20000002400 */
[----:B0-----:R-:W-:Y:S01]  /*5690*/  FSEL R14, R14, -INF , P2 ;  /* 0xff8000000e0e7808 */ /* 0x001fe20001000000 */
[----:B------:R-:W-:Y:S01]  /*56a0*/  ULDC UR6, c[0x0][0xa80] ;  /* 0x0002a00000067ab9 */ /* 0x000fe20000000800 */
[----:B------:R-:W-:-:S02]  /*56b0*/  ISETP.GT.AND P2, PT, R10, 0x11, PT ;  /* 0x000000110a00780c */ /* 0x000fc40003f44270 */
[----:B------:R-:W-:-:S03]  /*56c0*/  FMNMX.FTZ R25, R14, R21, !PT ;  /* 0x000000150e197209 */ /* 0x000fc60007810000 */
[----:B------:R-:W0:Y:S01]  /*56d0*/  MUFU.TANH R36, R36 ;  /* 0x0000002400247308 */ /* 0x000e220000002400 */
[----:B-1----:R-:W-:Y:S02]  /*56e0*/  FSEL R20, R20, -INF , P3 ;  /* 0xff80000014147808 */ /* 0x002fe40001800000 */
[----:B------:R-:W-:Y:S02]  /*56f0*/  ISETP.GT.AND P3, PT, R10, 0x18, PT ;  /* 0x000000180a00780c */ /* 0x000fe40003f64270 */
[----:B------:R-:W-:-:S03]  /*5700*/  FMNMX.FTZ R28, R20, R25, !PT ;  /* 0x00000019141c7209 */ /* 0x000fc60007810000 */
[----:B------:R-:W1:Y:S01]  /*5710*/  MUFU.TANH R37, R37 ;  /* 0x0000002500257308 */ /* 0x000e620000002400 */
[----:B--2---:R-:W-:Y:S02]  /*5720*/  FSEL R21, R33, -INF , P2 ;  /* 0xff80000021157808 */ /* 0x004fe40001000000 */
[----:B------:R-:W-:Y:S02]  /*5730*/  ISETP.GT.AND P2, PT, R10, 0x19, PT ;  /* 0x000000190a00780c */ /* 0x000fe40003f44270 */
[----:B------:R-:W-:-:S03]  /*5740*/  FMNMX.FTZ R29, R21, R28, !PT ;  /* 0x0000001c151d7209 */ /* 0x000fc60007810000 */
[----:B------:R-:W2:Y:S01]  /*5750*/  MUFU.TANH R40, R40 ;  /* 0x0000002800287308 */ /* 0x000ea20000002400 */
[----:B0-----:R-:W-:Y:S02]  /*5760*/  FSEL R24, R36, -INF , P3 ;  /* 0xff80000024187808 */ /* 0x001fe40001800000 */
[----:B------:R-:W-:Y:S02]  /*5770*/  ISETP.GT.AND P3, PT, R10, 0x20, PT ;  /* 0x000000200a00780c */ /* 0x000fe40003f64270 */
        /* <DEDUP_REMOVED lines=35> */
[----:B------:R-:W-:Y:S02]  /*59b0*/  ISETP.GT.AND P2, PT, R13, RZ, PT ;  /* 0x000000ff0d00720c */ /* 0x000fe40003f44270 */
[----:B------:R-:W-:-:S03]  /*59c0*/  FMNMX.FTZ R10, R41, R10, !PT ;  /* 0x0000000a290a7209 */ /* 0x000fc60007810000 */
[----:B------:R-:W0:Y:S01]  /*59d0*/  MUFU.TANH R30, R30 ;  /* 0x0000001e001e7308 */ /* 0x000e220000002400 */
[----:B-1----:R-:W-:Y:S01]  /*59e0*/  FSEL R26, R26, -INF , P2 ;  /* 0xff8000001a1a7808 */ /* 0x002fe20001000000 */
[----:B------:R-:W1:Y:S01]  /*59f0*/  SHFL.BFLY PT, R45, R10, 0x2, 0x1f ;  /* 0x0c401f000a2d7f89 */ /* 0x000e6200000e0000 */
[----:B------:R-:W-:-:S05]  /*5a00*/  ISETP.GT.AND P2, PT, R13, 0x9, PT ;  /* 0x000000090d00780c */ /* 0x000fca0003f44270 */
[----:B------:R-:W3:Y:S01]  /*5a10*/  MUFU.TANH R31, R31 ;  /* 0x0000001f001f7308 */ /* 0x000ee20000002400 */
[----:B--2---:R-:W-:Y:S02]  /*5a20*/  FSEL R27, R27, -INF , P3 ;  /* 0xff8000001b1b7808 */ /* 0x004fe40001800000 */
[----:B------:R-:W-:-:S05]  /*5a30*/  ISETP.GT.AND P3, PT, R13, 0x10, PT ;  /* 0x000000100d00780c */ /* 0x000fca0003f64270 */
[----:B------:R-:W2:Y:S01]  /*5a40*/  MUFU.TANH R34, R34 ;  /* 0x0000002200227308 */ /* 0x000ea20000002400 */
[----:B0-----:R-:W-:Y:S02]  /*5a50*/  FSEL R30, R30, -INF , P4 ;  /* 0xff8000001e1e7808 */ /* 0x001fe40002000000 */
[----:B------:R-:W-:-:S05]  /*5a60*/  ISETP.GT.AND P4, PT, R13, 0x19, PT ;  /* 0x000000190d00780c */ /* 0x000fca0003f84270 */
[----:B------:R0:W4:Y:S01]  /*5a70*/  MUFU.TANH R44, R35 ;  /* 0x00000023002c7308 */ /* 0x0001220000002400 */
[----:B---3--:R-:W-:Y:S02]  /*5a80*/  FSEL R31, R31, -INF , P2 ;  /* 0xff8000001f1f7808 */ /* 0x008fe40001000000 */
[----:B-1----:R-:W-:Y:S02]  /*5a90*/  FMNMX.FTZ R45, R10, R45, !PT ;  /* 0x0000002d0a2d7209 */ /* 0x002fe40007810000 */
[----:B------:R-:W-:-:S03]  /*5aa0*/  ISETP.GT.AND P2, PT, R13, 0x11, PT ;  /* 0x000000110d00780c */ /* 0x000fc60003f44270 */
[----:B------:R-:W1:Y:S01]  /*5ab0*/  MUFU.TANH R38, R38 ;  /* 0x0000002600267308 */ /* 0x000e620000002400 */
[----:B------:R-:W3:Y:S01]  /*5ac0*/  SHFL.BFLY PT, R10, R45, 0x1, 0x1f ;  /* 0x0c201f002d0a7f89 */ /* 0x000ee200000e0000 */
[----:B0-----:R-:W-:Y:S02]  /*5ad0*/  FMNMX.FTZ R35, R26, R27, !PT ;  /* 0x0000001b1a237209 */ /* 0x001fe40007810000 */
[----:B--2---:R-:W-:Y:S02]  /*5ae0*/  FSEL R34, R34, -INF , P3 ;  /* 0xff80000022227808 */ /* 0x004fe40001800000 */
[----:B------:R-:W-:Y:S02]  /*5af0*/  FMNMX.FTZ R6, R30, R35, !PT ;  /* 0x000000231e067209 */ /* 0x000fe40007810000 */
[----:B------:R0:W2:Y:S01]  /*5b00*/  MUFU.TANH R48, R39 ;  /* 0x0000002700307308 */ /* 0x0000a20000002400 */
[----:B------:R-:W-:Y:S02]  /*5b10*/  ISETP.GT.AND P3, PT, R13, 0x18, PT ;  /* 0x000000180d00780c */ /* 0x000fe40003f64270 */
[----:B----4-:R-:W-:-:S02]  /*5b20*/  FSEL R35, R44, -INF , P2 ;  /* 0xff8000002c237808 */ /* 0x010fc40001000000 */
[----:B------:R-:W-:-:S03]  /*5b30*/  ISETP.GT.AND P2, PT, R13, 0x20, PT ;  /* 0x000000200d00780c */ /* 0x000fc60003f44270 */
[----:B------:R-:W4:Y:S01]  /*5b40*/  MUFU.TANH R42, R42 ;  /* 0x0000002a002a7308 */ /* 0x000f220000002400 */
[----:B0-----:R-:W-:Y:S02]  /*5b50*/  FMNMX.FTZ R39, R31, R6, !PT ;  /* 0x000000061f277209 */ /* 0x001fe40007810000 */
[----:B-1----:R-:W-:Y:S02]  /*5b60*/  FSEL R38, R38, -INF , P3 ;  /* 0xff80000026267808 */ /* 0x002fe40001800000 */
[----:B------:R-:W-:Y:S02]  /*5b70*/  FMNMX.FTZ R6, R34, R39, !PT ;  /* 0x0000002722067209 */ /* 0x000fe40007810000 */
[----:B------:R-:W-:Y:S01]  /*5b80*/  ISETP.GT.AND P3, PT, R13, 0x21, PT ;  /* 0x000000210d00780c */ /* 0x000fe20003f64270 */
[----:B------:R0:W1:Y:S01]  /*5b90*/  MUFU.TANH R49, R43 ;  /* 0x0000002b00317308 */ /* 0x0000620000002400 */
[----:B--2---:R-:W-:Y:S02]  /*5ba0*/  FSEL R39, R48, -INF , P4 ;  /* 0xff80000030277808 */ /* 0x004fe40002000000 */
[----:B---3--:R-:W-:-:S02]  /*5bb0*/  FMNMX.FTZ R7, R45, R10, !PT ;  /* 0x0000000a2d077209 */ /* 0x008fc40007810000 */
[----:B------:R-:W-:-:S03]  /*5bc0*/  ISETP.GT.AND P4, PT, R13, 0x29, PT ;  /* 0x000000290d00780c */ /* 0x000fc60003f84270 */
[----:B------:R-:W2:Y:S01]  /*5bd0*/  MUFU.TANH R46, R46 ;  /* 0x0000002e002e7308 */ /* 0x000ea20000002400 */
[----:B0-----:R-:W-:Y:S01]  /*5be0*/  FMNMX.FTZ R43, R35, R6, !PT ;  /* 0x00000006232b7209 */ /* 0x001fe20007810000 */
[----:B------:R-:W-:Y:S01]  /*5bf0*/  FMUL.FTZ R10, R7, UR6 ;  /* 0x00000006070a7c20 */ /* 0x000fe20008410000 */
[----:B----4-:R-:W-:Y:S02]  /*5c00*/  FSEL R42, R42, -INF , P2 ;  /* 0xff8000002a2a7808 */ /* 0x010fe40001000000 */
[----:B------:R-:W-:Y:S02]  /*5c10*/  FMNMX.FTZ R6, R38, R43, !PT ;  /* 0x0000002b26067209 */ /* 0x000fe40007810000 */
[----:B------:R-:W-:Y:S01]  /*5c20*/  ISETP.GT.AND P2, PT, R13, 0x30, PT ;  /* 0x000000300d00780c */ /* 0x000fe20003f44270 */
[----:B------:R0:W3:Y:S01]  /*5c30*/  MUFU.TANH R52, R47 ;  /* 0x0000002f00347308 */ /* 0x0000e20000002400 */
[----:B------:R-:W-:Y:S02]  /*5c40*/  FMNMX.FTZ R45, R39, R6, !PT ;  /* 0x00000006272d7209 */ /* 0x000fe40007810000 */
[----:B-1----:R-:W-:-:S02]  /*5c50*/  FSEL R43, R49, -INF , P3 ;  /* 0xff800000312b7808 */ /* 0x002fc40001800000 */
[----:B------:R-:W-:Y:S02]  /*5c60*/  FMNMX.FTZ R6, R42, R45, !PT ;  /* 0x0000002d2a067209 */ /* 0x000fe40007810000 */
[----:B------:R-:W-:Y:S01]  /*5c70*/  FSETP.NEU.FTZ.AND P3, PT, R7, -INF , PT ;  /* 0xff8000000700780b */ /* 0x000fe20003f7d000 */
[----:B------:R-:W1:Y:S01]  /*5c80*/  MUFU.TANH R50, R50 ;  /* 0x0000003200327308 */ /* 0x000e620000002400 */
[----:B--2---:R-:W-:Y:S02]  /*5c90*/  FSEL R44, R46, -INF , P5 ;  /* 0xff8000002e2c7808 */ /* 0x004fe40002800000 */
[----:B0-----:R-:W-:Y:S02]  /*5ca0*/  FMNMX.FTZ R47, R43, R6, !PT ;  /* 0x000000062b2f7209 */ /* 0x001fe40007810000 */
[----:B------:R-:W-:Y:S02]  /*5cb0*/  FSEL R53, R10, RZ, P3 ;  /* 0x000000ff0a357208 */ /* 0x000fe40001800000 */
[----:B------:R-:W-:Y:S01]  /*5cc0*/  FMNMX.FTZ R6, R44, R47, !PT ;  /* 0x0000002f2c067209 */ /* 0x000fe20007810000 */
[----:B------:R-:W0:Y:S01]  /*5cd0*/  MUFU.TANH R51, R51 ;  /* 0x0000003300337308 */ /* 0x000e220000002400 */
[----:B---3--:R-:W-:Y:S01]  /*5ce0*/  FSEL R45, R52, -INF , P4 ;  /* 0xff800000342d7808 */ /* 0x008fe20002000000 */
[--C-:B------:R-:W-:Y:S01]  /*5cf0*/  FFMA.FTZ R10, R8, UR6, -R53.reuse ;  /* 0x00000006080a7c23 */ /* 0x100fe20008010835 */
[----:B------:R-:W-:Y:S01]  /*5d00*/  ISETP.GT.AND P3, PT, R13, 0x31, PT ;  /* 0x000000310d00780c */ /* 0x000fe20003f64270 */
[--C-:B------:R-:W-:Y:S01]  /*5d10*/  FFMA.FTZ R169, R25, UR6, -R53.reuse ;  /* 0x0000000619a97c23 */ /* 0x100fe20008010835 */
[----:B------:R-:W-:Y:S01]  /*5d20*/  FMNMX.FTZ R49, R45, R6, !PT ;  /* 0x000000062d317209 */ /* 0x000fe20007810000 */
[--C-:B------:R-:W-:Y:S01]  /*5d30*/  FFMA.FTZ R21, R21, UR6, -R53.reuse ;  /* 0x0000000615157c23 */ /* 0x100fe20008010835 */
[--C-:B------:R-:W-:Y:S01]  /*5d40*/  FFMA.FTZ R171, R29, UR6, -R53.reuse ;  /* 0x000000061dab7c23 */ /* 0x100fe20008010835 */
[----:B------:R-:W2:Y:S01]  /*5d50*/  MUFU.TANH R48, R54 ;  /* 0x0000003600307308 */ /* 0x000ea20000002400 */
[----:B-1----:R-:W-:Y:S01]  /*5d60*/  FSEL R46, R50, -INF , P2 ;  /* 0xff800000322e7808 */ /* 0x002fe20001000000 */
[--C-:B------:R-:W-:Y:S01]  /*5d70*/  FFMA.FTZ R50, R12, UR6, -R53.reuse ;  /* 0x000000060c327c23 */ /* 0x100fe20008010835 */
[----:B------:R-:W-:Y:S01]  /*5d80*/  ISETP.GT.AND P2, PT, R13, 0x38, PT ;  /* 0x000000380d00780c */ /* 0x000fe20003f44270 */
[--C-:B------:R-:W-:Y:S01]  /*5d90*/  FFMA.FTZ R12, R20, UR6, -R53.reuse ;  /* 0x00000006140c7c23 */ /* 0x100fe20008010835 */
[----:B------:R-:W-:Y:S01]  /*5da0*/  FMNMX.FTZ R8, R46, R49, !PT ;  /* 0x000000312e087209 */ /* 0x000fe20007810000 */
[--C-:B------:R-:W-:Y:S01]  /*5db0*/  FFMA.FTZ R20, R28, UR6, -R53.reuse ;  /* 0x000000061c147c23 */ /* 0x100fe20008010835 */
[--C-:B------:R-:W-:Y:S01]  /*5dc0*/  FFMA.FTZ R170, R32, UR6, -R53.reuse ;  /* 0x0000000620aa7c23 */ /* 0x100fe20008010835 */
[----:B------:R-:W1:Y:S01]  /*5dd0*/  MUFU.TANH R55, R55 ;  /* 0x0000003700377308 */ /* 0x000e620000002400 */
[----:B0-----:R-:W-:Y:S01]  /*5de0*/  FSEL R47, R51, -INF , P3 ;  /* 0xff800000332f7808 */ /* 0x001fe20001800000 */
[--C-:B------:R-:W-:Y:S01]  /*5df0*/  FFMA.FTZ R173, R33, UR6, -R53.reuse ;  /* 0x0000000621ad7c23 */ /* 0x100fe20008010835 */
[----:B------:R-:W-:Y:S01]  /*5e00*/  ISETP.GT.AND P3, PT, R13, 0x39, PT ;  /* 0x000000390d00780c */ /* 0x000fe20003f64270 */
[--C-:B------:R-:W-:Y:S01]  /*5e10*/  FFMA.FTZ R13, R15, UR6, -R53.reuse ;  /* 0x000000060f0d7c23 */ /* 0x100fe20008010835 */
[----:B------:R-:W-:Y:S01]  /*5e20*/  FMNMX.FTZ R15, R47, R8, !PT ;  /* 0x000000082f0f7209 */ /* 0x000fe20007810000 */
[--C-:B------:R-:W-:Y:S01]  /*5e30*/  FFMA.FTZ R172, R36, UR6, -R53.reuse ;  /* 0x0000000624ac7c23 */ /* 0x100fe20008010835 */
[--C-:B------:R-:W-:Y:S01]  /*5e40*/  FFMA.FTZ R175, R37, UR6, -R53.reuse ;  /* 0x0000000625af7c23 */ /* 0x100fe20008010835 */
[--C-:B------:R-:W-:Y:S01]  /*5e50*/  FFMA.FTZ R174, R40, UR6, -R53.reuse ;  /* 0x0000000628ae7c23 */ /* 0x100fe20008010835 */
[----:B--2---:R-:W-:Y:S01]  /*5e60*/  FSEL R48, R48, -INF , P2 ;  /* 0xff80000030307808 */ /* 0x004fe20001000000 */
[--C-:B------:R-:W-:Y:S01]  /*5e70*/  FFMA.FTZ R177, R41, UR6, -R53.reuse ;  /* 0x0000000629b17c23 */ /* 0x100fe20008010835 */
[----:B------:R-:W-:Y:S02]  /*5e80*/  MUFU.EX2 R6, R10 ;  /* 0x0000000a00067308 */ /* 0x000fe40000000800 */
[----:B------:R-:W-:Y:S01]  /*5e90*/  FMNMX.FTZ R8, R48, R15, !PT ;  /* 0x0000000f30087209 */ /* 0x000fe20007810000 */
[--C-:B------:R-:W-:Y:S01]  /*5ea0*/  FFMA.FTZ R15, R14, UR6, -R53.reuse ;  /* 0x000000060e0f7c23 */ /* 0x100fe20008010835 */
[----:B------:R-:W-:Y:S01]  /*5eb0*/  FFMA.FTZ R14, R24, UR6, -R53 ;  /* 0x00000006180e7c23 */ /* 0x000fe20008010835 */
[----:B-1----:R-:W-:-:S03]  /*5ec0*/  FSEL R49, R55, -INF , P3 ;  /* 0xff80000037317808 */ /* 0x002fc60001800000 */
[----:B------:R-:W0:Y:S01]  /*5ed0*/  MUFU.EX2 R13, R13 ;  /* 0x0000000d000d7308 */ /* 0x000e220000000800 */
[----:B------:R-:W-:-:S05]  /*5ee0*/  FMNMX.FTZ R8, R49, R8, !PT ;  /* 0x0000000831087209 */ /* 0x000fca0007810000 */
[----:B------:R-:W1:Y:S02]  /*5ef0*/  SHFL.BFLY PT, R51, R8, 0x2, 0x1f ;  /* 0x0c401f0008337f89 */ /* 0x000e6400000e0000 */
[----:B------:R-:W-:Y:S08]  /*5f00*/  MUFU.EX2 R10, R50 ;  /* 0x00000032000a7308 */ /* 0x000ff00000000800 */
[----:B------:R-:W2:Y:S01]  /*5f10*/  MUFU.EX2 R15, R15 ;  /* 0x0000000f000f7308 */ /* 0x000ea20000000800 */
[----:B0-----:R-:W-:Y:S01]  /*5f20*/  F2FP.BF16.F32.PACK_AB R152, R13, R6 ;  /* 0x000000060d98723e */ /* 0x001fe200000010ff */
[----:B------:R-:W-:-:S06]  /*5f30*/  FADD.FTZ R13, R6, R13 ;  /* 0x0000000d060d7221 */ /* 0x000fcc0000010000 */
[----:B------:R-:W-:Y:S01]  /*5f40*/  MUFU.EX2 R12, R12 ;  /* 0x0000000c000c7308 */ /* 0x000fe20000000800 */
[----:B-1----:R-:W-:-:S07]  /*5f50*/  FMNMX.FTZ R51, R8, R51, !PT ;  /* 0x0000003308337209 */ /* 0x002fce0007810000 */
[----:B------:R-:W0:Y:S01]  /*5f60*/  MUFU.EX2 R21, R21 ;  /* 0x0000001500157308 */ /* 0x000e220000000800 */
[C---:B--2---:R-:W-:Y:S01]  /*5f70*/  F2FP.BF16.F32.PACK_AB R154, R15.reuse, R10 ;  /* 0x0000000a0f9a723e */ /* 0x044fe200000010ff */
[----:B------:R-:W-:Y:S01]  /*5f80*/  FADD.FTZ R10, R10, R13 ;  /* 0x0000000d0a0a7221 */ /* 0x000fe20000010000 */
[----:B------:R-:W1:Y:S03]  /*5f90*/  SHFL.BFLY PT, R8, R51, 0x1, 0x1f ;  /* 0x0c201f0033087f89 */ /* 0x000e6600000e0000 */
[----:B------:R-:W-:Y:S02]  /*5fa0*/  FADD.FTZ R15, R15, R10 ;  /* 0x0000000a0f0f7221 */ /* 0x000fe40000010000 */
        /* <DEDUP_REMOVED lines=8> */
[----:B------:R-:W-:Y:S02]  /*6030*/  FMUL.FTZ R24, R8, UR6 ;  /* 0x0000000608187c20 */ /* 0x000fe40008410000 */
[----:B------:R-:W0:Y:S01]  /*6040*/  MUFU.EX2 R171, R171 ;  /* 0x000000ab00ab7308 */ /* 0x000e220000000800 */
[C---:B--2---:R-:W-:Y:S01]  /*6050*/  F2FP.BF16.F32.PACK_AB R158, R169.reuse, R14 ;  /* 0x0000000ea99e723e */ /* 0x044fe200000010ff */
[----:B------:R-:W-:Y:S01]  /*6060*/  FADD.FTZ R14, R14, R21 ;  /* 0x000000150e0e7221 */ /* 0x000fe20000010000 */
[----:B------:R-:W-:Y:S02]  /*6070*/  FSEL R25, R24, RZ, P2 ;  /* 0x000000ff18197208 */ /* 0x000fe40001000000 */
[----:B------:R-:W-:Y:S01]  /*6080*/  ISETP.NE.AND P2, PT, R56, RZ, PT ;  /* 0x000000ff3800720c */ /* 0x000fe20003f45270 */
[----:B------:R-:W-:Y:S02]  /*6090*/  FADD.FTZ R169, R169, R14 ;  /* 0x0000000ea9a97221 */ /* 0x000fe40000010000 */
        /* <DEDUP_REMOVED lines=72> */
[----:B------:R-:W-:-:S06]  /*6520*/  FADD.FTZ R174, R174, R175 ;  /* 0x000000afaeae7221 */ /* 0x000fcc0000010000 */
[----:B------:R-:W0:Y:S08]  /*6530*/  MUFU.EX2 R202, R202 ;  /* 0x000000ca00ca7308 */ /* 0x000e300000000800 */
[----:B------:R-:W4:Y:S01]  /*6540*/  MUFU.EX2 R205, R205 ;  /* 0x000000cd00cd7308 */ /* 0x000f220000000800 */
[----:B--2---:R-:W-:Y:S01]  /*6550*/  F2FP.BF16.F32.PACK_AB R165, R203, R200 ;  /* 0x000000c8cba5723e */ /* 0x004fe200000010ff */
[----:B------:R-:W-:-:S04]  /*6560*/  FADD.FTZ R200, R200, R201 ;  /* 0x000000c9c8c87221 */ /* 0x000fc80000010000 */
[----:B------:R-:W-:-:S04]  /*6570*/  FADD.FTZ R203, R203, R200 ;  /* 0x000000c8cbcb7221 */ /* 0x000fc80000010000 */
[----:B0-----:R-:W-:Y:S01]  /*6580*/  FADD.FTZ R6, R202, R203 ;  /* 0x000000cbca067221 */ /* 0x001fe20000010000 */
[----:B----4-:R-:W-:-:S03]  /*6590*/  F2FP.BF16.F32.PACK_AB R167, R205, R202 ;  /* 0x000000cacda7723e */ /* 0x010fc600000010ff */
[----:B------:R-:W-:Y:S02]  /*65a0*/  FADD.FTZ R6, R205, R6 ;  /* 0x00000006cd067221 */ /* 0x000fe40000010000 */
[----:B------:R3:W-:Y:S01]  /*65b0*/  STSM.16.M88.4 [R187], R164 ;  /* 0x000000a4bb007844 */ /* 0x0007e20000000200 */
[----:B-1----:R-:W-:-:S06]  /*65c0*/  WARPGROUP.ARRIVE ;  /* 0x00000000000079c5 */ /* 0x002fcc0000000000 */
[----:B------:R-:W-:Y:S01]  /*65d0*/  HGMMA.64x256x16.F32.BF16 R24, R152, gdesc[UR8].tnspB, RZ, !UPT, gsb0 ;  /* 0x43e0000898187df0 */ /* 0x000fe2000c0018ff */
[----:B------:R-:W-:Y:S01]  /*65e0*/  R2UR UR10, R206 ;  /* 0x00000000ce0a72ca */ /* 0x000fe200000e0000 */
[----:B------:R-:W-:Y:S01]  /*65f0*/  UMOV UR11, 0x40000040 ;  /* 0x40000040000b7882 */ /* 0x000fe20000000000 */
[C---:B------:R-:W-:Y:S02]  /*6600*/  VIADD R206, R204.reuse, 0x100 ;  /* 0x00000100ccce7836 */ /* 0x040fe40000000000 */
[----:B------:R-:W-:Y:S01]  /*6610*/  VIADD R204, R204, 0x180 ;  /* 0x00000180cccc7836 */ /* 0x000fe20000000000 */
[----:B------:R-:W-:Y:S02]  /*6620*/  WARPGROUP.DEPBAR.LE gsb0, 0x0 ;  /* 0x00008000000079c5 */ /* 0x000fe40000010000 */
[----:B------:R-:W-:-:S15]  /*6630*/  WARPGROUP.ARRIVE ;  /* 0x00000000000079c5 */ /* 0x000fde0000000000 */
[----:B------:R-:W-:-:S05]  /*6640*/  NOP ;  /* 0x0000000000007918 */ /* 0x000fca0000000000 */
[----:B------:R-:W-:Y:S01]  /*6650*/  HGMMA.64x256x16.F32.BF16 R24, R156, gdesc[UR8].tnspB, R24, gsb0 ;  /* 0x43e000089c187df0 */ /* 0x000fe20008001818 */
[----:B------:R-:W-:Y:S01]  /*6660*/  R2UR UR10, R206 ;  /* 0x00000000ce0a72ca */ /* 0x000fe200000e0000 */
[----:B------:R-:W-:Y:S01]  /*6670*/  UMOV UR11, 0x40000040 ;  /* 0x40000040000b7882 */ /* 0x000fe20000000000 */
[----:B------:R-:W-:Y:S02]  /*6680*/  WARPGROUP.DEPBAR.LE gsb0, 0x0 ;  /* 0x00008000000079c5 */ /* 0x000fe40000010000 */
[----:B------:R-:W-:-:S15]  /*6690*/  WARPGROUP.ARRIVE ;  /* 0x00000000000079c5 */ /* 0x000fde0000000000 */
[----:B------:R-:W-:-:S08]  /*66a0*/  NOP ;  /* 0x0000000000007918 */ /* 0x000fd00000000000 */
[----:B------:R-:W-:Y:S01]  /*66b0*/  HGMMA.64x256x16.F32.BF16 R24, R160, gdesc[UR8].tnspB, R24, gsb0 ;  /* 0x43e00008a0187df0 */ /* 0x000fe20008001818 */
[----:B------:R-:W-:Y:S01]  /*66c0*/  R2UR UR10, R204 ;  /* 0x00000000cc0a72ca */ /* 0x000fe200000e0000 */
[----:B------:R-:W-:Y:S01]  /*66d0*/  UMOV UR11, 0x40000040 ;  /* 0x40000040000b7882 */ /* 0x000fe20000000000 */
[----:B------:R-:W-:Y:S02]  /*66e0*/  WARPGROUP.DEPBAR.LE gsb0, 0x0 ;  /* 0x00008000000079c5 */ /* 0x000fe40000010000 */
[----:B------:R-:W-:-:S15]  /*66f0*/  WARPGROUP.ARRIVE ;  /* 0x00000000000079c5 */ /* 0x000fde0000000000 */
[----:B------:R-:W-:-:S08]  /*6700*/  NOP ;  /* 0x0000000000007918 */ /* 0x000fd00000000000 */
        /* <DEDUP_REMOVED lines=24> */
[----:B------:R-:W-:Y:S01]  /*6890*/  IMAD.MOV.U32 R10, RZ, RZ, R8 ;  /* 0x000000ffff0a7224 */ /* 0x000fe200078e0008 */
[----:B------:R-:W-:Y:S01]  /*68a0*/  ULDC UR7, c[0x0][0x288] ;  /* 0x0000a20000077ab9 */ /* 0x000fe20000000800 */
[----:B------:R-:W-:Y:S01]  /*68b0*/  IMAD.MOV.U32 R11, RZ, RZ, R7 ;  /* 0x000000ffff0b7224 */ /* 0x000fe200078e0007 */
[----:B------:R-:W-:Y:S01]  /*68c0*/  ULDC UR28, c[0x0][0x2f0] ;  /* 0x0000bc00001c7ab9 */ /* 0x000fe20000000800 */
[----:B------:R-:W-:Y:S01]  /*68d0*/  IMAD.MOV.U32 R13, RZ, RZ, R2 ;  /* 0x000000ffff0d7224 */ /* 0x000fe200078e0002 */
[----:B------:R-:W-:Y:S01]  /*68e0*/  ULDC UR29, c[0x0][0xad0] ;  /* 0x0002b400001d7ab9 */ /* 0x000fe20000000800 */
[----:B------:R-:W-:-:S05]  /*68f0*/  ULDC UR6, c[0x0][0xa80] ;  /* 0x0002a00000067ab9 */ /* 0x000fca0000000800 */
.L_x_4400:
[----:B------:R-:W-:-:S05]  /*6900*/  VIADD R2, R13, 0x1 ;  /* 0x000000010d027836 */ /* 0x000fca0000000000 */
[----:B------:R-:W-:-:S04]  /*6910*/  ISETP.NE.AND P3, PT, R2, 0x2, PT ;  /* 0x000000020200780c */ /* 0x000fc80003f65270 */
[----:B------:R-:W-:Y:S02]  /*6920*/  SEL R7, RZ, 0x1, P3 ;  /* 0x00000001ff077807 */ /* 0x000fe40001800000 */
[----:B------:R-:W-:Y:S02]  /*6930*/  SEL R2, R2, RZ, P3 ;  /* 0x000000ff02027207 */ /* 0x000fe40001800000 */
[----:B------:R-:W-:Y:S01]  /*6940*/  LOP3.LUT R16, R16, R7, RZ, 0x3c, !PT ;  /* 0x0000000710107212 */ /* 0x000fe200078e3cff */
[----:B0-----:R-:W-:Y:S06]  /*6950*/  @!P0 BRA `(.L_x_4392) ;  /* 0x0000000000048947 */ /* 0x001fec0003800000 */
[----:B------:R-:W-:Y:S01]  /*6960*/  BPT.TRAP 0x1 ;  /* 0x000000040000795c */ /* 0x000fe20000300000 */
.L_x_4392:
[----:B------:R-:W-:Y:S01]  /*6970*/  IMAD R9, R2, 0x8, R17 ;  /* 0x0000000802097824 */ /* 0x000fe200078e0211 */
[----:B------:R-:W-:-:S04]  /*6980*/  SHF.L.U32 R8, R16, 0x1f, RZ ;  /* 0x0000001f10087819 */ /* 0x000fc800000006ff */
[----:B------:R0:W1:Y:S01]  /*6990*/  SYNCS.PHASECHK.TRANS64.TRYWAIT P3, [R9+URZ+0x38830], R8 ;  /* 0x03883008090075a7 */ /* 0x000062000806017f */
[----:B------:R-:W-:Y:S05]  /*69a0*/  @!P0 BRA `(.L_x_4393) ;  /* 0x0000000000048947 */ /* 0x000fea0003800000 */
[----:B------:R-:W-:Y:S01]  /*69b0*/  BPT.TRAP 0x1 ;  /* 0x000000040000795c */ /* 0x000fe20000300000 */
.L_x_4393:
[----:B------:R-:W-:Y:S01]  /*69c0*/  IMAD R7, R2, 0x200, R0 ;  /* 0x0000020002077824 */ /* 0x000fe200078e0200 */
[----:B-1----:R-:W-:Y:S06]  /*69d0*/  @P3 BRA `(.L_x_4394) ;  /* 0x0000000000083947 */ /* 0x002fec0003800000 */
[----:B------:R-:W1:Y:S02]  /*69e0*/  SYNCS.PHASECHK.TRANS64.TRYWAIT P3, [R9+URZ+0x38830], R8 ;  /* 0x03883008090075a7 */ /* 0x000e64000806017f */
[----:B-1----:R-:W-:Y:S05]  /*69f0*/  @!P3 BRA `(.L_x_4395) ;  /* 0x000001000090b947 */ /* 0x002fea0003800000 */
.L_x_4394:
[----:B------:R-:W-:Y:S01]  /*6a00*/  R2UR UR26, R7 ;  /* 0x00000000071a72ca */ /* 0x000fe200000e0000 */
[----:B------:R-:W-:Y:S01]  /*6a10*/  WARPGROUP.ARRIVE ;  /* 0x00000000000079c5 */ /* 0x000fe20000000000 */
[----:B------:R-:W-:Y:S01]  /*6a20*/  UMOV UR24, UR4 ;  /* 0x0000000400187c82 */ /* 0x000fe20008000000 */
[----:B------:R-:W-:Y:S01]  /*6a30*/  UMOV UR25, UR5 ;  /* 0x0000000500197c82 */ /* 0x000fe20008000000 */
[----:B------:R-:W-:Y:S01]  /*6a40*/  UMOV UR27, 0x40000040 ;  /* 0x40000040001b7882 */ /* 0x000fe20000000000 */
[----:B------:R-:W-:Y:S01]  /*6a50*/  UMOV UR11, 0x40000040 ;  /* 0x40000040000b7882 */ /* 0x000fe20000000000 */
[----:B------:R-:W-:Y:S01]  /*6a60*/  UMOV UR15, 0x40000040 ;  /* 0x40000040000f7882 */ /* 0x000fe20000000000 */
[----:B------:R-:W-:-:S06]  /*6a70*/  UMOV UR19, 0x40000040 ;  /* 0x4000004000137882 */ /* 0x000fcc0000000000 */
[----:B------:R-:W-:Y:S01]  /*6a80*/  HGMMA.64x64x16.F32.BF16 R152, gdesc[UR24], RZ, !UPT, gsb0 ;  /* 0x00e00000189879f0 */ /* 0x000fe2000c0018ff */
[----:B------:R-:W-:Y:S02]  /*6a90*/  UIADD3 UR10, UR26, 0x2, URZ ;  /* 0x000000021a0a7890 */ /* 0x000fe4000fffe03f */
[----:B------:R-:W-:Y:S02]  /*6aa0*/  UIADD3 UR14, UR26, 0x4, URZ ;  /* 0x000000041a0e7890 */ /* 0x000fe4000fffe03f */
[----:B------:R-:W-:Y:S01]  /*6ab0*/  UIADD3 UR18, UR26, 0x6, URZ ;  /* 0x000000061a127890 */ /* 0x000fe2000fffe03f */
        /* <DEDUP_REMOVED lines=12> */
.L_x_4396:
[----:B------:R2:W3:Y:S01]  /*6b80*/  SYNCS.PHASECHK.TRANS64.TRYWAIT P3, [R9+URZ+0x38850], R8 ;  /* 0x03885008090075a7 */ /* 0x0004e2000806017f */
[----:B------:R-:W-:Y:S05]  /*6b90*/  @!P0 BRA `(.L_x_4397) ;  /* 0x0000000000048947 */ /* 0x000fea0003800000 */
[----:B------:R-:W-:Y:S01]  /*6ba0*/  BPT.TRAP 0x1 ;  /* 0x000000040000795c */ /* 0x000fe20000300000 */
.L_x_4397:
[----:B---3--:R-:W-:Y:S05]  /*6bb0*/  @P3 BRA `(.L_x_4398) ;  /* 0x0000000000083947 */ /* 0x008fea0003800000 */
[----:B------:R-:W3:Y:S02]  /*6bc0*/  SYNCS.PHASECHK.TRANS64.TRYWAIT P3, [R9+URZ+0x38850], R8 ;  /* 0x03885008090075a7 */ /* 0x000ee4000806017f */
[----:B---3--:R-:W-:Y:S05]  /*6bd0*/  @!P3 BRA `(.L_x_4399) ;  /* 0x00000100002cb947 */ /* 0x008fea0003800000 */
.L_x_4398:
[----:B------:R-:W-:Y:S01]  /*6be0*/  IMAD R7, R2, 0x1000, R3 ;  /* 0x0000100002077824 */ /* 0x000fe200078e0203 */
[----:B------:R-:W-:Y:S01]  /*6bf0*/  WARPGROUP.ARRIVE ;  /* 0x00000000000079c5 */ /* 0x000fe20000000000 */
[----:B------:R-:W-:Y:S01]  /*6c00*/  UMOV UR23, 0x40000040 ;  /* 0x4000004000177882 */ /* 0x000fe20000000000 */
[----:B------:R-:W-:Y:S01]  /*6c10*/  VIADD R12, R4, 0x2 ;  /* 0x00000002040c7836 */ /* 0x000fe20000000000 */
[----:B------:R-:W-:Y:S01]  /*6c20*/  UMOV UR25, 0x40000040 ;  /* 0x4000004000197882 */ /* 0x000fe20000000000 */
[C---:B------:R-:W-:Y:S01]  /*6c30*/  R2UR UR22, R7.reuse ;  /* 0x00000000071672ca */ /* 0x040fe200000e0000 */
[C---:B0123--:R-:W-:Y:S01]  /*6c40*/  VIADD R8, R7.reuse, 0x2 ;  /* 0x0000000207087836 */ /* 0x04ffe20000000000 */
[----:B------:R-:W-:Y:S01]  /*6c50*/  UMOV UR27, 0x40000040 ;  /* 0x40000040001b7882 */ /* 0x000fe20000000000 */
[----:B------:R-:W-:Y:S01]  /*6c60*/  R2UR UR24, R12 ;  /* 0x000000000c1872ca */ /* 0x000fe200000e0000 */
[----:B------:R-:W-:Y:S01]  /*6c70*/  VIADD R12, R4, 0x4 ;  /* 0x00000004040c7836 */ /* 0x000fe20000000000 */
[----:B------:R-:W0:Y:S01]  /*6c80*/  S2R R14, SR_TID.X ;  /* 0x00000000000e7919 */ /* 0x000e220000002100 */
[----:B------:R-:W-:Y:S01]  /*6c90*/  R2UR UR26, R8 ;  /* 0x00000000081a72ca */ /* 0x000fe200000e0000 */
[C---:B------:R-:W-:Y:S01]  /*6ca0*/  VIADD R8, R7.reuse, 0x4 ;  /* 0x0000000407087836 */ /* 0x040fe20000000000 */
[----:B------:R-:W-:Y:S01]  /*6cb0*/  @UP1 ULDC UR10, c[0x0][0x44c] ;  /* 0x00011300000a1ab9 */ /* 0x000fe20000000800 */
[----:B------:R-:W-:Y:S01]  /*6cc0*/  VIADD R21, R4, 0x800 ;  /* 0x0000080004157836 */ /* 0x000fe20000000000 */
[----:B------:R-:W-:Y:S01]  /*6cd0*/  UMOV UR11, 0x40000040 ;  /* 0x40000040000b7882 */ /* 0x000fe20000000000 */
[----:B------:R-:W-:Y:S01]  /*6ce0*/  VIADD R15, R7, 0x800 ;  /* 0x00000800070f7836 */ /* 0x000fe20000000000 */
[----:B------:R-:W-:Y:S01]  /*6cf0*/  UISETP.GT.AND UP0, UPT, UR31, UR30, UPT ;  /* 0x0000001e1f00728c */ /* 0x000fe2000bf04270 */
[----:B------:R-:W-:Y:S01]  /*6d00*/  HGMMA.64x64x16.F32.BF16 R152, gdesc[UR20], R152, gsb0 ;  /* 0x00e00000149879f0 */ /* 0x000fe20008001898 */
[----:B------:R-:W-:-:S04]  /*6d10*/  IMAD R206, R2, 0x1000, R19 ;  /* 0x0000100002ce7824 */ /* 0x000fc800078e0213 */
[----:B------:R-:W-:Y:S01]  /*6d20*/  VIADD R207, R206, 0x80 ;  /* 0x00000080cecf7836 */ /* 0x000fe20000000000 */
[----:B0-----:R-:W-:Y:S01]  /*6d30*/  SHF.R.U32.HI R14, RZ, 0x7, R14 ;  /* 0x00000007ff0e7819 */ /* 0x001fe2000001160e */
        /* <DEDUP_REMOVED lines=124> */
[----:B------:R-:W0:Y:S02]  /*7500*/  SHFL.IDX PT, R8, R14, RZ, 0x1f ;  /* 0x00001fff0e087589 */ /* 0x000e2400000e0000 */
[----:B0-----:R-:W-:-:S04]  /*7510*/  ISETP.GT.AND P3, PT, R8, 0x7f, PT ;  /* 0x0000007f0800780c */ /* 0x001fc80003f64270 */
[----:B------:R-:W-:-:S05]  /*7520*/  SEL R12, RZ, 0x2, !P3 ;  /* 0x00000002ff0c7807 */ /* 0x000fca0005800000 */
[----:B------:R-:W-:Y:S02]  /*7530*/  IMAD.IADD R8, R21, 0x1, R12 ;  /* 0x0000000115087824 */ /* 0x000fe400078e020c */
        /* <DEDUP_REMOVED lines=21> */
[----:B------:R-:W-:Y:S01]  /*7690*/  IMAD.IADD R20, R21, 0x1, R8 ;  /* 0x0000000115147824 */ /* 0x000fe200078e0208 */
[----:B------:R-:W-:Y:S02]  /*76a0*/  WARPGROUP.DEPBAR.LE gsb0, 0x0 ;  /* 0x00008000000079c5 */ /* 0x000fe40000010000 */
[----:B------:R-:W-:-:S08]  /*76b0*/  WARPGROUP.ARRIVE ;  /* 0x00000000000079c5 */ /* 0x000fd00000000000 */
        /* <DEDUP_REMOVED lines=22> */
[----:B------:R-:W-:Y:S02]  /*7820*/  IMAD.IADD R20, R21, 0x1, R12 ;  /* 0x0000000115147824 */ /* 0x000fe400078e020c */
        /* <DEDUP_REMOVED lines=8> */
[----:B------:R-:W-:Y:S02]  /*78b0*/  IMAD.IADD R20, R21, 0x1, R14 ;  /* 0x0000000115147824 */ /* 0x000fe400078e020e */
[--C-:B------:R-:W-:Y:S02]  /*78c0*/  IMAD.IADD R196, R14, 0x1, R15.reuse ;  /* 0x000000010ec47824 */ /* 0x100fe400078e020f */
        /* <DEDUP_REMOVED lines=119> */
[----:B------:R-:W-:-:S04]  /*8040*/  VIADD R7, R190, UR41 ;  /* 0x00000029be077c36 */ /* 0x000fc80008000000 */
[----:B------:R-:W-:Y:S01]  /*8050*/  @P1 IMAD.HI.U32 R8, R7, UR10, RZ ;  /* 0x0000000a07081c27 */ /* 0x000fe2000f8e00ff */
[----:B------:R-:W-:-:S04]  /*8060*/  @UP1 ULDC UR10, c[0x0][0x450] ;  /* 0x00011400000a1ab9 */ /* 0x000fc80000000800 */
[----:B------:R-:W-:Y:S01]  /*8070*/  @P1 SHF.R.U32.HI R7, RZ, UR10, R8 ;  /* 0x0000000aff071c19 */ /* 0x000fe20008011608 */
[----:B------:R-:W-:Y:S02]  /*8080*/  UMOV UR10, 0xffffffc0 ;  /* 0xffffffc0000a7882 */ /* 0x000fe40000000000 */
[----:B------:R-:W-:Y:S02]  /*8090*/  UIMAD UR10, UR31, UR10, 0x1 ;  /* 0x000000011f0a74a4 */ /* 0x000fe4000f8e020a */
[----:B------:R-:W-:-:S04]  /*80a0*/  UIADD3 UR31, UR31, -0x1, URZ ;  /* 0xffffffff1f1f7890 */ /* 0x000fc8000fffe03f */
[----:B------:R-:W-:Y:S02]  /*80b0*/  IADD3 R21, -R18, UR10, RZ ;  /* 0x0000000a12157c10 */ /* 0x000fe4000fffe1ff */
[----:B------:R-:W-:-:S03]  /*80c0*/  R2UR UR10, R206 ;  /* 0x00000000ce0a72ca */ /* 0x000fc600000e0000 */
[----:B------:R-:W-:Y:S01]  /*80d0*/  IMAD R21, R188, UR28, R21 ;  /* 0x0000001cbc157c24 */ /* 0x000fe2000f8e0215 */
        /* <DEDUP_REMOVED lines=8> */
[----:B------:R0:W1:Y:S01]  /*8160*/  MUFU.TANH R12, R152 ;  /* 0x00000098000c7308 */ /* 0x0000620000002400 */
        /* <DEDUP_REMOVED lines=8> */
[----:B0-----:R-:W0:Y:S01]  /*81f0*/  SHFL.IDX PT, R152, R7, RZ, 0x1c1f ;  /* 0x001c1fff07987589 */ /* 0x001e2200000e0000 */
        /* <DEDUP_REMOVED lines=15> */
[----:B------:R-:W-:Y:S01]  /*82f0*/  FMUL.FTZ R178, R178, UR29 ;  /* 0x0000001db2b27c20 */ /* 0x000fe20008410000 */
[----:B------:R-:W-:Y:S01]  /*8300*/  FMUL.FTZ R179, R179, UR29 ;  /* 0x0000001db3b37c20 */ /* 0x000fe20008410000 */
[----:B------:R-:W-:-:S05]  /*8310*/  FMUL.FTZ R183, R183, UR29 ;  /* 0x0000001db7b77c20 */ /* 0x000fca0008410000 */
[----:B------:R-:W-:Y:S01]  /*8320*/  MUFU.TANH R160, R160 ;  /* 0x000000a000a07308 */ /* 0x000fe20000002400 */
[----:B0-----:R-:W-:-:S04]  /*8330*/  IADD3 R152, R152, -UR7, R21 ;  /* 0x8000000798987c10 */ /* 0x001fc8000fffe015 */
[C---:B------:R-:W-:Y:S02]  /*8340*/  ISETP.GT.AND P3, PT, R152.reuse, RZ, PT ;  /* 0x000000ff9800720c */ /* 0x040fe40003f64270 */
[----:B------:R-:W-:Y:S01]  /*8350*/  ISETP.GT.AND P4, PT, R152, 0x1, PT ;  /* 0x000000019800780c */ /* 0x000fe20003f84270 */
[----:B------:R-:W0:Y:S01]  /*8360*/  MUFU.TANH R161, R161 ;  /* 0x000000a100a17308 */ /* 0x000e220000002400 */
[----:B-1----:R-:W-:Y:S02]  /*8370*/  FSEL R12, R12, -INF , P3 ;  /* 0xff8000000c0c7808 */ /* 0x002fe40001800000 */
[----:B------:R-:W-:Y:S02]  /*8380*/  ISETP.GT.AND P3, PT, R152, 0x8, PT ;  /* 0x000000089800780c */ /* 0x000fe40003f64270 */
[----:B--2---:R-:W-:Y:S02]  /*8390*/  FSEL R15, R15, -INF , P4 ;  /* 0xff8000000f0f7808 */ /* 0x004fe40002000000 */
[----:B------:R-:W-:Y:S01]  /*83a0*/  FMNMX.FTZ R8, R12, R11, !PT ;  /* 0x0000000b0c087209 */ /* 0x000fe20007810000 */
[----:B------:R-:W-:Y:S01]  /*83b0*/  MUFU.TANH R164, R164 ;  /* 0x000000a400a47308 */ /* 0x000fe20000002400 */
[----:B------:R-:W-:-:S02]  /*83c0*/  ISETP.GT.AND P4, PT, R152, 0x9, PT ;  /* 0x000000099800780c */ /* 0x000fc40003f84270 */
[----:B---3--:R-:W-:Y:S02]  /*83d0*/  FSEL R14, R14, -INF , P3 ;  /* 0xff8000000e0e7808 */ /* 0x008fe40001800000 */
[----:B------:R-:W-:Y:S02]  /*83e0*/  FMNMX.FTZ R153, R15, R8, !PT ;  /* 0x000000080f997209 */ /* 0x000fe40007810000 */
[----:B------:R-:W-:Y:S01]  /*83f0*/  ISETP.GT.AND P3, PT, R152, 0x10, PT ;  /* 0x000000109800780c */ /* 0x000fe20003f64270 */
[----:B------:R0:W1:Y:S01]  /*8400*/  MUFU.TANH R156, R165 ;  /* 0x000000a5009c7308 */ /* 0x0000620000002400 */
[----:B----4-:R-:W-:Y:S02]  /*8410*/  FSEL R20, R20, -INF , P4 ;  /* 0xff80000014147808 */ /* 0x010fe40002000000 */
[----:B------:R-:W-:Y:S02]  /*8420*/  FMNMX.FTZ R153, R14, R153, !PT ;  /* 0x000000990e997209 */ /* 0x000fe40007810000 */
[----:B------:R-:W-:-:S02]  /*8430*/  ISETP.GT.AND P4, PT, R152, 0x11, PT ;  /* 0x000000119800780c */ /* 0x000fc40003f84270 */
[----:B------:R-:W-:Y:S01]  /*8440*/  FMNMX.FTZ R8, R20, R153, !PT ;  /* 0x0000009914087209 */ /* 0x000fe20007810000 */
[----:B------:R-:W2:Y:S01]  /*8450*/  MUFU.TANH R157, R168 ;  /* 0x000000a8009d7308 */ /* 0x000ea20000002400 */
[----:B0-----:R-:W-:Y:S02]  /*8460*/  FSEL R165, R161, -INF , P4 ;  /* 0xff800000a1a57808 */ /* 0x001fe40002000000 */
[----:B------:R-:W-:-:S05]  /*8470*/  ISETP.GT.AND P4, PT, R152, 0x19, PT ;  /* 0x000000199800780c */ /* 0x000fca0003f84270 */
[----:B------:R0:W3:Y:S01]  /*8480*/  MUFU.TANH R196, R169 ;  /* 0x000000a900c47308 */ /* 0x0000e20000002400 */
[----:B-1----:R-:W-:Y:S02]  /*8490*/  FSEL R161, R156, -INF , P4 ;  /* 0xff8000009ca17808 */ /* 0x002fe40002000000 */
[----:B------:R-:W-:-:S05]  /*84a0*/  ISETP.GT.AND P4, PT, R152, 0x21, PT ;  /* 0x000000219800780c */ /* 0x000fca0003f84270 */
[----:B------:R-:W1:Y:S01]  /*84b0*/  MUFU.TANH R172, R172 ;  /* 0x000000ac00ac7308 */ /* 0x000e620000002400 */
[----:B0-----:R-:W-:Y:S02]  /*84c0*/  FSEL R169, R160, -INF , P3 ;  /* 0xff800000a0a97808 */ /* 0x001fe40001800000 */
[----:B------:R-:W-:Y:S02]  /*84d0*/  ISETP.GT.AND P3, PT, R152, 0x18, PT ;  /* 0x000000189800780c */ /* 0x000fe40003f64270 */
[----:B------:R-:W-:Y:S02]  /*84e0*/  FMNMX.FTZ R8, R169, R8, !PT ;  /* 0x00000008a9087209 */ /* 0x000fe40007810000 */
[----:B------:R-:W-:Y:S01]  /*84f0*/  FSEL R168, R164, -INF , P3 ;  /* 0xff800000a4a87808 */ /* 0x000fe20001800000 */
[----:B------:R-:W0:Y:S01]  /*8500*/  MUFU.TANH R173, R173 ;  /* 0x000000ad00ad7308 */ /* 0x000e220000002400 */
[----:B------:R-:W-:Y:S02]  /*8510*/  FMNMX.FTZ R153, R165, R8, !PT ;  /* 0x00000008a5997209 */ /* 0x000fe40007810000 */
[----:B------:R-:W-:-:S02]  /*8520*/  ISETP.GT.AND P3, PT, R152, 0x20, PT ;  /* 0x000000209800780c */ /* 0x000fc40003f64270 */
[----:B------:R-:W-:Y:S02]  /*8530*/  FMNMX.FTZ R8, R168, R153, !PT ;  /* 0x00000099a8087209 */ /* 0x000fe40007810000 */
[----:B--2---:R-:W-:Y:S01]  /*8540*/  FSEL R164, R157, -INF , P3 ;  /* 0xff8000009da47808 */ /* 0x004fe20001800000 */
[----:B------:R-:W2:Y:S01]  /*8550*/  MUFU.TANH R176, R176 ;  /* 0x000000b000b07308 */ /* 0x000ea20000002400 */
[----:B------:R-:W-:Y:S02]  /*8560*/  FMNMX.FTZ R153, R161, R8, !PT ;  /* 0x00000008a1997209 */ /* 0x000fe40007810000 */
[----:B------:R-:W-:Y:S02]  /*8570*/  ISETP.GT.AND P3, PT, R152, 0x28, PT ;  /* 0x000000289800780c */ /* 0x000fe40003f64270 */
[----:B---3--:R-:W-:Y:S01]  /*8580*/  FSEL R157, R196, -INF , P4 ;  /* 0xff800000c49d7808 */ /* 0x008fe20002000000 */
[----:B------:R-:W-:Y:S01]  /*8590*/  FMUL.FTZ R196, R162, UR29 ;  /* 0x0000001da2c47c20 */ /* 0x000fe20008410000 */
[----:B------:R-:W-:Y:S01]  /*85a0*/  FMNMX.FTZ R8, R164, R153, !PT ;  /* 0x00000099a4087209 */ /* 0x000fe20007810000 */
[----:B------:R-:W3:Y:S01]  /*85b0*/  MUFU.TANH R177, R177 ;  /* 0x000000b100b17308 */ /* 0x000ee20000002400 */
[----:B------:R-:W-:Y:S01]  /*85c0*/  ISETP.GT.AND P4, PT, R152, 0x29, PT ;  /* 0x000000299800780c */ /* 0x000fe20003f84270 */
[----:B------:R-:W4:Y:S01]  /*85d0*/  SHFL.IDX PT, R162, R7, 0x1, 0x1c1f ;  /* 0x003c1f0007a27f89 */ /* 0x000f2200000e0000 */
[----:B-1----:R-:W-:Y:S01]  /*85e0*/  FSEL R160, R172, -INF , P3 ;  /* 0xff800000aca07808 */ /* 0x002fe20001800000 */
[----:B------:R-:W-:Y:S01]  /*85f0*/  FMUL.FTZ R172, R154, UR29 ;  /* 0x0000001d9aac7c20 */ /* 0x000fe20008410000 */
[----:B------:R-:W-:-:S02]  /*8600*/  FMNMX.FTZ R153, R157, R8, !PT ;  /* 0x000000089d997209 */ /* 0x000fc40007810000 */
[----:B------:R-:W-:Y:S01]  /*8610*/  ISETP.GT.AND P3, PT, R152, 0x30, PT ;  /* 0x000000309800780c */ /* 0x000fe20003f64270 */
[----:B------:R-:W1:Y:S01]  /*8620*/  MUFU.TANH R180, R180 ;  /* 0x000000b400b47308 */ /* 0x000e620000002400 */
[----:B0-----:R-:W-:Y:S02]  /*8630*/  FSEL R156, R173, -INF , P4 ;  /* 0xff800000ad9c7808 */ /* 0x001fe40002000000 */
[----:B------:R-:W-:Y:S02]  /*8640*/  FMNMX.FTZ R153, R160, R153, !PT ;  /* 0x00000099a0997209 */ /* 0x000fe40007810000 */
[----:B------:R-:W-:Y:S02]  /*8650*/  ISETP.GT.AND P4, PT, R152, 0x31, PT ;  /* 0x000000319800780c */ /* 0x000fe40003f84270 */
[----:B--2---:R-:W-:Y:S01]  /*8660*/  FSEL R154, R176, -INF , P3 ;  /* 0xff800000b09a7808 */ /* 0x004fe20001800000 */
[----:B------:R-:W0:Y:S01]  /*8670*/  MUFU.TANH R181, R181 ;  /* 0x000000b500b57308 */ /* 0x000e220000002400 */
[----:B------:R-:W-:-:S02]  /*8680*/  FMNMX.FTZ R153, R156, R153, !PT ;  /* 0x000000999c997209 */ /* 0x000fc40007810000 */
[----:B------:R-:W-:Y:S02]  /*8690*/  ISETP.GT.AND P3, PT, R152, 0x38, PT ;  /* 0x000000389800780c */ /* 0x000fe40003f64270 */
[----:B---3--:R-:W-:Y:S02]  /*86a0*/  FSEL R8, R177, -INF , P4 ;  /* 0xff800000b1087808 */ /* 0x008fe40002000000 */
[----:B------:R-:W-:Y:S01]  /*86b0*/  FMNMX.FTZ R173, R154, R153, !PT ;  /* 0x000000999aad7209 */ /* 0x000fe20007810000 */
[----:B------:R-:W2:Y:S01]  /*86c0*/  MUFU.TANH R172, R172 ;  /* 0x000000ac00ac7308 */ /* 0x000ea20000002400 */
[----:B------:R-:W-:Y:S02]  /*86d0*/  ISETP.GT.AND P4, PT, R152, 0x39, PT ;  /* 0x000000399800780c */ /* 0x000fe40003f84270 */
[----:B-1----:R-:W-:Y:S01]  /*86e0*/  FSEL R153, R180, -INF , P3 ;  /* 0xff800000b4997808 */ /* 0x002fe20001800000 */
[----:B------:R-:W-:Y:S01]  /*86f0*/  FMUL.FTZ R180, R158, UR29 ;  /* 0x0000001d9eb47c20 */ /* 0x000fe20008410000 */
[----:B------:R-:W-:Y:S01]  /*8700*/  FMNMX.FTZ R176, R8, R173, !PT ;  /* 0x000000ad08b07209 */ /* 0x000fe20007810000 */
[----:B------:R-:W-:Y:S01]  /*8710*/  FMUL.FTZ R158, R159, UR29 ;  /* 0x0000001d9f9e7c20 */ /* 0x000fe20008410000 */
[----:B----4-:R-:W-:Y:S01]  /*8720*/  IADD3 R21, R162, -UR7, R21 ;  /* 0x80000007a2157c10 */ /* 0x010fe2000fffe015 */
[----:B------:R-:W1:Y:S01]  /*8730*/  MUFU.TANH R155, R155 ;  /* 0x0000009b009b7308 */ /* 0x000e620000002400 */
[----:B0-----:R-:W-:Y:S01]  /*8740*/  FSEL R152, R181, -INF , P4 ;  /* 0xff800000b5987808 */ /* 0x001fe20002000000 */
[----:B------:R-:W-:Y:S01]  /*8750*/  FMUL.FTZ R162, R182, UR29 ;  /* 0x0000001db6a27c20 */ /* 0x000fe20008410000 */
[----:B------:R-:W-:-:S02]  /*8760*/  FMNMX.FTZ R173, R153, R176, !PT ;  /* 0x000000b099ad7209 */ /* 0x000fc40007810000 */
[C---:B------:R-:W-:Y:S02]  /*8770*/  ISETP.GT.AND P3, PT, R21.reuse, RZ, PT ;  /* 0x000000ff1500720c */ /* 0x040fe40003f64270 */
[----:B------:R-:W-:Y:S01]  /*8780*/  FMNMX.FTZ R173, R152, R173, !PT ;  /* 0x000000ad98ad7209 */ /* 0x000fe20007810000 */
[----:B------:R-:W0:Y:S01]  /*8790*/  MUFU.TANH R180, R180 ;  /* 0x000000b400b47308 */ /* 0x000e220000002400 */
[C---:B------:R-:W-:Y:S02]  /*87a0*/  ISETP.GT.AND P4, PT, R21.reuse, 0x1, PT ;  /* 0x000000011500780c */ /* 0x040fe40003f84270 */
[----:B--2---:R-:W-:Y:S01]  /*87b0*/  FSEL R167, R172, -INF , P3 ;  /* 0xff800000aca77808 */ /* 0x004fe20001800000 */
[----:B------:R-:W2:Y:S01]  /*87c0*/  SHFL.BFLY PT, R176, R173, 0x2, 0x1f ;  /* 0x0c401f00adb07f89 */ /* 0x000ea200000e0000 */
[C---:B------:R-:W-:Y:S02]  /*87d0*/  ISETP.GT.AND P3, PT, R21.reuse, 0x8, PT ;  /* 0x000000081500780c */ /* 0x040fe40003f64270 */
[----:B------:R-:W-:Y:S01]  /*87e0*/  ISETP.GT.AND P6, PT, R21, 0x20, PT ;  /* 0x000000201500780c */ /* 0x000fe20003fc4270 */
[----:B------:R-:W3:Y:S01]  /*87f0*/  MUFU.TANH R158, R158 ;  /* 0x0000009e009e7308 */ /* 0x000ee20000002400 */
[----:B-1----:R-:W-:-:S02]  /*8800*/  FSEL R166, R155, -INF , P4 ;  /* 0xff8000009ba67808 */ /* 0x002fc40002000000 */
[----:B------:R-:W-:Y:S02]  /*8810*/  FMNMX.FTZ R155, R167, R10, !PT ;  /* 0x0000000aa79b7209 */ /* 0x000fe40007810000 */
[C---:B------:R-:W-:Y:S02]  /*8820*/  ISETP.GT.AND P4, PT, R21.reuse, 0x9, PT ;  /* 0x000000091500780c */ /* 0x040fe40003f84270 */
[----:B------:R-:W-:Y:S01]  /*8830*/  FMNMX.FTZ R155, R166, R155, !PT ;  /* 0x0000009ba69b7209 */ /* 0x000fe20007810000 */
[----:B------:R-:W1:Y:S01]  /*8840*/  MUFU.TANH R196, R196 ;  /* 0x000000c400c47308 */ /* 0x000e620000002400 */
[----:B0-----:R-:W-:Y:S02]  /*8850*/  FSEL R180, R180, -INF , P3 ;  /* 0xff800000b4b47808 */ /* 0x001fe40001800000 */
[----:B------:R-:W-:Y:S02]  /*8860*/  ISETP.GT.AND P3, PT, R21, 0x10, PT ;  /* 0x000000101500780c */ /* 0x000fe40003f64270 */
[----:B------:R-:W-:-:S02]  /*8870*/  FMNMX.FTZ R155, R180, R155, !PT ;  /* 0x0000009bb49b7209 */ /* 0x000fc40007810000 */
[C---:B------:R-:W-:Y:S01]  /*8880*/  ISETP.GT.AND P5, PT, R21.reuse, 0x29, PT ;  /* 0x000000291500780c */ /* 0x040fe20003fa4270 */
[----:B------:R-:W0:Y:S01]  /*8890*/  MUFU.TANH R197, R197 ;  /* 0x000000c500c57308 */ /* 0x000e220000002400 */
[----:B---3--:R-:W-:Y:S02]  /*88a0*/  FSEL R182, R158, -INF , P4 ;  /* 0xff8000009eb67808 */ /* 0x008fe40002000000 */
[----:B------:R-:W-:Y:S02]  /*88b0*/  ISETP.GT.AND P4, PT, R21, 0x11, PT ;  /* 0x000000111500780c */ /* 0x000fe40003f84270 */
[----:B--2---:R-:W-:Y:S02]  /*88c0*/  FMNMX.FTZ R176, R173, R176, !PT ;  /* 0x000000b0adb07209 */ /* 0x004fe40007810000 */
[----:B------:R-:W-:Y:S01]  /*88d0*/  FMNMX.FTZ R155, R182, R155, !PT ;  /* 0x0000009bb69b7209 */ /* 0x000fe20007810000 */
[----:B------:R-:W2:Y:S01]  /*88e0*/  MUFU.TANH R198, R198 ;  /* 0x000000c600c67308 */ /* 0x000ea20000002400 */
[----:B-1----:R-:W-:Y:S01]  /*88f0*/  FSEL R196, R196, -INF , P3 ;  /* 0xff800000c4c47808 */ /* 0x002fe20001800000 */
[----:B------:R-:W1:Y:S01]  /*8900*/  SHFL.BFLY PT, R159, R176, 0x1, 0x1f ;  /* 0x0c201f00b09f7f89 */ /* 0x000e6200000e0000 */
[----:B------:R-:W-:-:S02]  /*8910*/  ISETP.GT.AND P3, PT, R21, 0x18, PT ;  /* 0x000000181500780c */ /* 0x000fc40003f64270 */
[----:B------:R-:W-:-:S03]  /*8920*/  FMNMX.FTZ R158, R196, R155, !PT ;  /* 0x0000009bc49e7209 */ /* 0x000fc60007810000 */
[----:B------:R-:W3:Y:S01]  /*8930*/  MUFU.TANH R200, R200 ;  /* 0x000000c800c87308 */ /* 0x000ee20000002400 */
[----:B0-----:R-:W-:Y:S02]  /*8940*/  FSEL R197, R197, -INF , P4 ;  /* 0xff800000c5c57808 */ /* 0x001fe40002000000 */
[----:B------:R-:W-:Y:S02]  /*8950*/  ISETP.GT.AND P4, PT, R21, 0x19, PT ;  /* 0x000000191500780c */ /* 0x000fe40003f84270 */
[----:B------:R-:W-:-:S03]  /*8960*/  FMNMX.FTZ R155, R197, R158, !PT ;  /* 0x0000009ec59b7209 */ /* 0x000fc60007810000 */
[----:B------:R-:W0:Y:S01]  /*8970*/  MUFU.TANH R201, R201 ;  /* 0x000000c900c97308 */ /* 0x000e220000002400 */
[----:B--2---:R-:W-:Y:S02]  /*8980*/  FSEL R198, R198, -INF , P3 ;  /* 0xff800000c6c67808 */ /* 0x004fe40001800000 */
[----:B------:R-:W-:Y:S02]  /*8990*/  ISETP.GT.AND P3, PT, R21, 0x21, PT ;  /* 0x000000211500780c */ /* 0x000fe40003f64270 */
[----:B------:R-:W-:-:S03]  /*89a0*/  FMNMX.FTZ R155, R198, R155, !PT ;  /* 0x0000009bc69b7209 */ /* 0x000fc60007810000 */
[----:B------:R-:W2:Y:S01]  /*89b0*/  MUFU.TANH R171, R171 ;  /* 0x000000ab00ab7308 */ /* 0x000ea20000002400 */
[----:B---3--:R-:W-:Y:S02]  /*89c0*/  FSEL R200, R200, -INF , P4 ;  /* 0xff800000c8c87808 */ /* 0x008fe40002000000 */
[----:B-1----:R-:W-:Y:S02]  /*89d0*/  FMNMX.FTZ R7, R176, R159, !PT ;  /* 0x0000009fb0077209 */ /* 0x002fe40007810000 */
[----:B------:R-:W-:Y:S02]  /*89e0*/  FMNMX.FTZ R158, R200, R155, !PT ;  /* 0x0000009bc89e7209 */ /* 0x000fe40007810000 */
[----:B------:R-:W-:Y:S01]  /*89f0*/  ISETP.GT.AND P4, PT, R21, 0x28, PT ;  /* 0x000000281500780c */ /* 0x000fe20003f84270 */
[----:B------:R-:W1:Y:S01]  /*8a00*/  MUFU.TANH R174, R174 ;  /* 0x000000ae00ae7308 */ /* 0x000e620000002400 */
[----:B0-----:R-:W-:Y:S02]  /*8a10*/  FSEL R201, R201, -INF , P6 ;  /* 0xff800000c9c97808 */ /* 0x001fe40003000000 */
[----:B------:R-:W-:-:S02]  /*8a20*/  ISETP.GT.AND P6, PT, R21, 0x30, PT ;  /* 0x000000301500780c */ /* 0x000fc40003fc4270 */
[----:B------:R-:W-:-:S03]  /*8a30*/  FMNMX.FTZ R155, R201, R158, !PT ;  /* 0x0000009ec99b7209 */ /* 0x000fc60007810000 */
[----:B------:R-:W0:Y:S01]  /*8a40*/  MUFU.TANH R159, R175 ;  /* 0x000000af009f7308 */ /* 0x000e220000002400 */
[----:B--2---:R-:W-:Y:S02]  /*8a50*/  FSEL R202, R171, -INF , P3 ;  /* 0xff800000abca7808 */ /* 0x004fe40001800000 */
[----:B------:R-:W-:Y:S02]  /*8a60*/  FSETP.NEU.FTZ.AND P3, PT, R7, -INF , PT ;  /* 0xff8000000700780b */ /* 0x000fe40003f7d000 */
[----:B------:R-:W-:-:S03]  /*8a70*/  FMNMX.FTZ R158, R202, R155, !PT ;  /* 0x0000009bca9e7209 */ /* 0x000fc60007810000 */
[----:B------:R-:W2:Y:S01]  /*8a80*/  MUFU.TANH R178, R178 ;  /* 0x000000b200b27308 */ /* 0x000ea20000002400 */
[----:B-1----:R-:W-:Y:S02]  /*8a90*/  FSEL R199, R174, -INF , P4 ;  /* 0xff800000aec77808 */ /* 0x002fe40002000000 */
[----:B------:R-:W-:Y:S02]  /*8aa0*/  ISETP.GT.AND P4, PT, R21, 0x31, PT ;  /* 0x000000311500780c */ /* 0x000fe40003f84270 */
[----:B------:R-:W-:-:S03]  /*8ab0*/  FMNMX.FTZ R158, R199, R158, !PT ;  /* 0x0000009ec79e7209 */ /* 0x000fc60007810000 */
[----:B------:R1:W3:Y:S01]  /*8ac0*/  MUFU.TANH R163, R179 ;  /* 0x000000b300a37308 */ /* 0x0002e20000002400 */
[----:B0-----:R-:W-:Y:S02]  /*8ad0*/  FSEL R159, R159, -INF , P5 ;  /* 0xff8000009f9f7808 */ /* 0x001fe40002800000 */
[----:B------:R-:W-:-:S05]  /*8ae0*/  ISETP.GT.AND P5, PT, R21, 0x38, PT ;  /* 0x000000381500780c */ /* 0x000fca0003fa4270 */
[----:B------:R0:W4:Y:S01]  /*8af0*/  MUFU.TANH R170, R162 ;  /* 0x000000a200aa7308 */ /* 0x0001220000002400 */
[----:B--2---:R-:W-:Y:S01]  /*8b00*/  FSEL R155, R178, -INF , P6 ;  /* 0xff800000b29b7808 */ /* 0x004fe20003000000 */
[----:B-1----:R-:W-:-:S05]  /*8b10*/  FMUL.FTZ R179, R7, UR6 ;  /* 0x0000000607b37c20 */ /* 0x002fca0008410000 */
[----:B------:R-:W-:Y:S01]  /*8b20*/  FSEL R179, R179, RZ, P3 ;  /* 0x000000ffb3b37208 */ /* 0x000fe20001800000 */
[----:B------:R-:W1:Y:S01]  /*8b30*/  MUFU.TANH R183, R183 ;  /* 0x000000b700b77308 */ /* 0x000e620000002400 */
[----:B0-----:R-:W-:Y:S02]  /*8b40*/  FMNMX.FTZ R162, R159, R158, !PT ;  /* 0x0000009e9fa27209 */ /* 0x001fe40007810000 */
[----:B---3--:R-:W-:Y:S01]  /*8b50*/  FSEL R158, R163, -INF , P4 ;  /* 0xff800000a39e7808 */ /* 0x008fe20002000000 */
[--C-:B------:R-:W-:Y:S01]  /*8b60*/  FFMA.FTZ R171, R161, UR6, -R179.reuse ;  /* 0x00000006a1ab7c23 */ /* 0x100fe200080108b3 */
[----:B------:R-:W-:Y:S01]  /*8b70*/  FMNMX.FTZ R163, R155, R162, !PT ;  /* 0x000000a29ba37209 */ /* 0x000fe20007810000 */
[--C-:B------:R-:W-:Y:S01]  /*8b80*/  FFMA.FTZ R177, R8, UR6, -R179.reuse ;  /* 0x0000000608b17c23 */ /* 0x100fe200080108b3 */
[----:B------:R-:W-:Y:S01]  /*8b90*/  ISETP.GT.AND P4, PT, R21, 0x39, PT ;  /* 0x000000391500780c */ /* 0x000fe20003f84270 */
[--C-:B------:R-:W-:Y:S01]  /*8ba0*/  FFMA.FTZ R176, R153, UR6, -R179.reuse ;  /* 0x0000000699b07c23 */ /* 0x100fe200080108b3 */
[----:B----4-:R-:W-:Y:S01]  /*8bb0*/  FSEL R162, R170, -INF , P5 ;  /* 0xff800000aaa27808 */ /* 0x010fe20002800000 */
[--C-:B------:R-:W-:Y:S01]  /*8bc0*/  FFMA.FTZ R12, R12, UR6, -R179.reuse ;  /* 0x000000060c0c7c23 */ /* 0x100fe200080108b3 */
[----:B------:R-:W-:Y:S01]  /*8bd0*/  FMNMX.FTZ R21, R158, R163, !PT ;  /* 0x000000a39e157209 */ /* 0x000fe20007810000 */
[--C-:B------:R-:W-:Y:S01]  /*8be0*/  FFMA.FTZ R15, R15, UR6, -R179.reuse ;  /* 0x000000060f0f7c23 */ /* 0x100fe200080108b3 */
[--C-:B------:R-:W-:Y:S01]  /*8bf0*/  FFMA.FTZ R14, R14, UR6, -R179.reuse ;  /* 0x000000060e0e7c23 */ /* 0x100fe200080108b3 */
[--C-:B------:R-:W-:Y:S01]  /*8c00*/  FFMA.FTZ R168, R168, UR6, -R179.reuse ;  /* 0x00000006a8a87c23 */ /* 0x100fe200080108b3 */
[----:B------:R-:W-:Y:S01]  /*8c10*/  FMNMX.FTZ R170, R162, R21, !PT ;  /* 0x00000015a2aa7209 */ /* 0x000fe20007810000 */
[--C-:B------:R-:W-:Y:S01]  /*8c20*/  FFMA.FTZ R21, R20, UR6, -R179.reuse ;  /* 0x0000000614157c23 */ /* 0x100fe200080108b3 */
[----:B-1----:R-:W-:Y:S01]  /*8c30*/  FSEL R163, R183, -INF , P4 ;  /* 0xff800000b7a37808 */ /* 0x002fe20002000000 */
[--C-:B------:R-:W-:Y:S01]  /*8c40*/  FFMA.FTZ R20, R169, UR6, -R179.reuse ;  /* 0x00000006a9147c23 */ /* 0x100fe200080108b3 */
[--C-:B------:R-:W-:Y:S01]  /*8c50*/  FFMA.FTZ R169, R165, UR6, -R179.reuse ;  /* 0x00000006a5a97c23 */ /* 0x100fe200080108b3 */
[--C-:B------:R-:W-:Y:S01]  /*8c60*/  FFMA.FTZ R172, R160, UR6, -R179.reuse ;  /* 0x00000006a0ac7c23 */ /* 0x100fe200080108b3 */
[----:B------:R-:W-:Y:S01]  /*8c70*/  FMNMX.FTZ R170, R163, R170, !PT ;  /* 0x000000aaa3aa7209 */ /* 0x000fe20007810000 */
[--C-:B------:R-:W-:Y:S01]  /*8c80*/  FFMA.FTZ R175, R156, UR6, -R179.reuse ;  /* 0x000000069caf7c23 */ /* 0x100fe200080108b3 */
[--C-:B------:R-:W-:Y:S01]  /*8c90*/  FFMA.FTZ R174, R154, UR6, -R179.reuse ;  /* 0x000000069aae7c23 */ /* 0x100fe200080108b3 */
[----:B------:R-:W-:Y:S02]  /*8ca0*/  MUFU.EX2 R12, R12 ;  /* 0x0000000c000c7308 */ /* 0x000fe40000000800 */
[----:B------:R-:W0:Y:S06]  /*8cb0*/  SHFL.BFLY PT, R173, R170, 0x2, 0x1f ;  /* 0x0c401f00aaad7f89 */ /* 0x000e2c00000e0000 */
[----:B------:R-:W1:Y:S08]  /*8cc0*/  MUFU.EX2 R15, R15 ;  /* 0x0000000f000f7308 */ /* 0x000e700000000800 */
[----:B------:R-:W-:Y:S08]  /*8cd0*/  MUFU.EX2 R14, R14 ;  /* 0x0000000e000e7308 */ /* 0x000ff00000000800 */
[----:B------:R-:W-:Y:S01]  /*8ce0*/  MUFU.EX2 R21, R21 ;  /* 0x0000001500157308 */ /* 0x000fe20000000800 */
[----:B0-----:R-:W-:Y:S01]  /*8cf0*/  FMNMX.FTZ R161, R170, R173, !PT ;  /* 0x000000adaaa17209 */ /* 0x001fe20007810000 */
[--C-:B------:R-:W-:Y:S01]  /*8d00*/  FFMA.FTZ R170, R164, UR6, -R179.reuse ;  /* 0x00000006a4aa7c23 */ /* 0x100fe200080108b3 */
[--C-:B------:R-:W-:Y:S01]  /*8d10*/  FFMA.FTZ R173, R157, UR6, -R179.reuse ;  /* 0x000000069dad7c23 */ /* 0x100fe200080108b3 */
[----:B------:R-:W-:Y:S01]  /*8d20*/  FFMA.FTZ R179, R152, UR6, -R179 ;  /* 0x0000000698b37c23 */ /* 0x000fe200080108b3 */
[----:B------:R-:W-:Y:S01]  /*8d30*/  FSEL R152, R7, RZ, P3 ;  /* 0x000000ff07987208 */ /* 0x000fe20001800000 */
[----:B------:R-:W0:Y:S01]  /*8d40*/  SHFL.BFLY PT, R164, R161, 0x1, 0x1f ;  /* 0x0c201f00a1a47f89 */ /* 0x000e2200000e0000 */
[----:B------:R-:W-:Y:S01]  /*8d50*/  IMAD.MOV R157, RZ, RZ, -R184 ;  /* 0x000000ffff9d7224 */ /* 0x000fe200078e0ab8 */
[----:B------:R-:W-:Y:S02]  /*8d60*/  MUFU.EX2 R20, R20 ;  /* 0x0000001400147308 */ /* 0x000fe40000000800 */
[----:B------:R-:W-:-:S02]  /*8d70*/  FADD.FTZ R152, -R152, R11 ;  /* 0x0000000b98987221 */ /* 0x000fc40000010100 */
[----:B------:R-:W-:Y:S02]  /*8d80*/  ISETP.NE.AND P3, PT, R18, R157, PT ;  /* 0x0000009d1200720c */ /* 0x000fe40003f65270 */
[----:B------:R-:W-:Y:S01]  /*8d90*/  FMUL.FTZ R205, R152, UR6 ;  /* 0x0000000698cd7c20 */ /* 0x000fe20008410000 */
[C---:B------:R-:W-:Y:S01]  /*8da0*/  @!P2 VIADD R152, R9.reuse, 0x38840 ;  /* 0x000388400998a836 */ /* 0x040fe20000000000 */
[----:B------:R-:W2:Y:S01]  /*8db0*/  MUFU.EX2 R169, R169 ;  /* 0x000000a900a97308 */ /* 0x000ea20000000800 */
[----:B------:R-:W-:-:S03]  /*8dc0*/  @!P2 VIADD R9, R9, 0x38860 ;  /* 0x000388600909a836 */ /* 0x000fc60000000000 */
[----:B------:R-:W-:Y:S02]  /*8dd0*/  @!P2 PRMT R152, RZ, 0x654, R152 ;  /* 0x00000654ff98a816 */ /* 0x000fe40000000098 */
[----:B------:R-:W-:Y:S02]  /*8de0*/  @!P2 PRMT R9, RZ, 0x654, R9 ;  /* 0x00000654ff09a816 */ /* 0x000fe40000000009 */
[----:B------:R-:W3:Y:S01]  /*8df0*/  MUFU.EX2 R205, R205 ;  /* 0x000000cd00cd7308 */ /* 0x000ee20000000800 */
[----:B------:R1:W-:Y:S01]  /*8e00*/  @!P2 SYNCS.ARRIVE.TRANS64.RED.A1T0 RZ, [R152+URZ], RZ ;  /* 0x000000ff98ffa9a7 */ /* 0x0003e2000810043f */
[----:B0-----:R-:W-:-:S06]  /*8e10*/  FMNMX.FTZ R8, R161, R164, !PT ;  /* 0x000000a4a1087209 */ /* 0x001fcc0007810000 */
[----:B------:R-:W-:Y:S01]  /*8e20*/  MUFU.EX2 R168, R168 ;  /* 0x000000a800a87308 */ /* 0x000fe20000000800 */
[----:B-1----:R-:W-:Y:S01]  /*8e30*/  F2FP.BF16.F32.PACK_AB R152, R15, R12 ;  /* 0x0000000c0f98723e */ /* 0x002fe200000010ff */
[C---:B------:R-:W-:Y:S01]  /*8e40*/  FMUL.FTZ R153, R8.reuse, UR6 ;  /* 0x0000000608997c20 */ /* 0x040fe20008410000 */
[----:B------:R-:W-:Y:S02]  /*8e50*/  FSETP.NEU.FTZ.AND P4, PT, R8, -INF , PT ;  /* 0xff8000000800780b */ /* 0x000fe40003f9d000 */
[----:B--2---:R-:W-:Y:S02]  /*8e60*/  F2FP.BF16.F32.PACK_AB R156, R169, R20 ;  /* 0x00000014a99c723e */ /* 0x004fe400000010ff */
[----:B------:R-:W-:Y:S01]  /*8e70*/  FSEL R153, R153, RZ, P4 ;  /* 0x000000ff99997208 */ /* 0x000fe20002000000 */
[----:B------:R-:W0:Y:S01]  /*8e80*/  MUFU.EX2 R171, R171 ;  /* 0x000000ab00ab7308 */ /* 0x000e220000000800 */
[-C--:B---3--:R-:W-:Y:S01]  /*8e90*/  FMUL.FTZ R24, R24, R205.reuse ;  /* 0x000000cd18187220 */ /* 0x088fe20000410000 */
[-C--:B------:R-:W-:Y:S01]  /*8ea0*/  FMUL.FTZ R25, R25, R205.reuse ;  /* 0x000000cd19197220 */ /* 0x080fe20000410000 */
[----:B------:R-:W-:Y:S01]  /*8eb0*/  FMUL.FTZ R28, R28, R205 ;  /* 0x000000cd1c1c7220 */ /* 0x000fe20000410000 */
[--C-:B------:R-:W-:Y:S01]  /*8ec0*/  FFMA.FTZ R154, R155, UR6, -R153.reuse ;  /* 0x000000069b9a7c23 */ /* 0x100fe20008010899 */
[----:B------:R-:W-:Y:S01]  /*8ed0*/  FSEL R155, R8, RZ, P4 ;  /* 0x000000ff089b7208 */ /* 0x000fe20002000000 */
[--C-:B------:R-:W-:Y:S01]  /*8ee0*/  FFMA.FTZ R183, R182, UR6, -R153.reuse ;  /* 0x00000006b6b77c23 */ /* 0x100fe20008010899 */
[--C-:B------:R-:W-:Y:S01]  /*8ef0*/  FFMA.FTZ R182, R196, UR6, -R153.reuse ;  /* 0x00000006c4b67c23 */ /* 0x100fe20008010899 */
[----:B------:R1:W-:Y:S01]  /*8f00*/  MUFU.EX2 R11, R154 ;  /* 0x0000009a000b7308 */ /* 0x0003e20000000800 */
[--C-:B------:R-:W-:Y:S01]  /*8f10*/  FFMA.FTZ R181, R167, UR6, -R153.reuse ;  /* 0x00000006a7b57c23 */ /* 0x100fe20008010899 */
[----:B------:R-:W-:Y:S01]  /*8f20*/  FADD.FTZ R155, -R155, R10 ;  /* 0x0000000a9b9b7221 */ /* 0x000fe20000010100 */
[--C-:B------:R-:W-:Y:S01]  /*8f30*/  FFMA.FTZ R178, R166, UR6, -R153.reuse ;  /* 0x00000006a6b27c23 */ /* 0x100fe20008010899 */
[--C-:B------:R-:W-:Y:S01]  /*8f40*/  FFMA.FTZ R180, R180, UR6, -R153.reuse ;  /* 0x00000006b4b47c23 */ /* 0x100fe20008010899 */
[--C-:B------:R-:W-:Y:S01]  /*8f50*/  FFMA.FTZ R196, R198, UR6, -R153.reuse ;  /* 0x00000006c6c47c23 */ /* 0x100fe20008010899 */
[----:B------:R-:W-:Y:S01]  /*8f60*/  FMUL.FTZ R155, R155, UR6 ;  /* 0x000000069b9b7c20 */ /* 0x000fe20008410000 */
[--C-:B------:R-:W-:Y:S01]  /*8f70*/  FFMA.FTZ R197, R197, UR6, -R153.reuse ;  /* 0x00000006c5c57c23 */ /* 0x100fe20008010899 */
[--C-:B------:R-:W-:Y:S01]  /*8f80*/  FFMA.FTZ R203, R200, UR6, -R153.reuse ;  /* 0x00000006c8cb7c23 */ /* 0x100fe20008010899 */
[----:B-1----:R-:W-:Y:S01]  /*8f90*/  @!P3 IMAD R154, R13, 0x40, R22 ;  /* 0x000000400d9ab824 */ /* 0x002fe200078e0216 */
[----:B------:R-:W1:Y:S01]  /*8fa0*/  MUFU.EX2 R204, R155 ;  /* 0x0000009b00cc7308 */ /* 0x000e620000000800 */
[--C-:B------:R-:W-:Y:S01]  /*8fb0*/  FFMA.FTZ R198, R201, UR6, -R153.reuse ;  /* 0x00000006c9c67c23 */ /* 0x100fe20008010899 */
[----:B------:R-:W-:Y:S01]  /*8fc0*/  FFMA.FTZ R201, R202, UR6, -R153 ;  /* 0x00000006cac97c23 */ /* 0x000fe20008010899 */
[----:B------:R-:W-:-:S02]  /*8fd0*/  @!P3 IMAD R160, R154, 0x4, R17 ;  /* 0x000000049aa0b824 */ /* 0x000fc400078e0211 */
[--C-:B------:R-:W-:Y:S01]  /*8fe0*/  FFMA.FTZ R199, R199, UR6, -R153.reuse ;  /* 0x00000006c7c77c23 */ /* 0x100fe20008010899 */
[--C-:B------:R-:W-:Y:S01]  /*8ff0*/  FFMA.FTZ R200, R159, UR6, -R153.reuse ;  /* 0x000000069fc87c23 */ /* 0x100fe20008010899 */
[--C-:B------:R-:W-:Y:S01]  /*9000*/  FFMA.FTZ R10, R158, UR6, -R153.reuse ;  /* 0x000000069e0a7c23 */ /* 0x100fe20008010899 */
[--C-:B------:R-:W-:Y:S01]  /*9010*/  FFMA.FTZ R13, R162, UR6, -R153.reuse ;  /* 0x00000006a20d7c23 */ /* 0x100fe20008010899 */
[----:B------:R-:W-:Y:S01]  /*9020*/  FFMA.FTZ R202, R163, UR6, -R153 ;  /* 0x00000006a3ca7c23 */ /* 0x000fe20008010899 */
[----:B------:R-:W-:Y:S01]  /*9030*/  @!P3 STS [R160+0x38400], R205 ;  /* 0x038400cda000b388 */ /* 0x000fe20000000800 */
[----:B------:R-:W-:Y:S01]  /*9040*/  MUFU.EX2 R181, R181 ;  /* 0x000000b500b57308 */ /* 0x000fe20000000800 */
[----:B------:R-:W-:Y:S01]  /*9050*/  F2FP.BF16.F32.PACK_AB R154, R21, R14 ;  /* 0x0000000e159a723e */ /* 0x000fe200000010ff */
[-C--:B------:R-:W-:Y:S01]  /*9060*/  FMUL.FTZ R29, R29, R205.reuse ;  /* 0x000000cd1d1d7220 */ /* 0x080fe20000410000 */
[----:B0-----:R-:W-:Y:S01]  /*9070*/  F2FP.BF16.F32.PACK_AB R158, R171, R168 ;  /* 0x000000a8ab9e723e */ /* 0x001fe200000010ff */
[-C--:B------:R-:W-:Y:S01]  /*9080*/  FMUL.FTZ R32, R32, R205.reuse ;  /* 0x000000cd20207220 */ /* 0x080fe20000410000 */
[-C--:B------:R-:W-:Y:S01]  /*9090*/  FMUL.FTZ R33, R33, R205.reuse ;  /* 0x000000cd21217220 */ /* 0x080fe20000410000 */
[-C--:B------:R-:W-:Y:S01]  /*90a0*/  FMUL.FTZ R36, R36, R205.reuse ;  /* 0x000000cd24247220 */ /* 0x080fe20000410000 */
[----:B-1----:R0:W-:Y:S01]  /*90b0*/  @!P3 STS [R160+0x38420], R204 ;  /* 0x038420cca000b388 */ /* 0x0021e20000000800 */
        /* <DEDUP_REMOVED lines=32> */
[----:B------:R-:W1:Y:S01]  /*92c0*/  MUFU.EX2 R197, R197 ;  /* 0x000000c500c57308 */ /* 0x000e620000000800 */
[----:B--2---:R-:W-:Y:S01]  /*92d0*/  F2FP.BF16.F32.PACK_AB R155, R183, R180 ;  /* 0x000000b4b79b723e */ /* 0x004fe200000010ff */
        /* <DEDUP_REMOVED lines=114> */
[----:B------:R-:W-:Y:S01]  /*9a00*/  FMUL.FTZ R151, R151, R204 ;  /* 0x000000cc97977220 */ /* 0x000fe20000410000 */
[----:B0-----:R-:W-:Y:S01]  /*9a10*/  F2FP.BF16.F32.PACK_AB R164, R177, R174 ;  /* 0x000000aeb1a4723e */ /* 0x001fe200000010ff */
[----:B------:R0:W-:Y:S01]  /*9a20*/  STSM.16.M88.4 [R185+0x36400], R152 ;  /* 0x03640098b9007844 */ /* 0x0001e20000000200 */
[----:B------:R-:W-:Y:S01]  /*9a30*/  FFMA.FTZ R181, R204, R6, R181 ;  /* 0x00000006ccb57223 */ /* 0x000fe200000100b5 */
[----:B------:R-:W2:Y:S01]  /*9a40*/  MUFU.EX2 R10, R10 ;  /* 0x0000000a000a7308 */ /* 0x000ea20000000800 */
[----:B------:R-:W-:Y:S01]  /*9a50*/  FFMA.FTZ R12, R205, R5, R12 ;  /* 0x00000005cd0c7223 */ /* 0x000fe2000001000c */
[----:B------:R0:W-:Y:S01]  /*9a60*/  STSM.16.M88.4 [R186], R156 ;  /* 0x0000009cba007844 */ /* 0x0001e20000000200 */
[----:B------:R-:W-:Y:S01]  /*9a70*/  FADD.FTZ R181, R178, R181 ;  /* 0x000000b5b2b57221 */ /* 0x000fe20000010000 */
[----:B------:R-:W-:Y:S01]  /*9a80*/  PLOP3.LUT P3, PT, PT, PT, UP0, 0x80, 0x0 ;  /* 0x000000000000781c */ /* 0x000fe20003f6f008 */
[----:B------:R-:W-:Y:S01]  /*9a90*/  FADD.FTZ R15, R15, R12 ;  /* 0x0000000c0f0f7221 */ /* 0x000fe20000010000 */
[----:B------:R0:W-:Y:S01]  /*9aa0*/  STSM.16.M88.4 [R189], R160 ;  /* 0x000000a0bd007844 */ /* 0x0001e20000000200 */
[----:B------:R-:W-:Y:S01]  /*9ab0*/  FADD.FTZ R180, R180, R181 ;  /* 0x000000b5b4b47221 */ /* 0x000fe20000010000 */
[----:B------:R-:W-:Y:S01]  /*9ac0*/  MUFU.EX2 R13, R13 ;  /* 0x0000000d000d7308 */ /* 0x000fe20000000800 */
[----:B-1----:R-:W-:Y:S01]  /*9ad0*/  F2FP.BF16.F32.PACK_AB R166, R179, R176 ;  /* 0x000000b0b3a6723e */ /* 0x002fe200000010ff */
[----:B------:R-:W-:Y:S01]  /*9ae0*/  FADD.FTZ R14, R14, R15 ;  /* 0x0000000f0e0e7221 */ /* 0x000fe20000010000 */
[----:B------:R-:W-:-:S03]  /*9af0*/  FADD.FTZ R183, R183, R180 ;  /* 0x000000b4b7b77221 */ /* 0x000fc60000010000 */
[----:B------:R-:W-:Y:S01]  /*9b00*/  FADD.FTZ R21, R21, R14 ;  /* 0x0000000e15157221 */ /* 0x000fe20000010000 */
[----:B------:R-:W-:Y:S01]  /*9b10*/  FADD.FTZ R182, R182, R183 ;  /* 0x000000b7b6b67221 */ /* 0x000fe20000010000 */
[----:B------:R-:W1:Y:S01]  /*9b20*/  MUFU.EX2 R202, R202 ;  /* 0x000000ca00ca7308 */ /* 0x000e620000000800 */
[----:B--2---:R-:W-:Y:S01]  /*9b30*/  F2FP.BF16.F32.PACK_AB R165, R10, R11 ;  /* 0x0000000b0aa5723e */ /* 0x004fe200000010ff */
[----:B------:R-:W-:Y:S01]  /*9b40*/  FADD.FTZ R20, R20, R21 ;  /* 0x0000001514147221 */ /* 0x000fe20000010000 */
[----:B------:R-:W-:-:S03]  /*9b50*/  FADD.FTZ R197, R197, R182 ;  /* 0x000000b6c5c57221 */ /* 0x000fc60000010000 */
[----:B------:R-:W-:Y:S01]  /*9b60*/  FADD.FTZ R169, R169, R20 ;  /* 0x00000014a9a97221 */ /* 0x000fe20000010000 */
[----:B------:R-:W-:-:S03]  /*9b70*/  FADD.FTZ R196, R196, R197 ;  /* 0x000000c5c4c47221 */ /* 0x000fc60000010000 */
[----:B------:R-:W-:Y:S01]  /*9b80*/  FADD.FTZ R168, R168, R169 ;  /* 0x000000a9a8a87221 */ /* 0x000fe20000010000 */
[----:B------:R-:W-:-:S03]  /*9b90*/  FADD.FTZ R203, R203, R196 ;  /* 0x000000c4cbcb7221 */ /* 0x000fc60000010000 */
[----:B------:R-:W-:Y:S01]  /*9ba0*/  FADD.FTZ R171, R171, R168 ;  /* 0x000000a8abab7221 */ /* 0x000fe20000010000 */
[----:B------:R-:W-:Y:S01]  /*9bb0*/  FADD.FTZ R198, R198, R203 ;  /* 0x000000cbc6c67221 */ /* 0x000fe20000010000 */
[----:B-1----:R-:W-:Y:S02]  /*9bc0*/  F2FP.BF16.F32.PACK_AB R167, R202, R13 ;  /* 0x0000000dcaa7723e */ /* 0x002fe400000010ff */
[----:B------:R-:W-:Y:S01]  /*9bd0*/  FADD.FTZ R170, R170, R171 ;  /* 0x000000abaaaa7221 */ /* 0x000fe20000010000 */
[----:B------:R-:W-:Y:S02]  /*9be0*/  FADD.FTZ R198, R201, R198 ;  /* 0x000000c6c9c67221 */ /* 0x000fe40000010000 */
[----:B------:R0:W-:Y:S01]  /*9bf0*/  STSM.16.M88.4 [R187], R164 ;  /* 0x000000a4bb007844 */ /* 0x0001e20000000200 */
[----:B------:R-:W-:Y:S01]  /*9c00*/  WARPGROUP.ARRIVE ;  /* 0x00000000000079c5 */ /* 0x000fe20000000000 */
[----:B------:R-:W-:Y:S01]  /*9c10*/  FADD.FTZ R173, R173, R170 ;  /* 0x000000aaadad7221 */ /* 0x000fe20000010000 */
[----:B------:R-:W-:-:S03]  /*9c20*/  FADD.FTZ R199, R199, R198 ;  /* 0x000000c6c7c77221 */ /* 0x000fc60000010000 */
[----:B------:R-:W-:Y:S01]  /*9c30*/  FADD.FTZ R172, R172, R173 ;  /* 0x000000adacac7221 */ /* 0x000fe20000010000 */
[----:B------:R-:W-:Y:S01]  /*9c40*/  HGMMA.64x256x16.F32.BF16 R24, R152, gdesc[UR8].tnspB, R24, gsb0 ;  /* 0x43e0000898187df0 */ /* 0x000fe20008001818 */
[----:B------:R-:W-:Y:S01]  /*9c50*/  R2UR UR10, R207 ;  /* 0x00000000cf0a72ca */ /* 0x000fe200000e0000 */
[----:B------:R-:W-:Y:S01]  /*9c60*/  UMOV UR11, 0x40000040 ;  /* 0x40000040000b7882 */ /* 0x000fe20000000000 */
[----:B------:R-:W-:Y:S02]  /*9c70*/  VIADD R207, R206, 0x100 ;  /* 0x00000100cecf7836 */ /* 0x000fe40000000000 */
[----:B------:R-:W-:Y:S01]  /*9c80*/  FADD.FTZ R200, R200, R199 ;  /* 0x000000c7c8c87221 */ /* 0x000fe20000010000 */
[----:B------:R-:W-:Y:S02]  /*9c90*/  VIADD R206, R206, 0x180 ;  /* 0x00000180cece7836 */ /* 0x000fe40000000000 */
[----:B------:R-:W-:Y:S01]  /*9ca0*/  FADD.FTZ R175, R175, R172 ;  /* 0x000000acafaf7221 */ /* 0x000fe20000010000 */
[----:B------:R-:W-:-:S03]  /*9cb0*/  FADD.FTZ R11, R11, R200 ;  /* 0x000000c80b0b7221 */ /* 0x000fc60000010000 */
[----:B------:R-:W-:Y:S01]  /*9cc0*/  FADD.FTZ R174, R174, R175 ;  /* 0x000000afaeae7221 */ /* 0x000fe20000010000 */
[----:B------:R-:W-:Y:S01]  /*9cd0*/  FADD.FTZ R10, R10, R11 ;  /* 0x0000000b0a0a7221 */ /* 0x000fe20000010000 */
[----:B------:R-:W-:Y:S02]  /*9ce0*/  IMAD.MOV.U32 R11, RZ, RZ, R7 ;  /* 0x000000ffff0b7224 */ /* 0x000fe400078e0007 */
[----:B------:R-:W-:Y:S01]  /*9cf0*/  FADD.FTZ R177, R177, R174 ;  /* 0x000000aeb1b17221 */ /* 0x000fe20000010000 */
[----:B------:R-:W-:Y:S01]  /*9d00*/  FADD.FTZ R13, R13, R10 ;  /* 0x0000000a0d0d7221 */ /* 0x000fe20000010000 */
[----:B------:R-:W-:Y:S02]  /*9d10*/  IMAD.MOV.U32 R10, RZ, RZ, R8 ;  /* 0x000000ffff0a7224 */ /* 0x000fe400078e0008 */
[----:B------:R-:W-:Y:S01]  /*9d20*/  FADD.FTZ R176, R176, R177 ;  /* 0x000000b1b0b07221 */ /* 0x000fe20000010000 */
[----:B------:R-:W-:Y:S01]  /*9d30*/  FADD.FTZ R6, R202, R13 ;  /* 0x0000000dca067221 */ /* 0x000fe20000010000 */
[----:B------:R-:W-:-:S02]  /*9d40*/  IMAD.MOV.U32 R13, RZ, RZ, R2 ;  /* 0x000000ffff0d7224 */ /* 0x000fc400078e0002 */
[----:B------:R-:W-:Y:S01]  /*9d50*/  FADD.FTZ R5, R179, R176 ;  /* 0x000000b0b3057221 */ /* 0x000fe20000010000 */
[----:B------:R-:W-:Y:S02]  /*9d60*/  WARPGROUP.DEPBAR.LE gsb0, 0x0 ;  /* 0x00008000000079c5 */ /* 0x000fe40000010000 */
[----:B------:R-:W-:-:S06]  /*9d70*/  WARPGROUP.ARRIVE ;  /* 0x00000000000079c5 */ /* 0x000fcc0000000000 */
        /* <DEDUP_REMOVED lines=24> */
.L_x_4391:
[----:B------:R-:W-:-:S13]  /*9f00*/  ISETP.LE.AND P1, PT, RZ, UR31, PT ;  /* 0x0000001fff007c0c */ /* 0x000fda000bf23270 */
[----:B------:R-:W-:Y:S05]  /*9f10*/  @!P1 BRA `(.L_x_4401) ;  /* 0x0000003000449947 */ /* 0x000fea0003800000 */
[----:B------:R-:W-:Y:S01]  /*9f20*/  IMAD.MOV.U32 R11, RZ, RZ, R8 ;  /* 0x000000ffff0b7224 */ /* 0x000fe200078e0008 */
[----:B------:R-:W-:Y:S01]  /*9f30*/  ULDC UR29, c[0x0][0xad0] ;  /* 0x0002b400001d7ab9 */ /* 0x000fe20000000800 */
[----:B------:R-:W-:Y:S01]  /*9f40*/  IMAD.MOV.U32 R20, RZ, RZ, R7 ;  /* 0x000000ffff147224 */ /* 0x000fe200078e0007 */
[----:B------:R-:W-:Y:S01]  /*9f50*/  ULDC UR28, c[0x0][0xa80] ;  /* 0x0002a000001c7ab9 */ /* 0x000fe20000000800 */
[----:B------:R-:W-:-:S07]  /*9f60*/  IMAD.MOV.U32 R13, RZ, RZ, R2 ;  /* 0x000000ffff0d7224 */ /* 0x000fce00078e0002 */
.L_x_4410:
[----:B------:R-:W-:-:S05]  /*9f70*/  VIADD R2, R13, 0x1 ;  /* 0x000000010d027836 */ /* 0x000fca0000000000 */
[----:B------:R-:W-:-:S04]  /*9f80*/  ISETP.NE.AND P1, PT, R2, 0x2, PT ;  /* 0x000000020200780c */ /* 0x000fc80003f25270 */
[----:B------:R-:W-:Y:S02]  /*9f90*/  SEL R7, RZ, 0x1, P1 ;  /* 0x00000001ff077807 */ /* 0x000fe40000800000 */
[----:B------:R-:W-:Y:S02]  /*9fa0*/  SEL R2, R2, RZ, P1 ;  /* 0x000000ff02027207 */ /* 0x000fe40000800000 */
[----:B------:R-:W-:Y:S01]  /*9fb0*/  LOP3.LUT R16, R16, R7, RZ, 0x3c, !PT ;  /* 0x0000000710107212 */ /* 0x000fe200078e3cff */
[----:B--2---:R-:W-:Y:S06]  /*9fc0*/  @!P0 BRA `(.L_x_4402) ;  /* 0x0000000000048947 */ /* 0x004fec0003800000 */
[----:B------:R-:W-:Y:S01]  /*9fd0*/  BPT.TRAP 0x1 ;  /* 0x000000040000795c */ /* 0x000fe20000300000 */
.L_x_4402:
[----:B0-----:R-:W-:Y:S01]  /*9fe0*/  IMAD R9, R2, 0x8, R17 ;  /* 0x0000000802097824 */ /* 0x001fe200078e0211 */
[----:B------:R-:W-:-:S04]  /*9ff0*/  SHF.L.U32 R8, R16, 0x1f, RZ ;  /* 0x0000001f10087819 */ /* 0x000fc800000006ff */
[----:B------:R0:W1:Y:S01]  /*a000*/  SYNCS.PHASECHK.TRANS64.TRYWAIT P1, [R9+URZ+0x38830], R8 ;  /* 0x03883008090075a7 */ /* 0x000062000802017f */
[----:B------:R-:W-:Y:S05]  /*a010*/  @!P0 BRA `(.L_x_4403) ;  /* 0x0000000000048947 */ /* 0x000fea0003800000 */
[----:B------:R-:W-:Y:S01]  /*a020*/  BPT.TRAP 0x1 ;  /* 0x000000040000795c */ /* 0x000fe20000300000 */
.L_x_4403:
[----:B------:R-:W-:Y:S01]  /*a030*/  IMAD R7, R2, 0x200, R0 ;  /* 0x0000020002077824 */ /* 0x000fe200078e0200 */
[----:B-1----:R-:W-:Y:S06]  /*a040*/  @P1 BRA `(.L_x_4404) ;  /* 0x0000000000081947 */ /* 0x002fec0003800000 */
[----:B------:R-:W1:Y:S02]  /*a050*/  SYNCS.PHASECHK.TRANS64.TRYWAIT P1, [R9+URZ+0x38830], R8 ;  /* 0x03883008090075a7 */ /* 0x000e64000802017f */
[----:B-1----:R-:W-:Y:S05]  /*a060*/  @!P1 BRA `(.L_x_4405) ;  /* 0x000000cc001c9947 */ /* 0x002fea0003800000 */
.L_x_4404:
[----:B------:R-:W-:Y:S01]  /*a070*/  R2UR UR6, R7 ;  /* 0x00000000070672ca */ /* 0x000fe200000e0000 */
[----:B------:R-:W-:Y:S01]  /*a080*/  WARPGROUP.ARRIVE ;  /* 0x00000000000079c5 */ /* 0x000fe20000000000 */
[----:B------:R-:W-:Y:S01]  /*a090*/  UMOV UR7, 0x40000040 ;  /* 0x4000004000077882 */ /* 0x000fe20000000000 */
[----:B------:R-:W-:Y:S01]  /*a0a0*/  UMOV UR11, 0x40000040 ;  /* 0x40000040000b7882 */ /* 0x000fe20000000000 */
[----:B------:R-:W-:Y:S01]  /*a0b0*/  UMOV UR15, 0x40000040 ;  /* 0x40000040000f7882 */ /* 0x000fe20000000000 */
[----:B------:R-:W-:-:S08]  /*a0c0*/  UMOV UR19, 0x40000040 ;  /* 0x4000004000137882 */ /* 0x000fd00000000000 */
        /* <DEDUP_REMOVED lines=16> */
.L_x_4406:
[----:B------:R2:W3:Y:S01]  /*a1d0*/  SYNCS.PHASECHK.TRANS64.TRYWAIT P1, [R9+URZ+0x38850], R8 ;  /* 0x03885008090075a7 */ /* 0x0004e2000802017f */
[----:B------:R-:W-:Y:S05]  /*a1e0*/  @!P0 BRA `(.L_x_4407) ;  /* 0x0000000000048947 */ /* 0x000fea0003800000 */
[----:B------:R-:W-:Y:S01]  /*a1f0*/  BPT.TRAP 0x1 ;  /* 0x000000040000795c */ /* 0x000fe20000300000 */
.L_x_4407:
[----:B---3--:R-:W-:Y:S05]  /*a200*/  @P1 BRA `(.L_x_4408) ;  /* 0x0000000000081947 */ /* 0x008fea0003800000 */
[----:B------:R-:W3:Y:S02]  /*a210*/  SYNCS.PHASECHK.TRANS64.TRYWAIT P1, [R9+URZ+0x38850], R8 ;  /* 0x03885008090075a7 */ /* 0x000ee4000802017f */
[----:B---3--:R-:W-:Y:S05]  /*a220*/  @!P1 BRA `(.L_x_4409) ;  /* 0x000000c800c09947 */ /* 0x008fea0003800000 */
.L_x_4408:
        /* <DEDUP_REMOVED lines=13> */
[----:B------:R-:W-:Y:S01]  /*a300*/  UMOV UR6, UR28 ;  /* 0x0000001c00067c82 */ /* 0x000fe20008000000 */
[----:B------:R-:W-:Y:S01]  /*a310*/  VIADD R21, R4, 0x800 ;  /* 0x0000080004157836 */ /* 0x000fe20000000000 */
[----:B------:R-:W-:Y:S01]  /*a320*/  UMOV UR11, 0x40000040 ;  /* 0x40000040000b7882 */ /* 0x000fe20000000000 */
[----:B------:R-:W-:-:S02]  /*a330*/  VIADD R15, R7, 0x800 ;  /* 0x00000800070f7836 */ /* 0x000fc40000000000 */
[----:B------:R-:W-:Y:S01]  /*a340*/  HGMMA.64x64x16.F32.BF16 R152, gdesc[UR20], R152, gsb0 ;  /* 0x00e00000149879f0 */ /* 0x000fe20008001898 */
[----:B0-----:R-:W-:Y:S02]  /*a350*/  SHF.R.U32.HI R12, RZ, 0x7, R12 ;  /* 0x00000007ff0c7819 */ /* 0x001fe4000001160c */
        /* <DEDUP_REMOVED lines=165> */
[----:B------:R-:W-:-:S04]  /*adb0*/  VIADD R15, R7, 0xa00 ;  /* 0x00000a00070f7836 */ /* 0x000fc80000000000 */
        /* <DEDUP_REMOVED lines=175> */
[----:B------:R-:W-:-:S05]  /*b8b0*/  FMUL.FTZ R163, R183, UR29 ;  /* 0x0000001db7a37c20 */ /* 0x000fca0008410000 */
        /* <DEDUP_REMOVED lines=25> */
[----:B-1----:R-:W-:Y:S01]  /*ba50*/  FMNMX.FTZ R7, R205, R154, !PT ;  /* 0x0000009acd077209 */ /* 0x002fe20007810000 */
[----:B------:R-:W-:-:S06]  /*ba60*/  FMUL.FTZ R154, R166, UR29 ;  /* 0x0000001da69a7c20 */ /* 0x000fcc0008410000 */
        /* <DEDUP_REMOVED lines=8> */
[----:B0-----:R-:W-:Y:S01]  /*baf0*/  FMNMX.FTZ R167, R7, R160, !PT ;  /* 0x000000a007a77209 */ /* 0x001fe20007810000 */
[----:B------:R-:W-:Y:S01]  /*bb00*/  FMUL.FTZ R160, R178, UR29 ;  /* 0x0000001db2a07c20 */ /* 0x000fe20008410000 */
        /* <DEDUP_REMOVED lines=8> */
[----:B------:R-:W3:Y:S08]  /*bb90*/  MUFU.TANH R155, R155 ;  /* 0x0000009b009b7308 */ /* 0x000ef00000002400 */
[----:B------:R-:W4:Y:S01]  /*bba0*/  MUFU.TANH R156, R156 ;  /* 0x0000009c009c7308 */ /* 0x000f220000002400 */
[----:B-1----:R-:W-:-:S02]  /*bbb0*/  FMNMX.FTZ R7, R167, R168, !PT ;  /* 0x000000a8a7077209 */ /* 0x002fc40007810000 */
[----:B0-----:R-:W-:-:S03]  /*bbc0*/  FMNMX.FTZ R167, R153, R166, !PT ;  /* 0x000000a699a77209 */ /* 0x001fc60007810000 */
[C---:B------:R-:W-:Y:S02]  /*bbd0*/  FADD.FTZ R166, -R7.reuse, R20 ;  /* 0x0000001407a67221 */ /* 0x040fe40000010100 */
        /* <DEDUP_REMOVED lines=20> */
[----:B------:R-:W-:Y:S01]  /*bd20*/  FFMA.FTZ R206, R206, UR6, -R167 ;  /* 0x00000006cece7c23 */ /* 0x000fe200080108a7 */
[----:B------:R-:W-:-:S02]  /*bd30*/  IMAD R204, R2, 0x1000, R19 ;  /* 0x0000100002cc7824 */ /* 0x000fc400078e0213 */
[----:B------:R-:W0:Y:S01]  /*bd40*/  MUFU.TANH R160, R160 ;  /* 0x000000a000a07308 */ /* 0x000e220000002400 */
[----:B-1----:R-:W-:Y:S02]  /*bd50*/  FMNMX.FTZ R166, R158, R169, !PT ;  /* 0x000000a99ea67209 */ /* 0x002fe40007810000 */
[----:B------:R-:W-:-:S05]  /*bd60*/  R2UR UR10, R204 ;  /* 0x00000000cc0a72ca */ /* 0x000fca00000e0000 */
[----:B------:R-:W1:Y:S01]  /*bd70*/  MUFU.TANH R161, R161 ;  /* 0x000000a100a17308 */ /* 0x000e620000002400 */
[----:B--2---:R-:W-:-:S07]  /*bd80*/  FMNMX.FTZ R169, R159, R166, !PT ;  /* 0x000000a69fa97209 */ /* 0x004fce0007810000 */
[----:B------:R-:W2:Y:S01]  /*bd90*/  MUFU.TANH R162, R162 ;  /* 0x000000a200a27308 */ /* 0x000ea20000002400 */
[----:B0-----:R-:W-:Y:S01]  /*bda0*/  FMNMX.FTZ R8, R160, R169, !PT ;  /* 0x000000a9a0087209 */ /* 0x001fe20007810000 */
[----:B------:R-:W-:-:S06]  /*bdb0*/  FFMA.FTZ R169, R188, UR6, -R167 ;  /* 0x00000006bca97c23 */ /* 0x000fcc00080108a7 */
[----:B------:R-:W0:Y:S01]  /*bdc0*/  MUFU.TANH R163, R163 ;  /* 0x000000a300a37308 */ /* 0x000e220000002400 */
[----:B-1----:R-:W-:-:S07]  /*bdd0*/  FMNMX.FTZ R171, R161, R8, !PT ;  /* 0x00000008a1ab7209 */ /* 0x002fce0007810000 */
[----:B------:R1:W3:Y:S01]  /*bde0*/  MUFU.EX2 R20, R170 ;  /* 0x000000aa00147308 */ /* 0x0002e20000000800 */
[----:B--2---:R-:W-:Y:S01]  /*bdf0*/  FMNMX.FTZ R8, R162, R171, !PT ;  /* 0x000000aba2087209 */ /* 0x004fe20007810000 */
[----:B------:R-:W-:-:S06]  /*be00*/  FFMA.FTZ R171, R197, UR6, -R167 ;  /* 0x00000006c5ab7c23 */ /* 0x000fcc00080108a7 */
[----:B------:R-:W-:Y:S01]  /*be10*/  MUFU.EX2 R21, R21 ;  /* 0x0000001500157308 */ /* 0x000fe20000000800 */
[----:B0-----:R-:W-:Y:S01]  /*be20*/  FMNMX.FTZ R8, R163, R8, !PT ;  /* 0x00000008a3087209 */ /* 0x001fe20007810000 */
[----:B-1----:R-:W-:-:S04]  /*be30*/  FFMA.FTZ R170, R196, UR6, -R167 ;  /* 0x00000006c4aa7c23 */ /* 0x002fc800080108a7 */
[----:B------:R-:W0:Y:S02]  /*be40*/  SHFL.BFLY PT, R177, R8, 0x2, 0x1f ;  /* 0x0c401f0008b17f89 */ /* 0x000e2400000e0000 */
[----:B------:R-:W1:Y:S01]  /*be50*/  MUFU.EX2 R168, R168 ;  /* 0x000000a800a87308 */ /* 0x000e620000000800 */
[-C--:B---3--:R-:W-:Y:S01]  /*be60*/  FMUL.FTZ R24, R24, R20.reuse ;  /* 0x0000001418187220 */ /* 0x088fe20000410000 */
        /* <DEDUP_REMOVED lines=20> */
[----:B0-----:R-:W-:Y:S01]  /*bfb0*/  FMNMX.FTZ R166, R8, R177, !PT ;  /* 0x000000b108a67209 */ /* 0x001fe20007810000 */
[----:B------:R-:W-:Y:S01]  /*bfc0*/  FFMA.FTZ R177, R165, UR6, -R167 ;  /* 0x00000006a5b17c23 */ /* 0x000fe200080108a7 */
        /* <DEDUP_REMOVED lines=36> */
[----:B------:R-:W-:Y:S01]  /*c210*/  FFMA.FTZ R197, R153, UR6, -R165 ;  /* 0x0000000699c57c23 */ /* 0x000fe200080108a5 */
[----:B------:R-:W-:-:S02]  /*c220*/  IMAD.MOV R153, RZ, RZ, -R184 ;  /* 0x000000ffff997224 */ /* 0x000fc400078e0ab8 */
[----:B------:R-:W-:Y:S01]  /*c230*/  FMUL.FTZ R11, R11, UR6 ;  /* 0x000000060b0b7c20 */ /* 0x000fe20008410000 */
[--C-:B------:R-:W-:Y:S01]  /*c240*/  FFMA.FTZ R183, R12, UR6, -R165.reuse ;  /* 0x000000060cb77c23 */ /* 0x100fe200080108a5 */
[--C-:B------:R-:W-:Y:S01]  /*c250*/  FFMA.FTZ R12, R14, UR6, -R165.reuse ;  /* 0x000000060e0c7c23 */ /* 0x100fe200080108a5 */
[--C-:B------:R-:W-:Y:S01]  /*c260*/  FFMA.FTZ R14, R152, UR6, -R165.reuse ;  /* 0x00000006980e7c23 */ /* 0x100fe200080108a5 */
[----:B------:R-:W-:Y:S01]  /*c270*/  ISETP.NE.AND P1, PT, R18, R153, PT ;  /* 0x000000991200720c */ /* 0x000fe20003f25270 */
[--C-:B------:R-:W-:Y:S01]  /*c280*/  FFMA.FTZ R188, R154, UR6, -R165.reuse ;  /* 0x000000069abc7c23 */ /* 0x100fe200080108a5 */
[----:B------:R-:W0:Y:S01]  /*c290*/  MUFU.EX2 R11, R11 ;  /* 0x0000000b000b7308 */ /* 0x000e220000000800 */
[----:B------:R-:W-:Y:S02]  /*c2a0*/  @!P2 VIADD R152, R9, 0x38840 ;  /* 0x000388400998a836 */ /* 0x000fe40000000000 */
[--C-:B------:R-:W-:Y:S01]  /*c2b0*/  FFMA.FTZ R10, R10, UR6, -R165.reuse ;  /* 0x000000060a0a7c23 */ /* 0x100fe200080108a5 */
[--C-:B------:R-:W-:Y:S01]  /*c2c0*/  FFMA.FTZ R15, R15, UR6, -R165.reuse ;  /* 0x000000060f0f7c23 */ /* 0x100fe200080108a5 */
[--C-:B------:R-:W-:Y:S01]  /*c2d0*/  FFMA.FTZ R199, R155, UR6, -R165.reuse ;  /* 0x000000069bc77c23 */ /* 0x100fe200080108a5 */
[--C-:B------:R-:W-:Y:S01]  /*c2e0*/  FFMA.FTZ R196, R156, UR6, -R165.reuse ;  /* 0x000000069cc47c23 */ /* 0x100fe200080108a5 */
[----:B------:R-:W-:Y:S01]  /*c2f0*/  @!P2 PRMT R152, RZ, 0x654, R152 ;  /* 0x00000654ff98a816 */ /* 0x000fe20000000098 */
[--C-:B------:R-:W-:Y:S01]  /*c300*/  FFMA.FTZ R201, R157, UR6, -R165.reuse ;  /* 0x000000069dc97c23 */ /* 0x100fe200080108a5 */
[--C-:B------:R-:W-:Y:S01]  /*c310*/  FFMA.FTZ R198, R158, UR6, -R165.reuse ;  /* 0x000000069ec67c23 */ /* 0x100fe200080108a5 */
[----:B------:R-:W-:Y:S01]  /*c320*/  FFMA.FTZ R203, R159, UR6, -R165 ;  /* 0x000000069fcb7c23 */ /* 0x000fe200080108a5 */
[----:B------:R1:W-:Y:S01]  /*c330*/  @!P2 SYNCS.ARRIVE.TRANS64.RED.A1T0 RZ, [R152+URZ], RZ ;  /* 0x000000ff98ffa9a7 */ /* 0x0003e2000810043f */
[----:B------:R-:W-:-:S02]  /*c340*/  @!P1 IMAD R154, R13, 0x40, R22 ;  /* 0x000000400d9a9824 */ /* 0x000fc400078e0216 */
[--C-:B------:R-:W-:Y:S01]  /*c350*/  FFMA.FTZ R200, R160, UR6, -R165.reuse ;  /* 0x00000006a0c87c23 */ /* 0x100fe200080108a5 */
[--C-:B------:R-:W-:Y:S01]  /*c360*/  FFMA.FTZ R205, R161, UR6, -R165.reuse ;  /* 0x00000006a1cd7c23 */ /* 0x100fe200080108a5 */
[----:B------:R-:W-:Y:S01]  /*c370*/  FFMA.FTZ R13, R162, UR6, -R165 ;  /* 0x00000006a20d7c23 */ /* 0x000fe200080108a5 */
[----:B------:R-:W-:Y:S02]  /*c380*/  @!P1 IMAD R154, R154, 0x4, R17 ;  /* 0x000000049a9a9824 */ /* 0x000fe400078e0211 */
[----:B------:R-:W-:Y:S01]  /*c390*/  FFMA.FTZ R202, R163, UR6, -R165 ;  /* 0x00000006a3ca7c23 */ /* 0x000fe200080108a5 */
[----:B------:R-:W-:Y:S01]  /*c3a0*/  MUFU.EX2 R10, R10 ;  /* 0x0000000a000a7308 */ /* 0x000fe20000000800 */
[----:B-1----:R-:W-:Y:S01]  /*c3b0*/  F2FP.BF16.F32.PACK_AB R152, R168, R21 ;  /* 0x00000015a898723e */ /* 0x002fe200000010ff */
[----:B0-----:R-:W-:Y:S01]  /*c3c0*/  FMUL.FTZ R26, R26, R11 ;  /* 0x0000000b1a1a7220 */ /* 0x001fe20000410000 */
[----:B------:R-:W-:Y:S01]  /*c3d0*/  @!P1 STS [R154+0x38400], R20 ;  /* 0x038400149a009388 */ /* 0x000fe20000000800 */
[----:B------:R-:W-:Y:S01]  /*c3e0*/  F2FP.BF16.F32.PACK_AB R156, R172, R171 ;  /* 0x000000abac9c723e */ /* 0x000fe200000010ff */
[----:B------:R-:W-:Y:S01]  /*c3f0*/  FMUL.FTZ R27, R27, R11 ;  /* 0x0000000b1b1b7220 */ /* 0x000fe20000410000 */
[----:B------:R-:W-:Y:S01]  /*c400*/  F2FP.BF16.F32.PACK_AB R158, R174, R173 ;  /* 0x000000adae9e723e */ /* 0x000fe200000010ff */
[----:B------:R0:W-:Y:S01]  /*c410*/  @!P1 STS [R154+0x38420], R11 ;  /* 0x0384200b9a009388 */ /* 0x0001e20000000800 */
        /* <DEDUP_REMOVED lines=65> */
[----:B0-----:R-:W-:Y:S01]  /*c830*/  F2FP.BF16.F32.PACK_AB R159, R199, R188 ;  /* 0x000000bcc79f723e */ /* 0x001fe200000010ff */
        /* <DEDUP_REMOVED lines=33> */
[-C--:B------:R-:W-:Y:S01]  /*ca50*/  FMUL.FTZ R150, R150, R11.reuse ;  /* 0x0000000b96967220 */ /* 0x080fe20000410000 */
[----:B------:R-:W-:Y:S01]  /*ca60*/  FMUL.FTZ R151, R151, R11 ;  /* 0x0000000b97977220 */ /* 0x000fe20000410000 */
[----:B------:R2:W-:Y:S01]  /*ca70*/  STSM.16.M88.4 [R185+0x36400], R152 ;  /* 0x03640098b9007844 */ /* 0x0005e20000000200 */
[----:B------:R-:W-:Y:S01]  /*ca80*/  FFMA.FTZ R6, R11, R6, R10 ;  /* 0x000000060b067223 */ /* 0x000fe2000001000a */
[----:B------:R-:W-:Y:S01]  /*ca90*/  FFMA.FTZ R5, R20, R5, R21 ;  /* 0x0000000514057223 */ /* 0x000fe20000010015 */
[----:B------:R-:W0:Y:S01]  /*caa0*/  MUFU.EX2 R203, R203 ;  /* 0x000000cb00cb7308 */ /* 0x000e220000000800 */
[----:B-1----:R-:W-:Y:S01]  /*cab0*/  F2FP.BF16.F32.PACK_AB R161, R201, R196 ;  /* 0x000000c4c9a1723e */ /* 0x002fe200000010ff */
[----:B------:R2:W-:Y:S01]  /*cac0*/  STSM.16.M88.4 [R186], R156 ;  /* 0x0000009cba007844 */ /* 0x0005e20000000200 */
[----:B------:R-:W-:Y:S01]  /*cad0*/  FADD.FTZ R183, R183, R6 ;  /* 0x00000006b7b77221 */ /* 0x000fe20000010000 */
[----:B------:R-:W-:Y:S01]  /*cae0*/  FADD.FTZ R168, R168, R5 ;  /* 0x00000005a8a87221 */ /* 0x000fe20000010000 */
[----:B------:R-:W-:Y:S01]  /*caf0*/  ISETP.LT.AND P1, PT, RZ, UR31, PT ;  /* 0x0000001fff007c0c */ /* 0x000fe2000bf21270 */
[----:B------:R-:W-:-:S02]  /*cb00*/  @!P2 VIADD R9, R9, 0x38860 ;  /* 0x000388600909a836 */ /* 0x000fc40000000000 */
[----:B------:R-:W-:Y:S01]  /*cb10*/  FADD.FTZ R12, R12, R183 ;  /* 0x000000b70c0c7221 */ /* 0x000fe20000010000 */
[----:B------:R-:W-:Y:S01]  /*cb20*/  MUFU.EX2 R179, R179 ;  /* 0x000000b300b37308 */ /* 0x000fe20000000800 */
[----:B------:R-:W-:Y:S01]  /*cb30*/  FADD.FTZ R169, R169, R168 ;  /* 0x000000a8a9a97221 */ /* 0x000fe20000010000 */
[----:B------:R-:W-:Y:S01]  /*cb40*/  UIADD3 UR31, UR31, -0x1, URZ ;  /* 0xffffffff1f1f7890 */ /* 0x000fe2000fffe03f */
[----:B------:R-:W-:Y:S01]  /*cb50*/  FADD.FTZ R15, R15, R12 ;  /* 0x0000000c0f0f7221 */ /* 0x000fe20000010000 */
[----:B------:R-:W-:Y:S01]  /*cb60*/  @!P2 PRMT R9, RZ, 0x654, R9 ;  /* 0x00000654ff09a816 */ /* 0x000fe20000000009 */
[----:B------:R-:W-:Y:S01]  /*cb70*/  FADD.FTZ R170, R170, R169 ;  /* 0x000000a9aaaa7221 */ /* 0x000fe20000010000 */
[----:B------:R-:W-:Y:S02]  /*cb80*/  IMAD.MOV.U32 R11, RZ, RZ, R8 ;  /* 0x000000ffff0b7224 */ /* 0x000fe400078e0008 */
[----:B------:R-:W-:Y:S01]  /*cb90*/  FADD.FTZ R14, R14, R15 ;  /* 0x0000000f0e0e7221 */ /* 0x000fe20000010000 */
[----:B------:R-:W1:Y:S01]  /*cba0*/  MUFU.EX2 R180, R180 ;  /* 0x000000b400b47308 */ /* 0x000e620000000800 */
[----:B0-----:R-:W-:Y:S01]  /*cbb0*/  F2FP.BF16.F32.PACK_AB R163, R203, R198 ;  /* 0x000000c6cba3723e */ /* 0x001fe200000010ff */
[----:B------:R-:W-:Y:S01]  /*cbc0*/  FADD.FTZ R171, R171, R170 ;  /* 0x000000aaabab7221 */ /* 0x000fe20000010000 */
[----:B------:R-:W-:Y:S01]  /*cbd0*/  FADD.FTZ R197, R197, R14 ;  /* 0x0000000ec5c57221 */ /* 0x000fe20000010000 */
[----:B------:R-:W-:-:S02]  /*cbe0*/  IMAD.MOV.U32 R20, RZ, RZ, R7 ;  /* 0x000000ffff147224 */ /* 0x000fc400078e0007 */
[----:B------:R2:W-:Y:S01]  /*cbf0*/  STSM.16.M88.4 [R189], R160 ;  /* 0x000000a0bd007844 */ /* 0x0005e20000000200 */
[----:B------:R-:W-:Y:S01]  /*cc00*/  FADD.FTZ R172, R172, R171 ;  /* 0x000000abacac7221 */ /* 0x000fe20000010000 */
[----:B------:R0:W-:Y:S01]  /*cc10*/  MUFU.EX2 R181, R206 ;  /* 0x000000ce00b57308 */ /* 0x0001e20000000800 */
[----:B------:R-:W-:Y:S02]  /*cc20*/  FADD.FTZ R188, R188, R197 ;  /* 0x000000c5bcbc7221 */ /* 0x000fe40000010000 */
[----:B------:R-:W-:Y:S02]  /*cc30*/  FADD.FTZ R173, R173, R172 ;  /* 0x000000acadad7221 */ /* 0x000fe40000010000 */
[----:B------:R-:W-:Y:S02]  /*cc40*/  FADD.FTZ R199, R199, R188 ;  /* 0x000000bcc7c77221 */ /* 0x000fe40000010000 */
[----:B------:R-:W-:Y:S01]  /*cc50*/  FADD.FTZ R174, R174, R173 ;  /* 0x000000adaeae7221 */ /* 0x000fe20000010000 */
[----:B------:R-:W3:Y:S01]  /*cc60*/  MUFU.EX2 R182, R182 ;  /* 0x000000b600b67308 */ /* 0x000ee20000000800 */
[----:B-1----:R-:W-:Y:S01]  /*cc70*/  F2FP.BF16.F32.PACK_AB R164, R180, R179 ;  /* 0x000000b3b4a4723e */ /* 0x002fe200000010ff */
[----:B0-----:R-:W-:-:S02]  /*cc80*/  VIADD R206, R204, 0x80 ;  /* 0x00000080ccce7836 */ /* 0x001fc40000000000 */
[----:B------:R-:W-:Y:S01]  /*cc90*/  FADD.FTZ R196, R196, R199 ;  /* 0x000000c7c4c47221 */ /* 0x000fe20000010000 */
[----:B------:R-:W-:-:S03]  /*cca0*/  FADD.FTZ R175, R175, R174 ;  /* 0x000000aeafaf7221 */ /* 0x000fc60000010000 */
[----:B------:R-:W-:Y:S01]  /*ccb0*/  FADD.FTZ R201, R201, R196 ;  /* 0x000000c4c9c97221 */ /* 0x000fe20000010000 */
[----:B------:R-:W-:Y:S01]  /*ccc0*/  MUFU.EX2 R200, R200 ;  /* 0x000000c800c87308 */ /* 0x000fe20000000800 */
[----:B------:R-:W-:Y:S02]  /*ccd0*/  FADD.FTZ R176, R176, R175 ;  /* 0x000000afb0b07221 */ /* 0x000fe40000010000 */
[----:B------:R-:W-:Y:S02]  /*cce0*/  FADD.FTZ R198, R198, R201 ;  /* 0x000000c9c6c67221 */ /* 0x000fe40000010000 */
[----:B------:R-:W-:Y:S02]  /*ccf0*/  FADD.FTZ R177, R177, R176 ;  /* 0x000000b0b1b17221 */ /* 0x000fe40000010000 */
[----:B------:R-:W-:Y:S01]  /*cd00*/  FADD.FTZ R203, R203, R198 ;  /* 0x000000c6cbcb7221 */ /* 0x000fe20000010000 */
[----:B------:R-:W0:Y:S01]  /*cd10*/  MUFU.EX2 R205, R205 ;  /* 0x000000cd00cd7308 */ /* 0x000e220000000800 */
[----:B---3--:R-:W-:Y:S01]  /*cd20*/  F2FP.BF16.F32.PACK_AB R166, R182, R181 ;  /* 0x000000b5b6a6723e */ /* 0x008fe200000010ff */
[----:B------:R-:W-:-:S04]  /*cd30*/  FADD.FTZ R178, R178, R177 ;  /* 0x000000b1b2b27221 */ /* 0x000fc80000010000 */
[----:B------:R-:W-:Y:S02]  /*cd40*/  FADD.FTZ R179, R179, R178 ;  /* 0x000000b2b3b37221 */ /* 0x000fe40000010000 */
[----:B------:R-:W-:Y:S02]  /*cd50*/  MUFU.EX2 R13, R13 ;  /* 0x0000000d000d7308 */ /* 0x000fe40000000800 */
[----:B------:R-:W-:-:S04]  /*cd60*/  FADD.FTZ R180, R180, R179 ;  /* 0x000000b3b4b47221 */ /* 0x000fc80000010000 */
[----:B------:R-:W-:Y:S02]  /*cd70*/  FADD.FTZ R5, R181, R180 ;  /* 0x000000b4b5057221 */ /* 0x000fe40000010000 */
[----:B------:R-:W1:Y:S01]  /*cd80*/  MUFU.EX2 R202, R202 ;  /* 0x000000ca00ca7308 */ /* 0x000e620000000800 */
[----:B0-----:R-:W-:Y:S01]  /*cd90*/  F2FP.BF16.F32.PACK_AB R165, R205, R200 ;  /* 0x000000c8cda5723e */ /* 0x001fe200000010ff */
[----:B------:R-:W-:Y:S01]  /*cda0*/  FADD.FTZ R200, R200, R203 ;  /* 0x000000cbc8c87221 */ /* 0x000fe20000010000 */
[----:B------:R-:W-:-:S03]  /*cdb0*/  FADD.FTZ R5, R182, R5 ;  /* 0x00000005b6057221 */ /* 0x000fc60000010000 */
[----:B------:R-:W-:Y:S01]  /*cdc0*/  FADD.FTZ R200, R205, R200 ;  /* 0x000000c8cdc87221 */ /* 0x000fe20000010000 */
[----:B-1----:R-:W-:-:S03]  /*cdd0*/  F2FP.BF16.F32.PACK_AB R167, R202, R13 ;  /* 0x0000000dcaa7723e */ /* 0x002fc600000010ff */
[----:B------:R-:W-:Y:S02]  /*cde0*/  FADD.FTZ R13, R13, R200 ;  /* 0x000000c80d0d7221 */ /* 0x000fe40000010000 */
[----:B------:R2:W-:Y:S01]  /*cdf0*/  STSM.16.M88.4 [R187], R164 ;  /* 0x000000a4bb007844 */ /* 0x0005e20000000200 */
[----:B------:R-:W-:Y:S01]  /*ce00*/  WARPGROUP.ARRIVE ;  /* 0x00000000000079c5 */ /* 0x000fe20000000000 */
[----:B------:R-:W-:Y:S01]  /*ce10*/  FADD.FTZ R6, R202, R13 ;  /* 0x0000000dca067221 */ /* 0x000fe20000010000 */
[----:B------:R-:W-:-:S04]  /*ce20*/  IMAD.MOV.U32 R13, RZ, RZ, R2 ;  /* 0x000000ffff0d7224 */ /* 0x000fc800078e0002 */
[----:B------:R-:W-:Y:S01]  /*ce30*/  HGMMA.64x256x16.F32.BF16 R24, R152, gdesc[UR8].tnspB, R24, gsb0 ;  /* 0x43e0000898187df0 */ /* 0x000fe20008001818 */
        /* <DEDUP_REMOVED lines=31> */
.L_x_4401:
[----:B------:R-:W1:Y:S01]  /*d030*/  SHFL.BFLY PT, R0, R5, 0x2, 0x1f ;  /* 0x0c401f0005007f89 */ /* 0x000e6200000e0000 */
[----:B------:R-:W-:Y:S01]  /*d040*/  IMAD.U32 R12, RZ, RZ, UR6 ;  /* 0x00000006ff0c7e24 */ /* 0x000fe2000f8e00ff */
[----:B------:R-:W-:Y:S02]  /*d050*/  UIADD3 UR36, UR36, 0x1, URZ ;  /* 0x0000000124247890 */ /* 0x000fe4000fffe03f */
[----:B0-2---:R-:W0:Y:S01]  /*d060*/  SHFL.BFLY PT, R9, R6, 0x2, 0x1f ;  /* 0x0c401f0006097f89 */ /* 0x005e2200000e0000 */
[----:B------:R-:W-:Y:S08]  /*d070*/  BAR.ARV 0x8, 0x100 ;  /* 0x0204000000007b1d */ /* 0x000ff00000002000 */
[----:B------:R-:W-:Y:S01]  /*d080*/  BAR.SYNC.DEFER_BLOCKING 0xf, 0x100 ;  /* 0x03c4000000007b1d */ /* 0x000fe20000010000 */
[----:B-1----:R-:W-:Y:S01]  /*d090*/  FADD.FTZ R0, R0, R5 ;  /* 0x0000000500007221 */ /* 0x002fe20000010000 */
[----:B------:R-:W-:-:S02]  /*d0a0*/  VIADD R5, R2, 0x1 ;  /* 0x0000000102057836 */ /* 0x000fc40000000000 */
[----:B0-----:R-:W-:Y:S02]  /*d0b0*/  FADD.FTZ R11, R9, R6 ;  /* 0x00000006090b7221 */ /* 0x001fe40000010000 */
[----:B------:R-:W0:Y:S01]  /*d0c0*/  SHFL.BFLY PT, R3, R0, 0x1, 0x1f ;  /* 0x0c201f0000037f89 */ /* 0x000e2200000e0000 */
[----:B------:R-:W-:-:S03]  /*d0d0*/  ISETP.NE.AND P1, PT, R5, 0x2, PT ;  /* 0x000000020500780c */ /* 0x000fc60003f25270 */
[----:B------:R-:W1:Y:S01]  /*d0e0*/  SHFL.BFLY PT, R4, R11, 0x1, 0x1f ;  /* 0x0c201f000b047f89 */ /* 0x000e6200000e0000 */
[----:B0-----:R-:W-:Y:S01]  /*d0f0*/  FADD.FTZ R10, R0, R3 ;  /* 0x00000003000a7221 */ /* 0x001fe20000010000 */
[----:B------:R-:W-:Y:S02]  /*d100*/  IMAD.MOV R3, RZ, RZ, -R184 ;  /* 0x000000ffff037224 */ /* 0x000fe400078e0ab8 */
[----:B------:R-:W-:Y:S02]  /*d110*/  IMAD.MOV.U32 R0, RZ, RZ, -0x800000 ;  /* 0xff800000ff007424 */ /* 0x000fe400078e00ff */
[----:B-1----:R-:W-:Y:S01]  /*d120*/  FADD.FTZ R9, R11, R4 ;  /* 0x000000040b097221 */ /* 0x002fe20000010000 */
[----:B------:R-:W-:Y:S01]  /*d130*/  FSETP.NE.FTZ.AND P2, PT, R10, RZ, PT ;  /* 0x000000ff0a00720b */ /* 0x000fe20003f55000 */
[----:B------:R-:W-:Y:S01]  /*d140*/  IMAD.MOV.U32 R4, RZ, RZ, RZ ;  /* 0x000000ffff047224 */ /* 0x000fe200078e00ff */
[----:B------:R-:W-:Y:S01]  /*d150*/  ISETP.NE.AND P0, PT, R18, R3, PT ;  /* 0x000000031200720c */ /* 0x000fe20003f05270 */
[----:B------:R-:W-:Y:S01]  /*d160*/  IMAD.MOV.U32 R3, RZ, RZ, RZ ;  /* 0x000000ffff037224 */ /* 0x000fe200078e00ff */
[----:B------:R-:W-:-:S02]  /*d170*/  FSETP.NE.FTZ.AND P3, PT, R9, RZ, PT ;  /* 0x000000ff0900720b */ /* 0x000fc40003f75000 */
[----:B------:R-:W-:-:S04]  /*d180*/  SEL R11, RZ, 0x1, P1 ;  /* 0x00000001ff0b7807 */ /* 0x000fc80000800000 */
[----:B------:R-:W-:-:S03]  /*d190*/  LOP3.LUT R16, R16, R11, RZ, 0x3c, !PT ;  /* 0x0000000b10107212 */ /* 0x000fc600078e3cff */
[----:B------:R-:W0:Y:S02]  /*d1a0*/  @P2 MUFU.RCP R3, R10 ;  /* 0x0000000a00032308 */ /* 0x000e240000001000 */
[----:B------:R-:W-:Y:S02]  /*d1b0*/  @!P0 IMAD R2, R2, 0x40, R22 ;  /* 0x0000004002028824 */ /* 0x000fe400078e0216 */
[----:B------:R-:W-:Y:S02]  /*d1c0*/  @P3 FMUL.FTZ R12, R12, 0.69314718246459960938 ;  /* 0x3f3172180c0c3820 */ /* 0x000fe40000410000 */
[----:B------:R-:W-:Y:S02]  /*d1d0*/  @!P0 IMAD R2, R2, 0x4, R17 ;  /* 0x0000000402028824 */ /* 0x000fe400078e0211 */
[----:B------:R-:W1:Y:S08]  /*d1e0*/  @P3 MUFU.RCP R4, R9 ;  /* 0x0000000900043308 */ /* 0x000e700000001000 */
[----:B------:R-:W2:Y:S01]  /*d1f0*/  @P2 MUFU.LG2 R10, R10 ;  /* 0x0000000a000a2308 */ /* 0x000ea20000000c00 */
[----:B0-----:R-:W-:Y:S01]  /*d200*/  @!P0 STS [R2+0x38400], R3 ;  /* 0x0384000302008388 */ /* 0x001fe20000000800 */
[-C--:B------:R-:W-:Y:S01]  /*d210*/  FMUL.FTZ R208, R24, R3.reuse ;  /* 0x0000000318d07220 */ /* 0x080fe20000410000 */
[-C--:B------:R-:W-:Y:S01]  /*d220*/  FMUL.FTZ R21, R25, R3.reuse ;  /* 0x0000000319157220 */ /* 0x080fe20000410000 */
[-C--:B------:R-:W-:Y:S01]  /*d230*/  FMUL.FTZ R205, R28, R3.reuse ;  /* 0x000000031ccd7220 */ /* 0x080fe20000410000 */
[-C--:B------:R-:W-:Y:S01]  /*d240*/  FMUL.FTZ R6, R29, R3.reuse ;  /* 0x000000031d067220 */ /* 0x080fe20000410000 */
[-C--:B------:R-:W-:Y:S01]  /*d250*/  FMUL.FTZ R213, R32, R3.reuse ;  /* 0x0000000320d57220 */ /* 0x080fe20000410000 */
[-C--:B------:R-:W-:Y:S01]  /*d260*/  FMUL.FTZ R211, R33, R3.reuse ;  /* 0x0000000321d37220 */ /* 0x080fe20000410000 */
[----:B------:R2:W0:Y:S01]  /*d270*/  @P3 MUFU.LG2 R11, R9 ;  /* 0x00000009000b3308 */ /* 0x0004220000000c00 */
[----:B-1----:R1:W-:Y:S01]  /*d280*/  @!P0 STS [R2+0x38420], R4 ;  /* 0x0384200402008388 */ /* 0x0023e20000000800 */
[-C--:B------:R-:W-:Y:S01]  /*d290*/  FMUL.FTZ R212, R36, R3.reuse ;  /* 0x0000000324d47220 */ /* 0x080fe20000410000 */
[-C--:B------:R-:W-:Y:S01]  /*d2a0*/  FMUL.FTZ R209, R37, R3.reuse ;  /* 0x0000000325d17220 */ /* 0x080fe20000410000 */
[-C--:B------:R-:W-:Y:S01]  /*d2b0*/  FMUL.FTZ R210, R40, R3.reuse ;  /* 0x0000000328d27220 */ /* 0x080fe20000410000 */
[-C--:B------:R-:W-:Y:S01]  /*d2c0*/  FMUL.FTZ R206, R41, R3.reuse ;  /* 0x0000000329ce7220 */ /* 0x080fe20000410000 */
[-C--:B------:R-:W-:Y:S01]  /*d2d0*/  FMUL.FTZ R207, R44, R3.reuse ;  /* 0x000000032ccf7220 */ /* 0x080fe20000410000 */
[-C--:B------:R-:W-:Y:S01]  /*d2e0*/  FMUL.FTZ R203, R45, R3.reuse ;  /* 0x000000032dcb7220 */ /* 0x080fe20000410000 */
[-C--:B------:R-:W-:Y:S01]  /*d2f0*/  FMUL.FTZ R204, R48, R3.reuse ;  /* 0x0000000330cc7220 */ /* 0x080fe20000410000 */
[----:B--2---:R-:W-:Y:S01]  /*d300*/  @P2 FMUL.FTZ R9, R10, 0.69314718246459960938 ;  /* 0x3f3172180a092820 */ /* 0x004fe20000410000 */
[----:B------:R-:W-:Y:S01]  /*d310*/  FMUL.FTZ R201, R49, R3 ;  /* 0x0000000331c97220 */ /* 0x000fe20000410000 */
[----:B-1----:R-:W-:-:S02]  /*d320*/  IMAD.U32 R2, RZ, RZ, UR6 ;  /* 0x00000006ff027e24 */ /* 0x002fc4000f8e00ff */
[-C--:B------:R-:W-:Y:S01]  /*d330*/  FMUL.FTZ R202, R52, R3.reuse ;  /* 0x0000000334ca7220 */ /* 0x080fe20000410000 */
[-C--:B------:R-:W-:Y:S01]  /*d340*/  FMUL.FTZ R199, R53, R3.reuse ;  /* 0x0000000335c77220 */ /* 0x080fe20000410000 */
[-C--:B------:R-:W-:Y:S01]  /*d350*/  FMUL.FTZ R200, R56, R3.reuse ;  /* 0x0000000338c87220 */ /* 0x080fe20000410000 */
[----:B------:R-:W-:Y:S01]  /*d360*/  @P2 FMUL.FTZ R2, R2, 0.69314718246459960938 ;  /* 0x3f31721802022820 */ /* 0x000fe20000410000 */
        /* <DEDUP_REMOVED lines=50> */
[----:B------:R-:W-:Y:S01]  /*d690*/  @P2 FFMA.FTZ R3, R2, R7, R9 ;  /* 0x0000000702032223 */ /* 0x000fe20000010009 */
        /* <DEDUP_REMOVED lines=67> */
.L_x_4377:
[----:B------:R-:W0:Y:S01]  /*dad0*/  S2R R4, SR_CgaCtaId ;  /* 0x0000000000047919 */ /* 0x000e220000008800 */
[----:B------:R-:W-:Y:S01]  /*dae0*/  MOV R17, 0x400 ;  /* 0x0000040000117802 */ /* 0x000fe20000000f00 */
[----:B------:R-:W-:Y:S01]  /*daf0*/  BSSY B0, `(.L_x_4411) ;  /* 0x00002a7000007945 */ /* 0x000fe20003800000 */
[----:B------:R-:W-:Y:S02]  /*db00*/  BAR.SYNC.DEFER_BLOCKING 0x5, 0x180 ;  /* 0x0146000000007b1d */ /* 0x000fe40000010000 */
[----:B0-----:R-:W-:-:S05]  /*db10*/  LEA R17, R4, R17, 0x18 ;  /* 0x0000001104117211 */ /* 0x001fca00078ec0ff */
[----:B------:R-:W0:Y:S02]  /*db20*/  LDS R4, [R17+0x388d0] ;  /* 0x0388d00011047984 */ /* 0x000e240000000800 */
[----:B0-----:R-:W-:Y:S01]  /*db30*/  R2UR UR4, R4 ;  /* 0x00000000040472ca */ /* 0x001fe200000e0000 */
[----:B------:R-:W-:Y:S06]  /*db40*/  BAR.ARV 0x4, 0x180 ;  /* 0x0106000000007b1d */ /* 0x000fec0000002000 */
[----:B------:R-:W-:Y:S08]  /*db50*/  @P0 BRA `(.L_x_4412) ;  /* 0x0000001c00880947 */ /* 0x000ff00003800000 */
[----:B------:R-:W0:Y:S01]  /*db60*/  S2R R4, SR_SWINHI ;  /* 0x0000000000047919 */ /* 0x000e220000002f00 */
[----:B------:R-:W-:Y:S01]  /*db70*/  IMAD R7, R215, 0x40, R23 ;  /* 0x00000040d7077824 */ /* 0x000fe200078e0217 */
[----:B------:R-:W-:Y:S01]  /*db80*/  F2FP.BF16.F32.PACK_AB R6, R6, R205 ;  /* 0x000000cd0606723e */ /* 0x000fe200000010ff */
[----:B------:R-:W-:Y:S01]  /*db90*/  USHF.R.S32.HI UR12, URZ, 0x1f, UR42 ;  /* 0x0000001f3f0c7899 */ /* 0x000fe2000801142a */
[----:B------:R-:W-:Y:S01]  /*dba0*/  BAR.SYNC.DEFER_BLOCKING 0x1, 0x100 ;  /* 0x0044000000007b1d */ /* 0x000fe20000010000 */
[----:B------:R-:W-:Y:S01]  /*dbb0*/  F2FP.BF16.F32.PACK_AB R112, R113, R112 ;  /* 0x000000707170723e */ /* 0x000fe200000010ff */
[----:B------:R-:W-:Y:S01]  /*dbc0*/  USHF.R.S32.HI UR13, URZ, 0x1f, UR39 ;  /* 0x0000001f3f0d7899 */ /* 0x000fe20008011427 */
[----:B------:R-:W-:Y:S02]  /*dbd0*/  F2FP.BF16.F32.PACK_AB R113, R19, R114 ;  /* 0x000000721371723e */ /* 0x000fe400000010ff */
[----:B------:R-:W-:Y:S02]  /*dbe0*/  F2FP.BF16.F32.PACK_AB R114, R117, R116 ;  /* 0x000000747572723e */ /* 0x000fe400000010ff */
[----:B------:R-:W-:Y:S01]  /*dbf0*/  F2FP.BF16.F32.PACK_AB R115, R108, R115 ;  /* 0x000000736c73723e */ /* 0x000fe200000010ff */
[----:B------:R-:W1:Y:S01]  /*dc00*/  SHFL.IDX PT, R41, R216, RZ, 0x1f ;  /* 0x00001fffd8297589 */ /* 0x000e6200000e0000 */
        /* <DEDUP_REMOVED lines=10> */
[----:B------:R-:W-:Y:S02]  /*dcb0*/  MOV R92, R17 ;  /* 0x00000011005c7202 */ /* 0x000fe40000000f00 */
[----:B0-----:R-:W-:Y:S02]  /*dcc0*/  MOV R93, R4 ;  /* 0x00000004005d7202 */ /* 0x001fe40000000f00 */
[----:B------:R-:W-:-:S02]  /*dcd0*/  F2FP.BF16.F32.PACK_AB R146, R149, R148 ;  /* 0x000000949592723e */ /* 0x000fc400000010ff */
[----:B------:R-:W-:Y:S01]  /*dce0*/  F2FP.BF16.F32.PACK_AB R147, R151, R150 ;  /* 0x000000969793723e */ /* 0x000fe200000010ff */
[----:B------:R-:W-:-:S04]  /*dcf0*/  IMAD.WIDE R4, R219, 0x2, R92 ;  /* 0x00000002db047825 */ /* 0x000fc800078e025c */
[----:B------:R-:W-:Y:S01]  /*dd00*/  IMAD.WIDE R92, R7, 0x2, R92 ;  /* 0x00000002075c7825 */ /* 0x000fe200078e025c */
[C---:B------:R-:W-:Y:S02]  /*dd10*/  IADD3 R15, P3, R4.reuse, 0x40, RZ ;  /* 0x00000040040f7810 */ /* 0x040fe40007f7e0ff */
[----:B------:R-:W-:Y:S02]  /*dd20*/  IADD3 R25, P4, R4, 0x60, RZ ;  /* 0x0000006004197810 */ /* 0x000fe40007f9e0ff */
[----:B------:R-:W-:Y:S02]  /*dd30*/  LOP3.LUT R14, R15, 0x380, RZ, 0xc0, !PT ;  /* 0x000003800f0e7812 */ /* 0x000fe400078ec0ff */
[----:B------:R-:W-:Y:S02]  /*dd40*/  LOP3.LUT R24, R25, 0x380, RZ, 0xc0, !PT ;  /* 0x0000038019187812 */ /* 0x000fe400078ec0ff */
[----:B------:R-:W-:Y:S02]  /*dd50*/  SHF.R.U64 R14, R14, 0x3, RZ ;  /* 0x000000030e0e7819 */ /* 0x000fe400000012ff */
[----:B------:R-:W-:-:S02]  /*dd60*/  SHF.R.U64 R24, R24, 0x3, RZ ;  /* 0x0000000318187819 */ /* 0x000fc400000012ff */
[----:B------:R-:W-:Y:S01]  /*dd70*/  LOP3.LUT R14, R14, R15, RZ, 0x3c, !PT ;  /* 0x0000000f0e0e7212 */ /* 0x000fe200078e3cff */
[--C-:B------:R-:W-:Y:S01]  /*dd80*/  IMAD.X R15, RZ, RZ, R5.reuse, P3 ;  /* 0x000000ffff0f7224 */ /* 0x100fe200018e0605 */
[----:B------:R-:W-:Y:S01]  /*dd90*/  LOP3.LUT R24, R24, R25, RZ, 0x3c, !PT ;  /* 0x0000001918187212 */ /* 0x000fe200078e3cff */
[----:B------:R-:W-:Y:S01]  /*dda0*/  IMAD.X R25, RZ, RZ, R5, P4 ;  /* 0x000000ffff197224 */ /* 0x000fe200020e0605 */
[C---:B------:R-:W-:Y:S02]  /*ddb0*/  IADD3 R29, P5, R4.reuse, 0x2000, RZ ;  /* 0x00002000041d7810 */ /* 0x040fe40007fbe0ff */
[C---:B------:R-:W-:Y:S02]  /*ddc0*/  IADD3 R119, P3, R4.reuse, 0x4020, RZ ;  /* 0x0000402004777810 */ /* 0x040fe40007f7e0ff */
[----:B------:R-:W-:Y:S02]  /*ddd0*/  IADD3 R123, P4, R4, 0x4040, RZ ;  /* 0x00004040047b7810 */ /* 0x000fe40007f9e0ff */
[----:B------:R-:W-:-:S02]  /*dde0*/  LOP3.LUT R28, R29, 0x380, RZ, 0xc0, !PT ;  /* 0x000003801d1c7812 */ /* 0x000fc400078ec0ff */
[----:B------:R-:W-:Y:S02]  /*ddf0*/  LOP3.LUT R118, R119, 0x380, RZ, 0xc0, !PT ;  /* 0x0000038077767812 */ /* 0x000fe400078ec0ff */
[----:B------:R-:W-:Y:S02]  /*de00*/  LOP3.LUT R122, R123, 0x380, RZ, 0xc0, !PT ;  /* 0x000003807b7a7812 */ /* 0x000fe400078ec0ff */
[----:B------:R-:W-:Y:S02]  /*de10*/  SHF.R.U64 R28, R28, 0x3, RZ ;  /* 0x000000031c1c7819 */ /* 0x000fe400000012ff */
[----:B------:R-:W-:Y:S02]  /*de20*/  IADD3 R49, P0, R4, 0x2040, RZ ;  /* 0x0000204004317810 */ /* 0x000fe40007f1e0ff */
[----:B------:R-:W-:Y:S02]  /*de30*/  SHF.R.U64 R118, R118, 0x3, RZ ;  /* 0x0000000376767819 */ /* 0x000fe400000012ff */
[----:B------:R-:W-:-:S02]  /*de40*/  SHF.R.U64 R122, R122, 0x3, RZ ;  /* 0x000000037a7a7819 */ /* 0x000fc400000012ff */
[----:B------:R-:W-:Y:S01]  /*de50*/  LOP3.LUT R28, R28, R29, RZ, 0x3c, !PT ;  /* 0x0000001d1c1c7212 */ /* 0x000fe200078e3cff */
[--C-:B------:R-:W-:Y:S01]  /*de60*/  IMAD.X R29, RZ, RZ, R5.reuse, P5 ;  /* 0x000000ffff1d7224 */ /* 0x100fe200028e0605 */
[----:B------:R-:W-:Y:S02]  /*de70*/  LOP3.LUT R48, R49, 0x380, RZ, 0xc0, !PT ;  /* 0x0000038031307812 */ /* 0x000fe400078ec0ff */
[----:B------:R-:W-:Y:S02]  /*de80*/  IADD3 R13, P2, R4, 0x20, RZ ;  /* 0x00000020040d7810 */ /* 0x000fe40007f5e0ff */
[----:B------:R-:W-:Y:S01]  /*de90*/  LOP3.LUT R118, R118, R119, RZ, 0x3c, !PT ;  /* 0x0000007776767212 */ /* 0x000fe200078e3cff */
[--C-:B------:R-:W-:Y:S01]  /*dea0*/  IMAD.X R119, RZ, RZ, R5.reuse, P3 ;  /* 0x000000ffff777224 */ /* 0x100fe200018e0605 */
[----:B------:R-:W-:Y:S01]  /*deb0*/  LOP3.LUT R122, R122, R123, RZ, 0x3c, !PT ;  /* 0x0000007b7a7a7212 */ /* 0x000fe200078e3cff */
[----:B------:R-:W-:Y:S01]  /*dec0*/  IMAD.X R123, RZ, RZ, R5, P4 ;  /* 0x000000ffff7b7224 */ /* 0x000fe200020e0605 */
[----:B------:R-:W-:-:S02]  /*ded0*/  IADD3 R127, P5, R4, 0x4060, RZ ;  /* 0x00004060047f7810 */ /* 0x000fc40007fbe0ff */
[C---:B------:R-:W-:Y:S02]  /*dee0*/  IADD3 R81, P3, R92.reuse, 0x1000, RZ ;  /* 0x000010005c517810 */ /* 0x040fe40007f7e0ff */
[----:B------:R-:W-:Y:S02]  /*def0*/  IADD3 R77, P4, R92, 0x2000, RZ ;  /* 0x000020005c4d7810 */ /* 0x000fe40007f9e0ff */
[----:B------:R-:W-:Y:S02]  /*df00*/  SHF.R.U64 R48, R48, 0x3, RZ ;  /* 0x0000000330307819 */ /* 0x000fe400000012ff */
        /* <DEDUP_REMOVED lines=9> */
[----:B------:R-:W-:-:S02]  /*dfa0*/  IADD3 R135, P0, R4, 0x6020, RZ ;  /* 0x0000602004877810 */ /* 0x000fc40007f1e0ff */
[----:B------:R-:W-:Y:S02]  /*dfb0*/  SHF.R.U64 R80, R80, 0x3, RZ ;  /* 0x0000000350507819 */ /* 0x000fe400000012ff */
[----:B------:R-:W-:Y:S02]  /*dfc0*/  SHF.R.U64 R76, R76, 0x3, RZ ;  /* 0x000000034c4c7819 */ /* 0x000fe400000012ff */
[----:B------:R-:W-:Y:S02]  /*dfd0*/  LOP3.LUT R32, R33, 0x380, RZ, 0xc0, !PT ;  /* 0x0000038021207812 */ /* 0x000fe400078ec0ff */
[----:B------:R-:W-:Y:S01]  /*dfe0*/  LOP3.LUT R12, R12, R13, RZ, 0x3c, !PT ;  /* 0x0000000d0c0c7212 */ /* 0x000fe200078e3cff */
[--C-:B------:R-:W-:Y:S01]  /*dff0*/  IMAD.X R13, RZ, RZ, R5.reuse, P2 ;  /* 0x000000ffff0d7224 */ /* 0x100fe200010e0605 */
[----:B------:R-:W-:Y:S01]  /*e000*/  LOP3.LUT R126, R126, R127, RZ, 0x3c, !PT ;  /* 0x0000007f7e7e7212 */ /* 0x000fe200078e3cff */
[----:B------:R-:W-:Y:S01]  /*e010*/  IMAD.X R127, RZ, RZ, R5, P5 ;  /* 0x000000ffff7f7224 */ /* 0x000fe200028e0605 */
[----:B------:R-:W-:-:S02]  /*e020*/  LOP3.LUT R134, R135, 0x380, RZ, 0xc0, !PT ;  /* 0x0000038087867812 */ /* 0x000fc400078ec0ff */
[C---:B------:R-:W-:Y:S02]  /*e030*/  IADD3 R101, P1, R4.reuse, 0x2060, RZ ;  /* 0x0000206004657810 */ /* 0x040fe40007f3e0ff */
[----:B------:R-:W-:Y:S02]  /*e040*/  IADD3 R105, P2, R4, 0x4000, RZ ;  /* 0x0000400004697810 */ /* 0x000fe40007f5e0ff */
[----:B------:R-:W-:Y:S01]  /*e050*/  LOP3.LUT R80, R80, R81, RZ, 0x3c, !PT ;  /* 0x0000005150507212 */ /* 0x000fe200078e3cff */
[--C-:B------:R-:W-:Y:S01]  /*e060*/  IMAD.X R81, RZ, RZ, R93.reuse, P3 ;  /* 0x000000ffff517224 */ /* 0x100fe200018e065d */
[----:B------:R-:W-:Y:S01]  /*e070*/  LOP3.LUT R76, R76, R77, RZ, 0x3c, !PT ;  /* 0x0000004d4c4c7212 */ /* 0x000fe200078e3cff */
[----:B------:R-:W-:Y:S01]  /*e080*/  IMAD.X R77, RZ, RZ, R93, P4 ;  /* 0x000000ffff4d7224 */ /* 0x000fe200020e065d */
[----:B------:R-:W-:Y:S02]  /*e090*/  SHF.R.U64 R32, R32, 0x3, RZ ;  /* 0x0000000320207819 */ /* 0x000fe400000012ff */
[----:B------:R-:W-:-:S02]  /*e0a0*/  IADD3 R73, P5, R92, 0x3000, RZ ;  /* 0x000030005c497810 */ /* 0x000fc40007fbe0ff */
[C---:B------:R-:W-:Y:S02]  /*e0b0*/  IADD3 R53, P3, R92.reuse, 0x8000, RZ ;  /* 0x000080005c357810 */ /* 0x040fe40007f7e0ff */
[----:B------:R-:W-:Y:S02]  /*e0c0*/  IADD3 R45, P4, R92, 0x9000, RZ ;  /* 0x000090005c2d7810 */ /* 0x000fe40007f9e0ff */
[----:B------:R-:W-:Y:S02]  /*e0d0*/  SHF.R.U64 R134, R134, 0x3, RZ ;  /* 0x0000000386867819 */ /* 0x000fe400000012ff */
[----:B------:R-:W-:Y:S02]  /*e0e0*/  LOP3.LUT R100, R101, 0x380, RZ, 0xc0, !PT ;  /* 0x0000038065647812 */ /* 0x000fe400078ec0ff */
[----:B------:R-:W-:Y:S02]  /*e0f0*/  LOP3.LUT R104, R105, 0x380, RZ, 0xc0, !PT ;  /* 0x0000038069687812 */ /* 0x000fe400078ec0ff */
[----:B------:R-:W-:Y:S01]  /*e100*/  LOP3.LUT R32, R32, R33, RZ, 0x3c, !PT ;  /* 0x0000002120207212 */ /* 0x000fe200078e3cff */
[----:B------:R-:W-:Y:S01]  /*e110*/  IMAD.X R33, RZ, RZ, R5, P6 ;  /* 0x000000ffff217224 */ /* 0x000fe200030e0605 */
[----:B------:R-:W-:-:S02]  /*e120*/  LOP3.LUT R72, R73, 0x380, RZ, 0xc0, !PT ;  /* 0x0000038049487812 */ /* 0x000fc400078ec0ff */
[----:B------:R-:W-:Y:S02]  /*e130*/  LOP3.LUT R52, R53, 0x380, RZ, 0xc0, !PT ;  /* 0x0000038035347812 */ /* 0x000fe400078ec0ff */
[----:B------:R-:W-:Y:S02]  /*e140*/  LOP3.LUT R44, R45, 0x380, RZ, 0xc0, !PT ;  /* 0x000003802d2c7812 */ /* 0x000fe400078ec0ff */
[----:B------:R-:W-:Y:S02]  /*e150*/  IADD3 R131, P6, R4, 0x6000, RZ ;  /* 0x0000600004837810 */ /* 0x000fe40007fde0ff */
[----:B------:R-:W-:Y:S01]  /*e160*/  LOP3.LUT R134, R134, R135, RZ, 0x3c, !PT ;  /* 0x0000008786867212 */ /* 0x000fe200078e3cff */
[----:B------:R-:W-:Y:S01]  /*e170*/  IMAD.X R135, RZ, RZ, R5, P0 ;  /* 0x000000ffff877224 */ /* 0x000fe200000e0605 */
[----:B------:R-:W-:Y:S02]  /*e180*/  SHF.R.U64 R100, R100, 0x3, RZ ;  /* 0x0000000364647819 */ /* 0x000fe400000012ff */
[----:B------:R-:W-:-:S02]  /*e190*/  SHF.R.U64 R104, R104, 0x3, RZ ;  /* 0x0000000368687819 */ /* 0x000fc400000012ff */
[----:B------:R-:W-:Y:S02]  /*e1a0*/  IADD3 R65, P0, R92, 0x5000, RZ ;  /* 0x000050005c417810 */ /* 0x000fe40007f1e0ff */
[----:B------:R-:W-:Y:S02]  /*e1b0*/  SHF.R.U64 R72, R72, 0x3, RZ ;  /* 0x0000000348487819 */ /* 0x000fe400000012ff */
        /* <DEDUP_REMOVED lines=8> */
[----:B------:R-:W-:Y:S01]  /*e240*/  LOP3.LUT R72, R72, R73, RZ, 0x3c, !PT ;  /* 0x0000004948487212 */ /* 0x000fe200078e3cff */
[----:B------:R-:W-:Y:S01]  /*e250*/  IMAD.X R73, RZ, RZ, R93, P5 ;  /* 0x000000ffff497224 */ /* 0x000fe200028e065d */
[C---:B------:R-:W-:Y:S02]  /*e260*/  IADD3 R9, P1, R4.reuse, 0x6040, RZ ;  /* 0x0000604004097810 */ /* 0x040fe40007f3e0ff */
[----:B------:R-:W-:Y:S02]  /*e270*/  IADD3 R11, P2, R4, 0x6060, RZ ;  /* 0x00006060040b7810 */ /* 0x000fe40007f5e0ff */
[----:B------:R-:W-:Y:S02]  /*e280*/  LOP3.LUT R52, R52, R53, RZ, 0x3c, !PT ;  /* 0x0000003534347212 */ /* 0x000fe400078e3cff */
[----:B------:R-:W-:Y:S02]  /*e290*/  LOP3.LUT R44, R44, R45, RZ, 0x3c, !PT ;  /* 0x0000002d2c2c7212 */ /* 0x000fe400078e3cff */
[----:B------:R-:W-:-:S02]  /*e2a0*/  SHF.R.U64 R130, R130, 0x3, RZ ;  /* 0x0000000382827819 */ /* 0x000fc400000012ff */
[----:B------:R-:W-:Y:S02]  /*e2b0*/  LOP3.LUT R53, R4, 0x380, RZ, 0xc0, !PT ;  /* 0x0000038004357812 */ /* 0x000fe400078ec0ff */
[----:B------:R-:W-:Y:S02]  /*e2c0*/  IADD3 R45, P5, R92, 0xa000, RZ ;  /* 0x0000a0005c2d7810 */ /* 0x000fe40007fbe0ff */
[----:B------:R-:W-:Y:S02]  /*e2d0*/  SHF.R.U64 R64, R64, 0x3, RZ ;  /* 0x0000000340407819 */ /* 0x000fe400000012ff */
[----:B------:R-:W-:Y:S02]  /*e2e0*/  LOP3.LUT R8, R9, 0x380, RZ, 0xc0, !PT ;  /* 0x0000038009087812 */ /* 0x000fe400078ec0ff */
[----:B------:R-:W-:Y:S02]  /*e2f0*/  LOP3.LUT R10, R11, 0x380, RZ, 0xc0, !PT ;  /* 0x000003800b0a7812 */ /* 0x000fe400078ec0ff */
[----:B------:R-:W-:Y:S01]  /*e300*/  LOP3.LUT R130, R130, R131, RZ, 0x3c, !PT ;  /* 0x0000008382827212 */ /* 0x000fe200078e3cff */
[----:B------:R-:W-:Y:S01]  /*e310*/  IMAD.X R131, RZ, RZ, R5, P6 ;  /* 0x000000ffff837224 */ /* 0x000fe200030e0605 */
[----:B------:R-:W-:-:S02]  /*e320*/  SHF.R.U64 R53, R53, 0x3, RZ ;  /* 0x0000000335357819 */ /* 0x000fc400000012ff */
[----:B------:R-:W-:Y:S02]  /*e330*/  LOP3.LUT R40, R45, 0x380, RZ, 0xc0, !PT ;  /* 0x000003802d287812 */ /* 0x000fe400078ec0ff */
[----:B------:R-:W-:Y:S02]  /*e340*/  IADD3 R69, P6, R92, 0x4000, RZ ;  /* 0x000040005c457810 */ /* 0x000fe40007fde0ff */
[----:B------:R-:W-:Y:S01]  /*e350*/  LOP3.LUT R64, R64, R65, RZ, 0x3c, !PT ;  /* 0x0000004140407212 */ /* 0x000fe200078e3cff */
[----:B------:R-:W-:Y:S01]  /*e360*/  IMAD.X R65, RZ, RZ, R93, P0 ;  /* 0x000000ffff417224 */ /* 0x000fe200000e065d */
[----:B------:R-:W-:Y:S02]  /*e370*/  SHF.R.U64 R8, R8, 0x3, RZ ;  /* 0x0000000308087819 */ /* 0x000fe400000012ff */
[----:B------:R-:W-:Y:S02]  /*e380*/  SHF.R.U64 R10, R10, 0x3, RZ ;  /* 0x000000030a0a7819 */ /* 0x000fe400000012ff */
[----:B------:R-:W-:-:S02]  /*e390*/  IADD3 R7, P0, R92, 0xc000, RZ ;  /* 0x0000c0005c077810 */ /* 0x000fc40007f1e0ff */
[----:B------:R-:W-:Y:S01]  /*e3a0*/  LOP3.LUT R4, R53, R4, RZ, 0x3c, !PT ;  /* 0x0000000435047212 */ /* 0x000fe200078e3cff */
[----:B------:R-:W-:Y:S01]  /*e3b0*/  IMAD.X R53, RZ, RZ, R93, P3 ;  /* 0x000000ffff357224 */ /* 0x000fe200018e065d */
        /* <DEDUP_REMOVED lines=9> */
[----:B------:R-:W-:Y:S02]  /*e450*/  MOV R89, R4 ;  /* 0x0000000400597202 */ /* 0x000fe40000000f00 */
[----:B------:R-:W-:Y:S02]  /*e460*/  F2FP.BF16.F32.PACK_AB R5, R27, R26 ;  /* 0x0000001a1b05723e */ /* 0x000fe400000010ff */
[----:B------:R-:W-:Y:S02]  /*e470*/  SHF.R.U64 R68, R68, 0x3, RZ ;  /* 0x0000000344447819 */ /* 0x000fe400000012ff */
[----:B------:R-:W-:Y:S02]  /*e480*/  IADD3 R27, P4, R92, 0xf000, RZ ;  /* 0x0000f0005c1b7810 */ /* 0x000fe40007f9e0ff */
[----:B------:R-:W-:-:S02]  /*e490*/  SHF.R.U64 R20, R20, 0x3, RZ ;  /* 0x0000000314147819 */ /* 0x000fc400000012ff */
[----:B------:R-:W-:Y:S01]  /*e4a0*/  LOP3.LUT R68, R68, R69, RZ, 0x3c, !PT ;  /* 0x0000004544447212 */ /* 0x000fe200078e3cff */
[--C-:B------:R-:W-:Y:S01]  /*e4b0*/  IMAD.X R69, RZ, RZ, R93.reuse, P6 ;  /* 0x000000ffff457224 */ /* 0x100fe200030e065d */
[----:B------:R-:W-:Y:S01]  /*e4c0*/  LOP3.LUT R26, R27, 0x380, RZ, 0xc0, !PT ;  /* 0x000003801b1a7812 */ /* 0x000fe200078ec0ff */
[----:B------:R-:W-:Y:S01]  /*e4d0*/  IMAD.X R97, RZ, RZ, R93, P4 ;  /* 0x000000ffff617224 */ /* 0x000fe200020e065d */
[C---:B------:R-:W-:Y:S02]  /*e4e0*/  IADD3 R61, P1, R92.reuse, 0x6000, RZ ;  /* 0x000060005c3d7810 */ /* 0x040fe40007f3e0ff */
[C---:B------:R-:W-:Y:S02]  /*e4f0*/  IADD3 R57, P2, R92.reuse, 0x7000, RZ ;  /* 0x000070005c397810 */ /* 0x040fe40007f5e0ff */
[----:B------:R-:W-:Y:S02]  /*e500*/  IADD3 R37, P6, R92, 0xb000, RZ ;  /* 0x0000b0005c257810 */ /* 0x000fe40007fde0ff */
[----:B------:R-:W-:-:S02]  /*e510*/  LOP3.LUT R20, R20, R7, RZ, 0x3c, !PT ;  /* 0x0000000714147212 */ /* 0x000fc400078e3cff */
[----:B------:R-:W-:Y:S01]  /*e520*/  F2FP.BF16.F32.PACK_AB R4, R21, R208 ;  /* 0x000000d01504723e */ /* 0x000fe200000010ff */
[----:B------:R-:W-:Y:S01]  /*e530*/  IMAD.X R21, RZ, RZ, R93, P0 ;  /* 0x000000ffff157224 */ /* 0x000fe200000e065d */
[----:B------:R-:W-:Y:S02]  /*e540*/  F2FP.BF16.F32.PACK_AB R7, R31, R30 ;  /* 0x0000001e1f07723e */ /* 0x000fe400000010ff */
[----:B------:R-:W-:Y:S02]  /*e550*/  SHF.R.U64 R26, R26, 0x3, RZ ;  /* 0x000000031a1a7819 */ /* 0x000fe400000012ff */
[----:B------:R-:W-:Y:S01]  /*e560*/  LOP3.LUT R60, R61, 0x380, RZ, 0xc0, !PT ;  /* 0x000003803d3c7812 */ /* 0x000fe200078ec0ff */
[----:B------:R0:W-:Y:S01]  /*e570*/  STSM.16.M88.4 [R89], R4 ;  /* 0x0000000459007844 */ /* 0x0001e20000000200 */
[----:B------:R-:W-:Y:S02]  /*e580*/  LOP3.LUT R56, R57, 0x380, RZ, 0xc0, !PT ;  /* 0x0000038039387812 */ /* 0x000fe400078ec0ff */
[----:B------:R-:W-:-:S02]  /*e590*/  LOP3.LUT R36, R37, 0x380, RZ, 0xc0, !PT ;  /* 0x0000038025247812 */ /* 0x000fc400078ec0ff */
[----:B------:R-:W-:Y:S02]  /*e5a0*/  LOP3.LUT R31, R92, 0x380, RZ, 0xc0, !PT ;  /* 0x000003805c1f7812 */ /* 0x000fe400078ec0ff */
[----:B------:R-:W-:Y:S02]  /*e5b0*/  LOP3.LUT R96, R26, R27, RZ, 0x3c, !PT ;  /* 0x0000001b1a607212 */ /* 0x000fe400078e3cff */
[----:B------:R-:W-:Y:S02]  /*e5c0*/  SHF.R.U64 R60, R60, 0x3, RZ ;  /* 0x000000033c3c7819 */ /* 0x000fe400000012ff */
[----:B------:R-:W-:Y:S02]  /*e5d0*/  SHF.R.U64 R56, R56, 0x3, RZ ;  /* 0x0000000338387819 */ /* 0x000fe400000012ff */
[----:B------:R-:W-:Y:S02]  /*e5e0*/  MOV R26, R12 ;  /* 0x0000000c001a7202 */ /* 0x000fe40000000f00 */
[----:B------:R-:W-:-:S02]  /*e5f0*/  SHF.R.U64 R36, R36, 0x3, RZ ;  /* 0x0000000324247819 */ /* 0x000fc400000012ff */
[----:B0-----:R-:W-:Y:S02]  /*e600*/  F2FP.BF16.F32.PACK_AB R4, R211, R213 ;  /* 0x000000d5d304723e */ /* 0x001fe400000010ff */
[----:B------:R-:W-:Y:S02]  /*e610*/  F2FP.BF16.F32.PACK_AB R5, R35, R34 ;  /* 0x000000222305723e */ /* 0x000fe400000010ff */
[----:B------:R-:W-:Y:S02]  /*e620*/  F2FP.BF16.F32.PACK_AB R6, R209, R212 ;  /* 0x000000d4d106723e */ /* 0x000fe400000010ff */
[----:B------:R-:W-:Y:S02]  /*e630*/  F2FP.BF16.F32.PACK_AB R7, R39, R38 ;  /* 0x000000262707723e */ /* 0x000fe400000010ff */
[----:B------:R-:W-:Y:S02]  /*e640*/  SHF.R.U64 R31, R31, 0x3, RZ ;  /* 0x000000031f1f7819 */ /* 0x000fe400000012ff */
[----:B------:R-:W-:Y:S01]  /*e650*/  MOV R38, R8 ;  /* 0x0000000800267202 */ /* 0x000fe20000000f00 */
[----:B------:R0:W-:Y:S01]  /*e660*/  STSM.16.M88.4 [R26], R4 ;  /* 0x000000041a007844 */ /* 0x0001e20000000200 */
[----:B------:R-:W-:-:S02]  /*e670*/  MOV R39, R10 ;  /* 0x0000000a00277202 */ /* 0x000fc40000000f00 */
[----:B------:R-:W-:Y:S01]  /*e680*/  LOP3.LUT R60, R60, R61, RZ, 0x3c, !PT ;  /* 0x0000003d3c3c7212 */ /* 0x000fe200078e3cff */
[--C-:B------:R-:W-:Y:S01]  /*e690*/  IMAD.X R61, RZ, RZ, R93.reuse, P1 ;  /* 0x000000ffff3d7224 */ /* 0x100fe200008e065d */
[----:B------:R-:W-:Y:S01]  /*e6a0*/  LOP3.LUT R56, R56, R57, RZ, 0x3c, !PT ;  /* 0x0000003938387212 */ /* 0x000fe200078e3cff */
[----:B------:R-:W-:Y:S01]  /*e6b0*/  IMAD.X R57, RZ, RZ, R93, P2 ;  /* 0x000000ffff397224 */ /* 0x000fe200010e065d */
[----:B------:R-:W-:Y:S02]  /*e6c0*/  MOV R168, R14 ;  /* 0x0000000e00a87202 */ /* 0x000fe40000000f00 */
[----:B------:R-:W-:Y:S02]  /*e6d0*/  F2FP.BF16.F32.PACK_AB R8, R206, R210 ;  /* 0x000000d2ce08723e */ /* 0x000fe400000010ff */
[----:B------:R-:W-:Y:S02]  /*e6e0*/  F2FP.BF16.F32.PACK_AB R9, R43, R42 ;  /* 0x0000002a2b09723e */ /* 0x000fe400000010ff */
[----:B------:R-:W-:-:S02]  /*e6f0*/  F2FP.BF16.F32.PACK_AB R10, R203, R207 ;  /* 0x000000cfcb0a723e */ /* 0x000fc400000010ff */
[----:B------:R-:W-:Y:S02]  /*e700*/  F2FP.BF16.F32.PACK_AB R11, R47, R46 ;  /* 0x0000002e2f0b723e */ /* 0x000fe400000010ff */
[----:B------:R-:W-:Y:S02]  /*e710*/  LOP3.LUT R36, R36, R37, RZ, 0x3c, !PT ;  /* 0x0000002524247212 */ /* 0x000fe400078e3cff */
[----:B------:R-:W-:Y:S01]  /*e720*/  MOV R188, R24 ;  /* 0x0000001800bc7202 */ /* 0x000fe20000000f00 */
[----:B------:R-:W-:Y:S01]  /*e730*/  STSM.16.M88.4 [R168], R8 ;  /* 0x00000008a8007844 */ /* 0x000fe20000000200 */
[----:B------:R-:W-:Y:S02]  /*e740*/  F2FP.BF16.F32.PACK_AB R12, R201, R204 ;  /* 0x000000ccc90c723e */ /* 0x000fe400000010ff */
[----:B------:R-:W-:Y:S02]  /*e750*/  F2FP.BF16.F32.PACK_AB R13, R51, R50 ;  /* 0x00000032330d723e */ /* 0x000fe400000010ff */
[----:B------:R-:W-:-:S02]  /*e760*/  F2FP.BF16.F32.PACK_AB R14, R199, R202 ;  /* 0x000000cac70e723e */ /* 0x000fc400000010ff */
[----:B------:R-:W-:Y:S02]  /*e770*/  F2FP.BF16.F32.PACK_AB R15, R55, R54 ;  /* 0x00000036370f723e */ /* 0x000fe400000010ff */
[C---:B------:R-:W-:Y:S02]  /*e780*/  IADD3 R85, P1, R92.reuse, 0xd000, RZ ;  /* 0x0000d0005c557810 */ /* 0x040fe40007f3e0ff */
[----:B------:R-:W-:Y:S01]  /*e790*/  IADD3 R37, P2, R92, 0xe000, RZ ;  /* 0x0000e0005c257810 */ /* 0x000fe20007f5e0ff */
[----:B------:R-:W-:Y:S01]  /*e7a0*/  STSM.16.M88.4 [R188], R12 ;  /* 0x0000000cbc007844 */ /* 0x000fe20000000200 */
[----:B------:R-:W-:Y:S02]  /*e7b0*/  MOV R205, R28 ;  /* 0x0000001c00cd7202 */ /* 0x000fe40000000f00 */
[----:B0-----:R-:W-:Y:S01]  /*e7c0*/  F2FP.BF16.F32.PACK_AB R4, R197, R200 ;  /* 0x000000c8c504723e */ /* 0x001fe200000010ff */
[----:B------:R-:W-:Y:S01]  /*e7d0*/  IMAD.X R89, RZ, RZ, R93, P2 ;  /* 0x000000ffff597224 */ /* 0x000fe200010e065d */
[----:B------:R-:W-:-:S02]  /*e7e0*/  F2FP.BF16.F32.PACK_AB R5, R59, R58 ;  /* 0x0000003a3b05723e */ /* 0x000fc400000010ff */
[----:B------:R-:W-:Y:S02]  /*e7f0*/  F2FP.BF16.F32.PACK_AB R6, R183, R198 ;  /* 0x000000c6b706723e */ /* 0x000fe400000010ff */
[----:B------:R-:W-:Y:S02]  /*e800*/  F2FP.BF16.F32.PACK_AB R7, R63, R62 ;  /* 0x0000003e3f07723e */ /* 0x000fe400000010ff */
[----:B------:R-:W-:Y:S02]  /*e810*/  LOP3.LUT R92, R31, R92, RZ, 0x3c, !PT ;  /* 0x0000005c1f5c7212 */ /* 0x000fe400078e3cff */
[----:B------:R-:W-:Y:S01]  /*e820*/  MOV R32, R32 ;  /* 0x0000002000207202 */ /* 0x000fe20000000f00 */
[----:B------:R-:W-:Y:S01]  /*e830*/  STSM.16.M88.4 [R205], R4 ;  /* 0x00000004cd007844 */ /* 0x000fe20000000200 */
[----:B------:R-:W-:Y:S02]  /*e840*/  F2FP.BF16.F32.PACK_AB R24, R181, R196 ;  /* 0x000000c4b518723e */ /* 0x000fe400000010ff */
        /* <DEDUP_REMOVED lines=21> */
[----:B--2---:R-:W-:-:S02]  /*e9a0*/  F2FP.BF16.F32.PACK_AB R48, R169, R172 ;  /* 0x000000aca930723e */ /* 0x004fc400000010ff */
[----:B------:R-:W-:Y:S02]  /*e9b0*/  F2FP.BF16.F32.PACK_AB R4, R164, R167 ;  /* 0x000000a7a404723e */ /* 0x000fe400000010ff */
        /* <DEDUP_REMOVED lines=10> */
[----:B-1----:R-:W-:Y:S01]  /*ea60*/  ISETP.NE.AND P3, PT, R41, RZ, PT ;  /* 0x000000ff2900720c */ /* 0x002fe20003f65270 */
[----:B------:R-:W-:Y:S01]  /*ea70*/  IMAD.X R41, RZ, RZ, R93, P5 ;  /* 0x000000ffff297224 */ /* 0x000fe200028e065d */
[----:B------:R-:W-:Y:S01]  /*ea80*/  MOV R126, R126 ;  /* 0x0000007e007e7202 */ /* 0x000fe20000000f00 */
[----:B------:R0:W-:Y:S01]  /*ea90*/  STSM.16.M88.4 [R122], R8 ;  /* 0x000000087a007844 */ /* 0x0001e20000000200 */
[----:B------:R-:W-:Y:S02]  /*eaa0*/  MOV R101, R130 ;  /* 0x0000008200657202 */ /* 0x000fe40000000f00 */
[----:B------:R-:W-:Y:S01]  /*eab0*/  F2FP.BF16.F32.PACK_AB R123, R156, R155 ;  /* 0x0000009b9c7b723e */ /* 0x000fe200000010ff */
[----:B------:R1:W-:Y:S01]  /*eac0*/  STSM.16.M88.4 [R126], R112 ;  /* 0x000000707e007844 */ /* 0x0003e20000000200 */
[----:B------:R-:W-:-:S02]  /*ead0*/  MOV R134, R134 ;  /* 0x0000008600867202 */ /* 0x000fc40000000f00 */
[----:B------:R-:W-:Y:S02]  /*eae0*/  F2FP.BF16.F32.PACK_AB R130, R133, R132 ;  /* 0x000000848582723e */ /* 0x000fe400000010ff */
[----:B------:R-:W-:Y:S02]  /*eaf0*/  F2FP.BF16.F32.PACK_AB R131, R161, R160 ;  /* 0x000000a0a183723e */ /* 0x000fe400000010ff */
[----:B------:R-:W-:Y:S02]  /*eb00*/  LOP3.LUT R84, R85, 0x380, RZ, 0xc0, !PT ;  /* 0x0000038055547812 */ /* 0x000fe400078ec0ff */
[----:B------:R-:W-:Y:S02]  /*eb10*/  LOP3.LUT R88, R37, 0x380, RZ, 0xc0, !PT ;  /* 0x0000038025587812 */ /* 0x000fe400078ec0ff */
[----:B------:R-:W-:Y:S02]  /*eb20*/  SHF.R.U64 R84, R84, 0x3, RZ ;  /* 0x0000000354547819 */ /* 0x000fe400000012ff */
[----:B0-----:R-:W-:-:S02]  /*eb30*/  F2FP.BF16.F32.PACK_AB R122, R125, R124 ;  /* 0x0000007c7d7a723e */ /* 0x001fc400000010ff */
[----:B------:R-:W-:Y:S02]  /*eb40*/  SHF.R.U64 R88, R88, 0x3, RZ ;  /* 0x0000000358587819 */ /* 0x000fe400000012ff */
[----:B------:R-:W-:Y:S01]  /*eb50*/  LOP3.LUT R84, R84, R85, RZ, 0x3c, !PT ;  /* 0x0000005554547212 */ /* 0x000fe200078e3cff */
[----:B------:R1:W-:Y:S01]  /*eb60*/  STSM.16.M88.4 [R101], R120 ;  /* 0x0000007865007844 */ /* 0x0003e20000000200 */
[----:B------:R-:W-:Y:S01]  /*eb70*/  LOP3.LUT R88, R88, R37, RZ, 0x3c, !PT ;  /* 0x0000002558587212 */ /* 0x000fe200078e3cff */
[--C-:B------:R-:W-:Y:S02]  /*eb80*/  IMAD.X R37, RZ, RZ, R93.reuse, P6 ;  /* 0x000000ffff257224 */ /* 0x100fe400030e065d */
[----:B------:R1:W-:Y:S01]  /*eb90*/  STSM.16.M88.4 [R134], R128 ;  /* 0x0000008086007844 */ /* 0x0003e20000000200 */
[----:B------:R-:W-:-:S03]  /*eba0*/  IMAD.X R85, RZ, RZ, R93, P1 ;  /* 0x000000ffff557224 */ /* 0x000fc600008e065d */
[----:B------:R1:W-:Y:S04]  /*ebb0*/  STSM.16.M88.4 [R38], R136 ;  /* 0x0000008826007844 */ /* 0x0003e80000000200 */
[----:B------:R1:W-:Y:S01]  /*ebc0*/  STSM.16.M88.4 [R39], R144 ;  /* 0x0000009027007844 */ /* 0x0003e20000000200 */
[----:B------:R-:W-:Y:S06]  /*ebd0*/  BAR.SYNC.DEFER_BLOCKING 0x1, 0x100 ;  /* 0x0044000000007b1d */ /* 0x000fec0000010000 */
[----:B------:R-:W-:Y:S05]  /*ebe0*/  @P3 BRA `(.L_x_4413) ;  /* 0x0000000000b83947 */ /* 0x000fea0003800000 */
        /* <DEDUP_REMOVED lines=17> */
[----:B------:R-:W2:Y:S01]  /*ed00*/  @P0 LDC R6, c[0x0][0xcf0] ;  /* 0x00033c00ff060b82 */ /* 0x000ea20000000800 */
[----:B0-----:R-:W-:-:S05]  /*ed10*/  @P0 IMAD.HI.U32 R5, R10, R5, RZ ;  /* 0x000000050a050227 */ /* 0x001fca00078e00ff */
[----:B--2---:R-:W-:-:S04]  /*ed20*/  @P0 SHF.R.U32.HI R4, RZ, R6, R5 ;  /* 0x00000006ff040219 */ /* 0x004fc80000011605 */
        /* <DEDUP_REMOVED lines=23> */
[----:B------:R-:W2:Y:S08]  /*eea0*/  SHFL.IDX PT, R7, R11, 0x1, 0x1c1f ;  /* 0x003c1f000b077f89 */ /* 0x000eb000000e0000 */
[----:B0-----:R0:W-:Y:S04]  /*eeb0*/  @!P1 ST.E desc[UR44][R4.64], R3 ;  /* 0x0000000304009985 */ /* 0x0011e8000c10192c */
[----:B--2---:R0:W-:Y:S02]  /*eec0*/  @!P0 ST.E desc[UR44][R6.64], R0 ;  /* 0x0000000006008985 */ /* 0x0041e4000c10192c */
.L_x_4413:
[----:B------:R-:W2:Y:S01]  /*eed0*/  LDC R15, c[0x0][0xce8] ;  /* 0x00033a00ff0f7b82 */ /* 0x000ea20000000800 */
        /* <DEDUP_REMOVED lines=13> */
[----:B--2---:R-:W-:-:S03]  /*efb0*/  ISETP.NE.AND P2, PT, R15, 0x1, PT ;  /* 0x000000010f00780c */ /* 0x004fc60003f45270 */
        /* <DEDUP_REMOVED lines=18> */
[----:B-1----:R-:W5:Y:S01]  /*f0e0*/  LD.E.128 R36, desc[UR44][R36.64] ;  /* 0x0000002c24247980 */ /* 0x002f62000c101d00 */
[----:B------:R-:W-:Y:S01]  /*f0f0*/  SEL R0, RZ, 0xffffffff, P0 ;  /* 0xffffffffff007807 */ /* 0x000fe20000000000 */
[----:B------:R-:W-:Y:S01]  /*f100*/  UIMAD.WIDE.U32 UR6, UR42, UR8, URZ ;  /* 0x000000082a0672a5 */ /* 0x000fe2000f8e003f */
[----:B------:R-:W-:Y:S01]  /*f110*/  IMAD.SHL.U32 R8, R8, 0x8, RZ ;  /* 0x0000000808087824 */ /* 0x000fe200078e00ff */
[----:B------:R-:W-:Y:S01]  /*f120*/  UIMAD UR5, UR42, UR9, UR5 ;  /* 0x000000092a0572a4 */ /* 0x000fe2000f8e0205 */
[----:B------:R1:W5:Y:S01]  /*f130*/  LD.E.128 R4, desc[UR44][R20.64] ;  /* 0x0000002c14047980 */ /* 0x000362000c101d00 */
        /* <DEDUP_REMOVED lines=28> */
[----:B0-----:R-:W0:Y:S01]  /*f300*/  FENCE.VIEW.ASYNC.S ;  /* 0x00000000000073c6 */ /* 0x001e220000000000 */
[----:B------:R-:W-:Y:S01]  /*f310*/  IMAD R11, R15, R13, R14 ;  /* 0x0000000d0f0b7224 */ /* 0x000fe200078e020e */
[----:B------:R-:W-:Y:S01]  /*f320*/  ISETP.GE.AND P0, PT, R218, UR10, PT ;  /* 0x0000000ada007c0c */ /* 0x000fe2000bf06270 */
[----:B------:R-:W-:Y:S01]  /*f330*/  IMAD.U32 R9, RZ, RZ, UR5 ;  /* 0x00000005ff097e24 */ /* 0x000fe2000f8e00ff */
[----:B------:R-:W-:Y:S01]  /*f340*/  ULDC UR5, c[0x0][0xb88] ;  /* 0x0002e20000057ab9 */ /* 0x000fe20000000800 */
[----:B------:R-:W-:Y:S01]  /*f350*/  IMAD.SHL.U32 R19, R0, 0x20, RZ ;  /* 0x0000002000137824 */ /* 0x000fe200078e00ff */
[----:B------:R-:W-:Y:S01]  /*f360*/  SHF.R.S32.HI R0, RZ, 0x1f, R11 ;  /* 0x0000001fff007819 */ /* 0x000fe2000001140b */
[C---:B------:R-:W-:Y:S01]  /*f370*/  IMAD R13, R3.reuse, UR7, R12 ;  /* 0x00000007030d7c24 */ /* 0x040fe2000f8e020c */
[----:B------:R-:W-:Y:S01]  /*f380*/  BSSY B1, `(.L_x_4414) ;  /* 0x0000039000017945 */ /* 0x000fe20003800000 */
[----:B------:R-:W-:Y:S01]  /*f390*/  IMAD.WIDE.U32 R8, R3, UR6, R8 ;  /* 0x0000000603087c25 */ /* 0x000fe2000f8e0008 */
[----:B------:R-:W-:Y:S01]  /*f3a0*/  ULDC.64 UR6, c[0x0][0xbd8] ;  /* 0x0002f60000067ab9 */ /* 0x000fe20000000a00 */
[----:B------:R-:W-:-:S02]  /*f3b0*/  LOP3.LUT R10, R19, 0x20, R10, 0xe2, !PT ;  /* 0x00000020130a7812 */ /* 0x000fc400078ee20a */
[----:B------:R-:W-:Y:S01]  /*f3c0*/  IMAD.IADD R9, R9, 0x1, R13 ;  /* 0x0000000109097824 */ /* 0x000fe200078e020d */
[----:B------:R-:W-:Y:S01]  /*f3d0*/  SEL R3, RZ, 0x40, P0 ;  /* 0x00000040ff037807 */ /* 0x000fe20000000000 */
[----:B------:R-:W-:Y:S01]  /*f3e0*/  IMAD R0, R0, UR6, RZ ;  /* 0x0000000600007c24 */ /* 0x000fe2000f8e02ff */
[----:B------:R-:W-:Y:S01]  /*f3f0*/  ISETP.GE.AND P0, PT, R217, UR10, PT ;  /* 0x0000000ad9007c0c */ /* 0x000fe2000bf06270 */
[----:B------:R-:W-:Y:S01]  /*f400*/  VIADD R27, R215, UR41 ;  /* 0x00000029d71b7c36 */ /* 0x000fe20008000000 */
[----:B------:R-:W-:Y:S01]  /*f410*/  LOP3.LUT R3, R10, R3, RZ, 0xfc, !PT ;  /* 0x000000030a037212 */ /* 0x000fe200078efcff */
[----:B------:R-:W-:Y:S01]  /*f420*/  IMAD R28, R15, UR5, RZ ;  /* 0x000000050f1c7c24 */ /* 0x000fe2000f8e02ff */
[----:B------:R-:W-:Y:S01]  /*f430*/  SEL R10, RZ, 0x80, P0 ;  /* 0x00000080ff0a7807 */ /* 0x000fe20000000000 */
[C---:B------:R-:W-:Y:S02]  /*f440*/  IMAD R13, R11.reuse, UR7, R0 ;  /* 0x000000070b0d7c24 */ /* 0x040fe4000f8e0200 */
[----:B------:R-:W-:Y:S01]  /*f450*/  IMAD.WIDE.U32 R8, R11, UR6, R8 ;  /* 0x000000060b087c25 */ /* 0x000fe2000f8e0008 */
[----:B------:R-:W-:Y:S01]  /*f460*/  ISETP.GE.AND P1, PT, R27, R28, PT ;  /* 0x0000001c1b00720c */ /* 0x000fe20003f26270 */
[----:B------:R-:W-:-:S02]  /*f470*/  ULDC.64 UR6, c[0x0][0xb80] ;  /* 0x0002e00000067ab9 */ /* 0x000fc40000000a00 */
[----:B------:R-:W-:Y:S01]  /*f480*/  VIADD R0, R17, 0x38820 ;  /* 0x0003882011007836 */ /* 0x000fe20000000000 */
[----:B------:R-:W-:Y:S01]  /*f490*/  LEA R19, P2, R8, UR6, 0x1 ;  /* 0x0000000608137c11 */ /* 0x000fe2000f8408ff */
[----:B------:R-:W-:-:S03]  /*f4a0*/  IMAD.IADD R9, R9, 0x1, R13 ;  /* 0x0000000109097824 */ /* 0x000fc600078e020d */
[----:B------:R-:W-:Y:S02]  /*f4b0*/  PRMT R0, RZ, 0x654, R0 ;  /* 0x00000654ff007816 */ /* 0x000fe40000000000 */
[----:B------:R-:W-:Y:S02]  /*f4c0*/  LEA.HI.X R26, R8, UR7, R9, 0x1, P2 ;  /* 0x00000007081a7c11 */ /* 0x000fe400090f0c09 */
[----:B0-----:R0:W-:Y:S03]  /*f4d0*/  SYNCS.ARRIVE.TRANS64.RED.A1T0 RZ, [R0+URZ], RZ ;  /* 0x000000ff00ff79a7 */ /* 0x0011e6000810043f */
[----:B------:R1:W2:Y:S01]  /*f4e0*/  SHFL.IDX PT, R11, R26, RZ, 0x181f ;  /* 0x00181fff1a0b7589 */ /* 0x0002a200000e0000 */
[----:B0-----:R-:W-:-:S03]  /*f4f0*/  LOP3.LUT R0, R3, R10, RZ, 0xfc, !PT ;  /* 0x0000000a03007212 */ /* 0x001fc600078efcff */
[----:B------:R1:W0:Y:S01]  /*f500*/  SHFL.IDX PT, R10, R19, RZ, 0x181f ;  /* 0x00181fff130a7589 */ /* 0x00022200000e0000 */
[----:B------:R-:W-:Y:S05]  /*f510*/  @P1 BRA `(.L_x_4415) ;  /* 0x00000000007c1947 */ /* 0x000fea0003800000 */
[----:B------:R-:W-:Y:S02]  /*f520*/  ISETP.GE.AND P1, PT, R195, UR10, PT ;  /* 0x0000000ac3007c0c */ /* 0x000fe4000bf26270 */
[----:B------:R-:W-:Y:S02]  /*f530*/  ISETP.GE.AND P0, PT, R23, UR10, PT ;  /* 0x0000000a17007c0c */ /* 0x000fe4000bf06270 */
[----:B------:R-:W-:Y:S02]  /*f540*/  ISETP.GE.AND P5, PT, R194, UR10, PT ;  /* 0x0000000ac2007c0c */ /* 0x000fe4000bfa6270 */
[----:B------:R-:W-:-:S07]  /*f550*/  ISETP.GE.AND P3, PT, R193, UR10, PT ;  /* 0x0000000ac1007c0c */ /* 0x000fce000bf66270 */
[-C--:B0-----:R-:W-:Y:S02]  /*f560*/  @!P1 LEA R12, P2, R195, R10.reuse, 0x1 ;  /* 0x0000000ac30c9211 */ /* 0x081fe400078408ff */
        /* <DEDUP_REMOVED lines=10> */
[CC--:B-1----:R-:W-:Y:S01]  /*f610*/  @!P3 LEA R20, P6, R193.reuse, R10.reuse, 0x1 ;  /* 0x0000000ac114b211 */ /* 0x0c2fe200078c08ff */
[----:B------:R3:W-:Y:S03]  /*f620*/  @!P5 ST.E.128 desc[UR44][R14.64], R68 ;  /* 0x000000440e00d985 */ /* 0x0007e6000c101d2c */
[----:B------:R-:W-:Y:S02]  /*f630*/  @!P3 LEA.HI.X R21, R193, R11, R225, 0x1, P6 ;  /* 0x0000000bc115b211 */ /* 0x000fe400030f0ce1 */
[----:B0-----:R-:W-:-:S03]  /*f640*/  @!P2 LEA R8, P5, R192, R10, 0x1 ;  /* 0x0000000ac008a211 */ /* 0x001fc600078a08ff */
        /* <DEDUP_REMOVED lines=12> */
.L_x_4415:
[----:B------:R-:W-:Y:S05]  /*f710*/  BSYNC B1 ;  /* 0x0000000000017941 */ /* 0x000fea0003800000 */
.L_x_4414:
        /* <DEDUP_REMOVED lines=12> */
[----:B------:R-:W-:Y:S01]  /*f7e0*/  @!P3 LEA R10, P6, R194, R6, 0x1 ;  /* 0x00000006c20ab211 */ /* 0x000fe200078c08ff */
        /* <DEDUP_REMOVED lines=12> */
[----:B-1----:R-:W-:Y:S02]  /*f8b0*/  @P4 LEA R20, P5, R218, R6, 0x1 ;  /* 0x00000006da144211 */ /* 0x002fe400078a08ff */
        /* <DEDUP_REMOVED lines=12> */
.L_x_4412:
        /* <DEDUP_REMOVED lines=57> */
.L_x_4418:
[----:B------:R-:W-:Y:S05]  /*fd10*/  BSYNC B1 ;  /* 0x0000000000017941 */ /* 0x000fea0003800000 */
.L_x_4417:
        /* <DEDUP_REMOVED lines=48> */
[----:B------:R-:W-:Y:S02]  /*10020*/  IMAD R3, R7, UR7, R0 ;  /* 0x0000000707037c24 */ /* 0x000fe4000f8e0200 */
[----:B------:R-:W-:Y:S02]  /*10030*/  VIADD R0, R215, UR41 ;  /* 0x00000029d7007c36 */ /* 0x000fe40008000000 */
[----:B------:R-:W-:-:S02]  /*10040*/  IMAD R25, R10, UR5, RZ ;  /* 0x000000050a197c24 */ /* 0x000fc4000f8e02ff */
[----:B------:R-:W-:Y:S01]  /*10050*/  IMAD.WIDE.U32 R4, R7, UR6, R4 ;  /* 0x0000000607047c25 */ /* 0x000fe2000f8e0004 */
[----:B------:R-:W-:Y:S01]  /*10060*/  SEL R7, RZ, 0x40, P0 ;  /* 0x00000040ff077807 */ /* 0x000fe20000000000 */
[----:B------:R-:W-:Y:S01]  /*10070*/  ULDC.64 UR6, c[0x0][0xb80] ;  /* 0x0002e00000067ab9 */ /* 0x000fe20000000a00 */
[----:B------:R-:W-:Y:S01]  /*10080*/  ISETP.GE.AND P0, PT, R0, R25, PT ;  /* 0x000000190000720c */ /* 0x000fe20003f06270 */
[----:B------:R-:W-:Y:S01]  /*10090*/  IMAD.IADD R3, R5, 0x1, R3 ;  /* 0x0000000105037824 */ /* 0x000fe200078e0203 */
[----:B------:R-:W-:Y:S02]  /*100a0*/  LEA R19, P1, R4, UR6, 0x1 ;  /* 0x0000000604137c11 */ /* 0x000fe4000f8208ff */
        /* <DEDUP_REMOVED lines=38> */
.L_x_4420:
[----:B------:R-:W-:Y:S05]  /*10310*/  BSYNC B1 ;  /* 0x0000000000017941 */ /* 0x000fea0003800000 */
.L_x_4419:
        /* <DEDUP_REMOVED lines=36> */
.L_x_4416:
[----:B------:R-:W-:Y:S05]  /*10560*/  BSYNC B0 ;  /* 0x0000000000007941 */ /* 0x000fea0003800000 */
.L_x_4411:
[----:B------:R-:W-:Y:S02]  /*10570*/  ULDC UR5, c[0x0][0xd38] ;  /* 0x00034e0000057ab9 */ /* 0x000fe40000000800 */
[----:B------:R-:W-:-:S06]  /*10580*/  UISETP.GE.AND UP0, UPT, UR4, UR5, UPT ;  /* 0x000000050400728c */ /* 0x000fcc000bf06270 */
[----:B------:R-:W-:-:S13]  /*10590*/  PLOP3.LUT P0, PT, PT, PT, UP0, 0x80, 0x0 ;  /* 0x000000000000781c */ /* 0x000fda0003f0f008 */
[----:B------:R-:W-:Y:S05]  /*105a0*/  @!P0 BRA `(.L_x_4421) ;  /* 0xffffff0800a48947 */ /* 0x000fea000383ffff */
[----:B------:R-:W-:Y:S05]  /*105b0*/  EXIT ;  /* 0x000000000000794d */ /* 0x000fea0003800000 */
.L_x_4372:
        /* <DEDUP_REMOVED lines=39> */
[----:B------:R-:W-:Y:S01]  /*10830*/  STL [R1+0x28], RZ ;  /* 0x000028ff01007387 */ /* 0x000fe20000100800 */
        /* <DEDUP_REMOVED lines=8> */
.L_x_4534:
        /* <DEDUP_REMOVED lines=23> */
.L_x_4423:
[----:B------:R-:W-:Y:S01]  /*10a30*/  ULDC UR8, c[0x0][0xd54] ;  /* 0x0003550000087ab9 */ /* 0x000fe20000000800 */
[----:B------:R-:W-:Y:S01]  /*10a40*/  UMOV UR5, UR9 ;  /* 0x0000000900057c82 */ /* 0x000fe20008000000 */
[----:B------:R-:W-:-:S11]  /*10a50*/  UISETP.NE.AND UP0, UPT, UR8, 0x1, UPT ;  /* 0x000000010800788c */ /* 0x000fd6000bf05270 */
[----:B------:R-:W-:Y:S02]  /*10a60*/  @UP0 ULDC.64 UR10, c[0x0][0xd58] ;  /* 0x00035600000a0ab9 */ /* 0x000fe40000000a00 */
[----:B------:R-:W-:-:S04]  /*10a70*/  UIMAD.WIDE.U32 UR6, UR9, UR10, URZ ;  /* 0x0000000a090672a5 */ /* 0x000fc8000f8e003f */
[----:B------:R-:W-:-:S04]  /*10a80*/  @UP0 USHF.R.U32.HI UR5, URZ, UR11, UR7 ;  /* 0x0000000b3f050299 */ /* 0x000fc80008011607 */
[----:B------:R-:W-:-:S12]  /*10a90*/  UIMAD UR8, UR5, UR8, URZ ;  /* 0x00000008050872a4 */ /* 0x000fd8000f8e023f */
.L_x_4424:
[----:B------:R-:W-:Y:S01]  /*10aa0*/  ULOP3.LUT UR39, URZ, UR5, URZ, 0x33, !UPT ;  /* 0x000000053f277292 */ /* 0x000fe2000f8e333f */
[----:B------:R-:W-:Y:S01]  /*10ab0*/  BSSY B7, `(.L_x_4425) ;  /* 0x00005ad000077945 */ /* 0x000fe20003800000 */
[----:B------:R-:W-:Y:S01]  /*10ac0*/  ULDC UR10, c[0x0][0x448] ;  /* 0x00011200000a7ab9 */ /* 0x000fe20000000800 */
[----:B------:R-:W-:Y:S01]  /*10ad0*/  ULDC UR5, c[0x0][0xd3c] ;  /* 0x00034f0000057ab9 */ /* 0x000fe20000000800 */
[----:B------:R-:W-:Y:S01]  /*10ae0*/  UISETP.NE.AND UP1, UPT, UR10, 0x1, UPT ;  /* 0x000000010a00788c */ /* 0x000fe2000bf25270 */
[----:B------:R-:W-:Y:S01]  /*10af0*/  ULDC.64 UR6, c[0x0][0x418] ;  /* 0x0001060000067ab9 */ /* 0x000fe20000000a00 */
[----:B------:R-:W-:Y:S02]  /*10b00*/  UIADD3 UR39, UR39, UR5, URZ ;  /* 0x0000000527277290 */ /* 0x000fe4000fffe03f */
[----:B------:R-:W-:Y:S02]  /*10b10*/  UISETP.NE.U32.AND UP0, UPT, UR6, URZ, UPT ;  /* 0x0000003f0600728c */ /* 0x000fe4000bf05070 */
[----:B------:R-:W-:-:S02]  /*10b20*/  USHF.L.U32 UR5, UR39, 0x6, URZ ;  /* 0x0000000627057899 */ /* 0x000fc4000800063f */
[----:B------:R-:W-:Y:S02]  /*10b30*/  UISETP.NE.AND.EX UP0, UPT, UR7, URZ, UPT, UP0 ;  /* 0x0000003f0700728c */ /* 0x000fe4000bf05300 */
[----:B------:R-:W-:Y:S01]  /*10b40*/  UIADD3 UR5, UR5, 0x3f, URZ ;  /* 0x0000003f05057890 */ /* 0x000fe2000fffe03f */
[----:B------:R-:W-:Y:S01]  /*10b50*/  ULDC UR7, c[0x0][0x288] ;  /* 0x0000a20000077ab9 */ /* 0x000fe20000000800 */
        /* <DEDUP_REMOVED lines=51> */
.L_x_4426:
        /* <DEDUP_REMOVED lines=20> */
.L_x_4429:
[----:B------:R-:W-:Y:S05]  /*10fd0*/  BSYNC B6 ;  /* 0x0000000000067941 */ /* 0x000fea0003800000 */
.L_x_4428:
        /* <DEDUP_REMOVED lines=20> */
.L_x_4432:
        /* <DEDUP_REMOVED lines=15> */
.L_x_4431:
[----:B------:R-:W-:Y:S05]  /*11210*/  BSYNC B6 ;  /* 0x0000000000067941 */ /* 0x000fea0003800000 */
.L_x_4430:
        /* <DEDUP_REMOVED lines=22> */
[----:B------:R0:W-:Y:S01]  /*11380*/  STL [R1], R7 ;  /* 0x0000000701007387 */ /* 0x0001e20000100800 */
[----:B------:R-:W-:-:S03]  /*11390*/  SEL R16, R7, RZ, !P1 ;  /* 0x000000ff07107207 */ /* 0x000fc60004800000 */
[----:B------:R0:W-:Y:S01]  /*113a0*/  STL [R1+0xc], R8 ;  /* 0x00000c0801007387 */ /* 0x0001e20000100800 */
[----:B------:R-:W-:Y:S05]  /*113b0*/  BRA.DIV UR4, `(.L_x_4433) ;  /* 0x0000005a04707947 */ /* 0x000fea000b800000 */
[----:B------:R1:W2:Y:S02]  /*113c0*/  SHFL.IDX PT, R14, R4, RZ, 0x1f ;  /* 0x00001fff040e7589 */ /* 0x0002a400000e0000 */
.L_x_4550:
        /* <DEDUP_REMOVED lines=9> */
.L_x_4553:
        /* <DEDUP_REMOVED lines=22> */
.L_x_4436:
[----:B--2---:R-:W2:Y:S01]  /*115c0*/  LDL R2, [R1+0x8] ;  /* 0x0000080001027983 */ /* 0x004ea20000100800 */
[----:B------:R-:W-:Y:S01]  /*115d0*/  IMAD R0, R19, 0x8, R17 ;  /* 0x0000000813007824 */ /* 0x000fe200078e0211 */
[----:B--2---:R-:W-:-:S04]  /*115e0*/  SHF.L.U32 R2, R2, 0x1f, RZ ;  /* 0x0000001f02027819 */ /* 0x004fc800000006ff */
[----:B------:R-:W2:Y:S02]  /*115f0*/  SYNCS.PHASECHK.TRANS64.TRYWAIT P0, [R0+URZ+0x38840], R2 ;  /* 0x03884002000075a7 */ /* 0x000ea4000800017f */
[----:B--2---:R-:W-:Y:S05]  /*11600*/  @!P0 BRA `(.L_x_4437) ;  /* 0x00000058001c8947 */ /* 0x004fea0003800000 */
.L_x_4554:
        /* <DEDUP_REMOVED lines=11> */
.L_x_4438:
        /* <DEDUP_REMOVED lines=19> */
.L_x_4434:
        /* <DEDUP_REMOVED lines=24> */
.L_x_4440:
[----:B------:R-:W-:Y:S05]  /*11970*/  BSYNC B6 ;  /* 0x0000000000067941 */ /* 0x000fea0003800000 */
.L_x_4439:
[----:B------:R-:W2:Y:S01]  /*11980*/  S2R R2, SR_TID.X ;  /* 0x0000000000027919 */ /* 0x000ea20000002100 */
[----:B0-----:R-:W0:Y:S01]  /*11990*/  LDC R7, c[0x0][0x448] ;  /* 0x00011200ff077b82 */ /* 0x001e220000000800 */
[----:B------:R-:W-:Y:S01]  /*119a0*/  ULDC.64 UR6, c[0x0][0x2d8] ;  /* 0x0000b60000067ab9 */ /* 0x000fe20000000a00 */
[----:B------:R-:W-:Y:S01]  /*119b0*/  ULDC.64 UR8, c[0x0][0x2e0] ;  /* 0x0000b80000087ab9 */ /* 0x000fe20000000a00 */
[----:B-1----:R-:W1:Y:S01]  /*119c0*/  S2R R4, SR_TID.X ;  /* 0x0000000000047919 */ /* 0x002e620000002100 */
[----:B------:R-:W-:Y:S02]  /*119d0*/  UIMAD.WIDE.U32 UR4, UR36, UR6, URZ ;  /* 0x00000006240472a5 */ /* 0x000fe4000f8e003f */
[----:B------:R-:W-:-:S04]  /*119e0*/  UIMAD UR6, UR43, UR6, URZ ;  /* 0x000000062b0672a4 */ /* 0x000fc8000f8e023f */
[----:B------:R-:W-:Y:S02]  /*119f0*/  UIMAD UR6, UR36, UR7, UR6 ;  /* 0x00000007240672a4 */ /* 0x000fe4000f8e0206 */
[----:B------:R-:W-:Y:S02]  /*11a00*/  UIMAD UR7, UR37, UR8, URZ ;  /* 0x00000008250772a4 */ /* 0x000fe4000f8e023f */
[----:B------:R-:W-:Y:S02]  /*11a10*/  UIADD3 UR5, UR5, UR6, URZ ;  /* 0x0000000605057290 */ /* 0x000fe4000fffe03f */
[----:B------:R-:W-:Y:S02]  /*11a20*/  UIMAD UR6, UR42, UR9, UR7 ;  /* 0x000000092a0672a4 */ /* 0x000fe4000f8e0207 */
[----:B------:R-:W-:-:S04]  /*11a30*/  UIMAD.WIDE.U32 UR4, UR42, UR8, UR4 ;  /* 0x000000082a0472a5 */ /* 0x000fc8000f8e0004 */
[----:B------:R-:W-:Y:S01]  /*11a40*/  UIADD3 UR6, UR5, UR6, URZ ;  /* 0x0000000605067290 */ /* 0x000fe2000fffe03f */
[----:B0-----:R-:W-:Y:S01]  /*11a50*/  ISETP.NE.AND P0, PT, R7, 0x1, PT ;  /* 0x000000010700780c */ /* 0x001fe20003f05270 */
[----:B------:R-:W-:Y:S01]  /*11a60*/  IMAD.U32 R5, RZ, RZ, UR5 ;  /* 0x00000005ff057e24 */ /* 0x000fe2000f8e00ff */
[----:B--2---:R-:W-:Y:S01]  /*11a70*/  LOP3.LUT R0, R2, 0x7f, RZ, 0xc0, !PT ;  /* 0x0000007f02007812 */ /* 0x004fe200078ec0ff */
[----:B-1----:R-:W-:-:S03]  /*11a80*/  IMAD.SHL.U32 R4, R4, 0x10, RZ ;  /* 0x0000001004047824 */ /* 0x002fc600078e00ff */
[----:B------:R-:W-:-:S07]  /*11a90*/  SHF.R.U32.HI R0, RZ, 0x3, R0 ;  /* 0x00000003ff007819 */ /* 0x000fce0000011600 */
[----:B------:R-:W0:Y:S01]  /*11aa0*/  @P0 LDC R3, c[0x0][0x44c] ;  /* 0x00011300ff030b82 */ /* 0x000e220000000800 */
[----:B------:R-:W-:Y:S01]  /*11ab0*/  LOP3.LUT R4, R0, 0x70, R4, 0xf8, !PT ;  /* 0x0000007000047812 */ /* 0x000fe200078ef804 */
[----:B------:R-:W-:-:S04]  /*11ac0*/  IMAD.U32 R0, RZ, RZ, UR39 ;  /* 0x00000027ff007e24 */ /* 0x000fc8000f8e00ff */
[----:B------:R-:W-:Y:S02]  /*11ad0*/  IMAD R6, R0, 0x40, R4 ;  /* 0x0000004000067824 */ /* 0x000fe400078e0204 */
[----:B------:R-:W1:Y:S01]  /*11ae0*/  @P0 LDC R2, c[0x0][0x450] ;  /* 0x00011400ff020b82 */ /* 0x000e620000000800 */
[----:B------:R-:W-:Y:S01]  /*11af0*/  IMAD.U32 R4, RZ, RZ, UR4 ;  /* 0x00000004ff047e24 */ /* 0x000fe2000f8e00ff */
[----:B------:R-:W-:Y:S01]  /*11b00*/  ULDC.64 UR4, c[0x0][0x2d0] ;  /* 0x0000b40000047ab9 */ /* 0x000fe20000000a00 */
[----:B------:R-:W-:Y:S01]  /*11b10*/  IMAD.MOV.U32 R0, RZ, RZ, R6 ;  /* 0x000000ffff007224 */ /* 0x000fe200078e0006 */
[----:B------:R2:W-:Y:S04]  /*11b20*/  STL [R1+0x18], R6 ;  /* 0x0000180601007387 */ /* 0x0005e80000100800 */
[----:B------:R3:W5:Y:S01]  /*11b30*/  LDL R8, [R1+0x4] ;  /* 0x0000040001087983 */ /* 0x0007620000100800 */
[----:B0-----:R-:W-:-:S05]  /*11b40*/  @P0 IMAD.HI.U32 R3, R6, R3, RZ ;  /* 0x0000000306030227 */ /* 0x001fca00078e00ff */
[----:B-1----:R-:W-:Y:S01]  /*11b50*/  @P0 SHF.R.U32.HI R0, RZ, R2, R3 ;  /* 0x00000002ff000219 */ /* 0x002fe20000011603 */
[----:B------:R-:W-:Y:S02]  /*11b60*/  IMAD.MOV.U32 R2, RZ, RZ, R4 ;  /* 0x000000ffff027224 */ /* 0x000fe400078e0004 */
[----:B------:R-:W-:Y:S01]  /*11b70*/  IMAD.U32 R3, RZ, RZ, UR6 ;  /* 0x00000006ff037e24 */ /* 0x000fe2000f8e00ff */
[----:B------:R-:W-:Y:S01]  /*11b80*/  SHF.R.S32.HI R4, RZ, 0x1f, R0 ;  /* 0x0000001fff047819 */ /* 0x000fe20000011400 */
        /* <DEDUP_REMOVED lines=8> */
[----:B--2---:R-:W0:Y:S03]  /*11c10*/  S2R R6, SR_TID.X ;  /* 0x0000000000067919 */ /* 0x004e260000002100 */
[----:B------:R-:W-:Y:S01]  /*11c20*/  SHF.R.S32.HI R4, RZ, 0x1f, R0 ;  /* 0x0000001fff047819 */ /* 0x000fe20000011400 */
[----:B------:R-:W-:-:S04]  /*11c30*/  IMAD.WIDE.U32 R2, R0, UR4, R2 ;  /* 0x0000000400027c25 */ /* 0x000fc8000f8e0002 */
[----:B------:R-:W-:Y:S01]  /*11c40*/  IMAD R4, R4, UR4, RZ ;  /* 0x0000000404047c24 */ /* 0x000fe2000f8e02ff */
[----:B------:R-:W-:-:S03]  /*11c50*/  ULDC UR4, c[0x0][0x2b8] ;  /* 0x0000ae0000047ab9 */ /* 0x000fc60000000800 */
[----:B------:R-:W-:Y:S01]  /*11c60*/  IMAD R4, R0, UR5, R4 ;  /* 0x0000000500047c24 */ /* 0x000fe2000f8e0204 */
[----:B------:R-:W-:-:S03]  /*11c70*/  LEA R0, P1, R2, UR6, 0x1 ;  /* 0x0000000602007c11 */ /* 0x000fc6000f8208ff */
[----:B------:R-:W-:Y:S02]  /*11c80*/  IMAD.IADD R3, R3, 0x1, R4 ;  /* 0x0000000103037824 */ /* 0x000fe400078e0204 */
[----:B0-----:R-:W-:-:S05]  /*11c90*/  IMAD.SHL.U32 R9, R6, 0x8, RZ ;  /* 0x0000000806097824 */ /* 0x001fca00078e00ff */
[----:B------:R-:W-:Y:S02]  /*11ca0*/  LOP3.LUT R9, R9, 0x38, RZ, 0xc0, !PT ;  /* 0x0000003809097812 */ /* 0x000fe400078ec0ff */
[----:B------:R-:W-:Y:S02]  /*11cb0*/  LOP3.LUT R6, R6, 0x7f, RZ, 0xc0, !PT ;  /* 0x0000007f06067812 */ /* 0x000fe400078ec0ff */
[----:B------:R-:W-:Y:S01]  /*11cc0*/  ISETP.GE.AND P0, PT, R9, UR4, PT ;  /* 0x0000000409007c0c */ /* 0x000fe2000bf06270 */
[----:B------:R-:W-:Y:S01]  /*11cd0*/  UMOV UR4, 0xffffffff ;  /* 0xffffffff00047882 */ /* 0x000fe20000000000 */
[----:B------:R-:W-:Y:S02]  /*11ce0*/  LEA.HI.X R3, R2, UR7, R3, 0x1, P1 ;  /* 0x0000000702037c11 */ /* 0x000fe400088f0c03 */
[----:B------:R-:W-:Y:S01]  /*11cf0*/  SHF.R.U32.HI R10, RZ, 0x3, R6 ;  /* 0x00000003ff0a7819 */ /* 0x000fe20000011606 */
[----:B---3--:R-:W-:Y:S08]  /*11d00*/  BRA.DIV UR4, `(.L_x_4441) ;  /* 0x0000005204707947 */ /* 0x008ff0000b800000 */
[----:B------:R-:W0:Y:S01]  /*11d10*/  SHFL.IDX PT, R5, R0, RZ, 0x181f ;  /* 0x00181fff00057589 */ /* 0x000e2200000e0000 */
[----:B------:R-:W-:Y:S01]  /*11d20*/  IMAD.U32 R6, RZ, RZ, UR39 ;  /* 0x00000027ff067e24 */ /* 0x000fe2000f8e00ff */
[----:B------:R-:W-:Y:S02]  /*11d30*/  ULDC UR4, c[0x0][0x288] ;  /* 0x0000a20000047ab9 */ /* 0x000fe40000000800 */
[----:B------:R-:W1:Y:S01]  /*11d40*/  SHFL.IDX PT, R4, R3, RZ, 0x181f ;  /* 0x00181fff03047589 */ /* 0x000e6200000e0000 */
[----:B------:R-:W-:Y:S02]  /*11d50*/  IMAD R2, R7, UR4, RZ ;  /* 0x0000000407027c24 */ /* 0x000fe4000f8e02ff */
[----:B------:R-:W-:-:S04]  /*11d60*/  IMAD R10, R6, 0x40, R10 ;  /* 0x00000040060a7824 */ /* 0x000fc800078e020a */
[C---:B------:R-:W-:Y:S01]  /*11d70*/  VIADD R7, R10.reuse, 0x10 ;  /* 0x000000100a077836 */ /* 0x040fe20000000000 */
[C---:B------:R-:W-:Y:S01]  /*11d80*/  ISETP.GE.AND P1, PT, R10.reuse, R2, PT ;  /* 0x000000020a00720c */ /* 0x040fe20003f26270 */
[----:B------:R-:W-:Y:S01]  /*11d90*/  VIADD R6, R10, 0x20 ;  /* 0x000000200a067836 */ /* 0x000fe20000000000 */
[----:B------:R-:W-:Y:S04]  /*11da0*/  STL [R1+0x14], R10 ;  /* 0x0000140a01007387 */ /* 0x000fe80000100800 */
[----:B------:R-:W-:Y:S04]  /*11db0*/  STL [R1+0x20], R7 ;  /* 0x0000200701007387 */ /* 0x000fe80000100800 */
[----:B------:R-:W-:Y:S03]  /*11dc0*/  STL [R1+0x24], R6 ;  /* 0x0000240601007387 */ /* 0x000fe60000100800 */
        /* <DEDUP_REMOVED lines=27> */
.L_x_4563:
        /* <DEDUP_REMOVED lines=12> */
.L_x_4442:
        /* <DEDUP_REMOVED lines=35> */
.L_x_4444:
[----:B------:R-:W-:Y:S05]  /*12270*/  BSYNC B6 ;  /* 0x0000000000067941 */ /* 0x000fea0003800000 */
.L_x_4443:
        /* <DEDUP_REMOVED lines=106> */
[----:B---3--:R-:W-:Y:S02]  /*12920*/  ISETP.GE.AND P3, PT, R2, R4, PT ;  /* 0x000000040200720c */ /* 0x008fe40003f66270 */
[----:B------:R-:W0:Y:S01]  /*12930*/  S2R R2, SR_TID.X ;  /* 0x0000000000027919 */ /* 0x000e220000002100 */
[----:B------:R-:W1:Y:S08]  /*12940*/  SHFL.IDX PT, R3, R0, RZ, 0x181f ;  /* 0x00181fff00037589 */ /* 0x000e7000000e0000 */
[----:B------:R-:W-:-:S02]  /*12950*/  @!P2 LOP3.LUT R8, R5, 0x40, RZ, 0xc0, !PT ;  /* 0x000000400508a812 */ /* 0x000fc400078ec0ff */
[----:B------:R-:W-:Y:S02]  /*12960*/  @P3 LOP3.LUT R18, R18, 0x100, RZ, 0xfc, !PT ;  /* 0x0000010012123812 */ /* 0x000fe400078efcff */
[----:B------:R-:W-:-:S04]  /*12970*/  @!P2 SHF.R.U32.HI R8, RZ, 0x2, R8 ;  /* 0x00000002ff08a819 */ /* 0x000fc80000011608 */
[----:B------:R-:W-:Y:S02]  /*12980*/  @!P2 ISETP.NE.U32.AND P3, PT, R8, RZ, PT ;  /* 0x000000ff0800a20c */ /* 0x000fe40003f65070 */
[----:B------:R-:W-:-:S04]  /*12990*/  @!P2 LOP3.LUT R8, R7, 0x80, RZ, 0xc0, !PT ;  /* 0x000000800708a812 */ /* 0x000fc800078ec0ff */
[----:B------:R-:W-:Y:S01]  /*129a0*/  @!P2 SHF.R.U32.HI R8, RZ, 0x3, R8 ;  /* 0x00000003ff08a819 */ /* 0x000fe20000011608 */
[----:B0-----:R-:W-:Y:S02]  /*129b0*/  IMAD.SHL.U32 R12, R2, 0x8, RZ ;  /* 0x00000008020c7824 */ /* 0x001fe400078e00ff */
[----:B------:R-:W0:Y:S03]  /*129c0*/  SHFL.IDX PT, R2, R6, RZ, 0x181f ;  /* 0x00181fff06027589 */ /* 0x000e2600000e0000 */
[----:B------:R-:W-:-:S04]  /*129d0*/  LOP3.LUT R12, R12, 0x38, RZ, 0xc0, !PT ;  /* 0x000000380c0c7812 */ /* 0x000fc800078ec0ff */
[----:B-1----:R-:W-:-:S05]  /*129e0*/  @!P2 LEA R3, P6, R12, R3, 0x1 ;  /* 0x000000030c03a211 */ /* 0x002fca00078c08ff */
[----:B0-----:R-:W-:-:S05]  /*129f0*/  @!P2 IMAD.X R2, RZ, RZ, R2, P6 ;  /* 0x000000ffff02a224 */ /* 0x001fca00030e0602 */
[----:B------:R-:W-:-:S04]  /*12a00*/  @!P2 LOP3.LUT R3, R3, R2, RZ, 0x3c, !PT ;  /* 0x000000020303a212 */ /* 0x000fc800078e3cff */
[----:B------:R-:W-:-:S04]  /*12a10*/  @!P2 LOP3.LUT R2, R3, R2, RZ, 0x3c, !PT ;  /* 0x000000020302a212 */ /* 0x000fc800078e3cff */
[----:B------:R-:W-:Y:S02]  /*12a20*/  @!P2 LOP3.LUT R3, R3, R2, RZ, 0x3c, !PT ;  /* 0x000000020303a212 */ /* 0x000fe400078e3cff */
[----:B------:R-:W-:-:S03]  /*12a30*/  LOP3.LUT P6, RZ, R18, 0x4, RZ, 0xc0, !PT ;  /* 0x0000000412ff7812 */ /* 0x000fc600078cc0ff */
[----:B----4-:R-:W-:Y:S01]  /*12a40*/  @!P2 LDGSTS.E.BYPASS.LTC128B.128 [R11+0x26400], desc[UR44][R2.64], !P0 ;  /* 0x26400000020bafae */ /* 0x010fe2000c101d6c */
[----:B------:R-:W-:-:S03]  /*12a50*/  LOP3.LUT P0, RZ, R18, 0x400, RZ, 0xc0, !PT ;  /* 0x0000040012ff7812 */ /* 0x000fc6000780c0ff */
[----:B------:R-:W-:Y:S01]  /*12a60*/  @!P2 LDGSTS.E.BYPASS.LTC128B.128 [R11+0x28400], desc[UR44][R2.64+0x80], !P1 ;  /* 0x28400080020bafae */ /* 0x000fe2000c901d6c */
[----:B------:R-:W-:Y:S02]  /*12a70*/  LOP3.LUT P1, RZ, R18, 0x200, RZ, 0xc0, !PT ;  /* 0x0000020012ff7812 */ /* 0x000fe4000782c0ff */
[----:B------:R-:W-:Y:S02]  /*12a80*/  @!P2 ISETP.NE.U32.AND P4, PT, R8, RZ, PT ;  /* 0x000000ff0800a20c */ /* 0x000fe40003f85070 */
[----:B------:R-:W0:Y:S04]  /*12a90*/  SHFL.IDX PT, R8, R6, 0x1, 0x181f ;  /* 0x00381f0006087f89 */ /* 0x000e2800000e0000 */
[----:B------:R-:W-:Y:S04]  /*12aa0*/  @!P2 LDGSTS.E.BYPASS.LTC128B.128 [R11+0x2a400], desc[UR44][R2.64+0x100], !P6 ;  /* 0x2a400100020bafae */ /* 0x000fe8000f101d6c */
        /* <DEDUP_REMOVED lines=52> */
.L_x_4573:
        /* <DEDUP_REMOVED lines=31> */
.L_x_4447:
[----:B------:R-:W-:Y:S05]  /*12fe0*/  BSYNC B0 ;  /* 0x0000000000007941 */ /* 0x000fea0003800000 */
.L_x_4446:
[----:B------:R-:W-:Y:S01]  /*12ff0*/  NOP ;  /* 0x0000000000007918 */ /* 0x000fe20000000000 */
[----:B------:R-:W-:-:S13]  /*13000*/  PLOP3.LUT P0, PT, PT, PT, PT, 0x80, 0x0 ;  /* 0x000000000000781c */ /* 0x000fda0003f0f070 */
.L_x_4448:
        /* <DEDUP_REMOVED lines=18> */
.L_x_4574:
[----:B------:R-:W-:Y:S05]  /*13130*/  BSYNC B0 ;  /* 0x0000000000007941 */ /* 0x000fea0003800000 */
.L_x_4449:
        /* <DEDUP_REMOVED lines=12> */
.L_x_4575:
[----:B------:R-:W-:Y:S05]  /*13200*/  BSYNC B1 ;  /* 0x0000000000017941 */ /* 0x000fea0003800000 */
.L_x_4453:
        /* <DEDUP_REMOVED lines=9> */
.L_x_4456:
[----:B------:R-:W-:Y:S05]  /*132a0*/  BSYNC B1 ;  /* 0x0000000000017941 */ /* 0x000fea0003800000 */
.L_x_4455:
        /* <DEDUP_REMOVED lines=11> */
.L_x_4457:
        /* <DEDUP_REMOVED lines=15> */
.L_x_4458:
        /* <DEDUP_REMOVED lines=15> */
.L_x_4459:
        /* <DEDUP_REMOVED lines=15> */
.L_x_4460:
        /* <DEDUP_REMOVED lines=15> */
.L_x_4461:
        /* <DEDUP_REMOVED lines=15> */
.L_x_4462:
        /* <DEDUP_REMOVED lines=15> */
.L_x_4463:
        /* <DEDUP_REMOVED lines=15> */
.L_x_4464:
        /* <DEDUP_REMOVED lines=10> */
.L_x_4452:
[----:B------:R-:W-:Y:S05]  /*13a90*/  BSYNC B0 ;  /* 0x0000000000007941 */ /* 0x000fea0003800000 */
.L_x_4451:
[----:B------:R-:W-:-:S06]  /*13aa0*/  UISETP.GE.AND UP0, UPT, UR38, 0x2, UPT ;  /* 0x000000022600788c */ /* 0x000fcc000bf06270 */
[----:B------:R-:W-:-:S13]  /*13ab0*/  PLOP3.LUT P0, PT, PT, PT, UP0, 0x80, 0x0 ;  /* 0x000000000000781c */ /* 0x000fda0003f0f008 */
[----:B------:R-:W-:Y:S05]  /*13ac0*/  @!P0 BRA `(.L_x_4465) ;  /* 0x0000002800448947 */ /* 0x000fea0003800000 */
[----:B------:R-:W-:Y:S02]  /*13ad0*/  ULOP3.LUT UR4, UR38, 0x1, URZ, 0xc0, !UPT ;  /* 0x0000000126047892 */ /* 0x000fe4000f8ec03f */
[----:B-1----:R-:W-:Y:S02]  /*13ae0*/  IMAD.U32 R6, RZ, RZ, UR38 ;  /* 0x00000026ff067e24 */ /* 0x002fe4000f8e00ff */
[----:B------:R-:W-:Y:S02]  /*13af0*/  UISETP.NE.U32.AND UP0, UPT, UR4, 0x1, UPT ;  /* 0x000000010400788c */ /* 0x000fe4000bf05070 */
[----:B------:R-:W-:-:S04]  /*13b00*/  VIADD R6, R6, 0xfffffffe ;  /* 0xfffffffe06067836 */ /* 0x000fc80000000000 */
[----:B0-----:R-:W-:Y:S01]  /*13b10*/  IMAD.MOV.U32 R0, RZ, RZ, R6 ;  /* 0x000000ffff007224 */ /* 0x001fe200078e0006 */
[----:B------:R-:W-:-:S13]  /*13b20*/  PLOP3.LUT P0, PT, PT, PT, UP0, 0x80, 0x0 ;  /* 0x000000000000781c */ /* 0x000fda0003f0f008 */
[----:B------:R-:W-:Y:S05]  /*13b30*/  @!P0 BRA `(.L_x_4466) ;  /* 0x0000000c00608947 */ /* 0x000fea0003800000 */
        /* <DEDUP_REMOVED lines=21> */
[----:B------:R-:W-:-:S04]  /*13c90*/  @P0 SHF.R.U32.HI R2, RZ, R3, R0 ;  /* 0x00000003ff020219 */ /* 0x000fc80000011600 */
[--C-:B------:R-:W-:Y:S01]  /*13ca0*/  SHF.R.S32.HI R3, RZ, 0x1f, R2.reuse ;  /* 0x0000001fff037819 */ /* 0x100fe20000011402 */
[----:B------:R-:W-:-:S04]  /*13cb0*/  IMAD.MOV R0, RZ, RZ, -R2 ;  /* 0x000000ffff007224 */ /* 0x000fc800078e0a02 */
[----:B------:R-:W-:Y:S02]  /*13cc0*/  IMAD R0, R4, R0, R6 ;  /* 0x0000000004007224 */ /* 0x000fe400078e0206 */
        /* <DEDUP_REMOVED lines=8> */
.L_x_4469:
[----:B------:R-:W1:Y:S01]  /*13d50*/  S2R R2, SR_TID.X ;  /* 0x0000000000027919 */ /* 0x000e620000002100 */
[----:B------:R-:W-:Y:S01]  /*13d60*/  IMAD R3, R19, 0x8, R17 ;  /* 0x0000000813037824 */ /* 0x000fe200078e0211 */
[----:B------:R-:W-:Y:S01]  /*13d70*/  BSSY B1, `(.L_x_4470) ;  /* 0x0000006000017945 */ /* 0x000fe20003800000 */
[----:B-1----:R-:W-:Y:S02]  /*13d80*/  LOP3.LUT R4, R2, 0x7f, RZ, 0xc0, !PT ;  /* 0x0000007f02047812 */ /* 0x002fe400078ec0ff */
[----:B------:R-:W-:Y:S02]  /*13d90*/  SHF.L.U32 R2, R8, 0x1f, RZ ;  /* 0x0000001f08027819 */ /* 0x000fe400000006ff */
[----:B------:R-:W-:Y:S02]  /*13da0*/  ISETP.NE.AND P1, PT, R4, RZ, PT ;  /* 0x000000ff0400720c */ /* 0x000fe40003f25270 */
[----:B------:R-:W1:Y:S02]  /*13db0*/  SYNCS.PHASECHK.TRANS64.TRYWAIT P0, [R3+URZ+0x38840], R2 ;  /* 0x03884002030075a7 */ /* 0x000e64000800017f */
[----:B-1----:R-:W-:Y:S09]  /*13dc0*/  @!P0 BRA `(.L_x_4471) ;  /* 0x0000004000148947 */ /* 0x002ff20003800000 */
.L_x_4576:
[----:B------:R-:W-:Y:S05]  /*13dd0*/  BSYNC B1 ;  /* 0x0000000000017941 */ /* 0x000fea0003800000 */
.L_x_4470:
        /* <DEDUP_REMOVED lines=9> */
.L_x_4473:
[----:B------:R-:W-:Y:S05]  /*13e70*/  BSYNC B1 ;  /* 0x0000000000017941 */ /* 0x000fea0003800000 */
.L_x_4472:
        /* <DEDUP_REMOVED lines=12> */
.L_x_4474:
        /* <DEDUP_REMOVED lines=12> */
.L_x_4577:
[----:B------:R-:W-:Y:S05]  /*14000*/  BSYNC B1 ;  /* 0x0000000000017941 */ /* 0x000fea0003800000 */
.L_x_4475:
        /* <DEDUP_REMOVED lines=11> */
.L_x_4478:
[----:B------:R-:W-:Y:S05]  /*140c0*/  BSYNC B1 ;  /* 0x0000000000017941 */ /* 0x000fea0003800000 */
.L_x_4477:
[----:B------:R-:W-:Y:S01]  /*140d0*/  R2UR UR10, R7 ;  /* 0x00000000070a72ca */ /* 0x000fe200000e0000 */
[----:B-12---:R-:W-:Y:S01]  /*140e0*/  IMAD R2, R19, 0x10000, R17 ;  /* 0x0001000013027824 */ /* 0x006fe200078e0211 */
[----:B------:R-:W-:Y:S01]  /*140f0*/  R2UR UR6, R8 ;  /* 0x00000000080672ca */ /* 0x000fe200000e0000 */
[----:B------:R-:W-:Y:S01]  /*14100*/  UIADD3 UR4, UP0, UR46, 0x470, URZ ;  /* 0x000004702e047890 */ /* 0x000fe2000ff1e03f */
[----:B------:R-:W-:Y:S01]  /*14110*/  R2UR UR7, R9 ;  /* 0x00000000090772ca */ /* 0x000fe200000e0000 */
[----:B------:R-:W-:Y:S01]  /*14120*/  VIADD R3, R3, 0x38850 ;  /* 0x0003885003037836 */ /* 0x000fe20000000000 */
[----:B------:R-:W-:Y:S01]  /*14130*/  R2UR UR11, R0 ;  /* 0x00000000000b72ca */ /* 0x000fe200000e0000 */
[----:B------:R-:W-:Y:S01]  /*14140*/  VIADD R4, R2, 0x400 ;  /* 0x0000040002047836 */ /* 0x000fe20000000000 */
[----:B------:R-:W-:Y:S01]  /*14150*/  PLOP3.LUT P0, PT, PT, PT, PT, 0x80, 0x0 ;  /* 0x000000000000781c */ /* 0x000fe20003f0f070 */
[----:B------:R-:W-:-:S12]  /*14160*/  UIADD3.X UR5, URZ, UR47, URZ, UP0, !UPT ;  /* 0x0000002f3f057290 */ /* 0x000fd800087fe43f */
.L_x_4479:
        /* <DEDUP_REMOVED lines=15> */
.L_x_4480:
        /* <DEDUP_REMOVED lines=15> */
.L_x_4481:
        /* <DEDUP_REMOVED lines=15> */
.L_x_4482:
        /* <DEDUP_REMOVED lines=15> */
.L_x_4483:
        /* <DEDUP_REMOVED lines=15> */
.L_x_4484:
        /* <DEDUP_REMOVED lines=15> */
.L_x_4485:
        /* <DEDUP_REMOVED lines=15> */
.L_x_4486:
        /* <DEDUP_REMOVED lines=9> */
.L_x_4468:
[----:B------:R-:W-:Y:S05]  /*14890*/  BSYNC B0 ;  /* 0x0000000000007941 */ /* 0x000fea0003800000 */
.L_x_4467:
[----:B------:R-:W-:-:S06]  /*148a0*/  UIADD3 UR4, UR38, -0x3, URZ ;  /* 0xfffffffd26047890 */ /* 0x000fcc000fffe03f */
[----:B------:R-:W-:-:S07]  /*148b0*/  IMAD.U32 R0, RZ, RZ, UR4 ;  /* 0x00000004ff007e24 */ /* 0x000fce000f8e00ff */
.L_x_4466:
[----:B------:R-:W-:Y:S01]  /*148c0*/  ISETP.NE.AND P0, PT, R6, RZ, PT ;  /* 0x000000ff0600720c */ /* 0x000fe20003f05270 */
[----:B------:R-:W-:-:S12]  /*148d0*/  BSSY B0, `(.L_x_4465) ;  /* 0x00001b0000007945 */ /* 0x000fd80003800000 */
[----:B------:R-:W-:Y:S05]  /*148e0*/  @!P0 BRA `(.L_x_4487) ;  /* 0x0000001800b88947 */ /* 0x000fea0003800000 */
.L_x_4528:
        /* <DEDUP_REMOVED lines=16> */
[----:B------:R-:W3:Y:S01]  /*149f0*/  LDL R5, [R1] ;  /* 0x0000000001057983 */ /* 0x000ee20000100800 */
        /* <DEDUP_REMOVED lines=16> */
.L_x_4490:
        /* <DEDUP_REMOVED lines=8> */
.L_x_4578:
[----:B------:R-:W-:Y:S05]  /*14b80*/  BSYNC B2 ;  /* 0x0000000000027941 */ /* 0x000fea0003800000 */
.L_x_4491:
        /* <DEDUP_REMOVED lines=9> */
.L_x_4494:
[----:B------:R-:W-:Y:S05]  /*14c20*/  BSYNC B2 ;  /* 0x0000000000027941 */ /* 0x000fea0003800000 */
.L_x_4493:
        /* <DEDUP_REMOVED lines=11> */
.L_x_4495:
        /* <DEDUP_REMOVED lines=13> */
.L_x_4579:
[----:B------:R-:W-:Y:S05]  /*14db0*/  BSYNC B2 ;  /* 0x0000000000027941 */ /* 0x000fea0003800000 */
.L_x_4496:
        /* <DEDUP_REMOVED lines=11> */
.L_x_4499:
[----:B------:R-:W-:Y:S05]  /*14e70*/  BSYNC B2 ;  /* 0x0000000000027941 */ /* 0x000fea0003800000 */
.L_x_4498:
        /* <DEDUP_REMOVED lines=9> */
.L_x_4500:
        /* <DEDUP_REMOVED lines=15> */
.L_x_4501:
        /* <DEDUP_REMOVED lines=15> */
.L_x_4502:
        /* <DEDUP_REMOVED lines=15> */
.L_x_4503:
        /* <DEDUP_REMOVED lines=15> */
.L_x_4504:
        /* <DEDUP_REMOVED lines=15> */
.L_x_4505:
        /* <DEDUP_REMOVED lines=15> */
.L_x_4506:
        /* <DEDUP_REMOVED lines=15> */
.L_x_4507:
        /* <DEDUP_REMOVED lines=10> */
.L_x_4489:
[----:B------:R-:W-:Y:S05]  /*15640*/  BSYNC B1 ;  /* 0x0000000000017941 */ /* 0x000fea0003800000 */
.L_x_4488:
[----:B------:R-:W-:Y:S01]  /*15650*/  VIADD R7, R7, 0x1 ;  /* 0x0000000107077836 */ /* 0x000fe20000000000 */
[----:B------:R-:W-:Y:S01]  /*15660*/  LOP3.LUT P2, RZ, R18, 0x2, RZ, 0xc0, !PT ;  /* 0x0000000212ff7812 */ /* 0x000fe2000784c0ff */
[----:B------:R-:W-:Y:S03]  /*15670*/  BSSY B1, `(.L_x_4508) ;  /* 0x00000d2000017945 */ /* 0x000fe60003800000 */
[----:B------:R-:W-:-:S04]  /*15680*/  ISETP.NE.AND P0, PT, R7, 0x2, PT ;  /* 0x000000020700780c */ /* 0x000fc80003f05270 */
[----:B------:R-:W-:Y:S02]  /*15690*/  SEL R2, RZ, 0x1, P0 ;  /* 0x00000001ff027807 */ /* 0x000fe40000000000 */
[----:B------:R-:W-:Y:S02]  /*156a0*/  SEL R19, R7, RZ, P0 ;  /* 0x000000ff07137207 */ /* 0x000fe40000000000 */
[----:B0-----:R-:W-:-:S05]  /*156b0*/  LOP3.LUT R8, R6, R2, RZ, 0x3c, !PT ;  /* 0x0000000206087212 */ /* 0x001fca00078e3cff */
[----:B------:R0:W-:Y:S01]  /*156c0*/  STL [R1+0x8], R8 ;  /* 0x0000080801007387 */ /* 0x0001e20000100800 */
[----:B------:R-:W-:Y:S05]  /*156d0*/  @!P2 BRA `(.L_x_4509) ;  /* 0x0000000c002ca947 */ /* 0x000fea0003800000 */
[----:B------:R-:W-:Y:S01]  /*156e0*/  LOP3.LUT P2, RZ, R18, 0x1, RZ, 0xc0, !PT ;  /* 0x0000000112ff7812 */ /* 0x000fe2000784c0ff */
[----:B------:R-:W-:-:S12]  /*156f0*/  VIADD R6, R0, 0xffffffff ;  /* 0xffffffff00067836 */ /* 0x000fd80000000000 */
        /* <DEDUP_REMOVED lines=21> */
.L_x_4510:
        /* <DEDUP_REMOVED lines=8> */
.L_x_4580:
[----:B------:R-:W-:Y:S05]  /*158d0*/  BSYNC B2 ;  /* 0x0000000000027941 */ /* 0x000fea0003800000 */
.L_x_4511:
        /* <DEDUP_REMOVED lines=9> */
.L_x_4514:
[----:B------:R-:W-:Y:S05]  /*15970*/  BSYNC B2 ;  /* 0x0000000000027941 */ /* 0x000fea0003800000 */
.L_x_4513:
        /* <DEDUP_REMOVED lines=11> */
.L_x_4515:
        /* <DEDUP_REMOVED lines=13> */
.L_x_4581:
[----:B------:R-:W-:Y:S05]  /*15b00*/  BSYNC B2 ;  /* 0x0000000000027941 */ /* 0x000fea0003800000 */
.L_x_4516:
[----:B------:R-:W-:Y:S01]  /*15b10*/  BSSY B2, `(.L_x_4518) ;  /* 0x000000b000027945 */ /* 0x000fe20003800000 */
[----:B-12---:R-:W-:Y:S02]  /*15b20*/  IMAD.MOV.U32 R2, RZ, RZ, 0x0 ;  /* 0x00000000ff027424 */ /* 0x006fe400078e00ff */
[----:B------:R-:W-:Y:S01]  /*15b30*/  IMAD.MOV.U32 R3, RZ, RZ, 0x14f00000 ;  /* 0x14f00000ff037424 */ /* 0x000fe200078e00ff */
[----:B------:R-:W-:Y:S06]  /*15b40*/  @P1 BRA `(.L_x_4519) ;  /* 0x00000000001c1947 */ /* 0x000fec0003800000 */
[----:B------:R-:W0:Y:S02]  /*15b50*/  S2R R7, SR_TID.X ;  /* 0x0000000000077919 */ /* 0x000e240000002100 */
[----:B0-----:R-:W-:Y:S01]  /*15b60*/  LOP3.LUT R8, R7, 0x1f, RZ, 0xc0, !PT ;  /* 0x0000001f07087812 */ /* 0x001fe200078ec0ff */
[----:B------:R-:W-:-:S03]  /*15b70*/  IMAD.MOV.U32 R7, RZ, RZ, 0x10000 ;  /* 0x00010000ff077424 */ /* 0x000fc600078e00ff */
[----:B------:R-:W-:Y:S01]  /*15b80*/  ISETP.NE.AND P0, PT, R8, RZ, PT ;  /* 0x000000ff0800720c */ /* 0x000fe20003f05270 */
[----:B------:R1:W-:-:S12]  /*15b90*/  SYNCS.ARRIVE.TRANS64 RZ, [R4+URZ+0x38850], R7 ;  /* 0x0388500704ff79a7 */ /* 0x0003d8000800003f */
[----:B-1----:R-:W-:Y:S05]  /*15ba0*/  @!P0 BRA `(.L_x_4519) ;  /* 0x0000000000048947 */ /* 0x002fea0003800000 */
[----:B------:R-:W-:Y:S01]  /*15bb0*/  BPT.TRAP 0x1 ;  /* 0x000000040000795c */ /* 0x000fe20000300000 */
.L_x_4519:
[----:B------:R-:W-:Y:S05]  /*15bc0*/  BSYNC B2 ;  /* 0x0000000000027941 */ /* 0x000fea0003800000 */
.L_x_4518:
        /* <DEDUP_REMOVED lines=9> */
.L_x_4520:
        /* <DEDUP_REMOVED lines=10> */
[----:B------:R-:W-:Y:S01]  /*15d00*/  R2UR UR6, R2 ;  /* 0x00000000020672ca */ /* 0x000fe200000e0000 */
[----:B------:R-:W-:Y:S01]  /*15d10*/  VIADD R7, R5, 0x2400 ;  /* 0x0000240005077836 */ /* 0x000fe20000000000 */
[----:B------:R-:W-:Y:S01]  /*15d20*/  R2UR UR7, R3 ;  /* 0x00000000030772ca */ /* 0x000fe200000e0000 */
[----:B------:R-:W-:Y:S01]  /*15d30*/  UMOV UR10, 0x40 ;  /* 0x00000040000a7882 */ /* 0x000fe20000000000 */
[----:B------:R-:W-:-:S13]  /*15d40*/  PLOP3.LUT P0, PT, PT, PT, PT, 0x80, 0x0 ;  /* 0x000000000000781c */ /* 0x000fda0003f0f070 */
.L_x_4521:
        /* <DEDUP_REMOVED lines=15> */
.L_x_4522:
        /* <DEDUP_REMOVED lines=15> */
.L_x_4523:
        /* <DEDUP_REMOVED lines=15> */
.L_x_4524:
        /* <DEDUP_REMOVED lines=15> */
.L_x_4525:
        /* <DEDUP_REMOVED lines=15> */
.L_x_4526:
        /* <DEDUP_REMOVED lines=15> */
.L_x_4527:
        /* <DEDUP_REMOVED lines=10> */
.L_x_4509:
[----:B------:R-:W-:Y:S05]  /*16390*/  BSYNC B1 ;  /* 0x0000000000017941 */ /* 0x000fea0003800000 */
.L_x_4508:
[C---:B------:R-:W-:Y:S01]  /*163a0*/  ISETP.GT.AND P0, PT, R0.reuse, 0x1, PT ;  /* 0x000000010000780c */ /* 0x040fe20003f04270 */
[----:B------:R-:W-:-:S12]  /*163b0*/  VIADD R0, R0, 0xfffffffe ;  /* 0xfffffffe00007836 */ /* 0x000fd80000000000 */
[----:B------:R-:W-:Y:S05]  /*163c0*/  @P0 BRA `(.L_x_4528) ;  /* 0xffffffe400480947 */ /* 0x000fea000383ffff */
.L_x_4487:
[----:B------:R-:W-:Y:S05]  /*163d0*/  BSYNC B0 ;  /* 0x0000000000007941 */ /* 0x000fea0003800000 */
.L_x_4465:
        /* <DEDUP_REMOVED lines=24> */
.L_x_4530:
[----:B------:R-:W-:Y:S05]  /*16560*/  BSYNC B0 ;  /* 0x0000000000007941 */ /* 0x000fea0003800000 */
.L_x_4529:
[----:B------:R-:W-:-:S07]  /*16570*/  SEL R19, R19, RZ, P0 ;  /* 0x000000ff13137207 */ /* 0x000fce0000000000 */
.L_x_4427:
[----:B------:R-:W-:Y:S05]  /*16580*/  BSYNC B7 ;  /* 0x0000000000077941 */ /* 0x000fea0003800000 */
.L_x_4425:
        /* <DEDUP_REMOVED lines=13> */
.L_x_4531:
[----:B------:R-:W-:-:S03]  /*16660*/  UMOV UR4, 0xffffffff ;  /* 0xffffffff00047882 */ /* 0x000fc60000000000 */
[----:B------:R-:W-:Y:S05]  /*16670*/  BRA.DIV UR4, `(.L_x_4533) ;  /* 0x0000001a04607947 */ /* 0x000fea000b800000 */
[----:B-----5:R4:W0:Y:S02]  /*16680*/  SHFL.IDX PT, R14, R3, RZ, 0x1f ;  /* 0x00001fff030e7589 */ /* 0x02082400000e0000 */
.L_x_4584:
        /* <DEDUP_REMOVED lines=8> */
.L_x_4532:
[----:B--23--:R-:W2:Y:S01]  /*16710*/  LDL R0, [R1+0x10] ;  /* 0x0000100001007983 */ /* 0x00cea20000100800 */
[----:B------:R-:W-:Y:S02]  /*16720*/  ULDC UR4, c[0x0][0xd38] ;  /* 0x00034e0000047ab9 */ /* 0x000fe40000000800 */
[----:B--2---:R-:W-:-:S13]  /*16730*/  ISETP.GE.AND P0, PT, R0, UR4, PT ;  /* 0x0000000400007c0c */ /* 0x004fda000bf06270 */
[----:B------:R-:W-:Y:S05]  /*16740*/  @!P0 BRA `(.L_x_4534) ;  /* 0xffffffa0005c8947 */ /* 0x000fea000383ffff */
.L_x_4422:
[----:B0-----:R-:W2:Y:S01]  /*16750*/  LDL.LU R0, [R1+0x28] ;  /* 0x0000280001007983 */ /* 0x001ea20000300800 */
[----:B------:R-:W-:Y:S01]  /*16760*/  BSSY B0, `(.L_x_4535) ;  /* 0x000000b000007945 */ /* 0x000fe20003800000 */
[----:B------:R-:W0:Y:S01]  /*16770*/  S2R R5, SR_CgaCtaId ;  /* 0x0000000000057919 */ /* 0x000e220000008800 */
[----:B--2---:R-:W-:-:S05]  /*16780*/  VIADD R0, R0, 0x1 ;  /* 0x0000000100007836 */ /* 0x004fca0000000000 */
[----:B------:R-:W-:-:S04]  /*16790*/  LEA.HI R2, R0, R0, RZ, 0x1 ;  /* 0x0000000000027211 */ /* 0x000fc800078f08ff */
[----:B----4-:R-:W-:-:S05]  /*167a0*/  LOP3.LUT R3, R2, 0xfffffffe, RZ, 0xc0, !PT ;  /* 0xfffffffe02037812 */ /* 0x010fca00078ec0ff */
[----:B------:R-:W-:Y:S01]  /*167b0*/  IMAD.IADD R3, R0, 0x1, -R3 ;  /* 0x0000000100037824 */ /* 0x000fe200078e0a03 */
[----:B------:R-:W-:-:S04]  /*167c0*/  MOV R0, 0x400 ;  /* 0x0000040000007802 */ /* 0x000fc80000000f00 */
[----:B0-----:R-:W-:Y:S02]  /*167d0*/  LEA R0, R5, R0, 0x18 ;  /* 0x0000000005007211 */ /* 0x001fe400078ec0ff */
[----:B------:R-:W-:-:S04]  /*167e0*/  SHF.L.U32 R3, R3, 0x1f, RZ ;  /* 0x0000001f03037819 */ /* 0x000fc800000006ff */
[----:B------:R-:W0:Y:S02]  /*167f0*/  SYNCS.PHASECHK.TRANS64.TRYWAIT P0, [R0+URZ+0x38820], R3 ;  /* 0x03882003000075a7 */ /* 0x000e24000800017f */
[----:B0-----:R-:W-:Y:S05]  /*16800*/  @!P0 BRA `(.L_x_4536) ;  /* 0x0000001800248947 */ /* 0x001fea0003800000 */
.L_x_4585:
[----:B------:R-:W-:Y:S05]  /*16810*/  BSYNC B0 ;  /* 0x0000000000007941 */ /* 0x000fea0003800000 */
.L_x_4535:
[----:B------:R-:W-:-:S03]  /*16820*/  UMOV UR4, 0xffffffff ;  /* 0xffffffff00047882 */ /* 0x000fc60000000000 */
[----:B------:R-:W-:Y:S05]  /*16830*/  BRA.DIV UR4, `(.L_x_4537) ;  /* 0x0000001a042c7947 */ /* 0x000fea000b800000 */
[----:B------:R-:W2:Y:S02]  /*16840*/  S2R R2, SR_TID.X ;  /* 0x0000000000027919 */ /* 0x000ea40000002100 */
[----:B--2---:R-:W-:-:S04]  /*16850*/  SHF.R.U32.HI R2, RZ, 0x5, R2 ;  /* 0x00000005ff027819 */ /* 0x004fc80000011602 */
[----:B------:R-:W-:-:S05]  /*16860*/  LOP3.LUT R2, R2, 0x3, RZ, 0xc0, !PT ;  /* 0x0000000302027812 */ /* 0x000fca00078ec0ff */
[----:B------:R2:W3:Y:S02]  /*16870*/  SHFL.IDX PT, R14, R2, RZ, 0x1f ;  /* 0x00001fff020e7589 */ /* 0x0004e400000e0000 */
.L_x_4588:
[----:B---3--:R-:W-:Y:S01]  /*16880*/  ISETP.NE.AND P0, PT, R14, RZ, PT ;  /* 0x000000ff0e00720c */ /* 0x008fe20003f05270 */
[----:B------:R-:W-:-:S12]  /*16890*/  BSSY B0, `(.L_x_4538) ;  /* 0x0000025000007945 */ /* 0x000fd80003800000 */
[----:B------:R-:W-:Y:S05]  /*168a0*/  @P0 BRA `(.L_x_4539) ;  /* 0x00000000008c0947 */ /* 0x000fea0003800000 */
[----:B------:R-:W-:-:S03]  /*168b0*/  UMOV UR4, 0xffffffff ;  /* 0xffffffff00047882 */ /* 0x000fc60000000000 */
[----:B------:R-:W-:Y:S05]  /*168c0*/  BRA.DIV UR4, `(.L_x_4540) ;  /* 0x0000001a043c7947 */ /* 0x000fea000b800000 */
[----:B------:R-:W-:-:S13]  /*168d0*/  ELECT P6, URZ, PT ;  /* 0x00000000003f782f */ /* 0x000fda00038c0000 */
.L_x_4591:
[----:B------:R-:W-:Y:S05]  /*168e0*/  @!P6 BRA `(.L_x_4539) ;  /* 0x00000000007ce947 */ /* 0x000fea0003800000 */
[----:B------:R-:W-:-:S06]  /*168f0*/  ULOP3.LUT UR4, UR40, 0x2, URZ, 0xfc, !UPT ;  /* 0x0000000228047892 */ /* 0x000fcc000f8efc3f */
[----:B--2---:R-:W-:-:S05]  /*16900*/  IMAD.U32 R2, RZ, RZ, UR4 ;  /* 0x00000004ff027e24 */ /* 0x004fca000f8e00ff */
[----:B------:R-:W-:-:S13]  /*16910*/  ISETP.NE.AND P2, PT, R2, 0x3, PT ;  /* 0x000000030200780c */ /* 0x000fda0003f45270 */
[----:B------:R-:W-:Y:S05]  /*16920*/  @!P2 BRA `(.L_x_4541) ;  /* 0x000000000004a947 */ /* 0x000fea0003800000 */
[----:B------:R-:W-:Y:S01]  /*16930*/  BPT.TRAP 0x1 ;  /* 0x000000040000795c */ /* 0x000fe20000300000 */
.L_x_4541:
[----:B------:R-:W2:Y:S01]  /*16940*/  LDL.LU R7, [R1+0x8] ;  /* 0x0000080001077983 */ /* 0x000ea20000300800 */
[----:B------:R-:W-:Y:S02]  /*16950*/  VIADD R2, R0, 0x38840 ;  /* 0x0003884000027836 */ /* 0x000fe40000000000 */
[C---:B0-----:R-:W-:Y:S02]  /*16960*/  VIADD R3, R19.reuse, 0x1 ;  /* 0x0000000113037836 */ /* 0x041fe40000000000 */
[----:B-1----:R-:W-:-:S03]  /*16970*/  IMAD R6, R19, 0x8, R2 ;  /* 0x0000000813067824 */ /* 0x002fc600078e0202 */
[----:B------:R-:W-:-:S04]  /*16980*/  ISETP.NE.AND P1, PT, R3, 0x2, PT ;  /* 0x000000020300780c */ /* 0x000fc80003f25270 */
[----:B------:R-:W-:Y:S02]  /*16990*/  SEL R4, RZ, 0x1, P1 ;  /* 0x00000001ff047807 */ /* 0x000fe40000800000 */
[----:B------:R-:W-:Y:S02]  /*169a0*/  SEL R3, R3, RZ, P1 ;  /* 0x000000ff03037207 */ /* 0x000fe40000800000 */
[C---:B--2---:R-:W-:Y:S02]  /*169b0*/  SHF.L.U32 R5, R7.reuse, 0x1f, RZ ;  /* 0x0000001f07057819 */ /* 0x044fe400000006ff */
[----:B------:R-:W-:Y:S01]  /*169c0*/  LOP3.LUT R4, R7, R4, RZ, 0x3c, !PT ;  /* 0x0000000407047212 */ /* 0x000fe200078e3cff */
[----:B------:R-:W-:Y:S01]  /*169d0*/  IMAD R7, R3, 0x8, R2 ;  /* 0x0000000803077824 */ /* 0x000fe200078e0202 */
[----:B------:R-:W0:Y:S02]  /*169e0*/  SYNCS.PHASECHK.TRANS64.TRYWAIT P0, [R6+URZ], R5 ;  /* 0x00000005060075a7 */ /* 0x000e24000800017f */
[----:B------:R-:W-:Y:S01]  /*169f0*/  SHF.L.U32 R2, R4, 0x1f, RZ ;  /* 0x0000001f04027819 */ /* 0x000fe200000006ff */
[----:B0-----:R-:W-:Y:S06]  /*16a00*/  @!P0 BRA `(.L_x_4542) ;  /* 0x00000018000c8947 */ /* 0x001fec0003800000 */
.L_x_4592:
[----:B------:R-:W1:Y:S02]  /*16a10*/  SYNCS.PHASECHK.TRANS64.TRYWAIT P0, [R7+URZ], R2 ;  /* 0x00000002070075a7 */ /* 0x000e64000800017f */
[----:B-1----:R-:W-:Y:S05]  /*16a20*/  @!P0 BRA `(.L_x_4543) ;  /* 0x0000001800188947 */ /* 0x002fea0003800000 */
.L_x_4593:
[----:B------:R-:W-:Y:S05]  /*16a30*/  @!P2 BRA `(.L_x_4544) ;  /* 0x000000000004a947 */ /* 0x000fea0003800000 */
[----:B------:R-:W-:Y:S01]  /*16a40*/  BPT.TRAP 0x1 ;  /* 0x000000040000795c */ /* 0x000fe20000300000 */
.L_x_4544:
[----:B------:R-:W-:-:S04]  /*16a50*/  VIADD R0, R0, 0x38860 ;  /* 0x0003886000007836 */ /* 0x000fc80000000000 */
[----:B------:R-:W-:-:S04]  /*16a60*/  IMAD R4, R19, 0x8, R0 ;  /* 0x0000000813047824 */ /* 0x000fc800078e0200 */
[----:B------:R-:W2:Y:S02]  /*16a70*/  SYNCS.PHASECHK.TRANS64.TRYWAIT P0, [R4+URZ], R5 ;  /* 0x00000005040075a7 */ /* 0x000ea4000800017f */
[----:B--2---:R-:W-:Y:S05]  /*16a80*/  @!P0 BRA `(.L_x_4545) ;  /* 0x0000001800148947 */ /* 0x004fea0003800000 */
.L_x_4594:
[----:B------:R-:W-:-:S07]  /*16a90*/  IMAD R3, R3, 0x8, R0 ;  /* 0x0000000803037824 */ /* 0x000fce00078e0200 */
.L_x_4546:
[----:B---3--:R3:W4:Y:S02]  /*16aa0*/  SYNCS.PHASECHK.TRANS64.TRYWAIT P0, [R3+URZ], R2 ;  /* 0x00000002030075a7 */ /* 0x008724000800017f */
[----:B----4-:R-:W-:Y:S05]  /*16ab0*/  @!P0 NANOSLEEP.SYNCS 0x989680 ;  /* 0x009896800000895d */ /* 0x010fea0003900000 */
[----:B------:R-:W4:Y:S02]  /*16ac0*/  @!P0 SYNCS.PHASECHK.TRANS64 P0, [R3+URZ], R2 ;  /* 0x00000002030085a7 */ /* 0x000f24000800007f */
[----:B----4-:R-:W-:Y:S05]  /*16ad0*/  @!P0 BRA `(.L_x_4546) ;  /* 0xfffffffc00f08947 */ /* 0x010fea000383ffff */
.L_x_4539:
[----:B------:R-:W-:Y:S05]  /*16ae0*/  BSYNC B0 ;  /* 0x0000000000007941 */ /* 0x000fea0003800000 */
.L_x_4538:
[----:B------:R-:W-:Y:S05]  /*16af0*/  EXIT ;  /* 0x000000000000794d */ /* 0x000fea0003800000 */
.L_x_4381:
[----:B0-----:R0:W1:Y:S02]  /*16b00*/  SYNCS.PHASECHK.TRANS64.TRYWAIT P1, [R17+URZ+0x38800], R4 ;  /* 0x03880004110075a7 */ /* 0x001064000802017f */
[----:B-1----:R-:W-:Y:S05]  /*16b10*/  @!P1 NANOSLEEP.SYNCS 0x989680 ;  /* 0x009896800000995d */ /* 0x002fea0003900000 */
[----:B------:R-:W1:Y:S02]  /*16b20*/  @!P1 SYNCS.PHASECHK.TRANS64 P1, [R17+URZ+0x38800], R4 ;  /* 0x03880004110095a7 */ /* 0x000e64000802007f */
[----:B-1----:R-:W-:Y:S05]  /*16b30*/  @!P1 BRA `(.L_x_4381) ;  /* 0xfffffffc00f09947 */ /* 0x002fea000383ffff */
[----:B------:R-:W-:Y:S05]  /*16b40*/  BRA `(.L_x_4547) ;  /* 0xfffffecc00507947 */ /* 0x000fea000383ffff */
.L_x_4385:
[----:B--2---:R2:W3:Y:S02]  /*16b50*/  SYNCS.PHASECHK.TRANS64.TRYWAIT P1, [R5+URZ+0x38830], R8 ;  /* 0x03883008050075a7 */ /* 0x0044e4000802017f */
[----:B---3--:R-:W-:Y:S05]  /*16b60*/  @!P1 NANOSLEEP.SYNCS 0x989680 ;  /* 0x009896800000995d */ /* 0x008fea0003900000 */
[----:B------:R-:W3:Y:S02]  /*16b70*/  @!P1 SYNCS.PHASECHK.TRANS64 P1, [R5+URZ+0x38830], R8 ;  /* 0x03883008050095a7 */ /* 0x000ee4000802007f */
[----:B---3--:R-:W-:Y:S05]  /*16b80*/  @!P1 BRA `(.L_x_4385) ;  /* 0xfffffffc00f09947 */ /* 0x008fea000383ffff */
[----:B------:R-:W-:Y:S05]  /*16b90*/  BRA `(.L_x_4384) ;  /* 0xfffffecc00707947 */ /* 0x000fea000383ffff */
.L_x_4386:
[----:B---3--:R3:W4:Y:S02]  /*16ba0*/  SYNCS.PHASECHK.TRANS64.TRYWAIT P1, [R17+URZ+0x38810], R4 ;  /* 0x03881004110075a7 */ /* 0x008724000802017f */
[----:B----4-:R-:W-:Y:S05]  /*16bb0*/  @!P1 NANOSLEEP.SYNCS 0x989680 ;  /* 0x009896800000995d */ /* 0x010fea0003900000 */
[----:B------:R-:W4:Y:S02]  /*16bc0*/  @!P1 SYNCS.PHASECHK.TRANS64 P1, [R17+URZ+0x38810], R4 ;  /* 0x03881004110095a7 */ /* 0x000f24000802007f */
[----:B----4-:R-:W-:Y:S05]  /*16bd0*/  @!P1 BRA `(.L_x_4386) ;  /* 0xfffffffc00f09947 */ /* 0x010fea000383ffff */
[----:B------:R-:W-:Y:S05]  /*16be0*/  BRA `(.L_x_4548) ;  /* 0xfffffecc00fc7947 */ /* 0x000fea000383ffff */
.L_x_4390:
[----:B0-----:R0:W3:Y:S02]  /*16bf0*/  SYNCS.PHASECHK.TRANS64.TRYWAIT P1, [R5+URZ+0x38850], R8 ;  /* 0x03885008050075a7 */ /* 0x0010e4000802017f */
[----:B---3--:R-:W-:Y:S05]  /*16c00*/  @!P1 NANOSLEEP.SYNCS 0x989680 ;  /* 0x009896800000995d */ /* 0x008fea0003900000 */
[----:B------:R-:W3:Y:S02]  /*16c10*/  @!P1 SYNCS.PHASECHK.TRANS64 P1, [R5+URZ+0x38850], R8 ;  /* 0x03885008050095a7 */ /* 0x000ee4000802007f */
[----:B---3--:R-:W-:Y:S05]  /*16c20*/  @!P1 BRA `(.L_x_4390) ;  /* 0xfffffffc00f09947 */ /* 0x008fea000383ffff */
[----:B------:R-:W-:Y:S05]  /*16c30*/  BRA `(.L_x_4389) ;  /* 0xfffffed0002c7947 */ /* 0x000fea000383ffff */
.L_x_4395:
[----:B-1----:R1:W2:Y:S02]  /*16c40*/  SYNCS.PHASECHK.TRANS64.TRYWAIT P3, [R9+URZ+0x38830], R8 ;  /* 0x03883008090075a7 */ /* 0x0022a4000806017f */
[----:B--2---:R-:W-:Y:S05]  /*16c50*/  @!P3 NANOSLEEP.SYNCS 0x989680 ;  /* 0x009896800000b95d */ /* 0x004fea0003900000 */
[----:B------:R-:W2:Y:S02]  /*16c60*/  @!P3 SYNCS.PHASECHK.TRANS64 P3, [R9+URZ+0x38830], R8 ;  /* 0x038830080900b5a7 */ /* 0x000ea4000806007f */
[----:B--2---:R-:W-:Y:S05]  /*16c70*/  @!P3 BRA `(.L_x_4395) ;  /* 0xfffffffc00f0b947 */ /* 0x004fea000383ffff */
[----:B------:R-:W-:Y:S05]  /*16c80*/  BRA `(.L_x_4394) ;  /* 0xfffffefc005c7947 */ /* 0x000fea000383ffff */
.L_x_4399:
[----:B---3--:R3:W4:Y:S02]  /*16c90*/  SYNCS.PHASECHK.TRANS64.TRYWAIT P3, [R9+URZ+0x38850], R8 ;  /* 0x03885008090075a7 */ /* 0x008724000806017f */
[----:B----4-:R-:W-:Y:S05]  /*16ca0*/  @!P3 NANOSLEEP.SYNCS 0x989680 ;  /* 0x009896800000b95d */ /* 0x010fea0003900000 */
[----:B------:R-:W4:Y:S02]  /*16cb0*/  @!P3 SYNCS.PHASECHK.TRANS64 P3, [R9+URZ+0x38850], R8 ;  /* 0x038850080900b5a7 */ /* 0x000f24000806007f */
[----:B----4-:R-:W-:Y:S05]  /*16cc0*/  @!P3 BRA `(.L_x_4399) ;  /* 0xfffffffc00f0b947 */ /* 0x010fea000383ffff */
[----:B------:R-:W-:Y:S05]  /*16cd0*/  BRA `(.L_x_4398) ;  /* 0xfffffefc00c07947 */ /* 0x000fea000383ffff */
.L_x_4405:
[----:B-1----:R1:W2:Y:S02]  /*16ce0*/  SYNCS.PHASECHK.TRANS64.TRYWAIT P1, [R9+URZ+0x38830], R8 ;  /* 0x03883008090075a7 */ /* 0x0022a4000802017f */
[----:B--2---:R-:W-:Y:S05]  /*16cf0*/  @!P1 NANOSLEEP.SYNCS 0x989680 ;  /* 0x009896800000995d */ /* 0x004fea0003900000 */
[----:B------:R-:W2:Y:S02]  /*16d00*/  @!P1 SYNCS.PHASECHK.TRANS64 P1, [R9+URZ+0x38830], R8 ;  /* 0x03883008090095a7 */ /* 0x000ea4000802007f */
[----:B--2---:R-:W-:Y:S05]  /*16d10*/  @!P1 BRA `(.L_x_4405) ;  /* 0xfffffffc00f09947 */ /* 0x004fea000383ffff */
[----:B------:R-:W-:Y:S05]  /*16d20*/  BRA `(.L_x_4404) ;  /* 0xffffff3000d07947 */ /* 0x000fea000383ffff */
.L_x_4409:
[----:B---3--:R3:W4:Y:S02]  /*16d30*/  SYNCS.PHASECHK.TRANS64.TRYWAIT P1, [R9+URZ+0x38850], R8 ;  /* 0x03885008090075a7 */ /* 0x008724000802017f */
[----:B----4-:R-:W-:Y:S05]  /*16d40*/  @!P1 NANOSLEEP.SYNCS 0x989680 ;  /* 0x009896800000995d */ /* 0x010fea0003900000 */
[----:B------:R-:W4:Y:S02]  /*16d50*/  @!P1 SYNCS.PHASECHK.TRANS64 P1, [R9+URZ+0x38850], R8 ;  /* 0x03885008090095a7 */ /* 0x000f24000802007f */
[----:B----4-:R-:W-:Y:S05]  /*16d60*/  @!P1 BRA `(.L_x_4409) ;  /* 0xfffffffc00f09947 */ /* 0x010fea000383ffff */
[----:B------:R-:W-:Y:S05]  /*16d70*/  BRA `(.L_x_4408) ;  /* 0xffffff34002c7947 */ /* 0x000fea000383ffff */
.L_x_4433:
[----:B------:R-:W-:Y:S02]  /*16d80*/  IMAD.MOV.U32 R13, RZ, RZ, R4 ;  /* 0x000000ffff0d7224 */ /* 0x000fe400078e0004 */
[----:B------:R-:W-:Y:S02]  /*16d90*/  IMAD.MOV.U32 R12, RZ, RZ, RZ ;  /* 0x000000ffff0c7224 */ /* 0x000fe400078e00ff */
[----:B------:R-:W-:Y:S02]  /*16da0*/  IMAD.MOV.U32 R11, RZ, RZ, 0x1f ;  /* 0x0000001fff0b7424 */ /* 0x000fe400078e00ff */
[----:B------:R-:W-:-:S07]  /*16db0*/  IMAD.MOV.U32 R15, RZ, RZ, -0x1 ;  /* 0xffffffffff0f7424 */ /* 0x000fce00078e00ff */
[----:B0-----:R-:W-:Y:S05]  /*16dc0*/  WARPSYNC.COLLECTIVE R15, `(.L_x_4549) ;  /* 0x000000000f087348 */ /* 0x001fea0003c00000 */
[----:B------:R1:W2:Y:S02]  /*16dd0*/  SHFL.IDX P6, R14, R13, R12, R11 ;  /* 0x0000000c0d0e7389 */ /* 0x0002a400000c000b */
[----:B012---:R-:W-:Y:S01]  /*16de0*/  ENDCOLLECTIVE ;  /* 0x000000000000791b */ /* 0x007fe20003800000 */
.L_x_4549:
[----:B------:R-:W-:Y:S05]  /*16df0*/  BRA `(.L_x_4550) ;  /* 0xffffffa400747947 */ /* 0x000fea000383ffff */
.L_x_4435:
[----:B------:R-:W-:Y:S01]  /*16e00*/  BSSY B0, `(.L_x_4551) ;  /* 0x0000006000007945 */ /* 0x000fe20003800000 */
[----:B------:R-:W-:-:S07]  /*16e10*/  IMAD.MOV.U32 R15, RZ, RZ, -0x1 ;  /* 0xffffffffff0f7424 */ /* 0x000fce00078e00ff */
[----:B01----:R-:W-:Y:S05]  /*16e20*/  WARPSYNC.COLLECTIVE R15, `(.L_x_4552) ;  /* 0x000000000f0c7348 */ /* 0x003fea0003c00000 */
[----:B------:R-:W-:Y:S02]  /*16e30*/  ELECT P6, UR62, PT ;  /* 0x00000000003e782f */ /* 0x000fe400038c0000 */
[----:B------:R-:W-:Y:S01]  /*16e40*/  MOV R14, UR62 ;  /* 0x0000003e000e7c02 */ /* 0x000fe20008000f00 */
[----:B01----:R-:W-:Y:S10]  /*16e50*/  ENDCOLLECTIVE ;  /* 0x000000000000791b */ /* 0x003ff40003800000 */
.L_x_4552:
[----:B------:R-:W-:Y:S05]  /*16e60*/  BSYNC B0 ;  /* 0x0000000000007941 */ /* 0x000fea0003800000 */
.L_x_4551:
[----:B------:R-:W-:Y:S05]  /*16e70*/  BRA `(.L_x_4553) ;  /* 0xffffffa400787947 */ /* 0x000fea000383ffff */
.L_x_4437:
[----:B--2---:R2:W3:Y:S02]  /*16e80*/  SYNCS.PHASECHK.TRANS64.TRYWAIT P0, [R0+URZ+0x38840], R2 ;  /* 0x03884002000075a7 */ /* 0x0044e4000800017f */
[----:B---3--:R-:W-:Y:S05]  /*16e90*/  @!P0 NANOSLEEP.SYNCS 0x989680 ;  /* 0x009896800000895d */ /* 0x008fea0003900000 */
[----:B------:R-:W3:Y:S02]  /*16ea0*/  @!P0 SYNCS.PHASECHK.TRANS64 P0, [R0+URZ+0x38840], R2 ;  /* 0x03884002000085a7 */ /* 0x000ee4000800007f */
[----:B---3--:R-:W-:Y:S05]  /*16eb0*/  @!P0 BRA `(.L_x_4437) ;  /* 0xfffffffc00f08947 */ /* 0x008fea000383ffff */
[----:B------:R-:W-:Y:S05]  /*16ec0*/  BRA `(.L_x_4554) ;  /* 0xffffffa400d07947 */ /* 0x000fea000383ffff */
.L_x_4441:
        /* <DEDUP_REMOVED lines=8> */
.L_x_4555:
[----:B------:R-:W-:-:S04]  /*16f50*/  IMAD R10, R6, 0x40, R10 ;  /* 0x00000040060a7824 */ /* 0x000fc800078e020a */
[----:B------:R-:W-:Y:S01]  /*16f60*/  VIADD R6, R10, 0x20 ;  /* 0x000000200a067836 */ /* 0x000fe20000000000 */
[----:B------:R0:W-:Y:S01]  /*16f70*/  STL [R1+0x14], R10 ;  /* 0x0000140a01007387 */ /* 0x0001e20000100800 */
[----:B------:R-:W-:Y:S02]  /*16f80*/  IMAD.MOV.U32 R13, RZ, RZ, R0 ;  /* 0x000000ffff0d7224 */ /* 0x000fe400078e0000 */
[----:B------:R-:W-:-:S07]  /*16f90*/  IMAD.MOV.U32 R4, RZ, RZ, R14 ;  /* 0x000000ffff047224 */ /* 0x000fce00078e000e */
[----:B0-----:R-:W-:Y:S05]  /*16fa0*/  WARPSYNC.COLLECTIVE R15, `(.L_x_4556) ;  /* 0x000000000f087348 */ /* 0x001fea0003c00000 */
[----:B------:R1:W2:Y:S02]  /*16fb0*/  SHFL.IDX P6, R14, R13, R12, R11 ;  /* 0x0000000c0d0e7389 */ /* 0x0002a400000c000b */
[----:B012---:R-:W-:Y:S01]  /*16fc0*/  ENDCOLLECTIVE ;  /* 0x000000000000791b */ /* 0x007fe20003800000 */
.L_x_4556:
[----:B------:R-:W-:Y:S02]  /*16fd0*/  ULDC UR4, c[0x0][0x288] ;  /* 0x0000a20000047ab9 */ /* 0x000fe40000000800 */
[----:B------:R-:W-:Y:S02]  /*16fe0*/  IMAD R2, R7, UR4, RZ ;  /* 0x0000000407027c24 */ /* 0x000fe4000f8e02ff */
[----:B------:R-:W-:-:S03]  /*16ff0*/  VIADD R7, R10, 0x10 ;  /* 0x000000100a077836 */ /* 0x000fc60000000000 */
[----:B------:R-:W-:Y:S02]  /*17000*/  ISETP.GE.AND P1, PT, R10, R2, PT ;  /* 0x000000020a00720c */ /* 0x000fe40003f26270 */
[----:B------:R0:W-:Y:S01]  /*17010*/  STL [R1+0x20], R7 ;  /* 0x0000200701007387 */ /* 0x0001e20000100800 */
[----:B------:R-:W-:-:S03]  /*17020*/  IMAD.MOV.U32 R13, RZ, RZ, R3 ;  /* 0x000000ffff0d7224 */ /* 0x000fc600078e0003 */
[----:B------:R0:W-:Y:S01]  /*17030*/  STL [R1+0x24], R6 ;  /* 0x0000240601007387 */ /* 0x0001e20000100800 */
[----:B------:R-:W-:Y:S02]  /*17040*/  IMAD.MOV.U32 R12, RZ, RZ, 0x1 ;  /* 0x00000001ff0c7424 */ /* 0x000fe400078e00ff */
[----:B------:R-:W-:-:S07]  /*17050*/  IMAD.MOV.U32 R5, RZ, RZ, R14 ;  /* 0x000000ffff057224 */ /* 0x000fce00078e000e */
[----:B0-----:R-:W-:Y:S05]  /*17060*/  WARPSYNC.COLLECTIVE R15, `(.L_x_4557) ;  /* 0x000000000f087348 */ /* 0x001fea0003c00000 */
[----:B------:R1:W2:Y:S02]  /*17070*/  SHFL.IDX P6, R14, R13, R12, R11 ;  /* 0x0000000c0d0e7389 */ /* 0x0002a400000c000b */
[----:B012---:R-:W-:Y:S01]  /*17080*/  ENDCOLLECTIVE ;  /* 0x000000000000791b */ /* 0x007fe20003800000 */
.L_x_4557:
        /* <DEDUP_REMOVED lines=15> */
.L_x_4558:
[----:B------:R-:W-:Y:S02]  /*17180*/  IMAD.MOV.U32 R13, RZ, RZ, R3 ;  /* 0x000000ffff0d7224 */ /* 0x000fe400078e0003 */
[----:B------:R-:W-:Y:S02]  /*17190*/  IMAD.MOV.U32 R12, RZ, RZ, 0x2 ;  /* 0x00000002ff0c7424 */ /* 0x000fe400078e00ff */
[----:B------:R-:W-:-:S07]  /*171a0*/  IMAD.MOV.U32 R5, RZ, RZ, R14 ;  /* 0x000000ffff057224 */ /* 0x000fce00078e000e */
[----:B------:R-:W-:Y:S05]  /*171b0*/  WARPSYNC.COLLECTIVE R15, `(.L_x_4559) ;  /* 0x000000000f087348 */ /* 0x000fea0003c00000 */
[----:B------:R0:W1:Y:S02]  /*171c0*/  SHFL.IDX P6, R14, R13, R12, R11 ;  /* 0x0000000c0d0e7389 */ /* 0x00006400000c000b */
[----:B01----:R-:W-:Y:S01]  /*171d0*/  ENDCOLLECTIVE ;  /* 0x000000000000791b */ /* 0x003fe20003800000 */
.L_x_4559:
        /* <DEDUP_REMOVED lines=15> */
.L_x_4560:
[----:B------:R-:W-:Y:S02]  /*172d0*/  IMAD.MOV.U32 R13, RZ, RZ, R3 ;  /* 0x000000ffff0d7224 */ /* 0x000fe400078e0003 */
[----:B------:R-:W-:Y:S02]  /*172e0*/  IMAD.MOV.U32 R12, RZ, RZ, 0x3 ;  /* 0x00000003ff0c7424 */ /* 0x000fe400078e00ff */
[----:B------:R-:W-:-:S07]  /*172f0*/  IMAD.MOV.U32 R5, RZ, RZ, R14 ;  /* 0x000000ffff057224 */ /* 0x000fce00078e000e */
[----:B------:R-:W-:Y:S05]  /*17300*/  WARPSYNC.COLLECTIVE R15, `(.L_x_4561) ;  /* 0x000000000f087348 */ /* 0x000fea0003c00000 */
[----:B------:R0:W1:Y:S02]  /*17310*/  SHFL.IDX P6, R14, R13, R12, R11 ;  /* 0x0000000c0d0e7389 */ /* 0x00006400000c000b */
[----:B01----:R-:W-:Y:S01]  /*17320*/  ENDCOLLECTIVE ;  /* 0x000000000000791b */ /* 0x003fe20003800000 */
.L_x_4561:
        /* <DEDUP_REMOVED lines=10> */
.L_x_4562:
[----:B------:R-:W-:Y:S01]  /*173d0*/  @!PT LDS RZ, [RZ] ;  /* 0x00000000fffff984 */ /* 0x000fe20000000800 */
[----:B------:R-:W-:Y:S01]  /*173e0*/  @!PT LDS RZ, [RZ] ;  /* 0x00000000fffff984 */ /* 0x000fe20000000800 */
[----:B------:R-:W-:Y:S01]  /*173f0*/  @!PT LDS RZ, [RZ] ;  /* 0x00000000fffff984 */ /* 0x000fe20000000800 */
[----:B------:R0:W-:Y:S01]  /*17400*/  @!P1 LDGSTS.E.BYPASS.LTC128B.128 [R8+0x21400], desc[UR44][R4.64], !P0 ;  /* 0x2140000004089fae */ /* 0x0001e2000c101d6c */
[----:B------:R-:W-:Y:S01]  /*17410*/  IMAD.MOV.U32 R0, RZ, RZ, R14 ;  /* 0x000000ffff007224 */ /* 0x000fe200078e000e */
[----:B------:R-:W-:Y:S06]  /*17420*/  BRA `(.L_x_4563) ;  /* 0xffffffa800d47947 */ /* 0x000fec000383ffff */
.L_x_4445:
        /* <DEDUP_REMOVED lines=8> */
.L_x_4565:
[----:B------:R-:W-:Y:S05]  /*174b0*/  BSYNC B0 ;  /* 0x0000000000007941 */ /* 0x000fea0003800000 */
.L_x_4564:
        /* <DEDUP_REMOVED lines=10> */
.L_x_4566:
        /* <DEDUP_REMOVED lines=46> */
.L_x_4567:
[----:B------:R-:W-:Y:S02]  /*17840*/  IMAD.MOV.U32 R13, RZ, RZ, R0 ;  /* 0x000000ffff0d7224 */ /* 0x000fe400078e0000 */
[----:B------:R-:W-:-:S07]  /*17850*/  IMAD.MOV.U32 R8, RZ, RZ, R14 ;  /* 0x000000ffff087224 */ /* 0x000fce00078e000e */
[----:B------:R-:W-:Y:S05]  /*17860*/  WARPSYNC.COLLECTIVE R15, `(.L_x_4568) ;  /* 0x000000000f087348 */ /* 0x000fea0003c00000 */
[----:B------:R0:W1:Y:S02]  /*17870*/  SHFL.IDX P6, R14, R13, R12, R11 ;  /* 0x0000000c0d0e7389 */ /* 0x00006400000c000b */
[----:B01----:R-:W-:Y:S01]  /*17880*/  ENDCOLLECTIVE ;  /* 0x000000000000791b */ /* 0x003fe20003800000 */
.L_x_4568:
        /* <DEDUP_REMOVED lines=22> */
.L_x_4569:
        /* <DEDUP_REMOVED lines=21> */
.L_x_4570:
        /* <DEDUP_REMOVED lines=29> */
.L_x_4571:
[----:B------:R-:W-:Y:S02]  /*17d10*/  IMAD.MOV.U32 R13, RZ, RZ, R0 ;  /* 0x000000ffff0d7224 */ /* 0x000fe400078e0000 */
[----:B------:R-:W-:-:S07]  /*17d20*/  IMAD.MOV.U32 R6, RZ, RZ, R14 ;  /* 0x000000ffff067224 */ /* 0x000fce00078e000e */
[----:B------:R-:W-:Y:S05]  /*17d30*/  WARPSYNC.COLLECTIVE R15, `(.L_x_4572) ;  /* 0x000000000f087348 */ /* 0x000fea0003c00000 */
[----:B------:R0:W1:Y:S02]  /*17d40*/  SHFL.IDX P6, R14, R13, R12, R11 ;  /* 0x0000000c0d0e7389 */ /* 0x00006400000c000b */
[----:B01----:R-:W-:Y:S01]  /*17d50*/  ENDCOLLECTIVE ;  /* 0x000000000000791b */ /* 0x003fe20003800000 */
.L_x_4572:
[----:B------:R-:W-:Y:S01]  /*17d60*/  IMAD.MOV.U32 R0, RZ, RZ, R14 ;  /* 0x000000ffff007224 */ /* 0x000fe200078e000e */
[----:B------:R-:W-:Y:S06]  /*17d70*/  BRA `(.L_x_4573) ;  /* 0xffffffb0001c7947 */ /* 0x000fec000383ffff */
.L_x_4450:
[----:B0-----:R0:W2:Y:S02]  /*17d80*/  SYNCS.PHASECHK.TRANS64.TRYWAIT P0, [R17+URZ+0x38820], R0 ;  /* 0x03882000110075a7 */ /* 0x0010a4000800017f */
[----:B--2---:R-:W-:Y:S05]  /*17d90*/  @!P0 NANOSLEEP.SYNCS 0x989680 ;  /* 0x009896800000895d */ /* 0x004fea0003900000 */
[----:B------:R-:W2:Y:S02]  /*17da0*/  @!P0 SYNCS.PHASECHK.TRANS64 P0, [R17+URZ+0x38820], R0 ;  /* 0x03882000110085a7 */ /* 0x000ea4000800007f */
[----:B--2---:R-:W-:Y:S05]  /*17db0*/  @!P0 BRA `(.L_x_4450) ;  /* 0xfffffffc00f08947 */ /* 0x004fea000383ffff */
[----:B------:R-:W-:Y:S05]  /*17dc0*/  BRA `(.L_x_4574) ;  /* 0xffffffb000d87947 */ /* 0x000fea000383ffff */
.L_x_4454:
[----:B0-----:R0:W2:Y:S02]  /*17dd0*/  SYNCS.PHASECHK.TRANS64.TRYWAIT P0, [R0+URZ+0x38860], R2 ;  /* 0x03886002000075a7 */ /* 0x0010a4000800017f */
[----:B--2---:R-:W-:Y:S05]  /*17de0*/  @!P0 NANOSLEEP.SYNCS 0x989680 ;  /* 0x009896800000895d */ /* 0x004fea0003900000 */
[----:B------:R-:W2:Y:S02]  /*17df0*/  @!P0 SYNCS.PHASECHK.TRANS64 P0, [R0+URZ+0x38860], R2 ;  /* 0x03886002000085a7 */ /* 0x000ea4000800007f */
[----:B--2---:R-:W-:Y:S05]  /*17e00*/  @!P0 BRA `(.L_x_4454) ;  /* 0xfffffffc00f08947 */ /* 0x004fea000383ffff */
[----:B------:R-:W-:Y:S05]  /*17e10*/  BRA `(.L_x_4575) ;  /* 0xffffffb000f87947 */ /* 0x000fea000383ffff */
.L_x_4471:
[----:B-1----:R1:W2:Y:S02]  /*17e20*/  SYNCS.PHASECHK.TRANS64.TRYWAIT P0, [R3+URZ+0x38840], R2 ;  /* 0x03884002030075a7 */ /* 0x0022a4000800017f */
[----:B--2---:R-:W-:Y:S05]  /*17e30*/  @!P0 NANOSLEEP.SYNCS 0x989680 ;  /* 0x009896800000895d */ /* 0x004fea0003900000 */
[----:B------:R-:W2:Y:S02]  /*17e40*/  @!P0 SYNCS.PHASECHK.TRANS64 P0, [R3+URZ+0x38840], R2 ;  /* 0x03884002030085a7 */ /* 0x000ea4000800007f */
[----:B--2---:R-:W-:Y:S05]  /*17e50*/  @!P0 BRA `(.L_x_4471) ;  /* 0xfffffffc00f08947 */ /* 0x004fea000383ffff */
[----:B------:R-:W-:Y:S05]  /*17e60*/  BRA `(.L_x_4576) ;  /* 0xffffffbc00d87947 */ /* 0x000fea000383ffff */
.L_x_4476:
[----:B--2---:R2:W3:Y:S02]  /*17e70*/  SYNCS.PHASECHK.TRANS64.TRYWAIT P0, [R3+URZ+0x38860], R2 ;  /* 0x03886002030075a7 */ /* 0x0044e4000800017f */
[----:B---3--:R-:W-:Y:S05]  /*17e80*/  @!P0 NANOSLEEP.SYNCS 0x989680 ;  /* 0x009896800000895d */ /* 0x008fea0003900000 */
[----:B------:R-:W3:Y:S02]  /*17e90*/  @!P0 SYNCS.PHASECHK.TRANS64 P0, [R3+URZ+0x38860], R2 ;  /* 0x03886002030085a7 */ /* 0x000ee4000800007f */
[----:B---3--:R-:W-:Y:S05]  /*17ea0*/  @!P0 BRA `(.L_x_4476) ;  /* 0xfffffffc00f08947 */ /* 0x008fea000383ffff */
[----:B------:R-:W-:Y:S05]  /*17eb0*/  BRA `(.L_x_4577) ;  /* 0xffffffc000507947 */ /* 0x000fea000383ffff */
.L_x_4492:
[----:B0-----:R0:W1:Y:S02]  /*17ec0*/  SYNCS.PHASECHK.TRANS64.TRYWAIT P0, [R4+URZ+0x38840], R2 ;  /* 0x03884002040075a7 */ /* 0x001064000800017f */
[----:B-1----:R-:W-:Y:S05]  /*17ed0*/  @!P0 NANOSLEEP.SYNCS 0x989680 ;  /* 0x009896800000895d */ /* 0x002fea0003900000 */
[----:B------:R-:W1:Y:S02]  /*17ee0*/  @!P0 SYNCS.PHASECHK.TRANS64 P0, [R4+URZ+0x38840], R2 ;  /* 0x03884002040085a7 */ /* 0x000e64000800007f */
[----:B-1----:R-:W-:Y:S05]  /*17ef0*/  @!P0 BRA `(.L_x_4492) ;  /* 0xfffffffc00f08947 */ /* 0x002fea000383ffff */
[----:B------:R-:W-:Y:S05]  /*17f00*/  BRA `(.L_x_4578) ;  /* 0xffffffcc001c7947 */ /* 0x000fea000383ffff */
.L_x_4497:
[----:B-1----:R1:W2:Y:S02]  /*17f10*/  SYNCS.PHASECHK.TRANS64.TRYWAIT P0, [R4+URZ+0x38860], R2 ;  /* 0x03886002040075a7 */ /* 0x0022a4000800017f */
[----:B--2---:R-:W-:Y:S05]  /*17f20*/  @!P0 NANOSLEEP.SYNCS 0x989680 ;  /* 0x009896800000895d */ /* 0x004fea0003900000 */
[----:B------:R-:W2:Y:S02]  /*17f30*/  @!P0 SYNCS.PHASECHK.TRANS64 P0, [R4+URZ+0x38860], R2 ;  /* 0x03886002040085a7 */ /* 0x000ea4000800007f */
[----:B--2---:R-:W-:Y:S05]  /*17f40*/  @!P0 BRA `(.L_x_4497) ;  /* 0xfffffffc00f08947 */ /* 0x004fea000383ffff */
[----:B------:R-:W-:Y:S05]  /*17f50*/  BRA `(.L_x_4579) ;  /* 0xffffffcc00947947 */ /* 0x000fea000383ffff */
.L_x_4512:
[----:B-1----:R1:W2:Y:S02]  /*17f60*/  SYNCS.PHASECHK.TRANS64.TRYWAIT P0, [R4+URZ+0x38840], R2 ;  /* 0x03884002040075a7 */ /* 0x0022a4000800017f */
[----:B--2---:R-:W-:Y:S05]  /*17f70*/  @!P0 NANOSLEEP.SYNCS 0x989680 ;  /* 0x009896800000895d */ /* 0x004fea0003900000 */
[----:B------:R-:W2:Y:S02]  /*17f80*/  @!P0 SYNCS.PHASECHK.TRANS64 P0, [R4+URZ+0x38840], R2 ;  /* 0x03884002040085a7 */ /* 0x000ea4000800007f */
[----:B--2---:R-:W-:Y:S05]  /*17f90*/  @!P0 BRA `(.L_x_4512) ;  /* 0xfffffffc00f08947 */ /* 0x004fea000383ffff */
[----:B------:R-:W-:Y:S05]  /*17fa0*/  BRA `(.L_x_4580) ;  /* 0xffffffd800487947 */ /* 0x000fea000383ffff */
.L_x_4517:
[----:B--2---:R2:W3:Y:S02]  /*17fb0*/  SYNCS.PHASECHK.TRANS64.TRYWAIT P0, [R4+URZ+0x38860], R2 ;  /* 0x03886002040075a7 */ /* 0x0044e4000800017f */
[----:B---3--:R-:W-:Y:S05]  /*17fc0*/  @!P0 NANOSLEEP.SYNCS 0x989680 ;  /* 0x009896800000895d */ /* 0x008fea0003900000 */
[----:B------:R-:W3:Y:S02]  /*17fd0*/  @!P0 SYNCS.PHASECHK.TRANS64 P0, [R4+URZ+0x38860], R2 ;  /* 0x03886002040085a7 */ /* 0x000ee4000800007f */
[----:B---3--:R-:W-:Y:S05]  /*17fe0*/  @!P0 BRA `(.L_x_4517) ;  /* 0xfffffffc00f08947 */ /* 0x008fea000383ffff */
[----:B------:R-:W-:Y:S05]  /*17ff0*/  BRA `(.L_x_4581) ;  /* 0xffffffd800c07947 */ /* 0x000fea000383ffff */
.L_x_4533:
        /* <DEDUP_REMOVED lines=8> */
.L_x_4583:
[----:B------:R-:W-:Y:S05]  /*18080*/  BSYNC B0 ;  /* 0x0000000000007941 */ /* 0x000fea0003800000 */
.L_x_4582:
[----:B------:R-:W-:Y:S05]  /*18090*/  BRA `(.L_x_4584) ;  /* 0xffffffe4007c7947 */ /* 0x000fea000383ffff */
.L_x_4536:
[----:B0-----:R0:W2:Y:S02]  /*180a0*/  SYNCS.PHASECHK.TRANS64.TRYWAIT P0, [R0+URZ+0x38820], R3 ;  /* 0x03882003000075a7 */ /* 0x0010a4000800017f */
[----:B--2---:R-:W-:Y:S05]  /*180b0*/  @!P0 NANOSLEEP.SYNCS 0x989680 ;  /* 0x009896800000895d */ /* 0x004fea0003900000 */
[----:B------:R-:W2:Y:S02]  /*180c0*/  @!P0 SYNCS.PHASECHK.TRANS64 P0, [R0+URZ+0x38820], R3 ;  /* 0x03882003000085a7 */ /* 0x000ea4000800007f */
[----:B--2---:R-:W-:Y:S05]  /*180d0*/  @!P0 BRA `(.L_x_4536) ;  /* 0xfffffffc00f08947 */ /* 0x004fea000383ffff */
[----:B------:R-:W-:Y:S05]  /*180e0*/  BRA `(.L_x_4585) ;  /* 0xffffffe400c87947 */ /* 0x000fea000383ffff */
.L_x_4537:
        /* <DEDUP_REMOVED lines=11> */
.L_x_4587:
[----:B------:R-:W-:Y:S05]  /*181a0*/  BSYNC B0 ;  /* 0x0000000000007941 */ /* 0x000fea0003800000 */
.L_x_4586:
[----:B------:R-:W-:Y:S05]  /*181b0*/  BRA `(.L_x_4588) ;  /* 0xffffffe400b07947 */ /* 0x000fea000383ffff */
.L_x_4540:
[----:B------:R-:W-:Y:S01]  /*181c0*/  BSSY B1, `(.L_x_4589) ;  /* 0x0000006000017945 */ /* 0x000fe20003800000 */
[----:B------:R-:W-:-:S07]  /*181d0*/  IMAD.MOV.U32 R15, RZ, RZ, -0x1 ;  /* 0xffffffffff0f7424 */ /* 0x000fce00078e00ff */
[----:B012---:R-:W-:Y:S05]  /*181e0*/  WARPSYNC.COLLECTIVE R15, `(.L_x_4590) ;  /* 0x000000000f0c7348 */ /* 0x007fea0003c00000 */
[----:B------:R-:W-:Y:S02]  /*181f0*/  ELECT P6, UR62, PT ;  /* 0x00000000003e782f */ /* 0x000fe400038c0000 */
[----:B------:R-:W-:Y:S01]  /*18200*/  MOV R14, UR62 ;  /* 0x0000003e000e7c02 */ /* 0x000fe20008000f00 */
[----:B012---:R-:W-:Y:S10]  /*18210*/  ENDCOLLECTIVE ;  /* 0x000000000000791b */ /* 0x007ff40003800000 */
.L_x_4590:
[----:B------:R-:W-:Y:S05]  /*18220*/  BSYNC B1 ;  /* 0x0000000000017941 */ /* 0x000fea0003800000 */
.L_x_4589:
[----:B------:R-:W-:Y:S05]  /*18230*/  BRA `(.L_x_4591) ;  /* 0xffffffe400a87947 */ /* 0x000fea000383ffff */
.L_x_4542:
[----:B0-----:R0:W1:Y:S02]  /*18240*/  SYNCS.PHASECHK.TRANS64.TRYWAIT P0, [R6+URZ], R5 ;  /* 0x00000005060075a7 */ /* 0x001064000800017f */
[----:B-1----:R-:W-:Y:S05]  /*18250*/  @!P0 NANOSLEEP.SYNCS 0x989680 ;  /* 0x009896800000895d */ /* 0x002fea0003900000 */
[----:B------:R-:W1:Y:S02]  /*18260*/  @!P0 SYNCS.PHASECHK.TRANS64 P0, [R6+URZ], R5 ;  /* 0x00000005060085a7 */ /* 0x000e64000800007f */
[----:B-1----:R-:W-:Y:S05]  /*18270*/  @!P0 BRA `(.L_x_4542) ;  /* 0xfffffffc00f08947 */ /* 0x002fea000383ffff */
[----:B------:R-:W-:Y:S05]  /*18280*/  BRA `(.L_x_4592) ;  /* 0xffffffe400e07947 */ /* 0x000fea000383ffff */
.L_x_4543:
[----:B-1----:R1:W2:Y:S02]  /*18290*/  SYNCS.PHASECHK.TRANS64.TRYWAIT P0, [R7+URZ], R2 ;  /* 0x00000002070075a7 */ /* 0x0022a4000800017f */
[----:B--2---:R-:W-:Y:S05]  /*182a0*/  @!P0 NANOSLEEP.SYNCS 0x989680 ;  /* 0x009896800000895d */ /* 0x004fea0003900000 */
[----:B------:R-:W2:Y:S02]  /*182b0*/  @!P0 SYNCS.PHASECHK.TRANS64 P0, [R7+URZ], R2 ;  /* 0x00000002070085a7 */ /* 0x000ea4000800007f */
[----:B--2---:R-:W-:Y:S05]  /*182c0*/  @!P0 BRA `(.L_x_4543) ;  /* 0xfffffffc00f08947 */ /* 0x004fea000383ffff */
[----:B------:R-:W-:Y:S05]  /*182d0*/  BRA `(.L_x_4593) ;  /* 0xffffffe400d47947 */ /* 0x000fea000383ffff */
.L_x_4545:
[----:B--2---:R2:W3:Y:S02]  /*182e0*/  SYNCS.PHASECHK.TRANS64.TRYWAIT P0, [R4+URZ], R5 ;  /* 0x00000005040075a7 */ /* 0x0044e4000800017f */
[----:B---3--:R-:W-:Y:S05]  /*182f0*/  @!P0 NANOSLEEP.SYNCS 0x989680 ;  /* 0x009896800000895d */ /* 0x008fea0003900000 */
[----:B------:R-:W3:Y:S02]  /*18300*/  @!P0 SYNCS.PHASECHK.TRANS64 P0, [R4+URZ], R5 ;  /* 0x00000005040085a7 */ /* 0x000ee4000800007f */
[----:B---3--:R-:W-:Y:S05]  /*18310*/  @!P0 BRA `(.L_x_4545) ;  /* 0xfffffffc00f08947 */ /* 0x008fea000383ffff */
[----:B------:R-:W-:Y:S05]  /*18320*/  BRA `(.L_x_4594) ;  /* 0xffffffe400d87947 */ /* 0x000fea000383ffff */
.L_x_4595:
        /* <DEDUP_REMOVED lines=13> */
.L_x_6035:


//--------------------- .text._ZN7cutlass13device_kernelIN5flash11enable_sm90INS1_16FlashAttnFwdSm90INS1_25CollectiveMainloopFwdSm90ILi2EN4cute5tupleIJNS5_1CILi1EEES8_S8_EEENS6_IJNS7_ILi64EEESA_SA_EEELi512ENS_10bfloat16_tEfNS_4arch4Sm90ELb1ELb0ELb1ELb1ELb0ELb0ELb0ELb0ELb0ELb1ELb0ELb0EEENS1_21CollectiveEpilogueFwdINS6_IJSA_NS7_ILi512EEESA_EEES9_SC_SE_Li256ELb1ELb1ELb0ELb0EEENS1_36VarlenDynamicPersistentTileSchedulerILi64ELi64ELi256ELi128ELb0ELb1ELb1ELb1ELb1ELb1EEEEEEEEEvNT_6ParamsE --------------------------
	.section	.text._ZN7cutlass13device_kernelIN5flash11enable_sm90INS1_16FlashAttnFwdSm90INS1_25CollectiveMainloopFwdSm90ILi2EN4cute5tupleIJNS5_1CILi1EEES8_S8_EEENS6_IJNS7_ILi64EEESA_SA_EEELi512ENS_10bfloat16_tEfNS_4arch4Sm90ELb1ELb0ELb1ELb1ELb0ELb0ELb0ELb0ELb0ELb1ELb0ELb0EEENS1_21CollectiveEpilogueFwdINS6_IJSA_NS7_ILi512EEESA_EEES9_SC_SE_Li256ELb1ELb1ELb0ELb0EEENS1_36VarlenDynamicPersistentTileSchedulerILi64ELi64ELi256ELi128ELb0ELb1ELb1ELb1ELb1ELb1EEEEEEEEEvNT_6ParamsE,"ax",@progbits
	.align	128
.text._ZN7cutlass13device_kernelIN5flash11enable_sm90INS1_16FlashAttnFwdSm90INS1_25CollectiveMainloopFwdSm90ILi2EN4cute5tupleIJNS5_1CILi1EEES8_S8_EEENS6_IJNS7_ILi64EEESA_SA_EEELi512ENS_10bfloat16_tEfNS_4arch4Sm90ELb1ELb0ELb1ELb1ELb0ELb0ELb0ELb0ELb0ELb1ELb0ELb0EEENS1_21CollectiveEpilogueFwdINS6_IJSA_NS7_ILi512EEESA_EEES9_SC_SE_Li256ELb1ELb1ELb0ELb0EEENS1_36VarlenDynamicPersistentTileSchedulerILi64ELi64ELi256ELi128ELb0ELb1ELb1ELb1ELb1ELb1EEEEEEEEEvNT_6ParamsE:
        .type           _ZN7cutlass13device_kernelIN5flash11enable_sm90INS1_16FlashAttnFwdSm90INS1_25CollectiveMainloopFwdSm90ILi2EN4cute5tupleIJNS5_1CILi1EEES8_S8_EEENS6_IJNS7_ILi64EEESA_SA_EEELi512ENS_10bfloat16_tEfNS_4arch4Sm90ELb1ELb0ELb1ELb1ELb0ELb0ELb0ELb0ELb0ELb1ELb0ELb0EEENS1_21CollectiveEpilogueFwdINS6_IJSA_NS7_ILi512EEESA_EEES9_SC_SE_Li256ELb1ELb1ELb0ELb0EEENS1_36VarlenDynamicPersistentTileSchedulerILi64ELi64ELi256ELi128ELb0ELb1ELb1ELb1ELb1ELb1EEEEEEEEEvNT_6ParamsE,@function
        .size           _ZN7cutlass13device_kernelIN5flash11enable_sm90INS1_16FlashAttnFwdSm90INS1_25CollectiveMainloopFwdSm90ILi2EN4cute5tupleIJNS5_1CILi1EEES8_S8_EEENS6_IJNS7_ILi64EEESA_SA_EEELi512ENS_10bfloat16_tEfNS_4arch4Sm90ELb1ELb0ELb1ELb1ELb0ELb0ELb0ELb0ELb0ELb1ELb0ELb0EEENS1_21CollectiveEpilogueFwdINS6_IJSA_NS7_ILi512EEESA_EEES9_SC_SE_Li256ELb1ELb1ELb0ELb0EEENS1_36VarlenDynamicPersistentTileSchedulerILi64ELi64ELi256ELi128ELb0ELb1ELb1ELb1ELb1ELb1EEEEEEEEEvNT_6ParamsE,(.L_x_6036 - _ZN7cutlass13device_kernelIN5flash11enable_sm90INS1_16FlashAttnFwdSm90INS1_25CollectiveMainloopFwdSm90ILi2EN4cute5tupleIJNS5_1CILi1EEES8_S8_EEENS6_IJNS7_ILi64EEESA_SA_EEELi512ENS_10bfloat16_tEfNS_4arch4Sm90ELb1ELb0ELb1ELb1ELb0ELb0ELb0ELb0ELb0ELb1ELb0ELb0EEENS1_21CollectiveEpilogueFwdINS6_IJSA_NS7_ILi512EEESA_EEES9_SC_SE_Li256ELb1ELb1ELb0ELb0EEENS1_36VarlenDynamicPersistentTileSchedulerILi64ELi64ELi256ELi128ELb0ELb1ELb1ELb1ELb1ELb1EEEEEEEEEvNT_6ParamsE)
        .other          _ZN7cutlass13device_kernelIN5flash11enable_sm90INS1_16FlashAttnFwdSm90INS1_25CollectiveMainloopFwdSm90ILi2EN4cute5tupleIJNS5_1CILi1EEES8_S8_EEENS6_IJNS7_ILi64EEESA_SA_EEELi512ENS_10bfloat16_tEfNS_4arch4Sm90ELb1ELb0ELb1ELb1ELb0ELb0ELb0ELb0ELb0ELb1ELb0ELb0EEENS1_21CollectiveEpilogueFwdINS6_IJSA_NS7_ILi512EEESA_EEES9_SC_SE_Li256ELb1ELb1ELb0ELb0EEENS1_36VarlenDynamicPersistentTileSchedulerILi64ELi64ELi256ELi128ELb0ELb1ELb1ELb1ELb1ELb1EEEEEEEEEvNT_6ParamsE,@"STO_CUDA_ENTRY STV_DEFAULT"
_ZN7cutlass13device_kernelIN5flash11enable_sm90INS1_16FlashAttnFwdSm90INS1_25CollectiveMainloopFwdSm90ILi2EN4cute5tupleIJNS5_1CILi1EEES8_S8_EEENS6_IJNS7_ILi64EEESA_SA_EEELi512ENS_10bfloat16_tEfNS_4arch4Sm90ELb1ELb0ELb1ELb1ELb0ELb0ELb0ELb0ELb0ELb1ELb0ELb0EEENS1_21CollectiveEpilogueFwdINS6_IJSA_NS7_ILi512EEESA_EEES9_SC_SE_Li256ELb1ELb1ELb0ELb0EEENS1_36VarlenDynamicPersistentTileSchedulerILi64ELi64ELi256ELi128ELb0ELb1ELb1ELb1ELb1ELb1EEEEEEEEEvNT_6ParamsE:
        /* <DEDUP_REMOVED lines=18> */
.L_x_4597:
[----:B------:R-:W-:Y:S05]  /*0120*/  BSYNC B0 ;  /* 0x0000000000007941 */ /* 0x000fea0003800000 */
.L_x_4596:
        /* <DEDUP_REMOVED lines=37> */
.L_x_4598:
        /* <DEDUP_REMOVED lines=22> */
.L_x_4599:
        /* <DEDUP_REMOVED lines=18> */
.L_x_4600:
        /* <DEDUP_REMOVED lines=22> */
.L_x_4601:
        /* <DEDUP_REMOVED lines=22> */
.L_x_4602:
[----:B------:R-:W-:Y:S01]  /*08c0*/  PLOP3.LUT P0, PT, PT, PT, UP0, 0x80, 0x0 ;  /* 0x000000000000781c */ /* 0x000fe20003f0f008 */
[----:B------:R-:W-:Y:S01]  /*08d0*/  UMOV UR36, 0x1 ;  /* 0x0000000100247882 */ /* 0x000fe20000000000 */
[----:B------:R-:W-:Y:S01]  /*08e0*/  NOP ;  /* 0x0000000000007918 */ /* 0x000fe20000000000 */
[----:B------:R-:W-:Y:S01]  /*08f0*/  USEL UR36, UR36, 0x2, !UP0 ;  /* 0x0000000224247887 */ /* 0x000fe2000c000000 */
[----:B------:R-:W-:Y:S01]  /*0900*/  ULDC.64 UR40, c[0x0][0x208] ;  /* 0x0000820000287ab9 */ /* 0x000fe20000000a00 */
[----:B012-4-:R-:W-:Y:S08]  /*0910*/  BAR.SYNC.DEFER_BLOCKING 0x0 ;  /* 0x0000000000007b1d */ /* 0x017ff00000010000 */
[----:B------:R-:W-:Y:S05]  /*0920*/  @!P0 BRA `(.L_x_4603) ;  /* 0x000000c400588947 */ /* 0x000fea0003800000 */
.L_x_4604:
        /* <DEDUP_REMOVED lines=28> */
[----:B------:R-:W-:Y:S01]  /*0af0*/  LEA.HI R3, R0, R197, RZ, 0x4 ;  /* 0x000000c500037211 */ /* 0x000fe200078f20ff */
[----:B------:R-:W-:-:S03]  /*0b00*/  UMOV UR37, URZ ;  /* 0x0000003f00257c82 */ /* 0x000fc60008000000 */
[----:B------:R-:W-:Y:S02]  /*0b10*/  SHF.R.S32.HI R2, RZ, 0x4, R3 ;  /* 0x00000004ff027819 */ /* 0x000fe40000011403 */
[C---:B------:R-:W-:Y:S02]  /*0b20*/  LOP3.LUT R6, R3.reuse, 0xfffffff0, RZ, 0xc0, !PT ;  /* 0xfffffff003067812 */ /* 0x040fe400078ec0ff */
[----:B------:R-:W-:-:S03]  /*0b30*/  LEA.HI R4, R3, R2, RZ, 0x1 ;  /* 0x0000000203047211 */ /* 0x000fc600078f08ff */
[----:B------:R-:W-:Y:S01]  /*0b40*/  IMAD.IADD R6, R197, 0x1, -R6 ;  /* 0x00000001c5067824 */ /* 0x000fe200078e0a06 */
[----:B------:R-:W-:Y:S02]  /*0b50*/  LOP3.LUT R5, R4, 0x1ffffffe, RZ, 0xc0, !PT ;  /* 0x1ffffffe04057812 */ /* 0x000fe400078ec0ff */
[----:B------:R-:W-:-:S03]  /*0b60*/  LEA.HI R4, R0, R197, RZ, 0x5 ;  /* 0x000000c500047211 */ /* 0x000fc600078f28ff */
[----:B------:R-:W-:Y:S01]  /*0b70*/  IMAD.IADD R10, R2, 0x1, -R5 ;  /* 0x00000001020a7824 */ /* 0x000fe200078e0a05 */
[CC--:B------:R-:W-:Y:S02]  /*0b80*/  LEA.HI R5, R0.reuse, R197.reuse, RZ, 0x2 ;  /* 0x000000c500057211 */ /* 0x0c0fe400078f10ff */
[----:B------:R-:W-:Y:S02]  /*0b90*/  LEA.HI R2, R0, R197, RZ, 0x7 ;  /* 0x000000c500027211 */ /* 0x000fe400078f38ff */
[--C-:B------:R-:W-:Y:S02]  /*0ba0*/  SHF.R.S32.HI R12, RZ, 0x5, R4.reuse ;  /* 0x00000005ff0c7819 */ /* 0x100fe40000011404 */
[----:B------:R-:W-:Y:S02]  /*0bb0*/  SHF.R.S32.HI R3, RZ, 0x1f, R4 ;  /* 0x0000001fff037819 */ /* 0x000fe40000011404 */
[----:B------:R-:W-:Y:S02]  /*0bc0*/  LOP3.LUT R8, R5, 0xfffffffc, RZ, 0xc0, !PT ;  /* 0xfffffffc05087812 */ /* 0x000fe400078ec0ff */
[----:B------:R-:W-:-:S02]  /*0bd0*/  LOP3.LUT R4, R2, 0xffffff80, RZ, 0xc0, !PT ;  /* 0xffffff8002047812 */ /* 0x000fc400078ec0ff */
[----:B------:R-:W-:Y:S01]  /*0be0*/  LEA.HI R5, R3, R12, RZ, 0x2 ;  /* 0x0000000c03057211 */ /* 0x000fe200078f10ff */
[C---:B------:R-:W-:Y:S01]  /*0bf0*/  IMAD.IADD R8, R197.reuse, 0x1, -R8 ;  /* 0x00000001c5087824 */ /* 0x040fe200078e0a08 */
        /* <DEDUP_REMOVED lines=11> */
[-C--:B------:R-:W-:Y:S02]  /*0cb0*/  LEA.HI R5, R3, R4.reuse, RZ, 0x2 ;  /* 0x0000000403057211 */ /* 0x080fe400078f10ff */
[----:B------:R-:W-:Y:S01]  /*0cc0*/  LOP3.LUT R9, R7, 0xfffffff8, RZ, 0xc0, !PT ;  /* 0xfffffff807097812 */ /* 0x000fe200078ec0ff */
[----:B------:R-:W-:Y:S01]  /*0cd0*/  IMAD.IADD R185, R8, 0x1, -R11 ;  /* 0x0000000108b97824 */ /* 0x000fe200078e0a0b */
[----:B------:R-:W-:Y:S01]  /*0ce0*/  LOP3.LUT R11, R5, 0x7ffffffc, RZ, 0xc0, !PT ;  /* 0x7ffffffc050b7812 */ /* 0x000fe200078ec0ff */
[----:B------:R-:W-:Y:S01]  /*0cf0*/  IMAD.SHL.U32 R7, R7, 0x40, RZ ;  /* 0x0000004007077824 */ /* 0x000fe200078e00ff */
[----:B------:R-:W-:Y:S01]  /*0d00*/  SHF.R.S32.HI R8, RZ, 0x1f, R5 ;  /* 0x0000001fff087819 */ /* 0x000fe20000011405 */
[----:B------:R-:W-:Y:S01]  /*0d10*/  IMAD.IADD R9, R6, 0x1, -R9 ;  /* 0x0000000106097824 */ /* 0x000fe200078e0a09 */
[----:B------:R-:W-:Y:S01]  /*0d20*/  LEA.HI R6, R3, R4, RZ, 0x5 ;  /* 0x0000000403067211 */ /* 0x000fe200078f28ff */
[----:B------:R-:W-:Y:S01]  /*0d30*/  IMAD.IADD R11, R4, 0x1, -R11 ;  /* 0x00000001040b7824 */ /* 0x000fe200078e0a0b */
[----:B------:R-:W-:Y:S01]  /*0d40*/  SHF.R.S32.HI R3, RZ, 0x2, R5 ;  /* 0x00000002ff037819 */ /* 0x000fe20000011405 */
[----:B------:R-:W-:Y:S01]  /*0d50*/  IMAD.SHL.U32 R4, R9, 0x40, RZ ;  /* 0x0000004009047824 */ /* 0x000fe200078e00ff */
[----:B------:R-:W-:Y:S01]  /*0d60*/  LOP3.LUT R7, R7, 0x7ffffe00, RZ, 0xc0, !PT ;  /* 0x7ffffe0007077812 */ /* 0x000fe200078ec0ff */
[----:B------:R-:W-:Y:S01]  /*0d70*/  IMAD.SHL.U32 R5, R10, 0x8, RZ ;  /* 0x000000080a057824 */ /* 0x000fe200078e00ff */
[----:B------:R-:W-:-:S02]  /*0d80*/  LEA.HI R8, R8, R3, RZ, 0x3 ;  /* 0x0000000308087211 */ /* 0x000fc400078f18ff */
[----:B------:R-:W-:Y:S01]  /*0d90*/  LOP3.LUT R4, R4, 0x1c0, RZ, 0xc0, !PT ;  /* 0x000001c004047812 */ /* 0x000fe200078ec0ff */
[----:B------:R-:W-:Y:S01]  /*0da0*/  IMAD.U32 R196, R14, 0x40, R5 ;  /* 0x000000400ec47824 */ /* 0x000fe200078e0005 */
[----:B------:R-:W-:Y:S01]  /*0db0*/  LOP3.LUT R8, R8, 0xfffffff8, RZ, 0xc0, !PT ;  /* 0xfffffff808087812 */ /* 0x000fe200078ec0ff */
[----:B------:R-:W-:Y:S01]  /*0dc0*/  IMAD R7, R12, 0x400, R7 ;  /* 0x000004000c077824 */ /* 0x000fe200078e0207 */
[----:B------:R-:W-:Y:S02]  /*0dd0*/  LOP3.LUT R5, R4, 0x8, R5, 0xf8, !PT ;  /* 0x0000000804057812 */ /* 0x000fe400078ef805 */
[----:B------:R-:W-:Y:S01]  /*0de0*/  SHF.R.U32.HI R4, RZ, 0x3, R4 ;  /* 0x00000003ff047819 */ /* 0x000fe20000011604 */
[----:B------:R-:W-:Y:S01]  /*0df0*/  IMAD.IADD R3, R3, 0x1, -R8 ;  /* 0x0000000103037824 */ /* 0x000fe200078e0a08 */
[----:B------:R-:W-:Y:S02]  /*0e00*/  LEA.HI R0, R0, R197, RZ, 0x3 ;  /* 0x000000c500007211 */ /* 0x000fe400078f18ff */
[----:B------:R-:W-:-:S02]  /*0e10*/  LOP3.LUT R4, R5, R4, RZ, 0x3c, !PT ;  /* 0x0000000405047212 */ /* 0x000fc400078e3cff */
[----:B------:R-:W-:Y:S02]  /*0e20*/  LOP3.LUT R8, R0, 0xfffffff8, RZ, 0xc0, !PT ;  /* 0xfffffff800087812 */ /* 0x000fe400078ec0ff */
[----:B------:R-:W-:Y:S01]  /*0e30*/  R2P PR, R9, 0x6 ;  /* 0x0000000609007804 */ /* 0x000fe20000000000 */
[----:B------:R-:W-:Y:S01]  /*0e40*/  IMAD.IADD R4, R7, 0x1, R4 ;  /* 0x0000000107047824 */ /* 0x000fe200078e0204 */
[----:B------:R-:W-:Y:S01]  /*0e50*/  LEA.HI R2, R2, R193, RZ, 0x1 ;  /* 0x000000c102027211 */ /* 0x000fe200078f08ff */
[----:B------:R-:W-:Y:S01]  /*0e60*/  IMAD.IADD R191, R197, 0x1, -R8 ;  /* 0x00000001c5bf7824 */ /* 0x000fe200078e0a08 */
[----:B------:R-:W-:Y:S02]  /*0e70*/  SHF.R.S32.HI R6, RZ, 0x5, R6 ;  /* 0x00000005ff067819 */ /* 0x000fe40000011406 */
[----:B------:R-:W-:Y:S01]  /*0e80*/  LEA R19, R4, UR46, 0x1 ;  /* 0x0000002e04137c11 */ /* 0x000fe2000f8e08ff */
[----:B------:R-:W-:Y:S01]  /*0e90*/  IMAD.SHL.U32 R17, R191, 0x8, RZ ;  /* 0x00000008bf117824 */ /* 0x000fe200078e00ff */
[----:B------:R-:W-:Y:S01]  /*0ea0*/  LOP3.LUT R2, R2, 0xfffffe, RZ, 0xc0, !PT ;  /* 0x00fffffe02027812 */ /* 0x000fe200078ec0ff */
[----:B------:R-:W-:Y:S01]  /*0eb0*/  IMAD R16, R6, 0x10, R3 ;  /* 0x0000001006107824 */ /* 0x000fe200078e0203 */
[----:B------:R-:W-:Y:S01]  /*0ec0*/  SEL R23, R23, 0xffffffc0, !P2 ;  /* 0xffffffc017177807 */ /* 0x000fe20005000000 */
[----:B------:R-:W-:Y:S01]  /*0ed0*/  VIADD R184, R19, 0x26800 ;  /* 0x0002680013b87836 */ /* 0x000fe20000000000 */
[----:B------:R-:W-:Y:S01]  /*0ee0*/  SHF.R.S32.HI R192, RZ, 0x3, R0 ;  /* 0x00000003ffc07819 */ /* 0x000fe20000011400 */
[----:B------:R-:W-:-:S02]  /*0ef0*/  IMAD.IADD R2, R193, 0x1, -R2 ;  /* 0x00000001c1027824 */ /* 0x000fc400078e0a02 */
        /* <DEDUP_REMOVED lines=14> */
[----:B------:R-:W-:Y:S01]  /*0fe0*/  @P1 VIADD R22, R184, 0xffffffe0 ;  /* 0xffffffe0b8161836 */ /* 0x000fe20000000000 */
[----:B------:R-:W-:Y:S01]  /*0ff0*/  SHF.R.S32.HI R198, RZ, 0x1f, R194 ;  /* 0x0000001fffc67819 */ /* 0x000fe200000114c2 */
[----:B------:R-:W-:-:S02]  /*1000*/  IMAD.SHL.U32 R18, R2, 0x100, RZ ;  /* 0x0000010002127824 */ /* 0x000fc400078e00ff */
[----:B------:R-:W-:Y:S02]  /*1010*/  IMAD.IADD R184, R184, 0x1, R23 ;  /* 0x00000001b8b87824 */ /* 0x000fe400078e0217 */
[----:B------:R-:W-:Y:S02]  /*1020*/  IMAD.SHL.U32 R2, R11, 0x2, RZ ;  /* 0x000000020b027824 */ /* 0x000fe400078e00ff */
[----:B------:R-:W-:Y:S02]  /*1030*/  IMAD R185, R185, 0x8, R16 ;  /* 0x00000008b9b97824 */ /* 0x000fe400078e0210 */
[----:B------:R-:W-:-:S07]  /*1040*/  IMAD.IADD R23, R23, 0x1, R22 ;  /* 0x0000000117177824 */ /* 0x000fce00078e0216 */
.L_x_4660:
[----:B------:R-:W-:Y:S01]  /*1050*/  ULDC.64 UR8, c[0x0][0xc88] ;  /* 0x0003220000087ab9 */ /* 0x000fe20000000a00 */
[----:B------:R-:W-:Y:S01]  /*1060*/  ULDC.64 UR10, c[0x0][0xa18] ;  /* 0x00028600000a7ab9 */ /* 0x000fe20000000a00 */
[----:B------:R-:W-:Y:S02]  /*1070*/  UIMAD.WIDE UR8, UR7, 0x4, UR8 ;  /* 0x00000004070878a5 */ /* 0x000fe4000f8e0208 */
[----:B------:R-:W-:Y:S01]  /*1080*/  UISETP.NE.U32.AND UP1, UPT, UR10, URZ, UPT ;  /* 0x0000003f0a00728c */ /* 0x000fe2000bf25070 */
[----:B------:R-:W-:Y:S01]  /*1090*/  ULDC UR4, c[0x0][0x424] ;  /* 0x0001090000047ab9 */ /* 0x000fe20000000800 */
[----:B------:R-:W-:Y:S02]  /*10a0*/  ULDC UR7, c[0x0][0x2f0] ;  /* 0x0000bc0000077ab9 */ /* 0x000fe40000000800 */
[----:B0--34-:R-:W-:Y:S02]  /*10b0*/  IMAD.U32 R4, RZ, RZ, UR8 ;  /* 0x00000008ff047e24 */ /* 0x019fe4000f8e00ff */
[----:B------:R-:W-:Y:S01]  /*10c0*/  IMAD.U32 R5, RZ, RZ, UR9 ;  /* 0x00000009ff057e24 */ /* 0x000fe2000f8e00ff */
[----:B------:R-:W-:-:S04]  /*10d0*/  ULDC.64 UR8, c[0x0][0xa28] ;  /* 0x00028a0000087ab9 */ /* 0x000fc80000000a00 */
[----:B--2---:R-:W2:Y:S01]  /*10e0*/  LDG.E R4, desc[UR40][R4.64] ;  /* 0x0000002804047981 */ /* 0x004ea2000c1e1900 */
[----:B------:R-:W-:Y:S02]  /*10f0*/  UISETP.NE.U32.AND UP0, UPT, UR8, URZ, UPT ;  /* 0x0000003f0800728c */ /* 0x000fe4000bf05070 */
[----:B------:R-:W-:Y:S02]  /*1100*/  UISETP.NE.AND.EX UP1, UPT, UR11, URZ, UPT, UP1 ;  /* 0x0000003f0b00728c */ /* 0x000fe4000bf25310 */
[----:B------:R-:W-:-:S04]  /*1110*/  UISETP.NE.AND.EX UP0, UPT, UR9, URZ, UPT, UP0 ;  /* 0x0000003f0900728c */ /* 0x000fc8000bf05300 */
[----:B------:R-:W-:Y:S02]  /*1120*/  PLOP3.LUT P2, PT, PT, PT, UP1, 0x80, 0x0 ;  /* 0x000000000000781c */ /* 0x000fe40003f4f018 */
[----:B------:R-:W-:Y:S02]  /*1130*/  PLOP3.LUT P0, PT, PT, PT, UP0, 0x80, 0x0 ;  /* 0x000000000000781c */ /* 0x000fe40003f0f008 */
[----:B--2---:R-:W-:-:S13]  /*1140*/  R2UR UR45, R4 ;  /* 0x00000000042d72ca */ /* 0x004fda00000e0000 */
[----:B------:R-:W-:Y:S02]  /*1150*/  USHF.R.S32.HI UR44, URZ, 0x1f, UR45 ;  /* 0x0000001f3f2c7899 */ /* 0x000fe4000801142d */
[----:B------:R-:W-:-:S04]  /*1160*/  @UP0 ULEA UR8, UP2, UR45, UR8, 0x2 ;  /* 0x000000082d080291 */ /* 0x000fc8000f84103f */
[----:B------:R-:W-:Y:S02]  /*1170*/  @UP0 ULEA.HI.X UR9, UR45, UR9, UR44, 0x2, UP2 ;  /* 0x000000092d090291 */ /* 0x000fe400090f142c */
[----:B------:R-:W-:Y:S01]  /*1180*/  @UP1 ULEA UR10, UP0, UR45, UR10, 0x2 ;  /* 0x0000000a2d0a1291 */ /* 0x000fe2000f80103f */
[----:B------:R-:W-:-:S03]  /*1190*/  IMAD.U32 R4, RZ, RZ, UR8 ;  /* 0x00000008ff047e24 */ /* 0x000fc6000f8e00ff */
[----:B------:R-:W-:Y:S01]  /*11a0*/  @UP1 ULEA.HI.X UR11, UR45, UR11, UR44, 0x2, UP0 ;  /* 0x0000000b2d0b1291 */ /* 0x000fe200080f142c */
[----:B------:R-:W-:Y:S01]  /*11b0*/  IMAD.U32 R5, RZ, RZ, UR9 ;  /* 0x00000009ff057e24 */ /* 0x000fe2000f8e00ff */
[----:B------:R-:W-:Y:S01]  /*11c0*/  ULDC.64 UR8, c[0x0][0x418] ;  /* 0x0001060000087ab9 */ /* 0x000fe20000000a00 */
[----:B-1----:R-:W-:-:S03]  /*11d0*/  IMAD.U32 R6, RZ, RZ, UR10 ;  /* 0x0000000aff067e24 */ /* 0x002fc6000f8e00ff */
[----:B------:R-:W-:Y:S01]  /*11e0*/  IMAD.U32 R7, RZ, RZ, UR11 ;  /* 0x0000000bff077e24 */ /* 0x000fe2000f8e00ff */
[----:B------:R-:W2:Y:S04]  /*11f0*/  @P0 LDG.E R4, desc[UR40][R4.64] ;  /* 0x0000002804040981 */ /* 0x000ea8000c1e1900 */
[----:B------:R-:W3:Y:S01]  /*1200*/  @P2 LDG.E R6, desc[UR40][R6.64] ;  /* 0x0000002806062981 */ /* 0x000ee2000c1e1900 */
[----:B------:R-:W-:Y:S01]  /*1210*/  UISETP.NE.U32.AND UP0, UPT, UR8, URZ, UPT ;  /* 0x0000003f0800728c */ /* 0x000fe2000bf05070 */
[----:B------:R-:W-:Y:S01]  /*1220*/  UMOV UR50, URZ ;  /* 0x0000003f00327c82 */ /* 0x000fe20008000000 */
[----:B------:R-:W-:Y:S02]  /*1230*/  ULDC UR51, c[0x0][0x288] ;  /* 0x0000a20000337ab9 */ /* 0x000fe40000000800 */
[----:B------:R-:W-:Y:S01]  /*1240*/  UISETP.NE.AND.EX UP0, UPT, UR9, URZ, UPT, UP0 ;  /* 0x0000003f0900728c */ /* 0x000fe2000bf05300 */
[----:B------:R-:W-:-:S02]  /*1250*/  UMOV UR43, UR6 ;  /* 0x00000006002b7c82 */ /* 0x000fc40008000000 */
[----:B------:R-:W-:Y:S01]  /*1260*/  ULDC.64 UR8, c[0x0][0xa20] ;  /* 0x0002880000087ab9 */ /* 0x000fe20000000a00 */
[----:B------:R-:W-:Y:S01]  /*1270*/  USEL UR4, UR4, 0x1, UP0 ;  /* 0x0000000104047887 */ /* 0x000fe20008000000 */
[----:B------:R-:W-:-:S03]  /*1280*/  ISETP.NE.U32.AND P1, PT, RZ, UR8, PT ;  /* 0x00000008ff007c0c */ /* 0x000fc6000bf25070 */
        /* <DEDUP_REMOVED lines=18> */
.L_x_4605:
[----:B------:R-:W-:Y:S05]  /*13b0*/  @!P1 BRA `(.L_x_4606) ;  /* 0x00000000001c9947 */ /* 0x000fea0003800000 */
[----:B------:R-:W-:-:S04]  /*13c0*/  ULEA UR4, UP0, UR45, UR8, 0x2 ;  /* 0x000000082d047291 */ /* 0x000fc8000f80103f */
[----:B------:R-:W-:Y:S02]  /*13d0*/  ULEA.HI.X UR6, UR45, UR9, UR44, 0x2, UP0 ;  /* 0x000000092d067291 */ /* 0x000fe400080f142c */
[----:B------:R-:W-:-:S04]  /*13e0*/  IMAD.U32 R4, RZ, RZ, UR4 ;  /* 0x00000004ff047e24 */ /* 0x000fc8000f8e00ff */
[----:B------:R-:W-:-:S05]  /*13f0*/  IMAD.U32 R5, RZ, RZ, UR6 ;  /* 0x00000006ff057e24 */ /* 0x000fca000f8e00ff */
[----:B------:R-:W2:Y:S02]  /*1400*/  LDG.E R4, desc[UR40][R4.64] ;  /* 0x0000002804047981 */ /* 0x000ea4000c1e1900 */
[----:B--2---:R-:W-:Y:S01]  /*1410*/  R2UR UR4, R4 ;  /* 0x00000000040472ca */ /* 0x004fe200000e0000 */
[----:B------:R-:W-:-:S14]  /*1420*/  BRA `(.L_x_4607) ;  /* 0x0000000000347947 */ /* 0x000fdc0003800000 */
.L_x_4606:
        /* <DEDUP_REMOVED lines=13> */
.L_x_4607:
        /* <DEDUP_REMOVED lines=9> */
[----:B------:R-:W0:Y:S01]  /*1590*/  LDC R0, c[0x0][0x448] ;  /* 0x00011200ff007b82 */ /* 0x000e220000000800 */
[----:B------:R-:W-:Y:S01]  /*15a0*/  UIADD3 UR4, UR42, 0x3f, URZ ;  /* 0x0000003f2a047890 */ /* 0x000fe2000fffe03f */
[----:B------:R-:W-:Y:S01]  /*15b0*/  CS2R R150, SRZ ;  /* 0x0000000000967805 */ /* 0x000fe2000001ff00 */
[----:B------:R-:W-:Y:S01]  /*15c0*/  UIADD3 UR50, UR50, 0x40, -UR51 ;  /* 0x0000004032327890 */ /* 0x000fe2000fffe833 */
        /* <DEDUP_REMOVED lines=20> */
[----:B0-----:R-:W-:Y:S01]  /*1710*/  ISETP.NE.AND P0, PT, R0, 0x1, PT ;  /* 0x000000010000780c */ /* 0x001fe20003f05270 */
[----:B------:R-:W-:Y:S01]  /*1720*/  IMAD.U32 R0, RZ, RZ, UR4 ;  /* 0x00000004ff007e24 */ /* 0x000fe2000f8e00ff */
        /* <DEDUP_REMOVED lines=11> */
[----:B------:R-:W0:Y:S01]  /*17e0*/  @P0 LDC R3, c[0x0][0x44c] ;  /* 0x00011300ff030b82 */ /* 0x000e220000000800 */
[----:B------:R-:W-:Y:S02]  /*17f0*/  CS2R R44, SRZ ;  /* 0x00000000002c7805 */ /* 0x000fe4000001ff00 */
[----:B------:R-:W-:-:S02]  /*1800*/  CS2R R92, SRZ ;  /* 0x00000000005c7805 */ /* 0x000fc4000001ff00 */
[----:B------:R-:W-:Y:S02]  /*1810*/  CS2R R42, SRZ ;  /* 0x00000000002a7805 */ /* 0x000fe4000001ff00 */
[----:B------:R-:W-:Y:S02]  /*1820*/  CS2R R40, SRZ ;  /* 0x0000000000287805 */ /* 0x000fe4000001ff00 */
[----:B------:R-:W-:Y:S02]  /*1830*/  CS2R R88, SRZ ;  /* 0x0000000000587805 */ /* 0x000fe4000001ff00 */
[----:B------:R-:W-:Y:S02]  /*1840*/  CS2R R86, SRZ ;  /* 0x0000000000567805 */ /* 0x000fe4000001ff00 */
[----:B------:R-:W-:Y:S01]  /*1850*/  CS2R R84, SRZ ;  /* 0x0000000000547805 */ /* 0x000fe2000001ff00 */
[----:B------:R-:W1:Y:S01]  /*1860*/  @P0 LDC R4, c[0x0][0x450] ;  /* 0x00011400ff040b82 */ /* 0x000e620000000800 */
        /* <DEDUP_REMOVED lines=15> */
[----:B0-----:R-:W-:Y:S01]  /*1960*/  @P0 IMAD.HI.U32 R3, R3, UR4, RZ ;  /* 0x0000000403030c27 */ /* 0x001fe2000f8e00ff */
[----:B------:R-:W-:Y:S02]  /*1970*/  CS2R R52, SRZ ;  /* 0x0000000000347805 */ /* 0x000fe4000001ff00 */
[----:B------:R-:W-:Y:S02]  /*1980*/  CS2R R50, SRZ ;  /* 0x0000000000327805 */ /* 0x000fe4000001ff00 */
[----:B------:R-:W-:Y:S02]  /*1990*/  CS2R R48, SRZ ;  /* 0x0000000000307805 */ /* 0x000fe4000001ff00 */
[----:B------:R-:W-:-:S02]  /*19a0*/  CS2R R10, SRZ ;  /* 0x00000000000a7805 */ /* 0x000fc4000001ff00 */
[----:B------:R-:W-:Y:S02]  /*19b0*/  CS2R R8, SRZ ;  /* 0x0000000000087805 */ /* 0x000fe4000001ff00 */
[----:B------:R-:W-:Y:S02]  /*19c0*/  CS2R R38, SRZ ;  /* 0x0000000000267805 */ /* 0x000fe4000001ff00 */
[----:B------:R-:W-:Y:S02]  /*19d0*/  CS2R R34, SRZ ;  /* 0x0000000000227805 */ /* 0x000fe4000001ff00 */
[----:B-1----:R-:W-:Y:S02]  /*19e0*/  @P0 SHF.R.U32.HI R0, RZ, R4, R3 ;  /* 0x00000004ff000219 */ /* 0x002fe40000011603 */
[----:B------:R-:W-:Y:S02]  /*19f0*/  CS2R R30, SRZ ;  /* 0x00000000001e7805 */ /* 0x000fe4000001ff00 */
[----:B------:R-:W-:Y:S01]  /*1a00*/  PLOP3.LUT P0, PT, PT, PT, PT, 0x80, 0x0 ;  /* 0x000000000000781c */ /* 0x000fe20003f0f070 */
[----:B------:R-:W-:Y:S01]  /*1a10*/  IMAD.MOV.U32 R12, RZ, RZ, RZ ;  /* 0x000000ffff0c7224 */ /* 0x000fe200078e00ff */
[----:B------:R-:W-:Y:S01]  /*1a20*/  CS2R R26, SRZ ;  /* 0x00000000001a7805 */ /* 0x000fe2000001ff00 */
[----:B------:R-:W-:-:S02]  /*1a30*/  VIADD R3, R0, UR50 ;  /* 0x0000003200037c36 */ /* 0x000fc40008000000 */
[----:B------:R-:W-:Y:S02]  /*1a40*/  IMAD.MOV.U32 R0, RZ, RZ, RZ ;  /* 0x000000ffff007224 */ /* 0x000fe400078e00ff */
        /* <DEDUP_REMOVED lines=22> */
.L_x_4610:
[----:B------:R-:W-:Y:S01]  /*1bb0*/  ULEA UR21, UR37, UR46, 0x3 ;  /* 0x0000002e25157291 */ /* 0x000fe2000f8e183f */
[----:B------:R-:W-:-:S05]  /*1bc0*/  IMAD.U32 R0, RZ, RZ, UR38 ;  /* 0x00000026ff007e24 */ /* 0x000fca000f8e00ff */
[----:B------:R-:W-:-:S04]  /*1bd0*/  SHF.L.U32 R0, R0, 0x1f, RZ ;  /* 0x0000001f00007819 */ /* 0x000fc800000006ff */
[----:B------:R-:W0:Y:S02]  /*1be0*/  SYNCS.PHASECHK.TRANS64.TRYWAIT P1, [UR21+0x28c50], R0 ;  /* 0x028c5000ff0075a7 */ /* 0x000e240008020155 */
[----:B0-----:R-:W-:Y:S05]  /*1bf0*/  @!P1 BRA `(.L_x_4611) ;  /* 0x00000124000c9947 */ /* 0x001fea0003800000 */
.L_x_4801:
        /* <DEDUP_REMOVED lines=45> */
.L_x_4617:
        /* <DEDUP_REMOVED lines=143> */
.L_x_4613:
[----:B------:R-:W-:Y:S01]  /*27c0*/  ULEA UR21, UR37, UR46, 0x3 ;  /* 0x0000002e25157291 */ /* 0x000fe2000f8e183f */
[----:B------:R-:W-:-:S05]  /*27d0*/  IMAD.U32 R0, RZ, RZ, UR38 ;  /* 0x00000026ff007e24 */ /* 0x000fca000f8e00ff */
[----:B------:R-:W-:-:S04]  /*27e0*/  SHF.L.U32 R0, R0, 0x1f, RZ ;  /* 0x0000001f00007819 */ /* 0x000fc800000006ff */
[----:B------:R0:W1:Y:S01]  /*27f0*/  SYNCS.PHASECHK.TRANS64.TRYWAIT P1, [UR21+0x28c50], R0 ;  /* 0x028c5000ff0075a7 */ /* 0x0000620008020155 */
[----:B------:R-:W-:Y:S05]  /*2800*/  @!P0 BRA `(.L_x_4614) ;  /* 0x0000000000048947 */ /* 0x000fea0003800000 */
[----:B------:R-:W-:Y:S01]  /*2810*/  BPT.TRAP 0x1 ;  /* 0x000000040000795c */ /* 0x000fe20000300000 */
.L_x_4614:
[----:B-1----:R-:W-:Y:S05]  /*2820*/  @P1 BRA `(.L_x_4615) ;  /* 0x0000000000081947 */ /* 0x002fea0003800000 */
[----:B------:R-:W1:Y:S02]  /*2830*/  SYNCS.PHASECHK.TRANS64.TRYWAIT P1, [UR21+0x28c50], R0 ;  /* 0x028c5000ff0075a7 */ /* 0x000e640008020155 */
[----:B-1----:R-:W-:Y:S05]  /*2840*/  @!P1 BRA `(.L_x_4616) ;  /* 0x0000011800109947 */ /* 0x002fea0003800000 */
.L_x_4615:
        /* <DEDUP_REMOVED lines=29> */
.L_x_4612:
        /* <DEDUP_REMOVED lines=144> */
.L_x_4608:
[----:B------:R-:W-:Y:S01]  /*3320*/  ULDC UR4, c[0x0][0x448] ;  /* 0x0001120000047ab9 */ /* 0x000fe20000000800 */
[----:B------:R-:W-:Y:S01]  /*3330*/  UIADD3 UR6, UR42, 0x3f, URZ ;  /* 0x0000003f2a067890 */ /* 0x000fe2000fffe03f */
[----:B------:R-:W-:Y:S01]  /*3340*/  PLOP3.LUT P0, PT, PT, PT, PT, 0x80, 0x0 ;  /* 0x000000000000781c */ /* 0x000fe20003f0f070 */
[----:B------:R-:W-:Y:S01]  /*3350*/  UISETP.NE.AND UP0, UPT, UR4, 0x1, UPT ;  /* 0x000000010400788c */ /* 0x000fe2000bf05270 */
[----:B------:R-:W-:Y:S01]  /*3360*/  IMAD.MOV.U32 R0, RZ, RZ, RZ ;  /* 0x000000ffff007224 */ /* 0x000fe200078e00ff */
[----:B------:R-:W-:Y:S01]  /*3370*/  UIADD3 UR7, UR50, 0x40, -UR51 ;  /* 0x0000004032077890 */ /* 0x000fe2000fffe833 */
        /* <DEDUP_REMOVED lines=8> */
[----:B------:R-:W-:Y:S01]  /*3400*/  @UP0 ULDC UR4, c[0x0][0x44c] ;  /* 0x0001130000040ab9 */ /* 0x000fe20000000800 */
[----:B------:R-:W-:Y:S01]  /*3410*/  @UP0 ULDC UR8, c[0x0][0x450] ;  /* 0x0001140000080ab9 */ /* 0x000fe20000000800 */
[----:B------:R-:W-:Y:S01]  /*3420*/  UIMAD.WIDE.U32 UR4, UR6, UR4, URZ ;  /* 0x00000004060472a5 */ /* 0x000fe2000f8e003f */
[----:B------:R-:W-:-:S02]  /*3430*/  CS2R R136, SRZ ;  /* 0x0000000000887805 */ /* 0x000fc4000001ff00 */
[----:B------:R-:W-:Y:S02]  /*3440*/  CS2R R134, SRZ ;  /* 0x0000000000867805 */ /* 0x000fe4000001ff00 */
[----:B------:R-:W-:Y:S01]  /*3450*/  CS2R R132, SRZ ;  /* 0x0000000000847805 */ /* 0x000fe2000001ff00 */
[----:B------:R-:W-:Y:S01]  /*3460*/  @UP0 USHF.R.U32.HI UR6, URZ, UR8, UR5 ;  /* 0x000000083f060299 */ /* 0x000fe20008011605 */
[----:B------:R-:W-:Y:S02]  /*3470*/  CS2R R130, SRZ ;  /* 0x0000000000827805 */ /* 0x000fe4000001ff00 */
[----:B------:R-:W-:Y:S02]  /*3480*/  CS2R R128, SRZ ;  /* 0x0000000000807805 */ /* 0x000fe4000001ff00 */
[----:B------:R-:W-:Y:S01]  /*3490*/  CS2R R126, SRZ ;  /* 0x00000000007e7805 */ /* 0x000fe2000001ff00 */
[----:B------:R-:W-:Y:S01]  /*34a0*/  UIADD3 UR6, UR7, UR6, URZ ;  /* 0x0000000607067290 */ /* 0x000fe2000fffe03f */
[----:B------:R-:W-:-:S02]  /*34b0*/  CS2R R124, SRZ ;  /* 0x00000000007c7805 */ /* 0x000fc4000001ff00 */
[----:B------:R-:W-:Y:S02]  /*34c0*/  CS2R R122, SRZ ;  /* 0x00000000007a7805 */ /* 0x000fe4000001ff00 */
[----:B------:R-:W-:Y:S01]  /*34d0*/  CS2R R120, SRZ ;  /* 0x0000000000787805 */ /* 0x000fe2000001ff00 */
[----:B------:R-:W-:Y:S01]  /*34e0*/  USHF.R.S32.HI UR4, URZ, 0x1f, UR6 ;  /* 0x0000001f3f047899 */ /* 0x000fe20008011406 */
[----:B------:R-:W-:Y:S02]  /*34f0*/  CS2R R168, SRZ ;  /* 0x0000000000a87805 */ /* 0x000fe4000001ff00 */
[----:B------:R-:W-:Y:S02]  /*3500*/  CS2R R166, SRZ ;  /* 0x0000000000a67805 */ /* 0x000fe4000001ff00 */
[----:B------:R-:W-:Y:S01]  /*3510*/  CS2R R116, SRZ ;  /* 0x0000000000747805 */ /* 0x000fe2000001ff00 */
[----:B------:R-:W-:Y:S01]  /*3520*/  ULEA.HI UR4, UR4, UR6, URZ, 0x6 ;  /* 0x0000000604047291 */ /* 0x000fe2000f8f303f */
[----:B------:R-:W-:-:S02]  /*3530*/  CS2R R164, SRZ ;  /* 0x0000000000a47805 */ /* 0x000fc4000001ff00 */
[----:B------:R-:W-:Y:S02]  /*3540*/  CS2R R162, SRZ ;  /* 0x0000000000a27805 */ /* 0x000fe4000001ff00 */
[----:B------:R-:W-:Y:S01]  /*3550*/  CS2R R112, SRZ ;  /* 0x0000000000707805 */ /* 0x000fe2000001ff00 */
[----:B------:R-:W-:Y:S01]  /*3560*/  USHF.R.S32.HI UR4, URZ, 0x6, UR4 ;  /* 0x000000063f047899 */ /* 0x000fe20008011404 */
[----:B------:R-:W-:Y:S02]  /*3570*/  CS2R R160, SRZ ;  /* 0x0000000000a07805 */ /* 0x000fe4000001ff00 */
[----:B------:R-:W-:Y:S02]  /*3580*/  CS2R R158, SRZ ;  /* 0x00000000009e7805 */ /* 0x000fe4000001ff00 */
[----:B------:R-:W-:Y:S01]  /*3590*/  CS2R R108, SRZ ;  /* 0x00000000006c7805 */ /* 0x000fe2000001ff00 */
[----:B------:R-:W-:Y:S01]  /*35a0*/  UISETP.LT.AND UP0, UPT, UR52, UR4, UPT ;  /* 0x000000043400728c */ /* 0x000fe2000bf01270 */
[----:B------:R-:W-:-:S02]  /*35b0*/  CS2R R156, SRZ ;  /* 0x00000000009c7805 */ /* 0x000fc4000001ff00 */
[----:B------:R-:W-:Y:S02]  /*35c0*/  CS2R R104, SRZ ;  /* 0x0000000000687805 */ /* 0x000fe4000001ff00 */
[----:B------:R-:W-:Y:S01]  /*35d0*/  CS2R R154, SRZ ;  /* 0x00000000009a7805 */ /* 0x000fe2000001ff00 */
[----:B------:R-:W-:Y:S01]  /*35e0*/  USEL UR52, UR52, UR4, UP0 ;  /* 0x0000000434347287 */ /* 0x000fe20008000000 */
[----:B------:R-:W-:Y:S02]  /*35f0*/  CS2R R100, SRZ ;  /* 0x0000000000647805 */ /* 0x000fe4000001ff00 */
[----:B------:R-:W-:Y:S02]  /*3600*/  CS2R R152, SRZ ;  /* 0x0000000000987805 */ /* 0x000fe4000001ff00 */
[----:B------:R-:W-:Y:S01]  /*3610*/  CS2R R96, SRZ ;  /* 0x0000000000607805 */ /* 0x000fe2000001ff00 */
[----:B------:R-:W-:Y:S01]  /*3620*/  UISETP.GE.AND UP0, UPT, UR52, 0x1, UPT ;  /* 0x000000013400788c */ /* 0x000fe2000bf06270 */
[----:B------:R-:W-:-:S02]  /*3630*/  CS2R R46, SRZ ;  /* 0x00000000002e7805 */ /* 0x000fc4000001ff00 */
[----:B------:R-:W-:Y:S02]  /*3640*/  CS2R R44, SRZ ;  /* 0x00000000002c7805 */ /* 0x000fe4000001ff00 */
[----:B------:R-:W-:Y:S02]  /*3650*/  CS2R R92, SRZ ;  /* 0x00000000005c7805 */ /* 0x000fe4000001ff00 */
[----:B------:R-:W-:Y:S02]  /*3660*/  CS2R R42, SRZ ;  /* 0x00000000002a7805 */ /* 0x000fe4000001ff00 */
[----:B------:R-:W-:Y:S02]  /*3670*/  CS2R R40, SRZ ;  /* 0x0000000000287805 */ /* 0x000fe4000001ff00 */
[----:B------:R-:W-:Y:S02]  /*3680*/  PLOP3.LUT P1, PT, PT, PT, UP0, 0x80, 0x0 ;  /* 0x000000000000781c */ /* 0x000fe40003f2f008 */
        /* <DEDUP_REMOVED lines=60> */
.L_x_4618:
        /* <DEDUP_REMOVED lines=9> */
.L_x_4802:
[----:B------:R-:W-:Y:S05]  /*3ae0*/  @!P0 BRA `(.L_x_4620) ;  /* 0x0000000000048947 */ /* 0x000fea0003800000 */
[----:B------:R-:W-:Y:S01]  /*3af0*/  BPT.TRAP 0x1 ;  /* 0x000000040000795c */ /* 0x000fe20000300000 */
.L_x_4620:
[----:B------:R-:W-:Y:S02]  /*3b00*/  IMAD.U32 R7, RZ, RZ, UR37 ;  /* 0x00000025ff077e24 */ /* 0x000fe4000f8e00ff */
[----:B------:R-:W-:-:S03]  /*3b10*/  IMAD.U32 R8, RZ, RZ, UR38 ;  /* 0x00000026ff087e24 */ /* 0x000fc6000f8e00ff */
[----:B------:R-:W-:Y:S02]  /*3b20*/  LEA R7, R7, UR46, 0x3 ;  /* 0x0000002e07077c11 */ /* 0x000fe4000f8e18ff */
[----:B------:R-:W-:-:S04]  /*3b30*/  SHF.L.U32 R8, R8, 0x1f, RZ ;  /* 0x0000001f08087819 */ /* 0x000fc800000006ff */
[----:B------:R1:W2:Y:S01]  /*3b40*/  SYNCS.PHASECHK.TRANS64.TRYWAIT P1, [R7+URZ+0x28c30], R8 ;  /* 0x028c3008070075a7 */ /* 0x0002a2000802017f */
[----:B------:R-:W-:Y:S05]  /*3b50*/  @!P0 BRA `(.L_x_4621) ;  /* 0x0000000000048947 */ /* 0x000fea0003800000 */
[----:B------:R-:W-:Y:S01]  /*3b60*/  BPT.TRAP 0x1 ;  /* 0x000000040000795c */ /* 0x000fe20000300000 */
.L_x_4621:
[----:B--2---:R-:W-:Y:S05]  /*3b70*/  @P1 BRA `(.L_x_4622) ;  /* 0x0000000000081947 */ /* 0x004fea0003800000 */
[----:B------:R-:W2:Y:S02]  /*3b80*/  SYNCS.PHASECHK.TRANS64.TRYWAIT P1, [R7+URZ+0x28c30], R8 ;  /* 0x028c3008070075a7 */ /* 0x000ea4000802017f */
[----:B--2---:R-:W-:Y:S05]  /*3b90*/  @!P1 BRA `(.L_x_4623) ;  /* 0x00000104006c9947 */ /* 0x004fea0003800000 */
.L_x_4622:
        /* <DEDUP_REMOVED lines=44> */
[----:B------:R-:W0:Y:S02]  /*3e60*/  SHFL.IDX PT, R6, R3, 0x1, 0x1c1f ;  /* 0x003c1f0003067f89 */ /* 0x000e2400000e0000 */
[----:B------:R-:W-:Y:S02]  /*3e70*/  UIADD3 UR7, UR50, 0x1, UR6 ;  /* 0x0000000132077890 */ /* 0x000fe4000fffe006 */
[----:B------:R-:W-:Y:S01]  /*3e80*/  IMAD.U32 R5, RZ, RZ, UR6 ;  /* 0x00000006ff057e24 */ /* 0x000fe2000f8e00ff */
[----:B------:R-:W3:Y:S03]  /*3e90*/  SHFL.IDX PT, R3, R3, RZ, 0x1c1f ;  /* 0x001c1fff03037589 */ /* 0x000ee600000e0000 */
[----:B------:R-:W-:Y:S01]  /*3ea0*/  IMAD.U32 R21, RZ, RZ, UR7 ;  /* 0x00000007ff157e24 */ /* 0x000fe2000f8e00ff */
[----:B------:R-:W-:-:S04]  /*3eb0*/  IADD3 R4, -R2, UR50, R5 ;  /* 0x0000003202047c10 */ /* 0x000fc8000fffe105 */
[----:B------:R-:W-:-:S04]  /*3ec0*/  IADD3 R5, R21, -UR51, -R2 ;  /* 0x8000003315057c10 */ /* 0x000fc8000fffe802 */
[----:B0-----:R-:W-:-:S04]  /*3ed0*/  VIADDMNMX R6, R6, R5, R4, PT ;  /* 0x0000000506067246 */ /* 0x001fc80003800104 */
[C---:B------:R-:W-:Y:S02]  /*3ee0*/  ISETP.GT.AND P3, PT, R6.reuse, RZ, PT ;  /* 0x000000ff0600720c */ /* 0x040fe40003f64270 */
[C---:B------:R-:W-:Y:S02]  /*3ef0*/  ISETP.GT.AND P4, PT, R6.reuse, 0x1, PT ;  /* 0x000000010600780c */ /* 0x040fe40003f84270 */
[----:B------:R-:W-:Y:S02]  /*3f00*/  ISETP.GT.AND P5, PT, R6, 0x8, PT ;  /* 0x000000080600780c */ /* 0x000fe40003fa4270 */
[----:B---3--:R-:W-:-:S04]  /*3f10*/  VIADDMNMX R4, R3, R5, R4, PT ;  /* 0x0000000503047246 */ /* 0x008fc80003800104 */
[----:B------:R-:W-:Y:S01]  /*3f20*/  ISETP.GT.AND P6, PT, R4, 0x20, PT ;  /* 0x000000200400780c */ /* 0x000fe20003fc4270 */
        /* <DEDUP_REMOVED lines=297> */
.L_x_4624:
[----:B------:R1:W2:Y:S01]  /*51c0*/  SYNCS.PHASECHK.TRANS64.TRYWAIT P3, [R7+URZ+0x28c50], R8 ;  /* 0x028c5008070075a7 */ /* 0x0002a2000806017f */
[----:B------:R-:W-:Y:S05]  /*51d0*/  @!P0 BRA `(.L_x_4625) ;  /* 0x0000000000048947 */ /* 0x000fea0003800000 */
[----:B------:R-:W-:Y:S01]  /*51e0*/  BPT.TRAP 0x1 ;  /* 0x000000040000795c */ /* 0x000fe20000300000 */
.L_x_4625:
[----:B--2---:R-:W-:Y:S05]  /*51f0*/  @P3 BRA `(.L_x_4626) ;  /* 0x0000000000083947 */ /* 0x004fea0003800000 */
[----:B------:R-:W2:Y:S02]  /*5200*/  SYNCS.PHASECHK.TRANS64.TRYWAIT P3, [R7+URZ+0x28c50], R8 ;  /* 0x028c5008070075a7 */ /* 0x000ea4000806017f */
[----:B--2---:R-:W-:Y:S05]  /*5210*/  @!P3 BRA `(.L_x_4627) ;  /* 0x000000ec00e0b947 */ /* 0x004fea0003800000 */
.L_x_4626:
[----:B------:R-:W-:Y:S01]  /*5220*/  ULEA UR11, UR37, UR49, 0xc ;  /* 0x00000031250b7291 */ /* 0x000fe2000f8e603f */
[----:B------:R-:W-:Y:S01]  /*5230*/  WARPGROUP.ARRIVE ;  /* 0x00000000000079c5 */ /* 0x000fe20000000000 */
[----:B------:R-:W-:Y:S01]  /*5240*/  UMOV UR7, 0x40000040 ;  /* 0x4000004000077882 */ /* 0x000fe20000000000 */
[----:B------:R-:W-:Y:S01]  /*5250*/  @UP0 ULDC UR14, c[0x0][0x450] ;  /* 0x00011400000e0ab9 */ /* 0x000fe20000000800 */
[----:B------:R-:W-:Y:S01]  /*5260*/  UIADD3 UR21, UR52, -0x2, URZ ;  /* 0xfffffffe34157890 */ /* 0x000fe2000fffe03f */
[----:B-12---:R-:W-:Y:S02]  /*5270*/  @!P1 VIADD R7, R7, 0x28c60 ;  /* 0x00028c6007079836 */ /* 0x006fe40000000000 */
        /* <DEDUP_REMOVED lines=48> */
[----:B------:R-:W-:-:S05]  /*5580*/  ULDC UR22, c[0x0][0x988] ;  /* 0x0002620000167ab9 */ /* 0x000fca0000000800 */
.L_x_4637:
[----:B------:R-:W-:-:S04]  /*5590*/  UIADD3 UR37, UR23, 0x1, URZ ;  /* 0x0000000117257890 */ /* 0x000fc8000fffe03f */
[----:B------:R-:W-:-:S04]  /*55a0*/  UISETP.NE.AND UP1, UPT, UR37, 0x2, UPT ;  /* 0x000000022500788c */ /* 0x000fc8000bf25270 */
[----:B------:R-:W-:Y:S02]  /*55b0*/  USEL UR6, URZ, 0x1, UP1 ;  /* 0x000000013f067887 */ /* 0x000fe40008800000 */
[----:B------:R-:W-:Y:S02]  /*55c0*/  USEL UR37, UR37, URZ, UP1 ;  /* 0x0000003f25257287 */ /* 0x000fe40008800000 */
[----:B------:R-:W-:Y:S01]  /*55d0*/  ULOP3.LUT UR38, UR38, UR6, URZ, 0x3c, !UPT ;  /* 0x0000000626267292 */ /* 0x000fe2000f8e3c3f */
[----:B--2---:R-:W-:Y:S11]  /*55e0*/  @!P0 BRA `(.L_x_4629) ;  /* 0x0000000000048947 */ /* 0x004ff60003800000 */
[----:B------:R-:W-:Y:S01]  /*55f0*/  BPT.TRAP 0x1 ;  /* 0x000000040000795c */ /* 0x000fe20000300000 */
.L_x_4629:
[----:B------:R-:W-:Y:S01]  /*5600*/  ULEA UR25, UR37, UR46, 0x3 ;  /* 0x0000002e25197291 */ /* 0x000fe2000f8e183f */
[----:B-1----:R-:W-:-:S05]  /*5610*/  IMAD.U32 R7, RZ, RZ, UR38 ;  /* 0x00000026ff077e24 */ /* 0x002fca000f8e00ff */
[----:B------:R-:W-:-:S04]  /*5620*/  SHF.L.U32 R7, R7, 0x1f, RZ ;  /* 0x0000001f07077819 */ /* 0x000fc800000006ff */
[----:B------:R1:W2:Y:S01]  /*5630*/  SYNCS.PHASECHK.TRANS64.TRYWAIT P3, [UR25+0x28c30], R7 ;  /* 0x028c3007ff0075a7 */ /* 0x0002a20008060159 */
[----:B------:R-:W-:Y:S05]  /*5640*/  @!P0 BRA `(.L_x_4630) ;  /* 0x0000000000048947 */ /* 0x000fea0003800000 */
[----:B------:R-:W-:Y:S01]  /*5650*/  BPT.TRAP 0x1 ;  /* 0x000000040000795c */ /* 0x000fe20000300000 */
.L_x_4630:
[----:B--2---:R-:W-:Y:S05]  /*5660*/  @P3 BRA `(.L_x_4631) ;  /* 0x0000000000083947 */ /* 0x004fea0003800000 */
[----:B------:R-:W2:Y:S02]  /*5670*/  SYNCS.PHASECHK.TRANS64.TRYWAIT P3, [UR25+0x28c30], R7 ;  /* 0x028c3007ff0075a7 */ /* 0x000ea40008060159 */
[----:B--2---:R-:W-:Y:S05]  /*5680*/  @!P3 BRA `(.L_x_4632) ;  /* 0x000000e800d8b947 */ /* 0x004fea0003800000 */
.L_x_4631:
[----:B------:R-:W-:Y:S01]  /*5690*/  R2UR UR18, R0 ;  /* 0x00000000001272ca */ /* 0x000fe200000e0000 */
[----:B0-----:R-:W-:Y:S01]  /*56a0*/  WARPGROUP.ARRIVE ;  /* 0x00000000000079c5 */ /* 0x001fe20000000000 */
[----:B------:R-:W-:Y:S01]  /*56b0*/  UMOV UR19, 0x40000040 ;  /* 0x4000004000137882 */ /* 0x000fe20000000000 */
[----:B------:R-:W-:Y:S01]  /*56c0*/  UMOV UR7, 0x40000040 ;  /* 0x4000004000077882 */ /* 0x000fe20000000000 */
[----:B------:R-:W-:Y:S01]  /*56d0*/  UMOV UR11, 0x40000040 ;  /* 0x40000040000b7882 */ /* 0x000fe20000000000 */
[----:B------:R-:W-:Y:S01]  /*56e0*/  UMOV UR15, 0x40000040 ;  /* 0x40000040000f7882 */ /* 0x000fe20000000000 */
[----:B--2---:R-:W-:-:S07]  /*56f0*/  VIADD R6, R185, UR42 ;  /* 0x0000002ab9067c36 */ /* 0x004fce0008000000 */
        /* <DEDUP_REMOVED lines=14> */
[----:B------:R-:W0:Y:S04]  /*57e0*/  SHFL.IDX PT, R10, R6, RZ, 0x1c1f ;  /* 0x001c1fff060a7589 */ /* 0x000e2800000e0000 */
[----:B------:R-:W2:Y:S01]  /*57f0*/  SHFL.IDX PT, R6, R6, 0x1, 0x1c1f ;  /* 0x003c1f0006067f89 */ /* 0x000ea200000e0000 */
        /* <DEDUP_REMOVED lines=10> */
[----:B------:R-:W-:Y:S02]  /*58a0*/  IMAD.U32 R165, RZ, RZ, UR50 ;  /* 0x00000032ffa57e24 */ /* 0x000fe4000f8e00ff */
[----:B------:R-:W-:Y:S01]  /*58b0*/  FMUL.FTZ R153, R153, UR24 ;  /* 0x0000001899997c20 */ /* 0x000fe20008410000 */
[----:B------:R-:W-:Y:S01]  /*58c0*/  FMUL.FTZ R156, R156, UR24 ;  /* 0x000000189c9c7c20 */ /* 0x000fe20008410000 */
[----:B------:R-:W-:Y:S01]  /*58d0*/  FMUL.FTZ R157, R157, UR24 ;  /* 0x000000189d9d7c20 */ /* 0x000fe20008410000 */
[----:B------:R-:W-:Y:S01]  /*58e0*/  FMUL.FTZ R160, R160, UR24 ;  /* 0x00000018a0a07c20 */ /* 0x000fe20008410000 */
[----:B------:R-:W-:Y:S01]  /*58f0*/  IADD3 R165, R165, UR6, -R2 ;  /* 0x00000006a5a57c10 */ /* 0x000fe2000fffe802 */
[----:B------:R-:W3:Y:S01]  /*5900*/  MUFU.TANH R152, R152 ;  /* 0x0000009800987308 */ /* 0x000ee20000002400 */
[----:B------:R-:W-:Y:S01]  /*5910*/  FMUL.FTZ R164, R164, UR24 ;  /* 0x00000018a4a47c20 */ /* 0x000fe20008410000 */
[----:B------:R-:W-:Y:S01]  /*5920*/  FMUL.FTZ R161, R161, UR24 ;  /* 0x00000018a1a17c20 */ /* 0x000fe20008410000 */
[----:B------:R-:W-:Y:S01]  /*5930*/  FMUL.FTZ R168, R168, UR24 ;  /* 0x00000018a8a87c20 */ /* 0x000fe20008410000 */
[----:B------:R-:W-:-:S02]  /*5940*/  VIADD R165, R165, -UR51 ;  /* 0x80000033a5a57c36 */ /* 0x000fc40008000000 */
[----:B------:R-:W-:Y:S01]  /*5950*/  FMUL.FTZ R169, R169, UR24 ;  /* 0x00000018a9a97c20 */ /* 0x000fe20008410000 */
[----:B------:R-:W-:Y:S01]  /*5960*/  FMUL.FTZ R172, R172, UR24 ;  /* 0x00000018acac7c20 */ /* 0x000fe20008410000 */
[----:B------:R-:W-:Y:S01]  /*5970*/  FMUL.FTZ R173, R173, UR24 ;  /* 0x00000018adad7c20 */ /* 0x000fe20008410000 */
[----:B------:R-:W-:Y:S01]  /*5980*/  MUFU.TANH R153, R153 ;  /* 0x0000009900997308 */ /* 0x000fe20000002400 */
[----:B0-----:R-:W-:Y:S02]  /*5990*/  IMAD.IADD R10, R165, 0x1, R10 ;  /* 0x00000001a50a7824 */ /* 0x001fe400078e020a */
[----:B------:R-:W-:Y:S01]  /*59a0*/  FMUL.FTZ R176, R176, UR24 ;  /* 0x00000018b0b07c20 */ /* 0x000fe20008410000 */
[----:B------:R-:W-:Y:S01]  /*59b0*/  FMUL.FTZ R177, R177, UR24 ;  /* 0x00000018b1b17c20 */ /* 0x000fe20008410000 */
[----:B------:R-:W-:Y:S01]  /*59c0*/  FMUL.FTZ R180, R180, UR24 ;  /* 0x00000018b4b47c20 */ /* 0x000fe20008410000 */
[----:B------:R-:W-:Y:S01]  /*59d0*/  FMUL.FTZ R181, R181, UR24 ;  /* 0x00000018b5b57c20 */ /* 0x000fe20008410000 */
[----:B------:R-:W-:Y:S01]  /*59e0*/  ISETP.GT.AND P3, PT, R10, RZ, PT ;  /* 0x000000ff0a00720c */ /* 0x000fe20003f64270 */
[----:B------:R-:W-:Y:S01]  /*59f0*/  FMUL.FTZ R154, R154, UR24 ;  /* 0x000000189a9a7c20 */ /* 0x000fe20008410000 */
[----:B------:R-:W0:Y:S01]  /*5a00*/  MUFU.TANH R156, R156 ;  /* 0x0000009c009c7308 */ /* 0x000e220000002400 */
[----:B------:R-:W-:Y:S01]  /*5a10*/  ISETP.GT.AND P4, PT, R10, 0x1, PT ;  /* 0x000000010a00780c */ /* 0x000fe20003f84270 */
        /* <DEDUP_REMOVED lines=16> */
[----:B------:R-:W-:-:S06]  /*5b20*/  FMUL.FTZ R183, R183, UR24 ;  /* 0x00000018b7b77c20 */ /* 0x000fcc0008410000 */
[----:B------:R3:W-:Y:S08]  /*5b30*/  MUFU.TANH R13, R164 ;  /* 0x000000a4000d7308 */ /* 0x0007f00000002400 */
[----:B------:R1:W2:Y:S01]  /*5b40*/  MUFU.TANH R11, R161 ;  /* 0x000000a1000b7308 */ /* 0x0002a20000002400 */
[----:B---3--:R-:W-:Y:S02]  /*5b50*/  FSEL R164, R152, -INF , P3 ;  /* 0xff80000098a47808 */ /* 0x008fe40001800000 */
[----:B------:R-:W-:-:S02]  /*5b60*/  ISETP.GT.AND P3, PT, R10, 0x8, PT ;  /* 0x000000080a00780c */ /* 0x000fc40003f64270 */
[----:B------:R-:W-:Y:S02]  /*5b70*/  FMNMX.FTZ R12, R164, R9, !PT ;  /* 0x00000009a40c7209 */ /* 0x000fe40007810000 */
[----:B0-----:R-:W-:Y:S01]  /*5b80*/  FSEL R156, R156, -INF , P3 ;  /* 0xff8000009c9c7808 */ /* 0x001fe20001800000 */
[----:B------:R0:W3:Y:S01]  /*5b90*/  MUFU.TANH R21, R5 ;  /* 0x0000000500157308 */ /* 0x0000e20000002400 */
[----:B-1----:R-:W-:Y:S02]  /*5ba0*/  FSEL R161, R153, -INF , P4 ;  /* 0xff80000099a17808 */ /* 0x002fe40002000000 */
[C---:B------:R-:W-:Y:S02]  /*5bb0*/  ISETP.GT.AND P4, PT, R10.reuse, 0x9, PT ;  /* 0x000000090a00780c */ /* 0x040fe40003f84270 */
[----:B------:R-:W-:Y:S02]  /*5bc0*/  ISETP.GT.AND P3, PT, R10, 0x10, PT ;  /* 0x000000100a00780c */ /* 0x000fe40003f64270 */
[----:B----4-:R-:W-:Y:S01]  /*5bd0*/  FSEL R157, R157, -INF , P4 ;  /* 0xff8000009d9d7808 */ /* 0x010fe20002000000 */
        /* <DEDUP_REMOVED lines=8> */
[----:B--2---:R-:W-:-:S02]  /*5c60*/  FSEL R153, R11, -INF , P4 ;  /* 0xff8000000b997808 */ /* 0x004fc40002000000 */
[----:B------:R-:W-:Y:S01]  /*5c70*/  FMNMX.FTZ R12, R160, R5, !PT ;  /* 0x00000005a00c7209 */ /* 0x000fe20007810000 */
[----:B------:R-:W2:Y:S01]  /*5c80*/  MUFU.TANH R15, R172 ;  /* 0x000000ac000f7308 */ /* 0x000ea20000002400 */
[C---:B------:R-:W-:Y:S02]  /*5c90*/  ISETP.GT.AND P4, PT, R10.reuse, 0x19, PT ;  /* 0x000000190a00780c */ /* 0x040fe40003f84270 */
[----:B------:R-:W-:Y:S02]  /*5ca0*/  FSEL R152, R13, -INF , P3 ;  /* 0xff8000000d987808 */ /* 0x000fe40001800000 */
[----:B------:R-:W-:Y:S02]  /*5cb0*/  FMNMX.FTZ R5, R153, R12, !PT ;  /* 0x0000000c99057209 */ /* 0x000fe40007810000 */
[----:B------:R-:W-:Y:S01]  /*5cc0*/  ISETP.GT.AND P3, PT, R10, 0x20, PT ;  /* 0x000000200a00780c */ /* 0x000fe20003f64270 */
[----:B------:R-:W4:Y:S01]  /*5cd0*/  MUFU.TANH R173, R173 ;  /* 0x000000ad00ad7308 */ /* 0x000f220000002400 */
        /* <DEDUP_REMOVED lines=15> */
[----:B----4-:R-:W-:Y:S01]  /*5dd0*/  FSEL R13, R173, -INF , P4 ;  /* 0xff800000ad0d7808 */ /* 0x010fe20002000000 */
[----:B------:R-:W-:Y:S01]  /*5de0*/  IMAD.IADD R173, R165, 0x1, R6 ;  /* 0x00000001a5ad7824 */ /* 0x000fe200078e0206 */
[----:B------:R-:W-:-:S02]  /*5df0*/  FMNMX.FTZ R12, R15, R12, !PT ;  /* 0x0000000c0f0c7209 */ /* 0x000fc40007810000 */
[----:B------:R-:W-:Y:S02]  /*5e00*/  ISETP.GT.AND P4, PT, R10, 0x31, PT ;  /* 0x000000310a00780c */ /* 0x000fe40003f84270 */
[----:B-1----:R-:W-:Y:S01]  /*5e10*/  FSEL R5, R176, -INF , P3 ;  /* 0xff800000b0057808 */ /* 0x002fe20001800000 */
[----:B------:R-:W1:Y:S01]  /*5e20*/  MUFU.TANH R181, R181 ;  /* 0x000000b500b57308 */ /* 0x000e620000002400 */
[----:B------:R-:W-:Y:S02]  /*5e30*/  FMNMX.FTZ R168, R13, R12, !PT ;  /* 0x0000000c0da87209 */ /* 0x000fe40007810000 */
[C---:B------:R-:W-:Y:S02]  /*5e40*/  ISETP.GT.AND P3, PT, R10.reuse, 0x38, PT ;  /* 0x000000380a00780c */ /* 0x040fe40003f64270 */
[----:B0-----:R-:W-:Y:S02]  /*5e50*/  FSEL R12, R177, -INF , P4 ;  /* 0xff800000b10c7808 */ /* 0x001fe40002000000 */
[----:B------:R-:W-:Y:S01]  /*5e60*/  FMNMX.FTZ R11, R5, R168, !PT ;  /* 0x000000a8050b7209 */ /* 0x000fe20007810000 */
[----:B------:R-:W-:Y:S01]  /*5e70*/  MUFU.TANH R172, R154 ;  /* 0x0000009a00ac7308 */ /* 0x000fe20000002400 */
[----:B------:R-:W-:-:S02]  /*5e80*/  ISETP.GT.AND P4, PT, R10, 0x39, PT ;  /* 0x000000390a00780c */ /* 0x000fc40003f84270 */
[----:B--2---:R-:W-:Y:S02]  /*5e90*/  FSEL R10, R180, -INF , P3 ;  /* 0xff800000b40a7808 */ /* 0x004fe40001800000 */
[----:B------:R-:W-:Y:S02]  /*5ea0*/  FMNMX.FTZ R169, R12, R11, !PT ;  /* 0x0000000b0ca97209 */ /* 0x000fe40007810000 */
[----:B------:R-:W-:Y:S01]  /*5eb0*/  ISETP.GT.AND P3, PT, R173, RZ, PT ;  /* 0x000000ffad00720c */ /* 0x000fe20003f64270 */
[----:B------:R-:W0:Y:S01]  /*5ec0*/  MUFU.TANH R155, R155 ;  /* 0x0000009b009b7308 */ /* 0x000e220000002400 */
[----:B-1----:R-:W-:Y:S02]  /*5ed0*/  FSEL R11, R181, -INF , P4 ;  /* 0xff800000b50b7808 */ /* 0x002fe40002000000 */
[----:B------:R-:W-:Y:S02]  /*5ee0*/  FMNMX.FTZ R168, R10, R169, !PT ;  /* 0x000000a90aa87209 */ /* 0x000fe40007810000 */
[----:B------:R-:W-:-:S02]  /*5ef0*/  ISETP.GT.AND P4, PT, R173, 0x1, PT ;  /* 0x00000001ad00780c */ /* 0x000fc40003f84270 */
[----:B------:R-:W-:Y:S01]  /*5f00*/  FMNMX.FTZ R168, R11, R168, !PT ;  /* 0x000000a80ba87209 */ /* 0x000fe20007810000 */
[----:B------:R-:W1:Y:S01]  /*5f10*/  MUFU.TANH R158, R158 ;  /* 0x0000009e009e7308 */ /* 0x000e620000002400 */
[C---:B------:R-:W-:Y:S02]  /*5f20*/  ISETP.GT.AND P6, PT, R173.reuse, 0x20, PT ;  /* 0x00000020ad00780c */ /* 0x040fe40003fc4270 */
[----:B------:R-:W-:Y:S01]  /*5f30*/  ISETP.GT.AND P5, PT, R173, 0x29, PT ;  /* 0x00000029ad00780c */ /* 0x000fe20003fa4270 */
[----:B------:R-:W2:Y:S04]  /*5f40*/  SHFL.BFLY PT, R169, R168, 0x2, 0x1f ;  /* 0x0c401f00a8a97f89 */ /* 0x000ea800000e0000 */
        /* <DEDUP_REMOVED lines=336> */
.L_x_4633:
[----:B------:R1:W2:Y:S01]  /*7450*/  SYNCS.PHASECHK.TRANS64.TRYWAIT P3, [UR25+0x28c50], R7 ;  /* 0x028c5007ff0075a7 */ /* 0x0002a20008060159 */
[----:B------:R-:W-:Y:S05]  /*7460*/  @!P0 BRA `(.L_x_4634) ;  /* 0x0000000000048947 */ /* 0x000fea0003800000 */
[----:B------:R-:W-:Y:S01]  /*7470*/  BPT.TRAP 0x1 ;  /* 0x000000040000795c */ /* 0x000fe20000300000 */
.L_x_4634:
[----:B--2---:R-:W-:Y:S05]  /*7480*/  @P3 BRA `(.L_x_4635) ;  /* 0x0000000000083947 */ /* 0x004fea0003800000 */
[----:B------:R-:W2:Y:S02]  /*7490*/  SYNCS.PHASECHK.TRANS64.TRYWAIT P3, [UR25+0x28c50], R7 ;  /* 0x028c5007ff0075a7 */ /* 0x000ea40008060159 */
[----:B--2---:R-:W-:Y:S05]  /*74a0*/  @!P3 BRA `(.L_x_4636) ;  /* 0x000000cc0068b947 */ /* 0x004fea0003800000 */
.L_x_4635:
        /* <DEDUP_REMOVED lines=42> */
.L_x_4628:
[----:B------:R-:W-:-:S13]  /*7750*/  ISETP.LE.AND P2, PT, RZ, UR21, PT ;  /* 0x00000015ff007c0c */ /* 0x000fda000bf43270 */
[----:B------:R-:W-:Y:S05]  /*7760*/  @!P2 BRA `(.L_x_4638) ;  /* 0x0000001c0030a947 */ /* 0x000fea0003800000 */
[----:B------:R-:W-:Y:S01]  /*7770*/  IMAD.MOV.U32 R8, RZ, RZ, R5 ;  /* 0x000000ffff087224 */ /* 0x000fe200078e0005 */
[----:B------:R-:W-:Y:S01]  /*7780*/  UMOV UR22, UR37 ;  /* 0x0000002500167c82 */ /* 0x000fe20008000000 */
[----:B------:R-:W-:Y:S01]  /*7790*/  IMAD.MOV.U32 R13, RZ, RZ, R6 ;  /* 0x000000ffff0d7224 */ /* 0x000fe200078e0006 */
[----:B------:R-:W-:Y:S01]  /*77a0*/  ULDC UR23, c[0x0][0x9d8] ;  /* 0x0002760000177ab9 */ /* 0x000fe20000000800 */
[----:B------:R-:W-:-:S05]  /*77b0*/  ULDC UR20, c[0x0][0x988] ;  /* 0x0002620000147ab9 */ /* 0x000fca0000000800 */
.L_x_4647:
[----:B------:R-:W-:-:S04]  /*77c0*/  UIADD3 UR37, UR22, 0x1, URZ ;  /* 0x0000000116257890 */ /* 0x000fc8000fffe03f */
[----:B------:R-:W-:-:S04]  /*77d0*/  UISETP.NE.AND UP0, UPT, UR37, 0x2, UPT ;  /* 0x000000022500788c */ /* 0x000fc8000bf05270 */
[----:B------:R-:W-:Y:S02]  /*77e0*/  USEL UR6, URZ, 0x1, UP0 ;  /* 0x000000013f067887 */ /* 0x000fe40008000000 */
[----:B------:R-:W-:Y:S02]  /*77f0*/  USEL UR37, UR37, URZ, UP0 ;  /* 0x0000003f25257287 */ /* 0x000fe40008000000 */
[----:B------:R-:W-:Y:S01]  /*7800*/  ULOP3.LUT UR38, UR38, UR6, URZ, 0x3c, !UPT ;  /* 0x0000000626267292 */ /* 0x000fe2000f8e3c3f */
[----:B---3--:R-:W-:Y:S11]  /*7810*/  @!P0 BRA `(.L_x_4639) ;  /* 0x0000000000048947 */ /* 0x008ff60003800000 */
[----:B------:R-:W-:Y:S01]  /*7820*/  BPT.TRAP 0x1 ;  /* 0x000000040000795c */ /* 0x000fe20000300000 */
.L_x_4639:
[----:B------:R-:W-:Y:S01]  /*7830*/  ULEA UR24, UR37, UR46, 0x3 ;  /* 0x0000002e25187291 */ /* 0x000fe2000f8e183f */
[----:B-1----:R-:W-:-:S05]  /*7840*/  IMAD.U32 R7, RZ, RZ, UR38 ;  /* 0x00000026ff077e24 */ /* 0x002fca000f8e00ff */
[----:B------:R-:W-:-:S04]  /*7850*/  SHF.L.U32 R7, R7, 0x1f, RZ ;  /* 0x0000001f07077819 */ /* 0x000fc800000006ff */
[----:B------:R1:W3:Y:S01]  /*7860*/  SYNCS.PHASECHK.TRANS64.TRYWAIT P2, [UR24+0x28c30], R7 ;  /* 0x028c3007ff0075a7 */ /* 0x0002e20008040158 */
[----:B------:R-:W-:Y:S05]  /*7870*/  @!P0 BRA `(.L_x_4640) ;  /* 0x0000000000048947 */ /* 0x000fea0003800000 */
[----:B------:R-:W-:Y:S01]  /*7880*/  BPT.TRAP 0x1 ;  /* 0x000000040000795c */ /* 0x000fe20000300000 */
.L_x_4640:
[----:B---3--:R-:W-:Y:S05]  /*7890*/  @P2 BRA `(.L_x_4641) ;  /* 0x0000000000082947 */ /* 0x008fea0003800000 */
[----:B------:R-:W3:Y:S02]  /*78a0*/  SYNCS.PHASECHK.TRANS64.TRYWAIT P2, [UR24+0x28c30], R7 ;  /* 0x028c3007ff0075a7 */ /* 0x000ee40008040158 */
[----:B---3--:R-:W-:Y:S05]  /*78b0*/  @!P2 BRA `(.L_x_4642) ;  /* 0x000000c80078a947 */ /* 0x008fea0003800000 */
.L_x_4641:
        /* <DEDUP_REMOVED lines=392> */
.L_x_4643:
[----:B------:R1:W2:Y:S01]  /*9140*/  SYNCS.PHASECHK.TRANS64.TRYWAIT P2, [UR24+0x28c50], R7 ;  /* 0x028c5007ff0075a7 */ /* 0x0002a20008040158 */
[----:B------:R-:W-:Y:S05]  /*9150*/  @!P0 BRA `(.L_x_4644) ;  /* 0x0000000000048947 */ /* 0x000fea0003800000 */
[----:B------:R-:W-:Y:S01]  /*9160*/  BPT.TRAP 0x1 ;  /* 0x000000040000795c */ /* 0x000fe20000300000 */
.L_x_4644:
[----:B--2---:R-:W-:Y:S05]  /*9170*/  @P2 BRA `(.L_x_4645) ;  /* 0x0000000000082947 */ /* 0x004fea0003800000 */
[----:B------:R-:W2:Y:S02]  /*9180*/  SYNCS.PHASECHK.TRANS64.TRYWAIT P2, [UR24+0x28c50], R7 ;  /* 0x028c5007ff0075a7 */ /* 0x000ea40008040158 */
[----:B--2---:R-:W-:Y:S05]  /*9190*/  @!P2 BRA `(.L_x_4646) ;  /* 0x000000b00058a947 */ /* 0x004fea0003800000 */
.L_x_4645:
        /* <DEDUP_REMOVED lines=41> */
.L_x_4638:
[----:B------:R-:W4:Y:S01]  /*9430*/  SHFL.BFLY PT, R0, R3, 0x2, 0x1f ;  /* 0x0c401f0003007f89 */ /* 0x000f2200000e0000 */
[----:B------:R-:W-:Y:S01]  /*9440*/  IMAD.U32 R11, RZ, RZ, UR10 ;  /* 0x0000000aff0b7e24 */ /* 0x000fe2000f8e00ff */
[----:B------:R-:W-:Y:S01]  /*9450*/  UIADD3 UR39, UR39, 0x1, URZ ;  /* 0x0000000127277890 */ /* 0x000fe2000fffe03f */
[----:B------:R-:W-:Y:S01]  /*9460*/  IMAD.U32 R21, RZ, RZ, UR10 ;  /* 0x0000000aff157e24 */ /* 0x000fe2000f8e00ff */
[----:B------:R-:W5:Y:S01]  /*9470*/  SHFL.BFLY PT, R9, R4, 0x2, 0x1f ;  /* 0x0c401f0004097f89 */ /* 0x000f6200000e0000 */
        /* <DEDUP_REMOVED lines=17> */
[----:B------:R-:W-:Y:S01]  /*9590*/  ISETP.NE.AND P0, PT, R2, R7, PT ;  /* 0x000000070200720c */ /* 0x000fe20003f05270 */
[----:B------:R-:W-:Y:S01]  /*95a0*/  IMAD.MOV.U32 R7, RZ, RZ, RZ ;  /* 0x000000ffff077224 */ /* 0x000fe200078e00ff */
[----:B------:R-:W-:-:S09]  /*95b0*/  FSETP.NE.FTZ.AND P2, PT, R15, RZ, PT ;  /* 0x000000ff0f00720b */ /* 0x000fd20003f55000 */
[----:B------:R-:W1:Y:S02]  /*95c0*/  @P1 MUFU.RCP R7, R13 ;  /* 0x0000000d00071308 */ /* 0x000e640000001000 */
[----:B------:R-:W-:Y:S02]  /*95d0*/  @!P0 IMAD R0, R3, 0x40, R16 ;  /* 0x0000004003008824 */ /* 0x000fe400078e0210 */
[----:B------:R-:W-:Y:S01]  /*95e0*/  @P2 FMUL.FTZ R21, R21, 0.69314718246459960938 ;  /* 0x3f31721815152820 */ /* 0x000fe20000410000 */
[----:B------:R-:W-:Y:S02]  /*95f0*/  IMAD.MOV.U32 R3, RZ, RZ, -0x800000 ;  /* 0xff800000ff037424 */ /* 0x000fe400078e00ff */
[----:B------:R-:W-:Y:S01]  /*9600*/  @!P0 LEA R9, R0, UR46, 0x2 ;  /* 0x0000002e00098c11 */ /* 0x000fe2000f8e10ff */
[----:B------:R-:W4:Y:S01]  /*9610*/  @P2 MUFU.RCP R4, R15 ;  /* 0x0000000f00042308 */ /* 0x000f220000001000 */
[----:B------:R-:W-:-:S07]  /*9620*/  IMAD.MOV.U32 R0, RZ, RZ, -0x800000 ;  /* 0xff800000ff007424 */ /* 0x000fce00078e00ff */
[----:B------:R-:W5:Y:S01]  /*9630*/  @P1 MUFU.LG2 R13, R13 ;  /* 0x0000000d000d1308 */ /* 0x000f620000000c00 */
[----:B-1----:R1:W-:Y:S01]  /*9640*/  @!P0 STS [R9+0x28800], R7 ;  /* 0x0288000709008388 */ /* 0x0023e20000000800 */
[-C--:B---3--:R-:W-:Y:S01]  /*9650*/  FMUL.FTZ R170, R24, R7.reuse ;  /* 0x0000000718aa7220 */ /* 0x088fe20000410000 */
[-C--:B0-----:R-:W-:Y:S01]  /*9660*/  FMUL.FTZ R167, R25, R7.reuse ;  /* 0x0000000719a77220 */ /* 0x081fe20000410000 */
[-C--:B------:R-:W-:Y:S01]  /*9670*/  FMUL.FTZ R169, R28, R7.reuse ;  /* 0x000000071ca97220 */ /* 0x080fe20000410000 */
[-C--:B------:R-:W-:Y:S01]  /*9680*/  FMUL.FTZ R12, R29, R7.reuse ;  /* 0x000000071d0c7220 */ /* 0x080fe20000410000 */
[-C--:B------:R-:W-:Y:S01]  /*9690*/  FMUL.FTZ R165, R32, R7.reuse ;  /* 0x0000000720a57220 */ /* 0x080fe20000410000 */
[-C--:B------:R-:W-:Y:S01]  /*96a0*/  FMUL.FTZ R160, R33, R7.reuse ;  /* 0x0000000721a07220 */ /* 0x080fe20000410000 */
[----:B------:R-:W0:Y:S01]  /*96b0*/  @P2 MUFU.LG2 R15, R15 ;  /* 0x0000000f000f2308 */ /* 0x000e220000000c00 */
[----:B----4-:R3:W-:Y:S01]  /*96c0*/  @!P0 STS [R9+0x28820], R4 ;  /* 0x0288200409008388 */ /* 0x0107e20000000800 */
        /* <DEDUP_REMOVED lines=58> */
[----:B-1----:R-:W-:Y:S01]  /*9a70*/  @P1 FMUL.FTZ R7, R11, 0.69314718246459960938 ;  /* 0x3f3172180b071820 */ /* 0x002fe20000410000 */
[----:B-----5:R-:W-:Y:S01]  /*9a80*/  @P1 FMUL.FTZ R14, R13, 0.69314718246459960938 ;  /* 0x3f3172180d0e1820 */ /* 0x020fe20000410000 */
[----:B0-----:R-:W-:Y:S01]  /*9a90*/  @P2 FMUL.FTZ R20, R15, 0.69314718246459960938 ;  /* 0x3f3172180f142820 */ /* 0x001fe20000410000 */
[-C--:B---3--:R-:W-:Y:S01]  /*9aa0*/  FMUL.FTZ R9, R42, R4.reuse ;  /* 0x000000042a097220 */ /* 0x088fe20000410000 */
        /* <DEDUP_REMOVED lines=67> */
.L_x_4609:
        /* <DEDUP_REMOVED lines=37> */
[----:B------:R-:W-:Y:S01]  /*a130*/  UIADD3 UR4, UP1, UR10, UR8, URZ ;  /* 0x000000080a047290 */ /* 0x000fe2000ff3e03f */
[----:B------:R-:W-:Y:S01]  /*a140*/  F2FP.BF16.F32.PACK_AB R73, R75, R74 ;  /* 0x0000004a4b49723e */ /* 0x000fe200000010ff */
[----:B------:R-:W-:Y:S01]  /*a150*/  UISETP.NE.U32.AND UP0, UPT, UR8, URZ, UPT ;  /* 0x0000003f0800728c */ /* 0x000fe2000bf05070 */
[C---:B------:R-:W-:Y:S01]  /*a160*/  IADD3 R175, P1, R4.reuse, 0x20, RZ ;  /* 0x0000002004af7810 */ /* 0x040fe20007f3e0ff */
[----:B------:R-:W-:Y:S01]  /*a170*/  UIADD3.X UR8, UR11, UR9, URZ, UP1, !UPT ;  /* 0x000000090b087290 */ /* 0x000fe20008ffe43f */
[C---:B------:R-:W-:Y:S01]  /*a180*/  LOP3.LUT R7, R4.reuse, 0x380, RZ, 0xc0, !PT ;  /* 0x0000038004077812 */ /* 0x040fe200078ec0ff */
[----:B------:R-:W-:Y:S01]  /*a190*/  UISETP.NE.AND.EX UP0, UPT, UR9, URZ, UPT, UP0 ;  /* 0x0000003f0900728c */ /* 0x000fe2000bf05300 */
[C---:B------:R-:W-:Y:S01]  /*a1a0*/  IADD3 R20, P0, R4.reuse, 0x40, RZ ;  /* 0x0000004004147810 */ /* 0x040fe20007f1e0ff */
[----:B------:R-:W-:Y:S01]  /*a1b0*/  IMAD.X R15, RZ, RZ, R5, P1 ;  /* 0x000000ffff0f7224 */ /* 0x000fe200008e0605 */
[----:B------:R-:W-:-:S02]  /*a1c0*/  IADD3 R177, P4, R4, 0x60, RZ ;  /* 0x0000006004b17810 */ /* 0x000fc40007f9e0ff */
        /* <DEDUP_REMOVED lines=75> */
[----:B------:R-:W-:Y:S02]  /*a680*/  LOP3.LUT R167, R118, 0x380, RZ, 0xc0, !PT ;  /* 0x0000038076a77812 */ /* 0x000fe400078ec0ff */
[----:B------:R-:W-:Y:S01]  /*a690*/  MOV R26, R20 ;  /* 0x00000014001a7202 */ /* 0x000fe20000000f00 */
[----:B------:R0:W-:Y:S01]  /*a6a0*/  STSM.16.M88.4 [R27], R4 ;  /* 0x000000041b007844 */ /* 0x0001e20000000200 */
[----:B------:R-:W-:Y:S02]  /*a6b0*/  F2FP.BF16.F32.PACK_AB R8, R41, R158 ;  /* 0x0000009e2908723e */ /* 0x000fe400000010ff */
[----:B------:R-:W-:Y:S02]  /*a6c0*/  LOP3.LUT R90, R90, R183, RZ, 0x3c, !PT ;  /* 0x000000b75a5a7212 */ /* 0x000fe400078e3cff */
        /* <DEDUP_REMOVED lines=11> */
[----:B------:R-:W-:Y:S01]  /*a780*/  SHF.R.U64 R167, R167, 0x3, RZ ;  /* 0x00000003a7a77819 */ /* 0x000fe200000012ff */
[----:B------:R-:W-:Y:S01]  /*a790*/  STSM.16.M88.4 [R32], R64 ;  /* 0x0000004020007844 */ /* 0x000fe20000000200 */
[----:B------:R-:W-:Y:S01]  /*a7a0*/  MOV R36, R36 ;  /* 0x0000002400247202 */ /* 0x000fe20000000f00 */
[----:B------:R-:W-:Y:S01]  /*a7b0*/  ULDC.64 UR8, c[0x0][0xc08] ;  /* 0x0003020000087ab9 */ /* 0x000fe20000000a00 */
[----:B------:R-:W-:Y:S01]  /*a7c0*/  F2FP.BF16.F32.PACK_AB R74, R77, R76 ;  /* 0x0000004c4d4a723e */ /* 0x000fe200000010ff */
[----:B------:R-:W-:Y:S01]  /*a7d0*/  IMAD.U32 R4, RZ, RZ, UR4 ;  /* 0x00000004ff047e24 */ /* 0x000fe2000f8e00ff */
[----:B------:R-:W-:-:S02]  /*a7e0*/  F2FP.BF16.F32.PACK_AB R75, R79, R78 ;  /* 0x0000004e4f4b723e */ /* 0x000fc400000010ff */
[----:B------:R-:W-:Y:S02]  /*a7f0*/  F2FP.BF16.F32.PACK_AB R81, R83, R82 ;  /* 0x000000525351723e */ /* 0x000fe400000010ff */
[----:B------:R-:W-:Y:S01]  /*a800*/  MOV R21, R90 ;  /* 0x0000005a00157202 */ /* 0x000fe20000000f00 */
[----:B------:R-:W-:Y:S01]  /*a810*/  STSM.16.M88.4 [R36], R72 ;  /* 0x0000004824007844 */ /* 0x000fe20000000200 */
[----:B------:R-:W-:Y:S02]  /*a820*/  F2FP.BF16.F32.PACK_AB R82, R85, R84 ;  /* 0x000000545552723e */ /* 0x000fe400000010ff */
[----:B------:R-:W-:Y:S02]  /*a830*/  F2FP.BF16.F32.PACK_AB R83, R87, R86 ;  /* 0x000000565753723e */ /* 0x000fe400000010ff */
[----:B------:R-:W-:Y:S02]  /*a840*/  F2FP.BF16.F32.PACK_AB R88, R89, R88 ;  /* 0x000000585958723e */ /* 0x000fe400000010ff */
[----:B------:R-:W-:Y:S01]  /*a850*/  LOP3.LUT R110, R110, R211, RZ, 0x3c, !PT ;  /* 0x000000d36e6e7212 */ /* 0x000fe200078e3cff */
[----:B------:R-:W-:Y:S01]  /*a860*/  STSM.16.M88.4 [R21], R80 ;  /* 0x0000005015007844 */ /* 0x000fe20000000200 */
[----:B------:R-:W-:-:S02]  /*a870*/  MOV R94, R94 ;  /* 0x0000005e005e7202 */ /* 0x000fc40000000f00 */
[----:B------:R-:W-:Y:S02]  /*a880*/  MOV R20, R98 ;  /* 0x0000006200147202 */ /* 0x000fe40000000f00 */
[----:B------:R-:W-:Y:S02]  /*a890*/  F2FP.BF16.F32.PACK_AB R89, R42, R40 ;  /* 0x000000282a59723e */ /* 0x000fe400000010ff */
[----:B------:R-:W-:Y:S02]  /*a8a0*/  F2FP.BF16.F32.PACK_AB R90, R93, R92 ;  /* 0x0000005c5d5a723e */ /* 0x000fe400000010ff */
[----:B------:R-:W-:Y:S02]  /*a8b0*/  F2FP.BF16.F32.PACK_AB R91, R46, R44 ;  /* 0x0000002c2e5b723e */ /* 0x000fe400000010ff */
[----:B------:R-:W-:Y:S02]  /*a8c0*/  F2FP.BF16.F32.PACK_AB R96, R97, R96 ;  /* 0x000000606160723e */ /* 0x000fe400000010ff */
[----:B------:R-:W-:Y:S01]  /*a8d0*/  MOV R15, R106 ;  /* 0x0000006a000f7202 */ /* 0x000fe20000000f00 */
[----:B------:R-:W-:Y:S01]  /*a8e0*/  STSM.16.M88.4 [R94], R88 ;  /* 0x000000585e007844 */ /* 0x000fe20000000200 */
[----:B------:R-:W-:-:S02]  /*a8f0*/  F2FP.BF16.F32.PACK_AB R97, R153, R152 ;  /* 0x000000989961723e */ /* 0x000fc400000010ff */
[----:B------:R-:W-:Y:S02]  /*a900*/  F2FP.BF16.F32.PACK_AB R98, R101, R100 ;  /* 0x000000646562723e */ /* 0x000fe400000010ff */
[----:B------:R-:W-:Y:S02]  /*a910*/  F2FP.BF16.F32.PACK_AB R99, R155, R154 ;  /* 0x0000009a9b63723e */ /* 0x000fe400000010ff */
[----:B------:R-:W-:Y:S02]  /*a920*/  F2FP.BF16.F32.PACK_AB R104, R105, R104 ;  /* 0x000000686968723e */ /* 0x000fe400000010ff */
[----:B------:R-:W-:Y:S01]  /*a930*/  LOP3.LUT R118, R167, R118, RZ, 0x3c, !PT ;  /* 0x00000076a7767212 */ /* 0x000fe200078e3cff */
[----:B------:R-:W-:Y:S01]  /*a940*/  STSM.16.M88.4 [R20], R96 ;  /* 0x0000006014007844 */ /* 0x000fe20000000200 */
[----:B------:R-:W-:Y:S02]  /*a950*/  MOV R102, R102 ;  /* 0x0000006600667202 */ /* 0x000fe40000000f00 */
[----:B------:R-:W-:-:S02]  /*a960*/  MOV R14, R114 ;  /* 0x00000072000e7202 */ /* 0x000fc40000000f00 */
[----:B------:R-:W-:Y:S02]  /*a970*/  F2FP.BF16.F32.PACK_AB R105, R157, R156 ;  /* 0x0000009c9d69723e */ /* 0x000fe400000010ff */
[----:B------:R-:W-:Y:S02]  /*a980*/  F2FP.BF16.F32.PACK_AB R106, R109, R108 ;  /* 0x0000006c6d6a723e */ /* 0x000fe400000010ff */
[----:B------:R-:W-:Y:S02]  /*a990*/  F2FP.BF16.F32.PACK_AB R107, R161, R159 ;  /* 0x0000009fa16b723e */ /* 0x000fe400000010ff */
[----:B------:R-:W-:Y:S02]  /*a9a0*/  F2FP.BF16.F32.PACK_AB R112, R113, R112 ;  /* 0x000000707170723e */ /* 0x000fe400000010ff */
[----:B------:R-:W-:Y:S01]  /*a9b0*/  F2FP.BF16.F32.PACK_AB R120, R121, R120 ;  /* 0x000000787978723e */ /* 0x000fe200000010ff */
[----:B------:R-:W-:Y:S01]  /*a9c0*/  STSM.16.M88.4 [R102], R104 ;  /* 0x0000006866007844 */ /* 0x000fe20000000200 */
[----:B------:R-:W-:-:S02]  /*a9d0*/  LOP3.LUT R12, R12, R171, RZ, 0x3c, !PT ;  /* 0x000000ab0c0c7212 */ /* 0x000fc400078e3cff */
[----:B------:R-:W-:Y:S02]  /*a9e0*/  F2FP.BF16.F32.PACK_AB R113, R164, R163 ;  /* 0x000000a3a471723e */ /* 0x000fe400000010ff */
        /* <DEDUP_REMOVED lines=34> */
[----:B------:R-:W-:Y:S01]  /*ac10*/  IMAD.U32 R76, RZ, RZ, UR4 ;  /* 0x00000004ff4c7e24 */ /* 0x000fe2000f8e00ff */
        /* <DEDUP_REMOVED lines=13> */
[----:B-1----:R-:W-:Y:S02]  /*acf0*/  LOP3.LUT R12, R13, 0x380, RZ, 0xc0, !PT ;  /* 0x000003800d0c7812 */ /* 0x002fe400078ec0ff */
        /* <DEDUP_REMOVED lines=20> */
[----:B------:R-:W3:Y:S04]  /*ae40*/  LDG.E R7, desc[UR40][R4.64] ;  /* 0x0000002804077981 */ /* 0x000ee8000c1e1900 */
[----:B-----5:R-:W3:Y:S02]  /*ae50*/  LDG.E R76, desc[UR40][R4.64+0x4] ;  /* 0x00000428044c7981 */ /* 0x020ee4000c1e1900 */
[----:B---3--:R-:W-:-:S07]  /*ae60*/  IMAD.IADD R76, R76, 0x1, -R7 ;  /* 0x000000014c4c7824 */ /* 0x008fce00078e0a07 */
.L_x_4650:
        /* <DEDUP_REMOVED lines=69> */
[----:B------:R-:W-:Y:S01]  /*b2c0*/  IMAD.MOV R21, RZ, RZ, -R18 ;  /* 0x000000ffff157224 */ /* 0x000fe200078e0a12 */
[----:B------:R-:W-:Y:S01]  /*b2d0*/  UIMAD.WIDE.U32 UR8, UR43, UR12, UR8 ;  /* 0x0000000c2b0872a5 */ /* 0x000fe2000f8e0008 */
[----:B------:R-:W-:Y:S01]  /*b2e0*/  VIADD R20, R16, UR42 ;  /* 0x0000002a10147c36 */ /* 0x000fe20008000000 */
[----:B------:R-:W-:-:S03]  /*b2f0*/  UIMAD UR10, UR43, UR13, UR10 ;  /* 0x0000000d2b0a72a4 */ /* 0x000fc6000f8e020a */
[----:B------:R-:W-:Y:S01]  /*b300*/  ULDC.64 UR12, c[0x0][0xb98] ;  /* 0x0002e600000c7ab9 */ /* 0x000fe20000000a00 */
[----:B------:R-:W-:Y:S02]  /*b310*/  UIADD3 UR9, UR9, UR10, URZ ;  /* 0x0000000a09097290 */ /* 0x000fe4000fffe03f */
[----:B------:R-:W-:Y:S02]  /*b320*/  UIMAD UR11, UR44, UR12, URZ ;  /* 0x0000000c2c0b72a4 */ /* 0x000fe4000f8e023f */
[----:B------:R-:W-:Y:S02]  /*b330*/  UIMAD.WIDE.U32 UR8, UR45, UR12, UR8 ;  /* 0x0000000c2d0872a5 */ /* 0x000fe4000f8e0008 */
[----:B------:R-:W-:Y:S01]  /*b340*/  UIMAD UR11, UR45, UR13, UR11 ;  /* 0x0000000d2d0b72a4 */ /* 0x000fe2000f8e020b */
        /* <DEDUP_REMOVED lines=31> */
.L_x_4651:
        /* <DEDUP_REMOVED lines=18> */
[----:B------:R-:W5:Y:S04]  /*b660*/  LD.E.128 R36, desc[UR40][R36.64] ;  /* 0x0000002824247980 */ /* 0x000f68000c101d00 */
[----:B------:R-:W5:Y:S02]  /*b670*/  LD.E.128 R40, desc[UR40][R40.64] ;  /* 0x0000002828287980 */ /* 0x000f64000c101d00 */
[----:B------:R-:W1:Y:S01]  /*b680*/  @P2 LDC R21, c[0x0][0xbec] ;  /* 0x0002fb00ff152b82 */ /* 0x000e620000000800 */
[----:B------:R-:W-:Y:S01]  /*b690*/  IMAD.SHL.U32 R3, R3, 0x4, RZ ;  /* 0x0000000403037824 */ /* 0x000fe200078e00ff */
[----:B------:R-:W-:Y:S01]  /*b6a0*/  UIMAD UR10, UR14, UR12, URZ ;  /* 0x0000000c0e0a72a4 */ /* 0x000fe2000f8e023f */
[----:B------:R-:W-:Y:S01]  /*b6b0*/  ISETP.GE.AND P0, PT, R188, UR16, PT ;  /* 0x00000010bc007c0c */ /* 0x000fe2000bf06270 */
[----:B------:R-:W5:Y:S04]  /*b6c0*/  LD.E.128 R48, desc[UR40][R48.64] ;  /* 0x0000002830307980 */ /* 0x000f68000c101d00 */
[----:B------:R-:W3:Y:S01]  /*b6d0*/  @P2 LDC R77, c[0x0][0xbf0] ;  /* 0x0002fc00ff4d2b82 */ /* 0x000ee20000000800 */
[----:B------:R-:W-:Y:S01]  /*b6e0*/  LOP3.LUT R3, R3, 0x4, R0, 0xe2, !PT ;  /* 0x0000000403037812 */ /* 0x000fe200078ee200 */
[----:B------:R-:W-:Y:S01]  /*b6f0*/  UIMAD.WIDE.U32 UR8, UR4, UR12, URZ ;  /* 0x0000000c040872a5 */ /* 0x000fe2000f8e003f */
[----:B------:R-:W-:Y:S01]  /*b700*/  SEL R20, RZ, 0xffffffff, P0 ;  /* 0xffffffffff147807 */ /* 0x000fe20000000000 */
[----:B------:R-:W-:Y:S01]  /*b710*/  UIMAD UR10, UR4, UR13, UR10 ;  /* 0x0000000d040a72a4 */ /* 0x000fe2000f8e020a */
[----:B------:R-:W-:Y:S01]  /*b720*/  IMAD R0, R191, 0x20, R192 ;  /* 0x00000020bf007824 */ /* 0x000fe200078e02c0 */
[----:B------:R-:W-:Y:S01]  /*b730*/  ISETP.GE.AND P0, PT, R187, UR16, PT ;  /* 0x00000010bb007c0c */ /* 0x000fe2000bf06270 */
[----:B------:R-:W-:Y:S01]  /*b740*/  ULDC.64 UR12, c[0x0][0xae8] ;  /* 0x0002ba00000c7ab9 */ /* 0x000fe20000000a00 */
[----:B------:R-:W-:Y:S01]  /*b750*/  UIADD3 UR9, UR9, UR10, URZ ;  /* 0x0000000a09097290 */ /* 0x000fe2000fffe03f */
[----:B------:R-:W-:Y:S01]  /*b760*/  VIADD R82, R0, UR42 ;  /* 0x0000002a00527c36 */ /* 0x000fe20008000000 */
[----:B------:R-:W-:Y:S01]  /*b770*/  UIMAD UR4, UR15, UR12, URZ ;  /* 0x0000000c0f0472a4 */ /* 0x000fe2000f8e023f */
[----:B------:R-:W-:Y:S01]  /*b780*/  SEL R0, RZ, 0xffffffff, P0 ;  /* 0xffffffffff007807 */ /* 0x000fe20000000000 */
[----:B------:R-:W-:Y:S01]  /*b790*/  UIMAD.WIDE.U32 UR8, UR43, UR12, UR8 ;  /* 0x0000000c2b0872a5 */ /* 0x000fe2000f8e0008 */
        /* <DEDUP_REMOVED lines=11> */
[----:B---3--:R-:W-:Y:S01]  /*b850*/  @P2 SHF.R.U32.HI R3, RZ, R77, R0 ;  /* 0x0000004dff032219 */ /* 0x008fe20000011600 */
        /* <DEDUP_REMOVED lines=20> */
[----:B------:R-:W-:-:S03]  /*b9a0*/  ISETP.GE.AND P0, PT, R195, UR16, PT ;  /* 0x00000010c3007c0c */ /* 0x000fc6000bf06270 */
[----:B------:R-:W5:Y:S01]  /*b9b0*/  LD.E.128 R68, desc[UR40][R68.64] ;  /* 0x0000002844447980 */ /* 0x000f62000c101d00 */
[C---:B------:R-:W-:Y:S01]  /*b9c0*/  IMAD R79, R3.reuse, UR9, R80 ;  /* 0x00000009034f7c24 */ /* 0x040fe2000f8e0250 */
[----:B------:R-:W-:Y:S01]  /*b9d0*/  UIADD3 UR4, UR46, 0x28c20, URZ ;  /* 0x00028c202e047890 */ /* 0x000fe2000fffe03f */
[----:B------:R-:W-:Y:S01]  /*b9e0*/  IMAD.WIDE.U32 R20, R3, UR8, R20 ;  /* 0x0000000803147c25 */ /* 0x000fe2000f8e0014 */
[----:B------:R-:W-:Y:S01]  /*b9f0*/  @!PT LDS RZ, [RZ] ;  /* 0x00000000fffff984 */ /* 0x000fe20000000800 */
[----:B------:R-:W-:Y:S01]  /*ba00*/  @!PT LDS RZ, [RZ] ;  /* 0x00000000fffff984 */ /* 0x000fe20000000800 */
[----:B------:R-:W-:Y:S01]  /*ba10*/  @!PT LDS RZ, [RZ] ;  /* 0x00000000fffff984 */ /* 0x000fe20000000800 */
[----:B------:R-:W-:Y:S01]  /*ba20*/  @!PT LDS RZ, [RZ] ;  /* 0x00000000fffff984 */ /* 0x000fe20000000800 */
[----:B------:R1:W-:Y:S06]  /*ba30*/  MEMBAR.ALL.CTA ;  /* 0x0000000000007992 */ /* 0x0003ec0000008000 */
[----:B-1----:R-:W1:Y:S01]  /*ba40*/  FENCE.VIEW.ASYNC.S ;  /* 0x00000000000073c6 */ /* 0x002e620000000000 */
[----:B------:R-:W-:Y:S01]  /*ba50*/  ULDC.64 UR8, c[0x0][0xad8] ;  /* 0x0002b60000087ab9 */ /* 0x000fe20000000a00 */
[----:B------:R-:W-:Y:S01]  /*ba60*/  SEL R3, RZ, 0x40, P0 ;  /* 0x00000040ff037807 */ /* 0x000fe20000000000 */
[----:B------:R-:W-:Y:S01]  /*ba70*/  IMAD.IADD R21, R21, 0x1, R79 ;  /* 0x0000000115157824 */ /* 0x000fe200078e024f */
[----:B------:R-:W-:Y:S01]  /*ba80*/  ISETP.GE.AND P0, PT, R194, UR16, PT ;  /* 0x00000010c2007c0c */ /* 0x000fe2000bf06270 */
[----:B------:R-:W-:Y:S01]  /*ba90*/  IMAD R0, R0, UR8, RZ ;  /* 0x0000000800007c24 */ /* 0x000fe2000f8e02ff */
[----:B------:R-:W-:Y:S01]  /*baa0*/  UPRMT UR4, URZ, 0x654, UR4 ;  /* 0x000006543f047896 */ /* 0x000fe20008000004 */
[----:B-----5:R-:W-:Y:S01]  /*bab0*/  IMAD R87, R76, R81, RZ ;  /* 0x000000514c577224 */ /* 0x020fe200078e02ff */
[----:B------:R-:W-:Y:S01]  /*bac0*/  LOP3.LUT R78, R83, 0x20, R78, 0xe2, !PT ;  /* 0x00000020534e7812 */ /* 0x000fe200078ee24e */
[----:B------:R-:W-:Y:S01]  /*bad0*/  VIADD R86, R192, UR42 ;  /* 0x0000002ac0567c36 */ /* 0x000fe20008000000 */
[----:B------:R-:W-:Y:S01]  /*bae0*/  BSSY B1, `(.L_x_4652) ;  /* 0x000002e000017945 */ /* 0x000fe20003800000 */
[C---:B------:R-:W-:Y:S01]  /*baf0*/  IMAD R79, R77.reuse, UR9, R0 ;  /* 0x000000094d4f7c24 */ /* 0x040fe2000f8e0200 */
[----:B------:R-:W-:Y:S01]  /*bb00*/  SEL R0, RZ, 0x80, P0 ;  /* 0x00000080ff007807 */ /* 0x000fe20000000000 */
[----:B------:R-:W-:Y:S01]  /*bb10*/  IMAD.WIDE.U32 R20, R77, UR8, R20 ;  /* 0x000000084d147c25 */ /* 0x000fe2000f8e0014 */
[----:B------:R-:W-:Y:S01]  /*bb20*/  ISETP.GE.AND P0, PT, R86, R87, PT ;  /* 0x000000575600720c */ /* 0x000fe20003f06270 */
[----:B------:R-:W-:Y:S01]  /*bb30*/  ULDC.64 UR8, c[0x0][0xa80] ;  /* 0x0002a00000087ab9 */ /* 0x000fe20000000a00 */
[----:B------:R-:W-:Y:S01]  /*bb40*/  LOP3.LUT R3, R78, R3, RZ, 0xfc, !PT ;  /* 0x000000034e037212 */ /* 0x000fe200078efcff */
[----:B------:R-:W-:Y:S01]  /*bb50*/  IMAD.IADD R21, R21, 0x1, R79 ;  /* 0x0000000115157824 */ /* 0x000fe200078e024f */
[----:B------:R-:W-:-:S02]  /*bb60*/  LEA R84, P1, R20, UR8, 0x1 ;  /* 0x0000000814547c11 */ /* 0x000fc4000f8208ff */
[----:B------:R-:W-:Y:S02]  /*bb70*/  LOP3.LUT R0, R3, R0, RZ, 0xfc, !PT ;  /* 0x0000000003007212 */ /* 0x000fe400078efcff */
[----:B------:R-:W-:Y:S01]  /*bb80*/  LEA.HI.X R85, R20, UR9, R21, 0x1, P1 ;  /* 0x0000000914557c11 */ /* 0x000fe200088f0c15 */
[----:B-1----:R0:W1:Y:S01]  /*bb90*/  SHFL.IDX PT, R76, R84, RZ, 0x181f ;  /* 0x00181fff544c7589 */ /* 0x00206200000e0000 */
[----:B------:R-:W-:Y:S03]  /*bba0*/  SYNCS.ARRIVE.TRANS64.RED.A1T0 RZ, [UR4], RZ ;  /* 0x000000ffffff79a7 */ /* 0x000fe60008100404 */
[----:B------:R0:W3:Y:S01]  /*bbb0*/  SHFL.IDX PT, R77, R85, RZ, 0x181f ;  /* 0x00181fff554d7589 */ /* 0x0000e200000e0000 */
[----:B------:R-:W-:Y:S05]  /*bbc0*/  @P0 BRA `(.L_x_4653) ;  /* 0x00000000007c0947 */ /* 0x000fea0003800000 */
[----:B------:R-:W-:Y:S02]  /*bbd0*/  ISETP.GE.AND P1, PT, R190, UR16, PT ;  /* 0x00000010be007c0c */ /* 0x000fe4000bf26270 */
[----:B------:R-:W-:Y:S02]  /*bbe0*/  ISETP.GE.AND P0, PT, R17, UR16, PT ;  /* 0x0000001011007c0c */ /* 0x000fe4000bf06270 */
[----:B------:R-:W-:Y:S02]  /*bbf0*/  ISETP.GE.AND P5, PT, R189, UR16, PT ;  /* 0x00000010bd007c0c */ /* 0x000fe4000bfa6270 */
[----:B------:R-:W-:-:S07]  /*bc00*/  ISETP.GE.AND P3, PT, R188, UR16, PT ;  /* 0x00000010bc007c0c */ /* 0x000fce000bf66270 */
[CC--:B-1----:R-:W-:Y:S02]  /*bc10*/  @!P1 LEA R78, P2, R190.reuse, R76.reuse, 0x1 ;  /* 0x0000004cbe4e9211 */ /* 0x0c2fe400078408ff */
[----:B---3--:R-:W-:Y:S02]  /*bc20*/  @!P0 IMAD.WIDE R20, R17, 0x2, R76 ;  /* 0x0000000211148825 */ /* 0x008fe400078e024c */
        /* <DEDUP_REMOVED lines=25> */
.L_x_4653:
[----:B------:R-:W-:Y:S05]  /*bdc0*/  BSYNC B1 ;  /* 0x0000000000017941 */ /* 0x000fea0003800000 */
.L_x_4652:
[----:B----4-:R-:W-:Y:S01]  /*bdd0*/  VIADD R4, R86, 0x20 ;  /* 0x0000002056047836 */ /* 0x010fe20000000000 */
[----:B------:R4:W0:Y:S04]  /*bde0*/  SHFL.IDX PT, R7, R85, 0x1, 0x181f ;  /* 0x00381f0055077f89 */ /* 0x00082800000e0000 */
        /* <DEDUP_REMOVED lines=8> */
[----:B0-----:R-:W-:Y:S02]  /*be70*/  @!P0 IMAD.WIDE R4, R17, 0x2, R6 ;  /* 0x0000000211048825 */ /* 0x001fe400078e0206 */
        /* <DEDUP_REMOVED lines=27> */
.L_x_4649:
        /* <DEDUP_REMOVED lines=12> */
[----:B------:R-:W3:Y:S01]  /*c0f0*/  @P1 LDG.E R3, desc[UR40][R4.64] ;  /* 0x0000002804031981 */ /* 0x000ee2000c1e1900 */
        /* <DEDUP_REMOVED lines=11> */
[----:B---3--:R-:W-:-:S13]  /*c1b0*/  @P1 R2UR UR4, R3 ;  /* 0x00000000030412ca */ /* 0x008fda00000e0000 */
[----:B------:R-:W-:Y:S01]  /*c1c0*/  USHF.R.S32.HI UR11, URZ, 0x1f, UR4 ;  /* 0x0000001f3f0b7899 */ /* 0x000fe20008011404 */
[----:B01----:R-:W-:Y:S11]  /*c1d0*/  @P2 BRA `(.L_x_4655) ;  /* 0x0000000000102947 */ /* 0x003ff60003800000 */
[----:B------:R-:W-:Y:S05]  /*c1e0*/  @!P1 BRA `(.L_x_4655) ;  /* 0x00000000000c9947 */ /* 0x000fea0003800000 */
[----:B------:R-:W3:Y:S04]  /*c1f0*/  LDG.E R3, desc[UR40][R4.64] ;  /* 0x0000002804037981 */ /* 0x000ee8000c1e1900 */
[----:B-----5:R-:W3:Y:S02]  /*c200*/  LDG.E R0, desc[UR40][R4.64+0x4] ;  /* 0x0000042804007981 */ /* 0x020ee4000c1e1900 */
[----:B---3--:R-:W-:-:S07]  /*c210*/  IMAD.IADD R0, R0, 0x1, -R3 ;  /* 0x0000000100007824 */ /* 0x008fce00078e0a03 */
.L_x_4655:
[----:B------:R-:W-:Y:S01]  /*c220*/  USEL UR45, UR45, URZ, !UP0 ;  /* 0x0000003f2d2d7287 */ /* 0x000fe2000c000000 */
[----:B------:R-:W-:Y:S01]  /*c230*/  BSSY B1, `(.L_x_4656) ;  /* 0x000002c000017945 */ /* 0x000fe20003800000 */
[----:B------:R-:W-:-:S03]  /*c240*/  USEL UR44, UR44, URZ, !UP0 ;  /* 0x0000003f2c2c7287 */ /* 0x000fc6000c000000 */
[----:B------:R-:W-:Y:S09]  /*c250*/  @P0 BRA `(.L_x_4657) ;  /* 0x0000000000a40947 */ /* 0x000ff20003800000 */
        /* <DEDUP_REMOVED lines=41> */
.L_x_4657:
[----:B------:R-:W-:Y:S05]  /*c4f0*/  BSYNC B1 ;  /* 0x0000000000017941 */ /* 0x000fea0003800000 */
.L_x_4656:
        /* <DEDUP_REMOVED lines=23> */
[----:B------:R-:W-:Y:S01]  /*c670*/  VIADD R8, R3, UR42 ;  /* 0x0000002a03087c36 */ /* 0x000fe20008000000 */
        /* <DEDUP_REMOVED lines=11> */
[----:B------:R-:W-:Y:S01]  /*c730*/  VIADD R26, R192, UR42 ;  /* 0x0000002ac01a7c36 */ /* 0x000fe20008000000 */
[----:B------:R-:W-:Y:S01]  /*c740*/  ISETP.GE.AND P2, PT, R194, UR13, PT ;  /* 0x0000000dc2007c0c */ /* 0x000fe2000bf46270 */
[----:B0-----:R-:W-:Y:S01]  /*c750*/  @P0 IMAD.HI.U32 R6, R8, R5, RZ ;  /* 0x0000000508060227 */ /* 0x001fe200078e00ff */
[----:B------:R-:W-:Y:S01]  /*c760*/  UIADD3 UR4, UR9, UR4, URZ ;  /* 0x0000000409047290 */ /* 0x000fe2000fffe03f */
[----:B------:R-:W-:Y:S01]  /*c770*/  LOP3.LUT R10, R10, 0x8, R9, 0xe2, !PT ;  /* 0x000000080a0a7812 */ /* 0x000fe200078ee209 */
[----:B------:R-:W-:Y:S01]  /*c780*/  BSSY B1, `(.L_x_4658) ;  /* 0x0000046000017945 */ /* 0x000fe20003800000 */
[----:B------:R-:W-:Y:S01]  /*c790*/  IMAD.U32 R4, RZ, RZ, UR8 ;  /* 0x00000008ff047e24 */ /* 0x000fe2000f8e00ff */
[----:B------:R-:W-:Y:S01]  /*c7a0*/  SEL R0, RZ, 0x80, P2 ;  /* 0x00000080ff007807 */ /* 0x000fe20001000000 */
[----:B------:R-:W-:Y:S01]  /*c7b0*/  IMAD.U32 R5, RZ, RZ, UR9 ;  /* 0x00000009ff057e24 */ /* 0x000fe2000f8e00ff */
[----:B------:R-:W-:Y:S01]  /*c7c0*/  ULDC.64 UR8, c[0x0][0xae0] ;  /* 0x0002b80000087ab9 */ /* 0x000fe20000000a00 */
[----:B-1----:R-:W-:Y:S01]  /*c7d0*/  @P0 SHF.R.U32.HI R3, RZ, R7, R6 ;  /* 0x00000007ff030219 */ /* 0x002fe20000011606 */
[----:B------:R-:W-:Y:S01]  /*c7e0*/  IMAD.U32 R5, RZ, RZ, UR4 ;  /* 0x00000004ff057e24 */ /* 0x000fe2000f8e00ff */
[----:B------:R-:W-:-:S02]  /*c7f0*/  ISETP.GE.AND P0, PT, R187, UR13, PT ;  /* 0x0000000dbb007c0c */ /* 0x000fc4000bf06270 */
        /* <DEDUP_REMOVED lines=27> */
[----:B------:R-:W-:-:S03]  /*c9b0*/  LOP3.LUT R21, R10, R7, RZ, 0xfc, !PT ;  /* 0x000000070a157212 */ /* 0x000fc600078efcff */
[----:B------:R0:W3:Y:S01]  /*c9c0*/  SHFL.IDX PT, R7, R3, RZ, 0x181f ;  /* 0x00181fff03077589 */ /* 0x0000e200000e0000 */
[----:B------:R-:W-:Y:S01]  /*c9d0*/  LOP3.LUT R24, R21, R0, RZ, 0xfc, !PT ;  /* 0x0000000015187212 */ /* 0x000fe200078efcff */
[----:B------:R-:W-:Y:S06]  /*c9e0*/  @P0 BRA `(.L_x_4659) ;  /* 0x00000000007c0947 */ /* 0x000fec0003800000 */
[----:B------:R-:W-:Y:S02]  /*c9f0*/  ISETP.GE.AND P2, PT, R190, UR13, PT ;  /* 0x0000000dbe007c0c */ /* 0x000fe4000bf46270 */
[----:B------:R-:W-:Y:S02]  /*ca00*/  ISETP.GE.AND P1, PT, R17, UR13, PT ;  /* 0x0000000d11007c0c */ /* 0x000fe4000bf26270 */
[----:B------:R-:W-:Y:S02]  /*ca10*/  ISETP.GE.AND P5, PT, R189, UR13, PT ;  /* 0x0000000dbd007c0c */ /* 0x000fe4000bfa6270 */
[----:B------:R-:W-:-:S07]  /*ca20*/  ISETP.GE.AND P3, PT, R188, UR13, PT ;  /* 0x0000000dbc007c0c */ /* 0x000fce000bf66270 */
[CC--:B-1----:R-:W-:Y:S02]  /*ca30*/  @!P2 LEA R8, P0, R190.reuse, R6.reuse, 0x1 ;  /* 0x00000006be08a211 */ /* 0x0c2fe400078008ff */
[----:B---3--:R-:W-:Y:S02]  /*ca40*/  @!P1 IMAD.WIDE R4, R17, 0x2, R6 ;  /* 0x0000000211049825 */ /* 0x008fe400078e0206 */
        /* <DEDUP_REMOVED lines=25> */
.L_x_4659:
[----:B------:R-:W-:Y:S05]  /*cbe0*/  BSYNC B1 ;  /* 0x0000000000017941 */ /* 0x000fea0003800000 */
.L_x_4658:
[----:B------:R-:W-:Y:S01]  /*cbf0*/  VIADD R0, R26, 0x20 ;  /* 0x000000201a007836 */ /* 0x000fe20000000000 */
[----:B---34-:R3:W4:Y:S04]  /*cc00*/  SHFL.IDX PT, R7, R3, 0x1, 0x181f ;  /* 0x00381f0003077f89 */ /* 0x01872800000e0000 */
[----:B------:R-:W-:Y:S01]  /*cc10*/  ISETP.GE.AND P0, PT, R0, R25, PT ;  /* 0x000000190000720c */ /* 0x000fe20003f06270 */
[----:B-1----:R3:W1:-:S12]  /*cc20*/  SHFL.IDX PT, R6, R20, 0x1, 0x181f ;  /* 0x00381f0014067f89 */ /* 0x00265800000e0000 */
[----:B---3--:R-:W-:Y:S05]  /*cc30*/  @P0 BRA `(.L_x_4654) ;  /* 0x00000000007c0947 */ /* 0x008fea0003800000 */
[----:B------:R-:W-:Y:S02]  /*cc40*/  ISETP.GE.AND P2, PT, R190, UR13, PT ;  /* 0x0000000dbe007c0c */ /* 0x000fe4000bf46270 */
[----:B------:R-:W-:Y:S02]  /*cc50*/  ISETP.GE.AND P3, PT, R17, UR13, PT ;  /* 0x0000000d11007c0c */ /* 0x000fe4000bf66270 */
[----:B------:R-:W-:Y:S02]  /*cc60*/  ISETP.GE.AND P5, PT, R189, UR13, PT ;  /* 0x0000000dbd007c0c */ /* 0x000fe4000bfa6270 */
[----:B------:R-:W-:Y:S02]  /*cc70*/  ISETP.GE.AND P4, PT, R188, UR13, PT ;  /* 0x0000000dbc007c0c */ /* 0x000fe4000bf86270 */
[----:B------:R-:W-:-:S05]  /*cc80*/  LOP3.LUT P1, RZ, R21, 0x40, RZ, 0xc0, !PT ;  /* 0x0000004015ff7812 */ /* 0x000fca000782c0ff */
[CC--:B-1----:R-:W-:Y:S02]  /*cc90*/  @!P2 LEA R8, P0, R190.reuse, R6.reuse, 0x1 ;  /* 0x00000006be08a211 */ /* 0x0c2fe400078008ff */
[----:B----4-:R-:W-:Y:S02]  /*cca0*/  @!P3 IMAD.WIDE R4, R17, 0x2, R6 ;  /* 0x000000021104b825 */ /* 0x010fe400078e0206 */
        /* <DEDUP_REMOVED lines=24> */
.L_x_4654:
[----:B------:R-:W-:Y:S05]  /*ce30*/  BSYNC B0 ;  /* 0x0000000000007941 */ /* 0x000fea0003800000 */
.L_x_4648:
[----:B------:R-:W-:Y:S02]  /*ce40*/  ULDC UR4, c[0x0][0xc3c] ;  /* 0x00030f0000047ab9 */ /* 0x000fe40000000800 */
[----:B------:R-:W-:-:S06]  /*ce50*/  UISETP.GE.AND UP0, UPT, UR7, UR4, UPT ;  /* 0x000000040700728c */ /* 0x000fcc000bf06270 */
[----:B------:R-:W-:-:S13]  /*ce60*/  PLOP3.LUT P0, PT, PT, PT, UP0, 0x80, 0x0 ;  /* 0x000000000000781c */ /* 0x000fda0003f0f008 */
[----:B------:R-:W-:Y:S05]  /*ce70*/  @!P0 BRA `(.L_x_4660) ;  /* 0xffffff4000748947 */ /* 0x000fea000383ffff */
[----:B------:R-:W-:Y:S05]  /*ce80*/  EXIT ;  /* 0x000000000000794d */ /* 0x000fea0003800000 */
.L_x_4603:
[----:B------:R-:W-:-:S08]  /*ce90*/  NOP ;  /* 0x0000000000007918 */ /* 0x000fd00000000000 */
[----:B------:R-:W0:-:S00]  /*cea0*/  USETMAXREG.DEALLOC.CTAPOOL 0x18 ;  /* 0x00000018000079c8 */ /* 0x000e0000080e0500 */
[----:B0-----:R-:W-:Y:S01]  /*ceb0*/  LOP3.LUT R0, R0, 0x3, RZ, 0xc0, !PT ;  /* 0x0000000300007812 */ /* 0x001fe200078ec0ff */
[----:B------:R-:W-:-:S05]  /*cec0*/  IMAD.MOV.U32 R4, RZ, RZ, RZ ;  /* 0x000000ffff047224 */ /* 0x000fca00078e00ff */
[----:B------:R-:W0:Y:S02]  /*ced0*/  SHFL.IDX PT, R0, R0, RZ, 0x1f ;  /* 0x00001fff00007589 */ /* 0x000e2400000e0000 */
[----:B0-----:R-:W-:-:S04]  /*cee0*/  ISETP.NE.AND P0, PT, R0, RZ, PT ;  /* 0x000000ff0000720c */ /* 0x001fc80003f05270 */
        /* <DEDUP_REMOVED lines=10> */
.L_x_4661:
        /* <DEDUP_REMOVED lines=42> */
.L_x_4667:
        /* <DEDUP_REMOVED lines=12> */
.L_x_4666:
[----:B------:R-:W-:Y:S05]  /*d2f0*/  BSYNC B0 ;  /* 0x0000000000007941 */ /* 0x000fea0003800000 */
.L_x_4665:
        /* <DEDUP_REMOVED lines=21> */
.L_x_4663:
        /* <DEDUP_REMOVED lines=20> */
.L_x_4668:
        /* <DEDUP_REMOVED lines=56> */
.L_x_4664:
[----:B------:R-:W-:Y:S02]  /*d910*/  IMAD.MOV.U32 R17, RZ, RZ, RZ ;  /* 0x000000ffff117224 */ /* 0x000fe400078e00ff */
[----:B------:R-:W-:Y:S02]  /*d920*/  IMAD.U32 R16, RZ, RZ, UR6 ;  /* 0x00000006ff107e24 */ /* 0x000fe4000f8e00ff */
[----:B------:R-:W-:-:S07]  /*d930*/  IMAD.MOV.U32 R18, RZ, RZ, RZ ;  /* 0x000000ffff127224 */ /* 0x000fce00078e00ff */
.L_x_4669:
[----:B------:R-:W-:-:S13]  /*d940*/  ISETP.NE.AND P0, PT, R0, RZ, PT ;  /* 0x000000ff0000720c */ /* 0x000fda0003f05270 */
[----:B------:R-:W1:Y:S01]  /*d950*/  @!P0 S2R R3, SR_CgaCtaId ;  /* 0x0000000000038919 */ /* 0x000e620000008800 */
[----:B------:R-:W-:-:S04]  /*d960*/  @!P0 MOV R0, 0x400 ;  /* 0x0000040000008802 */ /* 0x000fc80000000f00 */
[----:B-1----:R-:W-:-:S05]  /*d970*/  @!P0 LEA R0, R3, R0, 0x18 ;  /* 0x0000000003008211 */ /* 0x002fca00078ec0ff */
[----:B------:R2:W-:Y:S01]  /*d980*/  @!P0 STS.128 [R0+0x28cd0], R16 ;  /* 0x028cd01000008388 */ /* 0x0005e20000000c00 */
[----:B------:R-:W-:Y:S06]  /*d990*/  BAR.ARV 0x5, 0x180 ;  /* 0x0146000000007b1d */ /* 0x000fec0000002000 */
.L_x_4662:
[----:B0-2---:R-:W-:Y:S01]  /*d9a0*/  IMAD.MOV.U32 R0, RZ, RZ, 0x1 ;  /* 0x00000001ff007424 */ /* 0x005fe200078e00ff */
        /* <DEDUP_REMOVED lines=30> */
.L_x_4788:
        /* <DEDUP_REMOVED lines=56> */
.L_x_4671:
[----:B------:R-:W-:Y:S01]  /*df10*/  IMAD.MOV.U32 R2, RZ, RZ, R12 ;  /* 0x000000ffff027224 */ /* 0x000fe200078e000c */
[----:B------:R-:W-:Y:S01]  /*df20*/  ULDC.64 UR4, c[0x0][0xa20] ;  /* 0x0002880000047ab9 */ /* 0x000fe20000000a00 */
[----:B-----5:R-:W-:Y:S01]  /*df30*/  IMAD.IADD R3, R8, 0x1, R0 ;  /* 0x0000000108037824 */ /* 0x020fe200078e0200 */
[----:B------:R-:W-:Y:S02]  /*df40*/  ISETP.NE.U32.AND P1, PT, RZ, UR4, PT ;  /* 0x00000004ff007c0c */ /* 0x000fe4000bf25070 */
[----:B------:R2:W-:Y:S02]  /*df50*/  STL [R1+0xc], R2 ;  /* 0x00000c0201007387 */ /* 0x0005e40000100800 */
[----:B------:R-:W-:Y:S02]  /*df60*/  ISETP.NE.AND.EX P1, PT, RZ, UR5, PT, P1 ;  /* 0x00000005ff007c0c */ /* 0x000fe4000bf25310 */
[----:B------:R2:W-:Y:S11]  /*df70*/  STL [R1+0x1c], R3 ;  /* 0x00001c0301007387 */ /* 0x0005f60000100800 */
[----:B--2---:R-:W-:Y:S05]  /*df80*/  @!P1 BRA `(.L_x_4672) ;  /* 0x0000000000109947 */ /* 0x004fea0003800000 */
[----:B------:R-:W-:-:S04]  /*df90*/  IADD3 R6, P0, R11, UR4, RZ ;  /* 0x000000040b067c10 */ /* 0x000fc8000ff1e0ff */
[----:B------:R-:W-:-:S05]  /*dfa0*/  IADD3.X R7, R10, UR5, RZ, P0, !PT ;  /* 0x000000050a077c10 */ /* 0x000fca00087fe4ff */
[----:B------:R2:W5:Y:S01]  /*dfb0*/  LDG.E R6, desc[UR40][R6.64] ;  /* 0x0000002806067981 */ /* 0x000562000c1e1900 */
[----:B------:R-:W-:Y:S05]  /*dfc0*/  BRA `(.L_x_4673) ;  /* 0x0000000000107947 */ /* 0x000fea0003800000 */
.L_x_4672:
[----:B------:R-:W-:Y:S05]  /*dfd0*/  @!P0 BRA `(.L_x_4673) ;  /* 0x00000000000c8947 */ /* 0x000fea0003800000 */
[----:B------:R-:W2:Y:S04]  /*dfe0*/  LDG.E R6, desc[UR40][R4.64] ;  /* 0x0000002804067981 */ /* 0x000ea8000c1e1900 */
[----:B------:R-:W2:Y:S02]  /*dff0*/  LDG.E R4, desc[UR40][R4.64+0x4] ;  /* 0x0000042804047981 */ /* 0x000ea4000c1e1900 */
[----:B--2---:R-:W-:-:S07]  /*e000*/  IMAD.IADD R6, R4, 0x1, -R6 ;  /* 0x0000000104067824 */ /* 0x004fce00078e0a06 */
.L_x_4673:
[----:B-----5:R-:W-:Y:S01]  /*e010*/  IMAD.IADD R6, R6, 0x1, -R0 ;  /* 0x0000000106067824 */ /* 0x020fe200078e0a00 */
[----:B------:R-:W-:Y:S01]  /*e020*/  BSSY B7, `(.L_x_4674) ;  /* 0x00004fd000077945 */ /* 0x000fe20003800000 */
[----:B------:R-:W3:Y:S02]  /*e030*/  LDC R0, c[0x0][0x448] ;  /* 0x00011200ff007b82 */ /* 0x000ee40000000800 */
[----:B---3--:R-:W-:Y:S01]  /*e040*/  ISETP.NE.AND P0, PT, R0, 0x1, PT ;  /* 0x000000010000780c */ /* 0x008fe20003f05270 */
[----:B------:R-:W-:-:S04]  /*e050*/  IMAD.SHL.U32 R0, R17, 0x40, RZ ;  /* 0x0000004011007824 */ /* 0x000fc800078e00ff */
[----:B------:R-:W-:-:S08]  /*e060*/  VIADD R0, R0, 0x3f ;  /* 0x0000003f00007836 */ /* 0x000fd00000000000 */
[----:B------:R-:W3:Y:S08]  /*e070*/  @P0 LDC R2, c[0x0][0x44c] ;  /* 0x00011300ff020b82 */ /* 0x000ef00000000800 */
[----:B------:R-:W4:Y:S01]  /*e080*/  @P0 LDC R3, c[0x0][0x450] ;  /* 0x00011400ff030b82 */ /* 0x000f220000000800 */
[----:B---3--:R-:W-:-:S05]  /*e090*/  @P0 IMAD.HI.U32 R2, R0, R2, RZ ;  /* 0x0000000200020227 */ /* 0x008fca00078e00ff */
[----:B----4-:R-:W-:Y:S02]  /*e0a0*/  @P0 SHF.R.U32.HI R0, RZ, R3, R2 ;  /* 0x00000003ff000219 */ /* 0x010fe40000011602 */
[C---:B------:R-:W-:Y:S01]  /*e0b0*/  IADD3 R2, R6.reuse, 0x40, -R9 ;  /* 0x0000004006027810 */ /* 0x040fe20007ffe809 */
[----:B------:R-:W-:-:S04]  /*e0c0*/  VIADD R6, R6, 0x3f ;  /* 0x0000003f06067836 */ /* 0x000fc80000000000 */
[----:B------:R-:W-:Y:S01]  /*e0d0*/  IMAD.IADD R0, R2, 0x1, R0 ;  /* 0x0000000102007824 */ /* 0x000fe200078e0200 */
[----:B------:R-:W-:-:S04]  /*e0e0*/  SHF.R.S32.HI R2, RZ, 0x1f, R6 ;  /* 0x0000001fff027819 */ /* 0x000fc80000011406 */
[----:B------:R-:W-:Y:S02]  /*e0f0*/  SHF.R.S32.HI R3, RZ, 0x1f, R0 ;  /* 0x0000001fff037819 */ /* 0x000fe40000011400 */
[----:B------:R-:W-:Y:S02]  /*e100*/  LEA.HI R2, R2, R6, RZ, 0x6 ;  /* 0x0000000602027211 */ /* 0x000fe400078f30ff */
[----:B------:R-:W-:Y:S02]  /*e110*/  LEA.HI R3, R3, R0, RZ, 0x6 ;  /* 0x0000000003037211 */ /* 0x000fe400078f30ff */
[----:B------:R-:W-:Y:S02]  /*e120*/  SHF.R.S32.HI R2, RZ, 0x6, R2 ;  /* 0x00000006ff027819 */ /* 0x000fe40000011402 */
[----:B------:R-:W-:-:S04]  /*e130*/  SHF.R.S32.HI R3, RZ, 0x6, R3 ;  /* 0x00000006ff037819 */ /* 0x000fc80000011403 */
[----:B------:R-:W-:-:S04]  /*e140*/  VIMNMX R4, R2, R3, PT ;  /* 0x0000000302047248 */ /* 0x000fc80003fe0100 */
[----:B------:R-:W-:Y:S01]  /*e150*/  ISETP.GT.AND P0, PT, R4, RZ, PT ;  /* 0x000000ff0400720c */ /* 0x000fe20003f04270 */
        /* <DEDUP_REMOVED lines=19> */
.L_x_4675:
        /* <DEDUP_REMOVED lines=21> */
.L_x_4678:
[----:B------:R-:W-:Y:S05]  /*e3e0*/  BSYNC B6 ;  /* 0x0000000000067941 */ /* 0x000fea0003800000 */
.L_x_4677:
        /* <DEDUP_REMOVED lines=21> */
.L_x_4681:
        /* <DEDUP_REMOVED lines=16> */
.L_x_4680:
[----:B------:R-:W-:Y:S05]  /*e640*/  BSYNC B6 ;  /* 0x0000000000067941 */ /* 0x000fea0003800000 */
.L_x_4679:
[----:B------:R-:W3:Y:S01]  /*e650*/  LDL.LU R2, [R1] ;  /* 0x0000000001027983 */ /* 0x000ee20000300800 */
[----:B------:R-:W-:-:S03]  /*e660*/  ULDC.64 UR4, c[0x0][0x9f8] ;  /* 0x00027e0000047ab9 */ /* 0x000fc60000000a00 */
[----:B------:R-:W4:Y:S04]  /*e670*/  LDL.LU R4, [R1+0x14] ;  /* 0x0000140001047983 */ /* 0x000f280000300800 */
[----:B--2---:R-:W2:Y:S01]  /*e680*/  LDL R7, [R1+0xc] ;  /* 0x00000c0001077983 */ /* 0x004ea20000100800 */
[----:B------:R-:W-:-:S03]  /*e690*/  ISETP.NE.U32.AND P0, PT, RZ, UR4, PT ;  /* 0x00000004ff007c0c */ /* 0x000fc6000bf05070 */
[----:B------:R-:W5:Y:S01]  /*e6a0*/  LDL R0, [R1+0x28] ;  /* 0x0000280001007983 */ /* 0x000f620000100800 */
[----:B------:R-:W-:-:S13]  /*e6b0*/  ISETP.NE.AND.EX P0, PT, RZ, UR5, PT, P0 ;  /* 0x00000005ff007c0c */ /* 0x000fda000bf05300 */
[----:B---3--:R-:W-:-:S04]  /*e6c0*/  @P0 IADD3 R2, P1, R2, UR4, RZ ;  /* 0x0000000402020c10 */ /* 0x008fc8000ff3e0ff */
[----:B----4-:R-:W-:Y:S01]  /*e6d0*/  @P0 IADD3.X R3, R4, UR5, RZ, P1, !PT ;  /* 0x0000000504030c10 */ /* 0x010fe20008ffe4ff */
[----:B------:R-:W-:-:S04]  /*e6e0*/  ULDC.64 UR4, c[0x0][0xa08] ;  /* 0x0002820000047ab9 */ /* 0x000fc80000000a00 */
[----:B--2---:R2:W3:Y:S02]  /*e6f0*/  @P0 LDG.E R7, desc[UR40][R2.64] ;  /* 0x0000002802070981 */ /* 0x0044e4000c1e1900 */
[----:B--2---:R-:W2:Y:S01]  /*e700*/  LDC.64 R2, c[0x0][0x418] ;  /* 0x00010600ff027b82 */ /* 0x004ea20000000a00 */
[----:B-----5:R-:W-:Y:S01]  /*e710*/  VIADD R4, R0, 0xffffffff ;  /* 0xffffffff00047836 */ /* 0x020fe20000000000 */
[----:B---3--:R-:W-:Y:S01]  /*e720*/  SHF.R.S32.HI R8, RZ, 0x1f, R7 ;  /* 0x0000001fff087819 */ /* 0x008fe20000011407 */
[----:B------:R3:W-:Y:S04]  /*e730*/  @P0 STL [R1+0xc], R7 ;  /* 0x00000c0701000387 */ /* 0x0007e80000100800 */
[----:B------:R3:W-:Y:S01]  /*e740*/  STL [R1+0x14], R8 ;  /* 0x0000140801007387 */ /* 0x0007e20000100800 */
[----:B--2---:R-:W-:Y:S01]  /*e750*/  LOP3.LUT P0, RZ, R2, UR4, RZ, 0xfc, !PT ;  /* 0x0000000402ff7c12 */ /* 0x004fe2000f80fcff */
[----:B------:R-:W-:-:S03]  /*e760*/  UMOV UR4, 0xffffffff ;  /* 0xffffffff00047882 */ /* 0x000fc60000000000 */
[----:B------:R-:W-:-:S04]  /*e770*/  LOP3.LUT P0, RZ, R3, UR5, RZ, 0xfc, P0 ;  /* 0x0000000503ff7c12 */ /* 0x000fc8000800fcff */
[----:B------:R-:W-:Y:S01]  /*e780*/  SEL R0, R7, RZ, !P0 ;  /* 0x000000ff07007207 */ /* 0x000fe20004000000 */
[----:B---3--:R-:W-:Y:S08]  /*e790*/  BRA.DIV UR4, `(.L_x_4682) ;  /* 0x0000005a04ec7947 */ /* 0x008ff0000b800000 */
[----:B------:R-:W2:Y:S02]  /*e7a0*/  S2R R5, SR_TID.X ;  /* 0x0000000000057919 */ /* 0x000ea40000002100 */
[----:B--2---:R-:W-:-:S04]  /*e7b0*/  SHF.R.U32.HI R5, RZ, 0x5, R5 ;  /* 0x00000005ff057819 */ /* 0x004fc80000011605 */
[----:B------:R-:W-:-:S05]  /*e7c0*/  LOP3.LUT R5, R5, 0x3, RZ, 0xc0, !PT ;  /* 0x0000000305057812 */ /* 0x000fca00078ec0ff */
[----:B------:R2:W3:Y:S02]  /*e7d0*/  SHFL.IDX PT, R14, R5, RZ, 0x1f ;  /* 0x00001fff050e7589 */ /* 0x0004e400000e0000 */
.L_x_4805:
[----:B------:R-:W-:Y:S01]  /*e7e0*/  PLOP3.LUT P1, PT, PT, PT, PT, 0x8, 0x0 ;  /* 0x000000000000781c */ /* 0x000fe20003f2e170 */
[----:B------:R4:W-:Y:S01]  /*e7f0*/  STL [R1], R0 ;  /* 0x0000000001007387 */ /* 0x0009e20000100800 */
[----:B---3--:R-:W-:-:S03]  /*e800*/  ISETP.NE.AND P0, PT, R14, RZ, PT ;  /* 0x000000ff0e00720c */ /* 0x008fc60003f05270 */
[----:B------:R3:W-:Y:S01]  /*e810*/  STL [R1+0x24], R4 ;  /* 0x0000240401007387 */ /* 0x0007e20000100800 */
[----:B----4-:R-:W-:-:S05]  /*e820*/  P2R R0, PR, RZ, 0x2 ;  /* 0x00000002ff007803 */ /* 0x010fca0000000000 */
[----:B------:R3:W-:Y:S04]  /*e830*/  STL [R1+0x18], R0 ;  /* 0x0000180001007387 */ /* 0x0007e80000100800 */
[----:B------:R-:W-:Y:S05]  /*e840*/  @P0 BRA `(.L_x_4683) ;  /* 0x00000004001c0947 */ /* 0x000fea0003800000 */
[----:B------:R-:W-:-:S03]  /*e850*/  UMOV UR4, 0xffffffff ;  /* 0xffffffff00047882 */ /* 0x000fc60000000000 */
[----:B------:R-:W-:Y:S05]  /*e860*/  BRA.DIV UR4, `(.L_x_4684) ;  /* 0x0000005a04ec7947 */ /* 0x000fea000b800000 */
[----:B------:R-:W-:-:S13]  /*e870*/  ELECT P6, URZ, PT ;  /* 0x00000000003f782f */ /* 0x000fda00038c0000 */
.L_x_4808:
[----:B------:R-:W-:Y:S05]  /*e880*/  @!P6 BRA `(.L_x_4683) ;  /* 0x00000004000ce947 */ /* 0x000fea0003800000 */
[----:B------:R-:W-:-:S04]  /*e890*/  ISETP.NE.U32.AND P0, PT, R2, RZ, PT ;  /* 0x000000ff0200720c */ /* 0x000fc80003f05070 */
[----:B------:R-:W-:-:S13]  /*e8a0*/  ISETP.NE.AND.EX P0, PT, R3, RZ, PT, P0 ;  /* 0x000000ff0300720c */ /* 0x000fda0003f05300 */
[----:B------:R-:W-:Y:S05]  /*e8b0*/  @!P0 BRA `(.L_x_4685) ;  /* 0x0000000000548947 */ /* 0x000fea0003800000 */
[----:B------:R-:W4:Y:S01]  /*e8c0*/  LDC R6, c[0x0][0x43c] ;  /* 0x00010f00ff067b82 */ /* 0x000f220000000800 */
[----:B01----:R-:W-:Y:S01]  /*e8d0*/  IMAD.MOV.U32 R9, RZ, RZ, R4 ;  /* 0x000000ffff097224 */ /* 0x003fe200078e0004 */
[----:B------:R-:W-:-:S03]  /*e8e0*/  ULDC.64 UR4, c[0x0][0x428] ;  /* 0x00010a0000047ab9 */ /* 0x000fc60000000a00 */
[----:B---3--:R-:W-:Y:S01]  /*e8f0*/  IMAD.MOV.U32 R0, RZ, RZ, R9 ;  /* 0x000000ffff007224 */ /* 0x008fe200078e0009 */
[----:B----4-:R-:W-:-:S13]  /*e900*/  ISETP.NE.AND P0, PT, R6, 0x1, PT ;  /* 0x000000010600780c */ /* 0x010fda0003f05270 */
[----:B--2---:R-:W0:Y:S02]  /*e910*/  @P0 LDC.64 R4, c[0x0][0x440] ;  /* 0x00011000ff040b82 */ /* 0x004e240000000a00 */
        /* <DEDUP_REMOVED lines=13> */
[----:B------:R-:W2:Y:S04]  /*e9f0*/  LDG.E R0, desc[UR40][R2.64] ;  /* 0x0000002802007981 */ /* 0x000ea8000c1e1900 */
[----:B--2---:R4:W-:Y:S02]  /*ea00*/  STL [R1], R0 ;  /* 0x0000000001007387 */ /* 0x0049e40000100800 */
.L_x_4685:
[----:B------:R-:W5:Y:S04]  /*ea10*/  LDL R7, [R1+0x4] ;  /* 0x0000040001077983 */ /* 0x000f680000100800 */
[----:B---34-:R-:W5:Y:S04]  /*ea20*/  LDL R0, [R1+0x8] ;  /* 0x0000080001007983 */ /* 0x018f680000100800 */
[----:B------:R-:W3:Y:S01]  /*ea30*/  LDL R2, [R1+0x10] ;  /* 0x0000100001027983 */ /* 0x000ee20000100800 */
[----:B-----5:R-:W-:Y:S01]  /*ea40*/  IMAD R0, R0, 0x8, R7 ;  /* 0x0000000800007824 */ /* 0x020fe200078e0207 */
[----:B---3--:R-:W-:-:S04]  /*ea50*/  SHF.L.U32 R2, R2, 0x1f, RZ ;  /* 0x0000001f02027819 */ /* 0x008fc800000006ff */
[----:B------:R-:W3:Y:S02]  /*ea60*/  SYNCS.PHASECHK.TRANS64.TRYWAIT P0, [R0+URZ+0x28c40], R2 ;  /* 0x028c4002000075a7 */ /* 0x000ee4000800017f */
[----:B---3--:R-:W-:Y:S05]  /*ea70*/  @!P0 BRA `(.L_x_4686) ;  /* 0x0000005800888947 */ /* 0x008fea0003800000 */
.L_x_4809:
[----:B------:R-:W4:Y:S02]  /*ea80*/  S2R R3, SR_TID.X ;  /* 0x0000000000037919 */ /* 0x000f240000002100 */
[----:B----4-:R-:W-:-:S04]  /*ea90*/  LOP3.LUT R3, R3, 0x7f, RZ, 0xc0, !PT ;  /* 0x0000007f03037812 */ /* 0x010fc800078ec0ff */
[----:B------:R-:W-:-:S13]  /*eaa0*/  ISETP.NE.AND P0, PT, R3, RZ, PT ;  /* 0x000000ff0300720c */ /* 0x000fda0003f05270 */
[----:B------:R-:W-:Y:S05]  /*eab0*/  @P0 BRA `(.L_x_4687) ;  /* 0x00000000001c0947 */ /* 0x000fea0003800000 */
[----:B------:R-:W4:Y:S01]  /*eac0*/  S2R R3, SR_TID.X ;  /* 0x0000000000037919 */ /* 0x000f220000002100 */
[----:B---3--:R-:W-:-:S04]  /*ead0*/  IMAD.MOV.U32 R2, RZ, RZ, 0x2000 ;  /* 0x00002000ff027424 */ /* 0x008fc800078e00ff */
[----:B------:R3:W-:Y:S01]  /*eae0*/  SYNCS.ARRIVE.TRANS64 RZ, [R0+URZ+0x28c30], R2 ;  /* 0x028c300200ff79a7 */ /* 0x0007e2000800003f */
[----:B----4-:R-:W-:-:S04]  /*eaf0*/  LOP3.LUT R3, R3, 0x1f, RZ, 0xc0, !PT ;  /* 0x0000001f03037812 */ /* 0x010fc800078ec0ff */
[----:B------:R-:W-:-:S13]  /*eb00*/  ISETP.NE.AND P0, PT, R3, RZ, PT ;  /* 0x000000ff0300720c */ /* 0x000fda0003f05270 */
[----:B---3--:R-:W-:Y:S05]  /*eb10*/  @!P0 BRA `(.L_x_4687) ;  /* 0x0000000000048947 */ /* 0x008fea0003800000 */
[----:B------:R-:W-:Y:S01]  /*eb20*/  BPT.TRAP 0x1 ;  /* 0x000000040000795c */ /* 0x000fe20000300000 */
.L_x_4687:
[----:B--2---:R-:W2:Y:S04]  /*eb30*/  LDL R5, [R1+0x4] ;  /* 0x0000040001057983 */ /* 0x004ea80000100800 */
[----:B------:R-:W2:Y:S04]  /*eb40*/  LDL R4, [R1+0x8] ;  /* 0x0000080001047983 */ /* 0x000ea80000100800 */
[----:B------:R-:W4:Y:S04]  /*eb50*/  LDL R6, [R1+0x24] ;  /* 0x0000240001067983 */ /* 0x000f280000100800 */
[----:B------:R-:W5:Y:S04]  /*eb60*/  LDL R3, [R1+0x1c] ;  /* 0x00001c0001037983 */ /* 0x000f680000100800 */
[----:B---3--:R-:W3:Y:S01]  /*eb70*/  LDL R2, [R1] ;  /* 0x0000000001027983 */ /* 0x008ee20000100800 */
        /* <DEDUP_REMOVED lines=8> */
[----:B--2---:R-:W-:Y:S01]  /*ec00*/  IMAD R0, R4, 0x2000, R5 ;  /* 0x0000200004007824 */ /* 0x004fe200078e0205 */
[----:B----4-:R-:W-:-:S04]  /*ec10*/  R2UR UR11, R6 ;  /* 0x00000000060b72ca */ /* 0x010fc800000e0000 */
[----:B------:R-:W-:Y:S02]  /*ec20*/  R2UR UR8, R0 ;  /* 0x00000000000872ca */ /* 0x000fe400000e0000 */
[----:B-----5:R-:W-:Y:S02]  /*ec30*/  R2UR UR4, R3 ;  /* 0x00000000030472ca */ /* 0x020fe400000e0000 */
[----:B---3--:R-:W-:Y:S02]  /*ec40*/  R2UR UR13, R2 ;  /* 0x00000000020d72ca */ /* 0x008fe400000e0000 */
[----:B------:R-:W-:-:S07]  /*ec50*/  P2R R0, PR, RZ, 0x1 ;  /* 0x00000001ff007803 */ /* 0x000fce0000000000 */
[----:B------:R-:W-:Y:S02]  /*ec60*/  UIADD3 UR8, UR8, 0x22400, URZ ;  /* 0x0002240008087890 */ /* 0x000fe4000fffe03f */
[----:B------:R-:W-:Y:S01]  /*ec70*/  ULEA UR11, UR11, UR4, 0x6 ;  /* 0x000000040b0b7291 */ /* 0x000fe2000f8e303f */
[----:B------:R4:W-:Y:S02]  /*ec80*/  STL [R1+0x18], R0 ;  /* 0x0000180001007387 */ /* 0x0009e40000100800 */
[----:B------:R-:W-:-:S06]  /*ec90*/  UMOV UR4, 0x0 ;  /* 0x0000000000047882 */ /* 0x000fcc0000000000 */
[----:B------:R4:W-:Y:S01]  /*eca0*/  UTMALDG.4D [UR8], [UR6], desc[UR4] ;  /* 0x00000408060075b4 */ /* 0x0009e20008019000 */
[----:B------:R-:W-:Y:S02]  /*ecb0*/  NOP ;  /* 0x0000000000007918 */ /* 0x000fe40000000000 */
.L_x_4683:
[----:B------:R-:W5:Y:S04]  /*ecc0*/  LDL R2, [R1+0x4] ;  /* 0x0000040001027983 */ /* 0x000f680000100800 */
[----:B------:R-:W5:Y:S04]  /*ecd0*/  LDL.LU R3, [R1+0x2c] ;  /* 0x00002c0001037983 */ /* 0x000f680000300800 */
[----:B--2---:R-:W2:Y:S04]  /*ece0*/  LDL.LU R5, [R1+0x20] ;  /* 0x0000200001057983 */ /* 0x004ea80000300800 */
[----:B---3--:R-:W3:Y:S01]  /*ecf0*/  LDL.LU R4, [R1+0x34] ;  /* 0x0000340001047983 */ /* 0x008ee20000300800 */
[----:B------:R-:W-:Y:S05]  /*ed00*/  WARPSYNC.ALL ;  /* 0x0000000000007948 */ /* 0x000fea0003800000 */
[----:B----4-:R-:W-:Y:S01]  /*ed10*/  ULDC.64 UR4, c[0x0][0x298] ;  /* 0x0000a60000047ab9 */ /* 0x010fe20000000a00 */
[----:B------:R-:W-:Y:S01]  /*ed20*/  ULDC.64 UR6, c[0x0][0xa00] ;  /* 0x0002800000067ab9 */ /* 0x000fe20000000a00 */
[----:B------:R-:W-:Y:S01]  /*ed30*/  BSSY B6, `(.L_x_4688) ;  /* 0x0000024000067945 */ /* 0x000fe20003800000 */
[----:B------:R-:W-:Y:S01]  /*ed40*/  BAR.SYNC.DEFER_BLOCKING 0x8, 0x100 ;  /* 0x0204000000007b1d */ /* 0x000fe20000010000 */
[----:B------:R-:W-:-:S04]  /*ed50*/  ISETP.NE.U32.AND P0, PT, RZ, UR6, PT ;  /* 0x00000006ff007c0c */ /* 0x000fc8000bf05070 */
[----:B------:R-:W-:Y:S01]  /*ed60*/  ISETP.NE.AND.EX P0, PT, RZ, UR7, PT, P0 ;  /* 0x00000007ff007c0c */ /* 0x000fe2000bf05300 */
[----:B-----5:R-:W-:Y:S01]  /*ed70*/  VIADD R2, R2, 0x20400 ;  /* 0x0002040002027836 */ /* 0x020fe20000000000 */
[----:B------:R-:W-:-:S04]  /*ed80*/  SHF.R.S32.HI R0, RZ, 0x1f, R3 ;  /* 0x0000001fff007819 */ /* 0x000fc80000011403 */
[----:B------:R-:W-:Y:S02]  /*ed90*/  LOP3.LUT P1, RZ, R2, 0x3ff, RZ, 0xc0, !PT ;  /* 0x000003ff02ff7812 */ /* 0x000fe4000782c0ff */
[----:B--2---:R-:W-:Y:S01]  /*eda0*/  SEL R5, R5, RZ, !P0 ;  /* 0x000000ff05057207 */ /* 0x004fe20004000000 */
[----:B------:R-:W-:Y:S01]  /*edb0*/  IMAD R0, R0, UR4, RZ ;  /* 0x0000000400007c24 */ /* 0x000fe2000f8e02ff */
[----:B---3--:R-:W-:-:S03]  /*edc0*/  SEL R4, R4, RZ, !P0 ;  /* 0x000000ff04047207 */ /* 0x008fc60004000000 */
[C---:B------:R-:W-:Y:S02]  /*edd0*/  IMAD R0, R3.reuse, UR5, R0 ;  /* 0x0000000503007c24 */ /* 0x040fe4000f8e0200 */
[----:B------:R-:W-:-:S05]  /*ede0*/  IMAD.WIDE.U32 R2, R3, UR4, RZ ;  /* 0x0000000403027c25 */ /* 0x000fca000f8e00ff */
[----:B------:R2:W-:Y:S04]  /*edf0*/  STL.64 [R1+0x40], R2 ;  /* 0x0000400201007387 */ /* 0x0005e80000100a00 */
[----:B------:R3:W-:Y:S04]  /*ee00*/  STL [R1+0x20], R5 ;  /* 0x0000200501007387 */ /* 0x0007e80000100800 */
[----:B------:R3:W-:Y:S01]  /*ee10*/  STL [R1+0x4c], R4 ;  /* 0x00004c0401007387 */ /* 0x0007e20000100800 */
[----:B--2---:R-:W-:Y:S01]  /*ee20*/  IMAD.IADD R2, R3, 0x1, R0 ;  /* 0x0000000103027824 */ /* 0x004fe200078e0200 */
[----:B------:R-:W-:-:S05]  /*ee30*/  SHF.R.S32.HI R0, RZ, 0x1f, R18 ;  /* 0x0000001fff007819 */ /* 0x000fca0000011412 */
[----:B------:R3:W-:Y:S04]  /*ee40*/  STL [R1+0x34], R0 ;  /* 0x0000340001007387 */ /* 0x0007e80000100800 */
[----:B------:R3:W-:Y:S01]  /*ee50*/  STL [R1+0x2c], R2 ;  /* 0x00002c0201007387 */ /* 0x0007e20000100800 */
[----:B------:R-:W-:Y:S05]  /*ee60*/  @!P1 BRA `(.L_x_4689) ;  /* 0x0000000000409947 */ /* 0x000fea0003800000 */
[----:B---3--:R-:W-:Y:S01]  /*ee70*/  MOV R2, 0x0 ;  /* 0x0000000000027802 */ /* 0x008fe20000000f00 */
[----:B------:R-:W-:Y:S01]  /*ee80*/  ULDC.64 UR4, c[0x4][0x90] ;  /* 0x0100240000047ab9 */ /* 0x000fe20000000a00 */
[----:B------:R-:W-:Y:S01]  /*ee90*/  ULDC.64 UR6, c[0x4][0x98] ;  /* 0x0100260000067ab9 */ /* 0x000fe20000000a00 */
[----:B------:R-:W-:Y:S01]  /*eea0*/  ULDC.64 UR8, c[0x4][0x20] ;  /* 0x0100080000087ab9 */ /* 0x000fe20000000a00 */
[----:B------:R-:W-:Y:S02]  /*eeb0*/  IMAD.U32 R4, RZ, RZ, UR4 ;  /* 0x00000004ff047e24 */ /* 0x000fe4000f8e00ff */
[----:B------:R-:W2:Y:S01]  /*eec0*/  LDC.64 R2, c[0x4][R2] ;  /* 0x0100000002027b82 */ /* 0x000ea20000000a00 */
        /* <DEDUP_REMOVED lines=9> */
[----:B012---:R-:W-:Y:S05]  /*ef60*/  CALL.ABS.NOINC R2 ;  /* 0x0000000002007343 */ /* 0x007fea0003c00000 */
.L_x_4689:
[----:B------:R-:W-:Y:S05]  /*ef70*/  BSYNC B6 ;  /* 0x0000000000067941 */ /* 0x000fea0003800000 */
.L_x_4688:
[----:B---3--:R-:W2:Y:S01]  /*ef80*/  LDL.LU R5, [R1+0x2c] ;  /* 0x00002c0001057983 */ /* 0x008ea20000300800 */
[----:B------:R-:W-:Y:S01]  /*ef90*/  ULDC.64 UR4, c[0x0][0x2d8] ;  /* 0x0000b60000047ab9 */ /* 0x000fe20000000a00 */
[----:B------:R-:W3:Y:S01]  /*efa0*/  LDC R7, c[0x0][0x448] ;  /* 0x00011200ff077b82 */ /* 0x000ee20000000800 */
[----:B------:R-:W-:Y:S01]  /*efb0*/  ULDC UR6, c[0x0][0x2b8] ;  /* 0x0000ae0000067ab9 */ /* 0x000fe20000000800 */
[----:B------:R-:W2:Y:S04]  /*efc0*/  LDL.LU.64 R2, [R1+0x40] ;  /* 0x0000400001027983 */ /* 0x000ea80000300a00 */
[----:B------:R-:W4:Y:S04]  /*efd0*/  LDL.LU R0, [R1+0x34] ;  /* 0x0000340001007983 */ /* 0x000f280000300800 */
[----:B------:R-:W4:Y:S04]  /*efe0*/  LDL.LU R6, [R1+0x4c] ;  /* 0x00004c0001067983 */ /* 0x000f280000300800 */
[----:B------:R-:W4:Y:S04]  /*eff0*/  LDL.LU R4, [R1+0x20] ;  /* 0x0000200001047983 */ /* 0x000f280000300800 */
[----:B01----:R0:W5:Y:S01]  /*f000*/  LDL R9, [R1+0x48] ;  /* 0x0000480001097983 */ /* 0x0031620000100800 */
[----:B---3--:R-:W-:Y:S01]  /*f010*/  ISETP.NE.AND P0, PT, R7, 0x1, PT ;  /* 0x000000010700780c */ /* 0x008fe20003f05270 */
[----:B--2---:R-:W-:-:S02]  /*f020*/  IMAD.MOV.U32 R3, RZ, RZ, R5 ;  /* 0x000000ffff037224 */ /* 0x004fc400078e0005 */
[----:B------:R-:W1:Y:S01]  /*f030*/  S2R R5, SR_TID.X ;  /* 0x0000000000057919 */ /* 0x000e620000002100 */
[----:B----4-:R-:W-:Y:S02]  /*f040*/  IMAD R0, R0, UR4, RZ ;  /* 0x0000000400007c24 */ /* 0x010fe4000f8e02ff */
[----:B------:R-:W-:-:S04]  /*f050*/  IMAD.WIDE.U32 R2, R18, UR4, R2 ;  /* 0x0000000412027c25 */ /* 0x000fc8000f8e0002 */
[----:B------:R-:W-:Y:S01]  /*f060*/  IMAD R0, R18, UR5, R0 ;  /* 0x0000000512007c24 */ /* 0x000fe2000f8e0200 */
[----:B------:R-:W-:-:S03]  /*f070*/  ULDC.64 UR4, c[0x0][0x2e0] ;  /* 0x0000b80000047ab9 */ /* 0x000fc60000000a00 */
[----:B------:R-:W-:Y:S02]  /*f080*/  IMAD.IADD R3, R3, 0x1, R0 ;  /* 0x0000000103037824 */ /* 0x000fe400078e0200 */
[----:B------:R-:W-:Y:S02]  /*f090*/  IMAD R0, R6, UR4, RZ ;  /* 0x0000000406007c24 */ /* 0x000fe4000f8e02ff */
        /* <DEDUP_REMOVED lines=27> */
[----:B------:R-:W1:Y:S01]  /*f250*/  S2R R8, SR_TID.X ;  /* 0x0000000000087919 */ /* 0x000e620000002100 */
[----:B------:R-:W-:Y:S01]  /*f260*/  ULDC.64 UR4, c[0x0][0x280] ;  /* 0x0000a00000047ab9 */ /* 0x000fe20000000a00 */
[----:B------:R0:W5:Y:S01]  /*f270*/  LDL R6, [R1+0x30] ;  /* 0x0000300001067983 */ /* 0x0001620000100800 */
[----:B------:R-:W-:Y:S01]  /*f280*/  IMAD.IADD R0, R5, 0x1, R0 ;  /* 0x0000000105007824 */ /* 0x000fe200078e0200 */
[----:B------:R-:W-:Y:S01]  /*f290*/  LEA R3, P1, R4, UR4, 0x1 ;  /* 0x0000000404037c11 */ /* 0x000fe2000f8208ff */
[----:B------:R-:W-:-:S03]  /*f2a0*/  UMOV UR4, 0xffffffff ;  /* 0xffffffff00047882 */ /* 0x000fc60000000000 */
[----:B------:R-:W-:Y:S01]  /*f2b0*/  LEA.HI.X R2, R4, UR5, R0, 0x1, P1 ;  /* 0x0000000504027c11 */ /* 0x000fe200088f0c00 */
[C---:B-1----:R-:W-:Y:S01]  /*f2c0*/  IMAD.SHL.U32 R10, R8.reuse, 0x8, RZ ;  /* 0x00000008080a7824 */ /* 0x042fe200078e00ff */
[----:B------:R-:W-:-:S04]  /*f2d0*/  LOP3.LUT R8, R8, 0x7f, RZ, 0xc0, !PT ;  /* 0x0000007f08087812 */ /* 0x000fc800078ec0ff */
[----:B------:R-:W-:-:S04]  /*f2e0*/  LOP3.LUT R10, R10, 0x38, RZ, 0xc0, !PT ;  /* 0x000000380a0a7812 */ /* 0x000fc800078ec0ff */
[----:B------:R-:W-:Y:S02]  /*f2f0*/  ISETP.GE.AND P0, PT, R10, UR6, PT ;  /* 0x000000060a007c0c */ /* 0x000fe4000bf06270 */
[----:B------:R-:W-:Y:S01]  /*f300*/  SHF.R.U32.HI R8, RZ, 0x3, R8 ;  /* 0x00000003ff087819 */ /* 0x000fe20000011608 */
[----:B0-----:R-:W-:Y:S10]  /*f310*/  BRA.DIV UR4, `(.L_x_4690) ;  /* 0x0000005204747947 */ /* 0x001ff4000b800000 */
[----:B------:R-:W0:Y:S01]  /*f320*/  SHFL.IDX PT, R5, R3, RZ, 0x181f ;  /* 0x00181fff03057589 */ /* 0x000e2200000e0000 */
[----:B-----5:R-:W-:Y:S02]  /*f330*/  IMAD R0, R6, R7, RZ ;  /* 0x0000000706007224 */ /* 0x020fe400078e02ff */
[----:B------:R-:W-:Y:S01]  /*f340*/  IMAD R17, R17, 0x40, R8 ;  /* 0x0000004011117824 */ /* 0x000fe200078e0208 */
[----:B------:R-:W1:Y:S04]  /*f350*/  SHFL.IDX PT, R4, R2, RZ, 0x181f ;  /* 0x00181fff02047589 */ /* 0x000e6800000e0000 */
[----:B------:R-:W-:-:S13]  /*f360*/  ISETP.GE.AND P1, PT, R17, R0, PT ;  /* 0x000000001100720c */ /* 0x000fda0003f26270 */
[----:B0-----:R-:W-:-:S05]  /*f370*/  @!P1 LEA R5, P2, R10, R5, 0x1 ;  /* 0x000000050a059211 */ /* 0x001fca00078408ff */
[----:B-1----:R-:W-:-:S05]  /*f380*/  @!P1 IMAD.X R4, RZ, RZ, R4, P2 ;  /* 0x000000ffff049224 */ /* 0x002fca00010e0604 */
[----:B------:R-:W-:-:S04]  /*f390*/  @!P1 LOP3.LUT R5, R5, R4, RZ, 0x3c, !PT ;  /* 0x0000000405059212 */ /* 0x000fc800078e3cff */
[----:B------:R-:W-:-:S04]  /*f3a0*/  @!P1 LOP3.LUT R4, R5, R4, RZ, 0x3c, !PT ;  /* 0x0000000405049212 */ /* 0x000fc800078e3cff */
[----:B------:R-:W-:-:S05]  /*f3b0*/  @!P1 LOP3.LUT R5, R5, R4, RZ, 0x3c, !PT ;  /* 0x0000000405059212 */ /* 0x000fca00078e3cff */
[----:B------:R-:W-:Y:S01]  /*f3c0*/  @!PT LDS RZ, [RZ] ;  /* 0x00000000fffff984 */ /* 0x000fe20000000800 */
[----:B------:R0:W-:Y:S02]  /*f3d0*/  @!P1 LDGSTS.E.BYPASS.LTC128B.128 [R9+0x20400], desc[UR40][R4.64], !P0 ;  /* 0x2040000004099fae */ /* 0x0001e4000c101d68 */
[----:B0-----:R-:W-:Y:S02]  /*f3e0*/  VIADD R4, R17, 0x10 ;  /* 0x0000001011047836 */ /* 0x001fe40000000000 */
[----:B------:R-:W0:Y:S03]  /*f3f0*/  SHFL.IDX PT, R5, R3, 0x1, 0x181f ;  /* 0x00381f0003057f89 */ /* 0x000e2600000e0000 */
[----:B------:R-:W-:Y:S02]  /*f400*/  ISETP.GE.AND P1, PT, R4, R0, PT ;  /* 0x000000000400720c */ /* 0x000fe40003f26270 */
[----:B------:R-:W1:Y:S11]  /*f410*/  SHFL.IDX PT, R4, R2, 0x1, 0x181f ;  /* 0x00381f0002047f89 */ /* 0x000e7600000e0000 */
[----:B0-----:R-:W-:-:S05]  /*f420*/  @!P1 LEA R5, P2, R10, R5, 0x1 ;  /* 0x000000050a059211 */ /* 0x001fca00078408ff */
[----:B-1----:R-:W-:-:S05]  /*f430*/  @!P1 IMAD.X R4, RZ, RZ, R4, P2 ;  /* 0x000000ffff049224 */ /* 0x002fca00010e0604 */
[----:B------:R-:W-:-:S04]  /*f440*/  @!P1 LOP3.LUT R5, R5, R4, RZ, 0x3c, !PT ;  /* 0x0000000405059212 */ /* 0x000fc800078e3cff */
[----:B------:R-:W-:-:S04]  /*f450*/  @!P1 LOP3.LUT R4, R5, R4, RZ, 0x3c, !PT ;  /* 0x0000000405049212 */ /* 0x000fc800078e3cff */
[----:B------:R-:W-:-:S05]  /*f460*/  @!P1 LOP3.LUT R5, R5, R4, RZ, 0x3c, !PT ;  /* 0x0000000405059212 */ /* 0x000fca00078e3cff */
[----:B------:R0:W-:Y:S02]  /*f470*/  @!P1 LDGSTS.E.BYPASS.LTC128B.128 [R9+0x20c00], desc[UR40][R4.64], !P0 ;  /* 0x20c0000004099fae */ /* 0x0001e4000c101d68 */
[----:B0-----:R-:W-:Y:S02]  /*f480*/  VIADD R4, R17, 0x20 ;  /* 0x0000002011047836 */ /* 0x001fe40000000000 */
[----:B------:R-:W0:Y:S03]  /*f490*/  SHFL.IDX PT, R5, R3, 0x2, 0x181f ;  /* 0x00581f0003057f89 */ /* 0x000e2600000e0000 */
[----:B------:R-:W-:Y:S01]  /*f4a0*/  ISETP.GE.AND P1, PT, R4, R0, PT ;  /* 0x000000000400720c */ /* 0x000fe20003f26270 */
[----:B------:R-:W-:Y:S04]  /*f4b0*/  SHFL.IDX PT, R3, R3, 0x3, 0x181f ;  /* 0x00781f0003037f89 */ /* 0x000fe800000e0000 */
[----:B------:R-:W1:Y:S08]  /*f4c0*/  SHFL.IDX PT, R4, R2, 0x2, 0x181f ;  /* 0x00581f0002047f89 */ /* 0x000e7000000e0000 */
[----:B0-----:R-:W-:-:S05]  /*f4d0*/  @!P1 LEA R5, P2, R10, R5, 0x1 ;  /* 0x000000050a059211 */ /* 0x001fca00078408ff */
[----:B-1----:R-:W-:-:S05]  /*f4e0*/  @!P1 IMAD.X R4, RZ, RZ, R4, P2 ;  /* 0x000000ffff049224 */ /* 0x002fca00010e0604 */
[----:B------:R-:W-:-:S04]  /*f4f0*/  @!P1 LOP3.LUT R5, R5, R4, RZ, 0x3c, !PT ;  /* 0x0000000405059212 */ /* 0x000fc800078e3cff */
[----:B------:R-:W-:-:S04]  /*f500*/  @!P1 LOP3.LUT R4, R5, R4, RZ, 0x3c, !PT ;  /* 0x0000000405049212 */ /* 0x000fc800078e3cff */
[----:B------:R-:W-:-:S05]  /*f510*/  @!P1 LOP3.LUT R5, R5, R4, RZ, 0x3c, !PT ;  /* 0x0000000405059212 */ /* 0x000fca00078e3cff */
[----:B------:R0:W-:Y:S04]  /*f520*/  @!P1 LDGSTS.E.BYPASS.LTC128B.128 [R9+0x21400], desc[UR40][R4.64], !P0 ;  /* 0x2140000004099fae */ /* 0x0001e8000c101d68 */
[----:B0-----:R0:W1:Y:S02]  /*f530*/  SHFL.IDX PT, R4, R2, 0x3, 0x181f ;  /* 0x00781f0002047f89 */ /* 0x00106400000e0000 */
.L_x_4818:
[----:B------:R2:W5:Y:S01]  /*f540*/  LDL R8, [R1+0x4] ;  /* 0x0000040001087983 */ /* 0x0005620000100800 */
[----:B------:R-:W-:-:S05]  /*f550*/  VIADD R17, R17, 0x30 ;  /* 0x0000003011117836 */ /* 0x000fca0000000000 */
[----:B------:R-:W-:-:S13]  /*f560*/  ISETP.GE.AND P1, PT, R17, R0, PT ;  /* 0x000000001100720c */ /* 0x000fda0003f26270 */
[----:B0-----:R-:W-:-:S05]  /*f570*/  @!P1 LEA R2, P2, R10, R3, 0x1 ;  /* 0x000000030a029211 */ /* 0x001fca00078408ff */
[----:B-1----:R-:W-:-:S05]  /*f580*/  @!P1 IMAD.X R3, RZ, RZ, R4, P2 ;  /* 0x000000ffff039224 */ /* 0x002fca00010e0604 */
[----:B------:R-:W-:Y:S01]  /*f590*/  @!PT LDS RZ, [RZ] ;  /* 0x00000000fffff984 */ /* 0x000fe20000000800 */
[----:B------:R-:W-:Y:S01]  /*f5a0*/  @!PT LDS RZ, [RZ] ;  /* 0x00000000fffff984 */ /* 0x000fe20000000800 */
[----:B------:R-:W-:Y:S01]  /*f5b0*/  @!PT LDS RZ, [RZ] ;  /* 0x00000000fffff984 */ /* 0x000fe20000000800 */
[----:B------:R2:W-:Y:S01]  /*f5c0*/  @!P1 LDGSTS.E.BYPASS.LTC128B.128 [R9+0x21c00], desc[UR40][R2.64], !P0 ;  /* 0x21c0000002099fae */ /* 0x0005e2000c101d68 */
[----:B------:R-:W-:Y:S01]  /*f5d0*/  PLOP3.LUT P0, PT, PT, PT, PT, 0x80, 0x0 ;  /* 0x000000000000781c */ /* 0x000fe20003f0f070 */
[----:B------:R-:W-:-:S12]  /*f5e0*/  NOP ;  /* 0x0000000000007918 */ /* 0x000fd80000000000 */
.L_x_4691:
[----:B--2---:R-:W2:Y:S01]  /*f5f0*/  LDL R2, [R1+0x4] ;  /* 0x0000040001027983 */ /* 0x004ea20000100800 */
        /* <DEDUP_REMOVED lines=18> */
.L_x_4819:
[----:B------:R-:W-:Y:S05]  /*f720*/  BSYNC B0 ;  /* 0x0000000000007941 */ /* 0x000fea0003800000 */
.L_x_4692:
        /* <DEDUP_REMOVED lines=8> */
[----:B------:R-:W2:Y:S02]  /*f7b0*/  LDL R2, [R1+0x10] ;  /* 0x0000100001027983 */ /* 0x000ea40000100800 */
[----:B---3--:R-:W-:Y:S01]  /*f7c0*/  IMAD R0, R4, 0x8, R5 ;  /* 0x0000000804007824 */ /* 0x008fe200078e0205 */
[----:B0-----:R-:W-:Y:S01]  /*f7d0*/  LOP3.LUT R3, R3, 0x7f, RZ, 0xc0, !PT ;  /* 0x0000007f03037812 */ /* 0x001fe200078ec0ff */
[----:B------:R-:W-:Y:S03]  /*f7e0*/  BSSY B1, `(.L_x_4696) ;  /* 0x0000005000017945 */ /* 0x000fe60003800000 */
[----:B------:R-:W-:-:S02]  /*f7f0*/  ISETP.NE.AND P1, PT, R3, RZ, PT ;  /* 0x000000ff0300720c */ /* 0x000fc40003f25270 */
[----:B--2---:R-:W-:-:S04]  /*f800*/  SHF.L.U32 R2, R2, 0x1f, RZ ;  /* 0x0000001f02027819 */ /* 0x004fc800000006ff */
[----:B------:R-:W0:Y:S02]  /*f810*/  SYNCS.PHASECHK.TRANS64.TRYWAIT P0, [R0+URZ+0x28c60], R2 ;  /* 0x028c6002000075a7 */ /* 0x000e24000800017f */
[----:B0-----:R-:W-:Y:S05]  /*f820*/  @!P0 BRA `(.L_x_4697) ;  /* 0x00000050008c8947 */ /* 0x001fea0003800000 */
.L_x_4820:
[----:B------:R-:W-:Y:S05]  /*f830*/  BSYNC B1 ;  /* 0x0000000000017941 */ /* 0x000fea0003800000 */
.L_x_4696:
        /* <DEDUP_REMOVED lines=9> */
.L_x_4699:
[----:B------:R-:W-:Y:S05]  /*f8d0*/  BSYNC B1 ;  /* 0x0000000000017941 */ /* 0x000fea0003800000 */
.L_x_4698:
[----:B------:R-:W2:Y:S04]  /*f8e0*/  LDL R5, [R1+0x1c] ;  /* 0x00001c0001057983 */ /* 0x000ea80000100800 */
[----:B------:R-:W2:Y:S04]  /*f8f0*/  LDL.LU R3, [R1+0x24] ;  /* 0x0000240001037983 */ /* 0x000ea80000300800 */
[----:B------:R-:W3:Y:S04]  /*f900*/  LDL R4, [R1+0x4] ;  /* 0x0000040001047983 */ /* 0x000ee80000100800 */
        /* <DEDUP_REMOVED lines=11> */
.L_x_4700:
        /* <DEDUP_REMOVED lines=16> */
.L_x_4701:
        /* <DEDUP_REMOVED lines=16> */
.L_x_4702:
        /* <DEDUP_REMOVED lines=16> */
.L_x_4703:
        /* <DEDUP_REMOVED lines=16> */
.L_x_4704:
        /* <DEDUP_REMOVED lines=16> */
.L_x_4705:
        /* <DEDUP_REMOVED lines=16> */
.L_x_4706:
        /* <DEDUP_REMOVED lines=16> */
.L_x_4707:
        /* <DEDUP_REMOVED lines=11> */
.L_x_4695:
[----:B------:R-:W-:Y:S05]  /*10170*/  BSYNC B0 ;  /* 0x0000000000007941 */ /* 0x000fea0003800000 */
.L_x_4694:
[----:B------:R-:W2:Y:S01]  /*10180*/  LDL R4, [R1+0x28] ;  /* 0x0000280001047983 */ /* 0x000ea20000100800 */
[----:B------:R-:W-:Y:S01]  /*10190*/  BSSY B0, `(.L_x_4708) ;  /* 0x00002ca000007945 */ /* 0x000fe20003800000 */
[----:B--2---:R-:W-:-:S13]  /*101a0*/  ISETP.GE.AND P0, PT, R4, 0x2, PT ;  /* 0x000000020400780c */ /* 0x004fda0003f06270 */
[----:B------:R-:W-:Y:S05]  /*101b0*/  @!P0 BRA `(.L_x_4709) ;  /* 0x0000002c001c8947 */ /* 0x000fea0003800000 */
[C---:B------:R-:W-:Y:S01]  /*101c0*/  LOP3.LUT R0, R4.reuse, 0x1, RZ, 0xc0, !PT ;  /* 0x0000000104007812 */ /* 0x040fe200078ec0ff */
[----:B------:R-:W-:Y:S01]  /*101d0*/  VIADD R4, R4, 0xfffffffe ;  /* 0xfffffffe04047836 */ /* 0x000fe20000000000 */
[----:B------:R-:W-:Y:S02]  /*101e0*/  BSSY B2, `(.L_x_4710) ;  /* 0x00000f0000027945 */ /* 0x000fe40003800000 */
[----:B------:R-:W-:Y:S01]  /*101f0*/  ISETP.NE.U32.AND P0, PT, R0, 0x1, PT ;  /* 0x000000010000780c */ /* 0x000fe20003f05070 */
[----:B------:R-:W-:-:S12]  /*10200*/  IMAD.MOV.U32 R0, RZ, RZ, R4 ;  /* 0x000000ffff007224 */ /* 0x000fd800078e0004 */
[----:B------:R-:W-:Y:S05]  /*10210*/  @!P0 BRA `(.L_x_4711) ;  /* 0x0000000c00b08947 */ /* 0x000fea0003800000 */
[----:B------:R-:W2:Y:S04]  /*10220*/  LDL R6, [R1+0x18] ;  /* 0x0000180001067983 */ /* 0x000ea80000100800 */
[----:B------:R-:W3:Y:S04]  /*10230*/  LDL.LU R5, [R1+0x8] ;  /* 0x0000080001057983 */ /* 0x000ee80000300800 */
[----:B-----5:R-:W4:Y:S01]  /*10240*/  LDL.LU R8, [R1+0x10] ;  /* 0x0000100001087983 */ /* 0x020f220000300800 */
[----:B------:R-:W-:Y:S01]  /*10250*/  BSSY B1, `(.L_x_4712) ;  /* 0x00000e6000017945 */ /* 0x000fe20003800000 */
[----:B--2---:R-:W-:Y:S01]  /*10260*/  ISETP.NE.AND P2, PT, R6, RZ, PT ;  /* 0x000000ff0600720c */ /* 0x004fe20003f45270 */
[----:B---3--:R-:W-:-:S05]  /*10270*/  VIADD R0, R5, 0x1 ;  /* 0x0000000105007836 */ /* 0x008fca0000000000 */
[----:B------:R-:W-:-:S04]  /*10280*/  ISETP.NE.AND P0, PT, R0, 0x2, PT ;  /* 0x000000020000780c */ /* 0x000fc80003f05270 */
[----:B------:R-:W-:Y:S02]  /*10290*/  SEL R2, RZ, 0x1, P0 ;  /* 0x00000001ff027807 */ /* 0x000fe40000000000 */
[----:B------:R-:W-:Y:S02]  /*102a0*/  SEL R9, R0, RZ, P0 ;  /* 0x000000ff00097207 */ /* 0x000fe40000000000 */
[----:B----4-:R-:W-:-:S05]  /*102b0*/  LOP3.LUT R8, R8, R2, RZ, 0x3c, !PT ;  /* 0x0000000208087212 */ /* 0x010fca00078e3cff */
        /* <DEDUP_REMOVED lines=28> */
.L_x_4714:
        /* <DEDUP_REMOVED lines=9> */
.L_x_4821:
[----:B------:R-:W-:Y:S05]  /*10510*/  BSYNC B3 ;  /* 0x0000000000037941 */ /* 0x000fea0003800000 */
.L_x_4715:
        /* <DEDUP_REMOVED lines=9> */
.L_x_4718:
[----:B------:R-:W-:Y:S05]  /*105b0*/  BSYNC B3 ;  /* 0x0000000000037941 */ /* 0x000fea0003800000 */
.L_x_4717:
[----:B------:R-:W2:Y:S04]  /*105c0*/  LDL R7, [R1+0x4] ;  /* 0x0000040001077983 */ /* 0x000ea80000100800 */
[----:B------:R-:W2:Y:S04]  /*105d0*/  LDL R5, [R1+0x8] ;  /* 0x0000080001057983 */ /* 0x000ea80000100800 */
[----:B------:R-:W3:Y:S01]  /*105e0*/  LDL R6, [R1+0x1c] ;  /* 0x00001c0001067983 */ /* 0x000ee20000100800 */
[----:B0-----:R-:W-:Y:S01]  /*105f0*/  IMAD.MOV.U32 R8, RZ, RZ, RZ ;  /* 0x000000ffff087224 */ /* 0x001fe200078e00ff */
        /* <DEDUP_REMOVED lines=10> */
.L_x_4719:
        /* <DEDUP_REMOVED lines=14> */
.L_x_4822:
[----:B------:R-:W-:Y:S05]  /*10780*/  BSYNC B3 ;  /* 0x0000000000037941 */ /* 0x000fea0003800000 */
.L_x_4720:
        /* <DEDUP_REMOVED lines=11> */
.L_x_4723:
[----:B------:R-:W-:Y:S05]  /*10840*/  BSYNC B3 ;  /* 0x0000000000037941 */ /* 0x000fea0003800000 */
.L_x_4722:
        /* <DEDUP_REMOVED lines=11> */
.L_x_4724:
        /* <DEDUP_REMOVED lines=16> */
.L_x_4725:
        /* <DEDUP_REMOVED lines=16> */
.L_x_4726:
        /* <DEDUP_REMOVED lines=16> */
.L_x_4727:
        /* <DEDUP_REMOVED lines=16> */
.L_x_4728:
        /* <DEDUP_REMOVED lines=16> */
.L_x_4729:
        /* <DEDUP_REMOVED lines=16> */
.L_x_4730:
        /* <DEDUP_REMOVED lines=16> */
.L_x_4731:
        /* <DEDUP_REMOVED lines=11> */
.L_x_4713:
[----:B------:R-:W-:Y:S05]  /*110b0*/  BSYNC B1 ;  /* 0x0000000000017941 */ /* 0x000fea0003800000 */
.L_x_4712:
[----:B------:R-:W2:Y:S02]  /*110c0*/  LDL.LU R5, [R1+0x28] ;  /* 0x0000280001057983 */ /* 0x000ea40000300800 */
[----:B--2---:R-:W-:-:S07]  /*110d0*/  VIADD R0, R5, 0xfffffffd ;  /* 0xfffffffd05007836 */ /* 0x004fce0000000000 */
.L_x_4711:
[----:B------:R-:W-:Y:S05]  /*110e0*/  BSYNC B2 ;  /* 0x0000000000027941 */ /* 0x000fea0003800000 */
.L_x_4710:
[----:B------:R-:W-:-:S13]  /*110f0*/  ISETP.NE.AND P0, PT, R4, RZ, PT ;  /* 0x000000ff0400720c */ /* 0x000fda0003f05270 */
[----:B------:R-:W-:Y:S05]  /*11100*/  @!P0 BRA `(.L_x_4709) ;  /* 0x0000001c00488947 */ /* 0x000fea0003800000 */
.L_x_4772:
        /* <DEDUP_REMOVED lines=13> */
[----:B0----5:R-:W-:Y:S01]  /*111e0*/  IMAD.MOV.U32 R8, RZ, RZ, R0 ;  /* 0x000000ffff087224 */ /* 0x021fe200078e0000 */
        /* <DEDUP_REMOVED lines=23> */
.L_x_4734:
        /* <DEDUP_REMOVED lines=9> */
.L_x_4823:
[----:B------:R-:W-:Y:S05]  /*113f0*/  BSYNC B2 ;  /* 0x0000000000027941 */ /* 0x000fea0003800000 */
.L_x_4735:
        /* <DEDUP_REMOVED lines=9> */
.L_x_4738:
[----:B------:R-:W-:Y:S05]  /*11490*/  BSYNC B2 ;  /* 0x0000000000027941 */ /* 0x000fea0003800000 */
.L_x_4737:
        /* <DEDUP_REMOVED lines=13> */
.L_x_4739:
        /* <DEDUP_REMOVED lines=14> */
.L_x_4824:
[----:B------:R-:W-:Y:S05]  /*11650*/  BSYNC B2 ;  /* 0x0000000000027941 */ /* 0x000fea0003800000 */
.L_x_4740:
        /* <DEDUP_REMOVED lines=11> */
.L_x_4743:
[----:B------:R-:W-:Y:S05]  /*11710*/  BSYNC B2 ;  /* 0x0000000000027941 */ /* 0x000fea0003800000 */
.L_x_4742:
        /* <DEDUP_REMOVED lines=10> */
.L_x_4744:
        /* <DEDUP_REMOVED lines=16> */
.L_x_4745:
        /* <DEDUP_REMOVED lines=16> */
.L_x_4746:
        /* <DEDUP_REMOVED lines=16> */
.L_x_4747:
        /* <DEDUP_REMOVED lines=16> */
.L_x_4748:
        /* <DEDUP_REMOVED lines=16> */
.L_x_4749:
        /* <DEDUP_REMOVED lines=16> */
.L_x_4750:
        /* <DEDUP_REMOVED lines=16> */
.L_x_4751:
        /* <DEDUP_REMOVED lines=11> */
.L_x_4733:
[----:B------:R-:W-:Y:S05]  /*11f70*/  BSYNC B1 ;  /* 0x0000000000017941 */ /* 0x000fea0003800000 */
.L_x_4732:
[----:B------:R-:W2:Y:S01]  /*11f80*/  LDL R2, [R1+0x18] ;  /* 0x0000180001027983 */ /* 0x000ea20000100800 */
[----:B------:R-:W-:Y:S01]  /*11f90*/  VIADD R6, R6, 0x1 ;  /* 0x0000000106067836 */ /* 0x000fe20000000000 */
[----:B------:R-:W-:Y:S04]  /*11fa0*/  BSSY B1, `(.L_x_4752) ;  /* 0x00000e5000017945 */ /* 0x000fe80003800000 */
[----:B------:R-:W-:-:S04]  /*11fb0*/  ISETP.NE.AND P0, PT, R6, 0x2, PT ;  /* 0x000000020600780c */ /* 0x000fc80003f05270 */
[----:B0----5:R-:W-:Y:S02]  /*11fc0*/  SEL R8, R6, RZ, P0 ;  /* 0x000000ff06087207 */ /* 0x021fe40000000000 */
        /* <DEDUP_REMOVED lines=31> */
.L_x_4754:
        /* <DEDUP_REMOVED lines=9> */
.L_x_4825:
[----:B------:R-:W-:Y:S05]  /*12250*/  BSYNC B2 ;  /* 0x0000000000027941 */ /* 0x000fea0003800000 */
.L_x_4755:
        /* <DEDUP_REMOVED lines=9> */
.L_x_4758:
[----:B------:R-:W-:Y:S05]  /*122f0*/  BSYNC B2 ;  /* 0x0000000000027941 */ /* 0x000fea0003800000 */
.L_x_4757:
        /* <DEDUP_REMOVED lines=14> */
.L_x_4759:
        /* <DEDUP_REMOVED lines=14> */
.L_x_4826:
[----:B------:R-:W-:Y:S05]  /*124c0*/  BSYNC B2 ;  /* 0x0000000000027941 */ /* 0x000fea0003800000 */
.L_x_4760:
        /* <DEDUP_REMOVED lines=11> */
.L_x_4763:
[----:B------:R-:W-:Y:S05]  /*12580*/  BSYNC B2 ;  /* 0x0000000000027941 */ /* 0x000fea0003800000 */
.L_x_4762:
        /* <DEDUP_REMOVED lines=11> */
.L_x_4764:
        /* <DEDUP_REMOVED lines=16> */
.L_x_4765:
        /* <DEDUP_REMOVED lines=16> */
.L_x_4766:
        /* <DEDUP_REMOVED lines=16> */
.L_x_4767:
        /* <DEDUP_REMOVED lines=16> */
.L_x_4768:
        /* <DEDUP_REMOVED lines=16> */
.L_x_4769:
        /* <DEDUP_REMOVED lines=16> */
.L_x_4770:
        /* <DEDUP_REMOVED lines=16> */
.L_x_4771:
        /* <DEDUP_REMOVED lines=11> */
.L_x_4753:
[----:B------:R-:W-:Y:S05]  /*12df0*/  BSYNC B1 ;  /* 0x0000000000017941 */ /* 0x000fea0003800000 */
.L_x_4752:
[C---:B------:R-:W-:Y:S01]  /*12e00*/  ISETP.GT.AND P0, PT, R0.reuse, 0x1, PT ;  /* 0x000000010000780c */ /* 0x040fe20003f04270 */
[----:B------:R-:W-:-:S12]  /*12e10*/  VIADD R0, R0, 0xfffffffe ;  /* 0xfffffffe00007836 */ /* 0x000fd80000000000 */
[----:B------:R-:W-:Y:S05]  /*12e20*/  @P0 BRA `(.L_x_4772) ;  /* 0xffffffe000b80947 */ /* 0x000fea000383ffff */
.L_x_4709:
[----:B------:R-:W-:Y:S05]  /*12e30*/  BSYNC B0 ;  /* 0x0000000000007941 */ /* 0x000fea0003800000 */
.L_x_4708:
        /* <DEDUP_REMOVED lines=24> */
.L_x_4774:
[----:B------:R-:W-:Y:S05]  /*12fc0*/  BSYNC B0 ;  /* 0x0000000000007941 */ /* 0x000fea0003800000 */
.L_x_4773:
[----:B------:R-:W-:-:S05]  /*12fd0*/  SEL R0, R0, RZ, P0 ;  /* 0x000000ff00007207 */ /* 0x000fca0000000000 */
[----:B------:R2:W-:Y:S02]  /*12fe0*/  STL [R1+0x8], R0 ;  /* 0x0000080001007387 */ /* 0x0005e40000100800 */
.L_x_4676:
[----:B------:R-:W-:Y:S05]  /*12ff0*/  BSYNC B7 ;  /* 0x0000000000077941 */ /* 0x000fea0003800000 */
.L_x_4674:
        /* <DEDUP_REMOVED lines=13> */
.L_x_4775:
        /* <DEDUP_REMOVED lines=36> */
.L_x_4836:
[----:B------:R-:W-:Y:S02]  /*13310*/  ULDC UR4, c[0x0][0xc38] ;  /* 0x00030e0000047ab9 */ /* 0x000fe40000000800 */
[----:B------:R-:W-:-:S04]  /*13320*/  IMAD.U32 R4, RZ, RZ, UR4 ;  /* 0x00000004ff047e24 */ /* 0x000fc8000f8e00ff */
[----:B--2---:R-:W-:-:S04]  /*13330*/  IMAD R5, R14, R4, RZ ;  /* 0x000000040e057224 */ /* 0x004fc800078e02ff */
[----:B------:R-:W-:-:S05]  /*13340*/  IMAD.IADD R16, R16, 0x1, R5 ;  /* 0x0000000110107824 */ /* 0x000fca00078e0205 */
[----:B------:R-:W-:-:S13]  /*13350*/  ISETP.GT.AND P6, PT, R16, R0, PT ;  /* 0x000000001000720c */ /* 0x000fda0003fc4270 */
[----:B------:R-:W-:Y:S05]  /*13360*/  @P6 BRA `(.L_x_4778) ;  /* 0x00000000009c6947 */ /* 0x000fea0003800000 */
.L_x_4783:
        /* <DEDUP_REMOVED lines=14> */
.L_x_4781:
[----:B------:R-:W-:Y:S05]  /*13450*/  BSYNC B0 ;  /* 0x0000000000007941 */ /* 0x000fea0003800000 */
.L_x_4780:
        /* <DEDUP_REMOVED lines=14> */
[----:B------:R-:W1:Y:S02]  /*13540*/  SHFL.UP PT, R14, R6, 0x10, RZ ;  /* 0x06000000060e7989 */ /* 0x000e6400000e00ff */
[----:B-12---:R-:W-:-:S05]  /*13550*/  SEL R3, R14, RZ, P5 ;  /* 0x000000ff0e037207 */ /* 0x006fca0002800000 */
[----:B------:R-:W-:-:S05]  /*13560*/  IMAD.IADD R3, R6, 0x1, R3 ;  /* 0x0000000106037824 */ /* 0x000fca00078e0203 */
[----:B------:R1:W2:Y:S02]  /*13570*/  SHFL.IDX PT, R14, R3, 0x1f, 0x1f ;  /* 0x03e01f00030e7f89 */ /* 0x0002a400000e0000 */
.L_x_4844:
[----:B------:R-:W-:Y:S02]  /*13580*/  ULDC UR4, c[0x0][0xc38] ;  /* 0x00030e0000047ab9 */ /* 0x000fe40000000800 */
[----:B------:R-:W-:-:S04]  /*13590*/  IMAD.U32 R4, RZ, RZ, UR4 ;  /* 0x00000004ff047e24 */ /* 0x000fc8000f8e00ff */
[----:B--2---:R-:W-:-:S04]  /*135a0*/  IMAD R5, R14, R4, RZ ;  /* 0x000000040e057224 */ /* 0x004fc800078e02ff */
[----:B------:R-:W-:-:S05]  /*135b0*/  IMAD.IADD R16, R5, 0x1, R16 ;  /* 0x0000000105107824 */ /* 0x000fca00078e0210 */
[----:B------:R-:W-:-:S13]  /*135c0*/  ISETP.GT.AND P6, PT, R16, R0, PT ;  /* 0x000000001000720c */ /* 0x000fda0003fc4270 */
[----:B------:R-:W-:Y:S05]  /*135d0*/  @!P6 BRA `(.L_x_4783) ;  /* 0xfffffffc0064e947 */ /* 0x000fea000383ffff */
.L_x_4778:
        /* <DEDUP_REMOVED lines=8> */
.L_x_4848:
[----:B------:R-:W-:Y:S01]  /*13660*/  ISETP.NE.AND P0, PT, R5, RZ, PT ;  /* 0x000000ff0500720c */ /* 0x000fe20003f05270 */
[----:B------:R-:W-:-:S12]  /*13670*/  IMAD.MOV.U32 R5, RZ, RZ, RZ ;  /* 0x000000ffff057224 */ /* 0x000fd800078e00ff */
[----:B------:R-:W-:Y:S05]  /*13680*/  @!P0 BRA `(.L_x_4785) ;  /* 0x0000000000108947 */ /* 0x000fea0003800000 */
[----:B------:R-:W-:Y:S01]  /*13690*/  UMOV UR4, 0xffffffff ;  /* 0xffffffff00047882 */ /* 0x000fe20000000000 */
[----:B------:R-:W-:Y:S02]  /*136a0*/  VIADD R12, R6, 0xffffffff ;  /* 0xffffffff060c7836 */ /* 0x000fe40000000000 */
[----:B------:R-:W-:Y:S05]  /*136b0*/  BRA.DIV UR4, `(.L_x_4786) ;  /* 0x0000001e049c7947 */ /* 0x000fea000b800000 */
[----:B------:R4:W0:Y:S02]  /*136c0*/  SHFL.IDX PT, R5, R3, R12, 0x1f ;  /* 0x00001f0c03057589 */ /* 0x00082400000e0000 */
.L_x_4785:
[----:B-12-4-:R-:W1:Y:S01]  /*136d0*/  LDC.64 R2, c[0x0][0xc90] ;  /* 0x00032400ff027b82 */ /* 0x016e620000000a00 */
[----:B------:R-:W-:-:S04]  /*136e0*/  IMAD.IADD R19, R6, 0x1, R19 ;  /* 0x0000000106137824 */ /* 0x000fc800078e0213 */
[----:B-1----:R-:W-:-:S05]  /*136f0*/  IMAD.WIDE R2, R19, 0x4, R2 ;  /* 0x0000000413027825 */ /* 0x002fca00078e0202 */
[----:B0-----:R-:W3:Y:S01]  /*13700*/  LDG.E R7, desc[UR40][R2.64] ;  /* 0x0000002802077981 */ /* 0x001ee2000c1e1900 */
[----:B------:R-:W-:-:S04]  /*13710*/  IMAD R16, R5, R4, R16 ;  /* 0x0000000405107224 */ /* 0x000fc800078e0210 */
[----:B------:R-:W-:Y:S02]  /*13720*/  IMAD.IADD R0, R0, 0x1, -R16 ;  /* 0x0000000100007824 */ /* 0x000fe400078e0a10 */
[----:B---3--:R-:W-:-:S05]  /*13730*/  IMAD R6, R17, R7, RZ ;  /* 0x0000000711067224 */ /* 0x008fca00078e02ff */
        /* <DEDUP_REMOVED lines=59> */
.L_x_4779:
[----:B------:R-:W-:Y:S01]  /*13af0*/  UMOV UR4, URZ ;  /* 0x0000003f00047c82 */ /* 0x000fe20008000000 */
[----:B------:R-:W-:Y:S01]  /*13b00*/  UMOV UR5, URZ ;  /* 0x0000003f00057c82 */ /* 0x000fe20008000000 */
[----:B------:R-:W-:Y:S01]  /*13b10*/  ULDC UR6, c[0x0][0xc3c] ;  /* 0x00030f0000067ab9 */ /* 0x000fe20000000800 */
[----:B------:R-:W-:Y:S02]  /*13b20*/  IMAD.MOV.U32 R16, RZ, RZ, R0 ;  /* 0x000000ffff107224 */ /* 0x000fe400078e0000 */
[----:B------:R-:W-:Y:S02]  /*13b30*/  IMAD.U32 R17, RZ, RZ, UR4 ;  /* 0x00000004ff117e24 */ /* 0x000fe4000f8e00ff */
[----:B------:R-:W-:Y:S02]  /*13b40*/  IMAD.U32 R18, RZ, RZ, UR5 ;  /* 0x00000005ff127e24 */ /* 0x000fe4000f8e00ff */
[----:B------:R-:W-:-:S07]  /*13b50*/  IMAD.U32 R19, RZ, RZ, UR6 ;  /* 0x00000006ff137e24 */ /* 0x000fce000f8e00ff */
.L_x_4787:
        /* <DEDUP_REMOVED lines=12> */
.L_x_4776:
[----:B------:R-:W-:Y:S02]  /*13c20*/  ULDC UR4, c[0x0][0xc3c] ;  /* 0x00030f0000047ab9 */ /* 0x000fe40000000800 */
[----:B----4-:R-:W-:-:S13]  /*13c30*/  ISETP.GE.AND P0, PT, R19, UR4, PT ;  /* 0x0000000413007c0c */ /* 0x010fda000bf06270 */
[----:B------:R-:W-:Y:S05]  /*13c40*/  @!P0 BRA `(.L_x_4788) ;  /* 0xffffff9c00d08947 */ /* 0x000fea000383ffff */
[----:B------:R-:W-:Y:S05]  /*13c50*/  BSYNC B8 ;  /* 0x0000000000087941 */ /* 0x000fea0003800000 */
.L_x_4670:
        /* <DEDUP_REMOVED lines=12> */
.L_x_4851:
[----:B------:R-:W-:Y:S05]  /*13d20*/  BSYNC B0 ;  /* 0x0000000000007941 */ /* 0x000fea0003800000 */
.L_x_4789:
[----:B------:R-:W-:-:S03]  /*13d30*/  UMOV UR4, 0xffffffff ;  /* 0xffffffff00047882 */ /* 0x000fc60000000000 */
[----:B------:R-:W-:Y:S05]  /*13d40*/  BRA.DIV UR4, `(.L_x_4791) ;  /* 0x0000001a04347947 */ /* 0x000fea000b800000 */
[----:B------:R-:W2:Y:S02]  /*13d50*/  S2R R2, SR_TID.X ;  /* 0x0000000000027919 */ /* 0x000ea40000002100 */
[----:B--2---:R-:W-:-:S04]  /*13d60*/  SHF.R.U32.HI R2, RZ, 0x5, R2 ;  /* 0x00000005ff027819 */ /* 0x004fc80000011602 */
[----:B------:R-:W-:-:S05]  /*13d70*/  LOP3.LUT R2, R2, 0x3, RZ, 0xc0, !PT ;  /* 0x0000000302027812 */ /* 0x000fca00078ec0ff */
[----:B------:R2:W3:Y:S02]  /*13d80*/  SHFL.IDX PT, R14, R2, RZ, 0x1f ;  /* 0x00001fff020e7589 */ /* 0x0004e400000e0000 */
.L_x_4854:
[----:B---3--:R-:W-:Y:S01]  /*13d90*/  ISETP.NE.AND P0, PT, R14, RZ, PT ;  /* 0x000000ff0e00720c */ /* 0x008fe20003f05270 */
[----:B------:R-:W-:-:S12]  /*13da0*/  BSSY B0, `(.L_x_4792) ;  /* 0x0000027000007945 */ /* 0x000fd80003800000 */
[----:B------:R-:W-:Y:S05]  /*13db0*/  @P0 BRA `(.L_x_4793) ;  /* 0x0000000000940947 */ /* 0x000fea0003800000 */
[----:B------:R-:W-:-:S03]  /*13dc0*/  UMOV UR4, 0xffffffff ;  /* 0xffffffff00047882 */ /* 0x000fc60000000000 */
[----:B------:R-:W-:Y:S05]  /*13dd0*/  BRA.DIV UR4, `(.L_x_4794) ;  /* 0x0000001a04447947 */ /* 0x000fea000b800000 */
[----:B------:R-:W-:-:S13]  /*13de0*/  ELECT P6, URZ, PT ;  /* 0x00000000003f782f */ /* 0x000fda00038c0000 */
.L_x_4857:
[----:B------:R-:W-:Y:S05]  /*13df0*/  @!P6 BRA `(.L_x_4793) ;  /* 0x000000000084e947 */ /* 0x000fea0003800000 */
[----:B------:R-:W-:-:S06]  /*13e00*/  ULOP3.LUT UR4, UR36, 0x2, URZ, 0xfc, !UPT ;  /* 0x0000000224047892 */ /* 0x000fcc000f8efc3f */
[----:B--2---:R-:W-:-:S05]  /*13e10*/  IMAD.U32 R2, RZ, RZ, UR4 ;  /* 0x00000004ff027e24 */ /* 0x004fca000f8e00ff */
[----:B------:R-:W-:-:S13]  /*13e20*/  ISETP.NE.AND P2, PT, R2, 0x3, PT ;  /* 0x000000030200780c */ /* 0x000fda0003f45270 */
[----:B------:R-:W-:Y:S05]  /*13e30*/  @!P2 BRA `(.L_x_4795) ;  /* 0x000000000004a947 */ /* 0x000fea0003800000 */
[----:B------:R-:W-:Y:S01]  /*13e40*/  BPT.TRAP 0x1 ;  /* 0x000000040000795c */ /* 0x000fe20000300000 */
.L_x_4795:
        /* <DEDUP_REMOVED lines=14> */
.L_x_4858:
[----:B------:R-:W1:Y:S02]  /*13f30*/  SYNCS.PHASECHK.TRANS64.TRYWAIT P0, [R7+URZ], R2 ;  /* 0x00000002070075a7 */ /* 0x000e64000800017f */
[----:B-1----:R-:W-:Y:S05]  /*13f40*/  @!P0 BRA `(.L_x_4797) ;  /* 0x00000018001c8947 */ /* 0x002fea0003800000 */
.L_x_4859:
[----:B------:R-:W-:Y:S05]  /*13f50*/  @!P2 BRA `(.L_x_4798) ;  /* 0x000000000004a947 */ /* 0x000fea0003800000 */
[----:B------:R-:W-:Y:S01]  /*13f60*/  BPT.TRAP 0x1 ;  /* 0x000000040000795c */ /* 0x000fe20000300000 */
.L_x_4798:
[----:B------:R-:W2:Y:S01]  /*13f70*/  LDL.LU R4, [R1+0x8] ;  /* 0x0000080001047983 */ /* 0x000ea20000300800 */
[----:B------:R-:W-:-:S04]  /*13f80*/  VIADD R0, R0, 0x28c60 ;  /* 0x00028c6000007836 */ /* 0x000fc80000000000 */
[----:B--2---:R-:W-:-:S04]  /*13f90*/  IMAD R4, R4, 0x8, R0 ;  /* 0x0000000804047824 */ /* 0x004fc800078e0200 */
[----:B------:R-:W2:Y:S02]  /*13fa0*/  SYNCS.PHASECHK.TRANS64.TRYWAIT P0, [R4+URZ], R5 ;  /* 0x00000005040075a7 */ /* 0x000ea4000800017f */
[----:B--2---:R-:W-:Y:S05]  /*13fb0*/  @!P0 BRA `(.L_x_4799) ;  /* 0x0000001800148947 */ /* 0x004fea0003800000 */
.L_x_4860:
[----:B------:R-:W-:-:S07]  /*13fc0*/  IMAD R3, R3, 0x8, R0 ;  /* 0x0000000803037824 */ /* 0x000fce00078e0200 */
.L_x_4800:
[----:B---3--:R3:W4:Y:S02]  /*13fd0*/  SYNCS.PHASECHK.TRANS64.TRYWAIT P0, [R3+URZ], R2 ;  /* 0x00000002030075a7 */ /* 0x008724000800017f */
[----:B----4-:R-:W-:Y:S05]  /*13fe0*/  @!P0 NANOSLEEP.SYNCS 0x989680 ;  /* 0x009896800000895d */ /* 0x010fea0003900000 */
[----:B------:R-:W4:Y:S02]  /*13ff0*/  @!P0 SYNCS.PHASECHK.TRANS64 P0, [R3+URZ], R2 ;  /* 0x00000002030085a7 */ /* 0x000f24000800007f */
[----:B----4-:R-:W-:Y:S05]  /*14000*/  @!P0 BRA `(.L_x_4800) ;  /* 0xfffffffc00f08947 */ /* 0x010fea000383ffff */
.L_x_4793:
[----:B------:R-:W-:Y:S05]  /*14010*/  BSYNC B0 ;  /* 0x0000000000007941 */ /* 0x000fea0003800000 */
.L_x_4792:
[----:B------:R-:W-:Y:S05]  /*14020*/  EXIT ;  /* 0x000000000000794d */ /* 0x000fea0003800000 */
.L_x_4611:
[----:B0-----:R-:W-:-:S04]  /*14030*/  IMAD.U32 R3, RZ, RZ, UR21 ;  /* 0x00000015ff037e24 */ /* 0x001fc8000f8e00ff */
[----:B------:R0:W1:Y:S03]  /*14040*/  SYNCS.PHASECHK.TRANS64.TRYWAIT P1, [R3+URZ+0x28c50], R0 ;  /* 0x028c5000030075a7 */ /* 0x000066000802017f */
[----:B-1----:R-:W-:Y:S05]  /*14050*/  @!P1 NANOSLEEP.SYNCS 0x989680 ;  /* 0x009896800000995d */ /* 0x002fea0003900000 */
[----:B------:R-:W1:Y:S02]  /*14060*/  @!P1 SYNCS.PHASECHK.TRANS64 P1, [R3+URZ+0x28c50], R0 ;  /* 0x028c5000030095a7 */ /* 0x000e64000802007f */
[----:B-1----:R-:W-:Y:S05]  /*14070*/  @!P1 BRA `(.L_x_4611) ;  /* 0xfffffffc00ec9947 */ /* 0x002fea000383ffff */
[----:B------:R-:W-:Y:S05]  /*14080*/  BRA `(.L_x_4801) ;  /* 0xfffffed800dc7947 */ /* 0x000fea000383ffff */
.L_x_4616:
[----:B-1----:R-:W-:-:S04]  /*14090*/  IMAD.U32 R3, RZ, RZ, UR21 ;  /* 0x00000015ff037e24 */ /* 0x002fc8000f8e00ff */
[----:B------:R1:W2:Y:S03]  /*140a0*/  SYNCS.PHASECHK.TRANS64.TRYWAIT P1, [R3+URZ+0x28c50], R0 ;  /* 0x028c5000030075a7 */ /* 0x0002a6000802017f */
[----:B--2---:R-:W-:Y:S05]  /*140b0*/  @!P1 NANOSLEEP.SYNCS 0x989680 ;  /* 0x009896800000995d */ /* 0x004fea0003900000 */
[----:B------:R-:W2:Y:S02]  /*140c0*/  @!P1 SYNCS.PHASECHK.TRANS64 P1, [R3+URZ+0x28c50], R0 ;  /* 0x028c5000030095a7 */ /* 0x000ea4000802007f */
[----:B--2---:R-:W-:Y:S05]  /*140d0*/  @!P1 BRA `(.L_x_4616) ;  /* 0xfffffffc00ec9947 */ /* 0x004fea000383ffff */
[----:B------:R-:W-:Y:S05]  /*140e0*/  BRA `(.L_x_4615) ;  /* 0xfffffee400d87947 */ /* 0x000fea000383ffff */
.L_x_4619:
[----:B0-----:R-:W-:-:S04]  /*140f0*/  IMAD.U32 R3, RZ, RZ, UR46 ;  /* 0x0000002eff037e24 */ /* 0x001fc8000f8e00ff */
[----:B------:R0:W1:Y:S03]  /*14100*/  SYNCS.PHASECHK.TRANS64.TRYWAIT P1, [R3+URZ+0x28c00], R0 ;  /* 0x028c0000030075a7 */ /* 0x000066000802017f */
[----:B-1----:R-:W-:Y:S05]  /*14110*/  @!P1 NANOSLEEP.SYNCS 0x989680 ;  /* 0x009896800000995d */ /* 0x002fea0003900000 */
[----:B------:R-:W1:Y:S02]  /*14120*/  @!P1 SYNCS.PHASECHK.TRANS64 P1, [R3+URZ+0x28c00], R0 ;  /* 0x028c0000030095a7 */ /* 0x000e64000802007f */
[----:B-1----:R-:W-:Y:S05]  /*14130*/  @!P1 BRA `(.L_x_4619) ;  /* 0xfffffffc00ec9947 */ /* 0x002fea000383ffff */
[----:B------:R-:W-:Y:S05]  /*14140*/  BRA `(.L_x_4802) ;  /* 0xfffffef800647947 */ /* 0x000fea000383ffff */
.L_x_4623:
[----:B--2---:R2:W3:Y:S02]  /*14150*/  SYNCS.PHASECHK.TRANS64.TRYWAIT P1, [R7+URZ+0x28c30], R8 ;  /* 0x028c3008070075a7 */ /* 0x0044e4000802017f */
[----:B---3--:R-:W-:Y:S05]  /*14160*/  @!P1 NANOSLEEP.SYNCS 0x989680 ;  /* 0x009896800000995d */ /* 0x008fea0003900000 */
[----:B------:R-:W3:Y:S02]  /*14170*/  @!P1 SYNCS.PHASECHK.TRANS64 P1, [R7+URZ+0x28c30], R8 ;  /* 0x028c3008070095a7 */ /* 0x000ee4000802007f */
[----:B---3--:R-:W-:Y:S05]  /*14180*/  @!P1 BRA `(.L_x_4623) ;  /* 0xfffffffc00f09947 */ /* 0x008fea000383ffff */
[----:B------:R-:W-:Y:S05]  /*14190*/  BRA `(.L_x_4622) ;  /* 0xfffffef800807947 */ /* 0x000fea000383ffff */
.L_x_4627:
[----:B--2---:R2:W3:Y:S02]  /*141a0*/  SYNCS.PHASECHK.TRANS64.TRYWAIT P3, [R7+URZ+0x28c50], R8 ;  /* 0x028c5008070075a7 */ /* 0x0044e4000806017f */
[----:B---3--:R-:W-:Y:S05]  /*141b0*/  @!P3 NANOSLEEP.SYNCS 0x989680 ;  /* 0x009896800000b95d */ /* 0x008fea0003900000 */
[----:B------:R-:W3:Y:S02]  /*141c0*/  @!P3 SYNCS.PHASECHK.TRANS64 P3, [R7+URZ+0x28c50], R8 ;  /* 0x028c50080700b5a7 */ /* 0x000ee4000806007f */
[----:B---3--:R-:W-:Y:S05]  /*141d0*/  @!P3 BRA `(.L_x_4627) ;  /* 0xfffffffc00f0b947 */ /* 0x008fea000383ffff */
[----:B------:R-:W-:Y:S05]  /*141e0*/  BRA `(.L_x_4626) ;  /* 0xffffff10000c7947 */ /* 0x000fea000383ffff */
.L_x_4632:
[----:B--2---:R-:W-:-:S04]  /*141f0*/  IMAD.U32 R6, RZ, RZ, UR25 ;  /* 0x00000019ff067e24 */ /* 0x004fc8000f8e00ff */
[----:B------:R2:W3:Y:S03]  /*14200*/  SYNCS.PHASECHK.TRANS64.TRYWAIT P3, [R6+URZ+0x28c30], R7 ;  /* 0x028c3007060075a7 */ /* 0x0004e6000806017f */
[----:B---3--:R-:W-:Y:S05]  /*14210*/  @!P3 NANOSLEEP.SYNCS 0x989680 ;  /* 0x009896800000b95d */ /* 0x008fea0003900000 */
[----:B------:R-:W3:Y:S02]  /*14220*/  @!P3 SYNCS.PHASECHK.TRANS64 P3, [R6+URZ+0x28c30], R7 ;  /* 0x028c30070600b5a7 */ /* 0x000ee4000806007f */
[----:B---3--:R-:W-:Y:S05]  /*14230*/  @!P3 BRA `(.L_x_4632) ;  /* 0xfffffffc00ecb947 */ /* 0x008fea000383ffff */
[----:B------:R-:W-:Y:S05]  /*14240*/  BRA `(.L_x_4631) ;  /* 0xffffff1400107947 */ /* 0x000fea000383ffff */
.L_x_4636:
[----:B--2---:R2:W3:Y:S02]  /*14250*/  SYNCS.PHASECHK.TRANS64.TRYWAIT P3, [R178+URZ+0x28c50], R7 ;  /* 0x028c5007b20075a7 */ /* 0x0044e4000806017f */
[----:B---3--:R-:W-:Y:S05]  /*14260*/  @!P3 NANOSLEEP.SYNCS 0x989680 ;  /* 0x009896800000b95d */ /* 0x008fea0003900000 */
[----:B------:R-:W3:Y:S02]  /*14270*/  @!P3 SYNCS.PHASECHK.TRANS64 P3, [R178+URZ+0x28c50], R7 ;  /* 0x028c5007b200b5a7 */ /* 0x000ee4000806007f */
[----:B---3--:R-:W-:Y:S05]  /*14280*/  @!P3 BRA `(.L_x_4636) ;  /* 0xfffffffc00f0b947 */ /* 0x008fea000383ffff */
[----:B------:R-:W-:Y:S05]  /*14290*/  BRA `(.L_x_4635) ;  /* 0xffffff3000847947 */ /* 0x000fea000383ffff */
.L_x_4642:
[----:B---3--:R-:W-:-:S04]  /*142a0*/  IMAD.U32 R6, RZ, RZ, UR24 ;  /* 0x00000018ff067e24 */ /* 0x008fc8000f8e00ff */
[----:B------:R3:W4:Y:S03]  /*142b0*/  SYNCS.PHASECHK.TRANS64.TRYWAIT P2, [R6+URZ+0x28c30], R7 ;  /* 0x028c3007060075a7 */ /* 0x000726000804017f */
[----:B----4-:R-:W-:Y:S05]  /*142c0*/  @!P2 NANOSLEEP.SYNCS 0x989680 ;  /* 0x009896800000a95d */ /* 0x010fea0003900000 */
[----:B------:R-:W4:Y:S02]  /*142d0*/  @!P2 SYNCS.PHASECHK.TRANS64 P2, [R6+URZ+0x28c30], R7 ;  /* 0x028c30070600a5a7 */ /* 0x000f24000804007f */
[----:B----4-:R-:W-:Y:S05]  /*142e0*/  @!P2 BRA `(.L_x_4642) ;  /* 0xfffffffc00eca947 */ /* 0x010fea000383ffff */
[----:B------:R-:W-:Y:S05]  /*142f0*/  BRA `(.L_x_4641) ;  /* 0xffffff3400707947 */ /* 0x000fea000383ffff */
.L_x_4646:
[----:B--2---:R2:W3:Y:S02]  /*14300*/  SYNCS.PHASECHK.TRANS64.TRYWAIT P2, [R170+URZ+0x28c50], R7 ;  /* 0x028c5007aa0075a7 */ /* 0x0044e4000804017f */
[----:B---3--:R-:W-:Y:S05]  /*14310*/  @!P2 NANOSLEEP.SYNCS 0x989680 ;  /* 0x009896800000a95d */ /* 0x008fea0003900000 */
[----:B------:R-:W3:Y:S02]  /*14320*/  @!P2 SYNCS.PHASECHK.TRANS64 P2, [R170+URZ+0x28c50], R7 ;  /* 0x028c5007aa00a5a7 */ /* 0x000ee4000804007f */
[----:B---3--:R-:W-:Y:S05]  /*14330*/  @!P2 BRA `(.L_x_4646) ;  /* 0xfffffffc00f0a947 */ /* 0x008fea000383ffff */
[----:B------:R-:W-:Y:S05]  /*14340*/  BRA `(.L_x_4645) ;  /* 0xffffff4c00947947 */ /* 0x000fea000383ffff */
.L_x_4682:
        /* <DEDUP_REMOVED lines=11> */
.L_x_4804:
[----:B------:R-:W-:Y:S05]  /*14400*/  BSYNC B0 ;  /* 0x0000000000007941 */ /* 0x000fea0003800000 */
.L_x_4803:
[----:B------:R-:W-:Y:S05]  /*14410*/  BRA `(.L_x_4805) ;  /* 0xffffffa000f07947 */ /* 0x000fea000383ffff */
.L_x_4684:
[----:B------:R-:W-:Y:S01]  /*14420*/  BSSY B0, `(.L_x_4806) ;  /* 0x0000006000007945 */ /* 0x000fe20003800000 */
[----:B------:R-:W-:-:S07]  /*14430*/  IMAD.MOV.U32 R15, RZ, RZ, -0x1 ;  /* 0xffffffffff0f7424 */ /* 0x000fce00078e00ff */
[----:B0123--:R-:W-:Y:S05]  /*14440*/  WARPSYNC.COLLECTIVE R15, `(.L_x_4807) ;  /* 0x000000000f0c7348 */ /* 0x00ffea0003c00000 */
[----:B------:R-:W-:Y:S02]  /*14450*/  ELECT P6, UR62, PT ;  /* 0x00000000003e782f */ /* 0x000fe400038c0000 */
[----:B------:R-:W-:Y:S01]  /*14460*/  MOV R14, UR62 ;  /* 0x0000003e000e7c02 */ /* 0x000fe20008000f00 */
[----:B0123--:R-:W-:Y:S10]  /*14470*/  ENDCOLLECTIVE ;  /* 0x000000000000791b */ /* 0x00fff40003800000 */
.L_x_4807:
[----:B------:R-:W-:Y:S05]  /*14480*/  BSYNC B0 ;  /* 0x0000000000007941 */ /* 0x000fea0003800000 */
.L_x_4806:
[----:B------:R-:W-:Y:S05]  /*14490*/  BRA `(.L_x_4808) ;  /* 0xffffffa000f87947 */ /* 0x000fea000383ffff */
.L_x_4686:
[----:B---3--:R3:W4:Y:S02]  /*144a0*/  SYNCS.PHASECHK.TRANS64.TRYWAIT P0, [R0+URZ+0x28c40], R2 ;  /* 0x028c4002000075a7 */ /* 0x008724000800017f */
[----:B----4-:R-:W-:Y:S05]  /*144b0*/  @!P0 NANOSLEEP.SYNCS 0x989680 ;  /* 0x009896800000895d */ /* 0x010fea0003900000 */
[----:B------:R-:W4:Y:S02]  /*144c0*/  @!P0 SYNCS.PHASECHK.TRANS64 P0, [R0+URZ+0x28c40], R2 ;  /* 0x028c4002000085a7 */ /* 0x000f24000800007f */
[----:B----4-:R-:W-:Y:S05]  /*144d0*/  @!P0 BRA `(.L_x_4686) ;  /* 0xfffffffc00f08947 */ /* 0x010fea000383ffff */
[----:B------:R-:W-:Y:S05]  /*144e0*/  BRA `(.L_x_4809) ;  /* 0xffffffa400647947 */ /* 0x000fea000383ffff */
.L_x_4690:
[----:B------:R-:W-:Y:S02]  /*144f0*/  IMAD.MOV.U32 R13, RZ, RZ, R2 ;  /* 0x000000ffff0d7224 */ /* 0x000fe400078e0002 */
[----:B------:R-:W-:Y:S02]  /*14500*/  IMAD.MOV.U32 R12, RZ, RZ, RZ ;  /* 0x000000ffff0c7224 */ /* 0x000fe400078e00ff */
[----:B------:R-:W-:Y:S02]  /*14510*/  IMAD.MOV.U32 R11, RZ, RZ, 0x181f ;  /* 0x0000181fff0b7424 */ /* 0x000fe400078e00ff */
[----:B------:R-:W-:Y:S02]  /*14520*/  IMAD.MOV.U32 R15, RZ, RZ, -0x1 ;  /* 0xffffffffff0f7424 */ /* 0x000fe400078e00ff */
[----:B-----5:R-:W-:Y:S02]  /*14530*/  IMAD R0, R6, R7, RZ ;  /* 0x0000000706007224 */ /* 0x020fe400078e02ff */
[----:B------:R-:W-:-:S07]  /*14540*/  IMAD R17, R17, 0x40, R8 ;  /* 0x0000004011117824 */ /* 0x000fce00078e0208 */
[----:B------:R-:W-:Y:S05]  /*14550*/  WARPSYNC.COLLECTIVE R15, `(.L_x_4810) ;  /* 0x000000000f087348 */ /* 0x000fea0003c00000 */
[----:B------:R0:W1:Y:S02]  /*14560*/  SHFL.IDX P6, R14, R13, R12, R11 ;  /* 0x0000000c0d0e7389 */ /* 0x00006400000c000b */
[----:B01----:R-:W-:Y:S01]  /*14570*/  ENDCOLLECTIVE ;  /* 0x000000000000791b */ /* 0x003fe20003800000 */
.L_x_4810:
[C---:B------:R-:W-:Y:S01]  /*14580*/  VIADD R7, R17.reuse, 0x10 ;  /* 0x0000001011077836 */ /* 0x040fe20000000000 */
[----:B------:R-:W-:Y:S01]  /*14590*/  ISETP.GE.AND P1, PT, R17, R0, PT ;  /* 0x000000001100720c */ /* 0x000fe20003f26270 */
[----:B------:R-:W-:Y:S02]  /*145a0*/  IMAD.MOV.U32 R13, RZ, RZ, R3 ;  /* 0x000000ffff0d7224 */ /* 0x000fe400078e0003 */
[----:B------:R-:W-:-:S10]  /*145b0*/  IMAD.MOV.U32 R4, RZ, RZ, R14 ;  /* 0x000000ffff047224 */ /* 0x000fd400078e000e */
[----:B------:R-:W-:Y:S05]  /*145c0*/  WARPSYNC.COLLECTIVE R15, `(.L_x_4811) ;  /* 0x000000000f087348 */ /* 0x000fea0003c00000 */
[----:B------:R0:W1:Y:S02]  /*145d0*/  SHFL.IDX P6, R14, R13, R12, R11 ;  /* 0x0000000c0d0e7389 */ /* 0x00006400000c000b */
[----:B01----:R-:W-:Y:S01]  /*145e0*/  ENDCOLLECTIVE ;  /* 0x000000000000791b */ /* 0x003fe20003800000 */
.L_x_4811:
[----:B------:R-:W-:Y:S02]  /*145f0*/  IMAD.MOV.U32 R13, RZ, RZ, R2 ;  /* 0x000000ffff0d7224 */ /* 0x000fe400078e0002 */
[----:B------:R-:W-:Y:S02]  /*14600*/  IMAD.MOV.U32 R12, RZ, RZ, 0x1 ;  /* 0x00000001ff0c7424 */ /* 0x000fe400078e00ff */
[----:B------:R-:W-:-:S07]  /*14610*/  IMAD.MOV.U32 R5, RZ, RZ, R14 ;  /* 0x000000ffff057224 */ /* 0x000fce00078e000e */
[----:B------:R-:W-:Y:S05]  /*14620*/  WARPSYNC.COLLECTIVE R15, `(.L_x_4812) ;  /* 0x000000000f087348 */ /* 0x000fea0003c00000 */
[----:B------:R0:W1:Y:S02]  /*14630*/  SHFL.IDX P6, R14, R13, R12, R11 ;  /* 0x0000000c0d0e7389 */ /* 0x00006400000c000b */
[----:B01----:R-:W-:Y:S01]  /*14640*/  ENDCOLLECTIVE ;  /* 0x000000000000791b */ /* 0x003fe20003800000 */
.L_x_4812:
        /* <DEDUP_REMOVED lines=15> */
.L_x_4813:
[----:B------:R-:W-:Y:S02]  /*14740*/  IMAD.MOV.U32 R13, RZ, RZ, R2 ;  /* 0x000000ffff0d7224 */ /* 0x000fe400078e0002 */
[----:B------:R-:W-:Y:S02]  /*14750*/  IMAD.MOV.U32 R12, RZ, RZ, 0x2 ;  /* 0x00000002ff0c7424 */ /* 0x000fe400078e00ff */
[----:B------:R-:W-:-:S07]  /*14760*/  IMAD.MOV.U32 R5, RZ, RZ, R14 ;  /* 0x000000ffff057224 */ /* 0x000fce00078e000e */
[----:B------:R-:W-:Y:S05]  /*14770*/  WARPSYNC.COLLECTIVE R15, `(.L_x_4814) ;  /* 0x000000000f087348 */ /* 0x000fea0003c00000 */
[----:B------:R0:W1:Y:S02]  /*14780*/  SHFL.IDX P6, R14, R13, R12, R11 ;  /* 0x0000000c0d0e7389 */ /* 0x00006400000c000b */
[----:B01----:R-:W-:Y:S01]  /*14790*/  ENDCOLLECTIVE ;  /* 0x000000000000791b */ /* 0x003fe20003800000 */
.L_x_4814:
        /* <DEDUP_REMOVED lines=10> */
[----:B0-----:R-:W-:-:S05]  /*14840*/  VIADD R4, R17, 0x20 ;  /* 0x0000002011047836 */ /* 0x001fca0000000000 */
[----:B------:R-:W-:Y:S01]  /*14850*/  ISETP.GE.AND P1, PT, R4, R0, PT ;  /* 0x000000000400720c */ /* 0x000fe20003f26270 */
[----:B------:R-:W-:-:S12]  /*14860*/  IMAD.MOV.U32 R4, RZ, RZ, R14 ;  /* 0x000000ffff047224 */ /* 0x000fd800078e000e */
[----:B------:R-:W-:Y:S05]  /*14870*/  WARPSYNC.COLLECTIVE R15, `(.L_x_4815) ;  /* 0x000000000f087348 */ /* 0x000fea0003c00000 */
[----:B------:R0:W1:Y:S02]  /*14880*/  SHFL.IDX P6, R14, R13, R12, R11 ;  /* 0x0000000c0d0e7389 */ /* 0x00006400000c000b */
[----:B01----:R-:W-:Y:S01]  /*14890*/  ENDCOLLECTIVE ;  /* 0x000000000000791b */ /* 0x003fe20003800000 */
.L_x_4815:
[----:B------:R-:W-:Y:S02]  /*148a0*/  IMAD.MOV.U32 R13, RZ, RZ, R2 ;  /* 0x000000ffff0d7224 */ /* 0x000fe400078e0002 */
[----:B------:R-:W-:Y:S02]  /*148b0*/  IMAD.MOV.U32 R12, RZ, RZ, 0x3 ;  /* 0x00000003ff0c7424 */ /* 0x000fe400078e00ff */
[----:B------:R-:W-:-:S07]  /*148c0*/  IMAD.MOV.U32 R5, RZ, RZ, R14 ;  /* 0x000000ffff057224 */ /* 0x000fce00078e000e */
[----:B------:R-:W-:Y:S05]  /*148d0*/  WARPSYNC.COLLECTIVE R15, `(.L_x_4816) ;  /* 0x000000000f087348 */ /* 0x000fea0003c00000 */
[----:B------:R0:W1:Y:S02]  /*148e0*/  SHFL.IDX P6, R14, R13, R12, R11 ;  /* 0x0000000c0d0e7389 */ /* 0x00006400000c000b */
[----:B01----:R-:W-:Y:S01]  /*148f0*/  ENDCOLLECTIVE ;  /* 0x000000000000791b */ /* 0x003fe20003800000 */
.L_x_4816:
        /* <DEDUP_REMOVED lines=14> */
.L_x_4817:
[----:B------:R-:W-:Y:S01]  /*149e0*/  IMAD.MOV.U32 R3, RZ, RZ, R14 ;  /* 0x000000ffff037224 */ /* 0x000fe200078e000e */
[----:B------:R-:W-:Y:S06]  /*149f0*/  BRA `(.L_x_4818) ;  /* 0xffffffa800d07947 */ /* 0x000fec000383ffff */
.L_x_4693:
[----:B0-----:R-:W2:Y:S02]  /*14a00*/  LDL R2, [R1+0x4] ;  /* 0x0000040001027983 */ /* 0x001ea40000100800 */
[----:B--2---:R0:W1:Y:S02]  /*14a10*/  SYNCS.PHASECHK.TRANS64.TRYWAIT P0, [R2+URZ+0x28c20], R0 ;  /* 0x028c2000020075a7 */ /* 0x004064000800017f */
[----:B-1----:R-:W-:Y:S05]  /*14a20*/  @!P0 NANOSLEEP.SYNCS 0x989680 ;  /* 0x009896800000895d */ /* 0x002fea0003900000 */
[----:B------:R-:W1:Y:S02]  /*14a30*/  @!P0 SYNCS.PHASECHK.TRANS64 P0, [R2+URZ+0x28c20], R0 ;  /* 0x028c2000020085a7 */ /* 0x000e64000800007f */
[----:B-1----:R-:W-:Y:S05]  /*14a40*/  @!P0 BRA `(.L_x_4693) ;  /* 0xfffffffc00ec8947 */ /* 0x002fea000383ffff */
[----:B------:R-:W-:Y:S05]  /*14a50*/  BRA `(.L_x_4819) ;  /* 0xffffffac00307947 */ /* 0x000fea000383ffff */
.L_x_4697:
[----:B0-----:R0:W1:Y:S02]  /*14a60*/  SYNCS.PHASECHK.TRANS64.TRYWAIT P0, [R0+URZ+0x28c60], R2 ;  /* 0x028c6002000075a7 */ /* 0x001064000800017f */
[----:B-1----:R-:W-:Y:S05]  /*14a70*/  @!P0 NANOSLEEP.SYNCS 0x989680 ;  /* 0x009896800000895d */ /* 0x002fea0003900000 */
[----:B------:R-:W1:Y:S02]  /*14a80*/  @!P0 SYNCS.PHASECHK.TRANS64 P0, [R0+URZ+0x28c60], R2 ;  /* 0x028c6002000085a7 */ /* 0x000e64000800007f */
[----:B-1----:R-:W-:Y:S05]  /*14a90*/  @!P0 BRA `(.L_x_4697) ;  /* 0xfffffffc00f08947 */ /* 0x002fea000383ffff */
[----:B------:R-:W-:Y:S05]  /*14aa0*/  BRA `(.L_x_4820) ;  /* 0xffffffac00607947 */ /* 0x000fea000383ffff */
.L_x_4716:
[----:B-1----:R1:W2:Y:S02]  /*14ab0*/  SYNCS.PHASECHK.TRANS64.TRYWAIT P0, [R3+URZ+0x28c40], R2 ;  /* 0x028c4002030075a7 */ /* 0x0022a4000800017f */
[----:B--2---:R-:W-:Y:S05]  /*14ac0*/  @!P0 NANOSLEEP.SYNCS 0x989680 ;  /* 0x009896800000895d */ /* 0x004fea0003900000 */
[----:B------:R-:W2:Y:S02]  /*14ad0*/  @!P0 SYNCS.PHASECHK.TRANS64 P0, [R3+URZ+0x28c40], R2 ;  /* 0x028c4002030085a7 */ /* 0x000ea4000800007f */
[----:B--2---:R-:W-:Y:S05]  /*14ae0*/  @!P0 BRA `(.L_x_4716) ;  /* 0xfffffffc00f08947 */ /* 0x004fea000383ffff */
[----:B------:R-:W-:Y:S05]  /*14af0*/  BRA `(.L_x_4821) ;  /* 0xffffffb800847947 */ /* 0x000fea000383ffff */
.L_x_4721:
[----:B0-----:R0:W2:Y:S02]  /*14b00*/  SYNCS.PHASECHK.TRANS64.TRYWAIT P0, [R3+URZ+0x28c60], R2 ;  /* 0x028c6002030075a7 */ /* 0x0010a4000800017f */
[----:B--2---:R-:W-:Y:S05]  /*14b10*/  @!P0 NANOSLEEP.SYNCS 0x989680 ;  /* 0x009896800000895d */ /* 0x004fea0003900000 */
[----:B------:R-:W2:Y:S02]  /*14b20*/  @!P0 SYNCS.PHASECHK.TRANS64 P0, [R3+URZ+0x28c60], R2 ;  /* 0x028c6002030085a7 */ /* 0x000ea4000800007f */
[----:B--2---:R-:W-:Y:S05]  /*14b30*/  @!P0 BRA `(.L_x_4721) ;  /* 0xfffffffc00f08947 */ /* 0x004fea000383ffff */
[----:B------:R-:W-:Y:S05]  /*14b40*/  BRA `(.L_x_4822) ;  /* 0xffffffbc000c7947 */ /* 0x000fea000383ffff */
.L_x_4736:
[----:B0-----:R0:W1:Y:S02]  /*14b50*/  SYNCS.PHASECHK.TRANS64.TRYWAIT P0, [R4+URZ+0x28c40], R2 ;  /* 0x028c4002040075a7 */ /* 0x001064000800017f */
[----:B-1----:R-:W-:Y:S05]  /*14b60*/  @!P0 NANOSLEEP.SYNCS 0x989680 ;  /* 0x009896800000895d */ /* 0x002fea0003900000 */
[----:B------:R-:W1:Y:S02]  /*14b70*/  @!P0 SYNCS.PHASECHK.TRANS64 P0, [R4+URZ+0x28c40], R2 ;  /* 0x028c4002040085a7 */ /* 0x000e64000800007f */
[----:B-1----:R-:W-:Y:S05]  /*14b80*/  @!P0 BRA `(.L_x_4736) ;  /* 0xfffffffc00f08947 */ /* 0x002fea000383ffff */
[----:B------:R-:W-:Y:S05]  /*14b90*/  BRA `(.L_x_4823) ;  /* 0xffffffc800147947 */ /* 0x000fea000383ffff */
.L_x_4741:
[----:B-1----:R1:W2:Y:S02]  /*14ba0*/  SYNCS.PHASECHK.TRANS64.TRYWAIT P0, [R4+URZ+0x28c60], R2 ;  /* 0x028c6002040075a7 */ /* 0x0022a4000800017f */
[----:B--2---:R-:W-:Y:S05]  /*14bb0*/  @!P0 NANOSLEEP.SYNCS 0x989680 ;  /* 0x009896800000895d */ /* 0x004fea0003900000 */
[----:B------:R-:W2:Y:S02]  /*14bc0*/  @!P0 SYNCS.PHASECHK.TRANS64 P0, [R4+URZ+0x28c60], R2 ;  /* 0x028c6002040085a7 */ /* 0x000ea4000800007f */
[----:B--2---:R-:W-:Y:S05]  /*14bd0*/  @!P0 BRA `(.L_x_4741) ;  /* 0xfffffffc00f08947 */ /* 0x004fea000383ffff */
[----:B------:R-:W-:Y:S05]  /*14be0*/  BRA `(.L_x_4824) ;  /* 0xffffffc800987947 */ /* 0x000fea000383ffff */
.L_x_4756:
[----:B-1----:R1:W2:Y:S02]  /*14bf0*/  SYNCS.PHASECHK.TRANS64.TRYWAIT P0, [R4+URZ+0x28c40], R2 ;  /* 0x028c4002040075a7 */ /* 0x0022a4000800017f */
[----:B--2---:R-:W-:Y:S05]  /*14c00*/  @!P0 NANOSLEEP.SYNCS 0x989680 ;  /* 0x009896800000895d */ /* 0x004fea0003900000 */
[----:B------:R-:W2:Y:S02]  /*14c10*/  @!P0 SYNCS.PHASECHK.TRANS64 P0, [R4+URZ+0x28c40], R2 ;  /* 0x028c4002040085a7 */ /* 0x000ea4000800007f */
[----:B--2---:R-:W-:Y:S05]  /*14c20*/  @!P0 BRA `(.L_x_4756) ;  /* 0xfffffffc00f08947 */ /* 0x004fea000383ffff */
[----:B------:R-:W-:Y:S05]  /*14c30*/  BRA `(.L_x_4825) ;  /* 0xffffffd400847947 */ /* 0x000fea000383ffff */
.L_x_4761:
[----:B0-----:R0:W2:Y:S02]  /*14c40*/  SYNCS.PHASECHK.TRANS64.TRYWAIT P0, [R4+URZ+0x28c60], R2 ;  /* 0x028c6002040075a7 */ /* 0x0010a4000800017f */
[----:B--2---:R-:W-:Y:S05]  /*14c50*/  @!P0 NANOSLEEP.SYNCS 0x989680 ;  /* 0x009896800000895d */ /* 0x004fea0003900000 */
[----:B------:R-:W2:Y:S02]  /*14c60*/  @!P0 SYNCS.PHASECHK.TRANS64 P0, [R4+URZ+0x28c60], R2 ;  /* 0x028c6002040085a7 */ /* 0x000ea4000800007f */
[----:B--2---:R-:W-:Y:S05]  /*14c70*/  @!P0 BRA `(.L_x_4761) ;  /* 0xfffffffc00f08947 */ /* 0x004fea000383ffff */
[----:B------:R-:W-:Y:S05]  /*14c80*/  BRA `(.L_x_4826) ;  /* 0xffffffd8000c7947 */ /* 0x000fea000383ffff */
.L_x_4777:
        /* <DEDUP_REMOVED lines=8> */
.L_x_4828:
[----:B------:R-:W-:Y:S05]  /*14d10*/  BSYNC B0 ;  /* 0x0000000000007941 */ /* 0x000fea0003800000 */
.L_x_4827:
        /* <DEDUP_REMOVED lines=9> */
.L_x_4829:
        /* <DEDUP_REMOVED lines=18> */
.L_x_4830:
[----:B------:R-:W-:Y:S01]  /*14ed0*/  IMAD.MOV.U32 R12, RZ, RZ, 0x2 ;  /* 0x00000002ff0c7424 */ /* 0x000fe200078e00ff */
[----:B------:R-:W-:-:S05]  /*14ee0*/  SEL R5, R14, RZ, P1 ;  /* 0x000000ff0e057207 */ /* 0x000fca0000800000 */
[----:B------:R-:W-:-:S04]  /*14ef0*/  IMAD.IADD R3, R2, 0x1, R5 ;  /* 0x0000000102037824 */ /* 0x000fc800078e0205 */
[----:B------:R-:W-:-:S07]  /*14f00*/  IMAD.MOV.U32 R13, RZ, RZ, R3 ;  /* 0x000000ffff0d7224 */ /* 0x000fce00078e0003 */
[----:B------:R-:W-:Y:S05]  /*14f10*/  WARPSYNC.COLLECTIVE R15, `(.L_x_4831) ;  /* 0x000000000f087348 */ /* 0x000fea0003c00000 */
[----:B------:R0:W1:Y:S02]  /*14f20*/  SHFL.UP P6, R14, R13, R12, R11 ;  /* 0x0400000c0d0e7389 */ /* 0x00006400000c000b */
[----:B01----:R-:W-:Y:S01]  /*14f30*/  ENDCOLLECTIVE ;  /* 0x000000000000791b */ /* 0x003fe20003800000 */
.L_x_4831:
[----:B------:R-:W-:Y:S01]  /*14f40*/  IMAD.MOV.U32 R12, RZ, RZ, 0x4 ;  /* 0x00000004ff0c7424 */ /* 0x000fe200078e00ff */
[----:B------:R-:W-:-:S05]  /*14f50*/  SEL R14, R14, RZ, P2 ;  /* 0x000000ff0e0e7207 */ /* 0x000fca0001000000 */
[----:B------:R-:W-:-:S04]  /*14f60*/  IMAD.IADD R3, R3, 0x1, R14 ;  /* 0x0000000103037824 */ /* 0x000fc800078e020e */
[----:B------:R-:W-:-:S07]  /*14f70*/  IMAD.MOV.U32 R13, RZ, RZ, R3 ;  /* 0x000000ffff0d7224 */ /* 0x000fce00078e0003 */
[----:B------:R-:W-:Y:S05]  /*14f80*/  WARPSYNC.COLLECTIVE R15, `(.L_x_4832) ;  /* 0x000000000f087348 */ /* 0x000fea0003c00000 */
[----:B------:R0:W1:Y:S02]  /*14f90*/  SHFL.UP P6, R14, R13, R12, R11 ;  /* 0x0400000c0d0e7389 */ /* 0x00006400000c000b */
[----:B01----:R-:W-:Y:S01]  /*14fa0*/  ENDCOLLECTIVE ;  /* 0x000000000000791b */ /* 0x003fe20003800000 */
.L_x_4832:
[----:B------:R-:W-:Y:S01]  /*14fb0*/  IMAD.MOV.U32 R12, RZ, RZ, 0x8 ;  /* 0x00000008ff0c7424 */ /* 0x000fe200078e00ff */
[----:B------:R-:W-:-:S05]  /*14fc0*/  SEL R14, R14, RZ, P3 ;  /* 0x000000ff0e0e7207 */ /* 0x000fca0001800000 */
[----:B------:R-:W-:-:S04]  /*14fd0*/  IMAD.IADD R3, R3, 0x1, R14 ;  /* 0x0000000103037824 */ /* 0x000fc800078e020e */
[----:B------:R-:W-:-:S07]  /*14fe0*/  IMAD.MOV.U32 R13, RZ, RZ, R3 ;  /* 0x000000ffff0d7224 */ /* 0x000fce00078e0003 */
[----:B------:R-:W-:Y:S05]  /*14ff0*/  WARPSYNC.COLLECTIVE R15, `(.L_x_4833) ;  /* 0x000000000f087348 */ /* 0x000fea0003c00000 */
[----:B------:R0:W1:Y:S02]  /*15000*/  SHFL.UP P6, R14, R13, R12, R11 ;  /* 0x0400000c0d0e7389 */ /* 0x00006400000c000b */
[----:B01----:R-:W-:Y:S01]  /*15010*/  ENDCOLLECTIVE ;  /* 0x000000000000791b */ /* 0x003fe20003800000 */
.L_x_4833:
[----:B------:R-:W-:Y:S01]  /*15020*/  IMAD.MOV.U32 R12, RZ, RZ, 0x10 ;  /* 0x00000010ff0c7424 */ /* 0x000fe200078e00ff */
[----:B------:R-:W-:-:S05]  /*15030*/  SEL R14, R14, RZ, P4 ;  /* 0x000000ff0e0e7207 */ /* 0x000fca0002000000 */
[----:B------:R-:W-:-:S04]  /*15040*/  IMAD.IADD R3, R3, 0x1, R14 ;  /* 0x0000000103037824 */ /* 0x000fc800078e020e */
[----:B------:R-:W-:-:S07]  /*15050*/  IMAD.MOV.U32 R13, RZ, RZ, R3 ;  /* 0x000000ffff0d7224 */ /* 0x000fce00078e0003 */
[----:B------:R-:W-:Y:S05]  /*15060*/  WARPSYNC.COLLECTIVE R15, `(.L_x_4834) ;  /* 0x000000000f087348 */ /* 0x000fea0003c00000 */
[----:B------:R0:W1:Y:S02]  /*15070*/  SHFL.UP P6, R14, R13, R12, R11 ;  /* 0x0400000c0d0e7389 */ /* 0x00006400000c000b */
[----:B01----:R-:W-:Y:S01]  /*15080*/  ENDCOLLECTIVE ;  /* 0x000000000000791b */ /* 0x003fe20003800000 */
.L_x_4834:
        /* <DEDUP_REMOVED lines=8> */
.L_x_4835:
[----:B------:R-:W-:Y:S05]  /*15110*/  BRA `(.L_x_4836) ;  /* 0xffffffe0007c7947 */ /* 0x000fea000383ffff */
.L_x_4782:
        /* <DEDUP_REMOVED lines=8> */
.L_x_4838:
[----:B------:R-:W-:Y:S05]  /*151a0*/  BSYNC B0 ;  /* 0x0000000000007941 */ /* 0x000fea0003800000 */
.L_x_4837:
        /* <DEDUP_REMOVED lines=8> */
.L_x_4839:
[----:B------:R-:W-:Y:S01]  /*15230*/  IMAD.MOV.U32 R12, RZ, RZ, 0x4 ;  /* 0x00000004ff0c7424 */ /* 0x000fe200078e00ff */
[----:B------:R-:W-:-:S05]  /*15240*/  SEL R4, R14, RZ, P2 ;  /* 0x000000ff0e047207 */ /* 0x000fca0001000000 */
[----:B------:R-:W-:-:S04]  /*15250*/  IMAD.IADD R4, R13, 0x1, R4 ;  /* 0x000000010d047824 */ /* 0x000fc800078e0204 */
[----:B------:R-:W-:-:S07]  /*15260*/  IMAD.MOV.U32 R13, RZ, RZ, R4 ;  /* 0x000000ffff0d7224 */ /* 0x000fce00078e0004 */
[----:B------:R-:W-:Y:S05]  /*15270*/  WARPSYNC.COLLECTIVE R15, `(.L_x_4840) ;  /* 0x000000000f087348 */ /* 0x000fea0003c00000 */
[----:B------:R0:W1:Y:S02]  /*15280*/  SHFL.UP P6, R14, R13, R12, R11 ;  /* 0x0400000c0d0e7389 */ /* 0x00006400000c000b */
[----:B01----:R-:W-:Y:S01]  /*15290*/  ENDCOLLECTIVE ;  /* 0x000000000000791b */ /* 0x003fe20003800000 */
.L_x_4840:
[----:B------:R-:W-:Y:S01]  /*152a0*/  IMAD.MOV.U32 R12, RZ, RZ, 0x8 ;  /* 0x00000008ff0c7424 */ /* 0x000fe200078e00ff */
[----:B------:R-:W-:-:S05]  /*152b0*/  SEL R5, R14, RZ, P3 ;  /* 0x000000ff0e057207 */ /* 0x000fca0001800000 */
[----:B------:R-:W-:-:S04]  /*152c0*/  IMAD.IADD R5, R4, 0x1, R5 ;  /* 0x0000000104057824 */ /* 0x000fc800078e0205 */
[----:B------:R-:W-:-:S07]  /*152d0*/  IMAD.MOV.U32 R13, RZ, RZ, R5 ;  /* 0x000000ffff0d7224 */ /* 0x000fce00078e0005 */
[----:B------:R-:W-:Y:S05]  /*152e0*/  WARPSYNC.COLLECTIVE R15, `(.L_x_4841) ;  /* 0x000000000f087348 */ /* 0x000fea0003c00000 */
[----:B------:R0:W1:Y:S02]  /*152f0*/  SHFL.UP P6, R14, R13, R12, R11 ;  /* 0x0400000c0d0e7389 */ /* 0x00006400000c000b */
[----:B01----:R-:W-:Y:S01]  /*15300*/  ENDCOLLECTIVE ;  /* 0x000000000000791b */ /* 0x003fe20003800000 */
.L_x_4841:
[----:B------:R-:W-:Y:S01]  /*15310*/  IMAD.MOV.U32 R12, RZ, RZ, 0x10 ;  /* 0x00000010ff0c7424 */ /* 0x000fe200078e00ff */
[----:B------:R-:W-:-:S05]  /*15320*/  SEL R6, R14, RZ, P4 ;  /* 0x000000ff0e067207 */ /* 0x000fca0002000000 */
[----:B------:R-:W-:-:S04]  /*15330*/  IMAD.IADD R6, R5, 0x1, R6 ;  /* 0x0000000105067824 */ /* 0x000fc800078e0206 */
[----:B------:R-:W-:-:S07]  /*15340*/  IMAD.MOV.U32 R13, RZ, RZ, R6 ;  /* 0x000000ffff0d7224 */ /* 0x000fce00078e0006 */
[----:B------:R-:W-:Y:S05]  /*15350*/  WARPSYNC.COLLECTIVE R15, `(.L_x_4842) ;  /* 0x000000000f087348 */ /* 0x000fea0003c00000 */
[----:B------:R0:W1:Y:S02]  /*15360*/  SHFL.UP P6, R14, R13, R12, R11 ;  /* 0x0400000c0d0e7389 */ /* 0x00006400000c000b */
[----:B01----:R-:W-:Y:S01]  /*15370*/  ENDCOLLECTIVE ;  /* 0x000000000000791b */ /* 0x003fe20003800000 */
.L_x_4842:
        /* <DEDUP_REMOVED lines=8> */
.L_x_4843:
[----:B------:R-:W-:Y:S05]  /*15400*/  BRA `(.L_x_4844) ;  /* 0xffffffe0005c7947 */ /* 0x000fea000383ffff */
.L_x_4784:
[----:B------:R-:W-:Y:S01]  /*15410*/  BSSY B0, `(.L_x_4845) ;  /* 0x0000006000007945 */ /* 0x000fe20003800000 */
[----:B------:R-:W-:Y:S01]  /*15420*/  PLOP3.LUT P6, PT, P6, PT, PT, 0x8, 0x0 ;  /* 0x000000000000781c */ /* 0x000fe200037ce170 */
[----:B------:R-:W-:-:S12]  /*15430*/  IMAD.MOV.U32 R15, RZ, RZ, -0x1 ;  /* 0xffffffffff0f7424 */ /* 0x000fd800078e00ff */
[----:B01---5:R-:W-:Y:S05]  /*15440*/  WARPSYNC.COLLECTIVE R15, `(.L_x_4846) ;  /* 0x000000000f087348 */ /* 0x023fea0003c00000 */
[----:B------:R-:W-:Y:S01]  /*15450*/  VOTE.ANY R14, PT, P6 ;  /* 0x00000000000e7806 */ /* 0x000fe200030e0100 */
[----:B01---5:R-:W-:Y:S06]  /*15460*/  ENDCOLLECTIVE ;  /* 0x000000000000791b */ /* 0x023fec0003800000 */
.L_x_4846:
[----:B------:R-:W-:Y:S05]  /*15470*/  BSYNC B0 ;  /* 0x0000000000007941 */ /* 0x000fea0003800000 */
.L_x_4845:
        /* <DEDUP_REMOVED lines=9> */
.L_x_4847:
[----:B------:R-:W-:Y:S01]  /*15510*/  IMAD.MOV.U32 R17, RZ, RZ, R14 ;  /* 0x000000ffff117224 */ /* 0x000fe200078e000e */
[----:B------:R-:W-:Y:S06]  /*15520*/  BRA `(.L_x_4848) ;  /* 0xffffffe0004c7947 */ /* 0x000fec000383ffff */
.L_x_4786:
[----:B------:R-:W-:Y:S01]  /*15530*/  BSSY B0, `(.L_x_4849) ;  /* 0x0000007000007945 */ /* 0x000fe20003800000 */
[----:B------:R-:W-:Y:S02]  /*15540*/  IMAD.MOV.U32 R13, RZ, RZ, R3 ;  /* 0x000000ffff0d7224 */ /* 0x000fe400078e0003 */
[----:B------:R-:W-:Y:S02]  /*15550*/  IMAD.MOV.U32 R11, RZ, RZ, 0x1f ;  /* 0x0000001fff0b7424 */ /* 0x000fe400078e00ff */
[----:B------:R-:W-:-:S07]  /*15560*/  IMAD.MOV.U32 R15, RZ, RZ, -0x1 ;  /* 0xffffffffff0f7424 */ /* 0x000fce00078e00ff */
[----:B0123-5:R-:W-:Y:S05]  /*15570*/  WARPSYNC.COLLECTIVE R15, `(.L_x_4850) ;  /* 0x000000000f087348 */ /* 0x02ffea0003c00000 */
[----:B------:R4:W0:Y:S02]  /*15580*/  SHFL.IDX P6, R14, R13, R12, R11 ;  /* 0x0000000c0d0e7389 */ /* 0x00082400000c000b */
[----:B012345:R-:W-:Y:S01]  /*15590*/  ENDCOLLECTIVE ;  /* 0x000000000000791b */ /* 0x03ffe20003800000 */
.L_x_4850:
[----:B------:R-:W-:Y:S05]  /*155a0*/  BSYNC B0 ;  /* 0x0000000000007941 */ /* 0x000fea0003800000 */
.L_x_4849:
[----:B------:R-:W-:Y:S01]  /*155b0*/  IMAD.MOV.U32 R5, RZ, RZ, R14 ;  /* 0x000000ffff057224 */ /* 0x000fe200078e000e */
[----:B------:R-:W-:Y:S06]  /*155c0*/  BRA `(.L_x_4785) ;  /* 0xffffffe000407947 */ /* 0x000fec000383ffff */
.L_x_4790:
[----:B-1----:R1:W2:Y:S02]  /*155d0*/  SYNCS.PHASECHK.TRANS64.TRYWAIT P0, [R0+URZ+0x28c20], R3 ;  /* 0x028c2003000075a7 */ /* 0x0022a4000800017f */
[----:B--2---:R-:W-:Y:S05]  /*155e0*/  @!P0 NANOSLEEP.SYNCS 0x989680 ;  /* 0x009896800000895d */ /* 0x004fea0003900000 */
[----:B------:R-:W2:Y:S02]  /*155f0*/  @!P0 SYNCS.PHASECHK.TRANS64 P0, [R0+URZ+0x28c20], R3 ;  /* 0x028c2003000085a7 */ /* 0x000ea4000800007f */
[----:B--2---:R-:W-:Y:S05]  /*15600*/  @!P0 BRA `(.L_x_4790) ;  /* 0xfffffffc00f08947 */ /* 0x004fea000383ffff */
[----:B------:R-:W-:Y:S05]  /*15610*/  BRA `(.L_x_4851) ;  /* 0xffffffe400c07947 */ /* 0x000fea000383ffff */
.L_x_4791:
        /* <DEDUP_REMOVED lines=8> */
[----:B01---5:R-:W-:Y:S05]  /*156a0*/  WARPSYNC.COLLECTIVE R15, `(.L_x_4853) ;  /* 0x000000000f087348 */ /* 0x023fea0003c00000 */
[----:B------:R2:W3:Y:S02]  /*156b0*/  SHFL.IDX P6, R14, R13, R12, R11 ;  /* 0x0000000c0d0e7389 */ /* 0x0004e400000c000b */
[----:B0123-5:R-:W-:Y:S01]  /*156c0*/  ENDCOLLECTIVE ;  /* 0x000000000000791b */ /* 0x02ffe20003800000 */
.L_x_4853:
[----:B------:R-:W-:Y:S05]  /*156d0*/  BSYNC B0 ;  /* 0x0000000000007941 */ /* 0x000fea0003800000 */
.L_x_4852:
[----:B------:R-:W-:Y:S05]  /*156e0*/  BRA `(.L_x_4854) ;  /* 0xffffffe400a87947 */ /* 0x000fea000383ffff */
.L_x_4794:
[----:B------:R-:W-:Y:S01]  /*156f0*/  BSSY B1, `(.L_x_4855) ;  /* 0x0000006000017945 */ /* 0x000fe20003800000 */
[----:B------:R-:W-:-:S07]  /*15700*/  IMAD.MOV.U32 R15, RZ, RZ, -0x1 ;  /* 0xffffffffff0f7424 */ /* 0x000fce00078e00ff */
[----:B012--5:R-:W-:Y:S05]  /*15710*/  WARPSYNC.COLLECTIVE R15, `(.L_x_4856) ;  /* 0x000000000f0c7348 */ /* 0x027fea0003c00000 */
[----:B------:R-:W-:Y:S02]  /*15720*/  ELECT P6, UR62, PT ;  /* 0x00000000003e782f */ /* 0x000fe400038c0000 */
[----:B------:R-:W-:Y:S01]  /*15730*/  MOV R14, UR62 ;  /* 0x0000003e000e7c02 */ /* 0x000fe20008000f00 */
[----:B012--5:R-:W-:Y:S10]  /*15740*/  ENDCOLLECTIVE ;  /* 0x000000000000791b */ /* 0x027ff40003800000 */
.L_x_4856:
[----:B------:R-:W-:Y:S05]  /*15750*/  BSYNC B1 ;  /* 0x0000000000017941 */ /* 0x000fea0003800000 */
.L_x_4855:
[----:B------:R-:W-:Y:S05]  /*15760*/  BRA `(.L_x_4857) ;  /* 0xffffffe400a07947 */ /* 0x000fea000383ffff */
.L_x_4796:
[----:B0-----:R0:W1:Y:S02]  /*15770*/  SYNCS.PHASECHK.TRANS64.TRYWAIT P0, [R6+URZ], R5 ;  /* 0x00000005060075a7 */ /* 0x001064000800017f */
[----:B-1----:R-:W-:Y:S05]  /*15780*/  @!P0 NANOSLEEP.SYNCS 0x989680 ;  /* 0x009896800000895d */ /* 0x002fea0003900000 */
[----:B------:R-:W1:Y:S02]  /*15790*/  @!P0 SYNCS.PHASECHK.TRANS64 P0, [R6+URZ], R5 ;  /* 0x00000005060085a7 */ /* 0x000e64000800007f */
[----:B-1----:R-:W-:Y:S05]  /*157a0*/  @!P0 BRA `(.L_x_4796) ;  /* 0xfffffffc00f08947 */ /* 0x002fea000383ffff */
[----:B------:R-:W-:Y:S05]  /*157b0*/  BRA `(.L_x_4858) ;  /* 0xffffffe400dc7947 */ /* 0x000fea000383ffff */
.L_x_4797:
[----:B-1----:R1:W2:Y:S02]  /*157c0*/  SYNCS.PHASECHK.TRANS64.TRYWAIT P0, [R7+URZ], R2 ;  /* 0x00000002070075a7 */ /* 0x0022a4000800017f */
[----:B--2---:R-:W-:Y:S05]  /*157d0*/  @!P0 NANOSLEEP.SYNCS 0x989680 ;  /* 0x009896800000895d */ /* 0x004fea0003900000 */
[----:B------:R-:W2:Y:S02]  /*157e0*/  @!P0 SYNCS.PHASECHK.TRANS64 P0, [R7+URZ], R2 ;  /* 0x00000002070085a7 */ /* 0x000ea4000800007f */
[----:B--2---:R-:W-:Y:S05]  /*157f0*/  @!P0 BRA `(.L_x_4797) ;  /* 0xfffffffc00f08947 */ /* 0x004fea000383ffff */
[----:B------:R-:W-:Y:S05]  /*15800*/  BRA `(.L_x_4859) ;  /* 0xffffffe400d07947 */ /* 0x000fea000383ffff */
.L_x_4799:
[----:B--2---:R2:W3:Y:S02]  /*15810*/  SYNCS.PHASECHK.TRANS64.TRYWAIT P0, [R4+URZ], R5 ;  /* 0x00000005040075a7 */ /* 0x0044e4000800017f */
[----:B---3--:R-:W-:Y:S05]  /*15820*/  @!P0 NANOSLEEP.SYNCS 0x989680 ;  /* 0x009896800000895d */ /* 0x008fea0003900000 */
[----:B------:R-:W3:Y:S02]  /*15830*/  @!P0 SYNCS.PHASECHK.TRANS64 P0, [R4+URZ], R5 ;  /* 0x00000005040085a7 */ /* 0x000ee4000800007f */
[----:B---3--:R-:W-:Y:S05]  /*15840*/  @!P0 BRA `(.L_x_4799) ;  /* 0xfffffffc00f08947 */ /* 0x008fea000383ffff */
[----:B------:R-:W-:Y:S05]  /*15850*/  BRA `(.L_x_4860) ;  /* 0xffffffe400d87947 */ /* 0x000fea000383ffff */
.L_x_4861:
        /* <DEDUP_REMOVED lines=10> */
.L_x_6036:


//--------------------- .text._ZN7cutlass13device_kernelIN5flash11enable_sm90INS1_16FlashAttnFwdSm90INS1_25CollectiveMainloopFwdSm90ILi2EN4cute5tupleIJNS5_1CILi1EEES8_S8_EEENS6_IJNS7_ILi64EEESA_SA_EEELi512ENS_10bfloat16_tEfNS_4arch4Sm90ELb1ELb0ELb1ELb1ELb0ELb1ELb0ELb0ELb0ELb1ELb0ELb0EEENS1_21CollectiveEpilogueFwdINS6_IJSA_NS7_ILi512EEESA_EEES9_SC_SE_Li256ELb1ELb1ELb0ELb0EEENS1_36VarlenDynamicPersistentTileSchedulerILi64ELi64ELi256ELi128ELb0ELb1ELb1ELb1ELb1ELb1EEEEEEEEEvNT_6ParamsE --------------------------
	.section	.text._ZN7cutlass13device_kernelIN5flash11enable_sm90INS1_16FlashAttnFwdSm90INS1_25CollectiveMainloopFwdSm90ILi2EN4cute5tupleIJNS5_1CILi1EEES8_S8_EEENS6_IJNS7_ILi64EEESA_SA_EEELi512ENS_10bfloat16_tEfNS_4arch4Sm90ELb1ELb0ELb1ELb1ELb0ELb1ELb0ELb0ELb0ELb1ELb0ELb0EEENS1_21CollectiveEpilogueFwdINS6_IJSA_NS7_ILi512EEESA_EEES9_SC_SE_Li256ELb1ELb1ELb0ELb0EEENS1_36VarlenDynamicPersistentTileSchedulerILi64ELi64ELi256ELi128ELb0ELb1ELb1ELb1ELb1ELb1EEEEEEEEEvNT_6ParamsE,"ax",@progbits
	.align	128
.text._ZN7cutlass13device_kernelIN5flash11enable_sm90INS1_16FlashAttnFwdSm90INS1_25CollectiveMainloopFwdSm90ILi2EN4cute5tupleIJNS5_1CILi1EEES8_S8_EEENS6_IJNS7_ILi64EEESA_SA_EEELi512ENS_10bfloat16_tEfNS_4arch4Sm90ELb1ELb0ELb1ELb1ELb0ELb1ELb0ELb0ELb0ELb1ELb0ELb0EEENS1_21CollectiveEpilogueFwdINS6_IJSA_NS7_ILi512EEESA_EEES9_SC_SE_Li256ELb1ELb1ELb0ELb0EEENS1_36VarlenDynamicPersistentTileSchedulerILi64ELi64ELi256ELi128ELb0ELb1ELb1ELb1ELb1ELb1EEEEEEEEEvNT_6ParamsE:
        .type           _ZN7cutlass13device_kernelIN5flash11enable_sm90INS1_16FlashAttnFwdSm90INS1_25CollectiveMainloopFwdSm90ILi2EN4cute5tupleIJNS5_1CILi1EEES8_S8_EEENS6_IJNS7_ILi64EEESA_SA_EEELi512ENS_10bfloat16_tEfNS_4arch4Sm90ELb1ELb0ELb1ELb1ELb0ELb1ELb0ELb0ELb0ELb1ELb0ELb0EEENS1_21CollectiveEpilogueFwdINS6_IJSA_NS7_ILi512EEESA_EEES9_SC_SE_Li256ELb1ELb1ELb0ELb0EEENS1_36VarlenDynamicPersistentTileSchedulerILi64ELi64ELi256ELi128ELb0ELb1ELb1ELb1ELb1ELb1EEEEEEEEEvNT_6ParamsE,@function
        .size           _ZN7cutlass13device_kernelIN5flash11enable_sm90INS1_16FlashAttnFwdSm90INS1_25CollectiveMainloopFwdSm90ILi2EN4cute5tupleIJNS5_1CILi1EEES8_S8_EEENS6_IJNS7_ILi64EEESA_SA_EEELi512ENS_10bfloat16_tEfNS_4arch4Sm90ELb1ELb0ELb1ELb1ELb0ELb1ELb0ELb0ELb0ELb1ELb0ELb0EEENS1_21CollectiveEpilogueFwdINS6_IJSA_NS7_ILi512EEESA_EEES9_SC_SE_Li256ELb1ELb1ELb0ELb0EEENS1_36VarlenDynamicPersistentTileSchedulerILi64ELi64ELi256ELi128ELb0ELb1ELb1ELb1ELb1ELb1EEEEEEEEEvNT_6ParamsE,(.L_x_6037 - _ZN7cutlass13device_kernelIN5flash11enable_sm90INS1_16FlashAttnFwdSm90INS1_25CollectiveMainloopFwdSm90ILi2EN4cute5tupleIJNS5_1CILi1EEES8_S8_EEENS6_IJNS7_ILi64EEESA_SA_EEELi512ENS_10bfloat16_tEfNS_4arch4Sm90ELb1ELb0ELb1ELb1ELb0ELb1ELb0ELb0ELb0ELb1ELb0ELb0EEENS1_21CollectiveEpilogueFwdINS6_IJSA_NS7_ILi512EEESA_EEES9_SC_SE_Li256ELb1ELb1ELb0ELb0EEENS1_36VarlenDynamicPersistentTileSchedulerILi64ELi64ELi256ELi128ELb0ELb1ELb1ELb1ELb1ELb1EEEEEEEEEvNT_6ParamsE)
        .other          _ZN7cutlass13device_kernelIN5flash11enable_sm90INS1_16FlashAttnFwdSm90INS1_25CollectiveMainloopFwdSm90ILi2EN4cute5tupleIJNS5_1CILi1EEES8_S8_EEENS6_IJNS7_ILi64EEESA_SA_EEELi512ENS_10bfloat16_tEfNS_4arch4Sm90ELb1ELb0ELb1ELb1ELb0ELb1ELb0ELb0ELb0ELb1ELb0ELb0EEENS1_21CollectiveEpilogueFwdINS6_IJSA_NS7_ILi512EEESA_EEES9_SC_SE_Li256ELb1ELb1ELb0ELb0EEENS1_36VarlenDynamicPersistentTileSchedulerILi64ELi64ELi256ELi128ELb0ELb1ELb1ELb1ELb1ELb1EEEEEEEEEvNT_6ParamsE,@"STO_CUDA_ENTRY STV_DEFAULT"
_ZN7cutlass13device_kernelIN5flash11enable_sm90INS1_16FlashAttnFwdSm90INS1_25CollectiveMainloopFwdSm90ILi2EN4cute5tupleIJNS5_1CILi1EEES8_S8_EEENS6_IJNS7_ILi64EEESA_SA_EEELi512ENS_10bfloat16_tEfNS_4arch4Sm90ELb1ELb0ELb1ELb1ELb0ELb1ELb0ELb0ELb0ELb1ELb0ELb0EEENS1_21CollectiveEpilogueFwdINS6_IJSA_NS7_ILi512EEESA_EEES9_SC_SE_Li256ELb1ELb1ELb0ELb0EEENS1_36VarlenDynamicPersistentTileSchedulerILi64ELi64ELi256ELi128ELb0ELb1ELb1ELb1ELb1ELb1EEEEEEEEEvNT_6ParamsE:
        /* <DEDUP_REMOVED lines=23> */
.L_x_4863:
[----:B------:R-:W-:Y:S05]  /*0170*/  BSYNC B0 ;  /* 0x0000000000007941 */ /* 0x000fea0003800000 */
.L_x_4862:
        /* <DEDUP_REMOVED lines=37> */
.L_x_4864:
        /* <DEDUP_REMOVED lines=22> */
.L_x_4865:
        /* <DEDUP_REMOVED lines=18> */
.L_x_4866:
        /* <DEDUP_REMOVED lines=22> */
.L_x_4867:
        /* <DEDUP_REMOVED lines=22> */
.L_x_4868:
        /* <DEDUP_REMOVED lines=9> */
.L_x_4871:
[----:B------:R-:W-:-:S08]  /*09a0*/  NOP ;  /* 0x0000000000007918 */ /* 0x000fd00000000000 */
[----:B------:R-:W0:Y:S02]  /*09b0*/  USETMAXREG.TRY_ALLOC.CTAPOOL UP0, 0xf0 ;  /* 0x000000f0000079c8 */ /* 0x000e240008000600 */
[----:B0-----:R-:W-:-:S13]  /*09c0*/  PLOP3.LUT P0, PT, PT, PT, UP0, 0x80, 0x0 ;  /* 0x000000000000781c */ /* 0x001fda0003f0f008 */
[----:B------:R-:W-:Y:S05]  /*09d0*/  @!P0 BRA `(.L_x_4871) ;  /* 0xfffffffc00f08947 */ /* 0x000fea000383ffff */
[----:B------:R-:W-:Y:S01]  /*09e0*/  SHF.R.U32.HI R0, RZ, 0x7, R4 ;  /* 0x00000007ff007819 */ /* 0x000fe20000011604 */
[----:B------:R-:W0:Y:S01]  /*09f0*/  S2UR UR5, SR_CgaCtaId ;  /* 0x00000000000579c3 */ /* 0x000e220000008800 */
[----:B------:R-:W-:Y:S02]  /*0a00*/  UMOV UR4, 0x400 ;  /* 0x0000040000047882 */ /* 0x000fe40000000000 */
[----:B------:R-:W-:-:S13]  /*0a10*/  ISETP.NE.AND P0, PT, R0, 0x1, PT ;  /* 0x000000010000780c */ /* 0x000fda0003f05270 */
[----:B------:R-:W-:Y:S06]  /*0a20*/  @!P0 BAR.ARV 0x8, 0x100 ;  /* 0x0204000000008b1d */ /* 0x000fec0000002000 */
[----:B------:R-:W-:Y:S01]  /*0a30*/  ISETP.GE.U32.AND P0, PT, R4, 0x100, PT ;  /* 0x000001000400780c */ /* 0x000fe20003f06070 */
[----:B0-----:R-:W-:-:S06]  /*0a40*/  ULEA UR4, UR5, UR4, 0x18 ;  /* 0x0000000405047291 */ /* 0x001fcc000f8ec03f */
[----:B------:R-:W-:Y:S01]  /*0a50*/  IMAD.U32 R2, RZ, RZ, UR4 ;  /* 0x00000004ff027e24 */ /* 0x000fe2000f8e00ff */
[----:B------:R-:W-:-:S05]  /*0a60*/  ULDC UR4, c[0x0][0xc3c] ;  /* 0x00030f0000047ab9 */ /* 0x000fca0000000800 */
[----:B------:R-:W-:Y:S08]  /*0a70*/  @P0 BAR.ARV 0xf, 0x100 ;  /* 0x03c4000000000b1d */ /* 0x000ff00000002000 */
[----:B------:R-:W-:Y:S06]  /*0a80*/  BAR.SYNC.DEFER_BLOCKING 0x5, 0x180 ;  /* 0x0146000000007b1d */ /* 0x000fec0000010000 */
[----:B------:R-:W0:Y:S02]  /*0a90*/  LDS.128 R24, [R2+0x28cd0] ;  /* 0x028cd00002187984 */ /* 0x000e240000000c00 */
[----:B------:R-:W-:Y:S06]  /*0aa0*/  BAR.ARV 0x4, 0x180 ;  /* 0x0106000000007b1d */ /* 0x000fec0000002000 */
[----:B0-----:R-:W-:-:S13]  /*0ab0*/  ISETP.GE.AND P0, PT, R27, UR4, PT ;  /* 0x000000041b007c0c */ /* 0x001fda000bf06270 */
[----:B------:R-:W-:Y:S05]  /*0ac0*/  @P0 BRA `(.L_x_4872) ;  /* 0x000001b400480947 */ /* 0x000fea0003800000 */
[----:B------:R-:W2:Y:S01]  /*0ad0*/  LDL.LU R18, [R1+0x58] ;  /* 0x0000580001127983 */ /* 0x000ea20000300800 */
[----:B------:R-:W-:Y:S02]  /*0ae0*/  VIADD R15, R4, 0xffffff80 ;  /* 0xffffff80040f7836 */ /* 0x000fe40000000000 */
[----:B------:R-:W-:Y:S02]  /*0af0*/  IMAD.MOV.U32 R200, RZ, RZ, 0x40 ;  /* 0x00000040ffc87424 */ /* 0x000fe400078e00ff */
[----:B------:R-:W-:Y:S01]  /*0b00*/  IMAD.MOV.U32 R213, RZ, RZ, RZ ;  /* 0x000000ffffd57224 */ /* 0x000fe200078e00ff */
[----:B------:R-:W-:Y:S01]  /*0b10*/  SHF.R.S32.HI R0, RZ, 0x1f, R15 ;  /* 0x0000001fff007819 */ /* 0x000fe2000001140f */
[----:B------:R-:W-:Y:S02]  /*0b20*/  IMAD.MOV.U32 R23, RZ, RZ, RZ ;  /* 0x000000ffff177224 */ /* 0x000fe400078e00ff */
[----:B------:R-:W-:Y:S01]  /*0b30*/  IMAD.MOV.U32 R187, RZ, RZ, RZ ;  /* 0x000000ffffbb7224 */ /* 0x000fe200078e00ff */
[----:B------:R-:W-:-:S02]  /*0b40*/  LEA.HI R6, R0, R15, RZ, 0x4 ;  /* 0x0000000f00067211 */ /* 0x000fc400078f20ff */
[-C--:B------:R-:W-:Y:S02]  /*0b50*/  LEA.HI R3, R0, R15.reuse, RZ, 0x7 ;  /* 0x0000000f00037211 */ /* 0x080fe400078f38ff */
        /* <DEDUP_REMOVED lines=9> */
[----:B------:R-:W-:Y:S02]  /*0bf0*/  LEA.HI R7, R6, R11, RZ, 0x1 ;  /* 0x0000000b06077211 */ /* 0x000fe400078f08ff */
[----:B------:R-:W-:Y:S02]  /*0c00*/  SHF.R.S32.HI R5, RZ, 0x1f, R4 ;  /* 0x0000001fff057819 */ /* 0x000fe40000011404 */
[----:B------:R-:W-:Y:S02]  /*0c10*/  LEA.HI R10, R8, R9, RZ, 0x3 ;  /* 0x00000009080a7211 */ /* 0x000fe400078f18ff */
[----:B------:R-:W-:-:S02]  /*0c20*/  LOP3.LUT R14, R7, 0x1ffffffe, RZ, 0xc0, !PT ;  /* 0x1ffffffe070e7812 */ /* 0x000fc400078ec0ff */
[----:B------:R-:W-:Y:S02]  /*0c30*/  LEA.HI R6, R5, R4, RZ, 0x2 ;  /* 0x0000000405067211 */ /* 0x000fe400078f10ff */
[----:B------:R-:W-:Y:S01]  /*0c40*/  LEA.HI R13, R13, R202, RZ, 0x2 ;  /* 0x000000ca0d0d7211 */ /* 0x000fe200078f10ff */
[----:B------:R-:W-:Y:S01]  /*0c50*/  IMAD.IADD R14, R11, 0x1, -R14 ;  /* 0x000000010b0e7824 */ /* 0x000fe200078e0a0e */
[C---:B------:R-:W-:Y:S01]  /*0c60*/  LOP3.LUT R12, R10.reuse, 0xfffffff8, RZ, 0xc0, !PT ;  /* 0xfffffff80a0c7812 */ /* 0x040fe200078ec0ff */
[----:B------:R-:W-:Y:S01]  /*0c70*/  IMAD.SHL.U32 R10, R10, 0x40, RZ ;  /* 0x000000400a0a7824 */ /* 0x000fe200078e00ff */
[----:B------:R-:W-:Y:S01]  /*0c80*/  SHF.R.S32.HI R220, RZ, 0x7, R3 ;  /* 0x00000007ffdc7819 */ /* 0x000fe20000011403 */
[----:B------:R-:W-:Y:S01]  /*0c90*/  IMAD.SHL.U32 R14, R14, 0x8, RZ ;  /* 0x000000080e0e7824 */ /* 0x000fe200078e00ff */
[----:B------:R-:W-:Y:S01]  /*0ca0*/  LOP3.LUT R11, R6, 0x7ffffffc, RZ, 0xc0, !PT ;  /* 0x7ffffffc060b7812 */ /* 0x000fe200078ec0ff */
[----:B------:R-:W-:Y:S01]  /*0cb0*/  IMAD.IADD R12, R9, 0x1, -R12 ;  /* 0x00000001090c7824 */ /* 0x000fe200078e0a0c */
[----:B------:R-:W-:Y:S01]  /*0cc0*/  LOP3.LUT R13, R13, 0x3ffffc, RZ, 0xc0, !PT ;  /* 0x003ffffc0d0d7812 */ /* 0x000fe200078ec0ff */
[----:B------:R-:W-:Y:S01]  /*0cd0*/  IMAD R16, R220, 0x100, R9 ;  /* 0x00000100dc107824 */ /* 0x000fe200078e0209 */
[--C-:B------:R-:W-:Y:S01]  /*0ce0*/  SHF.R.S32.HI R7, RZ, 0x2, R6.reuse ;  /* 0x00000002ff077819 */ /* 0x100fe20000011406 */
[----:B------:R-:W-:Y:S01]  /*0cf0*/  IMAD.IADD R11, R4, 0x1, -R11 ;  /* 0x00000001040b7824 */ /* 0x000fe200078e0a0b */
[----:B------:R-:W-:Y:S01]  /*0d00*/  SHF.R.S32.HI R8, RZ, 0x1f, R6 ;  /* 0x0000001fff087819 */ /* 0x000fe20000011406 */
[----:B------:R-:W-:Y:S01]  /*0d10*/  IMAD.IADD R13, R202, 0x1, -R13 ;  /* 0x00000001ca0d7824 */ /* 0x000fe200078e0a0d */
[----:B------:R-:W-:Y:S01]  /*0d20*/  LEA.HI R5, R5, R4, RZ, 0x5 ;  /* 0x0000000405057211 */ /* 0x000fe200078f28ff */
[----:B------:R-:W-:Y:S01]  /*0d30*/  IMAD.SHL.U32 R9, R12, 0x40, RZ ;  /* 0x000000400c097824 */ /* 0x000fe200078e00ff */
[CC--:B------:R-:W-:Y:S01]  /*0d40*/  LEA.HI R4, R0.reuse, R15.reuse, RZ, 0x3 ;  /* 0x0000000f00047211 */ /* 0x0c0fe200078f18ff */
[----:B------:R-:W-:Y:S01]  /*0d50*/  IMAD R13, R13, 0x10, R16 ;  /* 0x000000100d0d7824 */ /* 0x000fe200078e0210 */
[----:B------:R-:W-:Y:S01]  /*0d60*/  LEA.HI R0, R0, R15, RZ, 0x2 ;  /* 0x0000000f00007211 */ /* 0x000fe200078f10ff */
[----:B------:R-:W-:Y:S01]  /*0d70*/  IMAD.SHL.U32 R189, R11, 0x2, RZ ;  /* 0x000000020bbd7824 */ /* 0x000fe200078e00ff */
[----:B------:R-:W-:Y:S01]  /*0d80*/  LEA.HI R8, R8, R7, RZ, 0x3 ;  /* 0x0000000708087211 */ /* 0x000fe200078f18ff */
[----:B------:R-:W-:Y:S01]  /*0d90*/  IMAD.U32 R233, R13, 0x40, R14 ;  /* 0x000000400de97824 */ /* 0x000fe200078e000e */
[----:B------:R-:W-:-:S02]  /*0da0*/  LOP3.LUT R9, R9, 0x1c0, RZ, 0xc0, !PT ;  /* 0x000001c009097812 */ /* 0x000fc400078ec0ff */
[----:B------:R-:W-:Y:S02]  /*0db0*/  SHF.R.S32.HI R22, RZ, 0x2, R0 ;  /* 0x00000002ff167819 */ /* 0x000fe40000011400 */
[----:B------:R-:W-:Y:S02]  /*0dc0*/  LOP3.LUT R8, R8, 0xfffffff8, RZ, 0xc0, !PT ;  /* 0xfffffff808087812 */ /* 0x000fe400078ec0ff */
[----:B------:R-:W-:Y:S01]  /*0dd0*/  LOP3.LUT R14, R9, 0x8, R14, 0xf8, !PT ;  /* 0x00000008090e7812 */ /* 0x000fe200078ef80e */
[----:B------:R-:W-:Y:S01]  /*0de0*/  VIADD R234, R22, 0x20 ;  /* 0x0000002016ea7836 */ /* 0x000fe20000000000 */
[----:B------:R-:W-:Y:S01]  /*0df0*/  SHF.R.U32.HI R9, RZ, 0x3, R9 ;  /* 0x00000003ff097819 */ /* 0x000fe20000011609 */
[----:B------:R-:W-:Y:S01]  /*0e00*/  IMAD.IADD R8, R7, 0x1, -R8 ;  /* 0x0000000107087824 */ /* 0x000fe200078e0a08 */
[----:B------:R-:W-:Y:S01]  /*0e10*/  LOP3.LUT R7, R10, 0x7ffffe00, RZ, 0xc0, !PT ;  /* 0x7ffffe000a077812 */ /* 0x000fe200078ec0ff */
[----:B------:R-:W-:Y:S01]  /*0e20*/  IMAD.SHL.U32 R229, R234, 0x40, RZ ;  /* 0x00000040eae57824 */ /* 0x000fe200078e00ff */
[----:B------:R-:W-:-:S02]  /*0e30*/  LOP3.LUT R14, R14, R9, RZ, 0x3c, !PT ;  /* 0x000000090e0e7212 */ /* 0x000fc400078e3cff */
[----:B------:R-:W-:Y:S01]  /*0e40*/  LOP3.LUT R223, R0, 0xfffffffc, RZ, 0xc0, !PT ;  /* 0xfffffffc00df7812 */ /* 0x000fe200078ec0ff */
[----:B------:R-:W-:Y:S01]  /*0e50*/  IMAD R7, R202, 0x400, R7 ;  /* 0x00000400ca077824 */ /* 0x000fe200078e0207 */
[----:B------:R-:W-:Y:S02]  /*0e60*/  LEA.HI R3, R3, R220, RZ, 0x1 ;  /* 0x000000dc03037211 */ /* 0x000fe400078f08ff */
[----:B------:R-:W-:Y:S01]  /*0e70*/  SHF.R.S32.HI R9, RZ, 0x1f, R234 ;  /* 0x0000001fff097819 */ /* 0x000fe200000114ea */
[----:B------:R-:W-:Y:S01]  /*0e80*/  IMAD.IADD R223, R15, 0x1, -R223 ;  /* 0x000000010fdf7824 */ /* 0x000fe200078e0adf */
[----:B------:R-:W-:Y:S01]  /*0e90*/  SHF.R.S32.HI R5, RZ, 0x5, R5 ;  /* 0x00000005ff057819 */ /* 0x000fe20000011405 */
[----:B------:R-:W-:Y:S01]  /*0ea0*/  IMAD.IADD R7, R7, 0x1, R14 ;  /* 0x0000000107077824 */ /* 0x000fe200078e020e */
[----:B------:R-:W-:Y:S01]  /*0eb0*/  LOP3.LUT R217, R4, 0xfffffff8, RZ, 0xc0, !PT ;  /* 0xfffffff804d97812 */ /* 0x000fe200078ec0ff */
[----:B------:R-:W-:Y:S01]  /*0ec0*/  IMAD.SHL.U32 R16, R223, 0x8, RZ ;  /* 0x00000008df107824 */ /* 0x000fe200078e00ff */
[----:B------:R-:W-:Y:S01]  /*0ed0*/  LOP3.LUT R3, R3, 0xfffffe, RZ, 0xc0, !PT ;  /* 0x00fffffe03037812 */ /* 0x000fe200078ec0ff */
[----:B------:R-:W-:Y:S01]  /*0ee0*/  IMAD R190, R5, 0x10, R8 ;  /* 0x0000001005be7824 */ /* 0x000fe200078e0208 */
[----:B------:R-:W-:Y:S01]  /*0ef0*/  LEA.HI R9, R9, R234, RZ, 0x3 ;  /* 0x000000ea09097211 */ /* 0x000fe200078f18ff */
[----:B------:R-:W-:Y:S01]  /*0f00*/  IMAD.IADD R217, R15, 0x1, -R217 ;  /* 0x000000010fd97824 */ /* 0x000fe200078e0ad9 */
[----:B------:R-:W-:Y:S01]  /*0f10*/  R2P PR, R12, 0x6 ;  /* 0x000000060c007804 */ /* 0x000fe20000000000 */
[----:B------:R-:W-:Y:S01]  /*0f20*/  IMAD.IADD R3, R220, 0x1, -R3 ;  /* 0x00000001dc037824 */ /* 0x000fe200078e0a03 */
[----:B------:R-:W-:Y:S01]  /*0f30*/  SHF.R.S32.HI R5, RZ, 0x1f, R0 ;  /* 0x0000001fff057819 */ /* 0x000fe20000011400 */
[----:B------:R-:W-:Y:S01]  /*0f40*/  IMAD.SHL.U32 R9, R9, 0x40, RZ ;  /* 0x0000004009097824 */ /* 0x000fe200078e00ff */
[----:B------:R-:W-:Y:S01]  /*0f50*/  LEA.HI R0, R223, R223, RZ, 0x1 ;  /* 0x000000dfdf007211 */ /* 0x000fe200078f08ff */
[----:B------:R-:W-:Y:S01]  /*0f60*/  IMAD R198, R7, 0x2, R2 ;  /* 0x0000000207c67824 */ /* 0x000fe200078e0202 */
[----:B------:R-:W-:Y:S01]  /*0f70*/  LOP3.LUT R229, R229, 0x1c0, RZ, 0xc0, !PT ;  /* 0x000001c0e5e57812 */ /* 0x000fe200078ec0ff */
[----:B------:R-:W-:Y:S01]  /*0f80*/  IMAD.SHL.U32 R193, R217, 0x8, RZ ;  /* 0x00000008d9c17824 */ /* 0x000fe200078e00ff */
[----:B------:R-:W-:Y:S01]  /*0f90*/  LEA.HI R5, R5, R22, RZ, 0x3 ;  /* 0x0000001605057211 */ /* 0x000fe200078f18ff */
[----:B------:R-:W-:Y:S01]  /*0fa0*/  IMAD.SHL.U32 R197, R3, 0x100, RZ ;  /* 0x0000010003c57824 */ /* 0x000fe200078e00ff */
[----:B------:R-:W-:Y:S01]  /*0fb0*/  SHF.R.S32.HI R218, RZ, 0x3, R4 ;  /* 0x00000003ffda7819 */ /* 0x000fe20000011404 */
[----:B------:R-:W-:Y:S01]  /*0fc0*/  IMAD.SHL.U32 R184, R223, 0x4, RZ ;  /* 0x00000004dfb87824 */ /* 0x000fe200078e00ff */
[----:B------:R-:W-:Y:S01]  /*0fd0*/  LOP3.LUT R0, R0, 0x1ffffffe, RZ, 0xc0, !PT ;  /* 0x1ffffffe00007812 */ /* 0x000fe200078ec0ff */
[----:B------:R-:W-:Y:S01]  /*0fe0*/  VIADD R201, R198, 0x26800 ;  /* 0x00026800c6c97836 */ /* 0x000fe20000000000 */
[----:B------:R-:W-:Y:S01]  /*0ff0*/  LOP3.LUT R3, R229, 0x38, R16, 0xf8, !PT ;  /* 0x00000038e5037812 */ /* 0x000fe200078ef810 */
[C---:B------:R-:W-:Y:S01]  /*1000*/  VIADD R212, R193.reuse, 0x40 ;  /* 0x00000040c1d47836 */ /* 0x040fe20000000000 */
[----:B------:R-:W-:Y:S01]  /*1010*/  SHF.R.U32.HI R4, RZ, 0x3, R229 ;  /* 0x00000003ff047819 */ /* 0x000fe200000116e5 */
[----:B------:R-:W-:Y:S01]  /*1020*/  VIADD R211, R193, 0x80 ;  /* 0x00000080c1d37836 */ /* 0x000fe20000000000 */
[----:B------:R-:W-:Y:S01]  /*1030*/  LOP3.LUT R232, R9, 0xfffffe00, RZ, 0xc0, !PT ;  /* 0xfffffe0009e87812 */ /* 0x000fe200078ec0ff */
[----:B------:R-:W-:Y:S01]  /*1040*/  VIADD R192, R184, 0x10 ;  /* 0x00000010b8c07836 */ /* 0x000fe20000000000 */
[----:B------:R-:W-:Y:S01]  /*1050*/  LOP3.LUT R5, R5, 0xfffffff8, RZ, 0xc0, !PT ;  /* 0xfffffff805057812 */ /* 0x000fe200078ec0ff */
[C---:B------:R-:W-:Y:S01]  /*1060*/  VIADD R210, R193.reuse, 0xc0 ;  /* 0x000000c0c1d27836 */ /* 0x040fe20000000000 */
[----:B------:R-:W-:Y:S01]  /*1070*/  SEL R200, R200, 0xffffffc0, !P2 ;  /* 0xffffffc0c8c87807 */ /* 0x000fe20005000000 */
[C---:B------:R-:W-:Y:S01]  /*1080*/  VIADD R209, R193.reuse, 0x100 ;  /* 0x00000100c1d17836 */ /* 0x040fe20000000000 */
[----:B------:R-:W-:Y:S01]  /*1090*/  LOP3.LUT R3, R232, R3, R4, 0xf6, !PT ;  /* 0x00000003e8037212 */ /* 0x000fe200078ef604 */
[C---:B------:R-:W-:Y:S01]  /*10a0*/  VIADD R208, R193.reuse, 0x140 ;  /* 0x00000140c1d07836 */ /* 0x040fe20000000000 */
[----:B------:R-:W-:Y:S01]  /*10b0*/  SHF.R.S32.HI R227, RZ, 0x1f, R192 ;  /* 0x0000001fffe37819 */ /* 0x000fe200000114c0 */
[----:B------:R-:W-:-:S02]  /*10c0*/  VIADD R222, R193, 0x180 ;  /* 0x00000180c1de7836 */ /* 0x000fc40000000000 */
[----:B------:R-:W-:Y:S01]  /*10d0*/  VIADD R221, R193, 0x1c0 ;  /* 0x000001c0c1dd7836 */ /* 0x000fe20000000000 */
[----:B------:R-:W-:Y:S01]  /*10e0*/  SHF.R.S32.HI R237, RZ, 0x1f, R208 ;  /* 0x0000001fffed7819 */ /* 0x000fe200000114d0 */
[----:B------:R-:W-:Y:S01]  /*10f0*/  VIADD R199, R198, 0x26820 ;  /* 0x00026820c6c77836 */ /* 0x000fe20000000000 */
[----:B------:R-:W-:Y:S01]  /*1100*/  SHF.R.S32.HI R236, RZ, 0x1f, R222 ;  /* 0x0000001fffec7819 */ /* 0x000fe200000114de */
[----:B------:R-:W-:Y:S01]  /*1110*/  IMAD.IADD R203, R223, 0x1, -R0 ;  /* 0x00000001dfcb7824 */ /* 0x000fe200078e0a00 */
[----:B------:R-:W-:Y:S01]  /*1120*/  SHF.R.S32.HI R0, RZ, 0x1f, R211 ;  /* 0x0000001fff007819 */ /* 0x000fe200000114d3 */
[C---:B------:R-:W-:Y:S01]  /*1130*/  @P1 VIADD R199, R201.reuse, 0xffffffe0 ;  /* 0xffffffe0c9c71836 */ /* 0x040fe20000000000 */
[----:B------:R-:W-:Y:S01]  /*1140*/  SHF.R.S32.HI R0, RZ, 0x1f, R209 ;  /* 0x0000001fff007819 */ /* 0x000fe200000114d1 */
[----:B------:R-:W-:Y:S01]  /*1150*/  IMAD.IADD R188, R22, 0x1, -R5 ;  /* 0x0000000116bc7824 */ /* 0x000fe200078e0a05 */
[----:B------:R-:W-:Y:S01]  /*1160*/  SHF.R.S32.HI R5, RZ, 0x1f, R212 ;  /* 0x0000001fff057819 */ /* 0x000fe200000114d4 */
[----:B------:R-:W-:Y:S01]  /*1170*/  IMAD.IADD R201, R201, 0x1, R200 ;  /* 0x00000001c9c97824 */ /* 0x000fe200078e02c8 */
[----:B------:R-:W-:Y:S01]  /*1180*/  SHF.R.S32.HI R5, RZ, 0x1f, R210 ;  /* 0x0000001fff057819 */ /* 0x000fe200000114d2 */
[----:B------:R-:W-:Y:S01]  /*1190*/  IMAD R228, R3, 0x2, R2 ;  /* 0x0000000203e47824 */ /* 0x000fe200078e0202 */
[----:B------:R-:W-:Y:S01]  /*11a0*/  SHF.R.S32.HI R235, RZ, 0x1f, R221 ;  /* 0x0000001fffeb7819 */ /* 0x000fe200000114dd */
[----:B------:R-:W-:-:S02]  /*11b0*/  IMAD R203, R203, 0x8, R190 ;  /* 0x00000008cbcb7824 */ /* 0x000fc400078e02be */
[----:B------:R-:W-:Y:S01]  /*11c0*/  IMAD.IADD R200, R200, 0x1, R199 ;  /* 0x00000001c8c87824 */ /* 0x000fe200078e02c7 */
[----:B--2---:R-:W-:Y:S02]  /*11d0*/  LOP3.LUT R186, R18, 0x1, RZ, 0xfc, !PT ;  /* 0x0000000112ba7812 */ /* 0x004fe400078efcff */
[----:B------:R-:W-:-:S07]  /*11e0*/  CS2R R18, SRZ ;  /* 0x0000000000127805 */ /* 0x000fce000001ff00 */
.L_x_5010:
        /* <DEDUP_REMOVED lines=51> */
.L_x_4873:
[----:B------:R-:W-:Y:S02]  /*1520*/  IMAD.U32 R44, RZ, RZ, UR5 ;  /* 0x00000005ff2c7e24 */ /* 0x000fe4000f8e00ff */
[----:B------:R-:W-:Y:S01]  /*1530*/  IMAD.U32 R24, RZ, RZ, UR4 ;  /* 0x00000004ff187e24 */ /* 0x000fe2000f8e00ff */
[----:B------:R-:W-:Y:S06]  /*1540*/  @!P2 BRA `(.L_x_4874) ;  /* 0x000000000010a947 */ /* 0x000fec0003800000 */
[----:B------:R-:W-:-:S04]  /*1550*/  IADD3 R4, P0, R205, UR8, RZ ;  /* 0x00000008cd047c10 */ /* 0x000fc8000ff1e0ff */
[----:B------:R-:W-:-:S05]  /*1560*/  IADD3.X R5, R206, UR9, RZ, P0, !PT ;  /* 0x00000009ce057c10 */ /* 0x000fca00087fe4ff */
[----:B------:R0:W5:Y:S01]  /*1570*/  LDG.E R24, desc[UR40][R4.64] ;  /* 0x0000002804187981 */ /* 0x000162000c1e1900 */
[----:B------:R-:W-:Y:S05]  /*1580*/  BRA `(.L_x_4875) ;  /* 0x0000000000107947 */ /* 0x000fea0003800000 */
.L_x_4874:
[----:B------:R-:W-:Y:S05]  /*1590*/  @!P0 BRA `(.L_x_4875) ;  /* 0x00000000000c8947 */ /* 0x000fea0003800000 */
[----:B------:R-:W2:Y:S04]  /*15a0*/  LDG.E R5, desc[UR40][R8.64] ;  /* 0x0000002808057981 */ /* 0x000ea8000c1e1900 */
[----:B------:R-:W2:Y:S02]  /*15b0*/  LDG.E R24, desc[UR40][R8.64+0x4] ;  /* 0x0000042808187981 */ /* 0x000ea4000c1e1900 */
[----:B--2---:R-:W-:-:S07]  /*15c0*/  IMAD.IADD R24, R24, 0x1, -R5 ;  /* 0x0000000118187824 */ /* 0x004fce00078e0a05 */
.L_x_4875:
[----:B------:R-:W-:Y:S01]  /*15d0*/  ULDC.64 UR4, c[0x0][0xa10] ;  /* 0x0002840000047ab9 */ /* 0x000fe20000000a00 */
[----:B------:R-:W1:Y:S01]  /*15e0*/  LDC R8, c[0x0][0x448] ;  /* 0x00011200ff087b82 */ /* 0x000e620000000800 */
[----:B------:R-:W-:-:S04]  /*15f0*/  ISETP.NE.U32.AND P0, PT, RZ, UR4, PT ;  /* 0x00000004ff007c0c */ /* 0x000fc8000bf05070 */
[----:B------:R-:W-:Y:S01]  /*1600*/  ISETP.NE.AND.EX P0, PT, RZ, UR5, PT, P0 ;  /* 0x00000005ff007c0c */ /* 0x000fe2000bf05300 */
[----:B------:R-:W-:-:S12]  /*1610*/  ULDC.64 UR4, c[0x0][0xa30] ;  /* 0x00028c0000047ab9 */ /* 0x000fd80000000a00 */
[----:B0-----:R-:W0:Y:S02]  /*1620*/  @P0 LDC.64 R4, c[0x0][0xa10] ;  /* 0x00028400ff040b82 */ /* 0x001e240000000a00 */
[----:B0-----:R-:W-:-:S05]  /*1630*/  @P0 IMAD.WIDE R4, R27, 0x4, R4 ;  /* 0x000000041b040825 */ /* 0x001fca00078e0204 */
[----:B------:R-:W2:Y:S04]  /*1640*/  @P0 LDG.E R0, desc[UR40][R4.64] ;  /* 0x0000002804000981 */ /* 0x000ea8000c1e1900 */
[----:B------:R0:W2:Y:S01]  /*1650*/  @P0 LDG.E R9, desc[UR40][R4.64+0x4] ;  /* 0x0000042804090981 */ /* 0x0000a2000c1e1900 */
[----:B------:R-:W-:Y:S01]  /*1660*/  ISETP.NE.U32.AND P1, PT, RZ, UR4, PT ;  /* 0x00000004ff007c0c */ /* 0x000fe2000bf25070 */
[----:B-----5:R-:W-:-:S03]  /*1670*/  IMAD.MOV.U32 R30, RZ, RZ, R24 ;  /* 0x000000ffff1e7224 */ /* 0x020fc600078e0018 */
[----:B------:R-:W-:-:S13]  /*1680*/  ISETP.NE.AND.EX P1, PT, RZ, UR5, PT, P1 ;  /* 0x00000005ff007c0c */ /* 0x000fda000bf25310 */
[----:B------:R-:W-:-:S04]  /*1690*/  @P1 IADD3 R6, P2, R205, UR4, RZ ;  /* 0x00000004cd061c10 */ /* 0x000fc8000ff5e0ff */
[----:B------:R-:W-:-:S05]  /*16a0*/  @P1 IADD3.X R7, R206, UR5, RZ, P2, !PT ;  /* 0x00000005ce071c10 */ /* 0x000fca00097fe4ff */
[----:B------:R3:W5:Y:S01]  /*16b0*/  @P1 LDG.E R30, desc[UR40][R6.64] ;  /* 0x00000028061e1981 */ /* 0x000762000c1e1900 */
[----:B-1----:R-:W-:Y:S01]  /*16c0*/  ISETP.NE.AND P1, PT, R8, 0x1, PT ;  /* 0x000000010800780c */ /* 0x002fe20003f25270 */
[----:B------:R-:W-:Y:S01]  /*16d0*/  IMAD.SHL.U32 R196, R25, 0x40, RZ ;  /* 0x0000004019c47824 */ /* 0x000fe200078e00ff */
[----:B------:R-:W-:Y:S01]  /*16e0*/  PLOP3.LUT P3, PT, PT, PT, PT, 0x80, 0x0 ;  /* 0x000000000000781c */ /* 0x000fe20003f6f070 */
[----:B------:R-:W-:Y:S02]  /*16f0*/  IMAD.IADD R8, R24, 0x1, -R3 ;  /* 0x0000000118087824 */ /* 0x000fe400078e0a03 */
[----:B0-----:R-:W-:Y:S02]  /*1700*/  VIADD R4, R196, 0x3f ;  /* 0x0000003fc4047836 */ /* 0x001fe40000000000 */
[----:B------:R-:W-:-:S05]  /*1710*/  IMAD.MOV R42, RZ, RZ, -R8 ;  /* 0x000000ffff2a7224 */ /* 0x000fca00078e0a08 */
[----:B------:R-:W-:Y:S01]  /*1720*/  VIMNMX R42, RZ, R42, !PT ;  /* 0x0000002aff2a7248 */ /* 0x000fe20007fe0100 */
[----:B------:R-:W0:Y:S08]  /*1730*/  @P1 LDC R11, c[0x0][0x44c] ;  /* 0x00011300ff0b1b82 */ /* 0x000e300000000800 */
[----:B------:R-:W1:Y:S01]  /*1740*/  @P1 LDC R5, c[0x0][0x450] ;  /* 0x00011400ff051b82 */ /* 0x000e620000000800 */
[----:B--2---:R-:W-:-:S02]  /*1750*/  @P0 IMAD.IADD R44, R9, 0x1, -R0 ;  /* 0x00000001092c0824 */ /* 0x004fc400078e0a00 */
[----:B0-----:R-:W-:-:S04]  /*1760*/  @P1 IMAD.HI.U32 R0, R4, R11, RZ ;  /* 0x0000000b04001227 */ /* 0x001fc800078e00ff */
[----:B------:R-:W-:Y:S01]  /*1770*/  IMAD.IADD R195, R8, 0x1, R44 ;  /* 0x0000000108c37824 */ /* 0x000fe200078e022c */
[----:B-1----:R-:W-:-:S03]  /*1780*/  @P1 SHF.R.U32.HI R4, RZ, R5, R0 ;  /* 0x00000005ff041219 */ /* 0x002fc60000011600 */
[C---:B------:R-:W-:Y:S01]  /*1790*/  VIADD R0, R195.reuse, 0x3f ;  /* 0x0000003fc3007836 */ /* 0x040fe20000000000 */
[----:B------:R-:W-:-:S04]  /*17a0*/  IADD3 R43, R195, 0x40, -R194 ;  /* 0x00000040c32b7810 */ /* 0x000fc80007ffe8c2 */
[----:B------:R-:W-:Y:S01]  /*17b0*/  SHF.R.S32.HI R3, RZ, 0x1f, R0 ;  /* 0x0000001fff037819 */ /* 0x000fe20000011400 */
[----:B------:R-:W-:-:S03]  /*17c0*/  IMAD.IADD R4, R43, 0x1, R4 ;  /* 0x000000012b047824 */ /* 0x000fc600078e0204 */
[----:B------:R-:W-:Y:S02]  /*17d0*/  LEA.HI R3, R3, R0, RZ, 0x6 ;  /* 0x0000000003037211 */ /* 0x000fe400078f30ff */
[----:B------:R-:W-:Y:S02]  /*17e0*/  SHF.R.S32.HI R5, RZ, 0x1f, R4 ;  /* 0x0000001fff057819 */ /* 0x000fe40000011404 */
[----:B------:R-:W-:Y:S02]  /*17f0*/  SHF.R.S32.HI R180, RZ, 0x6, R3 ;  /* 0x00000006ffb47819 */ /* 0x000fe40000011403 */
[----:B------:R-:W-:-:S04]  /*1800*/  LEA.HI R5, R5, R4, RZ, 0x6 ;  /* 0x0000000405057211 */ /* 0x000fc800078f30ff */
[----:B------:R-:W-:-:S04]  /*1810*/  SHF.R.S32.HI R5, RZ, 0x6, R5 ;  /* 0x00000006ff057819 */ /* 0x000fc80000011405 */
[----:B------:R-:W-:-:S05]  /*1820*/  VIMNMX R5, R180, R5, PT ;  /* 0x00000005b4057248 */ /* 0x000fca0003fe0100 */
[----:B------:R-:W-:-:S05]  /*1830*/  IMAD R5, R5, 0x40, -R8 ;  /* 0x0000004005057824 */ /* 0x000fca00078e0a08 */
[----:B------:R-:W-:-:S04]  /*1840*/  VIMNMX R5, R5, R44, PT ;  /* 0x0000002c05057248 */ /* 0x000fc80003fe0100 */
        /* <DEDUP_REMOVED lines=8> */
[----:B---3--:R-:W-:Y:S05]  /*18d0*/  @!P0 BRA `(.L_x_4876) ;  /* 0x0000002800908947 */ /* 0x008fea0003800000 */
        /* <DEDUP_REMOVED lines=20> */
.L_x_4878:
[----:B------:R-:W-:Y:S05]  /*1a20*/  BSYNC B6 ;  /* 0x0000000000067941 */ /* 0x000fea0003800000 */
.L_x_4877:
        /* <DEDUP_REMOVED lines=20> */
.L_x_4880:
[----:B------:R-:W-:Y:S05]  /*1b70*/  BSYNC B6 ;  /* 0x0000000000067941 */ /* 0x000fea0003800000 */
.L_x_4879:
[----:B------:R-:W-:Y:S01]  /*1b80*/  ULDC.64 UR4, c[0x0][0x9f8] ;  /* 0x00027e0000047ab9 */ /* 0x000fe20000000a00 */
[----:B------:R-:W0:Y:S01]  /*1b90*/  LDC.64 R4, c[0x0][0x300] ;  /* 0x0000c000ff047b82 */ /* 0x000e220000000a00 */
[----:B------:R-:W-:Y:S01]  /*1ba0*/  ISETP.NE.U32.AND P0, PT, RZ, UR4, PT ;  /* 0x00000004ff007c0c */ /* 0x000fe2000bf05070 */
[----:B------:R-:W-:Y:S01]  /*1bb0*/  IMAD.IADD R41, R29, 0x1, R24 ;  /* 0x000000011d297824 */ /* 0x000fe200078e0218 */
[----:B------:R-:W-:Y:S02]  /*1bc0*/  ULDC.64 UR6, c[0x0][0x330] ;  /* 0x0000cc0000067ab9 */ /* 0x000fe40000000a00 */
[----:B------:R-:W-:Y:S02]  /*1bd0*/  ISETP.NE.AND.EX P0, PT, RZ, UR5, PT, P0 ;  /* 0x00000005ff007c0c */ /* 0x000fe4000bf05300 */
[----:B------:R-:W-:Y:S01]  /*1be0*/  SHF.R.S32.HI R17, RZ, 0x1f, R16 ;  /* 0x0000001fff117819 */ /* 0x000fe20000011410 */
[----:B------:R-:W1:Y:S08]  /*1bf0*/  LDC R59, c[0x0][0x3f4] ;  /* 0x0000fd00ff3b7b82 */ /* 0x000e700000000800 */
[----:B------:R-:W2:Y:S02]  /*1c00*/  LDC.64 R54, c[0x0][0x3f8] ;  /* 0x0000fe00ff367b82 */ /* 0x000ea40000000a00 */
[----:B------:R-:W-:-:S04]  /*1c10*/  @P0 IADD3 R6, P1, R205, UR4, RZ ;  /* 0x00000004cd060c10 */ /* 0x000fc8000ff3e0ff */
[----:B------:R-:W-:Y:S02]  /*1c20*/  @P0 IADD3.X R7, R206, UR5, RZ, P1, !PT ;  /* 0x00000005ce070c10 */ /* 0x000fe40008ffe4ff */
[----:B------:R-:W-:Y:S01]  /*1c30*/  SHF.R.S32.HI R24, RZ, 0x1f, R41 ;  /* 0x0000001fff187819 */ /* 0x000fe20000011429 */
[-C--:B0-----:R-:W-:Y:S01]  /*1c40*/  IMAD.WIDE.U32 R8, R41, R4.reuse, RZ ;  /* 0x0000000429087225 */ /* 0x081fe200078e00ff */
[----:B------:R-:W-:Y:S01]  /*1c50*/  ULDC.64 UR4, c[0x0][0x308] ;  /* 0x0000c20000047ab9 */ /* 0x000fe20000000a00 */
[----:B------:R0:W3:Y:S01]  /*1c60*/  @P0 LDG.E R27, desc[UR40][R6.64] ;  /* 0x00000028061b0981 */ /* 0x0000e2000c1e1900 */
[----:B------:R-:W4:Y:S01]  /*1c70*/  LDC.64 R56, c[0x0][0x408] ;  /* 0x00010200ff387b82 */ /* 0x000f220000000a00 */
[----:B------:R-:W-:Y:S01]  /*1c80*/  IMAD R0, R24, R4, RZ ;  /* 0x0000000418007224 */ /* 0x000fe200078e02ff */
[----:B------:R-:W-:Y:S01]  /*1c90*/  SHF.R.S32.HI R185, RZ, 0x1f, R184 ;  /* 0x0000001fffb97819 */ /* 0x000fe200000114b8 */
[----:B------:R-:W-:Y:S01]  /*1ca0*/  IMAD.WIDE.U32 R10, R26, UR6, R16 ;  /* 0x000000061a0a7c25 */ /* 0x000fe2000f8e0010 */
[----:B------:R-:W4:Y:S01]  /*1cb0*/  S2R R40, SR_TID.X ;  /* 0x0000000000287919 */ /* 0x000f220000002100 */
[----:B-1----:R-:W-:-:S02]  /*1cc0*/  ISETP.GE.AND P2, PT, R16, R59, PT ;  /* 0x0000003b1000720c */ /* 0x002fc40003f46270 */
[----:B------:R-:W-:Y:S01]  /*1cd0*/  IMAD R3, R41, R5, R0 ;  /* 0x0000000529037224 */ /* 0x000fe200078e0200 */
[----:B------:R-:W-:Y:S01]  /*1ce0*/  SHF.R.S32.HI R0, RZ, 0x1f, R26 ;  /* 0x0000001fff007819 */ /* 0x000fe2000001141a */
[----:B------:R-:W-:Y:S01]  /*1cf0*/  IMAD.WIDE.U32 R46, R22, R4, R16 ;  /* 0x00000004162e7225 */ /* 0x000fe200078e0010 */
[----:B------:R-:W-:Y:S02]  /*1d00*/  SEL R15, R59, RZ, P2 ;  /* 0x000000ff3b0f7207 */ /* 0x000fe40001000000 */
[----:B--2---:R-:W-:Y:S01]  /*1d10*/  SHF.L.U64.HI R52, R54, 0x6, R55 ;  /* 0x0000000636347819 */ /* 0x004fe20000010237 */
[----:B------:R-:W-:Y:S01]  /*1d20*/  IMAD.IADD R9, R9, 0x1, R3 ;  /* 0x0000000109097824 */ /* 0x000fe200078e0203 */
[----:B------:R-:W-:Y:S01]  /*1d30*/  SHF.L.U64.HI R48, R4, 0x6, R5 ;  /* 0x0000000604307819 */ /* 0x000fe20000010205 */
[----:B------:R-:W-:Y:S01]  /*1d40*/  IMAD R3, R0, UR6, RZ ;  /* 0x0000000600037c24 */ /* 0x000fe2000f8e02ff */
[----:B------:R-:W-:Y:S01]  /*1d50*/  P2R R78, PR, RZ, 0x4 ;  /* 0x00000004ff4e7803 */ /* 0x000fe20000000000 */
[----:B------:R-:W-:-:S02]  /*1d60*/  IMAD.IADD R15, R16, 0x1, R15 ;  /* 0x00000001100f7824 */ /* 0x000fc400078e020f */
[----:B0-----:R-:W-:Y:S01]  /*1d70*/  IMAD R7, R26, UR7, R3 ;  /* 0x000000071a077c24 */ /* 0x001fe2000f8e0203 */
[----:B------:R-:W-:Y:S01]  /*1d80*/  ULDC.64 UR6, c[0x0][0xa08] ;  /* 0x0002820000067ab9 */ /* 0x000fe20000000a00 */
[----:B------:R-:W-:Y:S01]  /*1d90*/  IMAD R3, R0, UR4, RZ ;  /* 0x0000000400037c24 */ /* 0x000fe2000f8e02ff */
[----:B------:R-:W-:Y:S01]  /*1da0*/  ISETP.NE.U32.AND P0, PT, RZ, UR6, PT ;  /* 0x00000006ff007c0c */ /* 0x000fe2000bf05070 */
[----:B------:R-:W-:Y:S01]  /*1db0*/  IMAD.IADD R11, R11, 0x1, R7 ;  /* 0x000000010b0b7824 */ /* 0x000fe200078e0207 */
[----:B------:R-:W-:Y:S01]  /*1dc0*/  SHF.R.S32.HI R14, RZ, 0x1f, R15 ;  /* 0x0000001fff0e7819 */ /* 0x000fe2000001140f */
[C---:B------:R-:W-:Y:S01]  /*1dd0*/  IMAD R3, R26.reuse, UR5, R3 ;  /* 0x000000051a037c24 */ /* 0x040fe2000f8e0203 */
[----:B------:R-:W-:Y:S01]  /*1de0*/  ISETP.NE.AND.EX P0, PT, RZ, UR7, PT, P0 ;  /* 0x00000007ff007c0c */ /* 0x000fe2000bf05300 */
[----:B------:R-:W-:Y:S01]  /*1df0*/  IMAD.WIDE.U32 R6, R26, UR4, R8 ;  /* 0x000000041a067c25 */ /* 0x000fe2000f8e0008 */
[----:B------:R-:W-:Y:S01]  /*1e00*/  ULDC.64 UR4, c[0x0][0x310] ;  /* 0x0000c40000047ab9 */ /* 0x000fe20000000a00 */
[----:B------:R-:W-:-:S02]  /*1e10*/  ULDC.64 UR6, c[0x0][0x338] ;  /* 0x0000ce0000067ab9 */ /* 0x000fc40000000a00 */
[----:B------:R-:W-:Y:S01]  /*1e20*/  IMAD.IADD R7, R7, 0x1, R3 ;  /* 0x0000000107077824 */ /* 0x000fe200078e0203 */
[----:B------:R-:W-:Y:S01]  /*1e30*/  SHF.R.S32.HI R3, RZ, 0x1f, R22 ;  /* 0x0000001fff037819 */ /* 0x000fe20000011416 */
[----:B------:R-:W-:Y:S02]  /*1e40*/  IMAD.SHL.U32 R53, R188, 0x40, RZ ;  /* 0x00000040bc357824 */ /* 0x000fe400078e00ff */
[----:B------:R-:W-:Y:S01]  /*1e50*/  IMAD.SHL.U32 R49, R4, 0x40, RZ ;  /* 0x0000004004317824 */ /* 0x000fe200078e00ff */
[----:B----4-:R-:W-:Y:S01]  /*1e60*/  SHF.R.U32.HI R40, RZ, 0x7, R40 ;  /* 0x00000007ff287819 */ /* 0x010fe20000011628 */
[----:B------:R-:W-:Y:S01]  /*1e70*/  IMAD R12, R3, R56, RZ ;  /* 0x00000038030c7224 */ /* 0x000fe200078e02ff */
[----:B------:R-:W-:Y:S01]  /*1e80*/  LOP3.LUT R53, R53, 0x1c0, RZ, 0xc0, !PT ;  /* 0x000001c035357812 */ /* 0x000fe200078ec0ff */
[----:B------:R-:W-:Y:S02]  /*1e90*/  VIADD R80, R16, 0x20 ;  /* 0x0000002010507836 */ /* 0x000fe40000000000 */
[----:B------:R-:W-:Y:S01]  /*1ea0*/  VIADD R58, R40, 0x8 ;  /* 0x00000008283a7836 */ /* 0x000fe20000000000 */
[----:B------:R-:W-:Y:S01]  /*1eb0*/  IADD3 R40, P2, R22, R41, RZ ;  /* 0x0000002916287210 */ /* 0x000fe20007f5e0ff */
[----:B------:R-:W-:-:S04]  /*1ec0*/  IMAD.SHL.U32 R59, R59, 0x2, RZ ;  /* 0x000000023b3b7824 */ /* 0x000fc800078e00ff */
[----:B------:R-:W-:Y:S01]  /*1ed0*/  IMAD.X R41, R24, 0x1, R3, P2 ;  /* 0x0000000118297824 */ /* 0x000fe200010e0603 */
[----:B---3--:R-:W-:Y:S02]  /*1ee0*/  SHF.R.S32.HI R0, RZ, 0x1f, R27 ;  /* 0x0000001fff007819 */ /* 0x008fe4000001141b */
[----:B------:R-:W-:Y:S01]  /*1ef0*/  SEL R9, R27, RZ, !P0 ;  /* 0x000000ff1b097207 */ /* 0x000fe20004000000 */
[----:B------:R-:W-:Y:S01]  /*1f00*/  IMAD R27, R22, R57, R12 ;  /* 0x00000039161b7224 */ /* 0x000fe200078e020c */
[----:B------:R-:W-:Y:S01]  /*1f10*/  SEL R0, R0, RZ, !P0 ;  /* 0x000000ff00007207 */ /* 0x000fe20004000000 */
[----:B------:R-:W-:-:S04]  /*1f20*/  IMAD.WIDE.U32 R12, R22, R56, R16 ;  /* 0x00000038160c7225 */ /* 0x000fc800078e0010 */
[----:B------:R-:W-:-:S04]  /*1f30*/  IMAD.WIDE.U32 R20, R9, UR4, R6 ;  /* 0x0000000409147c25 */ /* 0x000fc8000f8e0006 */
[C---:B------:R-:W-:Y:S02]  /*1f40*/  IMAD R6, R0.reuse, UR6, RZ ;  /* 0x0000000600067c24 */ /* 0x040fe4000f8e02ff */
[----:B------:R-:W-:Y:S01]  /*1f50*/  IMAD R8, R0, UR4, RZ ;  /* 0x0000000400087c24 */ /* 0x000fe2000f8e02ff */
[----:B------:R-:W-:Y:S01]  /*1f60*/  ULDC UR4, c[0x0][0x2f4] ;  /* 0x0000bd0000047ab9 */ /* 0x000fe20000000800 */
[----:B------:R-:W-:Y:S01]  /*1f70*/  IMAD R69, R9, UR7, R6 ;  /* 0x0000000709457c24 */ /* 0x000fe2000f8e0206 */
[----:B------:R-:W-:Y:S01]  /*1f80*/  ISETP.GE.AND P1, PT, R80, UR4, PT ;  /* 0x0000000450007c0c */ /* 0x000fe2000bf26270 */
[----:B------:R-:W-:Y:S02]  /*1f90*/  IMAD R6, R3, R54, RZ ;  /* 0x0000003603067224 */ /* 0x000fe400078e02ff */
[----:B------:R-:W-:Y:S02]  /*1fa0*/  IMAD R45, R9, UR5, R8 ;  /* 0x00000005092d7c24 */ /* 0x000fe4000f8e0208 */
[----:B------:R-:W-:Y:S01]  /*1fb0*/  IMAD R0, R3, R4, RZ ;  /* 0x0000000403007224 */ /* 0x000fe200078e02ff */
[----:B------:R-:W-:Y:S01]  /*1fc0*/  LOP3.LUT R4, R53, 0x18, R16, 0xf8, !PT ;  /* 0x0000001835047812 */ /* 0x000fe200078ef810 */
[----:B------:R-:W-:-:S04]  /*1fd0*/  IMAD.WIDE.U32 R28, R9, UR6, R10 ;  /* 0x00000006091c7c25 */ /* 0x000fc8000f8e000a */
[C---:B------:R-:W-:Y:S02]  /*1fe0*/  IMAD R25, R22.reuse, R55, R6 ;  /* 0x0000003716197224 */ /* 0x040fe400078e0206 */
[----:B------:R-:W-:-:S04]  /*1ff0*/  IMAD.WIDE.U32 R6, R22, R54, R184 ;  /* 0x0000003616067225 */ /* 0x000fc800078e00b8 */
[----:B------:R-:W-:-:S04]  /*2000*/  IMAD.WIDE.U32 R10, R22, R54, R16 ;  /* 0x00000036160a7225 */ /* 0x000fc800078e0010 */
[----:B------:R-:W-:Y:S01]  /*2010*/  IMAD R8, R22, R5, R0 ;  /* 0x0000000516087224 */ /* 0x000fe200078e0200 */
[----:B------:R-:W-:Y:S01]  /*2020*/  IADD3 R0, P0, R20, R46, RZ ;  /* 0x0000002e14007210 */ /* 0x000fe20007f1e0ff */
[----:B------:R-:W-:Y:S02]  /*2030*/  IMAD.IADD R45, R21, 0x1, R45 ;  /* 0x00000001152d7824 */ /* 0x000fe400078e022d */
[----:B------:R-:W-:Y:S02]  /*2040*/  IMAD.IADD R7, R7, 0x1, R25 ;  /* 0x0000000107077824 */ /* 0x000fe400078e0219 */
[----:B------:R-:W-:Y:S01]  /*2050*/  IMAD.IADD R11, R25, 0x1, R11 ;  /* 0x00000001190b7824 */ /* 0x000fe200078e020b */
[----:B-----5:R-:W-:Y:S01]  /*2060*/  SHF.R.S32.HI R25, RZ, 0x1f, R30 ;  /* 0x0000001fff197819 */ /* 0x020fe2000001141e */
[----:B------:R-:W-:Y:S01]  /*2070*/  IMAD.IADD R13, R27, 0x1, R13 ;  /* 0x000000011b0d7824 */ /* 0x000fe200078e020d */
[----:B------:R-:W-:Y:S01]  /*2080*/  IADD3.X R46, R45, R47, R8, P0, !PT ;  /* 0x0000002f2d2e7210 */ /* 0x000fe200007fe408 */
[----:B------:R-:W-:Y:S01]  /*2090*/  IMAD.WIDE.U32 R8, R22, R56, R184 ;  /* 0x0000003816087225 */ /* 0x000fe200078e00b8 */
[----:B------:R-:W-:-:S02]  /*20a0*/  LEA.HI R47, R14, R15, RZ, 0x3 ;  /* 0x0000000f0e2f7211 */ /* 0x000fc400078f18ff */
[----:B------:R-:W-:Y:S01]  /*20b0*/  ISETP.GE.AND P0, PT, R16, UR4, PT ;  /* 0x0000000410007c0c */ /* 0x000fe2000bf06270 */
[----:B------:R-:W-:Y:S01]  /*20c0*/  IMAD R14, R25, R54, RZ ;  /* 0x00000036190e7224 */ /* 0x000fe200078e02ff */
[----:B------:R-:W-:Y:S01]  /*20d0*/  LOP3.LUT R63, R47, 0xfffffff8, RZ, 0xc0, !PT ;  /* 0xfffffff82f3f7812 */ /* 0x000fe200078ec0ff */
[----:B------:R-:W-:Y:S02]  /*20e0*/  IMAD R25, R25, R56, RZ ;  /* 0x0000003819197224 */ /* 0x000fe400078e02ff */
[----:B------:R-:W-:Y:S01]  /*20f0*/  IMAD R15, R30, R55, R14 ;  /* 0x000000371e0f7224 */ /* 0x000fe200078e020e */
[----:B------:R-:W-:Y:S01]  /*2100*/  SHF.L.U64.HI R55, R56, 0x6, R57 ;  /* 0x0000000638377819 */ /* 0x000fe20000010239 */
[C---:B------:R-:W-:Y:S01]  /*2110*/  IMAD R25, R30.reuse, R57, R25 ;  /* 0x000000391e197224 */ /* 0x040fe200078e0219 */
[----:B------:R-:W-:Y:S01]  /*2120*/  SHF.R.U32.HI R57, RZ, 0x3, R53 ;  /* 0x00000003ff397819 */ /* 0x000fe20000011635 */
[----:B------:R-:W-:Y:S01]  /*2130*/  IMAD.IADD R9, R9, 0x1, R27 ;  /* 0x0000000109097824 */ /* 0x000fe200078e021b */
[----:B------:R-:W-:Y:S01]  /*2140*/  SHF.R.S32.HI R64, RZ, 0x1f, R63 ;  /* 0x0000001fff407819 */ /* 0x000fe2000001143f */
[----:B------:R-:W-:Y:S01]  /*2150*/  IMAD.WIDE.U32 R32, R30, R54, R6 ;  /* 0x000000361e207225 */ /* 0x000fe200078e0006 */
[----:B------:R-:W-:-:S02]  /*2160*/  LOP3.LUT R5, R4, R57, RZ, 0x3c, !PT ;  /* 0x0000003904057212 */ /* 0x000fc400078e3cff */
[----:B------:R-:W-:Y:S01]  /*2170*/  LOP3.LUT R4, R53, 0x38, R47, 0xf8, !PT ;  /* 0x0000003835047812 */ /* 0x000fe200078ef82f */
[----:B------:R-:W-:-:S04]  /*2180*/  IMAD.WIDE.U32 R34, R30, R54, R10 ;  /* 0x000000361e227225 */ /* 0x000fc800078e000a */
[----:B------:R-:W-:Y:S01]  /*2190*/  IMAD R60, R202, 0x200, R5 ;  /* 0x00000200ca3c7824 */ /* 0x000fe200078e0205 */
[----:B------:R-:W-:Y:S01]  /*21a0*/  LOP3.LUT R5, R4, R57, RZ, 0x3c, !PT ;  /* 0x0000003904057212 */ /* 0x000fe200078e3cff */
[----:B------:R-:W-:-:S04]  /*21b0*/  IMAD.WIDE.U32 R36, R30, R56, R8 ;  /* 0x000000381e247225 */ /* 0x000fc800078e0008 */
[----:B------:R-:W-:-:S04]  /*21c0*/  IMAD.WIDE.U32 R38, R30, R56, R12 ;  /* 0x000000381e267225 */ /* 0x000fc800078e000c */
[----:B------:R-:W-:Y:S02]  /*21d0*/  IMAD.SHL.U32 R54, R54, 0x40, RZ ;  /* 0x0000004036367824 */ /* 0x000fe400078e00ff */
[----:B------:R-:W-:Y:S02]  /*21e0*/  IMAD.SHL.U32 R56, R56, 0x40, RZ ;  /* 0x0000004038387824 */ /* 0x000fe400078e00ff */
[----:B------:R-:W-:Y:S02]  /*21f0*/  IMAD.IADD R61, R33, 0x1, R15 ;  /* 0x00000001213d7824 */ /* 0x000fe400078e020f */
[----:B------:R-:W-:Y:S02]  /*2200*/  IMAD.IADD R62, R15, 0x1, R35 ;  /* 0x000000010f3e7824 */ /* 0x000fe400078e0223 */
[----:B------:R-:W-:Y:S02]  /*2210*/  IMAD.IADD R65, R37, 0x1, R25 ;  /* 0x0000000125417824 */ /* 0x000fe400078e0219 */
[----:B------:R-:W-:-:S02]  /*2220*/  IMAD.IADD R67, R25, 0x1, R39 ;  /* 0x0000000119437824 */ /* 0x000fc400078e0227 */
[----:B------:R-:W-:Y:S02]  /*2230*/  IMAD R66, R202, 0x200, R5 ;  /* 0x00000200ca427824 */ /* 0x000fe400078e0205 */
[----:B------:R-:W-:-:S07]  /*2240*/  IMAD.IADD R69, R29, 0x1, R69 ;  /* 0x000000011d457824 */ /* 0x000fce00078e0245 */
.L_x_4910:
        /* <DEDUP_REMOVED lines=40> */
[----:B------:R-:W-:Y:S01]  /*24d0*/  IMAD.MOV.U32 R7, RZ, RZ, R65 ;  /* 0x000000ffff077224 */ /* 0x000fe200078e0041 */
[----:B------:R-:W-:Y:S01]  /*24e0*/  ULDC.64 UR4, c[0x0][0x3e8] ;  /* 0x0000fa0000047ab9 */ /* 0x000fe20000000a00 */
[-C--:B------:R-:W-:Y:S01]  /*24f0*/  IMAD R5, R73, R56.reuse, R5 ;  /* 0x0000003849057224 */ /* 0x080fe200078e0205 */
[----:B------:R-:W-:Y:S01]  /*2500*/  CS2R R10, SRZ ;  /* 0x00000000000a7805 */ /* 0x000fe2000001ff00 */
[----:B------:R-:W-:-:S04]  /*2510*/  IMAD.WIDE.U32 R6, R31, R56, R6 ;  /* 0x000000381f067225 */ /* 0x000fc800078e0006 */
        /* <DEDUP_REMOVED lines=13> */
.L_x_4885:
[----:B------:R-:W-:Y:S05]  /*25f0*/  BSYNC B1 ;  /* 0x0000000000017941 */ /* 0x000fea0003800000 */
.L_x_4884:
[----:B------:R-:W-:Y:S01]  /*2600*/  ISETP.NE.AND P3, PT, R186, 0x3, PT ;  /* 0x00000003ba00780c */ /* 0x000fe20003f65270 */
[----:B0----5:R-:W-:Y:S02]  /*2610*/  IMAD.MOV.U32 R4, RZ, RZ, R8 ;  /* 0x000000ffff047224 */ /* 0x021fe400078e0008 */
[----:B------:R-:W-:Y:S02]  /*2620*/  IMAD.MOV.U32 R5, RZ, RZ, R9 ;  /* 0x000000ffff057224 */ /* 0x000fe400078e0009 */
[----:B------:R-:W-:Y:S01]  /*2630*/  IMAD.MOV.U32 R6, RZ, RZ, R24 ;  /* 0x000000ffff067224 */ /* 0x000fe200078e0018 */
[----:B------:R-:W-:Y:S01]  /*2640*/  PRMT R82, R82, 0x5410, R4 ;  /* 0x0000541052527816 */ /* 0x000fe20000000004 */
[----:B------:R-:W-:Y:S01]  /*2650*/  IMAD.MOV.U32 R7, RZ, RZ, R25 ;  /* 0x000000ffff077224 */ /* 0x000fe200078e0019 */
[----:B------:R-:W-:Y:S01]  /*2660*/  PRMT R83, R83, 0x5410, R5 ;  /* 0x0000541053537816 */ /* 0x000fe20000000005 */
[----:B------:R-:W-:Y:S02]  /*2670*/  IMAD.MOV.U32 R4, RZ, RZ, R10 ;  /* 0x000000ffff047224 */ /* 0x000fe400078e000a */
        /* <DEDUP_REMOVED lines=9> */
.L_x_4886:
[----:B------:R-:W-:Y:S01]  /*2710*/  IMAD R68, R23, 0x8, R2 ;  /* 0x0000000817447824 */ /* 0x000fe200078e0202 */
[----:B------:R-:W-:Y:S01]  /*2720*/  SHF.L.U32 R73, R187, 0x1f, RZ ;  /* 0x0000001fbb497819 */ /* 0x000fe200000006ff */
[----:B------:R-:W-:Y:S03]  /*2730*/  BSSY B1, `(.L_x_4887) ;  /* 0x0000003000017945 */ /* 0x000fe60003800000 */
[----:B------:R-:W0:Y:S02]  /*2740*/  SYNCS.PHASECHK.TRANS64.TRYWAIT P5, [R68+URZ+0x28c90], R73 ;  /* 0x028c9049440075a7 */ /* 0x000e2400080a017f */
[----:B0-----:R-:W-:Y:S05]  /*2750*/  @!P5 BRA `(.L_x_4888) ;  /* 0x00000198002cd947 */ /* 0x001fea0003800000 */
.L_x_5195:
[----:B------:R-:W-:Y:S05]  /*2760*/  BSYNC B1 ;  /* 0x0000000000017941 */ /* 0x000fea0003800000 */
.L_x_4887:
        /* <DEDUP_REMOVED lines=53> */
.L_x_4893:
[----:B------:R-:W-:Y:S05]  /*2ac0*/  BSYNC B2 ;  /* 0x0000000000027941 */ /* 0x000fea0003800000 */
.L_x_4892:
[----:B--2---:R1:W-:Y:S02]  /*2ad0*/  STG.E.128 desc[UR40][R12.64], R4 ;  /* 0x000000040c007986 */ /* 0x0043e4000c101d28 */
.L_x_4891:
[----:B------:R-:W-:Y:S05]  /*2ae0*/  BSYNC B1 ;  /* 0x0000000000017941 */ /* 0x000fea0003800000 */
.L_x_4890:
        /* <DEDUP_REMOVED lines=56> */
.L_x_4895:
[----:B------:R-:W-:Y:S05]  /*2e70*/  BSYNC B1 ;  /* 0x0000000000017941 */ /* 0x000fea0003800000 */
.L_x_4894:
[----:B-1----:R1:W-:Y:S01]  /*2e80*/  STG.E.128 desc[UR40][R12.64+0x40], R4 ;  /* 0x000040040c007986 */ /* 0x0023e2000c101d28 */
[----:B------:R-:W-:Y:S05]  /*2e90*/  BRA `(.L_x_4889) ;  /* 0x0000000c00307947 */ /* 0x000fea0003800000 */
.L_x_4883:
        /* <DEDUP_REMOVED lines=34> */
[----:B------:R-:W-:-:S02]  /*30c0*/  IMAD.MOV.U32 R24, RZ, RZ, R8 ;  /* 0x000000ffff187224 */ /* 0x000fc400078e0008 */
[----:B------:R-:W-:Y:S01]  /*30d0*/  IMAD.MOV.U32 R25, RZ, RZ, R9 ;  /* 0x000000ffff197224 */ /* 0x000fe200078e0009 */
[----:B------:R-:W-:-:S04]  /*30e0*/  PRMT R91, R12, 0x5410, R13 ;  /* 0x000054100c5b7816 */ /* 0x000fc8000000000d */
[----:B------:R-:W-:Y:S01]  /*30f0*/  PRMT R84, R25, 0x5410, R24 ;  /* 0x0000541019547816 */ /* 0x000fe20000000018 */
[----:B------:R-:W-:Y:S06]  /*3100*/  @!P3 BRA `(.L_x_4896) ;  /* 0x000000000004b947 */ /* 0x000fec0003800000 */
[----:B------:R-:W-:Y:S01]  /*3110*/  BPT.TRAP 0x1 ;  /* 0x000000040000795c */ /* 0x000fe20000300000 */
.L_x_4896:
[----:B------:R-:W-:Y:S01]  /*3120*/  IMAD R68, R23, 0x8, R2 ;  /* 0x0000000817447824 */ /* 0x000fe200078e0202 */
[----:B------:R-:W-:Y:S01]  /*3130*/  SHF.L.U32 R73, R187, 0x1f, RZ ;  /* 0x0000001fbb497819 */ /* 0x000fe200000006ff */
[----:B------:R-:W-:Y:S03]  /*3140*/  BSSY B1, `(.L_x_4897) ;  /* 0x0000003000017945 */ /* 0x000fe60003800000 */
[----:B------:R-:W0:Y:S02]  /*3150*/  SYNCS.PHASECHK.TRANS64.TRYWAIT P5, [R68+URZ+0x28c90], R73 ;  /* 0x028c9049440075a7 */ /* 0x000e2400080a017f */
[----:B0-----:R-:W-:Y:S05]  /*3160*/  @!P5 BRA `(.L_x_4898) ;  /* 0x0000018c00bcd947 */ /* 0x001fea0003800000 */
.L_x_5196:
[----:B------:R-:W-:Y:S05]  /*3170*/  BSYNC B1 ;  /* 0x0000000000017941 */ /* 0x000fea0003800000 */
.L_x_4897:
[C---:B------:R-:W-:Y:S01]  /*3180*/  ISETP.GE.OR P5, PT, R22.reuse, R71, P0 ;  /* 0x000000471600720c */ /* 0x040fe200007a6670 */
        /* <DEDUP_REMOVED lines=122> */
.L_x_4900:
[----:B------:R-:W-:Y:S05]  /*3930*/  BSYNC B1 ;  /* 0x0000000000017941 */ /* 0x000fea0003800000 */
.L_x_4899:
        /* <DEDUP_REMOVED lines=10> */
.L_x_4882:
[----:B------:R-:W-:-:S13]  /*39e0*/  ISETP.NE.AND P3, PT, R186, 0x3, PT ;  /* 0x00000003ba00780c */ /* 0x000fda0003f65270 */
[----:B------:R-:W-:Y:S05]  /*39f0*/  @!P3 BRA `(.L_x_4901) ;  /* 0x000000000004b947 */ /* 0x000fea0003800000 */
[----:B------:R-:W-:Y:S01]  /*3a00*/  BPT.TRAP 0x1 ;  /* 0x000000040000795c */ /* 0x000fe20000300000 */
.L_x_4901:
        /* <DEDUP_REMOVED lines=8> */
.L_x_5197:
[----:B------:R-:W-:Y:S05]  /*3a90*/  BSYNC B1 ;  /* 0x0000000000017941 */ /* 0x000fea0003800000 */
.L_x_4902:
[----:B------:R-:W-:Y:S05]  /*3aa0*/  @P4 BRA `(.L_x_4889) ;  /* 0x00000000002c4947 */ /* 0x000fea0003800000 */
[----:B------:R-:W-:Y:S01]  /*3ab0*/  @!P1 LOP3.LUT P4, RZ, R188, 0x4, RZ, 0xc0, !PT ;  /* 0x00000004bcff9812 */ /* 0x000fe2000788c0ff */
[----:B------:R-:W-:Y:S01]  /*3ac0*/  @!P1 VIADD R4, R60, 0x20 ;  /* 0x000000203c049836 */ /* 0x000fe20000000000 */
[----:B------:R-:W-:Y:S02]  /*3ad0*/  PLOP3.LUT P5, PT, PT, PT, PT, 0x8, 0x0 ;  /* 0x000000000000781c */ /* 0x000fe40003fae170 */
[----:B------:R-:W-:-:S13]  /*3ae0*/  @!P1 PLOP3.LUT P5, PT, P4, PT, PT, 0x80, 0x0 ;  /* 0x000000000000981c */ /* 0x000fda00027af070 */
[----:B------:R-:W-:-:S04]  /*3af0*/  @P5 VIADD R4, R60, 0xffffffe0 ;  /* 0xffffffe03c045836 */ /* 0x000fc80000000000 */
[----:B------:R-:W-:Y:S02]  /*3b00*/  @!P1 IMAD.IADD R27, R27, 0x1, R4 ;  /* 0x000000011b1b9824 */ /* 0x000fe400078e0204 */
[----:B------:R-:W1:Y:S02]  /*3b10*/  @!P0 LDS.128 R4, [R26+0x22400] ;  /* 0x022400001a048984 */ /* 0x000e640000000c00 */
[----:B------:R-:W-:-:S06]  /*3b20*/  @!P1 IMAD R8, R27, 0x2, R2 ;  /* 0x000000021b089824 */ /* 0x000fcc00078e0202 */
[----:B------:R-:W2:Y:S04]  /*3b30*/  @!P1 LDS.128 R8, [R8+0x22400] ;  /* 0x0224000008089984 */ /* 0x000ea80000000c00 */
[----:B-1----:R1:W-:Y:S04]  /*3b40*/  @!P0 STG.E.128 desc[UR40][R12.64], R4 ;  /* 0x000000040c008986 */ /* 0x0023e8000c101d28 */
[----:B--2---:R1:W-:Y:S02]  /*3b50*/  @!P1 STG.E.128 desc[UR40][R12.64+0x40], R8 ;  /* 0x000040080c009986 */ /* 0x0043e4000c101d28 */
.L_x_4889:
[----:B------:R-:W-:Y:S05]  /*3b60*/  BSYNC B0 ;  /* 0x0000000000007941 */ /* 0x000fea0003800000 */
.L_x_4881:
        /* <DEDUP_REMOVED lines=17> */
.L_x_4905:
[----:B------:R-:W-:Y:S05]  /*3c80*/  BSYNC B0 ;  /* 0x0000000000007941 */ /* 0x000fea0003800000 */
.L_x_4904:
[----:B------:R-:W5:Y:S01]  /*3c90*/  SYNCS.PHASECHK.TRANS64.TRYWAIT P5, [R68+URZ+0x28cb0], R73 ;  /* 0x028cb049440075a7 */ /* 0x000f6200080a017f */
[----:B------:R-:W-:Y:S01]  /*3ca0*/  BSSY B0, `(.L_x_4906) ;  /* 0x0000003000007945 */ /* 0x000fe20003800000 */
[----:B------:R-:W-:-:S03]  /*3cb0*/  ISETP.GE.AND P3, PT, R22, R71, PT ;  /* 0x000000471600720c */ /* 0x000fc60003f66270 */
[----:B-----5:R-:W-:Y:S10]  /*3cc0*/  @!P5 BRA `(.L_x_4907) ;  /* 0x00000184000cd947 */ /* 0x020ff40003800000 */
.L_x_5198:
[----:B------:R-:W-:Y:S05]  /*3cd0*/  BSYNC B0 ;  /* 0x0000000000007941 */ /* 0x000fea0003800000 */
.L_x_4906:
[----:B------:R-:W-:Y:S04]  /*3ce0*/  BSSY B0, `(.L_x_4908) ;  /* 0x0000052000007945 */ /* 0x000fe80003800000 */
[----:B------:R-:W-:Y:S05]  /*3cf0*/  @P3 BRA `(.L_x_4909) ;  /* 0x0000000400403947 */ /* 0x000fea0003800000 */
[----:B-1----:R-:W-:Y:S01]  /*3d00*/  IMAD.WIDE R4, R31, 0x40, R40 ;  /* 0x000000401f047825 */ /* 0x002fe200078e0228 */
[----:B------:R-:W-:Y:S01]  /*3d10*/  ULDC.64 UR4, c[0x0][0x328] ;  /* 0x0000ca0000047ab9 */ /* 0x000fe20000000a00 */
[----:B------:R-:W-:Y:S02]  /*3d20*/  LOP3.LUT P3, RZ, R188, 0x4, RZ, 0xc0, !PT ;  /* 0x00000004bcff7812 */ /* 0x000fe4000786c0ff */
[----:B------:R-:W-:Y:S02]  /*3d30*/  IMAD R5, R5, UR4, RZ ;  /* 0x0000000405057c24 */ /* 0x000fe4000f8e02ff */
[----:B------:R-:W-:Y:S02]  /*3d40*/  IMAD.MOV.U32 R6, RZ, RZ, R28 ;  /* 0x000000ffff067224 */ /* 0x000fe400078e001c */
[----:B------:R-:W-:Y:S02]  /*3d50*/  IMAD.MOV.U32 R7, RZ, RZ, R69 ;  /* 0x000000ffff077224 */ /* 0x000fe400078e0045 */
[----:B------:R-:W-:-:S02]  /*3d60*/  IMAD R5, R4, UR5, R5 ;  /* 0x0000000504057c24 */ /* 0x000fc4000f8e0205 */
        /* <DEDUP_REMOVED lines=73> */
.L_x_4909:
[----:B------:R-:W-:Y:S05]  /*4200*/  BSYNC B0 ;  /* 0x0000000000007941 */ /* 0x000fea0003800000 */
.L_x_4908:
        /* <DEDUP_REMOVED lines=17> */
.L_x_4876:
[----:B------:R-:W2:Y:S01]  /*4320*/  LDL R4, [R1] ;  /* 0x0000000001047983 */ /* 0x000ea20000100800 */
[----:B------:R-:W-:Y:S01]  /*4330*/  BSSY B0, `(.L_x_4911) ;  /* 0x0000005000007945 */ /* 0x000fe20003800000 */
[----:B--2---:R-:W-:-:S03]  /*4340*/  ISETP.NE.AND P0, PT, R4, 0x1, PT ;  /* 0x000000010400780c */ /* 0x004fc60003f05270 */
[----:B------:R-:W-:Y:S10]  /*4350*/  @P3 BRA `(.L_x_4912) ;  /* 0x0000000000083947 */ /* 0x000ff40003800000 */
[----:B------:R-:W0:Y:S02]  /*4360*/  FENCE.VIEW.ASYNC.G ;  /* 0x00000000000073c6 */ /* 0x000e240000000100 */
[----:B0-----:R-:W-:Y:S06]  /*4370*/  BAR.ARV 0xc, 0x180 ;  /* 0x0306000000007b1d */ /* 0x001fec0000002000 */
.L_x_4912:
[----:B------:R-:W-:Y:S05]  /*4380*/  BSYNC B0 ;  /* 0x0000000000007941 */ /* 0x000fea0003800000 */
.L_x_4911:
[----:B------:R-:W-:Y:S04]  /*4390*/  BSSY B7, `(.L_x_4913) ;  /* 0x0000be6000077945 */ /* 0x000fe80003800000 */
[----:B------:R-:W-:Y:S05]  /*43a0*/  @!P0 BRA `(.L_x_4914) ;  /* 0x0000001c00d88947 */ /* 0x000fea0003800000 */
[----:B------:R-:W0:Y:S01]  /*43b0*/  LDC R0, c[0x0][0x448] ;  /* 0x00011200ff007b82 */ /* 0x000e220000000800 */
        /* <DEDUP_REMOVED lines=23> */
[----:B0-----:R-:W-:Y:S01]  /*4530*/  ISETP.NE.AND P0, PT, R0, 0x1, PT ;  /* 0x000000010000780c */ /* 0x001fe20003f05270 */
[----:B------:R-:W-:Y:S01]  /*4540*/  VIADD R0, R196, 0x3f ;  /* 0x0000003fc4007836 */ /* 0x000fe20000000000 */
        /* <DEDUP_REMOVED lines=11> */
[----:B------:R-:W0:Y:S01]  /*4600*/  @P0 LDC R3, c[0x0][0x44c] ;  /* 0x00011300ff030b82 */ /* 0x000e220000000800 */
[----:B------:R-:W-:Y:S02]  /*4610*/  CS2R R36, SRZ ;  /* 0x0000000000247805 */ /* 0x000fe4000001ff00 */
[----:B------:R-:W-:Y:S02]  /*4620*/  CS2R R154, SRZ ;  /* 0x00000000009a7805 */ /* 0x000fe4000001ff00 */
[----:B------:R-:W-:-:S02]  /*4630*/  CS2R R86, SRZ ;  /* 0x0000000000567805 */ /* 0x000fc4000001ff00 */
[----:B------:R-:W-:Y:S02]  /*4640*/  CS2R R156, SRZ ;  /* 0x00000000009c7805 */ /* 0x000fe4000001ff00 */
[----:B------:R-:W-:Y:S02]  /*4650*/  CS2R R82, SRZ ;  /* 0x0000000000527805 */ /* 0x000fe4000001ff00 */
[----:B------:R-:W-:Y:S02]  /*4660*/  CS2R R158, SRZ ;  /* 0x00000000009e7805 */ /* 0x000fe4000001ff00 */
[----:B------:R-:W-:Y:S01]  /*4670*/  CS2R R78, SRZ ;  /* 0x00000000004e7805 */ /* 0x000fe2000001ff00 */
[----:B------:R-:W1:Y:S01]  /*4680*/  @P0 LDC R4, c[0x0][0x450] ;  /* 0x00011400ff040b82 */ /* 0x000e620000000800 */
[----:B------:R-:W-:Y:S02]  /*4690*/  CS2R R160, SRZ ;  /* 0x0000000000a07805 */ /* 0x000fe4000001ff00 */
[----:B------:R-:W-:-:S02]  /*46a0*/  CS2R R74, SRZ ;  /* 0x00000000004a7805 */ /* 0x000fc4000001ff00 */
[----:B------:R-:W-:Y:S02]  /*46b0*/  CS2R R162, SRZ ;  /* 0x0000000000a27805 */ /* 0x000fe4000001ff00 */
[----:B------:R-:W-:Y:S02]  /*46c0*/  CS2R R70, SRZ ;  /* 0x0000000000467805 */ /* 0x000fe4000001ff00 */
[----:B---3--:R-:W-:Y:S02]  /*46d0*/  CS2R R12, SRZ ;  /* 0x00000000000c7805 */ /* 0x008fe4000001ff00 */
[----:B------:R-:W-:Y:S02]  /*46e0*/  CS2R R164, SRZ ;  /* 0x0000000000a47805 */ /* 0x000fe4000001ff00 */
[----:B------:R-:W-:Y:S02]  /*46f0*/  CS2R R10, SRZ ;  /* 0x00000000000a7805 */ /* 0x000fe4000001ff00 */
[----:B------:R-:W-:-:S02]  /*4700*/  CS2R R8, SRZ ;  /* 0x0000000000087805 */ /* 0x000fc4000001ff00 */
[----:B------:R-:W-:Y:S02]  /*4710*/  CS2R R166, SRZ ;  /* 0x0000000000a67805 */ /* 0x000fe4000001ff00 */
[----:B------:R-:W-:Y:S02]  /*4720*/  CS2R R54, SRZ ;  /* 0x0000000000367805 */ /* 0x000fe4000001ff00 */
[----:B------:R-:W-:Y:S02]  /*4730*/  CS2R R168, SRZ ;  /* 0x0000000000a87805 */ /* 0x000fe4000001ff00 */
[----:B----4-:R-:W-:Y:S02]  /*4740*/  CS2R R50, SRZ ;  /* 0x0000000000327805 */ /* 0x010fe4000001ff00 */
[----:B------:R-:W-:Y:S02]  /*4750*/  CS2R R170, SRZ ;  /* 0x0000000000aa7805 */ /* 0x000fe4000001ff00 */
[----:B------:R-:W-:-:S02]  /*4760*/  CS2R R46, SRZ ;  /* 0x00000000002e7805 */ /* 0x000fc4000001ff00 */
[----:B------:R-:W-:Y:S01]  /*4770*/  CS2R R172, SRZ ;  /* 0x0000000000ac7805 */ /* 0x000fe2000001ff00 */
[----:B0-----:R-:W-:Y:S01]  /*4780*/  @P0 IMAD.HI.U32 R3, R0, R3, RZ ;  /* 0x0000000300030227 */ /* 0x001fe200078e00ff */
[----:B------:R-:W-:Y:S02]  /*4790*/  CS2R R32, SRZ ;  /* 0x0000000000207805 */ /* 0x000fe4000001ff00 */
[----:B------:R-:W-:Y:S02]  /*47a0*/  CS2R R174, SRZ ;  /* 0x0000000000ae7805 */ /* 0x000fe4000001ff00 */
[----:B------:R-:W-:Y:S01]  /*47b0*/  CS2R R38, SRZ ;  /* 0x0000000000267805 */ /* 0x000fe2000001ff00 */
[----:B------:R-:W-:Y:S01]  /*47c0*/  IMAD.MOV.U32 R35, RZ, RZ, RZ ;  /* 0x000000ffff237224 */ /* 0x000fe200078e00ff */
[----:B------:R-:W-:Y:S02]  /*47d0*/  CS2R R28, SRZ ;  /* 0x00000000001c7805 */ /* 0x000fe4000001ff00 */
[----:B------:R-:W-:Y:S01]  /*47e0*/  CS2R R176, SRZ ;  /* 0x0000000000b07805 */ /* 0x000fe2000001ff00 */
[----:B------:R-:W-:Y:S01]  /*47f0*/  IMAD.MOV.U32 R31, RZ, RZ, RZ ;  /* 0x000000ffff1f7224 */ /* 0x000fe200078e00ff */
[----:B-1----:R-:W-:-:S02]  /*4800*/  @P0 SHF.R.U32.HI R0, RZ, R4, R3 ;  /* 0x00000004ff000219 */ /* 0x002fc40000011603 */
[----:B------:R-:W-:Y:S02]  /*4810*/  CS2R R6, SRZ ;  /* 0x0000000000067805 */ /* 0x000fe4000001ff00 */
[----:B------:R-:W-:Y:S02]  /*4820*/  PLOP3.LUT P0, PT, PT, PT, PT, 0x80, 0x0 ;  /* 0x000000000000781c */ /* 0x000fe40003f0f070 */
[----:B------:R-:W-:Y:S01]  /*4830*/  CS2R R178, SRZ ;  /* 0x0000000000b27805 */ /* 0x000fe2000001ff00 */
[----:B------:R-:W-:Y:S02]  /*4840*/  IMAD.IADD R0, R43, 0x1, R0 ;  /* 0x000000012b007824 */ /* 0x000fe400078e0200 */
[----:B------:R-:W-:-:S03]  /*4850*/  IMAD.MOV.U32 R43, RZ, RZ, RZ ;  /* 0x000000ffff2b7224 */ /* 0x000fc600078e00ff */
[----:B------:R-:W-:-:S04]  /*4860*/  SHF.R.S32.HI R3, RZ, 0x1f, R0 ;  /* 0x0000001fff037819 */ /* 0x000fc80000011400 */
[----:B------:R-:W-:Y:S01]  /*4870*/  LEA.HI R3, R3, R0, RZ, 0x6 ;  /* 0x0000000003037211 */ /* 0x000fe200078f30ff */
[----:B------:R-:W-:-:S03]  /*4880*/  IMAD.MOV.U32 R0, RZ, RZ, RZ ;  /* 0x000000ffff007224 */ /* 0x000fc600078e00ff */
[----:B------:R-:W-:Y:S01]  /*4890*/  SHF.R.S32.HI R5, RZ, 0x6, R3 ;  /* 0x00000006ff057819 */ /* 0x000fe20000011403 */
[----:B------:R-:W-:-:S03]  /*48a0*/  IMAD.MOV.U32 R3, RZ, RZ, RZ ;  /* 0x000000ffff037224 */ /* 0x000fc600078e00ff */
[----:B------:R-:W-:Y:S01]  /*48b0*/  VIMNMX R4, R180, R5, PT ;  /* 0x00000005b4047248 */ /* 0x000fe20003fe0100 */
[----:B------:R-:W-:-:S03]  /*48c0*/  IMAD.MOV.U32 R5, RZ, RZ, RZ ;  /* 0x000000ffff057224 */ /* 0x000fc600078e00ff */
[----:B------:R-:W-:-:S13]  /*48d0*/  ISETP.GE.AND P1, PT, R4, 0x1, PT ;  /* 0x000000010400780c */ /* 0x000fda0003f26270 */
        /* <DEDUP_REMOVED lines=13> */
.L_x_4916:
        /* <DEDUP_REMOVED lines=11> */
.L_x_5199:
[----:B------:R-:W-:Y:S05]  /*4a60*/  BSYNC B0 ;  /* 0x0000000000007941 */ /* 0x000fea0003800000 */
.L_x_4917:
        /* <DEDUP_REMOVED lines=12> */
[----:B------:R-:W-:Y:S01]  /*4b30*/  ISETP.GE.AND P2, PT, R4, 0x2, PT ;  /* 0x000000020400780c */ /* 0x000fe20003f46270 */
[----:B------:R-:W-:Y:S01]  /*4b40*/  IMAD.MOV.U32 R15, RZ, RZ, 0x40000040 ;  /* 0x40000040ff0f7424 */ /* 0x000fe200078e00ff */
[----:B------:R-:W-:Y:S01]  /*4b50*/  BSSY B0, `(.L_x_4919) ;  /* 0x00000ec000007945 */ /* 0x000fe20003800000 */
        /* <DEDUP_REMOVED lines=39> */
[----:B-1----:R-:W-:-:S07]  /*4dd0*/  VIADD R0, R4, 0xfffffffe ;  /* 0xfffffffe04007836 */ /* 0x002fce0000000000 */
.L_x_4926:
[----:B------:R-:W-:Y:S01]  /*4de0*/  BAR.SYNC.DEFER_BLOCKING 0xe, 0x100 ;  /* 0x0384000000007b1d */ /* 0x000fe20000010000 */
[----:B0-2---:R-:W-:Y:S01]  /*4df0*/  IMAD R3, R18, 0x40, R190 ;  /* 0x0000004012037824 */ /* 0x005fe200078e02be */
[----:B------:R-:W-:Y:S01]  /*4e00*/  ISETP.GT.AND P3, PT, R0, RZ, PT ;  /* 0x000000ff0000720c */ /* 0x000fe20003f64270 */
[----:B------:R-:W-:Y:S02]  /*4e10*/  VIADD R18, R18, 0x1 ;  /* 0x0000000112127836 */ /* 0x000fe40000000000 */
[----:B------:R-:W-:Y:S02]  /*4e20*/  IMAD R3, R3, 0x4, R2 ;  /* 0x0000000403037824 */ /* 0x000fe400078e0202 */
[----:B------:R-:W-:Y:S01]  /*4e30*/  VIADD R0, R0, 0xffffffff ;  /* 0xffffffff00007836 */ /* 0x000fe20000000000 */
        /* <DEDUP_REMOVED lines=136> */
.L_x_4921:
[----:B------:R-:W-:Y:S01]  /*56c0*/  IMAD R3, R18, 0x8, R2 ;  /* 0x0000000812037824 */ /* 0x000fe200078e0202 */
[----:B------:R-:W-:-:S04]  /*56d0*/  SHF.L.U32 R4, R19, 0x1f, RZ ;  /* 0x0000001f13047819 */ /* 0x000fc800000006ff */
[----:B------:R0:W1:Y:S01]  /*56e0*/  SYNCS.PHASECHK.TRANS64.TRYWAIT P2, [R3+URZ+0x28c50], R4 ;  /* 0x028c5004030075a7 */ /* 0x000062000804017f */
[----:B------:R-:W-:Y:S05]  /*56f0*/  @!P0 BRA `(.L_x_4922) ;  /* 0x0000000000048947 */ /* 0x000fea0003800000 */
[----:B------:R-:W-:Y:S01]  /*5700*/  BPT.TRAP 0x1 ;  /* 0x000000040000795c */ /* 0x000fe20000300000 */
.L_x_4922:
[----:B------:R-:W-:Y:S04]  /*5710*/  BSSY B1, `(.L_x_4923) ;  /* 0x0000004000017945 */ /* 0x000fe80003800000 */
[----:B-1----:R-:W-:Y:S05]  /*5720*/  @P2 BRA `(.L_x_4924) ;  /* 0x0000000000082947 */ /* 0x002fea0003800000 */
[----:B------:R-:W1:Y:S02]  /*5730*/  SYNCS.PHASECHK.TRANS64.TRYWAIT P2, [R3+URZ+0x28c50], R4 ;  /* 0x028c5004030075a7 */ /* 0x000e64000804017f */
[----:B-1----:R-:W-:Y:S05]  /*5740*/  @!P2 BRA `(.L_x_4925) ;  /* 0x000001680094a947 */ /* 0x002fea0003800000 */
.L_x_4924:
[----:B------:R-:W-:Y:S05]  /*5750*/  BSYNC B1 ;  /* 0x0000000000017941 */ /* 0x000fea0003800000 */
.L_x_4923:
[----:B01----:R-:W-:Y:S01]  /*5760*/  IMAD R4, R18, 0x1000, R21 ;  /* 0x0000100012047824 */ /* 0x003fe200078e0215 */
        /* <DEDUP_REMOVED lines=9> */
[----:B------:R-:W-:-:S05]  /*5800*/  @!P1 VIADD R3, R3, 0x28c60 ;  /* 0x00028c6003039836 */ /* 0x000fca0000000000 */
        /* <DEDUP_REMOVED lines=32> */
.L_x_4920:
[----:B------:R-:W-:Y:S05]  /*5a10*/  BSYNC B0 ;  /* 0x0000000000007941 */ /* 0x000fea0003800000 */
.L_x_4919:
[----:B------:R-:W-:Y:S01]  /*5a20*/  BAR.SYNC.DEFER_BLOCKING 0xe, 0x100 ;  /* 0x0384000000007b1d */ /* 0x000fe20000010000 */
[C---:B0-2---:R-:W-:Y:S01]  /*5a30*/  IMAD R3, R18.reuse, 0x40, R190 ;  /* 0x0000004012037824 */ /* 0x045fe200078e02be */
[----:B------:R-:W-:Y:S01]  /*5a40*/  PLOP3.LUT P0, PT, PT, PT, PT, 0x8, 0x0 ;  /* 0x000000000000781c */ /* 0x000fe20003f0e170 */
[----:B------:R-:W-:Y:S02]  /*5a50*/  VIADD R18, R18, 0x1 ;  /* 0x0000000112127836 */ /* 0x000fe40000000000 */
[----:B------:R-:W-:Y:S02]  /*5a60*/  IMAD R3, R3, 0x4, R2 ;  /* 0x0000000403037824 */ /* 0x000fe400078e0202 */
[----:B------:R-:W-:Y:S01]  /*5a70*/  IMAD.MOV.U32 R20, RZ, RZ, RZ ;  /* 0x000000ffff147224 */ /* 0x000fe200078e00ff */
[----:B------:R-:W-:-:S04]  /*5a80*/  ISETP.NE.AND P1, PT, R18, 0x2, PT ;  /* 0x000000021200780c */ /* 0x000fc80003f25270 */
[----:B------:R-:W-:Y:S02]  /*5a90*/  SEL R4, RZ, 0x1, P1 ;  /* 0x00000001ff047807 */ /* 0x000fe40000800000 */
[----:B------:R-:W-:Y:S02]  /*5aa0*/  SEL R18, R18, RZ, P1 ;  /* 0x000000ff12127207 */ /* 0x000fe40000800000 */
[----:B------:R-:W-:Y:S01]  /*5ab0*/  LOP3.LUT R19, R19, R4, RZ, 0x3c, !PT ;  /* 0x0000000413137212 */ /* 0x000fe200078e3cff */
[----:B-1----:R-:W0:Y:S04]  /*5ac0*/  LDS R0, [R3+0x28800] ;  /* 0x0288000003007984 */ /* 0x002e280000000800 */
[----:B------:R1:W2:Y:S02]  /*5ad0*/  LDS R2, [R3+0x28820] ;  /* 0x0288200003027984 */ /* 0x0002a40000000800 */
[----:B-1----:R-:W-:-:S02]  /*5ae0*/  IMAD.MOV.U32 R3, RZ, RZ, RZ ;  /* 0x000000ffff037224 */ /* 0x002fc400078e00ff */
[-C--:B0-----:R-:W-:Y:S01]  /*5af0*/  FMUL.FTZ R178, R28, R0.reuse ;  /* 0x000000001cb27220 */ /* 0x081fe20000410000 */
[-C--:B------:R-:W-:Y:S01]  /*5b00*/  FMUL.FTZ R176, R32, R0.reuse ;  /* 0x0000000020b07220 */ /* 0x080fe20000410000 */
[-C--:B------:R-:W-:Y:S01]  /*5b10*/  FMUL.FTZ R175, R36, R0.reuse ;  /* 0x0000000024af7220 */ /* 0x080fe20000410000 */
[----:B------:R-:W-:Y:S01]  /*5b20*/  FMUL.FTZ R174, R40, R0 ;  /* 0x0000000028ae7220 */ /* 0x000fe20000410000 */
[----:B--2---:R-:W-:Y:S01]  /*5b30*/  FMUL.FTZ R13, R66, R2 ;  /* 0x00000002420d7220 */ /* 0x004fe20000410000 */
        /* <DEDUP_REMOVED lines=125> */
.L_x_4914:
        /* <DEDUP_REMOVED lines=113> */
.L_x_4928:
[----:B------:R-:W-:Y:S05]  /*6a20*/  BSYNC B6 ;  /* 0x0000000000067941 */ /* 0x000fea0003800000 */
.L_x_4927:
        /* <DEDUP_REMOVED lines=12> */
.L_x_4932:
[----:B-1----:R1:W2:Y:S02]  /*6af0*/  SYNCS.PHASECHK.TRANS64.TRYWAIT P0, [R2+URZ+0x28c00], R3 ;  /* 0x028c0003020075a7 */ /* 0x0022a4000800017f */
[----:B--2---:R-:W-:Y:S05]  /*6b00*/  @!P0 NANOSLEEP.SYNCS 0x989680 ;  /* 0x009896800000895d */ /* 0x004fea0003900000 */
[----:B------:R-:W2:Y:S02]  /*6b10*/  @!P0 SYNCS.PHASECHK.TRANS64 P0, [R2+URZ+0x28c00], R3 ;  /* 0x028c0003020085a7 */ /* 0x000ea4000800007f */
[----:B--2---:R-:W-:Y:S05]  /*6b20*/  @!P0 BRA `(.L_x_4932) ;  /* 0xfffffffc00f08947 */ /* 0x004fea000383ffff */
.L_x_4931:
[----:B------:R-:W-:Y:S05]  /*6b30*/  BSYNC B0 ;  /* 0x0000000000007941 */ /* 0x000fea0003800000 */
.L_x_4930:
[----:B------:R-:W-:Y:S05]  /*6b40*/  BRA `(.L_x_4933) ;  /* 0x0000002c00647947 */ /* 0x000fea0003800000 */
.L_x_4929:
[----:B------:R-:W-:Y:S01]  /*6b50*/  VIADD R4, R2, 0x20400 ;  /* 0x0002040002047836 */ /* 0x000fe20000000000 */
[----:B-----5:R-:W-:Y:S01]  /*6b60*/  SHF.R.S32.HI R0, RZ, 0x1f, R30 ;  /* 0x0000001fff007819 */ /* 0x020fe2000001141e */
[----:B------:R-:W-:Y:S01]  /*6b70*/  ULDC.64 UR4, c[0x0][0x3f8] ;  /* 0x0000fe0000047ab9 */ /* 0x000fe20000000a00 */
[----:B------:R-:W-:Y:S01]  /*6b80*/  ULDC.64 UR6, c[0x0][0x408] ;  /* 0x0001020000067ab9 */ /* 0x000fe20000000a00 */
[----:B------:R-:W-:Y:S01]  /*6b90*/  IMAD.WIDE.U32 R24, R30, UR4, RZ ;  /* 0x000000041e187c25 */ /* 0x000fe2000f8e00ff */
        /* <DEDUP_REMOVED lines=26> */
.L_x_4935:
[----:B------:R-:W-:Y:S05]  /*6d40*/  BSYNC B6 ;  /* 0x0000000000067941 */ /* 0x000fea0003800000 */
.L_x_4934:
        /* <DEDUP_REMOVED lines=39> */
.L_x_5205:
        /* <DEDUP_REMOVED lines=30> */
.L_x_4940:
[----:B------:R-:W-:Y:S05]  /*71a0*/  BSYNC B1 ;  /* 0x0000000000017941 */ /* 0x000fea0003800000 */
.L_x_4939:
        /* <DEDUP_REMOVED lines=10> */
[----:B------:R-:W-:-:S02]  /*7250*/  IMAD.MOV.U32 R5, RZ, RZ, R24 ;  /* 0x000000ffff057224 */ /* 0x000fc400078e0018 */
[----:B------:R-:W-:Y:S01]  /*7260*/  IMAD.MOV.U32 R9, RZ, RZ, R25 ;  /* 0x000000ffff097224 */ /* 0x000fe200078e0019 */
[----:B------:R-:W-:-:S04]  /*7270*/  PRMT R39, R3, 0x5410, R0 ;  /* 0x0000541003277816 */ /* 0x000fc80000000000 */
[----:B------:R-:W-:Y:S01]  /*7280*/  PRMT R42, R9, 0x5410, R5 ;  /* 0x00005410092a7816 */ /* 0x000fe20000000005 */
[----:B------:R-:W-:Y:S06]  /*7290*/  BRA.DIV UR4, `(.L_x_4941) ;  /* 0x0000015204447947 */ /* 0x000fec000b800000 */
[----:B------:R1:W2:Y:S04]  /*72a0*/  SHFL.IDX PT, R3, R6, 0x1, 0x1c1f ;  /* 0x003c1f0006037f89 */ /* 0x0002a800000e0000 */
[----:B------:R1:W3:Y:S04]  /*72b0*/  SHFL.IDX PT, R0, R4, 0x1, 0x1c1f ;  /* 0x003c1f0004007f89 */ /* 0x0002e800000e0000 */
[----:B------:R1:W0:Y:S04]  /*72c0*/  SHFL.IDX PT, R5, R8, 0x1, 0x1c1f ;  /* 0x003c1f0008057f89 */ /* 0x00022800000e0000 */
[----:B----4-:R1:W4:Y:S02]  /*72d0*/  SHFL.IDX PT, R14, R7, 0x1, 0x1c1f ;  /* 0x003c1f00070e7f89 */ /* 0x01032400000e0000 */
.L_x_5211:
        /* <DEDUP_REMOVED lines=34> */
.L_x_4943:
[----:B------:R-:W-:Y:S05]  /*7500*/  BSYNC B1 ;  /* 0x0000000000017941 */ /* 0x000fea0003800000 */
.L_x_4942:
        /* <DEDUP_REMOVED lines=9> */
[----:B----4-:R-:W-:Y:S01]  /*75a0*/  PRMT R14, R14, 0x5410, R4 ;  /* 0x000054100e0e7816 */ /* 0x010fe20000000004 */
[----:B------:R-:W-:Y:S01]  /*75b0*/  IMAD.MOV.U32 R4, RZ, RZ, R8 ;  /* 0x000000ffff047224 */ /* 0x000fe200078e0008 */
[----:B------:R-:W-:Y:S01]  /*75c0*/  LOP3.LUT R3, R0, R3, RZ, 0x3c, !PT ;  /* 0x0000000300037212 */ /* 0x000fe200078e3cff */
[----:B------:R-:W-:Y:S01]  /*75d0*/  IMAD.MOV.U32 R0, RZ, RZ, R27 ;  /* 0x000000ffff007224 */ /* 0x000fe200078e001b */
[----:B------:R-:W-:-:S02]  /*75e0*/  PRMT R44, R44, 0x5410, R6 ;  /* 0x000054102c2c7816 */ /* 0x000fc40000000006 */
[----:B------:R-:W-:Y:S01]  /*75f0*/  PRMT R14, R4, 0x7610, R14 ;  /* 0x00007610040e7816 */ /* 0x000fe2000000000e */
[----:B------:R-:W-:Y:S01]  /*7600*/  IMAD R3, R202, 0x200, R3 ;  /* 0x00000200ca037824 */ /* 0x000fe200078e0203 */
[----:B------:R-:W-:Y:S01]  /*7610*/  PRMT R15, R5, 0x5410, R0 ;  /* 0x00005410050f7816 */ /* 0x000fe20000000000 */
[----:B------:R-:W-:Y:S01]  /*7620*/  IMAD.MOV.U32 R0, RZ, RZ, R13 ;  /* 0x000000ffff007224 */ /* 0x000fe200078e000d */
[----:B------:R-:W-:Y:S01]  /*7630*/  LOP3.LUT P2, RZ, R188, 0x4, RZ, 0xc0, !PT ;  /* 0x00000004bcff7812 */ /* 0x000fe2000784c0ff */
[----:B------:R-:W-:Y:S01]  /*7640*/  IMAD.MOV.U32 R4, RZ, RZ, R10 ;  /* 0x000000ffff047224 */ /* 0x000fe200078e000a */
[----:B------:R-:W-:Y:S01]  /*7650*/  ISETP.GE.AND P1, PT, R22, R43, PT ;  /* 0x0000002b1600720c */ /* 0x000fe20003f26270 */
[----:B------:R-:W-:Y:S01]  /*7660*/  IMAD R3, R3, 0x2, R2 ;  /* 0x0000000203037824 */ /* 0x000fe200078e0202 */
[----:B------:R-:W-:Y:S01]  /*7670*/  PRMT R44, R0, 0x7610, R44 ;  /* 0x00007610002c7816 */ /* 0x000fe2000000002c */
[----:B------:R-:W-:Y:S01]  /*7680*/  IMAD.MOV.U32 R5, RZ, RZ, R11 ;  /* 0x000000ffff057224 */ /* 0x000fe200078e000b */
[----:B------:R-:W-:Y:S01]  /*7690*/  PRMT R45, R45, 0x5410, R4 ;  /* 0x000054102d2d7816 */ /* 0x000fe20000000004 */
[----:B------:R-:W-:-:S02]  /*76a0*/  VIADD R4, R3, 0x20400 ;  /* 0x0002040003047836 */ /* 0x000fc40000000000 */
[----:B------:R-:W-:Y:S01]  /*76b0*/  VIADD R0, R3, 0x20440 ;  /* 0x0002044003007836 */ /* 0x000fe20000000000 */
[----:B-1----:R-:W-:Y:S06]  /*76c0*/  @!P0 BRA `(.L_x_4945) ;  /* 0x0000014c00a88947 */ /* 0x002fec0003800000 */
.L_x_5212:
[----:B------:R-:W-:Y:S05]  /*76d0*/  BSYNC B1 ;  /* 0x0000000000017941 */ /* 0x000fea0003800000 */
.L_x_4944:
        /* <DEDUP_REMOVED lines=10> */
[----:B------:R-:W-:Y:S02]  /*7780*/  SHF.R.U32.HI R36, RZ, 0x10, R31 ;  /* 0x00000010ff247819 */ /* 0x000fe4000001161f */
[----:B------:R-:W-:Y:S02]  /*7790*/  SHF.R.U32.HI R33, RZ, 0x10, R29 ;  /* 0x00000010ff217819 */ /* 0x000fe4000001161d */
[----:B------:R-:W-:Y:S02]  /*77a0*/  PRMT R36, R38, 0x5432, R36 ;  /* 0x0000543226247816 */ /* 0x000fe40000000024 */
[----:B------:R-:W-:Y:S02]  /*77b0*/  PRMT R33, R39, 0x5410, R33 ;  /* 0x0000541027217816 */ /* 0x000fe40000000021 */
[----:B------:R-:W-:Y:S01]  /*77c0*/  SHF.R.U64 R32, R28, 0x10, R29 ;  /* 0x000000101c207819 */ /* 0x000fe2000000121d */
[----:B------:R-:W-:Y:S01]  /*77d0*/  IMAD.U32 R37, R36, 0x10000, RZ ;  /* 0x0001000024257824 */ /* 0x000fe200078e00ff */
[----:B0-----:R-:W-:Y:S01]  /*77e0*/  SHF.R.U64 R35, R30, 0x10, R31 ;  /* 0x000000101e237819 */ /* 0x001fe2000000121f */
[----:B------:R-:W-:Y:S01]  /*77f0*/  IMAD.U32 R34, R33, 0x10000, RZ ;  /* 0x0001000021227824 */ /* 0x000fe200078e00ff */
[----:B------:R-:W-:-:S02]  /*7800*/  LOP3.LUT R36, R36, 0xffff0000, RZ, 0xc0, !PT ;  /* 0xffff000024247812 */ /* 0x000fc400078ec0ff */
[----:B------:R-:W-:Y:S02]  /*7810*/  PRMT R32, R39, 0x5432, R32 ;  /* 0x0000543227207816 */ /* 0x000fe40000000020 */
[----:B------:R-:W-:Y:S02]  /*7820*/  PRMT R35, R38, 0x5410, R35 ;  /* 0x0000541026237816 */ /* 0x000fe40000000023 */
[----:B------:R-:W-:Y:S02]  /*7830*/  LOP3.LUT R33, R33, 0xffff0000, RZ, 0xc0, !PT ;  /* 0xffff000021217812 */ /* 0x000fe400078ec0ff */
[C---:B-1----:R-:W-:Y:S01]  /*7840*/  LOP3.LUT R29, R6.reuse, 0xffff0000, RZ, 0xc0, !PT ;  /* 0xffff0000061d7812 */ /* 0x042fe200078ec0ff */
        /* <DEDUP_REMOVED lines=32> */
.L_x_4949:
[----:B------:R-:W-:Y:S05]  /*7a50*/  BSYNC B2 ;  /* 0x0000000000027941 */ /* 0x000fea0003800000 */
.L_x_4948:
[----:B------:R-:W-:Y:S05]  /*7a60*/  @P1 BRA `(.L_x_4947) ;  /* 0x0000000000b81947 */ /* 0x000fea0003800000 */
[----:B-1----:R-:W1:Y:S01]  /*7a70*/  LDS.128 R4, [R0] ;  /* 0x0000000000047984 */ /* 0x002e620000000c00 */
        /* <DEDUP_REMOVED lines=12> */
[C---:B-1----:R-:W-:Y:S01]  /*7b40*/  LOP3.LUT R21, R6.reuse, 0xffff0000, RZ, 0xc0, !PT ;  /* 0xffff000006157812 */ /* 0x042fe200078ec0ff */
[----:B------:R-:W-:Y:S01]  /*7b50*/  IMAD.U32 R20, R6, 0x10000, RZ ;  /* 0x0001000006147824 */ /* 0x000fe200078e00ff */
[C---:B------:R-:W-:Y:S01]  /*7b60*/  LOP3.LUT R25, R7.reuse, 0xffff0000, RZ, 0xc0, !PT ;  /* 0xffff000007197812 */ /* 0x040fe200078ec0ff */
[----:B------:R-:W-:Y:S02]  /*7b70*/  IMAD.U32 R24, R7, 0x10000, RZ ;  /* 0x0001000007187824 */ /* 0x000fe400078e00ff */
[C---:B0-----:R-:W-:Y:S01]  /*7b80*/  FMUL.FTZ R35, R21.reuse, R33 ;  /* 0x0000002115237220 */ /* 0x041fe20000410000 */
        /* <DEDUP_REMOVED lines=28> */
.L_x_4947:
[----:B------:R-:W-:Y:S05]  /*7d50*/  BSYNC B1 ;  /* 0x0000000000017941 */ /* 0x000fea0003800000 */
.L_x_4946:
        /* <DEDUP_REMOVED lines=17> */
[----:B------:R-:W-:Y:S02]  /*7e70*/  PRMT R27, R14, 0x5432, R12 ;  /* 0x000054320e1b7816 */ /* 0x000fe4000000000c */
[----:B------:R-:W-:Y:S02]  /*7e80*/  LOP3.LUT R25, R25, 0xffff0000, RZ, 0xc0, !PT ;  /* 0xffff000019197812 */ /* 0x000fe400078ec0ff */
[----:B------:R-:W-:Y:S02]  /*7e90*/  PRMT R24, R44, 0x5432, R24 ;  /* 0x000054322c187816 */ /* 0x000fe40000000018 */
        /* <DEDUP_REMOVED lines=33> */
.L_x_4952:
[----:B------:R-:W-:Y:S05]  /*80b0*/  BSYNC B1 ;  /* 0x0000000000017941 */ /* 0x000fea0003800000 */
.L_x_4951:
[----:B------:R-:W-:Y:S05]  /*80c0*/  @P1 BRA `(.L_x_4950) ;  /* 0x0000001400e01947 */ /* 0x000fea0003800000 */
[----:B-1----:R-:W1:Y:S01]  /*80d0*/  LDS.128 R4, [R0+0x1000] ;  /* 0x0010000000047984 */ /* 0x002e620000000c00 */
[--C-:B------:R-:W-:Y:S02]  /*80e0*/  SHF.R.U64 R3, R8, 0x10, R9.reuse ;  /* 0x0000001008037819 */ /* 0x100fe40000001209 */
[----:B------:R-:W-:Y:S02]  /*80f0*/  SHF.R.U32.HI R8, RZ, 0x10, R9 ;  /* 0x00000010ff087819 */ /* 0x000fe40000011609 */
[--C-:B------:R-:W-:Y:S02]  /*8100*/  SHF.R.U32.HI R12, RZ, 0x10, R11.reuse ;  /* 0x00000010ff0c7819 */ /* 0x100fe4000001160b */
[----:B------:R-:W-:Y:S02]  /*8110*/  PRMT R15, R15, 0x5410, R8 ;  /* 0x000054100f0f7816 */ /* 0x000fe40000000008 */
[----:B------:R-:W-:Y:S02]  /*8120*/  PRMT R12, R46, 0x5432, R12 ;  /* 0x000054322e0c7816 */ /* 0x000fe4000000000c */
[----:B------:R-:W-:Y:S01]  /*8130*/  SHF.R.U64 R10, R10, 0x10, R11 ;  /* 0x000000100a0a7819 */ /* 0x000fe2000000120b */
[C---:B------:R-:W-:Y:S01]  /*8140*/  IMAD.U32 R20, R15.reuse, 0x10000, RZ ;  /* 0x000100000f147824 */ /* 0x040fe200078e00ff */
[----:B------:R-:W-:Y:S01]  /*8150*/  LOP3.LUT R15, R15, 0xffff0000, RZ, 0xc0, !PT ;  /* 0xffff00000f0f7812 */ /* 0x000fe200078ec0ff */
[----:B------:R-:W-:Y:S01]  /*8160*/  IMAD.U32 R13, R12, 0x10000, RZ ;  /* 0x000100000c0d7824 */ /* 0x000fe200078e00ff */
[----:B------:R-:W-:-:S02]  /*8170*/  PRMT R11, R45, 0x5432, R10 ;  /* 0x000054322d0b7816 */ /* 0x000fc4000000000a */
[----:B------:R-:W-:Y:S02]  /*8180*/  LOP3.LUT R12, R12, 0xffff0000, RZ, 0xc0, !PT ;  /* 0xffff00000c0c7812 */ /* 0x000fe400078ec0ff */
        /* <DEDUP_REMOVED lines=35> */
.L_x_4937:
        /* <DEDUP_REMOVED lines=36> */
.L_x_5218:
        /* <DEDUP_REMOVED lines=16> */
.L_x_4955:
[----:B------:R-:W-:Y:S05]  /*8700*/  BSYNC B1 ;  /* 0x0000000000017941 */ /* 0x000fea0003800000 */
.L_x_4954:
        /* <DEDUP_REMOVED lines=22> */
.L_x_5224:
        /* <DEDUP_REMOVED lines=23> */
.L_x_4958:
[----:B------:R-:W-:Y:S05]  /*89e0*/  BSYNC B1 ;  /* 0x0000000000017941 */ /* 0x000fea0003800000 */
.L_x_4957:
[----:B------:R-:W2:Y:S01]  /*89f0*/  SYNCS.PHASECHK.TRANS64.TRYWAIT P1, [R2+URZ+0x28c00], R3 ;  /* 0x028c0003020075a7 */ /* 0x000ea2000802017f */
[----:B-1----:R-:W-:Y:S01]  /*8a00*/  VIADDMNMX R13, R21, -R196, 0x40, PT ;  /* 0x00000040150d7446 */ /* 0x002fe200038009c4 */
[----:B-----5:R-:W-:Y:S01]  /*8a10*/  IMAD.MOV.U32 R0, RZ, RZ, R4 ;  /* 0x000000ffff007224 */ /* 0x020fe200078e0004 */
        /* <DEDUP_REMOVED lines=18> */
.L_x_5225:
[----:B------:R-:W-:Y:S05]  /*8b40*/  BSYNC B1 ;  /* 0x0000000000017941 */ /* 0x000fea0003800000 */
.L_x_4959:
[----:B------:R-:W-:Y:S04]  /*8b50*/  BSSY B1, `(.L_x_4961) ;  /* 0x000006a000017945 */ /* 0x000fe80003800000 */
[----:B------:R-:W-:Y:S05]  /*8b60*/  @P2 BRA `(.L_x_4962) ;  /* 0x0000000400a02947 */ /* 0x000fea0003800000 */
[----:B------:R-:W-:Y:S01]  /*8b70*/  IMAD.SHL.U32 R0, R188, 0x40, RZ ;  /* 0x00000040bc007824 */ /* 0x000fe200078e00ff */
[----:B------:R-:W-:Y:S01]  /*8b80*/  SHF.R.U64 R39, R28, 0x10, R29 ;  /* 0x000000101c277819 */ /* 0x000fe2000000121d */
[----:B------:R-:W-:Y:S01]  /*8b90*/  IMAD.IADD R12, R16, 0x1, R49 ;  /* 0x00000001100c7824 */ /* 0x000fe200078e0231 */
[----:B------:R-:W-:Y:S02]  /*8ba0*/  SHF.R.U64 R42, R30, 0x10, R31 ;  /* 0x000000101e2a7819 */ /* 0x000fe4000000121f */
[----:B------:R-:W-:Y:S02]  /*8bb0*/  LOP3.LUT R13, R0, 0x1c0, RZ, 0xc0, !PT ;  /* 0x000001c0000d7812 */ /* 0x000fe400078ec0ff */
[----:B------:R-:W-:Y:S02]  /*8bc0*/  PRMT R39, R20, 0x5410, R39 ;  /* 0x0000541014277816 */ /* 0x000fe40000000027 */
[----:B------:R-:W-:Y:S02]  /*8bd0*/  LOP3.LUT R0, R13, 0x38, R16, 0xf8, !PT ;  /* 0x000000380d007812 */ /* 0x000fe400078ef810 */
[----:B------:R-:W-:-:S02]  /*8be0*/  SHF.R.U32.HI R15, RZ, 0x3, R13 ;  /* 0x00000003ff0f7819 */ /* 0x000fc4000001160d */
[----:B------:R-:W-:Y:S02]  /*8bf0*/  LOP3.LUT R12, R13, 0x38, R12, 0xf8, !PT ;  /* 0x000000380d0c7812 */ /* 0x000fe400078ef80c */
[-C--:B0-----:R-:W-:Y:S02]  /*8c00*/  LOP3.LUT R3, R0, R15.reuse, RZ, 0x3c, !PT ;  /* 0x0000000f00037212 */ /* 0x081fe400078e3cff */
[----:B------:R-:W-:Y:S02]  /*8c10*/  LOP3.LUT R13, R12, R15, RZ, 0x3c, !PT ;  /* 0x0000000f0c0d7212 */ /* 0x000fe400078e3cff */
[----:B------:R-:W-:Y:S01]  /*8c20*/  SHF.R.U64 R0, R24, 0x10, R25 ;  /* 0x0000001018007819 */ /* 0x000fe20000001219 */
[----:B------:R-:W-:Y:S01]  /*8c30*/  IMAD R3, R202, 0x200, R3 ;  /* 0x00000200ca037824 */ /* 0x000fe200078e0203 */
[----:B------:R-:W-:Y:S02]  /*8c40*/  SHF.R.U32.HI R36, RZ, 0x10, R25 ;  /* 0x00000010ff247819 */ /* 0x000fe40000011619 */
[----:B------:R-:W-:Y:S01]  /*8c50*/  PRMT R30, R44, 0x5432, R0 ;  /* 0x000054322c1e7816 */ /* 0x000fe20000000000 */
[----:B------:R-:W-:Y:S01]  /*8c60*/  IMAD R46, R3, 0x2, R2 ;  /* 0x00000002032e7824 */ /* 0x000fe200078e0202 */
[----:B------:R-:W-:Y:S01]  /*8c70*/  SHF.R.U64 R37, R26, 0x10, R27 ;  /* 0x000000101a257819 */ /* 0x000fe2000000121b */
        /* <DEDUP_REMOVED lines=87> */
.L_x_4962:
[----:B------:R-:W-:Y:S05]  /*91f0*/  BSYNC B1 ;  /* 0x0000000000017941 */ /* 0x000fea0003800000 */
.L_x_4961:
        /* <DEDUP_REMOVED lines=101> */
.L_x_4950:
[----:B------:R-:W-:Y:S05]  /*9850*/  BSYNC B0 ;  /* 0x0000000000007941 */ /* 0x000fea0003800000 */
.L_x_4936:
        /* <DEDUP_REMOVED lines=8> */
.L_x_4933:
[----:B------:R-:W-:-:S13]  /*98e0*/  ISETP.NE.AND P0, PT, R186, 0x3, PT ;  /* 0x00000003ba00780c */ /* 0x000fda0003f05270 */
[----:B------:R-:W-:Y:S05]  /*98f0*/  @!P0 BRA `(.L_x_4963) ;  /* 0x0000000000048947 */ /* 0x000fea0003800000 */
[----:B------:R-:W-:Y:S01]  /*9900*/  BPT.TRAP 0x1 ;  /* 0x000000040000795c */ /* 0x000fe20000300000 */
.L_x_4963:
[----:B------:R-:W-:Y:S01]  /*9910*/  IMAD R168, R18, 0x8, R2 ;  /* 0x0000000812a87824 */ /* 0x000fe200078e0202 */
[----:B------:R-:W-:-:S04]  /*9920*/  SHF.L.U32 R57, R19, 0x1f, RZ ;  /* 0x0000001f13397819 */ /* 0x000fc800000006ff */
[----:B------:R0:W0:Y:S01]  /*9930*/  SYNCS.PHASECHK.TRANS64.TRYWAIT P2, [R168+URZ+0x28c30], R57 ;  /* 0x028c3039a80075a7 */ /* 0x000022000804017f */
[----:B------:R-:W-:Y:S05]  /*9940*/  @!P0 BRA `(.L_x_4964) ;  /* 0x0000000000048947 */ /* 0x000fea0003800000 */
[----:B------:R-:W-:Y:S01]  /*9950*/  BPT.TRAP 0x1 ;  /* 0x000000040000795c */ /* 0x000fe20000300000 */
.L_x_4964:
[----:B01--4-:R-:W0:Y:S01]  /*9960*/  S2R R3, SR_TID.X ;  /* 0x0000000000037919 */ /* 0x013e220000002100 */
[----:B--23--:R-:W-:-:S05]  /*9970*/  VIADD R0, R2, 0x22400 ;  /* 0x0002240002007836 */ /* 0x00cfca0000000000 */
[----:B------:R-:W-:-:S04]  /*9980*/  SHF.R.U32.HI R0, RZ, 0x4, R0 ;  /* 0x00000004ff007819 */ /* 0x000fc80000011600 */
[----:B------:R-:W-:Y:S02]  /*9990*/  LOP3.LUT R0, R0, 0x3fff, RZ, 0xc0, !PT ;  /* 0x00003fff00007812 */ /* 0x000fe400078ec0ff */
[----:B0-----:R-:W-:-:S04]  /*99a0*/  LOP3.LUT R3, R3, 0x7f, RZ, 0xc0, !PT ;  /* 0x0000007f03037812 */ /* 0x001fc800078ec0ff */
[----:B------:R-:W-:Y:S01]  /*99b0*/  ISETP.NE.AND P1, PT, R3, RZ, PT ;  /* 0x000000ff0300720c */ /* 0x000fe20003f25270 */
[----:B------:R-:W-:-:S12]  /*99c0*/  @P2 BRA `(.L_x_4965) ;  /* 0x0000000000082947 */ /* 0x000fd80003800000 */
[----:B------:R-:W0:Y:S02]  /*99d0*/  SYNCS.PHASECHK.TRANS64.TRYWAIT P2, [R168+URZ+0x28c30], R57 ;  /* 0x028c3039a80075a7 */ /* 0x000e24000804017f */
[----:B0-----:R-:W-:Y:S05]  /*99e0*/  @!P2 BRA `(.L_x_4966) ;  /* 0x0000012c00f8a947 */ /* 0x001fea0003800000 */
.L_x_4965:
[----:B------:R-:W-:Y:S05]  /*99f0*/  WARPSYNC.ALL ;  /* 0x0000000000007948 */ /* 0x000fea0003800000 */
[----:B------:R-:W-:Y:S01]  /*9a00*/  LOP3.LUT R12, R0, 0x10000, RZ, 0xfc, !PT ;  /* 0x00010000000c7812 */ /* 0x000fe200078efcff */
[----:B------:R-:W-:Y:S01]  /*9a10*/  VIADD R0, R2, 0x20400 ;  /* 0x0002040002007836 */ /* 0x000fe20000000000 */
[----:B------:R-:W2:Y:S03]  /*9a20*/  LDL.LU R3, [R1+0x8] ;  /* 0x0000080001037983 */ /* 0x000ea60000300800 */
[----:B------:R-:W-:Y:S01]  /*9a30*/  IMAD R6, R18, 0x200, R12 ;  /* 0x0000020012067824 */ /* 0x000fe200078e020c */
[----:B-----5:R-:W-:Y:S01]  /*9a40*/  WARPGROUP.ARRIVE ;  /* 0x00000000000079c5 */ /* 0x020fe20000000000 */
        /* <DEDUP_REMOVED lines=15> */
[----:B------:R-:W1:Y:S01]  /*9b40*/  LDC R230, c[0x0][0x448] ;  /* 0x00011200ffe67b82 */ /* 0x000e620000000800 */
[----:B------:R-:W-:-:S02]  /*9b50*/  IMAD.MOV.U32 R7, RZ, RZ, 0x40000040 ;  /* 0x40000040ff077424 */ /* 0x000fc400078e00ff */
[----:B------:R-:W-:-:S08]  /*9b60*/  IMAD.IADD R0, R203, 0x1, R196 ;  /* 0x00000001cb007824 */ /* 0x000fd000078e02c4 */
[----:B------:R-:W-:Y:S01]  /*9b70*/  HGMMA.64x64x16.F32.BF16 R24, gdesc[UR4], RZ, !UPT, gsb0 ;  /* 0x00e00000041879f0 */ /* 0x000fe2000c0018ff */
[----:B------:R-:W-:Y:S01]  /*9b80*/  R2UR UR6, R8 ;  /* 0x00000000080672ca */ /* 0x000fe200000e0000 */
[----:B------:R-:W-:Y:S01]  /*9b90*/  VIADD R8, R4, 0x4 ;  /* 0x0000000404087836 */ /* 0x000fe20000000000 */
[----:B------:R-:W-:Y:S01]  /*9ba0*/  R2UR UR7, R9 ;  /* 0x00000000090772ca */ /* 0x000fe200000e0000 */
[----:B------:R-:W-:Y:S01]  /*9bb0*/  IMAD.MOV.U32 R9, RZ, RZ, 0x40000040 ;  /* 0x40000040ff097424 */ /* 0x000fe200078e00ff */
[----:B------:R-:W-:Y:S02]  /*9bc0*/  R2UR UR4, R10 ;  /* 0x000000000a0472ca */ /* 0x000fe400000e0000 */
[----:B------:R-:W-:Y:S02]  /*9bd0*/  R2UR UR5, R11 ;  /* 0x000000000b0572ca */ /* 0x000fe400000e0000 */
[----:B-1----:R-:W-:Y:S01]  /*9be0*/  ISETP.NE.AND P2, PT, R230, 0x1, PT ;  /* 0x00000001e600780c */ /* 0x002fe20003f45270 */
[----:B------:R-:W-:-:S02]  /*9bf0*/  WARPGROUP.DEPBAR.LE gsb0, 0x0 ;  /* 0x00008000000079c5 */ /* 0x000fc40000010000 */
[----:B------:R-:W-:-:S08]  /*9c00*/  WARPGROUP.ARRIVE ;  /* 0x00000000000079c5 */ /* 0x000fd00000000000 */
        /* <DEDUP_REMOVED lines=11> */
[----:B------:R-:W-:Y:S02]  /*9cc0*/  R2UR UR6, R14 ;  /* 0x000000000e0672ca */ /* 0x000fe400000e0000 */
[----:B------:R-:W-:Y:S01]  /*9cd0*/  R2UR UR7, R15 ;  /* 0x000000000f0772ca */ /* 0x000fe200000e0000 */
[----:B------:R-:W1:Y:S01]  /*9ce0*/  @P2 LDC R14, c[0x0][0x450] ;  /* 0x00011400ff0e2b82 */ /* 0x000e620000000800 */
[----:B------:R-:W-:Y:S02]  /*9cf0*/  R2UR UR4, R6 ;  /* 0x00000000060472ca */ /* 0x000fe400000e0000 */
[----:B------:R-:W-:Y:S01]  /*9d00*/  R2UR UR5, R7 ;  /* 0x00000000070572ca */ /* 0x000fe200000e0000 */
[----:B------:R-:W-:Y:S02]  /*9d10*/  WARPGROUP.DEPBAR.LE gsb0, 0x0 ;  /* 0x00008000000079c5 */ /* 0x000fe40000010000 */
[----:B------:R-:W-:-:S10]  /*9d20*/  WARPGROUP.ARRIVE ;  /* 0x00000000000079c5 */ /* 0x000fd40000000000 */
[----:B------:R-:W-:Y:S01]  /*9d30*/  HGMMA.64x64x16.F32.BF16 R24, gdesc[UR4], R24, gsb0 ;  /* 0x00e00000041879f0 */ /* 0x000fe20008001818 */
[----:B------:R-:W-:Y:S01]  /*9d40*/  ULDC UR4, c[0x0][0x9d8] ;  /* 0x0002760000047ab9 */ /* 0x000fe20000000800 */
[----:B--2---:R-:W-:-:S04]  /*9d50*/  LOP3.LUT R3, R3, 0xf7ffffff, RZ, 0xc0, !PT ;  /* 0xf7ffffff03037812 */ /* 0x004fc800078ec0ff */
[----:B------:R-:W-:-:S05]  /*9d60*/  @P2 LOP3.LUT R3, R3, 0x8000000, RZ, 0xfc, !PT ;  /* 0x0800000003032812 */ /* 0x000fca00078efcff */
[----:B------:R2:W-:Y:S02]  /*9d70*/  STL [R1+0x8], R3 ;  /* 0x0000080301007387 */ /* 0x0005e40000100800 */
[----:B--2---:R-:W2:Y:S02]  /*9d80*/  @P2 LDC R3, c[0x0][0x44c] ;  /* 0x00011300ff032b82 */ /* 0x004ea40000000800 */
[----:B--2---:R-:W-:-:S05]  /*9d90*/  @P2 IMAD.HI.U32 R3, R0, R3, RZ ;  /* 0x0000000300032227 */ /* 0x004fca00078e00ff */
[----:B-1----:R-:W-:Y:S01]  /*9da0*/  @P2 SHF.R.U32.HI R0, RZ, R14, R3 ;  /* 0x0000000eff002219 */ /* 0x002fe20000011603 */
[----:B------:R-:W-:-:S04]  /*9db0*/  IMAD.MOV.U32 R3, RZ, RZ, -0x40 ;  /* 0xffffffc0ff037424 */ /* 0x000fc800078e00ff */
[----:B------:R-:W1:Y:S01]  /*9dc0*/  SHFL.IDX PT, R13, R0, 0x1, 0x1c1f ;  /* 0x003c1f00000d7f89 */ /* 0x000e6200000e0000 */
[----:B------:R-:W-:Y:S01]  /*9dd0*/  IMAD R14, R180, R3, 0x40 ;  /* 0x00000040b40e7424 */ /* 0x000fe200078e0203 */
[----:B------:R-:W-:Y:S02]  /*9de0*/  WARPGROUP.DEPBAR.LE gsb0, 0x0 ;  /* 0x00008000000079c5 */ /* 0x000fe40000010000 */
[----:B------:R-:W-:Y:S01]  /*9df0*/  FMUL.FTZ R26, R26, UR4 ;  /* 0x000000041a1a7c20 */ /* 0x000fe20008410000 */
[----:B------:R-:W-:Y:S01]  /*9e00*/  FMUL.FTZ R27, R27, UR4 ;  /* 0x000000041b1b7c20 */ /* 0x000fe20008410000 */
[----:B------:R-:W-:Y:S01]  /*9e10*/  FMUL.FTZ R30, R30, UR4 ;  /* 0x000000041e1e7c20 */ /* 0x000fe20008410000 */
[----:B------:R-:W-:Y:S01]  /*9e20*/  IADD3 R3, R195, 0x1, R14 ;  /* 0x00000001c3037810 */ /* 0x000fe20007ffe00e */
[----:B------:R-:W-:Y:S01]  /*9e30*/  FMUL.FTZ R31, R31, UR4 ;  /* 0x000000041f1f7c20 */ /* 0x000fe20008410000 */
[----:B------:R-:W2:Y:S01]  /*9e40*/  MUFU.TANH R21, R27 ;  /* 0x0000001b00157308 */ /* 0x000ea20000002400 */
[----:B------:R-:W-:Y:S01]  /*9e50*/  IADD3 R14, -R189, R14, R195 ;  /* 0x0000000ebd0e7210 */ /* 0x000fe20007ffe1c3 */
[----:B------:R-:W-:Y:S01]  /*9e60*/  FMUL.FTZ R34, R34, UR4 ;  /* 0x0000000422227c20 */ /* 0x000fe20008410000 */
[----:B------:R-:W-:Y:S01]  /*9e70*/  IADD3 R3, -R194, R3, -R189 ;  /* 0x00000003c2037210 */ /* 0x000fe20007ffe9bd */
        /* <DEDUP_REMOVED lines=9> */
[--C-:B-1----:R-:W-:Y:S01]  /*9f10*/  VIADDMNMX R13, R13, R3, R14.reuse, PT ;  /* 0x000000030d0d7246 */ /* 0x102fe2000380010e */
[----:B------:R-:W-:Y:S01]  /*9f20*/  FMUL.FTZ R51, R51, UR4 ;  /* 0x0000000433337c20 */ /* 0x000fe20008410000 */
[----:B------:R-:W-:Y:S01]  /*9f30*/  FMUL.FTZ R54, R54, UR4 ;  /* 0x0000000436367c20 */ /* 0x000fe20008410000 */
[----:B------:R-:W1:Y:S01]  /*9f40*/  MUFU.TANH R30, R30 ;  /* 0x0000001e001e7308 */ /* 0x000e620000002400 */
[----:B------:R-:W-:Y:S01]  /*9f50*/  ISETP.GT.AND P2, PT, R13, RZ, PT ;  /* 0x000000ff0d00720c */ /* 0x000fe20003f44270 */
[----:B------:R-:W-:Y:S01]  /*9f60*/  FMUL.FTZ R55, R55, UR4 ;  /* 0x0000000437377c20 */ /* 0x000fe20008410000 */
[C---:B------:R-:W-:Y:S01]  /*9f70*/  ISETP.GT.AND P3, PT, R13.reuse, 0x1, PT ;  /* 0x000000010d00780c */ /* 0x040fe20003f64270 */
[----:B------:R-:W4:Y:S01]  /*9f80*/  SHFL.IDX PT, R0, R0, RZ, 0x1c1f ;  /* 0x001c1fff00007589 */ /* 0x000f2200000e0000 */
[----:B------:R-:W-:Y:S01]  /*9f90*/  ISETP.GT.AND P4, PT, R13, 0x8, PT ;  /* 0x000000080d00780c */ /* 0x000fe20003f84270 */
[----:B------:R-:W-:Y:S01]  /*9fa0*/  FMUL.FTZ R24, R24, UR4 ;  /* 0x0000000418187c20 */ /* 0x000fe20008410000 */
[----:B--2---:R-:W-:Y:S01]  /*9fb0*/  FSEL R21, R21, -INF , P3 ;  /* 0xff80000015157808 */ /* 0x004fe20001800000 */
[----:B------:R-:W2:Y:S01]  /*9fc0*/  MUFU.TANH R31, R31 ;  /* 0x0000001f001f7308 */ /* 0x000ea20000002400 */
[----:B---3--:R-:W-:Y:S01]  /*9fd0*/  FSEL R56, R26, -INF , P2 ;  /* 0xff8000001a387808 */ /* 0x008fe20001000000 */
[----:B------:R-:W-:Y:S01]  /*9fe0*/  FMUL.FTZ R25, R25, UR4 ;  /* 0x0000000419197c20 */ /* 0x000fe20008410000 */
[----:B------:R-:W-:Y:S01]  /*9ff0*/  ISETP.GT.AND P2, PT, R13, 0x9, PT ;  /* 0x000000090d00780c */ /* 0x000fe20003f44270 */
[----:B------:R-:W-:Y:S01]  /*a000*/  FMUL.FTZ R28, R28, UR4 ;  /* 0x000000041c1c7c20 */ /* 0x000fe20008410000 */
[----:B------:R-:W-:Y:S01]  /*a010*/  FMNMX.FTZ R15, R56, R21, !PT ;  /* 0x00000015380f7209 */ /* 0x000fe20007810000 */
[----:B------:R-:W-:Y:S01]  /*a020*/  FMUL.FTZ R29, R29, UR4 ;  /* 0x000000041d1d7c20 */ /* 0x000fe20008410000 */
[----:B------:R-:W-:Y:S01]  /*a030*/  ISETP.GT.AND P3, PT, R13, 0x10, PT ;  /* 0x000000100d00780c */ /* 0x000fe20003f64270 */
[----:B------:R-:W3:Y:S01]  /*a040*/  MUFU.TANH R34, R34 ;  /* 0x0000002200227308 */ /* 0x000ee20000002400 */
        /* <DEDUP_REMOVED lines=14> */
[----:B----4-:R-:W-:Y:S01]  /*a130*/  VIADDMNMX R0, R0, R3, R14, PT ;  /* 0x0000000300007246 */ /* 0x010fe2000380010e */
        /* <DEDUP_REMOVED lines=11> */
[----:B------:R-:W-:Y:S01]  /*a1f0*/  ISETP.GT.AND P2, PT, R13, 0x19, PT ;  /* 0x000000190d00780c */ /* 0x000fe20003f44270 */
[----:B------:R-:W-:Y:S01]  /*a200*/  ULDC UR4, c[0x0][0x988] ;  /* 0x0002620000047ab9 */ /* 0x000fe20000000800 */
[----:B------:R-:W-:-:S02]  /*a210*/  FMNMX.FTZ R15, R64, R15, !PT ;  /* 0x0000000f400f7209 */ /* 0x000fc40007810000 */
[----:B------:R-:W-:Y:S01]  /*a220*/  ISETP.GT.AND P5, PT, R0, 0x20, PT ;  /* 0x000000200000780c */ /* 0x000fe20003fa4270 */
[----:B------:R-:W1:Y:S01]  /*a230*/  MUFU.TANH R42, R42 ;  /* 0x0000002a002a7308 */ /* 0x000e620000002400 */
[----:B--2---:R-:W-:Y:S02]  /*a240*/  FSEL R66, R38, -INF , P3 ;  /* 0xff80000026427808 */ /* 0x004fe40001800000 */
[----:B------:R-:W-:Y:S02]  /*a250*/  ISETP.GT.AND P3, PT, R13, 0x20, PT ;  /* 0x000000200d00780c */ /* 0x000fe40003f64270 */
[----:B------:R-:W-:-:S03]  /*a260*/  FMNMX.FTZ R15, R66, R15, !PT ;  /* 0x0000000f420f7209 */ /* 0x000fc60007810000 */
[----:B------:R-:W2:Y:S01]  /*a270*/  MUFU.TANH R43, R43 ;  /* 0x0000002b002b7308 */ /* 0x000ea20000002400 */
[----:B---3--:R-:W-:Y:S02]  /*a280*/  FSEL R68, R39, -INF , P2 ;  /* 0xff80000027447808 */ /* 0x008fe40001000000 */
[----:B------:R-:W-:Y:S02]  /*a290*/  ISETP.GT.AND P2, PT, R13, 0x21, PT ;  /* 0x000000210d00780c */ /* 0x000fe40003f44270 */
[----:B------:R-:W-:-:S03]  /*a2a0*/  FMNMX.FTZ R15, R68, R15, !PT ;  /* 0x0000000f440f7209 */ /* 0x000fc60007810000 */
[----:B------:R-:W3:Y:S01]  /*a2b0*/  MUFU.TANH R46, R46 ;  /* 0x0000002e002e7308 */ /* 0x000ee20000002400 */
        /* <DEDUP_REMOVED lines=15> */
[----:B------:R2:W1:Y:S08]  /*a3b0*/  MUFU.TANH R80, R54 ;  /* 0x0000003600507308 */ /* 0x0004700000002400 */
[----:B------:R-:W4:Y:S01]  /*a3c0*/  MUFU.TANH R55, R55 ;  /* 0x0000003700377308 */ /* 0x000f220000002400 */
[----:B--2---:R-:W-:Y:S02]  /*a3d0*/  FSEL R54, R50, -INF , P3 ;  /* 0xff80000032367808 */ /* 0x004fe40001800000 */
[----:B------:R-:W-:-:S02]  /*a3e0*/  ISETP.GT.AND P3, PT, R13, 0x38, PT ;  /* 0x000000380d00780c */ /* 0x000fc40003f64270 */
[----:B---3--:R-:W-:Y:S02]  /*a3f0*/  FSEL R78, R51, -INF , P2 ;  /* 0xff800000334e7808 */ /* 0x008fe40001000000 */
[----:B------:R-:W-:Y:S01]  /*a400*/  FMNMX.FTZ R15, R54, R15, !PT ;  /* 0x0000000f360f7209 */ /* 0x000fe20007810000 */
[----:B------:R-:W-:Y:S01]  /*a410*/  MUFU.TANH R24, R24 ;  /* 0x0000001800187308 */ /* 0x000fe20000002400 */
[----:B------:R-:W-:Y:S02]  /*a420*/  ISETP.GT.AND P2, PT, R13, 0x39, PT ;  /* 0x000000390d00780c */ /* 0x000fe40003f44270 */
[----:B-1----:R-:W-:Y:S02]  /*a430*/  FSEL R80, R80, -INF , P3 ;  /* 0xff80000050507808 */ /* 0x002fe40001800000 */
[----:B------:R-:W-:Y:S02]  /*a440*/  FMNMX.FTZ R15, R78, R15, !PT ;  /* 0x0000000f4e0f7209 */ /* 0x000fe40007810000 */
[----:B------:R-:W-:Y:S01]  /*a450*/  ISETP.GT.AND P3, PT, R0, 0x1, PT ;  /* 0x000000010000780c */ /* 0x000fe20003f64270 */
[----:B------:R-:W1:Y:S01]  /*a460*/  MUFU.TANH R25, R25 ;  /* 0x0000001900197308 */ /* 0x000e620000002400 */
[----:B----4-:R-:W-:-:S02]  /*a470*/  FSEL R82, R55, -INF , P2 ;  /* 0xff80000037527808 */ /* 0x010fc40001000000 */
[----:B------:R-:W-:Y:S02]  /*a480*/  FMNMX.FTZ R15, R80, R15, !PT ;  /* 0x0000000f500f7209 */ /* 0x000fe40007810000 */
[----:B------:R-:W-:Y:S02]  /*a490*/  ISETP.GT.AND P2, PT, R0, RZ, PT ;  /* 0x000000ff0000720c */ /* 0x000fe40003f44270 */
[----:B------:R-:W-:Y:S01]  /*a4a0*/  FMNMX.FTZ R15, R82, R15, !PT ;  /* 0x0000000f520f7209 */ /* 0x000fe20007810000 */
[----:B------:R-:W2:Y:S04]  /*a4b0*/  MUFU.TANH R28, R28 ;  /* 0x0000001c001c7308 */ /* 0x000ea80000002400 */
[----:B------:R-:W3:Y:S04]  /*a4c0*/  SHFL.BFLY PT, R20, R15, 0x2, 0x1f ;  /* 0x0c401f000f147f89 */ /* 0x000ee800000e0000 */
[----:B------:R-:W4:Y:S01]  /*a4d0*/  MUFU.TANH R26, R29 ;  /* 0x0000001d001a7308 */ /* 0x000f220000002400 */
[----:B-1----:R-:W-:-:S02]  /*a4e0*/  FSEL R3, R25, -INF , P3 ;  /* 0xff80000019037808 */ /* 0x002fc40001800000 */
[----:B------:R-:W-:-:S05]  /*a4f0*/  ISETP.GT.AND P3, PT, R0, 0x10, PT ;  /* 0x000000100000780c */ /* 0x000fca0003f64270 */
[----:B------:R-:W1:Y:S08]  /*a500*/  MUFU.TANH R32, R32 ;  /* 0x0000002000207308 */ /* 0x000e700000002400 */
[----:B------:R-:W0:Y:S01]  /*a510*/  MUFU.TANH R30, R33 ;  /* 0x00000021001e7308 */ /* 0x000e220000002400 */
[----:B---3--:R-:W-:-:S07]  /*a520*/  FMNMX.FTZ R15, R15, R20, !PT ;  /* 0x000000140f0f7209 */ /* 0x008fce0007810000 */
[----:B------:R-:W3:Y:S01]  /*a530*/  MUFU.TANH R36, R36 ;  /* 0x0000002400247308 */ /* 0x000ee20000002400 */
[----:B------:R-:W2:Y:S07]  /*a540*/  SHFL.BFLY PT, R20, R15, 0x1, 0x1f ;  /* 0x0c201f000f147f89 */ /* 0x000eae00000e0000 */
[----:B------:R-:W3:Y:S08]  /*a550*/  MUFU.TANH R34, R37 ;  /* 0x0000002500227308 */ /* 0x000ef00000002400 */
[----:B------:R-:W3:Y:S08]  /*a560*/  MUFU.TANH R40, R40 ;  /* 0x0000002800287308 */ /* 0x000ef00000002400 */
[----:B------:R-:W3:Y:S01]  /*a570*/  MUFU.TANH R38, R41 ;  /* 0x0000002900267308 */ /* 0x000ee20000002400 */
[----:B--2---:R-:W-:-:S02]  /*a580*/  FMNMX.FTZ R15, R15, R20, !PT ;  /* 0x000000140f0f7209 */ /* 0x004fc40007810000 */
[----:B------:R-:W-:Y:S02]  /*a590*/  FSEL R20, R24, -INF , P2 ;  /* 0xff80000018147808 */ /* 0x000fe40001000000 */
[----:B------:R-:W-:Y:S02]  /*a5a0*/  ISETP.GT.AND P2, PT, R0, 0x9, PT ;  /* 0x000000090000780c */ /* 0x000fe40003f44270 */
[----:B------:R-:W-:Y:S01]  /*a5b0*/  FSEL R24, R28, -INF , P4 ;  /* 0xff8000001c187808 */ /* 0x000fe20002000000 */
[----:B------:R-:W2:Y:S01]  /*a5c0*/  MUFU.TANH R44, R44 ;  /* 0x0000002c002c7308 */ /* 0x000ea20000002400 */
[----:B------:R-:W-:Y:S02]  /*a5d0*/  FMNMX.FTZ R13, R20, R3, !PT ;  /* 0x00000003140d7209 */ /* 0x000fe40007810000 */
[----:B----4-:R-:W-:Y:S02]  /*a5e0*/  FSEL R26, R26, -INF , P2 ;  /* 0xff8000001a1a7808 */ /* 0x010fe40001000000 */
[----:B------:R-:W-:Y:S01]  /*a5f0*/  FMNMX.FTZ R25, R24, R13, !PT ;  /* 0x0000000d18197209 */ /* 0x000fe20007810000 */
[----:B------:R-:W-:Y:S01]  /*a600*/  IMAD.U32 R13, RZ, RZ, UR4 ;  /* 0x00000004ff0d7e24 */ /* 0x000fe2000f8e00ff */
[----:B------:R-:W-:Y:S01]  /*a610*/  ISETP.GT.AND P2, PT, R0, 0x11, PT ;  /* 0x000000110000780c */ /* 0x000fe20003f44270 */
[----:B------:R-:W4:Y:S01]  /*a620*/  MUFU.TANH R42, R45 ;  /* 0x0000002d002a7308 */ /* 0x000f220000002400 */
[----:B-1----:R-:W-:Y:S01]  /*a630*/  FSEL R28, R32, -INF , P3 ;  /* 0xff800000201c7808 */ /* 0x002fe20001800000 */
[----:B------:R-:W-:Y:S01]  /*a640*/  FMUL.FTZ R14, R15, R13 ;  /* 0x0000000d0f0e7220 */ /* 0x000fe20000410000 */
[----:B------:R-:W-:-:S02]  /*a650*/  FMNMX.FTZ R25, R26, R25, !PT ;  /* 0x000000191a197209 */ /* 0x000fc40007810000 */
[----:B------:R-:W-:Y:S02]  /*a660*/  ISETP.GT.AND P3, PT, R0, 0x18, PT ;  /* 0x000000180000780c */ /* 0x000fe40003f64270 */
[----:B0-----:R-:W-:Y:S01]  /*a670*/  FSEL R30, R30, -INF , P2 ;  /* 0xff8000001e1e7808 */ /* 0x001fe20001000000 */
[----:B------:R-:W0:Y:S01]  /*a680*/  MUFU.TANH R48, R48 ;  /* 0x0000003000307308 */ /* 0x000e220000002400 */
[----:B------:R-:W-:Y:S02]  /*a690*/  FMNMX.FTZ R25, R28, R25, !PT ;  /* 0x000000191c197209 */ /* 0x000fe40007810000 */
[----:B------:R-:W-:Y:S02]  /*a6a0*/  ISETP.GT.AND P2, PT, R0, 0x19, PT ;  /* 0x000000190000780c */ /* 0x000fe40003f44270 */
[----:B---3--:R-:W-:Y:S02]  /*a6b0*/  FSEL R32, R36, -INF , P3 ;  /* 0xff80000024207808 */ /* 0x008fe40001800000 */
[----:B------:R-:W-:Y:S01]  /*a6c0*/  FMNMX.FTZ R25, R30, R25, !PT ;  /* 0x000000191e197209 */ /* 0x000fe20007810000 */
[----:B------:R-:W1:Y:S01]  /*a6d0*/  MUFU.TANH R46, R49 ;  /* 0x00000031002e7308 */ /* 0x000e620000002400 */
[----:B------:R-:W-:-:S02]  /*a6e0*/  FSEL R34, R34, -INF , P2 ;  /* 0xff80000022227808 */ /* 0x000fc40001000000 */
[----:B------:R-:W-:Y:S02]  /*a6f0*/  FMNMX.FTZ R25, R32, R25, !PT ;  /* 0x0000001920197209 */ /* 0x000fe40007810000 */
[----:B------:R-:W-:Y:S02]  /*a700*/  ISETP.GT.AND P4, PT, R0, 0x21, PT ;  /* 0x000000210000780c */ /* 0x000fe40003f84270 */
[----:B------:R-:W-:Y:S01]  /*a710*/  FSEL R36, R40, -INF , P5 ;  /* 0xff80000028247808 */ /* 0x000fe20002800000 */
[----:B------:R-:W3:Y:S01]  /*a720*/  MUFU.TANH R52, R52 ;  /* 0x0000003400347308 */ /* 0x000ee20000002400 */
[----:B------:R-:W-:Y:S02]  /*a730*/  FMNMX.FTZ R25, R34, R25, !PT ;  /* 0x0000001922197209 */ /* 0x000fe40007810000 */
[----:B------:R-:W-:Y:S02]  /*a740*/  ISETP.GT.AND P3, PT, R0, 0x28, PT ;  /* 0x000000280000780c */ /* 0x000fe40003f64270 */
[----:B------:R-:W-:-:S02]  /*a750*/  FSEL R38, R38, -INF , P4 ;  /* 0xff80000026267808 */ /* 0x000fc40002000000 */
[----:B------:R-:W-:Y:S01]  /*a760*/  FMNMX.FTZ R25, R36, R25, !PT ;  /* 0x0000001924197209 */ /* 0x000fe20007810000 */
[----:B------:R-:W3:Y:S01]  /*a770*/  MUFU.TANH R50, R53 ;  /* 0x0000003500327308 */ /* 0x000ee20000002400 */
[----:B------:R-:W-:Y:S02]  /*a780*/  ISETP.GT.AND P2, PT, R0, 0x29, PT ;  /* 0x000000290000780c */ /* 0x000fe40003f44270 */
[----:B--2---:R-:W-:Y:S02]  /*a790*/  FSEL R40, R44, -INF , P3 ;  /* 0xff8000002c287808 */ /* 0x004fe40001800000 */
[----:B------:R-:W-:Y:S02]  /*a7a0*/  FMNMX.FTZ R25, R38, R25, !PT ;  /* 0x0000001926197209 */ /* 0x000fe40007810000 */
[----:B------:R-:W-:Y:S02]  /*a7b0*/  ISETP.GT.AND P5, PT, R0, 0x30, PT ;  /* 0x000000300000780c */ /* 0x000fe40003fa4270 */
[----:B----4-:R-:W-:-:S02]  /*a7c0*/  FSEL R42, R42, -INF , P2 ;  /* 0xff8000002a2a7808 */ /* 0x010fc40001000000 */
[----:B------:R-:W-:Y:S02]  /*a7d0*/  FMNMX.FTZ R25, R40, R25, !PT ;  /* 0x0000001928197209 */ /* 0x000fe40007810000 */
[----:B------:R-:W-:Y:S02]  /*a7e0*/  ISETP.GT.AND P2, PT, R0, 0x31, PT ;  /* 0x000000310000780c */ /* 0x000fe40003f44270 */
[----:B0-----:R-:W-:Y:S02]  /*a7f0*/  FSEL R44, R48, -INF , P5 ;  /* 0xff800000302c7808 */ /* 0x001fe40002800000 */
[----:B------:R-:W-:Y:S02]  /*a800*/  FMNMX.FTZ R25, R42, R25, !PT ;  /* 0x000000192a197209 */ /* 0x000fe40007810000 */
[----:B------:R-:W-:Y:S02]  /*a810*/  ISETP.GT.AND P3, PT, R0, 0x38, PT ;  /* 0x000000380000780c */ /* 0x000fe40003f64270 */
[----:B-1----:R-:W-:-:S02]  /*a820*/  FSEL R46, R46, -INF , P2 ;  /* 0xff8000002e2e7808 */ /* 0x002fc40001000000 */
[----:B------:R-:W-:Y:S02]  /*a830*/  FMNMX.FTZ R25, R44, R25, !PT ;  /* 0x000000192c197209 */ /* 0x000fe40007810000 */
[----:B------:R-:W-:Y:S02]  /*a840*/  ISETP.GT.AND P2, PT, R0, 0x39, PT ;  /* 0x000000390000780c */ /* 0x000fe40003f44270 */
[----:B---3--:R-:W-:Y:S02]  /*a850*/  FSEL R48, R52, -INF , P3 ;  /* 0xff80000034307808 */ /* 0x008fe40001800000 */
[----:B------:R-:W-:Y:S02]  /*a860*/  FMNMX.FTZ R25, R46, R25, !PT ;  /* 0x000000192e197209 */ /* 0x000fe40007810000 */
[----:B------:R-:W-:Y:S02]  /*a870*/  FSEL R50, R50, -INF , P2 ;  /* 0xff80000032327808 */ /* 0x000fe40001000000 */
[----:B------:R-:W-:-:S02]  /*a880*/  FMNMX.FTZ R25, R48, R25, !PT ;  /* 0x0000001930197209 */ /* 0x000fc40007810000 */
[----:B------:R-:W-:Y:S02]  /*a890*/  FSETP.NEU.FTZ.AND P4, PT, R15, -INF , PT ;  /* 0xff8000000f00780b */ /* 0x000fe40003f9d000 */
[----:B------:R-:W-:Y:S02]  /*a8a0*/  FMNMX.FTZ R25, R50, R25, !PT ;  /* 0x0000001932197209 */ /* 0x000fe40007810000 */
[----:B------:R-:W-:-:S03]  /*a8b0*/  FSEL R27, R14, RZ, P4 ;  /* 0x000000ff0e1b7208 */ /* 0x000fc60002000000 */
[----:B------:R-:W0:Y:S02]  /*a8c0*/  SHFL.BFLY PT, R0, R25, 0x2, 0x1f ;  /* 0x0c401f0019007f89 */ /* 0x000e2400000e0000 */
        /* <DEDUP_REMOVED lines=17> */
[----:B------:R-:W-:-:S03]  /*a9e0*/  FFMA.FTZ R27, R82, R13, -R27 ;  /* 0x0000000d521b7223 */ /* 0x000fc6000001081b */
[----:B------:R-:W-:Y:S01]  /*a9f0*/  MUFU.EX2 R58, R58 ;  /* 0x0000003a003a7308 */ /* 0x000fe20000000800 */
[----:B0-----:R-:W-:-:S05]  /*aa00*/  FMNMX.FTZ R0, R25, R0, !PT ;  /* 0x0000000019007209 */ /* 0x001fca0007810000 */
[----:B-1----:R-:W0:Y:S02]  /*aa10*/  SHFL.BFLY PT, R21, R0, 0x1, 0x1f ;  /* 0x0c201f0000157f89 */ /* 0x002e2400000e0000 */
[----:B------:R-:W-:Y:S01]  /*aa20*/  MUFU.EX2 R155, R60 ;  /* 0x0000003c009b7308 */ /* 0x000fe20000000800 */
[----:B--2---:R-:W-:Y:S01]  /*aa30*/  FADD.FTZ R35, R56, R153 ;  /* 0x0000009938237221 */ /* 0x004fe20000010000 */
[----:B------:R-:W-:-:S06]  /*aa40*/  F2FP.BF16.F32.PACK_AB R153, R153, R56 ;  /* 0x000000389999723e */ /* 0x000fcc00000010ff */
[----:B------:R-:W-:Y:S08]  /*aa50*/  MUFU.EX2 R62, R62 ;  /* 0x0000003e003e7308 */ /* 0x000ff00000000800 */
[----:B------:R-:W-:Y:S01]  /*aa60*/  MUFU.EX2 R41, R27 ;  /* 0x0000001b00297308 */ /* 0x000fe20000000800 */
[----:B0-----:R-:W-:-:S07]  /*aa70*/  FMNMX.FTZ R14, R0, R21, !PT ;  /* 0x00000015000e7209 */ /* 0x001fce0007810000 */
[----:B------:R-:W-:Y:S01]  /*aa80*/  MUFU.EX2 R157, R64 ;  /* 0x00000040009d7308 */ /* 0x000fe20000000800 */
[C---:B------:R-:W-:Y:S01]  /*aa90*/  FSETP.NEU.FTZ.AND P2, PT, R14.reuse, -INF , PT ;  /* 0xff8000000e00780b */ /* 0x040fe20003f5d000 */
[----:B------:R-:W-:-:S06]  /*aaa0*/  FMUL.FTZ R0, R14, R13 ;  /* 0x0000000d0e007220 */ /* 0x000fcc0000410000 */
[----:B------:R-:W-:Y:S01]  /*aab0*/  MUFU.EX2 R66, R66 ;  /* 0x0000004200427308 */ /* 0x000fe20000000800 */
[----:B------:R-:W-:Y:S01]  /*aac0*/  FSEL R21, R0, RZ, P2 ;  /* 0x000000ff00157208 */ /* 0x000fe20001000000 */
[----:B------:R-:W-:-:S04]  /*aad0*/  @!P1 VIADD R0, R168, 0x28c40 ;  /* 0x00028c40a8009836 */ /* 0x000fc80000000000 */
        /* <DEDUP_REMOVED lines=10> */
[----:B------:R-:W-:Y:S01]  /*ab80*/  @!P1 PRMT R0, RZ, 0x654, R0 ;  /* 0x00000654ff009816 */ /* 0x000fe20000000000 */
[-CC-:B------:R-:W-:Y:S01]  /*ab90*/  FFMA.FTZ R38, R38, R13.reuse, -R21.reuse ;  /* 0x0000000d26267223 */ /* 0x180fe20000010815 */
[-CC-:B------:R-:W-:Y:S01]  /*aba0*/  FFMA.FTZ R40, R40, R13.reuse, -R21.reuse ;  /* 0x0000000d28287223 */ /* 0x180fe20000010815 */
[-CC-:B------:R-:W-:Y:S01]  /*abb0*/  FFMA.FTZ R42, R42, R13.reuse, -R21.reuse ;  /* 0x0000000d2a2a7223 */ /* 0x180fe20000010815 */
[----:B------:R-:W0:Y:S01]  /*abc0*/  MUFU.EX2 R3, R3 ;  /* 0x0000000300037308 */ /* 0x000e220000000800 */
[----:B------:R1:W-:Y:S01]  /*abd0*/  @!P1 SYNCS.ARRIVE.TRANS64.RED.A1T0 RZ, [R0+URZ], RZ ;  /* 0x000000ff00ff99a7 */ /* 0x0003e2000810043f */
[-CC-:B------:R-:W-:Y:S01]  /*abe0*/  FFMA.FTZ R44, R44, R13.reuse, -R21.reuse ;  /* 0x0000000d2c2c7223 */ /* 0x180fe20000010815 */
[-CC-:B------:R-:W-:Y:S01]  /*abf0*/  FFMA.FTZ R46, R46, R13.reuse, -R21.reuse ;  /* 0x0000000d2e2e7223 */ /* 0x180fe20000010815 */
[-CC-:B------:R-:W-:Y:S01]  /*ac00*/  FFMA.FTZ R48, R48, R13.reuse, -R21.reuse ;  /* 0x0000000d30307223 */ /* 0x180fe20000010815 */
[----:B------:R-:W-:-:S03]  /*ac10*/  FFMA.FTZ R21, R50, R13, -R21 ;  /* 0x0000000d32157223 */ /* 0x000fc60000010815 */
[----:B------:R-:W2:Y:S08]  /*ac20*/  MUFU.EX2 R24, R24 ;  /* 0x0000001800187308 */ /* 0x000eb00000000800 */
[----:B------:R3:W4:Y:S01]  /*ac30*/  MUFU.EX2 R25, R26 ;  /* 0x0000001a00197308 */ /* 0x0007220000000800 */
[----:B0-----:R-:W-:-:S07]  /*ac40*/  F2FP.BF16.F32.PACK_AB R152, R3, R20 ;  /* 0x000000140398723e */ /* 0x001fce00000010ff */
[----:B------:R-:W1:Y:S01]  /*ac50*/  MUFU.EX2 R28, R28 ;  /* 0x0000001c001c7308 */ /* 0x000e620000000800 */
[----:B---3--:R-:W-:Y:S01]  /*ac60*/  FADD.FTZ R26, R58, R35 ;  /* 0x000000233a1a7221 */ /* 0x008fe20000010000 */
[----:B------:R-:W-:-:S03]  /*ac70*/  FADD.FTZ R35, R20, R3 ;  /* 0x0000000314237221 */ /* 0x000fc60000010000 */
[C---:B------:R-:W-:Y:S01]  /*ac80*/  FADD.FTZ R43, R155.reuse, R26 ;  /* 0x0000001a9b2b7221 */ /* 0x040fe20000010000 */
[----:B--2---:R-:W-:Y:S01]  /*ac90*/  FADD.FTZ R26, R24, R35 ;  /* 0x00000023181a7221 */ /* 0x004fe20000010000 */
[----:B------:R-:W-:Y:S01]  /*aca0*/  F2FP.BF16.F32.PACK_AB R155, R155, R58 ;  /* 0x0000003a9b9b723e */ /* 0x000fe200000010ff */
[----:B------:R0:W2:Y:S01]  /*acb0*/  MUFU.EX2 R27, R30 ;  /* 0x0000001e001b7308 */ /* 0x0000a20000000800 */
[C---:B----4-:R-:W-:Y:S01]  /*acc0*/  F2FP.BF16.F32.PACK_AB R154, R25.reuse, R24 ;  /* 0x00000018199a723e */ /* 0x050fe200000010ff */
[----:B------:R-:W-:Y:S06]  /*acd0*/  BAR.SYNC.DEFER_BLOCKING 0xf, 0x100 ;  /* 0x03c4000000007b1d */ /* 0x000fec0000010000 */
[----:B------:R-:W3:Y:S01]  /*ace0*/  MUFU.EX2 R32, R32 ;  /* 0x0000002000207308 */ /* 0x000ee20000000800 */
[----:B0-----:R-:W-:Y:S01]  /*acf0*/  FADD.FTZ R30, R62, R43 ;  /* 0x0000002b3e1e7221 */ /* 0x001fe20000010000 */
[----:B------:R-:W-:-:S03]  /*ad00*/  FADD.FTZ R43, R25, R26 ;  /* 0x0000001a192b7221 */ /* 0x000fc60000010000 */
[C---:B------:R-:W-:Y:S01]  /*ad10*/  FADD.FTZ R45, R157.reuse, R30 ;  /* 0x0000001e9d2d7221 */ /* 0x040fe20000010000 */
[----:B-1----:R-:W-:Y:S01]  /*ad20*/  FADD.FTZ R0, R28, R43 ;  /* 0x0000002b1c007221 */ /* 0x002fe20000010000 */
[----:B------:R-:W-:Y:S01]  /*ad30*/  F2FP.BF16.F32.PACK_AB R157, R157, R62 ;  /* 0x0000003e9d9d723e */ /* 0x000fe200000010ff */
[----:B------:R-:W0:Y:S01]  /*ad40*/  MUFU.EX2 R159, R68 ;  /* 0x00000044009f7308 */ /* 0x000e220000000800 */
[----:B------:R-:W-:Y:S01]  /*ad50*/  FADD.FTZ R26, R66, R45 ;  /* 0x0000002d421a7221 */ /* 0x000fe20000010000 */
[C---:B--2---:R-:W-:Y:S01]  /*ad60*/  FADD.FTZ R43, R27.reuse, R0 ;  /* 0x000000001b2b7221 */ /* 0x044fe20000010000 */
[----:B------:R-:W-:-:S05]  /*ad70*/  F2FP.BF16.F32.PACK_AB R156, R27, R28 ;  /* 0x0000001c1b9c723e */ /* 0x000fca00000010ff */
[----:B------:R-:W1:Y:S01]  /*ad80*/  MUFU.EX2 R29, R34 ;  /* 0x00000022001d7308 */ /* 0x000e620000000800 */
[----:B---3--:R-:W-:Y:S01]  /*ad90*/  FADD.FTZ R0, R32, R43 ;  /* 0x0000002b20007221 */ /* 0x008fe20000010000 */
[----:B------:R2:W-:Y:S06]  /*ada0*/  STSM.16.M88.4 [R198+0x26800], R152 ;  /* 0x02680098c6007844 */ /* 0x0005ec0000000200 */
[----:B------:R-:W3:Y:S01]  /*adb0*/  MUFU.EX2 R70, R70 ;  /* 0x0000004600467308 */ /* 0x000ee20000000800 */
[C---:B0-----:R-:W-:Y:S01]  /*adc0*/  FADD.FTZ R45, R159.reuse, R26 ;  /* 0x0000001a9f2d7221 */ /* 0x041fe20000010000 */
[----:B------:R-:W-:-:S06]  /*add0*/  F2FP.BF16.F32.PACK_AB R159, R159, R66 ;  /* 0x000000429f9f723e */ /* 0x000fcc00000010ff */
[----:B------:R-:W0:Y:S01]  /*ade0*/  MUFU.EX2 R36, R36 ;  /* 0x0000002400247308 */ /* 0x000e220000000800 */
[C---:B-1----:R-:W-:Y:S01]  /*adf0*/  FADD.FTZ R43, R29.reuse, R0 ;  /* 0x000000001d2b7221 */ /* 0x042fe20000010000 */
[----:B------:R-:W-:-:S05]  /*ae00*/  F2FP.BF16.F32.PACK_AB R158, R29, R32 ;  /* 0x000000201d9e723e */ /* 0x000fca00000010ff */
[----:B------:R2:W-:Y:S01]  /*ae10*/  STSM.16.M88.4 [R199], R156 ;  /* 0x0000009cc7007844 */ /* 0x0005e20000000200 */
[----:B------:R-:W1:Y:S01]  /*ae20*/  MUFU.EX2 R161, R72 ;  /* 0x0000004800a17308 */ /* 0x000e620000000800 */
[----:B---3--:R-:W-:-:S07]  /*ae30*/  FADD.FTZ R26, R70, R45 ;  /* 0x0000002d461a7221 */ /* 0x008fce0000010000 */
[----:B------:R-:W3:Y:S01]  /*ae40*/  MUFU.EX2 R31, R38 ;  /* 0x00000026001f7308 */ /* 0x000ee20000000800 */
[----:B0-----:R-:W-:-:S07]  /*ae50*/  FADD.FTZ R0, R36, R43 ;  /* 0x0000002b24007221 */ /* 0x001fce0000010000 */
[----:B------:R-:W0:Y:S01]  /*ae60*/  MUFU.EX2 R74, R74 ;  /* 0x0000004a004a7308 */ /* 0x000e220000000800 */
[C---:B-1----:R-:W-:Y:S01]  /*ae70*/  FADD.FTZ R45, R161.reuse, R26 ;  /* 0x0000001aa12d7221 */ /* 0x042fe20000010000 */
[----:B------:R-:W-:-:S06]  /*ae80*/  F2FP.BF16.F32.PACK_AB R161, R161, R70 ;  /* 0x00000046a1a1723e */ /* 0x000fcc00000010ff */
[----:B------:R-:W1:Y:S01]  /*ae90*/  MUFU.EX2 R40, R40 ;  /* 0x0000002800287308 */ /* 0x000e620000000800 */
[C---:B---3--:R-:W-:Y:S01]  /*aea0*/  FADD.FTZ R3, R31.reuse, R0 ;  /* 0x000000001f037221 */ /* 0x048fe20000010000 */
[----:B------:R-:W-:-:S06]  /*aeb0*/  F2FP.BF16.F32.PACK_AB R160, R31, R36 ;  /* 0x000000241fa0723e */ /* 0x000fcc00000010ff */
[----:B------:R-:W3:Y:S01]  /*aec0*/  MUFU.EX2 R37, R76 ;  /* 0x0000004c00257308 */ /* 0x000ee20000000800 */
[----:B0-----:R-:W-:-:S07]  /*aed0*/  FADD.FTZ R20, R74, R45 ;  /* 0x0000002d4a147221 */ /* 0x001fce0000010000 */
[----:B------:R-:W0:Y:S01]  /*aee0*/  MUFU.EX2 R33, R42 ;  /* 0x0000002a00217308 */ /* 0x000e220000000800 */
[----:B-1----:R-:W-:-:S07]  /*aef0*/  FADD.FTZ R0, R40, R3 ;  /* 0x0000000328007221 */ /* 0x002fce0000010000 */
[----:B------:R-:W-:Y:S01]  /*af00*/  MUFU.EX2 R54, R54 ;  /* 0x0000003600367308 */ /* 0x000fe20000000800 */
[C---:B---3--:R-:W-:Y:S01]  /*af10*/  F2FP.BF16.F32.PACK_AB R163, R37.reuse, R74 ;  /* 0x0000004a25a3723e */ /* 0x048fe200000010ff */
[----:B------:R-:W-:-:S06]  /*af20*/  FADD.FTZ R37, R37, R20 ;  /* 0x0000001425257221 */ /* 0x000fcc0000010000 */
[----:B------:R-:W1:Y:S01]  /*af30*/  MUFU.EX2 R39, R78 ;  /* 0x0000004e00277308 */ /* 0x000e620000000800 */
[C---:B0-----:R-:W-:Y:S01]  /*af40*/  F2FP.BF16.F32.PACK_AB R162, R33.reuse, R40 ;  /* 0x0000002821a2723e */ /* 0x041fe200000010ff */
[----:B------:R-:W-:-:S04]  /*af50*/  FADD.FTZ R33, R33, R0 ;  /* 0x0000000021217221 */ /* 0x000fc80000010000 */
[----:B------:R2:W-:Y:S02]  /*af60*/  STSM.16.M88.4 [R201], R160 ;  /* 0x000000a0c9007844 */ /* 0x0005e40000000200 */
[----:B------:R-:W-:Y:S08]  /*af70*/  MUFU.EX2 R44, R44 ;  /* 0x0000002c002c7308 */ /* 0x000ff00000000800 */
[----:B------:R-:W0:Y:S01]  /*af80*/  MUFU.EX2 R35, R46 ;  /* 0x0000002e00237308 */ /* 0x000e220000000800 */
[----:B-1----:R-:W-:Y:S01]  /*af90*/  F2FP.BF16.F32.PACK_AB R165, R39, R54 ;  /* 0x0000003627a5723e */ /* 0x002fe200000010ff */
[----:B------:R-:W-:-:S04]  /*afa0*/  FADD.FTZ R54, R54, R37 ;  /* 0x0000002536367221 */ /* 0x000fc80000010000 */
[----:B------:R-:W-:Y:S02]  /*afb0*/  FADD.FTZ R39, R39, R54 ;  /* 0x0000003627277221 */ /* 0x000fe40000010000 */
[----:B------:R-:W1:Y:S08]  /*afc0*/  MUFU.EX2 R80, R80 ;  /* 0x0000005000507308 */ /* 0x000e700000000800 */
[----:B------:R-:W3:Y:S01]  /*afd0*/  MUFU.EX2 R48, R48 ;  /* 0x0000003000307308 */ /* 0x000ee20000000800 */
[----:B0-----:R-:W-:Y:S01]  /*afe0*/  F2FP.BF16.F32.PACK_AB R164, R35, R44 ;  /* 0x0000002c23a4723e */ /* 0x001fe200000010ff */
[----:B------:R-:W-:-:S04]  /*aff0*/  FADD.FTZ R44, R44, R33 ;  /* 0x000000212c2c7221 */ /* 0x000fc80000010000 */
[----:B------:R-:W-:Y:S02]  /*b000*/  FADD.FTZ R35, R35, R44 ;  /* 0x0000002c23237221 */ /* 0x000fe40000010000 */
[----:B------:R-:W0:Y:S01]  /*b010*/  MUFU.EX2 R21, R21 ;  /* 0x0000001500157308 */ /* 0x000e220000000800 */
[----:B-1----:R-:W-:Y:S01]  /*b020*/  F2FP.BF16.F32.PACK_AB R167, R41, R80 ;  /* 0x0000005029a7723e */ /* 0x002fe200000010ff */
[----:B------:R-:W-:-:S04]  /*b030*/  FADD.FTZ R80, R80, R39 ;  /* 0x0000002750507221 */ /* 0x000fc80000010000 */
[----:B------:R-:W-:Y:S01]  /*b040*/  FADD.FTZ R3, R41, R80 ;  /* 0x0000005029037221 */ /* 0x000fe20000010000 */
[----:B---3--:R-:W-:Y:S01]  /*b050*/  FADD.FTZ R0, R48, R35 ;  /* 0x0000002330007221 */ /* 0x008fe20000010000 */
[----:B0-----:R-:W-:-:S03]  /*b060*/  F2FP.BF16.F32.PACK_AB R166, R21, R48 ;  /* 0x0000003015a6723e */ /* 0x001fc600000010ff */
[----:B------:R-:W-:Y:S02]  /*b070*/  FADD.FTZ R0, R21, R0 ;  /* 0x0000000015007221 */ /* 0x000fe40000010000 */
[----:B------:R2:W-:Y:S01]  /*b080*/  STSM.16.M88.4 [R200], R164 ;  /* 0x000000a4c8007844 */ /* 0x0005e20000000200 */
[----:B------:R-:W-:Y:S05]  /*b090*/  @!P0 BRA `(.L_x_4967) ;  /* 0x0000000000048947 */ /* 0x000fea0003800000 */
[----:B------:R-:W-:Y:S01]  /*b0a0*/  BPT.TRAP 0x1 ;  /* 0x000000040000795c */ /* 0x000fe20000300000 */
.L_x_4967:
[----:B------:R0:W1:Y:S01]  /*b0b0*/  SYNCS.PHASECHK.TRANS64.TRYWAIT P2, [R168+URZ+0x28c50], R57 ;  /* 0x028c5039a80075a7 */ /* 0x000062000804017f */
[----:B------:R-:W-:Y:S05]  /*b0c0*/  @!P0 BRA `(.L_x_4968) ;  /* 0x0000000000048947 */ /* 0x000fea0003800000 */
[----:B------:R-:W-:Y:S01]  /*b0d0*/  BPT.TRAP 0x1 ;  /* 0x000000040000795c */ /* 0x000fe20000300000 */
.L_x_4968:
[----:B------:R-:W-:Y:S01]  /*b0e0*/  ULDC UR38, c[0x0][0x9d8] ;  /* 0x0002760000267ab9 */ /* 0x000fe20000000800 */
[----:B------:R-:W-:Y:S01]  /*b0f0*/  ULDC UR39, c[0x0][0x9d8] ;  /* 0x0002760000277ab9 */ /* 0x000fe20000000800 */
[----:B------:R-:W-:Y:S01]  /*b100*/  ULDC UR36, c[0x0][0x988] ;  /* 0x0002620000247ab9 */ /* 0x000fe20000000800 */
[----:B------:R-:W-:Y:S01]  /*b110*/  ULDC UR37, c[0x0][0x988] ;  /* 0x0002620000257ab9 */ /* 0x000fe20000000800 */
[----:B------:R-:W-:Y:S01]  /*b120*/  BSSY B0, `(.L_x_4969) ;  /* 0x0000006000007945 */ /* 0x000fe20003800000 */
[----:B------:R-:W-:Y:S02]  /*b130*/  IMAD R20, R18, 0x1000, R191 ;  /* 0x0000100012147824 */ /* 0x000fe400078e02bf */
[----:B------:R-:W-:Y:S01]  /*b140*/  IMAD.MOV.U32 R21, RZ, RZ, 0x40000040 ;  /* 0x40000040ff157424 */ /* 0x000fe200078e00ff */
[----:B-1----:R-:W-:Y:S06]  /*b150*/  @P2 BRA `(.L_x_4970) ;  /* 0x0000000000082947 */ /* 0x002fec0003800000 */
[----:B------:R-:W1:Y:S02]  /*b160*/  SYNCS.PHASECHK.TRANS64.TRYWAIT P2, [R168+URZ+0x28c50], R57 ;  /* 0x028c5039a80075a7 */ /* 0x000e64000804017f */
[----:B-1----:R-:W-:Y:S05]  /*b170*/  @!P2 BRA `(.L_x_4971) ;  /* 0x000001180028a947 */ /* 0x002fea0003800000 */
.L_x_4970:
[----:B------:R-:W-:Y:S05]  /*b180*/  BSYNC B0 ;  /* 0x0000000000007941 */ /* 0x000fea0003800000 */
.L_x_4969:
[----:B------:R-:W-:Y:S01]  /*b190*/  R2UR UR6, R20 ;  /* 0x00000000140672ca */ /* 0x000fe200000e0000 */
[----:B01----:R-:W-:Y:S01]  /*b1a0*/  WARPGROUP.ARRIVE ;  /* 0x00000000000079c5 */ /* 0x003fe20000000000 */
[----:B------:R-:W-:Y:S01]  /*b1b0*/  R2UR UR7, R21 ;  /* 0x00000000150772ca */ /* 0x000fe200000e0000 */
[----:B------:R-:W-:Y:S01]  /*b1c0*/  IMAD.MOV.U32 R21, RZ, RZ, 0x40000040 ;  /* 0x40000040ff157424 */ /* 0x000fe200078e00ff */
[----:B------:R-:W-:Y:S01]  /*b1d0*/  ISETP.NE.AND P2, PT, R230, 0x1, PT ;  /* 0x00000001e600780c */ /* 0x000fe20003f45270 */
[----:B------:R-:W-:Y:S01]  /*b1e0*/  VIADD R215, R180, 0xfffffffe ;  /* 0xfffffffeb4d77836 */ /* 0x000fe20000000000 */
[----:B------:R-:W-:Y:S01]  /*b1f0*/  BSSY B0, `(.L_x_4972) ;  /* 0x0000273000007945 */ /* 0x000fe20003800000 */
[----:B------:R-:W-:-:S05]  /*b200*/  @!P1 VIADD R168, R168, 0x28c60 ;  /* 0x00028c60a8a89836 */ /* 0x000fca0000000000 */
[----:B------:R-:W-:-:S03]  /*b210*/  @!P1 PRMT R168, RZ, 0x654, R168 ;  /* 0x00000654ffa89816 */ /* 0x000fc600000000a8 */
[----:B------:R-:W-:Y:S03]  /*b220*/  HGMMA.64x256x16.F32.BF16 R24, R152, gdesc[UR4].tnspB, RZ, !UPT, gsb0 ;  /* 0x43e0000498187df0 */ /* 0x000fe6000c0018ff */
[----:B------:R-:W-:Y:S02]  /*b230*/  WARPGROUP.DEPBAR.LE gsb0, 0x0 ;  /* 0x00008000000079c5 */ /* 0x000fe40000010000 */
[----:B--2---:R-:W-:Y:S01]  /*b240*/  VIADD R152, R20, 0x80 ;  /* 0x0000008014987836 */ /* 0x004fe20000000000 */
        /* <DEDUP_REMOVED lines=10> */
[----:B------:R-:W0:Y:S01]  /*b2f0*/  @P2 LDC R152, c[0x0][0x450] ;  /* 0x00011400ff982b82 */ /* 0x000e220000000800 */
[----:B------:R-:W-:Y:S02]  /*b300*/  WARPGROUP.DEPBAR.LE gsb0, 0x0 ;  /* 0x00008000000079c5 */ /* 0x000fe40000010000 */
[----:B------:R-:W-:-:S15]  /*b310*/  WARPGROUP.ARRIVE ;  /* 0x00000000000079c5 */ /* 0x000fde0000000000 */
[----:B------:R-:W-:-:S06]  /*b320*/  NOP ;  /* 0x0000000000007918 */ /* 0x000fcc0000000000 */
[----:B------:R-:W-:Y:S01]  /*b330*/  HGMMA.64x256x16.F32.BF16 R24, R160, gdesc[UR4].tnspB, R24, gsb0 ;  /* 0x43e00004a0187df0 */ /* 0x000fe20008001818 */
[----:B------:R-:W-:Y:S01]  /*b340*/  R2UR UR6, R20 ;  /* 0x00000000140672ca */ /* 0x000fe200000e0000 */
[----:B------:R-:W-:Y:S01]  /*b350*/  IMAD.MOV.U32 R20, RZ, RZ, R196 ;  /* 0x000000ffff147224 */ /* 0x000fe200078e00c4 */
[----:B------:R-:W-:Y:S02]  /*b360*/  R2UR UR7, R21 ;  /* 0x00000000150772ca */ /* 0x000fe400000e0000 */
[----:B------:R-:W1:Y:S02]  /*b370*/  @P2 LDC R21, c[0x0][0x44c] ;  /* 0x00011300ff152b82 */ /* 0x000e640000000800 */
[----:B-1----:R-:W-:-:S05]  /*b380*/  @P2 IMAD.HI.U32 R21, R196, R21, RZ ;  /* 0x00000015c4152227 */ /* 0x002fca00078e00ff */
[----:B0-----:R-:W-:-:S04]  /*b390*/  @P2 SHF.R.U32.HI R20, RZ, R152, R21 ;  /* 0x00000098ff142219 */ /* 0x001fc80000011615 */
[----:B------:R-:W-:-:S04]  /*b3a0*/  IADD3 R20, R20, R195, -R194 ;  /* 0x000000c314147210 */ /* 0x000fc80007ffe8c2 */
[----:B------:R-:W-:-:S04]  /*b3b0*/  SHF.R.S32.HI R21, RZ, 0x1f, R20 ;  /* 0x0000001fff157819 */ /* 0x000fc80000011414 */
[----:B------:R-:W-:-:S04]  /*b3c0*/  LEA.HI R21, R21, R20, RZ, 0x6 ;  /* 0x0000001415157211 */ /* 0x000fc800078f30ff */
[----:B------:R-:W-:-:S04]  /*b3d0*/  SHF.R.S32.HI R21, RZ, 0x6, R21 ;  /* 0x00000006ff157819 */ /* 0x000fc80000011415 */
[----:B------:R-:W-:-:S04]  /*b3e0*/  VIMNMX R214, RZ, R21, !PT ;  /* 0x00000015ffd67248 */ /* 0x000fc80007fe0100 */
[----:B------:R-:W-:Y:S01]  /*b3f0*/  ISETP.GE.AND P2, PT, R215, R214, PT ;  /* 0x000000d6d700720c */ /* 0x000fe20003f46270 */
[----:B------:R-:W-:Y:S02]  /*b400*/  WARPGROUP.DEPBAR.LE gsb0, 0x0 ;  /* 0x00008000000079c5 */ /* 0x000fe40000010000 */
[----:B------:R-:W-:-:S06]  /*b410*/  WARPGROUP.ARRIVE ;  /* 0x00000000000079c5 */ /* 0x000fcc0000000000 */
        /* <DEDUP_REMOVED lines=12> */
[----:B------:R-:W-:Y:S01]  /*b4e0*/  BSSY B1, `(.L_x_4973) ;  /* 0x0000243000017945 */ /* 0x000fe20003800000 */
[----:B------:R-:W-:Y:S02]  /*b4f0*/  IMAD.MOV.U32 R225, RZ, RZ, R15 ;  /* 0x000000ffffe17224 */ /* 0x000fe400078e000f */
[----:B------:R-:W-:Y:S02]  /*b500*/  IMAD.MOV.U32 R21, RZ, RZ, R14 ;  /* 0x000000ffff157224 */ /* 0x000fe400078e000e */
[----:B------:R-:W-:-:S07]  /*b510*/  IMAD.MOV.U32 R224, RZ, RZ, R18 ;  /* 0x000000ffffe07224 */ /* 0x000fce00078e0012 */
.L_x_4984:
[----:B------:R-:W-:-:S05]  /*b520*/  VIADD R18, R224, 0x1 ;  /* 0x00000001e0127836 */ /* 0x000fca0000000000 */
[----:B------:R-:W-:-:S04]  /*b530*/  ISETP.NE.AND P2, PT, R18, 0x2, PT ;  /* 0x000000021200780c */ /* 0x000fc80003f45270 */
[----:B------:R-:W-:Y:S02]  /*b540*/  SEL R14, RZ, 0x1, P2 ;  /* 0x00000001ff0e7807 */ /* 0x000fe40001000000 */
[----:B------:R-:W-:Y:S02]  /*b550*/  SEL R18, R18, RZ, P2 ;  /* 0x000000ff12127207 */ /* 0x000fe40001000000 */
[----:B------:R-:W-:Y:S01]  /*b560*/  LOP3.LUT R19, R19, R14, RZ, 0x3c, !PT ;  /* 0x0000000e13137212 */ /* 0x000fe200078e3cff */
[----:B-1----:R-:W-:Y:S06]  /*b570*/  @!P0 BRA `(.L_x_4974) ;  /* 0x0000000000048947 */ /* 0x002fec0003800000 */
[----:B------:R-:W-:Y:S01]  /*b580*/  BPT.TRAP 0x1 ;  /* 0x000000040000795c */ /* 0x000fe20000300000 */
.L_x_4974:
[----:B------:R-:W-:Y:S01]  /*b590*/  IMAD R216, R18, 0x8, R2 ;  /* 0x0000000812d87824 */ /* 0x000fe200078e0202 */
[----:B------:R-:W-:-:S04]  /*b5a0*/  SHF.L.U32 R20, R19, 0x1f, RZ ;  /* 0x0000001f13147819 */ /* 0x000fc800000006ff */
[----:B------:R1:W2:Y:S01]  /*b5b0*/  SYNCS.PHASECHK.TRANS64.TRYWAIT P2, [R216+URZ+0x28c30], R20 ;  /* 0x028c3014d80075a7 */ /* 0x0002a2000804017f */
[----:B------:R-:W-:Y:S05]  /*b5c0*/  @!P0 BRA `(.L_x_4975) ;  /* 0x0000000000048947 */ /* 0x000fea0003800000 */
[----:B------:R-:W-:Y:S01]  /*b5d0*/  BPT.TRAP 0x1 ;  /* 0x000000040000795c */ /* 0x000fe20000300000 */
.L_x_4975:
[----:B------:R-:W-:Y:S01]  /*b5e0*/  ISETP.NE.AND P3, PT, R230, 0x1, PT ;  /* 0x00000001e600780c */ /* 0x000fe20003f65270 */
[----:B------:R-:W-:Y:S01]  /*b5f0*/  IMAD.IADD R13, R203, 0x1, R196 ;  /* 0x00000001cb0d7824 */ /* 0x000fe200078e02c4 */
[----:B------:R-:W-:Y:S11]  /*b600*/  BSSY B2, `(.L_x_4976) ;  /* 0x0000008000027945 */ /* 0x000ff60003800000 */
[----:B------:R-:W3:Y:S08]  /*b610*/  @P3 LDC R14, c[0x0][0x44c] ;  /* 0x00011300ff0e3b82 */ /* 0x000ef00000000800 */
[----:B------:R-:W4:Y:S01]  /*b620*/  @P3 LDC R15, c[0x0][0x450] ;  /* 0x00011400ff0f3b82 */ /* 0x000f220000000800 */
[----:B---3--:R-:W-:-:S05]  /*b630*/  @P3 IMAD.HI.U32 R14, R13, R14, RZ ;  /* 0x0000000e0d0e3227 */ /* 0x008fca00078e00ff */
[----:B----4-:R-:W-:Y:S01]  /*b640*/  @P3 SHF.R.U32.HI R13, RZ, R15, R14 ;  /* 0x0000000fff0d3219 */ /* 0x010fe2000001160e */
[----:B--2---:R-:W-:Y:S06]  /*b650*/  @P2 BRA `(.L_x_4977) ;  /* 0x0000000000082947 */ /* 0x004fec0003800000 */
[----:B------:R-:W2:Y:S02]  /*b660*/  SYNCS.PHASECHK.TRANS64.TRYWAIT P2, [R216+URZ+0x28c30], R20 ;  /* 0x028c3014d80075a7 */ /* 0x000ea4000804017f */
[----:B--2---:R-:W-:Y:S05]  /*b670*/  @!P2 BRA `(.L_x_4978) ;  /* 0x0000011000fca947 */ /* 0x004fea0003800000 */
.L_x_4977:
[----:B------:R-:W-:Y:S05]  /*b680*/  BSYNC B2 ;  /* 0x0000000000027941 */ /* 0x000fea0003800000 */
.L_x_4976:
[----:B------:R-:W3:Y:S01]  /*b690*/  SHFL.IDX PT, R156, R13, 0x1, 0x1c1f ;  /* 0x003c1f000d9c7f89 */ /* 0x000ee200000e0000 */
[----:B------:R-:W-:-:S03]  /*b6a0*/  IMAD.MOV.U32 R14, RZ, RZ, -0x40 ;  /* 0xffffffc0ff0e7424 */ /* 0x000fc600078e00ff */
[----:B------:R-:W4:Y:S01]  /*b6b0*/  LDL.LU R230, [R1+0x8] ;  /* 0x0000080001e67983 */ /* 0x000f220000300800 */
[----:B------:R-:W-:Y:S01]  /*b6c0*/  IMAD R14, R215, R14, 0x1 ;  /* 0x00000001d70e7424 */ /* 0x000fe200078e020e */
[----:B------:R-:W-:Y:S01]  /*b6d0*/  R2UR UR4, R4 ;  /* 0x00000000040472ca */ /* 0x000fe200000e0000 */
[----:B------:R-:W-:Y:S01]  /*b6e0*/  IMAD R154, R18, 0x200, R12 ;  /* 0x00000200129a7824 */ /* 0x000fe200078e020c */
[----:B------:R-:W-:Y:S01]  /*b6f0*/  R2UR UR5, R5 ;  /* 0x00000000050572ca */ /* 0x000fe200000e0000 */
[----:B------:R-:W-:Y:S01]  /*b700*/  IMAD.MOV.U32 R155, RZ, RZ, 0x40000040 ;  /* 0x40000040ff9b7424 */ /* 0x000fe200078e00ff */
[----:B------:R-:W-:Y:S01]  /*b710*/  IADD3 R15, R195, R14, -R189 ;  /* 0x0000000ec30f7210 */ /* 0x000fe20007ffe8bd */
[C---:B------:R-:W-:Y:S01]  /*b720*/  VIADD R152, R154.reuse, 0x2 ;  /* 0x000000029a987836 */ /* 0x040fe20000000000 */
[C---:B------:R-:W-:Y:S01]  /*b730*/  R2UR UR6, R154.reuse ;  /* 0x000000009a0672ca */ /* 0x040fe200000e0000 */
[C---:B------:R-:W-:Y:S01]  /*b740*/  VIADD R14, R154.reuse, 0x4 ;  /* 0x000000049a0e7836 */ /* 0x040fe20000000000 */
[----:B------:R-:W-:Y:S01]  /*b750*/  R2UR UR7, R155 ;  /* 0x000000009b0772ca */ /* 0x000fe200000e0000 */
[----:B------:R-:W-:Y:S01]  /*b760*/  VIADD R154, R154, 0x6 ;  /* 0x000000069a9a7836 */ /* 0x000fe20000000000 */
[----:B------:R3:W5:Y:S01]  /*b770*/  SHFL.IDX PT, R226, R13, RZ, 0x1c1f ;  /* 0x001c1fff0de27589 */ /* 0x00076200000e0000 */
[----:B------:R-:W-:Y:S01]  /*b780*/  IMAD.MOV.U32 R153, RZ, RZ, 0x40000040 ;  /* 0x40000040ff997424 */ /* 0x000fe200078e00ff */
[----:B------:R-:W-:Y:S01]  /*b790*/  R2UR UR10, R152 ;  /* 0x00000000980a72ca */ /* 0x000fe200000e0000 */
[----:B------:R-:W-:Y:S01]  /*b7a0*/  IMAD.IADD R15, R15, 0x1, -R194 ;  /* 0x000000010f0f7824 */ /* 0x000fe200078e0ac2 */
[----:B------:R-:W-:-:S02]  /*b7b0*/  R2UR UR18, R154 ;  /* 0x000000009a1272ca */ /* 0x000fc400000e0000 */
[----:B------:R-:W-:Y:S01]  /*b7c0*/  R2UR UR11, R153 ;  /* 0x00000000990b72ca */ /* 0x000fe200000e0000 */
[----:B---3--:R-:W-:Y:S01]  /*b7d0*/  IMAD.IADD R13, R15, 0x1, R156 ;  /* 0x000000010f0d7824 */ /* 0x008fe200078e029c */
[----:B------:R-:W-:Y:S02]  /*b7e0*/  R2UR UR19, R155 ;  /* 0x000000009b1372ca */ /* 0x000fe400000e0000 */
[----:B0-----:R-:W-:Y:S01]  /*b7f0*/  WARPGROUP.ARRIVE ;  /* 0x00000000000079c5 */ /* 0x001fe20000000000 */
[----:B------:R-:W-:Y:S02]  /*b800*/  R2UR UR8, R10 ;  /* 0x000000000a0872ca */ /* 0x000fe400000e0000 */
[----:B------:R-:W-:Y:S02]  /*b810*/  R2UR UR9, R11 ;  /* 0x000000000b0972ca */ /* 0x000fe400000e0000 */
[----:B------:R-:W-:Y:S01]  /*b820*/  R2UR UR14, R14 ;  /* 0x000000000e0e72ca */ /* 0x000fe200000e0000 */
[----:B------:R-:W-:Y:S01]  /*b830*/  HGMMA.64x64x16.F32.BF16 R152, gdesc[UR4], RZ, !UPT, gsb0 ;  /* 0x00e00000049879f0 */ /* 0x000fe2000c0018ff */
[----:B------:R-:W-:-:S02]  /*b840*/  R2UR UR12, R8 ;  /* 0x00000000080c72ca */ /* 0x000fc400000e0000 */
[----:B------:R-:W-:Y:S02]  /*b850*/  R2UR UR13, R9 ;  /* 0x00000000090d72ca */ /* 0x000fe400000e0000 */
[----:B------:R-:W-:Y:S01]  /*b860*/  R2UR UR16, R6 ;  /* 0x00000000061072ca */ /* 0x000fe200000e0000 */
[----:B-----5:R-:W-:Y:S01]  /*b870*/  IMAD.IADD R226, R15, 0x1, R226 ;  /* 0x000000010fe27824 */ /* 0x020fe200078e02e2 */
[----:B------:R-:W-:Y:S01]  /*b880*/  R2UR UR17, R7 ;  /* 0x00000000071172ca */ /* 0x000fe200000e0000 */
[----:B------:R-:W-:Y:S01]  /*b890*/  IMAD.MOV.U32 R15, RZ, RZ, 0x40000040 ;  /* 0x40000040ff0f7424 */ /* 0x000fe200078e00ff */
[C---:B------:R-:W-:Y:S02]  /*b8a0*/  ISETP.GT.AND P2, PT, R13.reuse, 0x29, PT ;  /* 0x000000290d00780c */ /* 0x040fe40003f44270 */
[----:B------:R-:W-:Y:S02]  /*b8b0*/  ISETP.GT.AND P3, PT, R13, 0x30, PT ;  /* 0x000000300d00780c */ /* 0x000fe40003f64270 */
[----:B------:R-:W-:-:S02]  /*b8c0*/  R2UR UR15, R15 ;  /* 0x000000000f0f72ca */ /* 0x000fc400000e0000 */
        /* <DEDUP_REMOVED lines=11> */
[----:B------:R-:W-:Y:S01]  /*b980*/  HGMMA.64x64x16.F32.BF16 R152, gdesc[UR16], R152, gsb0 ;  /* 0x00e00000109879f0 */ /* 0x000fe20008001898 */
[----:B----4-:R-:W-:-:S04]  /*b990*/  LOP3.LUT R230, R230, 0xdfffffff, RZ, 0xc0, !PT ;  /* 0xdfffffffe6e67812 */ /* 0x010fc800078ec0ff */
[----:B------:R-:W-:Y:S02]  /*b9a0*/  @P1 LOP3.LUT R230, R230, 0x20000000, RZ, 0xfc, !PT ;  /* 0x20000000e6e61812 */ /* 0x000fe400078efcff */
[----:B------:R-:W-:Y:S02]  /*b9b0*/  ISETP.GT.AND P1, PT, R13, 0x21, PT ;  /* 0x000000210d00780c */ /* 0x000fe40003f24270 */
[----:B------:R-:W-:-:S04]  /*b9c0*/  LOP3.LUT R230, R230, 0xefffffff, RZ, 0xc0, !PT ;  /* 0xefffffffe6e67812 */ /* 0x000fc800078ec0ff */
[----:B------:R-:W-:Y:S02]  /*b9d0*/  @P0 LOP3.LUT R230, R230, 0x10000000, RZ, 0xfc, !PT ;  /* 0x10000000e6e60812 */ /* 0x000fe400078efcff */
[----:B------:R-:W-:Y:S02]  /*b9e0*/  ISETP.GT.AND P0, PT, R13, 0x28, PT ;  /* 0x000000280d00780c */ /* 0x000fe40003f04270 */
[----:B------:R-:W-:-:S04]  /*b9f0*/  LOP3.LUT R230, R230, 0xbfffffff, RZ, 0xc0, !PT ;  /* 0xbfffffffe6e67812 */ /* 0x000fc800078ec0ff */
[----:B------:R-:W-:Y:S02]  /*ba00*/  @P1 LOP3.LUT R230, R230, 0x40000000, RZ, 0xfc, !PT ;  /* 0x40000000e6e61812 */ /* 0x000fe400078efcff */
[----:B------:R-:W-:Y:S02]  /*ba10*/  ISETP.GT.AND P1, PT, R226, 0x1, PT ;  /* 0x00000001e200780c */ /* 0x000fe40003f24270 */
[----:B------:R-:W-:-:S04]  /*ba20*/  LOP3.LUT R230, R230, 0x7fffffff, RZ, 0xc0, !PT ;  /* 0x7fffffffe6e67812 */ /* 0x000fc800078ec0ff */
[----:B------:R-:W-:Y:S02]  /*ba30*/  @P0 LOP3.LUT R230, R230, 0x80000000, RZ, 0xfc, !PT ;  /* 0x80000000e6e60812 */ /* 0x000fe400078efcff */
[----:B------:R-:W-:-:S03]  /*ba40*/  ISETP.GT.AND P0, PT, R226, RZ, PT ;  /* 0x000000ffe200720c */ /* 0x000fc60003f04270 */
[----:B------:R0:W-:Y:S01]  /*ba50*/  STL [R1+0x8], R230 ;  /* 0x000008e601007387 */ /* 0x0001e20000100800 */
        /* <DEDUP_REMOVED lines=24> */
[----:B---3--:R-:W-:Y:S01]  /*bbe0*/  FSEL R152, R152, -INF , P0 ;  /* 0xff80000098987808 */ /* 0x008fe20000000000 */
[----:B------:R-:W-:Y:S01]  /*bbf0*/  FMUL.FTZ R171, R171, UR39 ;  /* 0x00000027abab7c20 */ /* 0x000fe20008410000 */
[----:B------:R-:W-:Y:S01]  /*bc00*/  ISETP.GT.AND P0, PT, R226, 0x8, PT ;  /* 0x00000008e200780c */ /* 0x000fe20003f04270 */
[----:B------:R-:W-:Y:S01]  /*bc10*/  FMUL.FTZ R174, R174, UR39 ;  /* 0x00000027aeae7c20 */ /* 0x000fe20008410000 */
[----:B------:R-:W-:Y:S01]  /*bc20*/  FMUL.FTZ R175, R175, UR39 ;  /* 0x00000027afaf7c20 */ /* 0x000fe20008410000 */
[----:B------:R-:W-:Y:S01]  /*bc30*/  FMUL.FTZ R178, R178, UR39 ;  /* 0x00000027b2b27c20 */ /* 0x000fe20008410000 */
[----:B------:R-:W-:Y:S01]  /*bc40*/  FMUL.FTZ R179, R179, UR39 ;  /* 0x00000027b3b37c20 */ /* 0x000fe20008410000 */
[----:B------:R-:W3:Y:S01]  /*bc50*/  MUFU.TANH R157, R157 ;  /* 0x0000009d009d7308 */ /* 0x000ee20000002400 */
[----:B----4-:R-:W-:Y:S01]  /*bc60*/  FSEL R231, R153, -INF , P1 ;  /* 0xff80000099e77808 */ /* 0x010fe20000800000 */
[----:B------:R-:W-:Y:S01]  /*bc70*/  FMUL.FTZ R182, R182, UR39 ;  /* 0x00000027b6b67c20 */ /* 0x000fe20008410000 */
[----:B------:R-:W-:Y:S01]  /*bc80*/  ISETP.GT.AND P1, PT, R226, 0x9, PT ;  /* 0x00000009e200780c */ /* 0x000fe20003f24270 */
[----:B------:R-:W-:Y:S01]  /*bc90*/  FMUL.FTZ R183, R183, UR39 ;  /* 0x00000027b7b77c20 */ /* 0x000fe20008410000 */
[----:B------:R-:W-:-:S03]  /*bca0*/  FMUL.FTZ R173, R173, UR39 ;  /* 0x00000027adad7c20 */ /* 0x000fc60008410000 */
[----:B------:R-:W4:Y:S01]  /*bcb0*/  MUFU.TANH R160, R160 ;  /* 0x000000a000a07308 */ /* 0x000f220000002400 */
[----:B-----5:R-:W-:Y:S02]  /*bcc0*/  FSEL R156, R156, -INF , P0 ;  /* 0xff8000009c9c7808 */ /* 0x020fe40000000000 */
[----:B------:R-:W-:-:S05]  /*bcd0*/  ISETP.GT.AND P0, PT, R226, 0x10, PT ;  /* 0x00000010e200780c */ /* 0x000fca0003f04270 */
[----:B------:R-:W5:Y:S01]  /*bce0*/  MUFU.TANH R161, R161 ;  /* 0x000000a100a17308 */ /* 0x000f620000002400 */
[----:B---3--:R-:W-:Y:S02]  /*bcf0*/  FSEL R157, R157, -INF , P1 ;  /* 0xff8000009d9d7808 */ /* 0x008fe40000800000 */
[----:B------:R-:W-:-:S05]  /*bd00*/  ISETP.GT.AND P1, PT, R226, 0x11, PT ;  /* 0x00000011e200780c */ /* 0x000fca0003f24270 */
[----:B------:R-:W3:Y:S01]  /*bd10*/  MUFU.TANH R164, R164 ;  /* 0x000000a400a47308 */ /* 0x000ee20000002400 */
[----:B----4-:R-:W-:Y:S02]  /*bd20*/  FSEL R160, R160, -INF , P0 ;  /* 0xff800000a0a07808 */ /* 0x010fe40000000000 */
[----:B------:R-:W-:-:S05]  /*bd30*/  ISETP.GT.AND P0, PT, R226, 0x18, PT ;  /* 0x00000018e200780c */ /* 0x000fca0003f04270 */
        /* <DEDUP_REMOVED lines=14> */
[----:B------:R-:W-:-:S05]  /*be20*/  ISETP.GT.AND P1, PT, R13, RZ, PT ;  /* 0x000000ff0d00720c */ /* 0x000fca0003f24270 */
        /* <DEDUP_REMOVED lines=23> */
[----:B------:R-:W-:Y:S02]  /*bfa0*/  ISETP.GT.AND P1, PT, R13, 0x20, PT ;  /* 0x000000200d00780c */ /* 0x000fe40003f24270 */
[----:B------:R-:W-:-:S03]  /*bfb0*/  FMNMX.FTZ R13, R14, R225, !PT ;  /* 0x000000e10e0d7209 */ /* 0x000fc60007810000 */
[----:B------:R-:W5:Y:S01]  /*bfc0*/  MUFU.TANH R167, R171 ;  /* 0x000000ab00a77308 */ /* 0x000f620000002400 */
[----:B------:R-:W-:Y:S02]  /*bfd0*/  FMNMX.FTZ R13, R153, R13, !PT ;  /* 0x0000000d990d7209 */ /* 0x000fe40007810000 */
[----:B---3--:R-:W-:Y:S02]  /*bfe0*/  FSEL R163, R163, -INF , P0 ;  /* 0xff800000a3a37808 */ /* 0x008fe40000000000 */
[----:B------:R-:W-:Y:S02]  /*bff0*/  FMNMX.FTZ R13, R154, R13, !PT ;  /* 0x0000000d9a0d7209 */ /* 0x000fe40007810000 */
[----:B------:R-:W-:Y:S01]  /*c000*/  LOP3.LUT P0, RZ, R230, 0x80000000, RZ, 0xc0, !PT ;  /* 0x80000000e6ff7812 */ /* 0x000fe2000780c0ff */
[----:B------:R-:W3:Y:S01]  /*c010*/  MUFU.TANH R170, R174 ;  /* 0x000000ae00aa7308 */ /* 0x000ee20000002400 */
[----:B------:R-:W-:Y:S02]  /*c020*/  FMNMX.FTZ R13, R155, R13, !PT ;  /* 0x0000000d9b0d7209 */ /* 0x000fe40007810000 */
[----:B----4-:R-:W-:-:S02]  /*c030*/  FSEL R166, R166, -INF , P1 ;  /* 0xff800000a6a67808 */ /* 0x010fc40000800000 */
[----:B------:R-:W-:Y:S02]  /*c040*/  FMNMX.FTZ R13, R158, R13, !PT ;  /* 0x0000000d9e0d7209 */ /* 0x000fe40007810000 */
[----:B------:R-:W-:Y:S01]  /*c050*/  LOP3.LUT P1, RZ, R230, 0x40000000, RZ, 0xc0, !PT ;  /* 0x40000000e6ff7812 */ /* 0x000fe2000782c0ff */
[----:B------:R-:W4:Y:S01]  /*c060*/  MUFU.TANH R171, R175 ;  /* 0x000000af00ab7308 */ /* 0x000f220000002400 */
[----:B------:R-:W-:Y:S02]  /*c070*/  FMNMX.FTZ R13, R159, R13, !PT ;  /* 0x0000000d9f0d7209 */ /* 0x000fe40007810000 */
[----:B-----5:R-:W-:Y:S02]  /*c080*/  FSEL R167, R167, -INF , P1 ;  /* 0xff800000a7a77808 */ /* 0x020fe40000800000 */
[----:B------:R-:W-:Y:S02]  /*c090*/  FMNMX.FTZ R13, R162, R13, !PT ;  /* 0x0000000da20d7209 */ /* 0x000fe40007810000 */
[----:B------:R-:W-:Y:S01]  /*c0a0*/  LOP3.LUT P1, RZ, R230, 0x20000000, RZ, 0xc0, !PT ;  /* 0x20000000e6ff7812 */ /* 0x000fe2000782c0ff */
[----:B------:R-:W5:Y:S01]  /*c0b0*/  MUFU.TANH R174, R178 ;  /* 0x000000b200ae7308 */ /* 0x000f620000002400 */
[----:B------:R-:W-:-:S02]  /*c0c0*/  FMNMX.FTZ R13, R163, R13, !PT ;  /* 0x0000000da30d7209 */ /* 0x000fc40007810000 */
[----:B---3--:R-:W-:Y:S02]  /*c0d0*/  FSEL R170, R170, -INF , P0 ;  /* 0xff800000aaaa7808 */ /* 0x008fe40000000000 */
[----:B------:R-:W-:Y:S02]  /*c0e0*/  FMNMX.FTZ R13, R166, R13, !PT ;  /* 0x0000000da60d7209 */ /* 0x000fe40007810000 */
[----:B------:R-:W-:Y:S01]  /*c0f0*/  LOP3.LUT P0, RZ, R230, 0x10000000, RZ, 0xc0, !PT ;  /* 0x10000000e6ff7812 */ /* 0x000fe2000780c0ff */
[----:B------:R-:W3:Y:S01]  /*c100*/  MUFU.TANH R175, R179 ;  /* 0x000000b300af7308 */ /* 0x000ee20000002400 */
[----:B------:R-:W-:Y:S01]  /*c110*/  FMNMX.FTZ R13, R167, R13, !PT ;  /* 0x0000000da70d7209 */ /* 0x000fe20007810000 */
[----:B0-----:R-:W0:Y:S01]  /*c120*/  LDC R230, c[0x0][0x448] ;  /* 0x00011200ffe67b82 */ /* 0x001e220000000800 */
[----:B----4-:R-:W-:Y:S02]  /*c130*/  FSEL R171, R171, -INF , P2 ;  /* 0xff800000abab7808 */ /* 0x010fe40001000000 */
[----:B------:R-:W-:-:S03]  /*c140*/  FMNMX.FTZ R13, R170, R13, !PT ;  /* 0x0000000daa0d7209 */ /* 0x000fc60007810000 */
[----:B------:R-:W4:Y:S01]  /*c150*/  MUFU.TANH R178, R182 ;  /* 0x000000b600b27308 */ /* 0x000f220000002400 */
[----:B-----5:R-:W-:Y:S02]  /*c160*/  FSEL R174, R174, -INF , P3 ;  /* 0xff800000aeae7808 */ /* 0x020fe40001800000 */
[----:B------:R-:W-:Y:S02]  /*c170*/  FMNMX.FTZ R13, R171, R13, !PT ;  /* 0x0000000dab0d7209 */ /* 0x000fe40007810000 */
[----:B------:R-:W-:Y:S02]  /*c180*/  ISETP.GT.AND P3, PT, R226, 0x29, PT ;  /* 0x00000029e200780c */ /* 0x000fe40003f64270 */
[----:B------:R-:W-:Y:S01]  /*c190*/  FMNMX.FTZ R13, R174, R13, !PT ;  /* 0x0000000dae0d7209 */ /* 0x000fe20007810000 */
[----:B------:R-:W5:Y:S01]  /*c1a0*/  MUFU.TANH R179, R183 ;  /* 0x000000b700b37308 */ /* 0x000f620000002400 */
[----:B---3--:R-:W-:Y:S02]  /*c1b0*/  FSEL R175, R175, -INF , P4 ;  /* 0xff800000afaf7808 */ /* 0x008fe40002000000 */
[----:B------:R-:W-:-:S02]  /*c1c0*/  ISETP.GT.AND P4, PT, R226, 0x30, PT ;  /* 0x00000030e200780c */ /* 0x000fc40003f84270 */
[----:B------:R-:W-:-:S03]  /*c1d0*/  FMNMX.FTZ R13, R175, R13, !PT ;  /* 0x0000000daf0d7209 */ /* 0x000fc60007810000 */
[----:B------:R-:W3:Y:S01]  /*c1e0*/  MUFU.TANH R173, R173 ;  /* 0x000000ad00ad7308 */ /* 0x000ee20000002400 */
[----:B----4-:R-:W-:-:S04]  /*c1f0*/  FSEL R178, R178, -INF , P5 ;  /* 0xff800000b2b27808 */ /* 0x010fc80002800000 */
[----:B------:R-:W-:Y:S02]  /*c200*/  FMNMX.FTZ R13, R178, R13, !PT ;  /* 0x0000000db20d7209 */ /* 0x000fe40007810000 */
[----:B-----5:R-:W-:-:S04]  /*c210*/  FSEL R179, R179, -INF , P6 ;  /* 0xff800000b3b37808 */ /* 0x020fc80003000000 */
[----:B------:R-:W-:Y:S02]  /*c220*/  FMNMX.FTZ R13, R179, R13, !PT ;  /* 0x0000000db30d7209 */ /* 0x000fe40007810000 */
[----:B---3--:R-:W-:-:S03]  /*c230*/  FSEL R173, R173, -INF , P3 ;  /* 0xff800000adad7808 */ /* 0x008fc60001800000 */
[----:B------:R-:W3:Y:S01]  /*c240*/  SHFL.BFLY PT, R15, R13, 0x2, 0x1f ;  /* 0x0c401f000d0f7f89 */ /* 0x000ee200000e0000 */
[----:B------:R-:W-:Y:S02]  /*c250*/  ISETP.GT.AND P3, PT, R226, 0x31, PT ;  /* 0x00000031e200780c */ /* 0x000fe40003f64270 */
[----:B---3--:R-:W-:-:S05]  /*c260*/  FMNMX.FTZ R15, R13, R15, !PT ;  /* 0x0000000f0d0f7209 */ /* 0x008fca0007810000 */
[----:B------:R-:W3:Y:S02]  /*c270*/  SHFL.BFLY PT, R13, R15, 0x1, 0x1f ;  /* 0x0c201f000f0d7f89 */ /* 0x000ee400000e0000 */
[----:B---3--:R-:W-:Y:S01]  /*c280*/  FMNMX.FTZ R15, R15, R13, !PT ;  /* 0x0000000d0f0f7209 */ /* 0x008fe20007810000 */
[----:B------:R-:W-:-:S03]  /*c290*/  IMAD.U32 R13, RZ, RZ, UR37 ;  /* 0x00000025ff0d7e24 */ /* 0x000fc6000f8e00ff */
        /* <DEDUP_REMOVED lines=23> */
[----:B------:R-:W-:-:S05]  /*c410*/  FFMA.FTZ R179, R179, R13, -R182 ;  /* 0x0000000db3b37223 */ /* 0x000fca00000108b6 */
[----:B------:R-:W4:Y:S08]  /*c420*/  MUFU.EX2 R153, R153 ;  /* 0x0000009900997308 */ /* 0x000f300000000800 */
[----:B------:R-:W5:Y:S01]  /*c430*/  MUFU.EX2 R154, R154 ;  /* 0x0000009a009a7308 */ /* 0x000f620000000800 */
[----:B---3--:R-:W-:Y:S01]  /*c440*/  FFMA.FTZ R3, R170, R3, R14 ;  /* 0x00000003aa037223 */ /* 0x008fe2000001000e */
[-C--:B------:R-:W-:Y:S01]  /*c450*/  FMUL.FTZ R26, R26, R170.reuse ;  /* 0x000000aa1a1a7220 */ /* 0x080fe20000410000 */
[-C--:B------:R-:W-:Y:S01]  /*c460*/  FMUL.FTZ R27, R27, R170.reuse ;  /* 0x000000aa1b1b7220 */ /* 0x080fe20000410000 */
[-C--:B------:R-:W-:Y:S01]  /*c470*/  FMUL.FTZ R30, R30, R170.reuse ;  /* 0x000000aa1e1e7220 */ /* 0x080fe20000410000 */
[-C--:B------:R-:W-:Y:S01]  /*c480*/  FMUL.FTZ R31, R31, R170.reuse ;  /* 0x000000aa1f1f7220 */ /* 0x080fe20000410000 */
[-C--:B------:R-:W-:Y:S01]  /*c490*/  FMUL.FTZ R34, R34, R170.reuse ;  /* 0x000000aa22227220 */ /* 0x080fe20000410000 */
[----:B------:R-:W-:Y:S01]  /*c4a0*/  FMUL.FTZ R35, R35, R170 ;  /* 0x000000aa23237220 */ /* 0x000fe20000410000 */
[----:B------:R-:W3:Y:S01]  /*c4b0*/  MUFU.EX2 R155, R155 ;  /* 0x0000009b009b7308 */ /* 0x000ee20000000800 */
        /* <DEDUP_REMOVED lines=8> */
[----:B-----5:R-:W-:Y:S01]  /*c540*/  FADD.FTZ R3, R154, R3 ;  /* 0x000000039a037221 */ /* 0x020fe20000010000 */
[----:B------:R-:W4:Y:S01]  /*c550*/  MUFU.EX2 R158, R158 ;  /* 0x0000009e009e7308 */ /* 0x000f220000000800 */
[-C--:B------:R-:W-:Y:S01]  /*c560*/  FMUL.FTZ R46, R46, R170.reuse ;  /* 0x000000aa2e2e7220 */ /* 0x080fe20000410000 */
[----:B------:R5:W-:Y:S01]  /*c570*/  @!P1 SYNCS.ARRIVE.TRANS64.RED.A1T0 RZ, [R14+URZ], RZ ;  /* 0x000000ff0eff99a7 */ /* 0x000be2000810043f */
[-C--:B------:R-:W-:Y:S01]  /*c580*/  FMUL.FTZ R47, R47, R170.reuse ;  /* 0x000000aa2f2f7220 */ /* 0x080fe20000410000 */
[-C--:B------:R-:W-:Y:S01]  /*c590*/  FMUL.FTZ R50, R50, R170.reuse ;  /* 0x000000aa32327220 */ /* 0x080fe20000410000 */
[-C--:B------:R-:W-:Y:S01]  /*c5a0*/  FMUL.FTZ R51, R51, R170.reuse ;  /* 0x000000aa33337220 */ /* 0x080fe20000410000 */
[----:B------:R-:W-:Y:S01]  /*c5b0*/  FMUL.FTZ R54, R54, R170 ;  /* 0x000000aa36367220 */ /* 0x000fe20000410000 */
[C---:B---3--:R-:W-:Y:S01]  /*c5c0*/  FADD.FTZ R3, R155.reuse, R3 ;  /* 0x000000039b037221 */ /* 0x048fe20000010000 */
[----:B------:R-:W-:Y:S01]  /*c5d0*/  F2FP.BF16.F32.PACK_AB R155, R155, R154 ;  /* 0x0000009a9b9b723e */ /* 0x000fe200000010ff */
[----:B------:R-:W-:Y:S01]  /*c5e0*/  FMUL.FTZ R154, R176, UR39 ;  /* 0x00000027b09a7c20 */ /* 0x000fe20008410000 */
[----:B-----5:R-:W-:Y:S01]  /*c5f0*/  FMNMX.FTZ R14, R152, R21, !PT ;  /* 0x00000015980e7209 */ /* 0x020fe20007810000 */
[----:B------:R-:W-:Y:S01]  /*c600*/  FMUL.FTZ R176, R177, UR39 ;  /* 0x00000027b1b07c20 */ /* 0x000fe20008410000 */
[----:B------:R-:W-:Y:S01]  /*c610*/  FMUL.FTZ R177, R180, UR39 ;  /* 0x00000027b4b17c20 */ /* 0x000fe20008410000 */
[----:B------:R-:W-:Y:S01]  /*c620*/  FMUL.FTZ R180, R181, UR39 ;  /* 0x00000027b5b47c20 */ /* 0x000fe20008410000 */
[----:B------:R-:W-:Y:S01]  /*c630*/  FMNMX.FTZ R14, R231, R14, !PT ;  /* 0x0000000ee70e7209 */ /* 0x000fe20007810000 */
[----:B------:R-:W3:Y:S01]  /*c640*/  MUFU.TANH R154, R154 ;  /* 0x0000009a009a7308 */ /* 0x000ee20000002400 */
[----:B------:R-:W-:Y:S01]  /*c650*/  FMUL.FTZ R55, R55, R170 ;  /* 0x000000aa37377220 */ /* 0x000fe20000410000 */
[----:B----4-:R-:W-:Y:S01]  /*c660*/  FADD.FTZ R3, R158, R3 ;  /* 0x000000039e037221 */ /* 0x010fe20000010000 */
[----:B------:R-:W-:Y:S01]  /*c670*/  FMNMX.FTZ R14, R156, R14, !PT ;  /* 0x0000000e9c0e7209 */ /* 0x000fe20007810000 */
[-C--:B------:R-:W-:Y:S01]  /*c680*/  FMUL.FTZ R58, R58, R170.reuse ;  /* 0x000000aa3a3a7220 */ /* 0x080fe20000410000 */
[-C--:B------:R-:W-:Y:S01]  /*c690*/  FMUL.FTZ R59, R59, R170.reuse ;  /* 0x000000aa3b3b7220 */ /* 0x080fe20000410000 */
[----:B------:R-:W-:Y:S01]  /*c6a0*/  FMUL.FTZ R62, R62, R170 ;  /* 0x000000aa3e3e7220 */ /* 0x000fe20000410000 */
[----:B------:R-:W-:Y:S01]  /*c6b0*/  FMNMX.FTZ R14, R157, R14, !PT ;  /* 0x0000000e9d0e7209 */ /* 0x000fe20007810000 */
[----:B------:R-:W4:Y:S01]  /*c6c0*/  MUFU.TANH R176, R176 ;  /* 0x000000b000b07308 */ /* 0x000f220000002400 */
[-C--:B------:R-:W-:Y:S01]  /*c6d0*/  FMUL.FTZ R63, R63, R170.reuse ;  /* 0x000000aa3f3f7220 */ /* 0x080fe20000410000 */
[----:B------:R-:W-:Y:S01]  /*c6e0*/  FMUL.FTZ R66, R66, R170 ;  /* 0x000000aa42427220 */ /* 0x000fe20000410000 */
[----:B------:R-:W-:Y:S01]  /*c6f0*/  FMNMX.FTZ R14, R160, R14, !PT ;  /* 0x0000000ea00e7209 */ /* 0x000fe20007810000 */
[-C--:B------:R-:W-:Y:S01]  /*c700*/  FMUL.FTZ R67, R67, R170.reuse ;  /* 0x000000aa43437220 */ /* 0x080fe20000410000 */
[-C--:B------:R-:W-:Y:S01]  /*c710*/  FMUL.FTZ R70, R70, R170.reuse ;  /* 0x000000aa46467220 */ /* 0x080fe20000410000 */
[----:B------:R-:W-:Y:S01]  /*c720*/  FMUL.FTZ R71, R71, R170 ;  /* 0x000000aa47477220 */ /* 0x000fe20000410000 */
[----:B------:R-:W-:Y:S01]  /*c730*/  FMNMX.FTZ R14, R161, R14, !PT ;  /* 0x0000000ea10e7209 */ /* 0x000fe20007810000 */
[----:B------:R-:W5:Y:S01]  /*c740*/  MUFU.TANH R177, R177 ;  /* 0x000000b100b17308 */ /* 0x000f620000002400 */
[----:B---3--:R-:W-:Y:S01]  /*c750*/  FSEL R154, R154, -INF , P4 ;  /* 0xff8000009a9a7808 */ /* 0x008fe20002000000 */
[----:B------:R-:W-:Y:S01]  /*c760*/  FMUL.FTZ R74, R74, R170 ;  /* 0x000000aa4a4a7220 */ /* 0x000fe20000410000 */
[----:B------:R-:W-:Y:S01]  /*c770*/  FMNMX.FTZ R14, R164, R14, !PT ;  /* 0x0000000ea40e7209 */ /* 0x000fe20007810000 */
[-C--:B------:R-:W-:Y:S01]  /*c780*/  FMUL.FTZ R75, R75, R170.reuse ;  /* 0x000000aa4b4b7220 */ /* 0x080fe20000410000 */
[----:B------:R-:W-:Y:S01]  /*c790*/  ISETP.GT.AND P4, PT, R226, 0x38, PT ;  /* 0x00000038e200780c */ /* 0x000fe20003f84270 */
[----:B------:R-:W-:Y:S01]  /*c7a0*/  FMUL.FTZ R78, R78, R170 ;  /* 0x000000aa4e4e7220 */ /* 0x000fe20000410000 */
[----:B------:R-:W-:Y:S01]  /*c7b0*/  FMNMX.FTZ R14, R165, R14, !PT ;  /* 0x0000000ea50e7209 */ /* 0x000fe20007810000 */
[----:B------:R-:W3:Y:S01]  /*c7c0*/  MUFU.TANH R180, R180 ;  /* 0x000000b400b47308 */ /* 0x000ee20000002400 */
[----:B----4-:R-:W-:Y:S01]  /*c7d0*/  FSEL R176, R176, -INF , P3 ;  /* 0xff800000b0b07808 */ /* 0x010fe20001800000 */
[----:B------:R-:W-:Y:S01]  /*c7e0*/  FMUL.FTZ R79, R79, R170 ;  /* 0x000000aa4f4f7220 */ /* 0x000fe20000410000 */
[----:B------:R-:W-:Y:S01]  /*c7f0*/  FMNMX.FTZ R14, R168, R14, !PT ;  /* 0x0000000ea80e7209 */ /* 0x000fe20007810000 */
[-C--:B------:R-:W-:Y:S01]  /*c800*/  FMUL.FTZ R82, R82, R170.reuse ;  /* 0x000000aa52527220 */ /* 0x080fe20000410000 */
[----:B------:R-:W-:Y:S01]  /*c810*/  ISETP.GT.AND P3, PT, R226, 0x39, PT ;  /* 0x00000039e200780c */ /* 0x000fe20003f64270 */
[----:B------:R-:W-:Y:S01]  /*c820*/  FMUL.FTZ R83, R83, R170 ;  /* 0x000000aa53537220 */ /* 0x000fe20000410000 */
[----:B------:R-:W-:Y:S01]  /*c830*/  FMNMX.FTZ R14, R169, R14, !PT ;  /* 0x0000000ea90e7209 */ /* 0x000fe20007810000 */
[----:B------:R-:W4:Y:S01]  /*c840*/  MUFU.EX2 R159, R159 ;  /* 0x0000009f009f7308 */ /* 0x000f220000000800 */
[----:B-----5:R-:W-:Y:S01]  /*c850*/  FSEL R177, R177, -INF , P4 ;  /* 0xff800000b1b17808 */ /* 0x020fe20002000000 */
[----:B------:R-:W-:Y:S01]  /*c860*/  FMUL.FTZ R86, R86, R170 ;  /* 0x000000aa56567220 */ /* 0x000fe20000410000 */
[----:B------:R-:W-:Y:S01]  /*c870*/  FMNMX.FTZ R14, R172, R14, !PT ;  /* 0x0000000eac0e7209 */ /* 0x000fe20007810000 */
[-C--:B------:R-:W-:Y:S01]  /*c880*/  FMUL.FTZ R87, R87, R170.reuse ;  /* 0x000000aa57577220 */ /* 0x080fe20000410000 */
[-C--:B------:R-:W-:Y:S01]  /*c890*/  FMUL.FTZ R90, R90, R170.reuse ;  /* 0x000000aa5a5a7220 */ /* 0x080fe20000410000 */
[----:B------:R-:W-:Y:S01]  /*c8a0*/  FMUL.FTZ R91, R91, R170 ;  /* 0x000000aa5b5b7220 */ /* 0x000fe20000410000 */
[----:B------:R-:W-:Y:S01]  /*c8b0*/  FMNMX.FTZ R14, R173, R14, !PT ;  /* 0x0000000ead0e7209 */ /* 0x000fe20007810000 */
[----:B------:R-:W5:Y:S01]  /*c8c0*/  MUFU.EX2 R162, R162 ;  /* 0x000000a200a27308 */ /* 0x000f620000000800 */
[----:B---3--:R-:W-:Y:S01]  /*c8d0*/  FSEL R180, R180, -INF , P3 ;  /* 0xff800000b4b47808 */ /* 0x008fe20001800000 */
[----:B------:R-:W-:Y:S01]  /*c8e0*/  FMUL.FTZ R94, R94, R170 ;  /* 0x000000aa5e5e7220 */ /* 0x000fe20000410000 */
[----:B------:R-:W-:Y:S01]  /*c8f0*/  FMNMX.FTZ R14, R154, R14, !PT ;  /* 0x0000000e9a0e7209 */ /* 0x000fe20007810000 */
[-C--:B------:R-:W-:Y:S01]  /*c900*/  FMUL.FTZ R95, R95, R170.reuse ;  /* 0x000000aa5f5f7220 */ /* 0x080fe20000410000 */
[-C--:B------:R-:W-:Y:S01]  /*c910*/  FMUL.FTZ R98, R98, R170.reuse ;  /* 0x000000aa62627220 */ /* 0x080fe20000410000 */
[----:B------:R-:W-:Y:S01]  /*c920*/  FMUL.FTZ R99, R99, R170 ;  /* 0x000000aa63637220 */ /* 0x000fe20000410000 */
[----:B------:R-:W-:Y:S01]  /*c930*/  FMNMX.FTZ R14, R176, R14, !PT ;  /* 0x0000000eb00e7209 */ /* 0x000fe20007810000 */
[----:B------:R-:W-:Y:S01]  /*c940*/  MUFU.EX2 R166, R166 ;  /* 0x000000a600a67308 */ /* 0x000fe20000000800 */
[----:B----4-:R-:W-:Y:S01]  /*c950*/  FADD.FTZ R3, R159, R3 ;  /* 0x000000039f037221 */ /* 0x010fe20000010000 */
[----:B------:R-:W-:Y:S01]  /*c960*/  FMUL.FTZ R102, R102, R170 ;  /* 0x000000aa66667220 */ /* 0x000fe20000410000 */
[----:B------:R-:W-:Y:S01]  /*c970*/  FMNMX.FTZ R14, R177, R14, !PT ;  /* 0x0000000eb10e7209 */ /* 0x000fe20007810000 */
[-C--:B------:R-:W-:Y:S01]  /*c980*/  FMUL.FTZ R103, R103, R170.reuse ;  /* 0x000000aa67677220 */ /* 0x080fe20000410000 */
[-C--:B------:R-:W-:Y:S01]  /*c990*/  FMUL.FTZ R106, R106, R170.reuse ;  /* 0x000000aa6a6a7220 */ /* 0x080fe20000410000 */
[----:B------:R-:W-:Y:S01]  /*c9a0*/  FMUL.FTZ R107, R107, R170 ;  /* 0x000000aa6b6b7220 */ /* 0x000fe20000410000 */
[----:B------:R-:W-:Y:S01]  /*c9b0*/  FMNMX.FTZ R14, R180, R14, !PT ;  /* 0x0000000eb40e7209 */ /* 0x000fe20007810000 */
[----:B------:R-:W-:Y:S01]  /*c9c0*/  MUFU.EX2 R167, R167 ;  /* 0x000000a700a77308 */ /* 0x000fe20000000800 */
[----:B-----5:R-:W-:Y:S01]  /*c9d0*/  FADD.FTZ R3, R162, R3 ;  /* 0x00000003a2037221 */ /* 0x020fe20000010000 */
[-C--:B------:R-:W-:Y:S01]  /*c9e0*/  FMUL.FTZ R110, R110, R170.reuse ;  /* 0x000000aa6e6e7220 */ /* 0x080fe20000410000 */
[-C--:B------:R-:W-:Y:S01]  /*c9f0*/  FMUL.FTZ R111, R111, R170.reuse ;  /* 0x000000aa6f6f7220 */ /* 0x080fe20000410000 */
[----:B------:R-:W3:Y:S01]  /*ca00*/  SHFL.BFLY PT, R181, R14, 0x2, 0x1f ;  /* 0x0c401f000eb57f89 */ /* 0x000ee200000e0000 */
        /* <DEDUP_REMOVED lines=22> */
[----:B------:R-:W-:Y:S01]  /*cb70*/  FMUL.FTZ R151, R151, R170 ;  /* 0x000000aa97977220 */ /* 0x000fe20000410000 */
[----:B---3--:R-:W-:-:S04]  /*cb80*/  FMNMX.FTZ R14, R14, R181, !PT ;  /* 0x000000b50e0e7209 */ /* 0x008fc80007810000 */
[----:B------:R-:W-:Y:S01]  /*cb90*/  MUFU.EX2 R178, R178 ;  /* 0x000000b200b27308 */ /* 0x000fe20000000800 */
[----:B------:R-:W3:Y:S02]  /*cba0*/  SHFL.BFLY PT, R181, R14, 0x1, 0x1f ;  /* 0x0c201f000eb57f89 */ /* 0x000ee400000e0000 */
[----:B---3--:R-:W-:Y:S01]  /*cbb0*/  FMNMX.FTZ R14, R14, R181, !PT ;  /* 0x000000b50e0e7209 */ /* 0x008fe20007810000 */
[----:B------:R-:W-:-:S03]  /*cbc0*/  IMAD.MOV R181, RZ, RZ, -R197 ;  /* 0x000000ffffb57224 */ /* 0x000fc600078e0ac5 */
[C---:B------:R-:W-:Y:S02]  /*cbd0*/  FSETP.NEU.FTZ.AND P3, PT, R14.reuse, -INF , PT ;  /* 0xff8000000e00780b */ /* 0x040fe40003f7d000 */
[----:B------:R-:W-:Y:S02]  /*cbe0*/  ISETP.NE.AND P2, PT, R189, R181, PT ;  /* 0x000000b5bd00720c */ /* 0x000fe40003f45270 */
[----:B------:R3:W-:Y:S02]  /*cbf0*/  MUFU.EX2 R181, R163 ;  /* 0x000000a300b57308 */ /* 0x0007e40000000800 */
[----:B---3--:R-:W-:-:S09]  /*cc00*/  FSEL R163, R14, RZ, P3 ;  /* 0x000000ff0ea37208 */ /* 0x008fd20001800000 */
[----:B------:R-:W-:Y:S02]  /*cc10*/  @!P2 IMAD R182, R224, 0x40, R190 ;  /* 0x00000040e0b6a824 */ /* 0x000fe400078e02be */
[----:B------:R-:W-:Y:S02]  /*cc20*/  FADD.FTZ R163, -R163, R21 ;  /* 0x00000015a3a37221 */ /* 0x000fe40000010100 */
[----:B------:R-:W-:Y:S02]  /*cc30*/  @!P2 IMAD R182, R182, 0x4, R2 ;  /* 0x00000004b6b6a824 */ /* 0x000fe400078e0202 */
[----:B------:R-:W-:-:S03]  /*cc40*/  FMUL.FTZ R21, R163, R13 ;  /* 0x0000000da3157220 */ /* 0x000fc60000410000 */
[----:B------:R-:W-:Y:S01]  /*cc50*/  @!P2 STS [R182+0x28820], R170 ;  /* 0x028820aab600a388 */ /* 0x000fe20000000800 */
[----:B------:R-:W-:Y:S08]  /*cc60*/  MUFU.EX2 R163, R225 ;  /* 0x000000e100a37308 */ /* 0x000ff00000000800 */
[----:B------:R-:W3:Y:S02]  /*cc70*/  MUFU.EX2 R21, R21 ;  /* 0x0000001500157308 */ /* 0x000ee40000000800 */
        /* <DEDUP_REMOVED lines=10> */
[----:B---3--:R-:W-:Y:S01]  /*cd20*/  FMUL.FTZ R182, R14, R13 ;  /* 0x0000000d0eb67220 */ /* 0x008fe20000410000 */
[-C--:B------:R-:W-:Y:S01]  /*cd30*/  FMUL.FTZ R41, R41, R21.reuse ;  /* 0x0000001529297220 */ /* 0x080fe20000410000 */
[-C--:B------:R-:W-:Y:S01]  /*cd40*/  FMUL.FTZ R44, R44, R21.reuse ;  /* 0x000000152c2c7220 */ /* 0x080fe20000410000 */
[-C--:B------:R-:W-:Y:S01]  /*cd50*/  FMUL.FTZ R45, R45, R21.reuse ;  /* 0x000000152d2d7220 */ /* 0x080fe20000410000 */
[-C--:B------:R-:W-:Y:S01]  /*cd60*/  FMUL.FTZ R48, R48, R21.reuse ;  /* 0x0000001530307220 */ /* 0x080fe20000410000 */
[----:B------:R-:W-:Y:S01]  /*cd70*/  FSEL R182, R182, RZ, P3 ;  /* 0x000000ffb6b67208 */ /* 0x000fe20001800000 */
[-C--:B------:R-:W-:Y:S01]  /*cd80*/  FMUL.FTZ R49, R49, R21.reuse ;  /* 0x0000001531317220 */ /* 0x080fe20000410000 */
[-C--:B------:R-:W-:Y:S01]  /*cd90*/  FMUL.FTZ R52, R52, R21.reuse ;  /* 0x0000001534347220 */ /* 0x080fe20000410000 */
[-C--:B------:R-:W-:Y:S01]  /*cda0*/  FMUL.FTZ R53, R53, R21.reuse ;  /* 0x0000001535357220 */ /* 0x080fe20000410000 */
[----:B------:R-:W-:Y:S01]  /*cdb0*/  FMUL.FTZ R56, R56, R21 ;  /* 0x0000001538387220 */ /* 0x000fe20000410000 */
        /* <DEDUP_REMOVED lines=17> */
[----:B------:R-:W-:Y:S01]  /*ced0*/  FFMA.FTZ R180, R180, R13, -R182 ;  /* 0x0000000db4b47223 */ /* 0x000fe200000108b6 */
        /* <DEDUP_REMOVED lines=12> */
[----:B------:R1:W2:Y:S01]  /*cfa0*/  MUFU.EX2 R182, R157 ;  /* 0x0000009d00b67308 */ /* 0x0002a20000000800 */
        /* <DEDUP_REMOVED lines=9> */
[----:B---3--:R-:W-:Y:S01]  /*d040*/  FFMA.FTZ R158, R21, R0, R152 ;  /* 0x00000000159e7223 */ /* 0x008fe20000010098 */
[C---:B------:R-:W-:Y:S01]  /*d050*/  FADD.FTZ R0, R181.reuse, R3 ;  /* 0x00000003b5007221 */ /* 0x040fe20000010000 */
[----:B------:R-:W-:Y:S01]  /*d060*/  F2FP.BF16.F32.PACK_AB R159, R181, R162 ;  /* 0x000000a2b59f723e */ /* 0x000fe200000010ff */
[-C--:B------:R-:W-:Y:S01]  /*d070*/  FMUL.FTZ R93, R93, R21.reuse ;  /* 0x000000155d5d7220 */ /* 0x080fe20000410000 */
[C---:B----4-:R-:W-:Y:S01]  /*d080*/  FADD.FTZ R158, R231.reuse, R158 ;  /* 0x0000009ee79e7221 */ /* 0x050fe20000010000 */
[----:B------:R-:W-:Y:S01]  /*d090*/  F2FP.BF16.F32.PACK_AB R152, R231, R152 ;  /* 0x00000098e798723e */ /* 0x000fe200000010ff */
[----:B------:R-:W1:Y:S01]  /*d0a0*/  MUFU.EX2 R161, R161 ;  /* 0x000000a100a17308 */ /* 0x000e620000000800 */
[-C--:B------:R-:W-:Y:S01]  /*d0b0*/  FMUL.FTZ R96, R96, R21.reuse ;  /* 0x0000001560607220 */ /* 0x080fe20000410000 */
[----:B-----5:R-:W-:Y:S01]  /*d0c0*/  FADD.FTZ R158, R156, R158 ;  /* 0x0000009e9c9e7221 */ /* 0x020fe20000010000 */
[-C--:B------:R-:W-:Y:S01]  /*d0d0*/  FMUL.FTZ R97, R97, R21.reuse ;  /* 0x0000001561617220 */ /* 0x080fe20000410000 */
[-C--:B------:R-:W-:Y:S01]  /*d0e0*/  FMUL.FTZ R100, R100, R21.reuse ;  /* 0x0000001564647220 */ /* 0x080fe20000410000 */
[-C--:B------:R-:W-:Y:S01]  /*d0f0*/  FMUL.FTZ R101, R101, R21.reuse ;  /* 0x0000001565657220 */ /* 0x080fe20000410000 */
[----:B--2---:R-:W-:Y:S01]  /*d100*/  FADD.FTZ R158, R182, R158 ;  /* 0x0000009eb69e7221 */ /* 0x004fe20000010000 */
[-C--:B------:R-:W-:Y:S01]  /*d110*/  FMUL.FTZ R104, R104, R21.reuse ;  /* 0x0000001568687220 */ /* 0x080fe20000410000 */
[----:B------:R-:W2:Y:S01]  /*d120*/  MUFU.EX2 R164, R164 ;  /* 0x000000a400a47308 */ /* 0x000ea20000000800 */
[-C--:B------:R-:W-:Y:S01]  /*d130*/  FMUL.FTZ R105, R105, R21.reuse ;  /* 0x0000001569697220 */ /* 0x080fe20000410000 */
[----:B0-----:R-:W-:Y:S01]  /*d140*/  FADD.FTZ R158, R160, R158 ;  /* 0x0000009ea09e7221 */ /* 0x001fe20000010000 */
        /* <DEDUP_REMOVED lines=26> */
[----:B------:R-:W-:-:S03]  /*d2f0*/  FMUL.FTZ R149, R149, R21 ;  /* 0x0000001595957220 */ /* 0x000fc60000410000 */
[----:B------:R-:W3:Y:S08]  /*d300*/  MUFU.EX2 R172, R172 ;  /* 0x000000ac00ac7308 */ /* 0x000ef00000000800 */
[----:B------:R4:W-:Y:S08]  /*d310*/  MUFU.EX2 R3, R154 ;  /* 0x0000009a00037308 */ /* 0x0009f00000000800 */
[----:B------:R-:W5:Y:S01]  /*d320*/  MUFU.EX2 R162, R173 ;  /* 0x000000ad00a27308 */ /* 0x000f620000000800 */
[----:B----4-:R-:W-:Y:S01]  /*d330*/  F2FP.BF16.F32.PACK_AB R154, R182, R156 ;  /* 0x0000009cb69a723e */ /* 0x010fe200000010ff */
[----:B------:R-:W-:Y:S01]  /*d340*/  BAR.SYNC.DEFER_BLOCKING 0xf, 0x100 ;  /* 0x03c4000000007b1d */ /* 0x000fe20000010000 */
[----:B------:R-:W-:Y:S01]  /*d350*/  F2FP.BF16.F32.PACK_AB R156, R161, R160 ;  /* 0x000000a0a19c723e */ /* 0x000fe200000010ff */
[C---:B0-----:R-:W-:Y:S01]  /*d360*/  FADD.FTZ R160, R165.reuse, R158 ;  /* 0x0000009ea5a07221 */ /* 0x041fe20000010000 */
[----:B------:R-:W-:Y:S01]  /*d370*/  F2FP.BF16.F32.PACK_AB R158, R165, R164 ;  /* 0x000000a4a59e723e */ /* 0x000fe200000010ff */
[----:B------:R-:W-:Y:S01]  /*d380*/  FADD.FTZ R164, R166, R0 ;  /* 0x00000000a6a47221 */ /* 0x000fe20000010000 */
[C---:B------:R-:W-:Y:S01]  /*d390*/  F2FP.BF16.F32.PACK_AB R161, R167.reuse, R166 ;  /* 0x000000a6a7a1723e */ /* 0x040fe200000010ff */
[----:B-1----:R-:W-:Y:S01]  /*d3a0*/  FADD.FTZ R160, R168, R160 ;  /* 0x000000a0a8a07221 */ /* 0x002fe20000010000 */
[----:B------:R-:W0:Y:S01]  /*d3b0*/  MUFU.EX2 R176, R176 ;  /* 0x000000b000b07308 */ /* 0x000e220000000800 */
[----:B------:R-:W-:-:S02]  /*d3c0*/  FADD.FTZ R164, R167, R164 ;  /* 0x000000a4a7a47221 */ /* 0x000fc40000010000 */
[C---:B--2---:R-:W-:Y:S01]  /*d3d0*/  FADD.FTZ R0, R169.reuse, R160 ;  /* 0x000000a0a9007221 */ /* 0x044fe20000010000 */
[----:B------:R-:W-:Y:S01]  /*d3e0*/  F2FP.BF16.F32.PACK_AB R160, R169, R168 ;  /* 0x000000a8a9a0723e */ /* 0x000fe200000010ff */
[----:B------:R-:W-:Y:S01]  /*d3f0*/  FADD.FTZ R164, R163, R164 ;  /* 0x000000a4a3a47221 */ /* 0x000fe20000010000 */
[C---:B------:R-:W-:Y:S01]  /*d400*/  F2FP.BF16.F32.PACK_AB R163, R171.reuse, R163 ;  /* 0x000000a3aba3723e */ /* 0x040fe200000010ff */
[----:B---3--:R-:W-:Y:S01]  /*d410*/  FADD.FTZ R165, R172, R0 ;  /* 0x00000000aca57221 */ /* 0x008fe20000010000 */
[----:B------:R-:W1:Y:S03]  /*d420*/  MUFU.EX2 R177, R177 ;  /* 0x000000b100b17308 */ /* 0x000e660000000800 */
[C---:B-----5:R-:W-:Y:S01]  /*d430*/  FADD.FTZ R0, R162.reuse, R165 ;  /* 0x000000a5a2007221 */ /* 0x060fe20000010000 */
[----:B------:R-:W-:Y:S01]  /*d440*/  FADD.FTZ R165, R171, R164 ;  /* 0x000000a4aba57221 */ /* 0x000fe20000010000 */
[----:B------:R-:W-:-:S02]  /*d450*/  F2FP.BF16.F32.PACK_AB R162, R162, R172 ;  /* 0x000000aca2a2723e */ /* 0x000fc400000010ff */
[----:B------:R-:W-:Y:S01]  /*d460*/  FADD.FTZ R169, R3, R0 ;  /* 0x0000000003a97221 */ /* 0x000fe20000010000 */
[----:B------:R-:W2:Y:S01]  /*d470*/  MUFU.EX2 R166, R180 ;  /* 0x000000b400a67308 */ /* 0x000ea20000000800 */
[----:B------:R-:W-:Y:S01]  /*d480*/  FADD.FTZ R0, R174, R165 ;  /* 0x000000a5ae007221 */ /* 0x000fe20000010000 */
[C---:B0-----:R-:W-:Y:S01]  /*d490*/  F2FP.BF16.F32.PACK_AB R164, R176.reuse, R3 ;  /* 0x00000003b0a4723e */ /* 0x041fe200000010ff */
[----:B------:R-:W-:Y:S01]  /*d4a0*/  FADD.FTZ R168, R176, R169 ;  /* 0x000000a9b0a87221 */ /* 0x000fe20000010000 */
[C---:B------:R-:W-:Y:S01]  /*d4b0*/  F2FP.BF16.F32.PACK_AB R165, R175.reuse, R174 ;  /* 0x000000aeafa5723e */ /* 0x040fe200000010ff */
[----:B------:R-:W-:Y:S01]  /*d4c0*/  FADD.FTZ R3, R175, R0 ;  /* 0x00000000af037221 */ /* 0x000fe20000010000 */
[----:B------:R0:W-:Y:S02]  /*d4d0*/  STSM.16.M88.4 [R198+0x26800], R152 ;  /* 0x02680098c6007844 */ /* 0x0001e40000000200 */
[----:B------:R-:W3:Y:S01]  /*d4e0*/  MUFU.EX2 R167, R179 ;  /* 0x000000b300a77308 */ /* 0x000ee20000000800 */
[----:B-1----:R-:W-:Y:S01]  /*d4f0*/  FADD.FTZ R169, R177, R168 ;  /* 0x000000a8b1a97221 */ /* 0x002fe20000010000 */
[----:B------:R-:W-:Y:S01]  /*d500*/  FADD.FTZ R168, R178, R3 ;  /* 0x00000003b2a87221 */ /* 0x000fe20000010000 */
[----:B------:R0:W-:Y:S04]  /*d510*/  STSM.16.M88.4 [R199], R156 ;  /* 0x0000009cc7007844 */ /* 0x0001e80000000200 */
[----:B------:R0:W-:Y:S01]  /*d520*/  STSM.16.M88.4 [R201], R160 ;  /* 0x000000a0c9007844 */ /* 0x0001e20000000200 */
[C---:B--2---:R-:W-:Y:S01]  /*d530*/  FADD.FTZ R0, R166.reuse, R169 ;  /* 0x000000a9a6007221 */ /* 0x044fe20000010000 */
[----:B------:R-:W-:Y:S01]  /*d540*/  F2FP.BF16.F32.PACK_AB R166, R166, R177 ;  /* 0x000000b1a6a6723e */ /* 0x000fe200000010ff */
[C---:B---3--:R-:W-:Y:S01]  /*d550*/  FADD.FTZ R3, R167.reuse, R168 ;  /* 0x000000a8a7037221 */ /* 0x048fe20000010000 */
[----:B------:R-:W-:-:S05]  /*d560*/  F2FP.BF16.F32.PACK_AB R167, R167, R178 ;  /* 0x000000b2a7a7723e */ /* 0x000fca00000010ff */
[----:B------:R0:W-:Y:S01]  /*d570*/  STSM.16.M88.4 [R200], R164 ;  /* 0x000000a4c8007844 */ /* 0x0001e20000000200 */
[----:B------:R-:W-:Y:S05]  /*d580*/  @!P0 BRA `(.L_x_4979) ;  /* 0x0000000000048947 */ /* 0x000fea0003800000 */
[----:B------:R-:W-:Y:S01]  /*d590*/  BPT.TRAP 0x1 ;  /* 0x000000040000795c */ /* 0x000fe20000300000 */
.L_x_4979:
[----:B------:R1:W2:Y:S01]  /*d5a0*/  SYNCS.PHASECHK.TRANS64.TRYWAIT P2, [R216+URZ+0x28c50], R20 ;  /* 0x028c5014d80075a7 */ /* 0x0002a2000804017f */
[----:B------:R-:W-:Y:S05]  /*d5b0*/  @!P0 BRA `(.L_x_4980) ;  /* 0x0000000000048947 */ /* 0x000fea0003800000 */
[----:B------:R-:W-:Y:S01]  /*d5c0*/  BPT.TRAP 0x1 ;  /* 0x000000040000795c */ /* 0x000fe20000300000 */
.L_x_4980:
[----:B------:R-:W-:Y:S04]  /*d5d0*/  BSSY B2, `(.L_x_4981) ;  /* 0x0000004000027945 */ /* 0x000fe80003800000 */
[----:B--2---:R-:W-:Y:S05]  /*d5e0*/  @P2 BRA `(.L_x_4982) ;  /* 0x0000000000082947 */ /* 0x004fea0003800000 */
[----:B------:R-:W2:Y:S02]  /*d5f0*/  SYNCS.PHASECHK.TRANS64.TRYWAIT P2, [R216+URZ+0x28c50], R20 ;  /* 0x028c5014d80075a7 */ /* 0x000ea4000804017f */
[----:B--2---:R-:W-:Y:S05]  /*d600*/  @!P2 BRA `(.L_x_4983) ;  /* 0x000000f4002ca947 */ /* 0x004fea0003800000 */
.L_x_4982:
[----:B------:R-:W-:Y:S05]  /*d610*/  BSYNC B2 ;  /* 0x0000000000027941 */ /* 0x000fea0003800000 */
.L_x_4981:
[----:B-12---:R-:W-:Y:S01]  /*d620*/  IMAD R20, R18, 0x1000, R191 ;  /* 0x0000100012147824 */ /* 0x006fe200078e02bf */
[----:B------:R-:W-:Y:S01]  /*d630*/  WARPGROUP.ARRIVE ;  /* 0x00000000000079c5 */ /* 0x000fe20000000000 */
[----:B------:R-:W-:Y:S01]  /*d640*/  IMAD.MOV.U32 R21, RZ, RZ, 0x40000040 ;  /* 0x40000040ff157424 */ /* 0x000fe200078e00ff */
[C---:B------:R-:W-:Y:S01]  /*d650*/  ISETP.GT.AND P2, PT, R215.reuse, R214, PT ;  /* 0x000000d6d700720c */ /* 0x040fe20003f44270 */
[----:B------:R-:W-:Y:S01]  /*d660*/  @!P1 VIADD R216, R216, 0x28c60 ;  /* 0x00028c60d8d89836 */ /* 0x000fe20000000000 */
[----:B------:R-:W-:Y:S01]  /*d670*/  R2UR UR6, R20 ;  /* 0x00000000140672ca */ /* 0x000fe200000e0000 */
[----:B------:R-:W-:Y:S01]  /*d680*/  VIADD R215, R215, 0xffffffff ;  /* 0xffffffffd7d77836 */ /* 0x000fe20000000000 */
        /* <DEDUP_REMOVED lines=41> */
.L_x_4973:
[----:B------:R-:W-:Y:S05]  /*d920*/  BSYNC B0 ;  /* 0x0000000000007941 */ /* 0x000fea0003800000 */
.L_x_4972:
[----:B------:R-:W-:Y:S01]  /*d930*/  ISETP.GE.AND P2, PT, R215, RZ, PT ;  /* 0x000000ffd700720c */ /* 0x000fe20003f46270 */
[----:B------:R-:W-:-:S12]  /*d940*/  BSSY B0, `(.L_x_4985) ;  /* 0x00001e2000007945 */ /* 0x000fd80003800000 */
[----:B------:R-:W-:Y:S05]  /*d950*/  @!P2 BRA `(.L_x_4986) ;  /* 0x0000001c0080a947 */ /* 0x000fea0003800000 */
[----:B------:R-:W-:Y:S02]  /*d960*/  IMAD.MOV.U32 R21, RZ, RZ, R15 ;  /* 0x000000ffff157224 */ /* 0x000fe400078e000f */
[----:B------:R-:W-:Y:S02]  /*d970*/  IMAD.MOV.U32 R214, RZ, RZ, R14 ;  /* 0x000000ffffd67224 */ /* 0x000fe400078e000e */
[----:B------:R-:W-:-:S07]  /*d980*/  IMAD.MOV.U32 R195, RZ, RZ, R18 ;  /* 0x000000ffffc37224 */ /* 0x000fce00078e0012 */
.L_x_4997:
[----:B------:R-:W-:-:S05]  /*d990*/  VIADD R18, R195, 0x1 ;  /* 0x00000001c3127836 */ /* 0x000fca0000000000 */
[----:B------:R-:W-:-:S04]  /*d9a0*/  ISETP.NE.AND P2, PT, R18, 0x2, PT ;  /* 0x000000021200780c */ /* 0x000fc80003f45270 */
[----:B------:R-:W-:Y:S02]  /*d9b0*/  SEL R14, RZ, 0x1, P2 ;  /* 0x00000001ff0e7807 */ /* 0x000fe40001000000 */
[----:B------:R-:W-:Y:S02]  /*d9c0*/  SEL R18, R18, RZ, P2 ;  /* 0x000000ff12127207 */ /* 0x000fe40001000000 */
[----:B------:R-:W-:Y:S01]  /*d9d0*/  LOP3.LUT R19, R19, R14, RZ, 0x3c, !PT ;  /* 0x0000000e13137212 */ /* 0x000fe200078e3cff */
[----:B--2---:R-:W-:Y:S06]  /*d9e0*/  @!P0 BRA `(.L_x_4987) ;  /* 0x0000000000048947 */ /* 0x004fec0003800000 */
[----:B------:R-:W-:Y:S01]  /*d9f0*/  BPT.TRAP 0x1 ;  /* 0x000000040000795c */ /* 0x000fe20000300000 */
.L_x_4987:
[----:B------:R-:W-:Y:S01]  /*da00*/  IMAD R194, R18, 0x8, R2 ;  /* 0x0000000812c27824 */ /* 0x000fe200078e0202 */
[----:B------:R-:W-:-:S04]  /*da10*/  SHF.L.U32 R20, R19, 0x1f, RZ ;  /* 0x0000001f13147819 */ /* 0x000fc800000006ff */
[----:B------:R2:W3:Y:S01]  /*da20*/  SYNCS.PHASECHK.TRANS64.TRYWAIT P2, [R194+URZ+0x28c30], R20 ;  /* 0x028c3014c20075a7 */ /* 0x0004e2000804017f */
[----:B------:R-:W-:Y:S05]  /*da30*/  @!P0 BRA `(.L_x_4988) ;  /* 0x0000000000048947 */ /* 0x000fea0003800000 */
[----:B------:R-:W-:Y:S01]  /*da40*/  BPT.TRAP 0x1 ;  /* 0x000000040000795c */ /* 0x000fe20000300000 */
.L_x_4988:
[----:B------:R-:W-:Y:S01]  /*da50*/  BSSY B1, `(.L_x_4989) ;  /* 0x0000006000017945 */ /* 0x000fe20003800000 */
[----:B------:R-:W-:Y:S02]  /*da60*/  IMAD R154, R18, 0x200, R12 ;  /* 0x00000200129a7824 */ /* 0x000fe400078e020c */
[----:B------:R-:W-:Y:S01]  /*da70*/  IMAD.MOV.U32 R155, RZ, RZ, 0x40000040 ;  /* 0x40000040ff9b7424 */ /* 0x000fe200078e00ff */
[----:B---3--:R-:W-:Y:S06]  /*da80*/  @P2 BRA `(.L_x_4990) ;  /* 0x0000000000082947 */ /* 0x008fec0003800000 */
[----:B------:R-:W3:Y:S02]  /*da90*/  SYNCS.PHASECHK.TRANS64.TRYWAIT P2, [R194+URZ+0x28c30], R20 ;  /* 0x028c3014c20075a7 */ /* 0x000ee4000804017f */
[----:B---3--:R-:W-:Y:S05]  /*daa0*/  @!P2 BRA `(.L_x_4991) ;  /* 0x000000f00018a947 */ /* 0x008fea0003800000 */
.L_x_4990:
[----:B------:R-:W-:Y:S05]  /*dab0*/  BSYNC B1 ;  /* 0x0000000000017941 */ /* 0x000fea0003800000 */
.L_x_4989:
        /* <DEDUP_REMOVED lines=14> */
[----:B0-----:R-:W-:Y:S01]  /*dba0*/  WARPGROUP.ARRIVE ;  /* 0x00000000000079c5 */ /* 0x001fe20000000000 */
[----:B------:R-:W-:Y:S02]  /*dbb0*/  R2UR UR8, R10 ;  /* 0x000000000a0872ca */ /* 0x000fe400000e0000 */
[----:B------:R-:W-:Y:S02]  /*dbc0*/  R2UR UR9, R11 ;  /* 0x000000000b0972ca */ /* 0x000fe400000e0000 */
[----:B------:R-:W-:Y:S01]  /*dbd0*/  R2UR UR14, R14 ;  /* 0x000000000e0e72ca */ /* 0x000fe200000e0000 */
[----:B------:R-:W-:Y:S01]  /*dbe0*/  HGMMA.64x64x16.F32.BF16 R152, gdesc[UR4], RZ, !UPT, gsb0 ;  /* 0x00e00000049879f0 */ /* 0x000fe2000c0018ff */
[----:B------:R-:W-:Y:S02]  /*dbf0*/  R2UR UR15, R15 ;  /* 0x000000000f0f72ca */ /* 0x000fe400000e0000 */
[----:B------:R-:W-:-:S02]  /*dc00*/  R2UR UR12, R8 ;  /* 0x00000000080c72ca */ /* 0x000fc400000e0000 */
        /* <DEDUP_REMOVED lines=44> */
[----:B----4-:R-:W-:Y:S01]  /*ded0*/  FMNMX.FTZ R13, R152, R13, !PT ;  /* 0x0000000d980d7209 */ /* 0x010fe20007810000 */
[----:B------:R-:W-:Y:S01]  /*dee0*/  FMUL.FTZ R174, R174, UR38 ;  /* 0x00000026aeae7c20 */ /* 0x000fe20008410000 */
[----:B------:R-:W-:Y:S01]  /*def0*/  FMUL.FTZ R175, R175, UR38 ;  /* 0x00000026afaf7c20 */ /* 0x000fe20008410000 */
[----:B------:R-:W-:Y:S01]  /*df00*/  FMUL.FTZ R178, R178, UR38 ;  /* 0x00000026b2b27c20 */ /* 0x000fe20008410000 */
[----:B------:R-:W-:Y:S01]  /*df10*/  FMUL.FTZ R179, R179, UR38 ;  /* 0x00000026b3b37c20 */ /* 0x000fe20008410000 */
[----:B------:R-:W-:Y:S01]  /*df20*/  FMUL.FTZ R182, R182, UR38 ;  /* 0x00000026b6b67c20 */ /* 0x000fe20008410000 */
[----:B------:R-:W-:Y:S01]  /*df30*/  FMUL.FTZ R183, R183, UR38 ;  /* 0x00000026b7b77c20 */ /* 0x000fe20008410000 */
[----:B------:R-:W4:Y:S01]  /*df40*/  MUFU.TANH R157, R157 ;  /* 0x0000009d009d7308 */ /* 0x000f220000002400 */
[----:B-----5:R-:W-:-:S07]  /*df50*/  FMNMX.FTZ R13, R153, R13, !PT ;  /* 0x0000000d990d7209 */ /* 0x020fce0007810000 */
[----:B------:R-:W5:Y:S01]  /*df60*/  MUFU.TANH R160, R160 ;  /* 0x000000a000a07308 */ /* 0x000f620000002400 */
[----:B0-----:R-:W-:-:S07]  /*df70*/  FMNMX.FTZ R13, R156, R13, !PT ;  /* 0x0000000d9c0d7209 */ /* 0x001fce0007810000 */
[----:B------:R-:W0:Y:S01]  /*df80*/  MUFU.TANH R161, R161 ;  /* 0x000000a100a17308 */ /* 0x000e220000002400 */
[----:B----4-:R-:W-:-:S07]  /*df90*/  FMNMX.FTZ R13, R157, R13, !PT ;  /* 0x0000000d9d0d7209 */ /* 0x010fce0007810000 */
        /* <DEDUP_REMOVED lines=18> */
[----:B------:R-:W-:Y:S01]  /*e0c0*/  MUFU.TANH R154, R154 ;  /* 0x0000009a009a7308 */ /* 0x000fe20000002400 */
[----:B-----5:R-:W-:-:S07]  /*e0d0*/  FMNMX.FTZ R13, R177, R13, !PT ;  /* 0x0000000db10d7209 */ /* 0x020fce0007810000 */
[----:B------:R-:W-:Y:S01]  /*e0e0*/  MUFU.TANH R155, R155 ;  /* 0x0000009b009b7308 */ /* 0x000fe20000002400 */
[----:B0-----:R-:W-:-:S05]  /*e0f0*/  FMNMX.FTZ R14, R180, R13, !PT ;  /* 0x0000000db40e7209 */ /* 0x001fca0007810000 */
[----:B------:R-:W0:Y:S02]  /*e100*/  SHFL.BFLY PT, R13, R14, 0x2, 0x1f ;  /* 0x0c401f000e0d7f89 */ /* 0x000e2400000e0000 */
[----:B------:R-:W-:Y:S08]  /*e110*/  MUFU.TANH R158, R158 ;  /* 0x0000009e009e7308 */ /* 0x000ff00000002400 */
[----:B------:R-:W-:Y:S08]  /*e120*/  MUFU.TANH R159, R159 ;  /* 0x0000009f009f7308 */ /* 0x000ff00000002400 */
[----:B------:R-:W-:Y:S01]  /*e130*/  MUFU.TANH R162, R162 ;  /* 0x000000a200a27308 */ /* 0x000fe20000002400 */
[----:B0-----:R-:W-:-:S07]  /*e140*/  FMNMX.FTZ R14, R14, R13, !PT ;  /* 0x0000000d0e0e7209 */ /* 0x001fce0007810000 */
[----:B------:R-:W-:Y:S01]  /*e150*/  MUFU.TANH R163, R163 ;  /* 0x000000a300a37308 */ /* 0x000fe20000002400 */
[----:B------:R-:W0:Y:S07]  /*e160*/  SHFL.BFLY PT, R13, R14, 0x1, 0x1f ;  /* 0x0c201f000e0d7f89 */ /* 0x000e2e00000e0000 */
[----:B------:R-:W-:Y:S08]  /*e170*/  MUFU.TANH R166, R166 ;  /* 0x000000a600a67308 */ /* 0x000ff00000002400 */
[----:B------:R-:W-:Y:S08]  /*e180*/  MUFU.TANH R167, R167 ;  /* 0x000000a700a77308 */ /* 0x000ff00000002400 */
[----:B------:R-:W-:Y:S01]  /*e190*/  MUFU.TANH R170, R170 ;  /* 0x000000aa00aa7308 */ /* 0x000fe20000002400 */
[----:B0-----:R-:W-:Y:S01]  /*e1a0*/  FMNMX.FTZ R14, R14, R13, !PT ;  /* 0x0000000d0e0e7209 */ /* 0x001fe20007810000 */
        /* <DEDUP_REMOVED lines=22> */
[----:B------:R-:W-:-:S04]  /*e310*/  FFMA.FTZ R180, R180, R13, -R181 ;  /* 0x0000000db4b47223 */ /* 0x000fc800000108b5 */
[----:B------:R-:W5:Y:S01]  /*e320*/  MUFU.EX2 R152, R152 ;  /* 0x0000009800987308 */ /* 0x000f620000000800 */
[-C--:B0-----:R-:W-:Y:S01]  /*e330*/  FMUL.FTZ R24, R24, R214.reuse ;  /* 0x000000d618187220 */ /* 0x081fe20000410000 */
[-C--:B------:R-:W-:Y:S01]  /*e340*/  FMUL.FTZ R25, R25, R214.reuse ;  /* 0x000000d619197220 */ /* 0x080fe20000410000 */
[-C--:B------:R-:W-:Y:S01]  /*e350*/  FMUL.FTZ R28, R28, R214.reuse ;  /* 0x000000d61c1c7220 */ /* 0x080fe20000410000 */
[-C--:B------:R-:W-:Y:S01]  /*e360*/  FMUL.FTZ R29, R29, R214.reuse ;  /* 0x000000d61d1d7220 */ /* 0x080fe20000410000 */
[-C--:B------:R-:W-:Y:S01]  /*e370*/  FMUL.FTZ R32, R32, R214.reuse ;  /* 0x000000d620207220 */ /* 0x080fe20000410000 */
[-C--:B------:R-:W-:Y:S01]  /*e380*/  FMUL.FTZ R33, R33, R214.reuse ;  /* 0x000000d621217220 */ /* 0x080fe20000410000 */
[----:B------:R-:W-:Y:S01]  /*e390*/  FMUL.FTZ R36, R36, R214 ;  /* 0x000000d624247220 */ /* 0x000fe20000410000 */
[----:B------:R-:W-:Y:S01]  /*e3a0*/  MUFU.TANH R174, R174 ;  /* 0x000000ae00ae7308 */ /* 0x000fe20000002400 */
        /* <DEDUP_REMOVED lines=8> */
[C---:B-----5:R-:W-:Y:S01]  /*e430*/  FADD.FTZ R0, R152.reuse, R0 ;  /* 0x0000000098007221 */ /* 0x060fe20000010000 */
        /* <DEDUP_REMOVED lines=18> */
[----:B0-----:R-:W-:-:S02]  /*e560*/  IMAD.MOV R15, RZ, RZ, -R197 ;  /* 0x000000ffff0f7224 */ /* 0x001fc400078e0ac5 */
[-C--:B------:R-:W-:Y:S01]  /*e570*/  FMUL.FTZ R73, R73, R214.reuse ;  /* 0x000000d649497220 */ /* 0x080fe20000410000 */
[-C--:B------:R-:W-:Y:S01]  /*e580*/  FMUL.FTZ R76, R76, R214.reuse ;  /* 0x000000d64c4c7220 */ /* 0x080fe20000410000 */
[-C--:B------:R-:W-:Y:S01]  /*e590*/  FMUL.FTZ R77, R77, R214.reuse ;  /* 0x000000d64d4d7220 */ /* 0x080fe20000410000 */
[-C--:B------:R-:W-:Y:S01]  /*e5a0*/  FMUL.FTZ R80, R80, R214.reuse ;  /* 0x000000d650507220 */ /* 0x080fe20000410000 */
        /* <DEDUP_REMOVED lines=17> */
[----:B------:R-:W0:Y:S01]  /*e6c0*/  MUFU.EX2 R153, R153 ;  /* 0x0000009900997308 */ /* 0x000e220000000800 */
[----:B------:R-:W-:Y:S01]  /*e6d0*/  FMNMX.FTZ R15, R162, R15, !PT ;  /* 0x0000000fa20f7209 */ /* 0x000fe20007810000 */
[----:B------:R-:W-:-:S02]  /*e6e0*/  @!P2 IMAD R181, R181, 0x4, R2 ;  /* 0x00000004b5b5a824 */ /* 0x000fc400078e0202 */
[-C--:B------:R-:W-:Y:S01]  /*e6f0*/  FMUL.FTZ R100, R100, R214.reuse ;  /* 0x000000d664647220 */ /* 0x080fe20000410000 */
[-C--:B------:R-:W-:Y:S01]  /*e700*/  FMUL.FTZ R101, R101, R214.reuse ;  /* 0x000000d665657220 */ /* 0x080fe20000410000 */
[----:B------:R-:W-:Y:S01]  /*e710*/  FMNMX.FTZ R15, R163, R15, !PT ;  /* 0x0000000fa30f7209 */ /* 0x000fe20007810000 */
[-C--:B------:R-:W-:Y:S01]  /*e720*/  FMUL.FTZ R104, R104, R214.reuse ;  /* 0x000000d668687220 */ /* 0x080fe20000410000 */
[----:B------:R-:W-:Y:S01]  /*e730*/  @!P2 STS [R181+0x28800], R214 ;  /* 0x028800d6b500a388 */ /* 0x000fe20000000800 */
[----:B------:R-:W4:Y:S01]  /*e740*/  MUFU.EX2 R156, R156 ;  /* 0x0000009c009c7308 */ /* 0x000f220000000800 */
[----:B------:R-:W-:Y:S01]  /*e750*/  FMNMX.FTZ R15, R166, R15, !PT ;  /* 0x0000000fa60f7209 */ /* 0x000fe20007810000 */
[-C--:B------:R-:W-:Y:S01]  /*e760*/  FMUL.FTZ R105, R105, R214.reuse ;  /* 0x000000d669697220 */ /* 0x080fe20000410000 */
[-C--:B------:R-:W-:Y:S01]  /*e770*/  FMUL.FTZ R108, R108, R214.reuse ;  /* 0x000000d66c6c7220 */ /* 0x080fe20000410000 */
[-C--:B------:R-:W-:Y:S01]  /*e780*/  FMUL.FTZ R109, R109, R214.reuse ;  /* 0x000000d66d6d7220 */ /* 0x080fe20000410000 */
[----:B------:R-:W-:Y:S01]  /*e790*/  FMNMX.FTZ R15, R167, R15, !PT ;  /* 0x0000000fa70f7209 */ /* 0x000fe20007810000 */
[-C--:B------:R-:W-:Y:S01]  /*e7a0*/  FMUL.FTZ R112, R112, R214.reuse ;  /* 0x000000d670707220 */ /* 0x080fe20000410000 */
[-C--:B------:R-:W-:Y:S01]  /*e7b0*/  FMUL.FTZ R113, R113, R214.reuse ;  /* 0x000000d671717220 */ /* 0x080fe20000410000 */
[----:B------:R-:W5:Y:S01]  /*e7c0*/  MUFU.EX2 R157, R157 ;  /* 0x0000009d009d7308 */ /* 0x000f620000000800 */
[----:B------:R-:W-:Y:S01]  /*e7d0*/  FMNMX.FTZ R15, R170, R15, !PT ;  /* 0x0000000faa0f7209 */ /* 0x000fe20007810000 */
[----:B0-----:R-:W-:Y:S01]  /*e7e0*/  FADD.FTZ R0, R153, R0 ;  /* 0x0000000099007221 */ /* 0x001fe20000010000 */
[-C--:B------:R-:W-:Y:S01]  /*e7f0*/  FMUL.FTZ R116, R116, R214.reuse ;  /* 0x000000d674747220 */ /* 0x080fe20000410000 */
[-C--:B------:R-:W-:Y:S01]  /*e800*/  FMUL.FTZ R117, R117, R214.reuse ;  /* 0x000000d675757220 */ /* 0x080fe20000410000 */
[----:B------:R-:W-:Y:S01]  /*e810*/  FMNMX.FTZ R15, R171, R15, !PT ;  /* 0x0000000fab0f7209 */ /* 0x000fe20007810000 */
[-C--:B------:R-:W-:Y:S01]  /*e820*/  FMUL.FTZ R120, R120, R214.reuse ;  /* 0x000000d678787220 */ /* 0x080fe20000410000 */
[-C--:B------:R-:W-:Y:S01]  /*e830*/  FMUL.FTZ R121, R121, R214.reuse ;  /* 0x000000d679797220 */ /* 0x080fe20000410000 */
[----:B------:R-:W0:Y:S01]  /*e840*/  MUFU.EX2 R160, R160 ;  /* 0x000000a000a07308 */ /* 0x000e220000000800 */
[----:B------:R-:W-:Y:S01]  /*e850*/  FMNMX.FTZ R15, R174, R15, !PT ;  /* 0x0000000fae0f7209 */ /* 0x000fe20007810000 */
[----:B----4-:R-:W-:Y:S01]  /*e860*/  FADD.FTZ R0, R156, R0 ;  /* 0x000000009c007221 */ /* 0x010fe20000010000 */
[-C--:B------:R-:W-:Y:S01]  /*e870*/  FMUL.FTZ R124, R124, R214.reuse ;  /* 0x000000d67c7c7220 */ /* 0x080fe20000410000 */
[-C--:B------:R-:W-:Y:S01]  /*e880*/  FMUL.FTZ R125, R125, R214.reuse ;  /* 0x000000d67d7d7220 */ /* 0x080fe20000410000 */
[----:B------:R-:W-:Y:S01]  /*e890*/  FMNMX.FTZ R15, R175, R15, !PT ;  /* 0x0000000faf0f7209 */ /* 0x000fe20007810000 */
[-C--:B------:R-:W-:Y:S01]  /*e8a0*/  FMUL.FTZ R128, R128, R214.reuse ;  /* 0x000000d680807220 */ /* 0x080fe20000410000 */
[-C--:B------:R-:W-:Y:S01]  /*e8b0*/  FMUL.FTZ R129, R129, R214.reuse ;  /* 0x000000d681817220 */ /* 0x080fe20000410000 */
[----:B------:R-:W-:Y:S01]  /*e8c0*/  MUFU.EX2 R161, R161 ;  /* 0x000000a100a17308 */ /* 0x000fe20000000800 */
[----:B------:R-:W-:Y:S01]  /*e8d0*/  FMNMX.FTZ R15, R178, R15, !PT ;  /* 0x0000000fb20f7209 */ /* 0x000fe20007810000 */
[----:B-----5:R-:W-:Y:S01]  /*e8e0*/  FADD.FTZ R0, R157, R0 ;  /* 0x000000009d007221 */ /* 0x020fe20000010000 */
[-C--:B------:R-:W-:Y:S01]  /*e8f0*/  FMUL.FTZ R132, R132, R214.reuse ;  /* 0x000000d684847220 */ /* 0x080fe20000410000 */
[-C--:B------:R-:W-:Y:S01]  /*e900*/  FMUL.FTZ R133, R133, R214.reuse ;  /* 0x000000d685857220 */ /* 0x080fe20000410000 */
[----:B------:R-:W-:Y:S01]  /*e910*/  FMNMX.FTZ R15, R179, R15, !PT ;  /* 0x0000000fb30f7209 */ /* 0x000fe20007810000 */
[-C--:B------:R-:W-:Y:S01]  /*e920*/  FMUL.FTZ R136, R136, R214.reuse ;  /* 0x000000d688887220 */ /* 0x080fe20000410000 */
[-C--:B------:R-:W-:Y:S01]  /*e930*/  FMUL.FTZ R137, R137, R214.reuse ;  /* 0x000000d689897220 */ /* 0x080fe20000410000 */
[----:B------:R-:W-:Y:S01]  /*e940*/  MUFU.EX2 R164, R164 ;  /* 0x000000a400a47308 */ /* 0x000fe20000000800 */
[----:B------:R-:W-:Y:S01]  /*e950*/  FMNMX.FTZ R15, R182, R15, !PT ;  /* 0x0000000fb60f7209 */ /* 0x000fe20007810000 */
[----:B0-----:R-:W-:Y:S01]  /*e960*/  FADD.FTZ R0, R160, R0 ;  /* 0x00000000a0007221 */ /* 0x001fe20000010000 */
[-C--:B------:R-:W-:Y:S01]  /*e970*/  FMUL.FTZ R140, R140, R214.reuse ;  /* 0x000000d68c8c7220 */ /* 0x080fe20000410000 */
[-C--:B------:R-:W-:Y:S01]  /*e980*/  FMUL.FTZ R141, R141, R214.reuse ;  /* 0x000000d68d8d7220 */ /* 0x080fe20000410000 */
[----:B------:R-:W-:Y:S01]  /*e990*/  FMNMX.FTZ R15, R183, R15, !PT ;  /* 0x0000000fb70f7209 */ /* 0x000fe20007810000 */
[-C--:B------:R-:W-:Y:S01]  /*e9a0*/  FMUL.FTZ R144, R144, R214.reuse ;  /* 0x000000d690907220 */ /* 0x080fe20000410000 */
[-C--:B------:R-:W-:Y:S01]  /*e9b0*/  FMUL.FTZ R145, R145, R214.reuse ;  /* 0x000000d691917220 */ /* 0x080fe20000410000 */
[----:B------:R-:W-:Y:S01]  /*e9c0*/  MUFU.EX2 R165, R165 ;  /* 0x000000a500a57308 */ /* 0x000fe20000000800 */
[-C--:B------:R-:W-:Y:S01]  /*e9d0*/  FMUL.FTZ R148, R148, R214.reuse ;  /* 0x000000d694947220 */ /* 0x080fe20000410000 */
[----:B------:R-:W0:Y:S01]  /*e9e0*/  SHFL.BFLY PT, R195, R15, 0x2, 0x1f ;  /* 0x0c401f000fc37f89 */ /* 0x000e2200000e0000 */
[----:B------:R-:W-:-:S05]  /*e9f0*/  FMUL.FTZ R149, R149, R214 ;  /* 0x000000d695957220 */ /* 0x000fca0000410000 */
[----:B------:R-:W-:Y:S08]  /*ea00*/  MUFU.EX2 R168, R168 ;  /* 0x000000a800a87308 */ /* 0x000ff00000000800 */
[----:B------:R-:W-:Y:S08]  /*ea10*/  MUFU.EX2 R169, R169 ;  /* 0x000000a900a97308 */ /* 0x000ff00000000800 */
[----:B------:R-:W-:Y:S01]  /*ea20*/  MUFU.EX2 R172, R172 ;  /* 0x000000ac00ac7308 */ /* 0x000fe20000000800 */
[----:B0-----:R-:W-:-:S05]  /*ea30*/  FMNMX.FTZ R15, R15, R195, !PT ;  /* 0x000000c30f0f7209 */ /* 0x001fca0007810000 */
[----:B------:R-:W0:Y:S02]  /*ea40*/  SHFL.BFLY PT, R195, R15, 0x1, 0x1f ;  /* 0x0c201f000fc37f89 */ /* 0x000e2400000e0000 */
[----:B------:R-:W-:Y:S08]  /*ea50*/  MUFU.EX2 R173, R173 ;  /* 0x000000ad00ad7308 */ /* 0x000ff00000000800 */
[----:B------:R-:W-:Y:S08]  /*ea60*/  MUFU.EX2 R176, R176 ;  /* 0x000000b000b07308 */ /* 0x000ff00000000800 */
[----:B------:R-:W-:Y:S01]  /*ea70*/  MUFU.EX2 R177, R177 ;  /* 0x000000b100b17308 */ /* 0x000fe20000000800 */
[----:B0-----:R-:W-:-:S05]  /*ea80*/  FMNMX.FTZ R15, R15, R195, !PT ;  /* 0x000000c30f0f7209 */ /* 0x001fca0007810000 */
[----:B------:R-:W-:-:S04]  /*ea90*/  FADD.FTZ R21, -R15, R21 ;  /* 0x000000150f157221 */ /* 0x000fc80000010100 */
[----:B------:R-:W-:-:S06]  /*eaa0*/  FMUL.FTZ R21, R21, R13 ;  /* 0x0000000d15157220 */ /* 0x000fcc0000410000 */
[----:B------:R-:W0:Y:S02]  /*eab0*/  MUFU.EX2 R21, R21 ;  /* 0x0000001500157308 */ /* 0x000e240000000800 */
        /* <DEDUP_REMOVED lines=25> */
[----:B------:R0:W4:Y:S01]  /*ec50*/  MUFU.EX2 R180, R154 ;  /* 0x0000009a00b47308 */ /* 0x0001220000000800 */
[-CC-:B------:R-:W-:Y:S01]  /*ec60*/  FFMA.FTZ R174, R174, R13.reuse, -R181.reuse ;  /* 0x0000000daeae7223 */ /* 0x180fe200000108b5 */
[-CC-:B------:R-:W-:Y:S01]  /*ec70*/  FFMA.FTZ R175, R175, R13.reuse, -R181.reuse ;  /* 0x0000000dafaf7223 */ /* 0x180fe200000108b5 */
[-CC-:B------:R-:W-:Y:S01]  /*ec80*/  FFMA.FTZ R178, R178, R13.reuse, -R181.reuse ;  /* 0x0000000db2b27223 */ /* 0x180fe200000108b5 */
[-CC-:B------:R-:W-:Y:S01]  /*ec90*/  FFMA.FTZ R179, R179, R13.reuse, -R181.reuse ;  /* 0x0000000db3b37223 */ /* 0x180fe200000108b5 */
[-CC-:B------:R-:W-:Y:S01]  /*eca0*/  FFMA.FTZ R182, R182, R13.reuse, -R181.reuse ;  /* 0x0000000db6b67223 */ /* 0x180fe200000108b5 */
[----:B------:R-:W-:Y:S01]  /*ecb0*/  FFMA.FTZ R181, R183, R13, -R181 ;  /* 0x0000000db7b57223 */ /* 0x000fe200000108b5 */
[----:B------:R-:W-:Y:S01]  /*ecc0*/  FMUL.FTZ R50, R50, R21 ;  /* 0x0000001532327220 */ /* 0x000fe20000410000 */
[----:B------:R-:W5:Y:S01]  /*ecd0*/  MUFU.EX2 R155, R155 ;  /* 0x0000009b009b7308 */ /* 0x000f620000000800 */
[----:B0-----:R-:W-:Y:S01]  /*ece0*/  F2FP.BF16.F32.PACK_AB R154, R156, R153 ;  /* 0x000000999c9a723e */ /* 0x001fe200000010ff */
[----:B------:R-:W-:Y:S01]  /*ecf0*/  FADD.FTZ R153, R161, R0 ;  /* 0x00000000a1997221 */ /* 0x000fe20000010000 */
[----:B------:R-:W-:Y:S01]  /*ed00*/  F2FP.BF16.F32.PACK_AB R156, R160, R157 ;  /* 0x0000009da09c723e */ /* 0x000fe200000010ff */
[----:B------:R-:W-:Y:S01]  /*ed10*/  FMUL.FTZ R51, R51, R21 ;  /* 0x0000001533337220 */ /* 0x000fe20000410000 */
[----:B------:R-:W-:Y:S01]  /*ed20*/  F2FP.BF16.F32.PACK_AB R160, R168, R165 ;  /* 0x000000a5a8a0723e */ /* 0x000fe200000010ff */
[----:B------:R-:W-:Y:S01]  /*ed30*/  FADD.FTZ R0, R164, R153 ;  /* 0x00000099a4007221 */ /* 0x000fe20000010000 */
[-C--:B------:R-:W-:Y:S01]  /*ed40*/  FMUL.FTZ R54, R54, R21.reuse ;  /* 0x0000001536367220 */ /* 0x080fe20000410000 */
[----:B------:R0:W1:Y:S01]  /*ed50*/  MUFU.EX2 R183, R158 ;  /* 0x0000009e00b77308 */ /* 0x0000620000000800 */
[-C--:B------:R-:W-:Y:S01]  /*ed60*/  FMUL.FTZ R55, R55, R21.reuse ;  /* 0x0000001537377220 */ /* 0x080fe20000410000 */
[----:B------:R-:W-:Y:S01]  /*ed70*/  FADD.FTZ R153, R165, R0 ;  /* 0x00000000a5997221 */ /* 0x000fe20000010000 */
[-C--:B------:R-:W-:Y:S01]  /*ed80*/  FMUL.FTZ R58, R58, R21.reuse ;  /* 0x000000153a3a7220 */ /* 0x080fe20000410000 */
[-C--:B------:R-:W-:Y:S01]  /*ed90*/  FMUL.FTZ R59, R59, R21.reuse ;  /* 0x000000153b3b7220 */ /* 0x080fe20000410000 */
[-C--:B------:R-:W-:Y:S01]  /*eda0*/  FMUL.FTZ R62, R62, R21.reuse ;  /* 0x000000153e3e7220 */ /* 0x080fe20000410000 */
[----:B------:R-:W-:Y:S01]  /*edb0*/  FADD.FTZ R0, R168, R153 ;  /* 0x00000099a8007221 */ /* 0x000fe20000010000 */
[----:B------:R-:W-:Y:S01]  /*edc0*/  FMUL.FTZ R63, R63, R21 ;  /* 0x000000153f3f7220 */ /* 0x000fe20000410000 */
[----:B------:R-:W2:Y:S01]  /*edd0*/  MUFU.EX2 R159, R159 ;  /* 0x0000009f009f7308 */ /* 0x000ea20000000800 */
[----:B0-----:R-:W-:Y:S01]  /*ede0*/  F2FP.BF16.F32.PACK_AB R158, R164, R161 ;  /* 0x000000a1a49e723e */ /* 0x001fe200000010ff */
[----:B------:R-:W-:Y:S01]  /*edf0*/  FADD.FTZ R153, R169, R0 ;  /* 0x00000000a9997221 */ /* 0x000fe20000010000 */
[----:B----4-:R-:W-:Y:S01]  /*ee00*/  FFMA.FTZ R0, R21, R3, R180 ;  /* 0x0000000315007223 */ /* 0x010fe200000100b4 */
[-C--:B------:R-:W-:Y:S01]  /*ee10*/  FMUL.FTZ R66, R66, R21.reuse ;  /* 0x0000001542427220 */ /* 0x080fe20000410000 */
[-C--:B------:R-:W-:Y:S01]  /*ee20*/  FMUL.FTZ R67, R67, R21.reuse ;  /* 0x0000001543437220 */ /* 0x080fe20000410000 */
[----:B------:R-:W-:Y:S01]  /*ee30*/  FADD.FTZ R164, R172, R153 ;  /* 0x00000099aca47221 */ /* 0x000fe20000010000 */
[----:B-----5:R-:W-:Y:S01]  /*ee40*/  FADD.FTZ R0, R155, R0 ;  /* 0x000000009b007221 */ /* 0x020fe20000010000 */
[----:B------:R0:W4:Y:S01]  /*ee50*/  MUFU.EX2 R214, R162 ;  /* 0x000000a200d67308 */ /* 0x0001220000000800 */
[----:B------:R-:W-:Y:S01]  /*ee60*/  FMUL.FTZ R70, R70, R21 ;  /* 0x0000001546467220 */ /* 0x000fe20000410000 */
[----:B------:R-:W-:Y:S01]  /*ee70*/  FADD.FTZ R3, R173, R164 ;  /* 0x000000a4ad037221 */ /* 0x000fe20000010000 */
[----:B-1----:R-:W-:Y:S01]  /*ee80*/  FADD.FTZ R0, R183, R0 ;  /* 0x00000000b7007221 */ /* 0x002fe20000010000 */
[C---:B------:R-:W-:Y:S01]  /*ee90*/  F2FP.BF16.F32.PACK_AB R164, R176.reuse, R173 ;  /* 0x000000adb0a4723e */ /* 0x040fe200000010ff */
[-C--:B------:R-:W-:Y:S01]  /*eea0*/  FMUL.FTZ R71, R71, R21.reuse ;  /* 0x0000001547477220 */ /* 0x080fe20000410000 */
[----:B------:R-:W-:Y:S01]  /*eeb0*/  FADD.FTZ R168, R176, R3 ;  /* 0x00000003b0a87221 */ /* 0x000fe20000010000 */
[----:B------:R-:W-:Y:S01]  /*eec0*/  FMUL.FTZ R74, R74, R21 ;  /* 0x000000154a4a7220 */ /* 0x000fe20000410000 */
[----:B------:R-:W1:Y:S01]  /*eed0*/  MUFU.EX2 R163, R163 ;  /* 0x000000a300a37308 */ /* 0x000e620000000800 */
[----:B--2---:R-:W-:Y:S01]  /*eee0*/  FADD.FTZ R3, R159, R0 ;  /* 0x000000009f037221 */ /* 0x004fe20000010000 */
[----:B------:R-:W-:Y:S01]  /*eef0*/  FADD.FTZ R153, R177, R168 ;  /* 0x000000a8b1997221 */ /* 0x000fe20000010000 */
[----:B0-----:R-:W-:Y:S01]  /*ef00*/  F2FP.BF16.F32.PACK_AB R162, R172, R169 ;  /* 0x000000a9aca2723e */ /* 0x001fe200000010ff */
[-C--:B------:R-:W-:Y:S01]  /*ef10*/  FMUL.FTZ R75, R75, R21.reuse ;  /* 0x000000154b4b7220 */ /* 0x080fe20000410000 */
[----:B------:R-:W-:Y:S01]  /*ef20*/  FMUL.FTZ R78, R78, R21 ;  /* 0x000000154e4e7220 */ /* 0x000fe20000410000 */
[----:B------:R-:W-:Y:S01]  /*ef30*/  FADD.FTZ R0, R166, R153 ;  /* 0x00000099a6007221 */ /* 0x000fe20000010000 */
[----:B------:R-:W-:Y:S01]  /*ef40*/  F2FP.BF16.F32.PACK_AB R153, R155, R180 ;  /* 0x000000b49b99723e */ /* 0x000fe200000010ff */
[----:B------:R-:W0:Y:S01]  /*ef50*/  MUFU.EX2 R195, R195 ;  /* 0x000000c300c37308 */ /* 0x000e220000000800 */
[----:B----4-:R-:W-:Y:S01]  /*ef60*/  FADD.FTZ R168, R214, R3 ;  /* 0x00000003d6a87221 */ /* 0x010fe20000010000 */
[----:B------:R-:W-:Y:S01]  /*ef70*/  F2FP.BF16.F32.PACK_AB R155, R159, R183 ;  /* 0x000000b79f9b723e */ /* 0x000fe200000010ff */
[----:B------:R-:W-:Y:S01]  /*ef80*/  BAR.SYNC.DEFER_BLOCKING 0xf, 0x100 ;  /* 0x03c4000000007b1d */ /* 0x000fe20000010000 */
[----:B------:R-:W-:Y:S01]  /*ef90*/  F2FP.BF16.F32.PACK_AB R166, R166, R177 ;  /* 0x000000b1a6a6723e */ /* 0x000fe200000010ff */
[-C--:B------:R-:W-:Y:S01]  /*efa0*/  FMUL.FTZ R79, R79, R21.reuse ;  /* 0x000000154f4f7220 */ /* 0x080fe20000410000 */
[-C--:B------:R-:W-:Y:S01]  /*efb0*/  FMUL.FTZ R82, R82, R21.reuse ;  /* 0x0000001552527220 */ /* 0x080fe20000410000 */
[-C--:B------:R-:W-:Y:S01]  /*efc0*/  FMUL.FTZ R83, R83, R21.reuse ;  /* 0x0000001553537220 */ /* 0x080fe20000410000 */
[-C--:B------:R-:W-:Y:S01]  /*efd0*/  FMUL.FTZ R86, R86, R21.reuse ;  /* 0x0000001556567220 */ /* 0x080fe20000410000 */
[----:B------:R-:W2:Y:S01]  /*efe0*/  MUFU.EX2 R167, R167 ;  /* 0x000000a700a77308 */ /* 0x000ea20000000800 */
[C---:B-1----:R-:W-:Y:S01]  /*eff0*/  FADD.FTZ R168, R163.reuse, R168 ;  /* 0x000000a8a3a87221 */ /* 0x042fe20000010000 */
[----:B------:R-:W-:Y:S01]  /*f000*/  F2FP.BF16.F32.PACK_AB R157, R163, R214 ;  /* 0x000000d6a39d723e */ /* 0x000fe200000010ff */
[-C--:B------:R-:W-:Y:S01]  /*f010*/  FMUL.FTZ R87, R87, R21.reuse ;  /* 0x0000001557577220 */ /* 0x080fe20000410000 */
[-C--:B------:R-:W-:Y:S01]  /*f020*/  FMUL.FTZ R90, R90, R21.reuse ;  /* 0x000000155a5a7220 */ /* 0x080fe20000410000 */
[-C--:B------:R-:W-:Y:S01]  /*f030*/  FMUL.FTZ R91, R91, R21.reuse ;  /* 0x000000155b5b7220 */ /* 0x080fe20000410000 */
[-C--:B------:R-:W-:Y:S01]  /*f040*/  FMUL.FTZ R94, R94, R21.reuse ;  /* 0x000000155e5e7220 */ /* 0x080fe20000410000 */
[-C--:B------:R-:W-:Y:S01]  /*f050*/  FMUL.FTZ R95, R95, R21.reuse ;  /* 0x000000155f5f7220 */ /* 0x080fe20000410000 */
[----:B------:R0:W1:Y:S01]  /*f060*/  MUFU.EX2 R161, R170 ;  /* 0x000000aa00a17308 */ /* 0x0000620000000800 */
[-C--:B------:R-:W-:Y:S01]  /*f070*/  FMUL.FTZ R98, R98, R21.reuse ;  /* 0x0000001562627220 */ /* 0x080fe20000410000 */
[-C--:B------:R-:W-:Y:S01]  /*f080*/  FMUL.FTZ R99, R99, R21.reuse ;  /* 0x0000001563637220 */ /* 0x080fe20000410000 */
[-C--:B------:R-:W-:Y:S01]  /*f090*/  FMUL.FTZ R102, R102, R21.reuse ;  /* 0x0000001566667220 */ /* 0x080fe20000410000 */
[-C--:B------:R-:W-:Y:S01]  /*f0a0*/  FMUL.FTZ R103, R103, R21.reuse ;  /* 0x0000001567677220 */ /* 0x080fe20000410000 */
[-C--:B------:R-:W-:Y:S01]  /*f0b0*/  FMUL.FTZ R106, R106, R21.reuse ;  /* 0x000000156a6a7220 */ /* 0x080fe20000410000 */
[-C--:B------:R-:W-:Y:S01]  /*f0c0*/  FMUL.FTZ R107, R107, R21.reuse ;  /* 0x000000156b6b7220 */ /* 0x080fe20000410000 */
[----:B------:R-:W-:Y:S01]  /*f0d0*/  FMUL.FTZ R110, R110, R21 ;  /* 0x000000156e6e7220 */ /* 0x000fe20000410000 */
[----:B------:R-:W4:Y:S01]  /*f0e0*/  MUFU.EX2 R171, R171 ;  /* 0x000000ab00ab7308 */ /* 0x000f220000000800 */
[----:B0-----:R-:W-:Y:S01]  /*f0f0*/  FADD.FTZ R170, R195, R168 ;  /* 0x000000a8c3aa7221 */ /* 0x001fe20000010000 */
[----:B--2---:R-:W-:Y:S01]  /*f100*/  F2FP.BF16.F32.PACK_AB R159, R167, R195 ;  /* 0x000000c3a79f723e */ /* 0x004fe200000010ff */
[----:B------:R0:W-:Y:S01]  /*f110*/  STSM.16.M88.4 [R198+0x26800], R152 ;  /* 0x02680098c6007844 */ /* 0x0001e20000000200 */
[-C--:B------:R-:W-:Y:S01]  /*f120*/  FMUL.FTZ R111, R111, R21.reuse ;  /* 0x000000156f6f7220 */ /* 0x080fe20000410000 */
[----:B------:R-:W-:Y:S01]  /*f130*/  FADD.FTZ R170, R167, R170 ;  /* 0x000000aaa7aa7221 */ /* 0x000fe20000010000 */
[-C--:B------:R-:W-:Y:S01]  /*f140*/  FMUL.FTZ R114, R114, R21.reuse ;  /* 0x0000001572727220 */ /* 0x080fe20000410000 */
[----:B------:R0:W-:Y:S01]  /*f150*/  STSM.16.M88.4 [R199], R156 ;  /* 0x0000009cc7007844 */ /* 0x0001e20000000200 */
        /* <DEDUP_REMOVED lines=28> */
[----:B------:R-:W-:-:S03]  /*f320*/  FMUL.FTZ R151, R151, R21 ;  /* 0x0000001597977220 */ /* 0x000fc60000410000 */
[----:B------:R0:W-:Y:S01]  /*f330*/  STSM.16.M88.4 [R201], R160 ;  /* 0x000000a0c9007844 */ /* 0x0001e20000000200 */
[----:B------:R-:W1:Y:S01]  /*f340*/  MUFU.EX2 R182, R182 ;  /* 0x000000b600b67308 */ /* 0x000e620000000800 */
[----:B----4-:R-:W-:-:S07]  /*f350*/  FADD.FTZ R3, R165, R170 ;  /* 0x000000aaa5037221 */ /* 0x010fce0000010000 */
[----:B------:R-:W4:Y:S01]  /*f360*/  MUFU.EX2 R181, R181 ;  /* 0x000000b500b57308 */ /* 0x000f220000000800 */
[C---:B--2---:R-:W-:Y:S01]  /*f370*/  FADD.FTZ R3, R168.reuse, R3 ;  /* 0x00000003a8037221 */ /* 0x044fe20000010000 */
[----:B------:R-:W-:-:S03]  /*f380*/  F2FP.BF16.F32.PACK_AB R165, R168, R165 ;  /* 0x000000a5a8a5723e */ /* 0x000fc600000010ff */
[----:B-1----:R-:W-:Y:S01]  /*f390*/  FADD.FTZ R170, R182, R3 ;  /* 0x00000003b6aa7221 */ /* 0x002fe20000010000 */
[----:B----4-:R-:W-:-:S03]  /*f3a0*/  F2FP.BF16.F32.PACK_AB R167, R181, R182 ;  /* 0x000000b6b5a7723e */ /* 0x010fc600000010ff */
[----:B------:R-:W-:Y:S02]  /*f3b0*/  FADD.FTZ R3, R181, R170 ;  /* 0x000000aab5037221 */ /* 0x000fe40000010000 */
[----:B------:R0:W-:Y:S01]  /*f3c0*/  STSM.16.M88.4 [R200], R164 ;  /* 0x000000a4c8007844 */ /* 0x0001e20000000200 */
[----:B------:R-:W-:Y:S05]  /*f3d0*/  @!P0 BRA `(.L_x_4992) ;  /* 0x0000000000048947 */ /* 0x000fea0003800000 */
[----:B------:R-:W-:Y:S01]  /*f3e0*/  BPT.TRAP 0x1 ;  /* 0x000000040000795c */ /* 0x000fe20000300000 */
.L_x_4992:
[----:B------:R1:W2:Y:S01]  /*f3f0*/  SYNCS.PHASECHK.TRANS64.TRYWAIT P2, [R194+URZ+0x28c50], R20 ;  /* 0x028c5014c20075a7 */ /* 0x0002a2000804017f */
[----:B------:R-:W-:Y:S05]  /*f400*/  @!P0 BRA `(.L_x_4993) ;  /* 0x0000000000048947 */ /* 0x000fea0003800000 */
[----:B------:R-:W-:Y:S01]  /*f410*/  BPT.TRAP 0x1 ;  /* 0x000000040000795c */ /* 0x000fe20000300000 */
.L_x_4993:
[----:B------:R-:W-:Y:S04]  /*f420*/  BSSY B1, `(.L_x_4994) ;  /* 0x0000004000017945 */ /* 0x000fe80003800000 */
[----:B--2---:R-:W-:Y:S05]  /*f430*/  @P2 BRA `(.L_x_4995) ;  /* 0x0000000000082947 */ /* 0x004fea0003800000 */
[----:B------:R-:W2:Y:S02]  /*f440*/  SYNCS.PHASECHK.TRANS64.TRYWAIT P2, [R194+URZ+0x28c50], R20 ;  /* 0x028c5014c20075a7 */ /* 0x000ea4000804017f */
[----:B--2---:R-:W-:Y:S05]  /*f450*/  @!P2 BRA `(.L_x_4996) ;  /* 0x000000d400c0a947 */ /* 0x004fea0003800000 */
.L_x_4995:
[----:B------:R-:W-:Y:S05]  /*f460*/  BSYNC B1 ;  /* 0x0000000000017941 */ /* 0x000fea0003800000 */
.L_x_4994:
[----:B-123--:R-:W-:Y:S01]  /*f470*/  IMAD R20, R18, 0x1000, R191 ;  /* 0x0000100012147824 */ /* 0x00efe200078e02bf */
[----:B------:R-:W-:Y:S01]  /*f480*/  WARPGROUP.ARRIVE ;  /* 0x00000000000079c5 */ /* 0x000fe20000000000 */
[----:B------:R-:W-:Y:S01]  /*f490*/  IMAD.MOV.U32 R21, RZ, RZ, 0x40000040 ;  /* 0x40000040ff157424 */ /* 0x000fe200078e00ff */
[C---:B------:R-:W-:Y:S01]  /*f4a0*/  ISETP.GT.AND P2, PT, R215.reuse, RZ, PT ;  /* 0x000000ffd700720c */ /* 0x040fe20003f44270 */
        /* <DEDUP_REMOVED lines=43> */
.L_x_4986:
[----:B------:R-:W-:Y:S05]  /*f760*/  BSYNC B0 ;  /* 0x0000000000007941 */ /* 0x000fea0003800000 */
.L_x_4985:
[----:B------:R-:W3:Y:S01]  /*f770*/  SHFL.BFLY PT, R5, R0, 0x2, 0x1f ;  /* 0x0c401f0000057f89 */ /* 0x000ee200000e0000 */
[----:B------:R-:W-:Y:S02]  /*f780*/  VIADD R180, R18, 0x1 ;  /* 0x0000000112b47836 */ /* 0x000fe40000000000 */
[----:B------:R-:W-:Y:S01]  /*f790*/  IMAD.MOV.U32 R20, RZ, RZ, -0x800000 ;  /* 0xff800000ff147424 */ /* 0x000fe200078e00ff */
[----:B------:R-:W4:Y:S01]  /*f7a0*/  SHFL.BFLY PT, R6, R3, 0x2, 0x1f ;  /* 0x0c401f0003067f89 */ /* 0x000f2200000e0000 */
[----:B------:R-:W-:Y:S01]  /*f7b0*/  VIADD R213, R213, 0x1 ;  /* 0x00000001d5d57836 */ /* 0x000fe20000000000 */
[----:B------:R-:W-:Y:S08]  /*f7c0*/  BAR.ARV 0x8, 0x100 ;  /* 0x0204000000007b1d */ /* 0x000ff00000002000 */
[----:B------:R-:W-:Y:S01]  /*f7d0*/  BAR.SYNC.DEFER_BLOCKING 0xf, 0x100 ;  /* 0x03c4000000007b1d */ /* 0x000fe20000010000 */
[----:B------:R-:W-:Y:S01]  /*f7e0*/  ISETP.NE.AND P1, PT, R180, 0x2, PT ;  /* 0x00000002b400780c */ /* 0x000fe20003f25270 */
[----:B---3--:R-:W-:Y:S01]  /*f7f0*/  FADD.FTZ R5, R5, R0 ;  /* 0x0000000005057221 */ /* 0x008fe20000010000 */
[----:B----4-:R-:W-:-:S04]  /*f800*/  FADD.FTZ R6, R6, R3 ;  /* 0x0000000306067221 */ /* 0x010fc80000010000 */
[----:B------:R-:W3:Y:S01]  /*f810*/  SHFL.BFLY PT, R4, R5, 0x1, 0x1f ;  /* 0x0c201f0005047f89 */ /* 0x000ee200000e0000 */
[----:B------:R-:W-:-:S03]  /*f820*/  IMAD.MOV.U32 R3, RZ, RZ, RZ ;  /* 0x000000ffff037224 */ /* 0x000fc600078e00ff */
[----:B------:R-:W4:Y:S01]  /*f830*/  SHFL.BFLY PT, R7, R6, 0x1, 0x1f ;  /* 0x0c201f0006077f89 */ /* 0x000f2200000e0000 */
[----:B---3--:R-:W-:Y:S01]  /*f840*/  FADD.FTZ R181, R5, R4 ;  /* 0x0000000405b57221 */ /* 0x008fe20000010000 */
[----:B------:R-:W-:Y:S02]  /*f850*/  IMAD.MOV R4, RZ, RZ, -R197 ;  /* 0x000000ffff047224 */ /* 0x000fe400078e0ac5 */
[----:B----4-:R-:W-:Y:S02]  /*f860*/  FADD.FTZ R0, R6, R7 ;  /* 0x0000000706007221 */ /* 0x010fe40000010000 */
[----:B------:R-:W-:Y:S02]  /*f870*/  FSETP.NE.FTZ.AND P2, PT, R181, RZ, PT ;  /* 0x000000ffb500720b */ /* 0x000fe40003f55000 */
[----:B------:R-:W-:Y:S01]  /*f880*/  ISETP.NE.AND P0, PT, R189, R4, PT ;  /* 0x00000004bd00720c */ /* 0x000fe20003f05270 */
[----:B------:R-:W-:Y:S01]  /*f890*/  IMAD.MOV.U32 R4, RZ, RZ, RZ ;  /* 0x000000ffff047224 */ /* 0x000fe200078e00ff */
[----:B------:R-:W-:-:S02]  /*f8a0*/  FSETP.NE.FTZ.AND P3, PT, R0, RZ, PT ;  /* 0x000000ff0000720b */ /* 0x000fc40003f75000 */
[----:B------:R-:W-:-:S04]  /*f8b0*/  SEL R6, RZ, 0x1, P1 ;  /* 0x00000001ff067807 */ /* 0x000fc80000800000 */
[----:B------:R-:W-:-:S03]  /*f8c0*/  LOP3.LUT R19, R19, R6, RZ, 0x3c, !PT ;  /* 0x0000000613137212 */ /* 0x000fc600078e3cff */
[----:B------:R-:W3:Y:S02]  /*f8d0*/  @P2 MUFU.RCP R3, R181 ;  /* 0x000000b500032308 */ /* 0x000ee40000001000 */
[----:B------:R-:W-:Y:S02]  /*f8e0*/  @!P0 IMAD R5, R18, 0x40, R190 ;  /* 0x0000004012058824 */ /* 0x000fe400078e02be */
[----:B------:R-:W-:Y:S02]  /*f8f0*/  @P3 FMUL.FTZ R18, R13, 0.69314718246459960938 ;  /* 0x3f3172180d123820 */ /* 0x000fe40000410000 */
[----:B------:R-:W-:Y:S02]  /*f900*/  @!P0 IMAD R5, R5, 0x4, R2 ;  /* 0x0000000405058824 */ /* 0x000fe400078e0202 */
[----:B------:R-:W-:Y:S01]  /*f910*/  @P2 FMUL.FTZ R2, R13, 0.69314718246459960938 ;  /* 0x3f3172180d022820 */ /* 0x000fe20000410000 */
[----:B------:R-:W4:Y:S08]  /*f920*/  @P3 MUFU.RCP R4, R0 ;  /* 0x0000000000043308 */ /* 0x000f300000001000 */
[----:B------:R-:W5:Y:S01]  /*f930*/  @P2 MUFU.LG2 R181, R181 ;  /* 0x000000b500b52308 */ /* 0x000f620000000c00 */
[-C--:B---3--:R-:W-:Y:S01]  /*f940*/  FMUL.FTZ R179, R24, R3.reuse ;  /* 0x0000000318b37220 */ /* 0x088fe20000410000 */
[----:B------:R3:W-:Y:S01]  /*f950*/  @!P0 STS [R5+0x28800], R3 ;  /* 0x0288000305008388 */ /* 0x0007e20000000800 */
[-C--:B------:R-:W-:Y:S01]  /*f960*/  FMUL.FTZ R177, R25, R3.reuse ;  /* 0x0000000319b17220 */ /* 0x080fe20000410000 */
[-C--:B------:R-:W-:Y:S01]  /*f970*/  FMUL.FTZ R178, R28, R3.reuse ;  /* 0x000000031cb27220 */ /* 0x080fe20000410000 */
[-C--:B------:R-:W-:Y:S01]  /*f980*/  FMUL.FTZ R176, R32, R3.reuse ;  /* 0x0000000320b07220 */ /* 0x080fe20000410000 */
[-C--:B------:R-:W-:Y:S01]  /*f990*/  FMUL.FTZ R175, R36, R3.reuse ;  /* 0x0000000324af7220 */ /* 0x080fe20000410000 */
[-C--:B------:R-:W-:Y:S01]  /*f9a0*/  FMUL.FTZ R174, R40, R3.reuse ;  /* 0x0000000328ae7220 */ /* 0x080fe20000410000 */
[----:B------:R-:W1:Y:S01]  /*f9b0*/  @P3 MUFU.LG2 R24, R0 ;  /* 0x0000000000183308 */ /* 0x000e620000000c00 */
        /* <DEDUP_REMOVED lines=9> */
[-C--:B0-----:R-:W-:Y:S01]  /*fa50*/  FMUL.FTZ R168, R49, R3.reuse ;  /* 0x0000000331a87220 */ /* 0x081fe20000410000 */
        /* <DEDUP_REMOVED lines=51> */
[----:B---3--:R-:W-:-:S02]  /*fd90*/  IMAD.MOV.U32 R3, RZ, RZ, -0x800000 ;  /* 0xff800000ff037424 */ /* 0x008fc400078e00ff */
[-C--:B------:R-:W-:Y:S01]  /*fda0*/  FMUL.FTZ R13, R66, R4.reuse ;  /* 0x00000004420d7220 */ /* 0x080fe20000410000 */
[-C--:B------:R-:W-:Y:S01]  /*fdb0*/  FMUL.FTZ R9, R58, R4.reuse ;  /* 0x000000043a097220 */ /* 0x080fe20000410000 */
[-C--:B------:R-:W-:Y:S01]  /*fdc0*/  FMUL.FTZ R11, R62, R4.reuse ;  /* 0x000000043e0b7220 */ /* 0x080fe20000410000 */
[-C--:B------:R-:W-:Y:S01]  /*fdd0*/  FMUL.FTZ R66, R115, R4.reuse ;  /* 0x0000000473427220 */ /* 0x080fe20000410000 */
[----:B------:R-:W-:Y:S01]  /*fde0*/  @P3 FFMA.FTZ R3, R18, R15, R25 ;  /* 0x0000000f12033223 */ /* 0x000fe20000010019 */
[----:B------:R-:W-:Y:S01]  /*fdf0*/  PLOP3.LUT P0, PT, PT, PT, PT, 0x8, 0x0 ;  /* 0x000000000000781c */ /* 0x000fe20003f0e170 */
        /* <DEDUP_REMOVED lines=63> */
.L_x_4915:
[----:B------:R-:W-:Y:S05]  /*101f0*/  BSYNC B7 ;  /* 0x0000000000077941 */ /* 0x000fea0003800000 */
.L_x_4913:
[----:B------:R-:W0:Y:S08]  /*10200*/  S2UR UR5, SR_CgaCtaId ;  /* 0x00000000000579c3 */ /* 0x000e300000008800 */
[----:B------:R-:W-:Y:S06]  /*10210*/  BAR.SYNC.DEFER_BLOCKING 0x5, 0x180 ;  /* 0x0146000000007b1d */ /* 0x000fec0000010000 */
[----:B------:R-:W-:Y:S01]  /*10220*/  UMOV UR4, 0x400 ;  /* 0x0000040000047882 */ /* 0x000fe20000000000 */
[----:B------:R-:W-:Y:S01]  /*10230*/  BSSY B0, `(.L_x_4998) ;  /* 0x00002df000007945 */ /* 0x000fe20003800000 */
[----:B0-----:R-:W-:-:S06]  /*10240*/  ULEA UR4, UR5, UR4, 0x18 ;  /* 0x0000000405047291 */ /* 0x001fcc000f8ec03f */
[----:B------:R-:W-:-:S05]  /*10250*/  IMAD.U32 R2, RZ, RZ, UR4 ;  /* 0x00000004ff027e24 */ /* 0x000fca000f8e00ff */
[----:B------:R0:W1:Y:S01]  /*10260*/  LDS.128 R24, [R2+0x28cd0] ;  /* 0x028cd00002187984 */ /* 0x0000620000000c00 */
[----:B------:R-:W-:Y:S06]  /*10270*/  BAR.ARV 0x4, 0x180 ;  /* 0x0106000000007b1d */ /* 0x000fec0000002000 */
[----:B------:R-:W-:Y:S05]  /*10280*/  @P0 BRA `(.L_x_4999) ;  /* 0x0000001c00fc0947 */ /* 0x000fea0003800000 */
[----:B------:R-:W3:Y:S01]  /*10290*/  S2R R15, SR_SWINHI ;  /* 0x00000000000f7919 */ /* 0x000ee20000002f00 */
        /* <DEDUP_REMOVED lines=18> */
[----:B---3--:R-:W-:-:S02]  /*103c0*/  MOV R45, R15 ;  /* 0x0000000f002d7202 */ /* 0x008fc40000000f00 */
[----:B------:R-:W-:Y:S02]  /*103d0*/  F2FP.BF16.F32.PACK_AB R37, R91, R37 ;  /* 0x000000255b25723e */ /* 0x000fe400000010ff */
[----:B------:R-:W-:Y:S01]  /*103e0*/  F2FP.BF16.F32.PACK_AB R41, R21, R41 ;  /* 0x000000291529723e */ /* 0x000fe200000010ff */
[----:B------:R-:W-:Y:S01]  /*103f0*/  IMAD.WIDE R48, R233, 0x2, R44 ;  /* 0x00000002e9307825 */ /* 0x000fe200078e022c */
[----:B------:R-:W-:Y:S02]  /*10400*/  F2FP.BF16.F32.PACK_AB R42, R101, R100 ;  /* 0x00000064652a723e */ /* 0x000fe400000010ff */
[----:B------:R-:W-:Y:S02]  /*10410*/  F2FP.BF16.F32.PACK_AB R43, R103, R102 ;  /* 0x00000066672b723e */ /* 0x000fe400000010ff */
[C---:B------:R-:W-:Y:S02]  /*10420*/  IADD3 R57, P0, R48.reuse, 0x40, RZ ;  /* 0x0000004030397810 */ /* 0x040fe40007f1e0ff */
[----:B------:R-:W-:-:S02]  /*10430*/  IADD3 R53, P1, R48, 0x20, RZ ;  /* 0x0000002030357810 */ /* 0x000fc40007f3e0ff */
[----:B------:R-:W-:Y:S02]  /*10440*/  IADD3 R61, P4, R48, 0x60, RZ ;  /* 0x00000060303d7810 */ /* 0x000fe40007f9e0ff */
[----:B------:R-:W-:Y:S02]  /*10450*/  LOP3.LUT R56, R57, 0x380, RZ, 0xc0, !PT ;  /* 0x0000038039387812 */ /* 0x000fe400078ec0ff */
[----:B------:R-:W-:Y:S02]  /*10460*/  LOP3.LUT R52, R53, 0x380, RZ, 0xc0, !PT ;  /* 0x0000038035347812 */ /* 0x000fe400078ec0ff */
[----:B------:R-:W-:Y:S02]  /*10470*/  LOP3.LUT R60, R61, 0x380, RZ, 0xc0, !PT ;  /* 0x000003803d3c7812 */ /* 0x000fe400078ec0ff */
[----:B------:R-:W-:Y:S02]  /*10480*/  SHF.R.U64 R56, R56, 0x3, RZ ;  /* 0x0000000338387819 */ /* 0x000fe400000012ff */
[----:B------:R-:W-:-:S02]  /*10490*/  SHF.R.U64 R52, R52, 0x3, RZ ;  /* 0x0000000334347819 */ /* 0x000fc400000012ff */
[----:B------:R-:W-:Y:S02]  /*104a0*/  SHF.R.U64 R60, R60, 0x3, RZ ;  /* 0x000000033c3c7819 */ /* 0x000fe400000012ff */
[----:B------:R-:W-:Y:S01]  /*104b0*/  LOP3.LUT R56, R56, R57, RZ, 0x3c, !PT ;  /* 0x0000003938387212 */ /* 0x000fe200078e3cff */
[--C-:B------:R-:W-:Y:S01]  /*104c0*/  IMAD.X R57, RZ, RZ, R49.reuse, P0 ;  /* 0x000000ffff397224 */ /* 0x100fe200000e0631 */
[----:B------:R-:W-:Y:S01]  /*104d0*/  LOP3.LUT R52, R52, R53, RZ, 0x3c, !PT ;  /* 0x0000003534347212 */ /* 0x000fe200078e3cff */
[--C-:B------:R-:W-:Y:S01]  /*104e0*/  IMAD.X R53, RZ, RZ, R49.reuse, P1 ;  /* 0x000000ffff357224 */ /* 0x100fe200008e0631 */
[----:B------:R-:W-:Y:S02]  /*104f0*/  IADD3 R77, P2, R48, 0x2060, RZ ;  /* 0x00002060304d7810 */ /* 0x000fe40007f5e0ff */
[----:B------:R-:W-:Y:S01]  /*10500*/  LOP3.LUT R60, R60, R61, RZ, 0x3c, !PT ;  /* 0x0000003d3c3c7212 */ /* 0x000fe200078e3cff */
[----:B------:R-:W-:Y:S01]  /*10510*/  IMAD.X R61, RZ, RZ, R49, P4 ;  /* 0x000000ffff3d7224 */ /* 0x000fe200020e0631 */
[----:B------:R-:W-:-:S02]  /*10520*/  IADD3 R15, P0, R48, 0x4020, RZ ;  /* 0x00004020300f7810 */ /* 0x000fc40007f1e0ff */
[C---:B------:R-:W-:Y:S02]  /*10530*/  IADD3 R81, P1, R48.reuse, 0x4000, RZ ;  /* 0x0000400030517810 */ /* 0x040fe40007f3e0ff */
[C---:B------:R-:W-:Y:S01]  /*10540*/  IADD3 R85, P4, R48.reuse, 0x4040, RZ ;  /* 0x0000404030557810 */ /* 0x040fe20007f9e0ff */
[----:B------:R-:W-:Y:S01]  /*10550*/  IMAD.X R31, RZ, RZ, R49, P0 ;  /* 0x000000ffff1f7224 */ /* 0x000fe200000e0631 */
[----:B------:R-:W-:Y:S02]  /*10560*/  LOP3.LUT R76, R77, 0x380, RZ, 0xc0, !PT ;  /* 0x000003804d4c7812 */ /* 0x000fe400078ec0ff */
[----:B-----5:R-:W-:Y:S02]  /*10570*/  LOP3.LUT R30, R15, 0x380, RZ, 0xc0, !PT ;  /* 0x000003800f1e7812 */ /* 0x020fe400078ec0ff */
[----:B------:R-:W-:Y:S02]  /*10580*/  LOP3.LUT R80, R81, 0x380, RZ, 0xc0, !PT ;  /* 0x0000038051507812 */ /* 0x000fe400078ec0ff */
[----:B------:R-:W-:-:S02]  /*10590*/  IADD3 R65, P3, R48, 0x2000, RZ ;  /* 0x0000200030417810 */ /* 0x000fc40007f7e0ff */
[----:B------:R-:W-:Y:S02]  /*105a0*/  LOP3.LUT R84, R85, 0x380, RZ, 0xc0, !PT ;  /* 0x0000038055547812 */ /* 0x000fe400078ec0ff */
[----:B------:R-:W-:Y:S02]  /*105b0*/  IADD3 R69, P6, R48, 0x2020, RZ ;  /* 0x0000202030457810 */ /* 0x000fe40007fde0ff */
[----:B------:R-:W-:Y:S02]  /*105c0*/  SHF.R.U64 R76, R76, 0x3, RZ ;  /* 0x000000034c4c7819 */ /* 0x000fe400000012ff */
[----:B------:R-:W-:Y:S02]  /*105d0*/  IADD3 R73, P5, R48, 0x2040, RZ ;  /* 0x0000204030497810 */ /* 0x000fe40007fbe0ff */
[----:B------:R-:W-:Y:S02]  /*105e0*/  SHF.R.U64 R30, R30, 0x3, RZ ;  /* 0x000000031e1e7819 */ /* 0x000fe400000012ff */
[----:B------:R-:W-:-:S02]  /*105f0*/  SHF.R.U64 R80, R80, 0x3, RZ ;  /* 0x0000000350507819 */ /* 0x000fc400000012ff */
[----:B------:R-:W-:Y:S02]  /*10600*/  LOP3.LUT R64, R65, 0x380, RZ, 0xc0, !PT ;  /* 0x0000038041407812 */ /* 0x000fe400078ec0ff */
[----:B------:R-:W-:Y:S02]  /*10610*/  SHF.R.U64 R84, R84, 0x3, RZ ;  /* 0x0000000354547819 */ /* 0x000fe400000012ff */
[----:B------:R-:W-:Y:S02]  /*10620*/  LOP3.LUT R107, R48, 0x380, RZ, 0xc0, !PT ;  /* 0x00000380306b7812 */ /* 0x000fe400078ec0ff */
[----:B------:R-:W-:Y:S02]  /*10630*/  LOP3.LUT R68, R69, 0x380, RZ, 0xc0, !PT ;  /* 0x0000038045447812 */ /* 0x000fe400078ec0ff */
[----:B------:R-:W-:Y:S01]  /*10640*/  LOP3.LUT R76, R76, R77, RZ, 0x3c, !PT ;  /* 0x0000004d4c4c7212 */ /* 0x000fe200078e3cff */
[----:B------:R-:W-:Y:S01]  /*10650*/  IMAD.X R77, RZ, RZ, R49, P2 ;  /* 0x000000ffff4d7224 */ /* 0x000fe200010e0631 */
[----:B------:R-:W-:-:S02]  /*10660*/  LOP3.LUT R72, R73, 0x380, RZ, 0xc0, !PT ;  /* 0x0000038049487812 */ /* 0x000fc400078ec0ff */
[----:B------:R-:W-:Y:S02]  /*10670*/  LOP3.LUT R30, R30, R15, RZ, 0x3c, !PT ;  /* 0x0000000f1e1e7212 */ /* 0x000fe400078e3cff */
[----:B------:R-:W-:Y:S01]  /*10680*/  LOP3.LUT R80, R80, R81, RZ, 0x3c, !PT ;  /* 0x0000005150507212 */ /* 0x000fe200078e3cff */
[----:B------:R-:W-:Y:S01]  /*10690*/  IMAD.X R81, RZ, RZ, R49, P1 ;  /* 0x000000ffff517224 */ /* 0x000fe200008e0631 */
[----:B------:R-:W-:Y:S02]  /*106a0*/  IADD3 R15, P2, R48, 0x6040, RZ ;  /* 0x00006040300f7810 */ /* 0x000fe40007f5e0ff */
[----:B------:R-:W-:Y:S02]  /*106b0*/  SHF.R.U64 R64, R64, 0x3, RZ ;  /* 0x0000000340407819 */ /* 0x000fe400000012ff */
[----:B------:R-:W-:Y:S02]  /*106c0*/  LOP3.LUT R84, R84, R85, RZ, 0x3c, !PT ;  /* 0x0000005554547212 */ /* 0x000fe400078e3cff */
[----:B------:R-:W-:-:S02]  /*106d0*/  SHF.R.U64 R107, R107, 0x3, RZ ;  /* 0x000000036b6b7819 */ /* 0x000fc400000012ff */
[----:B------:R-:W-:Y:S02]  /*106e0*/  SHF.R.U64 R68, R68, 0x3, RZ ;  /* 0x0000000344447819 */ /* 0x000fe400000012ff */
[----:B------:R-:W-:Y:S02]  /*106f0*/  IADD3 R85, P1, R48, 0x6060, RZ ;  /* 0x0000606030557810 */ /* 0x000fe40007f3e0ff */
[----:B------:R-:W-:Y:S02]  /*10700*/  SHF.R.U64 R72, R72, 0x3, RZ ;  /* 0x0000000348487819 */ /* 0x000fe400000012ff */
[----:B------:R-:W-:Y:S02]  /*10710*/  LOP3.LUT R14, R15, 0x380, RZ, 0xc0, !PT ;  /* 0x000003800f0e7812 */ /* 0x000fe400078ec0ff */
[----:B------:R-:W-:Y:S01]  /*10720*/  LOP3.LUT R64, R64, R65, RZ, 0x3c, !PT ;  /* 0x0000004140407212 */ /* 0x000fe200078e3cff */
[--C-:B------:R-:W-:Y:S01]  /*10730*/  IMAD.X R65, RZ, RZ, R49.reuse, P3 ;  /* 0x000000ffff417224 */ /* 0x100fe200018e0631 */
[----:B------:R-:W-:Y:S01]  /*10740*/  LOP3.LUT R106, R107, R48, RZ, 0x3c, !PT ;  /* 0x000000306b6a7212 */ /* 0x000fe200078e3cff */
[--C-:B------:R-:W-:Y:S01]  /*10750*/  IMAD.MOV.U32 R107, RZ, RZ, R49.reuse ;  /* 0x000000ffff6b7224 */ /* 0x100fe200078e0031 */
[----:B------:R-:W-:Y:S01]  /*10760*/  LOP3.LUT R68, R68, R69, RZ, 0x3c, !PT ;  /* 0x0000004544447212 */ /* 0x000fe200078e3cff */
[----:B------:R-:W-:Y:S01]  /*10770*/  IMAD.X R69, RZ, RZ, R49, P6 ;  /* 0x000000ffff457224 */ /* 0x000fe200030e0631 */
[----:B------:R-:W-:-:S02]  /*10780*/  LOP3.LUT R4, R85, 0x380, RZ, 0xc0, !PT ;  /* 0x0000038055047812 */ /* 0x000fc400078ec0ff */
[----:B------:R-:W-:Y:S01]  /*10790*/  LOP3.LUT R72, R72, R73, RZ, 0x3c, !PT ;  /* 0x0000004948487212 */ /* 0x000fe200078e3cff */
[----:B------:R-:W-:Y:S01]  /*107a0*/  IMAD.X R73, RZ, RZ, R49, P5 ;  /* 0x000000ffff497224 */ /* 0x000fe200028e0631 */
[C---:B------:R-:W-:Y:S02]  /*107b0*/  IADD3 R89, P3, R48.reuse, 0x4060, RZ ;  /* 0x0000406030597810 */ /* 0x040fe40007f7e0ff */
[----:B------:R-:W-:Y:S02]  /*107c0*/  IADD3 R93, P6, R48, 0x6000, RZ ;  /* 0x00006000305d7810 */ /* 0x000fe40007fde0ff */
[----:B------:R-:W-:Y:S02]  /*107d0*/  SHF.R.U64 R14, R14, 0x3, RZ ;  /* 0x000000030e0e7819 */ /* 0x000fe400000012ff */
[----:B------:R-:W-:Y:S02]  /*107e0*/  IADD3 R99, P5, R48, 0x6020, RZ ;  /* 0x0000602030637810 */ /* 0x000fe40007fbe0ff */
[----:B------:R-:W-:-:S02]  /*107f0*/  SHF.R.U64 R48, R4, 0x3, RZ ;  /* 0x0000000304307819 */ /* 0x000fc400000012ff */
[----:B------:R-:W-:Y:S02]  /*10800*/  LOP3.LUT R88, R89, 0x380, RZ, 0xc0, !PT ;  /* 0x0000038059587812 */ /* 0x000fe400078ec0ff */
[----:B------:R-:W-:Y:S02]  /*10810*/  MOV R106, R106 ;  /* 0x0000006a006a7202 */ /* 0x000fe40000000f00 */
[----:B------:R-:W-:Y:S01]  /*10820*/  F2FP.BF16.F32.PACK_AB R4, R177, R179 ;  /* 0x000000b3b104723e */ /* 0x000fe200000010ff */
[----:B------:R-:W-:Y:S01]  /*10830*/  BAR.SYNC.DEFER_BLOCKING 0x1, 0x100 ;  /* 0x0044000000007b1d */ /* 0x000fe20000010000 */
[----:B------:R-:W-:Y:S02]  /*10840*/  LOP3.LUT R92, R93, 0x380, RZ, 0xc0, !PT ;  /* 0x000003805d5c7812 */ /* 0x000fe400078ec0ff */
[----:B------:R-:W-:Y:S01]  /*10850*/  LOP3.LUT R14, R14, R15, RZ, 0x3c, !PT ;  /* 0x0000000f0e0e7212 */ /* 0x000fe200078e3cff */
[----:B------:R-:W-:Y:S01]  /*10860*/  IMAD.X R15, RZ, RZ, R49, P2 ;  /* 0x000000ffff0f7224 */ /* 0x000fe200010e0631 */
[----:B------:R-:W-:-:S02]  /*10870*/  LOP3.LUT R98, R99, 0x380, RZ, 0xc0, !PT ;  /* 0x0000038063627812 */ /* 0x000fc400078ec0ff */
[----:B------:R-:W-:Y:S02]  /*10880*/  MOV R0, R30 ;  /* 0x0000001e00007202 */ /* 0x000fe40000000f00 */
[----:B------:R-:W-:Y:S02]  /*10890*/  MOV R52, R52 ;  /* 0x0000003400347202 */ /* 0x000fe40000000f00 */
[----:B------:R-:W-:Y:S02]  /*108a0*/  F2FP.BF16.F32.PACK_AB R30, R173, R175 ;  /* 0x000000afad1e723e */ /* 0x000fe400000010ff */
[----:B------:R-:W-:Y:S02]  /*108b0*/  F2FP.BF16.F32.PACK_AB R31, R39, R38 ;  /* 0x00000026271f723e */ /* 0x000fe400000010ff */
[----:B------:R-:W-:Y:S02]  /*108c0*/  SHF.R.U64 R88, R88, 0x3, RZ ;  /* 0x0000000358587819 */ /* 0x000fe400000012ff */
[----:B------:R-:W-:-:S02]  /*108d0*/  MOV R56, R56 ;  /* 0x0000003800387202 */ /* 0x000fc40000000f00 */
[----:B------:R-:W-:Y:S02]  /*108e0*/  SHF.R.U64 R92, R92, 0x3, RZ ;  /* 0x000000035c5c7819 */ /* 0x000fe400000012ff */
[----:B------:R-:W-:Y:S02]  /*108f0*/  SHF.R.U64 R98, R98, 0x3, RZ ;  /* 0x0000000362627819 */ /* 0x000fe400000012ff */
[----:B------:R-:W-:Y:S01]  /*10900*/  MOV R60, R60 ;  /* 0x0000003c003c7202 */ /* 0x000fe20000000f00 */
[----:B------:R3:W-:Y:S01]  /*10910*/  STSM.16.M88.4 [R106], R4 ;  /* 0x000000046a007844 */ /* 0x0007e20000000200 */
[----:B------:R-:W-:Y:S01]  /*10920*/  LOP3.LUT R48, R48, R85, RZ, 0x3c, !PT ;  /* 0x0000005530307212 */ /* 0x000fe200078e3cff */
[----:B------:R-:W-:Y:S01]  /*10930*/  IMAD.X R85, RZ, RZ, R49, P4 ;  /* 0x000000ffff557224 */ /* 0x000fe200020e0631 */
[----:B------:R-:W-:Y:S01]  /*10940*/  MOV R64, R64 ;  /* 0x0000004000407202 */ /* 0x000fe20000000f00 */
[----:B------:R4:W-:Y:S01]  /*10950*/  STSM.16.M88.4 [R52], R28 ;  /* 0x0000001c34007844 */ /* 0x0009e20000000200 */
[----:B-1----:R-:W-:-:S02]  /*10960*/  MOV R24, R14 ;  /* 0x0000000e00187202 */ /* 0x002fc40000000f00 */
[----:B------:R-:W-:Y:S01]  /*10970*/  LOP3.LUT R88, R88, R89, RZ, 0x3c, !PT ;  /* 0x0000005958587212 */ /* 0x000fe200078e3cff */
[--C-:B------:R-:W-:Y:S01]  /*10980*/  IMAD.X R89, RZ, RZ, R49.reuse, P3 ;  /* 0x000000ffff597224 */ /* 0x100fe200018e0631 */
[----:B------:R-:W-:Y:S01]  /*10990*/  MOV R68, R68 ;  /* 0x0000004400447202 */ /* 0x000fe20000000f00 */
[----:B------:R1:W-:Y:S01]  /*109a0*/  STSM.16.M88.4 [R56], R32 ;  /* 0x0000002038007844 */ /* 0x0003e20000000200 */
[----:B------:R-:W-:Y:S02]  /*109b0*/  F2FP.BF16.F32.PACK_AB R14, R161, R163 ;  /* 0x000000a3a10e723e */ /* 0x000fe400000010ff */
[----:B------:R-:W-:Y:S02]  /*109c0*/  F2FP.BF16.F32.PACK_AB R15, R71, R70 ;  /* 0x00000046470f723e */ /* 0x000fe400000010ff */
[----:B------:R-:W-:Y:S01]  /*109d0*/  LOP3.LUT R92, R92, R93, RZ, 0x3c, !PT ;  /* 0x0000005d5c5c7212 */ /* 0x000fe200078e3cff */
[----:B------:R-:W-:Y:S01]  /*109e0*/  IMAD.X R93, RZ, RZ, R49, P6 ;  /* 0x000000ffff5d7224 */ /* 0x000fe200030e0631 */
[----:B---3--:R-:W-:-:S02]  /*109f0*/  F2FP.BF16.F32.PACK_AB R4, R168, R171 ;  /* 0x000000aba804723e */ /* 0x008fc400000010ff */
[----:B------:R-:W-:Y:S02]  /*10a00*/  F2FP.BF16.F32.PACK_AB R5, R51, R50 ;  /* 0x000000323305723e */ /* 0x000fe400000010ff */
[----:B------:R-:W-:Y:S02]  /*10a10*/  F2FP.BF16.F32.PACK_AB R6, R166, R169 ;  /* 0x000000a9a606723e */ /* 0x000fe400000010ff */
[----:B------:R-:W-:Y:S02]  /*10a20*/  F2FP.BF16.F32.PACK_AB R7, R55, R54 ;  /* 0x000000363707723e */ /* 0x000fe400000010ff */
[----:B------:R-:W-:Y:S02]  /*10a30*/  MOV R72, R72 ;  /* 0x0000004800487202 */ /* 0x000fe40000000f00 */
[----:B----4-:R-:W-:Y:S01]  /*10a40*/  F2FP.BF16.F32.PACK_AB R28, R159, R162 ;  /* 0x000000a29f1c723e */ /* 0x010fe200000010ff */
[----:B------:R-:W-:Y:S01]  /*10a50*/  STSM.16.M88.4 [R60], R4 ;  /* 0x000000043c007844 */ /* 0x000fe20000000200 */
[----:B------:R-:W-:-:S02]  /*10a60*/  F2FP.BF16.F32.PACK_AB R29, R75, R74 ;  /* 0x0000004a4b1d723e */ /* 0x000fc400000010ff */
[----:B------:R-:W-:Y:S01]  /*10a70*/  F2FP.BF16.F32.PACK_AB R30, R157, R160 ;  /* 0x000000a09d1e723e */ /* 0x000fe200000010ff */
[----:B------:R-:W-:Y:S01]  /*10a80*/  STSM.16.M88.4 [R64], R8 ;  /* 0x0000000840007844 */ /* 0x000fe20000000200 */
[----:B------:R-:W-:Y:S02]  /*10a90*/  F2FP.BF16.F32.PACK_AB R31, R79, R78 ;  /* 0x0000004e4f1f723e */ /* 0x000fe400000010ff */
[----:B------:R-:W-:Y:S01]  /*10aa0*/  LOP3.LUT R98, R98, R99, RZ, 0x3c, !PT ;  /* 0x0000006362627212 */ /* 0x000fe200078e3cff */
[--C-:B------:R-:W-:Y:S01]  /*10ab0*/  IMAD.X R99, RZ, RZ, R49.reuse, P5 ;  /* 0x000000ffff637224 */ /* 0x100fe200028e0631 */
[----:B------:R-:W-:Y:S01]  /*10ac0*/  MOV R76, R76 ;  /* 0x0000004c004c7202 */ /* 0x000fe20000000f00 */
[----:B------:R-:W-:Y:S01]  /*10ad0*/  IMAD.X R49, RZ, RZ, R49, P1 ;  /* 0x000000ffff317224 */ /* 0x000fe200008e0631 */
[----:B-1----:R-:W-:Y:S01]  /*10ae0*/  F2FP.BF16.F32.PACK_AB R32, R155, R158 ;  /* 0x0000009e9b20723e */ /* 0x002fe200000010ff */
[----:B------:R-:W-:Y:S01]  /*10af0*/  STSM.16.M88.4 [R68], R12 ;  /* 0x0000000c44007844 */ /* 0x000fe20000000200 */
[----:B------:R-:W-:-:S02]  /*10b00*/  F2FP.BF16.F32.PACK_AB R33, R83, R82 ;  /* 0x000000525321723e */ /* 0x000fc400000010ff */
[----:B------:R-:W-:Y:S01]  /*10b10*/  F2FP.BF16.F32.PACK_AB R34, R153, R156 ;  /* 0x0000009c9922723e */ /* 0x000fe200000010ff */
[----:B------:R-:W-:Y:S01]  /*10b20*/  STSM.16.M88.4 [R72], R28 ;  /* 0x0000001c48007844 */ /* 0x000fe20000000200 */
[----:B------:R-:W-:Y:S02]  /*10b30*/  F2FP.BF16.F32.PACK_AB R35, R87, R86 ;  /* 0x000000565723723e */ /* 0x000fe400000010ff */
[----:B------:R-:W-:Y:S02]  /*10b40*/  MOV R80, R80 ;  /* 0x0000005000507202 */ /* 0x000fe40000000f00 */
[----:B------:R-:W-:Y:S01]  /*10b50*/  F2FP.BF16.F32.PACK_AB R38, R40, R152 ;  /* 0x000000982826723e */ /* 0x000fe200000010ff */
[----:B------:R-:W-:Y:S01]  /*10b60*/  STSM.16.M88.4 [R76], R32 ;  /* 0x000000204c007844 */ /* 0x000fe20000000200 */
[----:B------:R-:W-:Y:S02]  /*10b70*/  F2FP.BF16.F32.PACK_AB R39, R95, R94 ;  /* 0x0000005e5f27723e */ /* 0x000fe400000010ff */
[----:B------:R-:W-:-:S02]  /*10b80*/  F2FP.BF16.F32.PACK_AB R40, R97, R96 ;  /* 0x000000606128723e */ /* 0x000fc400000010ff */
[----:B------:R-:W-:Y:S01]  /*10b90*/  F2FP.BF16.F32.PACK_AB R104, R105, R104 ;  /* 0x000000686968723e */ /* 0x000fe200000010ff */
[----:B------:R1:W-:Y:S01]  /*10ba0*/  STSM.16.M88.4 [R80], R36 ;  /* 0x0000002450007844 */ /* 0x0003e20000000200 */
[----:B------:R-:W-:Y:S02]  /*10bb0*/  F2FP.BF16.F32.PACK_AB R112, R113, R112 ;  /* 0x000000707170723e */ /* 0x000fe400000010ff */
[----:B------:R-:W-:Y:S01]  /*10bc0*/  MOV R84, R84 ;  /* 0x0000005400547202 */ /* 0x000fe20000000f00 */
[----:B------:R3:W-:Y:S01]  /*10bd0*/  STSM.16.M88.4 [R0], R40 ;  /* 0x0000002800007844 */ /* 0x0007e20000000200 */
[----:B------:R-:W-:Y:S02]  /*10be0*/  F2FP.BF16.F32.PACK_AB R105, R62, R58 ;  /* 0x0000003a3e69723e */ /* 0x000fe400000010ff */
[----:B------:R-:W-:Y:S02]  /*10bf0*/  F2FP.BF16.F32.PACK_AB R106, R109, R108 ;  /* 0x0000006c6d6a723e */ /* 0x000fe400000010ff */
[----:B------:R-:W-:-:S02]  /*10c00*/  F2FP.BF16.F32.PACK_AB R107, R111, R110 ;  /* 0x0000006e6f6b723e */ /* 0x000fc400000010ff */
[----:B------:R-:W-:Y:S02]  /*10c10*/  F2FP.BF16.F32.PACK_AB R113, R66, R114 ;  /* 0x000000724271723e */ /* 0x000fe400000010ff */
[----:B------:R-:W-:Y:S01]  /*10c20*/  F2FP.BF16.F32.PACK_AB R120, R121, R120 ;  /* 0x000000787978723e */ /* 0x000fe200000010ff */
[----:B------:R-:W-:Y:S01]  /*10c30*/  STSM.16.M88.4 [R84], R104 ;  /* 0x0000006854007844 */ /* 0x000fe20000000200 */
[----:B------:R-:W-:Y:S01]  /*10c40*/  MOV R88, R88 ;  /* 0x0000005800587202 */ /* 0x000fe20000000f00 */
[----:B-1----:R-:W-:Y:S01]  /*10c50*/  IMAD.MOV.U32 R80, RZ, RZ, RZ ;  /* 0x000000ffff507224 */ /* 0x002fe200078e00ff */
[----:B------:R-:W-:Y:S02]  /*10c60*/  F2FP.BF16.F32.PACK_AB R114, R117, R116 ;  /* 0x000000747572723e */ /* 0x000fe400000010ff */
[----:B------:R-:W-:Y:S02]  /*10c70*/  F2FP.BF16.F32.PACK_AB R115, R119, R115 ;  /* 0x000000737773723e */ /* 0x000fe400000010ff */
[----:B------:R-:W-:-:S02]  /*10c80*/  F2FP.BF16.F32.PACK_AB R121, R123, R122 ;  /* 0x0000007a7b79723e */ /* 0x000fc400000010ff */
[----:B------:R-:W-:Y:S01]  /*10c90*/  F2FP.BF16.F32.PACK_AB R128, R129, R128 ;  /* 0x000000808180723e */ /* 0x000fe200000010ff */
[----:B------:R-:W-:Y:S01]  /*10ca0*/  STSM.16.M88.4 [R88], R112 ;  /* 0x0000007058007844 */ /* 0x000fe20000000200 */
[----:B------:R-:W-:Y:S02]  /*10cb0*/  MOV R92, R92 ;  /* 0x0000005c005c7202 */ /* 0x000fe40000000f00 */
[----:B------:R-:W-:Y:S02]  /*10cc0*/  F2FP.BF16.F32.PACK_AB R122, R125, R124 ;  /* 0x0000007c7d7a723e */ /* 0x000fe400000010ff */
[----:B------:R-:W-:Y:S02]  /*10cd0*/  F2FP.BF16.F32.PACK_AB R123, R127, R126 ;  /* 0x0000007e7f7b723e */ /* 0x000fe400000010ff */
[----:B------:R-:W-:Y:S02]  /*10ce0*/  F2FP.BF16.F32.PACK_AB R129, R131, R130 ;  /* 0x000000828381723e */ /* 0x000fe400000010ff */
[----:B------:R-:W-:Y:S01]  /*10cf0*/  F2FP.BF16.F32.PACK_AB R136, R137, R136 ;  /* 0x000000888988723e */ /* 0x000fe200000010ff */
[----:B------:R-:W-:Y:S01]  /*10d00*/  STSM.16.M88.4 [R92], R120 ;  /* 0x000000785c007844 */ /* 0x000fe20000000200 */
[----:B------:R-:W-:-:S02]  /*10d10*/  ISETP.NE.U32.AND P0, PT, RZ, UR4, PT ;  /* 0x00000004ff007c0c */ /* 0x000fc4000bf05070 */
[----:B------:R-:W-:Y:S02]  /*10d20*/  IADD3 R6, P1, R205, UR4, RZ ;  /* 0x00000004cd067c10 */ /* 0x000fe4000ff3e0ff */
        /* <DEDUP_REMOVED lines=13> */
[----:B------:R-:W-:-:S02]  /*10e00*/  ISETP.NE.AND.EX P0, PT, RZ, UR5, PT, P0 ;  /* 0x00000005ff007c0c */ /* 0x000fc4000bf05300 */
        /* <DEDUP_REMOVED lines=8> */
[----:B---3--:R-:W-:Y:S01]  /*10e90*/  IMAD.U32 R0, RZ, RZ, UR4 ;  /* 0x00000004ff007e24 */ /* 0x008fe2000f8e00ff */
        /* <DEDUP_REMOVED lines=35> */
[----:B-1----:R-:W-:Y:S02]  /*110d0*/  LOP3.LUT R48, R49, 0x380, RZ, 0xc0, !PT ;  /* 0x0000038031307812 */ /* 0x002fe400078ec0ff */
        /* <DEDUP_REMOVED lines=14> */
[----:B---3--:R-:W-:Y:S06]  /*111c0*/  @P6 BRA `(.L_x_5000) ;  /* 0x0000000000106947 */ /* 0x008fec0003800000 */
[----:B------:R-:W-:Y:S05]  /*111d0*/  @!P0 BRA `(.L_x_5000) ;  /* 0x00000000000c8947 */ /* 0x000fea0003800000 */
[----:B------:R-:W3:Y:S04]  /*111e0*/  LDG.E R11, desc[UR40][R6.64] ;  /* 0x00000028060b7981 */ /* 0x000ee8000c1e1900 */
[----:B-----5:R-:W3:Y:S02]  /*111f0*/  LDG.E R0, desc[UR40][R6.64+0x4] ;  /* 0x0000042806007981 */ /* 0x020ee4000c1e1900 */
[----:B---3--:R-:W-:-:S07]  /*11200*/  IMAD.IADD R0, R0, 0x1, -R11 ;  /* 0x0000000100007824 */ /* 0x008fce00078e0a0b */
.L_x_5000:
        /* <DEDUP_REMOVED lines=26> */
[----:B------:R-:W-:-:S02]  /*113b0*/  LOP3.LUT R6, R15, R4, RZ, 0x3c, !PT ;  /* 0x000000040f067212 */ /* 0x000fc400078e3cff */
[----:B------:R-:W-:Y:S01]  /*113c0*/  SHF.R.U64 R4, R7, 0x3, RZ ;  /* 0x0000000307047819 */ /* 0x000fe200000012ff */
[--C-:B------:R-:W-:Y:S01]  /*113d0*/  IMAD.MOV.U32 R7, RZ, RZ, R5.reuse ;  /* 0x000000ffff077224 */ /* 0x100fe200078e0005 */
        /* <DEDUP_REMOVED lines=14> */
[----:B------:R-:W1:Y:S01]  /*114c0*/  LDC R31, c[0x0][0xbe8] ;  /* 0x0002fa00ff1f7b82 */ /* 0x000e620000000800 */
[--C-:B------:R-:W-:Y:S01]  /*114d0*/  IMAD.IADD R35, R203, 0x1, R196.reuse ;  /* 0x00000001cb237824 */ /* 0x100fe200078e02c4 */
[----:B------:R-:W-:Y:S01]  /*114e0*/  ULDC.64 UR4, c[0x0][0xb90] ;  /* 0x0002e40000047ab9 */ /* 0x000fe20000000a00 */
[----:B------:R-:W-:Y:S02]  /*114f0*/  IMAD.IADD R30, R190, 0x1, R196 ;  /* 0x00000001be1e7824 */ /* 0x000fe400078e02c4 */
[----:B------:R-:W-:Y:S02]  /*11500*/  IMAD R11, R82, UR4, RZ ;  /* 0x00000004520b7c24 */ /* 0x000fe4000f8e02ff */
[----:B------:R-:W-:-:S04]  /*11510*/  IMAD.WIDE.U32 R4, R204, UR4, R80 ;  /* 0x00000004cc047c25 */ /* 0x000fc8000f8e0050 */
[----:B------:R-:W-:Y:S01]  /*11520*/  IMAD R15, R204, UR5, R11 ;  /* 0x00000005cc0f7c24 */ /* 0x000fe2000f8e020b */
[----:B------:R-:W-:Y:S01]  /*11530*/  ULDC.64 UR4, c[0x0][0xb98] ;  /* 0x0002e60000047ab9 */ /* 0x000fe20000000a00 */
[----:B------:R-:W-:Y:S02]  /*11540*/  IMAD.MOV.U32 R11, RZ, RZ, R35 ;  /* 0x000000ffff0b7224 */ /* 0x000fe400078e0023 */
[----:B------:R-:W-:Y:S02]  /*11550*/  IMAD.IADD R5, R5, 0x1, R15 ;  /* 0x0000000105057824 */ /* 0x000fe400078e020f */
[----:B------:R-:W-:Y:S01]  /*11560*/  IMAD.WIDE.U32 R4, R207, UR4, R4 ;  /* 0x00000004cf047c25 */ /* 0x000fe2000f8e0004 */
[----:B-1----:R-:W-:-:S13]  /*11570*/  ISETP.NE.AND P0, PT, R31, 0x1, PT ;  /* 0x000000011f00780c */ /* 0x002fda0003f05270 */
[----:B------:R-:W1:Y:S08]  /*11580*/  @P0 LDC R10, c[0x0][0xbec] ;  /* 0x0002fb00ff0a0b82 */ /* 0x000e700000000800 */
[----:B------:R-:W3:Y:S01]  /*11590*/  @P0 LDC R21, c[0x0][0xbf0] ;  /* 0x0002fc00ff150b82 */ /* 0x000ee20000000800 */
[----:B-1----:R-:W-:-:S05]  /*115a0*/  @P0 IMAD.HI.U32 R10, R35, R10, RZ ;  /* 0x0000000a230a0227 */ /* 0x002fca00078e00ff */
        /* <DEDUP_REMOVED lines=15> */
[----:B------:R-:W-:-:S03]  /*116a0*/  ULDC.64 UR4, c[0x0][0xb50] ;  /* 0x0002d40000047ab9 */ /* 0x000fc60000000a00 */
[----:B------:R-:W-:Y:S01]  /*116b0*/  IMAD.IADD R5, R5, 0x1, R15 ;  /* 0x0000000105057824 */ /* 0x000fe200078e020f */
[----:B------:R-:W-:-:S04]  /*116c0*/  LEA R15, P0, R4, UR4, 0x2 ;  /* 0x00000004040f7c11 */ /* 0x000fc8000f8010ff */
[----:B------:R-:W-:Y:S01]  /*116d0*/  LEA.HI.X R21, R4, UR5, R5, 0x2, P0 ;  /* 0x0000000504157c11 */ /* 0x000fe200080f1405 */
[----:B------:R-:W-:Y:S01]  /*116e0*/  SHFL.IDX PT, R10, R15, 0x1, 0x1c1f ;  /* 0x003c1f000f0a7f89 */ /* 0x000fe200000e0000 */
[----:B------:R-:W-:Y:S01]  /*116f0*/  ISETP.NE.AND P0, PT, R189, R14, PT ;  /* 0x0000000ebd00720c */ /* 0x000fe20003f05270 */
[C---:B------:R-:W-:Y:S02]  /*11700*/  VIADD R14, R30.reuse, 0x8 ;  /* 0x000000081e0e7836 */ /* 0x040fe40000000000 */
[----:B------:R-:W-:Y:S01]  /*11710*/  SHFL.IDX PT, R4, R15, RZ, 0x1c1f ;  /* 0x001c1fff0f047589 */ /* 0x000fe200000e0000 */
[-C--:B------:R-:W-:Y:S02]  /*11720*/  ISETP.GE.OR P1, PT, R30, R31.reuse, P0 ;  /* 0x0000001f1e00720c */ /* 0x080fe40000726670 */
[----:B------:R-:W-:Y:S01]  /*11730*/  ISETP.GE.OR P0, PT, R14, R31, P0 ;  /* 0x0000001f0e00720c */ /* 0x000fe20000706670 */
[----:B------:R-:W1:Y:S04]  /*11740*/  SHFL.IDX PT, R5, R21, RZ, 0x1c1f ;  /* 0x001c1fff15057589 */ /* 0x000e6800000e0000 */
[----:B------:R-:W3:Y:S06]  /*11750*/  SHFL.IDX PT, R11, R21, 0x1, 0x1c1f ;  /* 0x003c1f00150b7f89 */ /* 0x000eec00000e0000 */
[----:B-1----:R1:W-:Y:S04]  /*11760*/  @!P1 ST.E desc[UR40][R4.64], R20 ;  /* 0x0000001404009985 */ /* 0x0023e8000c101928 */
[----:B---3--:R1:W-:Y:S02]  /*11770*/  @!P0 ST.E desc[UR40][R10.64], R3 ;  /* 0x000000030a008985 */ /* 0x0083e4000c101928 */
.L_x_5001:
[----:B------:R-:W3:Y:S01]  /*11780*/  LDC R85, c[0x0][0xbe8] ;  /* 0x0002fa00ff557b82 */ /* 0x000ee20000000800 */
[----:B------:R-:W-:Y:S01]  /*11790*/  ULDC.64 UR4, c[0x0][0xaa0] ;  /* 0x0002a80000047ab9 */ /* 0x000fe20000000a00 */
[----:B-1----:R-:W5:Y:S01]  /*117a0*/  LD.E.128 R4, desc[UR40][R6.64] ;  /* 0x0000002806047980 */ /* 0x002f62000c101d00 */
[----:B------:R-:W-:-:S03]  /*117b0*/  IMAD R3, R81, UR4, RZ ;  /* 0x0000000451037c24 */ /* 0x000fc6000f8e02ff */
[----:B------:R-:W5:Y:S01]  /*117c0*/  LD.E.128 R8, desc[UR40][R8.64] ;  /* 0x0000002808087980 */ /* 0x000f62000c101d00 */
[C---:B------:R-:W-:Y:S01]  /*117d0*/  IMAD R3, R80.reuse, UR5, R3 ;  /* 0x0000000550037c24 */ /* 0x040fe2000f8e0203 */
[----:B------:R-:W1:Y:S01]  /*117e0*/  LDC R88, c[0x0][0xac8] ;  /* 0x0002b200ff587b82 */ /* 0x000e620000000800 */
[----:B------:R-:W-:Y:S01]  /*117f0*/  IMAD.WIDE.U32 R80, R80, UR4, RZ ;  /* 0x0000000450507c25 */ /* 0x000fe2000f8e00ff */
        /* <DEDUP_REMOVED lines=24> */
[-C--:B-1----:R-:W-:Y:S01]  /*11980*/  ISETP.GE.AND P0, PT, R212, R88.reuse, PT ;  /* 0x00000058d400720c */ /* 0x082fe20003f06270 */
        /* <DEDUP_REMOVED lines=8> */
[----:B------:R-:W-:Y:S01]  /*11a10*/  IMAD.SHL.U32 R83, R80, 0x2, RZ ;  /* 0x0000000250537824 */ /* 0x000fe200078e00ff */
[----:B----4-:R-:W-:Y:S01]  /*11a20*/  @P1 SHF.R.U32.HI R3, RZ, R87, R24 ;  /* 0x00000057ff031219 */ /* 0x010fe20000011618 */
[----:B------:R-:W-:Y:S01]  /*11a30*/  IMAD.WIDE.U32 R20, R207, UR4, R20 ;  /* 0x00000004cf147c25 */ /* 0x000fe2000f8e0014 */
[-C--:B------:R-:W-:Y:S01]  /*11a40*/  ISETP.GE.AND P1, PT, R193, R88.reuse, PT ;  /* 0x00000058c100720c */ /* 0x080fe20003f26270 */
[----:B------:R-:W-:Y:S01]  /*11a50*/  ULDC.64 UR4, c[0x0][0xae0] ;  /* 0x0002b80000047ab9 */ /* 0x000fe20000000a00 */
[----:B------:R-:W-:Y:S01]  /*11a60*/  SEL R80, RZ, 0xffffffff, P0 ;  /* 0xffffffffff507807 */ /* 0x000fe20000000000 */
[----:B------:R-:W-:Y:S01]  /*11a70*/  IMAD.IADD R21, R21, 0x1, R81 ;  /* 0x0000000115157824 */ /* 0x000fe200078e0251 */
[----:B------:R-:W-:Y:S01]  /*11a80*/  SEL R24, RZ, 0x1, P1 ;  /* 0x00000001ff187807 */ /* 0x000fe20000800000 */
[----:B------:R-:W-:Y:S01]  /*11a90*/  IMAD.MOV R81, RZ, RZ, -R3 ;  /* 0x000000ffff517224 */ /* 0x000fe200078e0a03 */
[-C--:B------:R-:W-:Y:S01]  /*11aa0*/  ISETP.GE.AND P0, PT, R210, R88.reuse, PT ;  /* 0x00000058d200720c */ /* 0x080fe20003f06270 */
[----:B------:R-:W-:Y:S01]  /*11ab0*/  @!PT LDS RZ, [RZ] ;  /* 0x00000000fffff984 */ /* 0x000fe20000000800 */
[----:B------:R-:W-:Y:S01]  /*11ac0*/  @!PT LDS RZ, [RZ] ;  /* 0x00000000fffff984 */ /* 0x000fe20000000800 */
[----:B------:R-:W-:Y:S01]  /*11ad0*/  @!PT LDS RZ, [RZ] ;  /* 0x00000000fffff984 */ /* 0x000fe20000000800 */
[----:B------:R-:W-:Y:S01]  /*11ae0*/  @!PT LDS RZ, [RZ] ;  /* 0x00000000fffff984 */ /* 0x000fe20000000800 */
[----:B------:R1:W-:Y:S06]  /*11af0*/  MEMBAR.ALL.CTA ;  /* 0x0000000000007992 */ /* 0x0003ec0000008000 */
[----:B-1----:R-:W1:Y:S01]  /*11b00*/  FENCE.VIEW.ASYNC.S ;  /* 0x00000000000073c6 */ /* 0x002e620000000000 */
        /* <DEDUP_REMOVED lines=12> */
[-C--:B------:R-:W-:Y:S01]  /*11bd0*/  ISETP.GE.AND P0, PT, R208, R88.reuse, PT ;  /* 0x00000058d000720c */ /* 0x080fe20003f06270 */
        /* <DEDUP_REMOVED lines=24> */
[----:B-1----:R1:W3:Y:S01]  /*11d60*/  SHFL.IDX PT, R80, R89, RZ, 0x181f ;  /* 0x00181fff59507589 */ /* 0x0022e200000e0000 */
        /* <DEDUP_REMOVED lines=9> */
[----:B------:R-:W-:Y:S01]  /*11e00*/  LOP3.LUT R24, R3, R24, RZ, 0xfc, !PT ;  /* 0x0000001803187212 */ /* 0x000fe200078efcff */
[----:B------:R-:W-:Y:S06]  /*11e10*/  @P1 BRA `(.L_x_5003) ;  /* 0x00000000007c1947 */ /* 0x000fec0003800000 */
[-C--:B------:R-:W-:Y:S02]  /*11e20*/  ISETP.GE.AND P1, PT, R212, R88.reuse, PT ;  /* 0x00000058d400720c */ /* 0x080fe40003f26270 */
[-C--:B------:R-:W-:Y:S02]  /*11e30*/  ISETP.GE.AND P0, PT, R193, R88.reuse, PT ;  /* 0x00000058c100720c */ /* 0x080fe40003f06270 */
[-C--:B------:R-:W-:Y:S02]  /*11e40*/  ISETP.GE.AND P5, PT, R211, R88.reuse, PT ;  /* 0x00000058d300720c */ /* 0x080fe40003fa6270 */
[----:B------:R-:W-:-:S07]  /*11e50*/  ISETP.GE.AND P3, PT, R210, R88, PT ;  /* 0x00000058d200720c */ /* 0x000fce0003f66270 */
[C---:B---3--:R-:W-:Y:S02]  /*11e60*/  @!P1 LEA R82, P2, R212.reuse, R80, 0x1 ;  /* 0x00000050d4529211 */ /* 0x048fe400078408ff */
[----:B----4-:R-:W-:Y:S02]  /*11e70*/  @!P0 IMAD.WIDE R20, R193, 0x2, R80 ;  /* 0x00000002c1148825 */ /* 0x010fe400078e0250 */
        /* <DEDUP_REMOVED lines=25> */
.L_x_5003:
[----:B------:R-:W-:Y:S05]  /*12010*/  BSYNC B1 ;  /* 0x0000000000017941 */ /* 0x000fea0003800000 */
.L_x_5002:
[----:B-1----:R-:W-:Y:S01]  /*12020*/  VIADD R0, R196, 0x20 ;  /* 0x00000020c4007836 */ /* 0x002fe20000000000 */
[----:B0----5:R0:W1:Y:S04]  /*12030*/  SHFL.IDX PT, R7, R90, 0x1, 0x181f ;  /* 0x00381f005a077f89 */ /* 0x02106800000e0000 */
        /* <DEDUP_REMOVED lines=9> */
[CC--:B0-----:R-:W-:Y:S02]  /*120d0*/  @!P5 LEA R12, P4, R212.reuse, R6.reuse, 0x1 ;  /* 0x00000006d40cd211 */ /* 0x0c1fe400078808ff */
[----:B-1----:R-:W-:Y:S02]  /*120e0*/  @!P6 IMAD.WIDE R4, R193, 0x2, R6 ;  /* 0x00000002c104e825 */ /* 0x002fe400078e0206 */
        /* <DEDUP_REMOVED lines=25> */
.L_x_4999:
[----:B------:R-:W-:Y:S01]  /*12280*/  ULDC.64 UR4, c[0x0][0xc00] ;  /* 0x0003000000047ab9 */ /* 0x000fe20000000a00 */
[----:B------:R-:W-:Y:S01]  /*12290*/  IMAD.MOV.U32 R3, RZ, RZ, RZ ;  /* 0x000000ffff037224 */ /* 0x000fe200078e00ff */
[----:B------:R-:W-:Y:S01]  /*122a0*/  ISETP.NE.U32.AND P0, PT, RZ, UR4, PT ;  /* 0x00000004ff007c0c */ /* 0x000fe2000bf05070 */
[----:B------:R-:W3:Y:S01]  /*122b0*/  S2R R8, SR_TID.X ;  /* 0x0000000000087919 */ /* 0x000ee20000002100 */
[----:B------:R-:W-:Y:S01]  /*122c0*/  IADD3 R4, P1, R205, UR4, RZ ;  /* 0x00000004cd047c10 */ /* 0x000fe2000ff3e0ff */
[----:B------:R-:W4:Y:S01]  /*122d0*/  LDC R21, c[0x0][0xbe8] ;  /* 0x0002fa00ff157b82 */ /* 0x000f220000000800 */
        /* <DEDUP_REMOVED lines=9> */
[----:B------:R-:W-:Y:S01]  /*12370*/  @P1 IADD3.X R7, R206, UR5, RZ, P2, !PT ;  /* 0x00000005ce071c10 */ /* 0x000fe200097fe4ff */
[----:B---3--:R-:W-:-:S04]  /*12380*/  VIADD R8, R8, 0xffffff80 ;  /* 0xffffff8008087836 */ /* 0x008fc80000000000 */
[----:B------:R0:W5:Y:S01]  /*12390*/  @P1 LDG.E R0, desc[UR40][R6.64] ;  /* 0x0000002806001981 */ /* 0x000162000c1e1900 */
[----:B------:R-:W-:Y:S01]  /*123a0*/  ISETP.GE.AND P2, PT, R8, 0x40, PT ;  /* 0x000000400800780c */ /* 0x000fe20003f46270 */
[----:B------:R-:W-:-:S12]  /*123b0*/  @P1 BRA `(.L_x_5005) ;  /* 0x0000000000101947 */ /* 0x000fd80003800000 */
[----:B------:R-:W-:Y:S05]  /*123c0*/  @!P0 BRA `(.L_x_5005) ;  /* 0x00000000000c8947 */ /* 0x000fea0003800000 */
[----:B0-----:R-:W3:Y:S04]  /*123d0*/  LDG.E R7, desc[UR40][R4.64] ;  /* 0x0000002804077981 */ /* 0x001ee8000c1e1900 */
[----:B-----5:R-:W3:Y:S02]  /*123e0*/  LDG.E R0, desc[UR40][R4.64+0x4] ;  /* 0x0000042804007981 */ /* 0x020ee4000c1e1900 */
[----:B---3--:R-:W-:-:S07]  /*123f0*/  IMAD.IADD R0, R0, 0x1, -R7 ;  /* 0x0000000100007824 */ /* 0x008fce00078e0a07 */
.L_x_5005:
[----:B------:R-:W-:Y:S01]  /*12400*/  BSSY B1, `(.L_x_5006) ;  /* 0x000002d000017945 */ /* 0x000fe20003800000 */
[----:B------:R-:W-:Y:S02]  /*12410*/  SHF.R.S32.HI R12, RZ, 0x1f, R204 ;  /* 0x0000001fff0c7819 */ /* 0x000fe400000114cc */
[----:B------:R-:W-:Y:S02]  /*12420*/  SEL R207, R207, RZ, !P0 ;  /* 0x000000ffcfcf7207 */ /* 0x000fe40004000000 */
[----:B------:R-:W-:Y:S02]  /*12430*/  SEL R219, R219, RZ, !P0 ;  /* 0x000000ffdbdb7207 */ /* 0x000fe40004000000 */
[----:B-----5:R-:W-:Y:S01]  /*12440*/  SHF.R.S32.HI R10, RZ, 0x1f, R3 ;  /* 0x0000001fff0a7819 */ /* 0x020fe20000011403 */
[----:B------:R-:W-:Y:S06]  /*12450*/  @P2 BRA `(.L_x_5007) ;  /* 0x00000000009c2947 */ /* 0x000fec0003800000 */
[----:B0-----:R-:W0:Y:S01]  /*12460*/  S2R R5, SR_TID.X ;  /* 0x0000000000057919 */ /* 0x001e220000002100 */
        /* <DEDUP_REMOVED lines=16> */
[----:B------:R-:W3:Y:S01]  /*12570*/  @P0 LDC R15, c[0x0][0xbf0] ;  /* 0x0002fc00ff0f0b82 */ /* 0x000ee20000000800 */
[----:B------:R-:W-:-:S04]  /*12580*/  IMAD.WIDE.U32 R4, R207, UR4, R4 ;  /* 0x00000004cf047c25 */ /* 0x000fc8000f8e0004 */
[----:B0-----:R-:W-:-:S05]  /*12590*/  @P0 IMAD.HI.U32 R6, R8, R13, RZ ;  /* 0x0000000d08060227 */ /* 0x001fca00078e00ff */
[----:B---3--:R-:W-:Y:S01]  /*125a0*/  @P0 SHF.R.U32.HI R7, RZ, R15, R6 ;  /* 0x0000000fff070219 */ /* 0x008fe20000011606 */
        /* <DEDUP_REMOVED lines=18> */
.L_x_5007:
[----:B------:R-:W-:Y:S05]  /*126d0*/  BSYNC B1 ;  /* 0x0000000000017941 */ /* 0x000fea0003800000 */
.L_x_5006:
[----:B----4-:R-:W-:Y:S01]  /*126e0*/  ISETP.NE.AND P0, PT, R21, 0x1, PT ;  /* 0x000000011500780c */ /* 0x010fe20003f05270 */
[----:B-1----:R-:W1:Y:S01]  /*126f0*/  LDC R24, c[0x0][0xac8] ;  /* 0x0002b200ff187b82 */ /* 0x002e620000000800 */
[----:B------:R-:W-:Y:S01]  /*12700*/  ULDC.64 UR4, c[0x0][0xaa0] ;  /* 0x0002a80000047ab9 */ /* 0x000fe20000000a00 */
[----:B0--3--:R-:W-:Y:S01]  /*12710*/  IMAD R7, R217, 0x20, R218 ;  /* 0x00000020d9077824 */ /* 0x009fe200078e02da */
[----:B------:R-:W-:Y:S01]  /*12720*/  BSSY B1, `(.L_x_5008) ;  /* 0x000006b000017945 */ /* 0x000fe20003800000 */
[----:B------:R-:W-:Y:S01]  /*12730*/  IMAD R6, R10, UR4, RZ ;  /* 0x000000040a067c24 */ /* 0x000fe2000f8e02ff */
[----:B------:R-:W-:Y:S01]  /*12740*/  SHF.R.S32.HI R30, RZ, 0x1f, R209 ;  /* 0x0000001fff1e7819 */ /* 0x000fe200000114d1 */
        /* <DEDUP_REMOVED lines=8> */
[----:B------:R-:W-:-:S02]  /*127d0*/  IMAD.IADD R5, R5, 0x1, R3 ;  /* 0x0000000105057824 */ /* 0x000fc400078e0203 */
[----:B------:R-:W-:Y:S02]  /*127e0*/  IMAD R3, R12, UR4, RZ ;  /* 0x000000040c037c24 */ /* 0x000fe4000f8e02ff */
[C---:B------:R-:W-:Y:S01]  /*127f0*/  IMAD.WIDE.U32 R4, R204.reuse, UR4, R4 ;  /* 0x00000004cc047c25 */ /* 0x040fe2000f8e0004 */
[----:B------:R-:W3:Y:S03]  /*12800*/  @P0 LDC R11, c[0x0][0xbf0] ;  /* 0x0002fc00ff0b0b82 */ /* 0x000ee60000000800 */
[----:B------:R-:W-:Y:S01]  /*12810*/  IMAD R3, R204, UR5, R3 ;  /* 0x00000005cc037c24 */ /* 0x000fe2000f8e0203 */
[-C--:B-1----:R-:W-:Y:S01]  /*12820*/  ISETP.GE.AND P1, PT, R212, R24.reuse, PT ;  /* 0x00000018d400720c */ /* 0x082fe20003f26270 */
        /* <DEDUP_REMOVED lines=15> */
[----:B---3--:R-:W-:Y:S01]  /*12920*/  @P0 SHF.R.U32.HI R3, RZ, R11, R6 ;  /* 0x0000000bff030219 */ /* 0x008fe20000011606 */
[----:B------:R-:W-:Y:S01]  /*12930*/  IMAD R29, R0, R21, RZ ;  /* 0x00000015001d7224 */ /* 0x000fe200078e02ff */
[----:B------:R-:W-:Y:S01]  /*12940*/  LOP3.LUT R9, R10, 0x2, R7, 0xe2, !PT ;  /* 0x000000020a097812 */ /* 0x000fe200078ee207 */
[----:B------:R-:W-:Y:S01]  /*12950*/  IMAD.IADD R196, R218, 0x1, R196 ;  /* 0x00000001dac47824 */ /* 0x000fe200078e02c4 */
[----:B------:R-:W-:Y:S01]  /*12960*/  SEL R10, RZ, 0xffffffff, P2 ;  /* 0xffffffffff0a7807 */ /* 0x000fe20001000000 */
[--C-:B------:R-:W-:Y:S01]  /*12970*/  IMAD.MOV R7, RZ, RZ, -R3.reuse ;  /* 0x000000ffff077224 */ /* 0x100fe200078e0a03 */
[----:B------:R-:W-:Y:S01]  /*12980*/  SHF.R.S32.HI R6, RZ, 0x1f, R3 ;  /* 0x0000001fff067819 */ /* 0x000fe20000011403 */
[----:B------:R-:W-:Y:S01]  /*12990*/  IMAD.WIDE.U32 R4, R3, UR4, R4 ;  /* 0x0000000403047c25 */ /* 0x000fe2000f8e0004 */
[----:B------:R-:W-:-:S02]  /*129a0*/  SEL R11, RZ, 0xffffffff, P1 ;  /* 0xffffffffff0b7807 */ /* 0x000fc40000800000 */
[-C--:B------:R-:W-:Y:S01]  /*129b0*/  ISETP.GE.AND P0, PT, R209, R24.reuse, PT ;  /* 0x00000018d100720c */ /* 0x080fe20003f06270 */
[----:B------:R-:W-:Y:S01]  /*129c0*/  IMAD.SHL.U32 R10, R10, 0x4, RZ ;  /* 0x000000040a0a7824 */ /* 0x000fe200078e00ff */
[-C--:B------:R-:W-:Y:S01]  /*129d0*/  ISETP.GE.AND P2, PT, R221, R24.reuse, PT ;  /* 0x00000018dd00720c */ /* 0x080fe20003f46270 */
        /* <DEDUP_REMOVED lines=36> */
[CC--:B-1----:R-:W-:Y:S02]  /*12c20*/  @!P2 LEA R8, P0, R212.reuse, R6.reuse, 0x1 ;  /* 0x00000006d408a211 */ /* 0x0c2fe400078008ff */
        /* <DEDUP_REMOVED lines=26> */
.L_x_5009:
[----:B------:R-:W-:Y:S05]  /*12dd0*/  BSYNC B1 ;  /* 0x0000000000017941 */ /* 0x000fea0003800000 */
.L_x_5008:
        /* <DEDUP_REMOVED lines=14> */
[-C--:B------:R-:W-:Y:S02]  /*12ec0*/  @!P4 LEA R10, P6, R211, R6.reuse, 0x1 ;  /* 0x00000006d30ac211 */ /* 0x080fe400078c08ff */
        /* <DEDUP_REMOVED lines=21> */
.L_x_5004:
[----:B------:R-:W-:Y:S05]  /*13020*/  BSYNC B0 ;  /* 0x0000000000007941 */ /* 0x000fea0003800000 */
.L_x_4998:
[----:B------:R-:W-:Y:S02]  /*13030*/  ULDC UR4, c[0x0][0xc3c] ;  /* 0x00030f0000047ab9 */ /* 0x000fe40000000800 */
[----:B------:R-:W-:-:S13]  /*13040*/  ISETP.GE.AND P0, PT, R27, UR4, PT ;  /* 0x000000041b007c0c */ /* 0x000fda000bf06270 */
[----:B------:R-:W-:Y:S05]  /*13050*/  @!P0 BRA `(.L_x_5010) ;  /* 0xfffffee000648947 */ /* 0x000fea000383ffff */
[----:B------:R-:W-:Y:S05]  /*13060*/  BRA `(.L_x_4872) ;  /* 0x0000008c00e07947 */ /* 0x000fea0003800000 */
.L_x_4870:
        /* <DEDUP_REMOVED lines=18> */
.L_x_5011:
        /* <DEDUP_REMOVED lines=41> */
.L_x_5017:
        /* <DEDUP_REMOVED lines=12> */
.L_x_5016:
[----:B------:R-:W-:Y:S05]  /*134e0*/  BSYNC B0 ;  /* 0x0000000000007941 */ /* 0x000fea0003800000 */
.L_x_5015:
        /* <DEDUP_REMOVED lines=21> */
.L_x_5013:
        /* <DEDUP_REMOVED lines=20> */
.L_x_5018:
[----:B-12---:R-:W-:Y:S01]  /*13780*/  IMAD.MOV R5, RZ, RZ, -R3 ;  /* 0x000000ffff057224 */ /* 0x006fe200078e0a03 */
[----:B------:R-:W-:Y:S01]  /*13790*/  IABS R7, R9 ;  /* 0x0000000900077213 */ /* 0x000fe20000000000 */
[----:B---3--:R-:W-:Y:S02]  /*137a0*/  IMAD R16, R16, UR5, R8 ;  /* 0x0000000510107c24 */ /* 0x008fe4000f8e0208 */
        /* <DEDUP_REMOVED lines=22> */
[----:B------:R-:W-:Y:S01]  /*13910*/  VIADDMNMX R11, R10, UR5, R11, PT ;  /* 0x000000050a0b7c46 */ /* 0x000fe2000b80010b */
[----:B------:R-:W-:-:S03]  /*13920*/  IMAD.IADD R5, R8, 0x1, R5 ;  /* 0x0000000108057824 */ /* 0x000fc600078e0205 */
        /* <DEDUP_REMOVED lines=12> */
[----:B------:R-:W-:-:S03]  /*139f0*/  LOP3.LUT R3, R8, R11, RZ, 0x3c, !PT ;  /* 0x0000000b08037212 */ /* 0x000fc600078e3cff */
        /* <DEDUP_REMOVED lines=16> */
.L_x_5014:
[----:B------:R-:W-:Y:S02]  /*13b00*/  IMAD.MOV.U32 R17, RZ, RZ, RZ ;  /* 0x000000ffff117224 */ /* 0x000fe400078e00ff */
[----:B------:R-:W-:Y:S02]  /*13b10*/  IMAD.U32 R16, RZ, RZ, UR6 ;  /* 0x00000006ff107e24 */ /* 0x000fe4000f8e00ff */
[----:B------:R-:W-:-:S07]  /*13b20*/  IMAD.MOV.U32 R18, RZ, RZ, RZ ;  /* 0x000000ffff127224 */ /* 0x000fce00078e00ff */
.L_x_5019:
[----:B------:R-:W-:-:S13]  /*13b30*/  ISETP.NE.AND P0, PT, R0, RZ, PT ;  /* 0x000000ff0000720c */ /* 0x000fda0003f05270 */
[----:B------:R-:W1:Y:S01]  /*13b40*/  @!P0 S2R R3, SR_CgaCtaId ;  /* 0x0000000000038919 */ /* 0x000e620000008800 */
[----:B------:R-:W-:-:S04]  /*13b50*/  @!P0 MOV R0, 0x400 ;  /* 0x0000040000008802 */ /* 0x000fc80000000f00 */
[----:B-1----:R-:W-:-:S05]  /*13b60*/  @!P0 LEA R0, R3, R0, 0x18 ;  /* 0x0000000003008211 */ /* 0x002fca00078ec0ff */
[----:B------:R1:W-:Y:S01]  /*13b70*/  @!P0 STS.128 [R0+0x28cd0], R16 ;  /* 0x028cd01000008388 */ /* 0x0003e20000000c00 */
[----:B------:R-:W-:Y:S06]  /*13b80*/  BAR.ARV 0x5, 0x180 ;  /* 0x0146000000007b1d */ /* 0x000fec0000002000 */
.L_x_5012:
        /* <DEDUP_REMOVED lines=25> */
[----:B------:R0:W-:Y:S04]  /*13d20*/  STL [R1+0x4], R3 ;  /* 0x0000040301007387 */ /* 0x0001e80000100800 */
[----:B------:R0:W-:Y:S04]  /*13d30*/  STL [R1+0x54], R2 ;  /* 0x0000540201007387 */ /* 0x0001e80000100800 */
[----:B------:R0:W-:Y:S04]  /*13d40*/  STL [R1+0x3c], RZ ;  /* 0x00003cff01007387 */ /* 0x0001e80000100800 */
[----:B------:R0:W-:Y:S04]  /*13d50*/  STL [R1+0x18], R0 ;  /* 0x0000180001007387 */ /* 0x0001e80000100800 */
[----:B------:R0:W-:Y:S04]  /*13d60*/  STL [R1+0x10], RZ ;  /* 0x000010ff01007387 */ /* 0x0001e80000100800 */
[----:B------:R0:W-:Y:S04]  /*13d70*/  STL [R1+0xc], RZ ;  /* 0x00000cff01007387 */ /* 0x0001e80000100800 */
[----:B------:R0:W-:Y:S02]  /*13d80*/  STL [R1+0x1c], R0 ;  /* 0x00001c0001007387 */ /* 0x0001e40000100800 */
.L_x_5184:
[----:B01----:R-:W0:Y:S02]  /*13d90*/  LDC.64 R2, c[0x0][0xc88] ;  /* 0x00032200ff027b82 */ /* 0x003e240000000a00 */
[----:B0-----:R-:W-:-:S05]  /*13da0*/  IMAD.WIDE R2, R19, 0x4, R2 ;  /* 0x0000000413027825 */ /* 0x001fca00078e0202 */
[----:B--2---:R0:W2:Y:S01]  /*13db0*/  LDG.E R13, desc[UR40][R2.64] ;  /* 0x00000028020d7981 */ /* 0x0040a2000c1e1900 */
[----:B------:R-:W-:Y:S05]  /*13dc0*/  YIELD ;  /* 0x0000000000007946 */ /* 0x000fea0003800000 */
[----:B------:R-:W-:Y:S01]  /*13dd0*/  ULDC.64 UR4, c[0x0][0xa28] ;  /* 0x00028a0000047ab9 */ /* 0x000fe20000000a00 */
[----:B------:R-:W-:Y:S01]  /*13de0*/  IMAD.MOV.U32 R10, RZ, RZ, RZ ;  /* 0x000000ffff0a7224 */ /* 0x000fe200078e00ff */
[----:B------:R-:W-:Y:S01]  /*13df0*/  ISETP.NE.U32.AND P0, PT, RZ, UR4, PT ;  /* 0x00000004ff007c0c */ /* 0x000fe2000bf05070 */
[----:B------:R-:W-:Y:S01]  /*13e00*/  ULDC.64 UR10, c[0x0][0xa18] ;  /* 0x00028600000a7ab9 */ /* 0x000fe20000000a00 */
[----:B0-----:R-:W-:Y:S01]  /*13e10*/  CS2R R2, SRZ ;  /* 0x0000000000027805 */ /* 0x001fe2000001ff00 */
        /* <DEDUP_REMOVED lines=17> */
[C---:B------:R-:W-:Y:S02]  /*13f30*/  IADD3 R8, P5, R0.reuse, UR6, RZ ;  /* 0x0000000600087c10 */ /* 0x040fe4000ffbe0ff */
[----:B------:R-:W-:Y:S01]  /*13f40*/  ISETP.NE.AND.EX P3, PT, RZ, UR11, PT, P3 ;  /* 0x0000000bff007c0c */ /* 0x000fe2000bf65330 */
[----:B------:R-:W-:Y:S01]  /*13f50*/  STL [R1+0x20], R15 ;  /* 0x0000200f01007387 */ /* 0x000fe20000100800 */
[----:B------:R-:W-:Y:S02]  /*13f60*/  ISETP.NE.U32.AND P0, PT, RZ, UR6, PT ;  /* 0x00000006ff007c0c */ /* 0x000fe4000bf05070 */
[----:B-1----:R-:W-:-:S02]  /*13f70*/  IADD3 R4, P4, R0, UR4, RZ ;  /* 0x0000000400047c10 */ /* 0x002fc4000ff9e0ff */
[----:B------:R-:W-:Y:S02]  /*13f80*/  ISETP.NE.U32.AND P1, PT, RZ, UR8, PT ;  /* 0x00000008ff007c0c */ /* 0x000fe4000bf25070 */
[C---:B------:R-:W-:Y:S02]  /*13f90*/  IADD3.X R5, R15.reuse, UR5, RZ, P4, !PT ;  /* 0x000000050f057c10 */ /* 0x040fe4000a7fe4ff */
[----:B0-----:R-:W-:Y:S01]  /*13fa0*/  IADD3 R6, P4, R0, UR8, RZ ;  /* 0x0000000800067c10 */ /* 0x001fe2000ff9e0ff */
[----:B------:R-:W-:Y:S01]  /*13fb0*/  ULDC UR4, c[0x0][0x288] ;  /* 0x0000a20000047ab9 */ /* 0x000fe20000000800 */
[----:B------:R-:W-:Y:S01]  /*13fc0*/  ISETP.NE.AND.EX P0, PT, RZ, UR7, PT, P0 ;  /* 0x00000007ff007c0c */ /* 0x000fe2000bf05300 */
[----:B------:R-:W2:Y:S01]  /*13fd0*/  @P2 LDG.E R10, desc[UR40][R4.64] ;  /* 0x00000028040a2981 */ /* 0x000ea2000c1e1900 */
[----:B------:R-:W-:Y:S02]  /*13fe0*/  IADD3.X R7, R15, UR9, RZ, P4, !PT ;  /* 0x000000090f077c10 */ /* 0x000fe4000a7fe4ff */
[----:B------:R-:W-:-:S02]  /*13ff0*/  ISETP.NE.AND.EX P1, PT, RZ, UR9, PT, P1 ;  /* 0x00000009ff007c0c */ /* 0x000fc4000bf25310 */
[----:B------:R-:W-:-:S07]  /*14000*/  IADD3.X R9, R15, UR7, RZ, P5, !PT ;  /* 0x000000070f097c10 */ /* 0x000fce000affe4ff */
[----:B------:R0:W5:Y:S04]  /*14010*/  @P0 LDG.E R12, desc[UR40][R8.64] ;  /* 0x00000028080c0981 */ /* 0x000168000c1e1900 */
[----:B------:R0:W5:Y:S04]  /*14020*/  @P1 LDG.E R3, desc[UR40][R6.64] ;  /* 0x0000002806031981 */ /* 0x000168000c1e1900 */
[----:B--2---:R1:W-:Y:S02]  /*14030*/  STL [R1+0x34], R10 ;  /* 0x0000340a01007387 */ /* 0x0043e40000100800 */
[----:B-1----:R-:W-:Y:S01]  /*14040*/  @P3 IADD3 R10, P4, R0, UR10, RZ ;  /* 0x0000000a000a3c10 */ /* 0x002fe2000ff9e0ff */
[----:B------:R-:W-:Y:S01]  /*14050*/  IMAD.U32 R0, RZ, RZ, UR4 ;  /* 0x00000004ff007e24 */ /* 0x000fe2000f8e00ff */
[----:B------:R-:W-:-:S02]  /*14060*/  ULDC.64 UR4, c[0x0][0x418] ;  /* 0x0001060000047ab9 */ /* 0x000fc40000000a00 */
[----:B------:R-:W-:-:S05]  /*14070*/  @P3 IADD3.X R11, R15, UR11, RZ, P4, !PT ;  /* 0x0000000b0f0b3c10 */ /* 0x000fca000a7fe4ff */
[----:B------:R-:W2:Y:S01]  /*14080*/  @P3 LDG.E R0, desc[UR40][R10.64] ;  /* 0x000000280a003981 */ /* 0x000ea2000c1e1900 */
[----:B------:R-:W-:-:S03]  /*14090*/  UISETP.NE.U32.AND UP0, UPT, UR4, URZ, UPT ;  /* 0x0000003f0400728c */ /* 0x000fc6000bf05070 */
[----:B------:R-:W-:Y:S01]  /*140a0*/  ULDC UR4, c[0x0][0x424] ;  /* 0x0001090000047ab9 */ /* 0x000fe20000000800 */
[----:B------:R-:W-:-:S03]  /*140b0*/  UISETP.NE.AND.EX UP0, UPT, UR5, URZ, UPT, UP0 ;  /* 0x0000003f0500728c */ /* 0x000fc6000bf05300 */
[----:B------:R-:W-:Y:S01]  /*140c0*/  ULDC UR5, c[0x0][0x2f0] ;  /* 0x0000bc0000057ab9 */ /* 0x000fe20000000800 */
[----:B------:R-:W-:Y:S01]  /*140d0*/  USEL UR4, UR4, 0x1, UP0 ;  /* 0x0000000104047887 */ /* 0x000fe20008000000 */
[----:B--2---:R1:W-:Y:S04]  /*140e0*/  STL [R1+0x38], R0 ;  /* 0x0000380001007387 */ /* 0x0043e80000100800 */
[----:B------:R0:W5:Y:S01]  /*140f0*/  LDL R14, [R1+0x38] ;  /* 0x00003800010e7983 */ /* 0x0001620000100800 */
[----:B------:R-:W-:-:S03]  /*14100*/  UIMAD UR4, UR4, UR5, URZ ;  /* 0x00000005040472a4 */ /* 0x000fc6000f8e023f */
[----:B------:R-:W-:Y:S02]  /*14110*/  ULDC UR5, c[0x0][0x348] ;  /* 0x0000d20000057ab9 */ /* 0x000fe40000000800 */
[----:B-1----:R-:W-:Y:S02]  /*14120*/  IMAD.U32 R0, RZ, RZ, UR5 ;  /* 0x00000005ff007e24 */ /* 0x002fe4000f8e00ff */
[----:B------:R-:W-:Y:S01]  /*14130*/  IMAD.U32 R10, RZ, RZ, UR4 ;  /* 0x00000004ff0a7e24 */ /* 0x000fe2000f8e00ff */
[----:B0-----:R-:W-:Y:S06]  /*14140*/  @P3 BRA `(.L_x_5021) ;  /* 0x0000000000143947 */ /* 0x001fec0003800000 */
[----:B------:R-:W-:Y:S05]  /*14150*/  @!P2 BRA `(.L_x_5021) ;  /* 0x000000000010a947 */ /* 0x000fea0003800000 */
[----:B------:R-:W2:Y:S04]  /*14160*/  LDG.E R11, desc[UR40][R4.64] ;  /* 0x00000028040b7981 */ /* 0x000ea8000c1e1900 */
[----:B------:R-:W2:Y:S02]  /*14170*/  LDG.E R4, desc[UR40][R4.64+0x4] ;  /* 0x0000042804047981 */ /* 0x000ea4000c1e1900 */
[----:B--2--5:R-:W-:-:S05]  /*14180*/  IMAD.IADD R14, R4, 0x1, -R11 ;  /* 0x00000001040e7824 */ /* 0x024fca00078e0a0b */
[----:B------:R0:W-:Y:S02]  /*14190*/  STL [R1+0x38], R14 ;  /* 0x0000380e01007387 */ /* 0x0001e40000100800 */
.L_x_5021:
[----:B-----5:R-:W-:Y:S01]  /*141a0*/  IMAD.IADD R4, R12, 0x1, R2 ;  /* 0x000000010c047824 */ /* 0x020fe200078e0202 */
[----:B------:R-:W-:Y:S01]  /*141b0*/  ULDC.64 UR4, c[0x0][0xa20] ;  /* 0x0002880000047ab9 */ /* 0x000fe20000000a00 */
[----:B------:R1:W-:Y:S01]  /*141c0*/  STL [R1+0x14], R13 ;  /* 0x0000140d01007387 */ /* 0x0003e20000100800 */
[----:B------:R-:W-:-:S03]  /*141d0*/  ISETP.NE.U32.AND P2, PT, RZ, UR4, PT ;  /* 0x00000004ff007c0c */ /* 0x000fc6000bf45070 */
[----:B------:R1:W-:Y:S01]  /*141e0*/  STL [R1+0x24], R4 ;  /* 0x0000240401007387 */ /* 0x0003e20000100800 */
[----:B------:R-:W-:-:S13]  /*141f0*/  ISETP.NE.AND.EX P2, PT, RZ, UR5, PT, P2 ;  /* 0x00000005ff007c0c */ /* 0x000fda000bf45320 */
[----:B-1----:R-:W-:Y:S05]  /*14200*/  @!P2 BRA `(.L_x_5022) ;  /* 0x000000000014a947 */ /* 0x002fea0003800000 */
[----:B------:R-:W2:Y:S02]  /*14210*/  LDL R4, [R1] ;  /* 0x0000000001047983 */ /* 0x000ea40000100800 */
[----:B--2---:R-:W-:-:S04]  /*14220*/  IADD3 R10, P0, R4, UR4, RZ ;  /* 0x00000004040a7c10 */ /* 0x004fc8000ff1e0ff */
[----:B------:R-:W-:-:S05]  /*14230*/  IADD3.X R11, R15, UR5, RZ, P0, !PT ;  /* 0x000000050f0b7c10 */ /* 0x000fca00087fe4ff */
[----:B------:R1:W5:Y:S01]  /*14240*/  LDG.E R10, desc[UR40][R10.64] ;  /* 0x000000280a0a7981 */ /* 0x000362000c1e1900 */
[----:B------:R-:W-:Y:S05]  /*14250*/  BRA `(.L_x_5023) ;  /* 0x0000000000107947 */ /* 0x000fea0003800000 */
.L_x_5022:
[----:B------:R-:W-:Y:S05]  /*14260*/  @!P0 BRA `(.L_x_5023) ;  /* 0x00000000000c8947 */ /* 0x000fea0003800000 */
[----:B------:R-:W2:Y:S04]  /*14270*/  LDG.E R10, desc[UR40][R8.64] ;  /* 0x00000028080a7981 */ /* 0x000ea8000c1e1900 */
[----:B------:R-:W2:Y:S02]  /*14280*/  LDG.E R8, desc[UR40][R8.64+0x4] ;  /* 0x0000042808087981 */ /* 0x000ea4000c1e1900 */
[----:B--2---:R-:W-:-:S07]  /*14290*/  IMAD.IADD R10, R8, 0x1, -R10 ;  /* 0x00000001080a7824 */ /* 0x004fce00078e0a0a */
.L_x_5023:
[----:B-----5:R-:W-:Y:S01]  /*142a0*/  IMAD.IADD R10, R10, 0x1, -R2 ;  /* 0x000000010a0a7824 */ /* 0x020fe200078e0a02 */
[----:B------:R-:W2:Y:S01]  /*142b0*/  LDC R4, c[0x0][0x448] ;  /* 0x00011200ff047b82 */ /* 0x000ea20000000800 */
[----:B------:R-:W3:Y:S04]  /*142c0*/  @P1 LDG.E R2, desc[UR40][R6.64] ;  /* 0x0000002806021981 */ /* 0x000ee8000c1e1900 */
[----:B------:R-:W3:Y:S01]  /*142d0*/  @P1 LDG.E R6, desc[UR40][R6.64+0x4] ;  /* 0x0000042806061981 */ /* 0x000ee2000c1e1900 */
[----:B------:R-:W-:Y:S01]  /*142e0*/  BSSY B0, `(.L_x_5024) ;  /* 0x00001d2000007945 */ /* 0x000fe20003800000 */
[----:B--2---:R-:W-:-:S13]  /*142f0*/  ISETP.NE.AND P0, PT, R4, 0x1, PT ;  /* 0x000000010400780c */ /* 0x004fda0003f05270 */
[----:B------:R-:W2:Y:S01]  /*14300*/  @P0 LDC R5, c[0x0][0x44c] ;  /* 0x00011300ff050b82 */ /* 0x000ea20000000800 */
[----:B---3--:R-:W-:-:S07]  /*14310*/  @P1 IMAD.IADD R0, R6, 0x1, -R2 ;  /* 0x0000000106001824 */ /* 0x008fce00078e0a02 */
[----:B------:R-:W3:Y:S01]  /*14320*/  @P0 LDC R6, c[0x0][0x450] ;  /* 0x00011400ff060b82 */ /* 0x000ee20000000800 */
[----:B------:R-:W-:-:S04]  /*14330*/  IMAD.SHL.U32 R2, R17, 0x40, RZ ;  /* 0x0000004011027824 */ /* 0x000fc800078e00ff */
[----:B------:R-:W-:-:S04]  /*14340*/  VIADD R2, R2, 0x3f ;  /* 0x0000003f02027836 */ /* 0x000fc80000000000 */
[----:B--2---:R-:W-:-:S04]  /*14350*/  @P0 IMAD.HI.U32 R5, R2, R5, RZ ;  /* 0x0000000502050227 */ /* 0x004fc800078e00ff */
[----:B------:R-:W-:Y:S02]  /*14360*/  IMAD.MOV.U32 R4, RZ, RZ, R2 ;  /* 0x000000ffff047224 */ /* 0x000fe400078e0002 */
[----:B------:R-:W-:-:S05]  /*14370*/  IMAD.IADD R2, R10, 0x1, R0 ;  /* 0x000000010a027824 */ /* 0x000fca00078e0200 */
[C---:B------:R-:W-:Y:S02]  /*14380*/  IADD3 R21, R2.reuse, 0x40, -R14 ;  /* 0x0000004002157810 */ /* 0x040fe40007ffe80e */
[----:B---3--:R-:W-:Y:S01]  /*14390*/  @P0 SHF.R.U32.HI R4, RZ, R6, R5 ;  /* 0x00000006ff040219 */ /* 0x008fe20000011605 */
[----:B------:R-:W-:-:S04]  /*143a0*/  VIADD R5, R2, 0x3f ;  /* 0x0000003f02057836 */ /* 0x000fc80000000000 */
[----:B------:R-:W-:Y:S01]  /*143b0*/  IMAD.IADD R2, R21, 0x1, R4 ;  /* 0x0000000115027824 */ /* 0x000fe200078e0204 */
[----:B------:R-:W-:-:S04]  /*143c0*/  SHF.R.S32.HI R4, RZ, 0x1f, R5 ;  /* 0x0000001fff047819 */ /* 0x000fc80000011405 */
[----:B------:R-:W-:Y:S02]  /*143d0*/  LEA.HI R20, R4, R5, RZ, 0x6 ;  /* 0x0000000504147211 */ /* 0x000fe400078f30ff */
[----:B------:R-:W-:Y:S02]  /*143e0*/  SHF.R.S32.HI R4, RZ, 0x1f, R2 ;  /* 0x0000001fff047819 */ /* 0x000fe40000011402 */
[----:B------:R-:W-:Y:S02]  /*143f0*/  SHF.R.S32.HI R20, RZ, 0x6, R20 ;  /* 0x00000006ff147819 */ /* 0x000fe40000011414 */
[----:B------:R-:W-:-:S04]  /*14400*/  LEA.HI R2, R4, R2, RZ, 0x6 ;  /* 0x0000000204027211 */ /* 0x000fc800078f30ff */
[----:B------:R-:W-:-:S04]  /*14410*/  SHF.R.S32.HI R2, RZ, 0x6, R2 ;  /* 0x00000006ff027819 */ /* 0x000fc80000011402 */
[----:B------:R-:W-:-:S05]  /*14420*/  VIMNMX R2, R20, R2, PT ;  /* 0x0000000214027248 */ /* 0x000fca0003fe0100 */
[--C-:B------:R-:W-:Y:S02]  /*14430*/  IMAD R2, R2, 0x40, -R10.reuse ;  /* 0x0000004002027824 */ /* 0x100fe400078e0a0a */
[----:B------:R-:W-:-:S03]  /*14440*/  IMAD.MOV R10, RZ, RZ, -R10 ;  /* 0x000000ffff0a7224 */ /* 0x000fc600078e0a0a */
[----:B------:R-:W-:Y:S02]  /*14450*/  VIMNMX R0, R2, R0, PT ;  /* 0x0000000002007248 */ /* 0x000fe40003fe0100 */
[----:B------:R-:W-:-:S04]  /*14460*/  VIMNMX R2, RZ, R10, !PT ;  /* 0x0000000aff027248 */ /* 0x000fc80007fe0100 */
        /* <DEDUP_REMOVED lines=13> */
[----:B------:R-:W2:Y:S02]  /*14540*/  S2R R4, SR_TID.X ;  /* 0x0000000000047919 */ /* 0x000ea40000002100 */
[----:B--2---:R-:W-:-:S04]  /*14550*/  SHF.R.U32.HI R4, RZ, 0x5, R4 ;  /* 0x00000005ff047819 */ /* 0x004fc80000011604 */
[----:B------:R-:W-:-:S05]  /*14560*/  LOP3.LUT R4, R4, 0x3, RZ, 0xc0, !PT ;  /* 0x0000000304047812 */ /* 0x000fca00078ec0ff */
[----:B0-----:R0:W2:Y:S02]  /*14570*/  SHFL.IDX PT, R14, R4, RZ, 0x1f ;  /* 0x00001fff040e7589 */ /* 0x0010a400000e0000 */
.L_x_5228:
[----:B--2---:R-:W-:Y:S02]  /*14580*/  ISETP.NE.AND P0, PT, R14, RZ, PT ;  /* 0x000000ff0e00720c */ /* 0x004fe40003f05270 */
[----:B------:R-:W-:-:S11]  /*14590*/  PLOP3.LUT P6, PT, PT, PT, PT, 0x8, 0x0 ;  /* 0x000000000000781c */ /* 0x000fd60003fce170 */
[----:B------:R-:W-:Y:S05]  /*145a0*/  @P0 BRA `(.L_x_5027) ;  /* 0x00000000000c0947 */ /* 0x000fea0003800000 */
[----:B------:R-:W-:-:S03]  /*145b0*/  UMOV UR4, 0xffffffff ;  /* 0xffffffff00047882 */ /* 0x000fc60000000000 */
[----:B------:R-:W-:Y:S05]  /*145c0*/  BRA.DIV UR4, `(.L_x_5028) ;  /* 0x0000008604ac7947 */ /* 0x000fea000b800000 */
[----:B------:R-:W-:-:S13]  /*145d0*/  ELECT P6, URZ, PT ;  /* 0x00000000003f782f */ /* 0x000fda00038c0000 */
.L_x_5027:
        /* <DEDUP_REMOVED lines=10> */
.L_x_5231:
[----:B------:R-:W-:Y:S05]  /*14680*/  BSYNC B1 ;  /* 0x0000000000017941 */ /* 0x000fea0003800000 */
.L_x_5029:
[----:B------:R-:W-:Y:S04]  /*14690*/  BSSY B1, `(.L_x_5031) ;  /* 0x00000be000017945 */ /* 0x000fe80003800000 */
[----:B------:R-:W-:Y:S05]  /*146a0*/  @!P6 BRA `(.L_x_5032) ;  /* 0x0000000800f0e947 */ /* 0x000fea0003800000 */
[----:B------:R-:W2:Y:S04]  /*146b0*/  LDL R9, [R1+0x4] ;  /* 0x0000040001097983 */ /* 0x000ea80000100800 */
        /* <DEDUP_REMOVED lines=10> */
.L_x_5232:
[----:B------:R-:W-:Y:S05]  /*14760*/  BSYNC B2 ;  /* 0x0000000000027941 */ /* 0x000fea0003800000 */
.L_x_5033:
        /* <DEDUP_REMOVED lines=9> */
.L_x_5036:
[----:B------:R-:W-:Y:S05]  /*14800*/  BSYNC B2 ;  /* 0x0000000000027941 */ /* 0x000fea0003800000 */
.L_x_5035:
        /* <DEDUP_REMOVED lines=14> */
.L_x_5037:
        /* <DEDUP_REMOVED lines=13> */
.L_x_5233:
[----:B------:R-:W-:Y:S05]  /*149c0*/  BSYNC B2 ;  /* 0x0000000000027941 */ /* 0x000fea0003800000 */
.L_x_5038:
[----:B------:R-:W-:Y:S01]  /*149d0*/  BSSY B2, `(.L_x_5040) ;  /* 0x000000b000027945 */ /* 0x000fe20003800000 */
[----:B------:R-:W-:Y:S02]  /*149e0*/  IMAD.MOV.U32 R10, RZ, RZ, 0x0 ;  /* 0x00000000ff0a7424 */ /* 0x000fe400078e00ff */
[----:B-1----:R-:W-:Y:S01]  /*149f0*/  IMAD.MOV.U32 R11, RZ, RZ, 0x12f00000 ;  /* 0x12f00000ff0b7424 */ /* 0x002fe200078e00ff */
[----:B------:R-:W-:Y:S06]  /*14a00*/  @P1 BRA `(.L_x_5041) ;  /* 0x00000000001c1947 */ /* 0x000fec0003800000 */
[----:B------:R-:W1:Y:S01]  /*14a10*/  S2R R7, SR_TID.X ;  /* 0x0000000000077919 */ /* 0x000e620000002100 */
[----:B------:R-:W-:-:S04]  /*14a20*/  IMAD.MOV.U32 R6, RZ, RZ, 0x10000 ;  /* 0x00010000ff067424 */ /* 0x000fc800078e00ff */
[----:B------:R3:W-:Y:S01]  /*14a30*/  SYNCS.ARRIVE.TRANS64 RZ, [R5+URZ+0x28cb0], R6 ;  /* 0x028cb00605ff79a7 */ /* 0x0007e2000800003f */
[----:B-1----:R-:W-:-:S04]  /*14a40*/  LOP3.LUT R7, R7, 0x1f, RZ, 0xc0, !PT ;  /* 0x0000001f07077812 */ /* 0x002fc800078ec0ff */
[----:B------:R-:W-:-:S13]  /*14a50*/  ISETP.NE.AND P0, PT, R7, RZ, PT ;  /* 0x000000ff0700720c */ /* 0x000fda0003f05270 */
[----:B---3--:R-:W-:Y:S05]  /*14a60*/  @!P0 BRA `(.L_x_5041) ;  /* 0x0000000000048947 */ /* 0x008fea0003800000 */
[----:B------:R-:W-:Y:S01]  /*14a70*/  BPT.TRAP 0x1 ;  /* 0x000000040000795c */ /* 0x000fe20000300000 */
.L_x_5041:
[----:B------:R-:W-:Y:S05]  /*14a80*/  BSYNC B2 ;  /* 0x0000000000027941 */ /* 0x000fea0003800000 */
.L_x_5040:
[----:B------:R-:W3:Y:S04]  /*14a90*/  LDL R7, [R1+0x4] ;  /* 0x0000040001077983 */ /* 0x000ee80000100800 */
[----:B------:R-:W3:Y:S01]  /*14aa0*/  LDL R6, [R1+0x10] ;  /* 0x0000100001067983 */ /* 0x000ee20000100800 */
[----:B------:R-:W-:Y:S01]  /*14ab0*/  R2UR UR10, R12 ;  /* 0x000000000c0a72ca */ /* 0x000fe200000e0000 */
[----:B------:R-:W-:Y:S01]  /*14ac0*/  UIADD3 UR4, UP0, UR38, 0x670, URZ ;  /* 0x0000067026047890 */ /* 0x000fe2000ff1e03f */
[----:B------:R-:W-:Y:S01]  /*14ad0*/  R2UR UR6, R10 ;  /* 0x000000000a0672ca */ /* 0x000fe200000e0000 */
[----:B0-2---:R-:W-:Y:S01]  /*14ae0*/  VIADD R5, R5, 0x28cb0 ;  /* 0x00028cb005057836 */ /* 0x005fe20000000000 */
[----:B------:R-:W-:Y:S01]  /*14af0*/  R2UR UR7, R11 ;  /* 0x000000000b0772ca */ /* 0x000fe200000e0000 */
[----:B------:R-:W-:Y:S01]  /*14b00*/  UIADD3.X UR5, URZ, UR39, URZ, UP0, !UPT ;  /* 0x000000273f057290 */ /* 0x000fe200087fe43f */
[----:B------:R-:W-:Y:S01]  /*14b10*/  PLOP3.LUT P0, PT, PT, PT, PT, 0x80, 0x0 ;  /* 0x000000000000781c */ /* 0x000fe20003f0f070 */
[----:B---3--:R-:W-:-:S04]  /*14b20*/  IMAD R6, R6, 0x10000, R7 ;  /* 0x0001000006067824 */ /* 0x008fc800078e0207 */
[----:B------:R-:W-:-:S08]  /*14b30*/  VIADD R7, R6, 0x400 ;  /* 0x0000040006077836 */ /* 0x000fd00000000000 */
.L_x_5042:
        /* <DEDUP_REMOVED lines=15> */
.L_x_5043:
        /* <DEDUP_REMOVED lines=15> */
.L_x_5044:
        /* <DEDUP_REMOVED lines=15> */
.L_x_5045:
        /* <DEDUP_REMOVED lines=15> */
.L_x_5046:
        /* <DEDUP_REMOVED lines=15> */
.L_x_5047:
        /* <DEDUP_REMOVED lines=15> */
.L_x_5048:
        /* <DEDUP_REMOVED lines=15> */
.L_x_5049:
        /* <DEDUP_REMOVED lines=10> */
.L_x_5032:
[----:B------:R-:W-:Y:S05]  /*15270*/  BSYNC B1 ;  /* 0x0000000000017941 */ /* 0x000fea0003800000 */
.L_x_5031:
        /* <DEDUP_REMOVED lines=13> */
.L_x_5069:
[----:B------:R-:W-:Y:S05]  /*15350*/  YIELD ;  /* 0x0000000000007946 */ /* 0x000fea0003800000 */
[----:B------:R-:W-:Y:S04]  /*15360*/  BSSY B1, `(.L_x_5050) ;  /* 0x00000bd000017945 */ /* 0x000fe80003800000 */
[----:B---3--:R-:W-:Y:S05]  /*15370*/  @!P6 BRA `(.L_x_5051) ;  /* 0x0000000800ece947 */ /* 0x008fea0003800000 */
[----:B------:R-:W3:Y:S04]  /*15380*/  LDL R8, [R1+0x4] ;  /* 0x0000040001087983 */ /* 0x000ee80000100800 */
[----:B--2---:R-:W3:Y:S04]  /*15390*/  LDL R5, [R1+0x10] ;  /* 0x0000100001057983 */ /* 0x004ee80000100800 */
[----:B------:R-:W2:Y:S01]  /*153a0*/  LDL R6, [R1+0x1c] ;  /* 0x00001c0001067983 */ /* 0x000ea20000100800 */
[----:B------:R-:W-:Y:S01]  /*153b0*/  BSSY B2, `(.L_x_5052) ;  /* 0x0000008000027945 */ /* 0x000fe20003800000 */
[----:B------:R-:W0:Y:S02]  /*153c0*/  S2R R7, SR_TID.X ;  /* 0x0000000000077919 */ /* 0x000e240000002100 */
[----:B0-----:R-:W-:-:S04]  /*153d0*/  LOP3.LUT R7, R7, 0x7f, RZ, 0xc0, !PT ;  /* 0x0000007f07077812 */ /* 0x001fc800078ec0ff */
[----:B------:R-:W-:Y:S01]  /*153e0*/  ISETP.NE.AND P2, PT, R7, RZ, PT ;  /* 0x000000ff0700720c */ /* 0x000fe20003f45270 */
[----:B---3--:R-:W-:Y:S01]  /*153f0*/  IMAD R5, R5, 0x8, R8 ;  /* 0x0000000805057824 */ /* 0x008fe200078e0208 */
[----:B--2---:R-:W-:-:S04]  /*15400*/  SHF.L.U32 R6, R6, 0x1f, RZ ;  /* 0x0000001f06067819 */ /* 0x004fc800000006ff */
[----:B------:R-:W0:Y:S02]  /*15410*/  SYNCS.PHASECHK.TRANS64.TRYWAIT P1, [R5+URZ+0x28ca0], R6 ;  /* 0x028ca006050075a7 */ /* 0x000e24000802017f */
[----:B0-----:R-:W-:Y:S05]  /*15420*/  @!P1 BRA `(.L_x_5053) ;  /* 0x0000007800749947 */ /* 0x001fea0003800000 */
.L_x_5234:
[----:B------:R-:W-:Y:S05]  /*15430*/  BSYNC B2 ;  /* 0x0000000000027941 */ /* 0x000fea0003800000 */
.L_x_5052:
        /* <DEDUP_REMOVED lines=9> */
.L_x_5055:
[----:B------:R-:W-:Y:S05]  /*154d0*/  BSYNC B2 ;  /* 0x0000000000027941 */ /* 0x000fea0003800000 */
.L_x_5054:
        /* <DEDUP_REMOVED lines=13> */
.L_x_5056:
        /* <DEDUP_REMOVED lines=13> */
.L_x_5235:
[----:B------:R-:W-:Y:S05]  /*15680*/  BSYNC B2 ;  /* 0x0000000000027941 */ /* 0x000fea0003800000 */
.L_x_5057:
[----:B------:R-:W-:Y:S01]  /*15690*/  BSSY B2, `(.L_x_5059) ;  /* 0x000000b000027945 */ /* 0x000fe20003800000 */
[----:B------:R-:W-:Y:S02]  /*156a0*/  IMAD.MOV.U32 R10, RZ, RZ, 0x0 ;  /* 0x00000000ff0a7424 */ /* 0x000fe400078e00ff */
[----:B-1----:R-:W-:Y:S01]  /*156b0*/  IMAD.MOV.U32 R11, RZ, RZ, 0x12f00000 ;  /* 0x12f00000ff0b7424 */ /* 0x002fe200078e00ff */
[----:B------:R-:W-:Y:S06]  /*156c0*/  @P2 BRA `(.L_x_5060) ;  /* 0x00000000001c2947 */ /* 0x000fec0003800000 */
[----:B------:R-:W1:Y:S01]  /*156d0*/  S2R R7, SR_TID.X ;  /* 0x0000000000077919 */ /* 0x000e620000002100 */
[----:B0-2---:R-:W-:-:S04]  /*156e0*/  IMAD.MOV.U32 R6, RZ, RZ, 0x10000 ;  /* 0x00010000ff067424 */ /* 0x005fc800078e00ff */
[----:B------:R3:W-:Y:S01]  /*156f0*/  SYNCS.ARRIVE.TRANS64 RZ, [R5+URZ+0x28cb0], R6 ;  /* 0x028cb00605ff79a7 */ /* 0x0007e2000800003f */
[----:B-1----:R-:W-:-:S04]  /*15700*/  LOP3.LUT R7, R7, 0x1f, RZ, 0xc0, !PT ;  /* 0x0000001f07077812 */ /* 0x002fc800078ec0ff */
[----:B------:R-:W-:-:S13]  /*15710*/  ISETP.NE.AND P1, PT, R7, RZ, PT ;  /* 0x000000ff0700720c */ /* 0x000fda0003f25270 */
[----:B---3--:R-:W-:Y:S05]  /*15720*/  @!P1 BRA `(.L_x_5060) ;  /* 0x0000000000049947 */ /* 0x008fea0003800000 */
[----:B------:R-:W-:Y:S01]  /*15730*/  BPT.TRAP 0x1 ;  /* 0x000000040000795c */ /* 0x000fe20000300000 */
.L_x_5060:
[----:B------:R-:W-:Y:S05]  /*15740*/  BSYNC B2 ;  /* 0x0000000000027941 */ /* 0x000fea0003800000 */
.L_x_5059:
[----:B------:R-:W3:Y:S04]  /*15750*/  LDL R7, [R1+0x4] ;  /* 0x0000040001077983 */ /* 0x000ee80000100800 */
[----:B0-2---:R-:W3:Y:S01]  /*15760*/  LDL R6, [R1+0x10] ;  /* 0x0000100001067983 */ /* 0x005ee20000100800 */
        /* <DEDUP_REMOVED lines=9> */
.L_x_5061:
        /* <DEDUP_REMOVED lines=15> */
.L_x_5062:
        /* <DEDUP_REMOVED lines=15> */
.L_x_5063:
        /* <DEDUP_REMOVED lines=15> */
.L_x_5064:
        /* <DEDUP_REMOVED lines=15> */
.L_x_5065:
        /* <DEDUP_REMOVED lines=15> */
.L_x_5066:
        /* <DEDUP_REMOVED lines=15> */
.L_x_5067:
        /* <DEDUP_REMOVED lines=15> */
.L_x_5068:
        /* <DEDUP_REMOVED lines=10> */
.L_x_5051:
[----:B------:R-:W-:Y:S05]  /*15f30*/  BSYNC B1 ;  /* 0x0000000000017941 */ /* 0x000fea0003800000 */
.L_x_5050:
[----:B------:R-:W3:Y:S04]  /*15f40*/  LDL.LU R9, [R1+0x10] ;  /* 0x0000100001097983 */ /* 0x000ee80000300800 */
[----:B--2---:R-:W2:Y:S01]  /*15f50*/  LDL.LU R7, [R1+0x1c] ;  /* 0x00001c0001077983 */ /* 0x004ea20000300800 */
[C---:B------:R-:W-:Y:S01]  /*15f60*/  ISETP.GT.AND P2, PT, R4.reuse, R2, PT ;  /* 0x000000020400720c */ /* 0x040fe20003f44270 */
[----:B------:R-:W-:Y:S02]  /*15f70*/  VIADD R4, R4, 0xffffffff ;  /* 0xffffffff04047836 */ /* 0x000fe40000000000 */
[----:B---3--:R-:W-:-:S05]  /*15f80*/  VIADD R5, R9, 0x1 ;  /* 0x0000000109057836 */ /* 0x008fca0000000000 */
[----:B------:R-:W-:-:S04]  /*15f90*/  ISETP.NE.AND P1, PT, R5, 0x2, PT ;  /* 0x000000020500780c */ /* 0x000fc80003f25270 */
[----:B------:R-:W-:Y:S02]  /*15fa0*/  SEL R6, RZ, 0x1, P1 ;  /* 0x00000001ff067807 */ /* 0x000fe40000800000 */
[----:B------:R-:W-:Y:S02]  /*15fb0*/  SEL R5, R5, RZ, P1 ;  /* 0x000000ff05057207 */ /* 0x000fe40000800000 */
[----:B--2---:R-:W-:-:S05]  /*15fc0*/  LOP3.LUT R7, R7, R6, RZ, 0x3c, !PT ;  /* 0x0000000607077212 */ /* 0x004fca00078e3cff */
[----:B------:R3:W-:Y:S04]  /*15fd0*/  STL [R1+0x1c], R7 ;  /* 0x00001c0701007387 */ /* 0x0007e80000100800 */
[----:B------:R3:W-:Y:S01]  /*15fe0*/  STL [R1+0x10], R5 ;  /* 0x0000100501007387 */ /* 0x0007e20000100800 */
[----:B------:R-:W-:Y:S05]  /*15ff0*/  @P2 BRA `(.L_x_5069) ;  /* 0xfffffff000d42947 */ /* 0x000fea000383ffff */
.L_x_5025:
[----:B------:R-:W-:Y:S05]  /*16000*/  BSYNC B0 ;  /* 0x0000000000007941 */ /* 0x000fea0003800000 */
.L_x_5024:
[----:B------:R-:W4:Y:S01]  /*16010*/  LDC R0, c[0x0][0x448] ;  /* 0x00011200ff007b82 */ /* 0x000f220000000800 */
[----:B------:R-:W-:Y:S05]  /*16020*/  @!P0 WARPSYNC.ALL ;  /* 0x0000000000008948 */ /* 0x000fea0003800000 */
[----:B------:R-:W-:Y:S02]  /*16030*/  BSSY B7, `(.L_x_5070) ;  /* 0x00004fa000077945 */ /* 0x000fe40003800000 */
[----:B------:R-:W-:Y:S01]  /*16040*/  @!P0 BAR.SYNC.DEFER_BLOCKING 0xc, 0x180 ;  /* 0x0306000000008b1d */ /* 0x000fe20000010000 */
[----:B----4-:R-:W-:Y:S02]  /*16050*/  ISETP.NE.AND P1, PT, R0, 0x1, PT ;  /* 0x000000010000780c */ /* 0x010fe40003f25270 */
[----:B------:R-:W-:-:S11]  /*16060*/  LEA R0, R17, 0x3f, 0x6 ;  /* 0x0000003f11007811 */ /* 0x000fd600078e30ff */
[----:B------:R-:W4:Y:S08]  /*16070*/  @P1 LDC R2, c[0x0][0x44c] ;  /* 0x00011300ff021b82 */ /* 0x000f300000000800 */
[----:B------:R-:W5:Y:S01]  /*16080*/  @P1 LDC R3, c[0x0][0x450] ;  /* 0x00011400ff031b82 */ /* 0x000f620000000800 */
[----:B----4-:R-:W-:-:S05]  /*16090*/  @P1 IMAD.HI.U32 R2, R0, R2, RZ ;  /* 0x0000000200021227 */ /* 0x010fca00078e00ff */
[----:B-----5:R-:W-:-:S05]  /*160a0*/  @P1 SHF.R.U32.HI R0, RZ, R3, R2 ;  /* 0x00000003ff001219 */ /* 0x020fca0000011602 */
[----:B------:R-:W-:-:S05]  /*160b0*/  IMAD.IADD R0, R21, 0x1, R0 ;  /* 0x0000000115007824 */ /* 0x000fca00078e0200 */
[----:B------:R-:W-:-:S04]  /*160c0*/  SHF.R.S32.HI R2, RZ, 0x1f, R0 ;  /* 0x0000001fff027819 */ /* 0x000fc80000011400 */
[----:B------:R-:W-:-:S04]  /*160d0*/  LEA.HI R0, R2, R0, RZ, 0x6 ;  /* 0x0000000002007211 */ /* 0x000fc800078f30ff */
[----:B------:R-:W-:-:S04]  /*160e0*/  SHF.R.S32.HI R0, RZ, 0x6, R0 ;  /* 0x00000006ff007819 */ /* 0x000fc80000011400 */
[----:B------:R-:W-:-:S04]  /*160f0*/  VIMNMX R4, R20, R0, PT ;  /* 0x0000000014047248 */ /* 0x000fc80003fe0100 */
[----:B------:R-:W-:Y:S01]  /*16100*/  ISETP.GT.AND P0, PT, R4, RZ, PT ;  /* 0x000000ff0400720c */ /* 0x000fe20003f04270 */
[----:B------:R4:W-:-:S12]  /*16110*/  STL [R1+0x30], R4 ;  /* 0x0000300401007387 */ /* 0x0009d80000100800 */
[----:B----4-:R-:W-:Y:S05]  /*16120*/  @P0 BRA `(.L_x_5071) ;  /* 0x0000000000440947 */ /* 0x010fea0003800000 */
[----:B--23--:R-:W2:Y:S02]  /*16130*/  S2R R5, SR_TID.X ;  /* 0x0000000000057919 */ /* 0x00cea40000002100 */
[----:B--2---:R-:W-:-:S04]  /*16140*/  LOP3.LUT R5, R5, 0x7f, RZ, 0xc0, !PT ;  /* 0x0000007f05057812 */ /* 0x004fc800078ec0ff */
[----:B------:R-:W-:-:S13]  /*16150*/  ISETP.NE.AND P0, PT, R5, RZ, PT ;  /* 0x000000ff0500720c */ /* 0x000fda0003f05270 */
[----:B------:R-:W-:Y:S05]  /*16160*/  @P0 BRA `(.L_x_5072) ;  /* 0x0000004c00980947 */ /* 0x000fea0003800000 */
[----:B------:R-:W2:Y:S01]  /*16170*/  S2R R3, SR_LANEID ;  /* 0x0000000000037919 */ /* 0x000ea20000000000 */
[----:B------:R-:W-:Y:S02]  /*16180*/  VOTEU.ANY UR4, UPT, PT ;  /* 0x0000000000047886 */ /* 0x000fe400038e0100 */
[----:B------:R-:W2:Y:S08]  /*16190*/  FLO.U32 R0, UR4 ;  /* 0x0000000400007d00 */ /* 0x000eb000080e0000 */
[----:B------:R-:W3:Y:S01]  /*161a0*/  POPC R5, UR4 ;  /* 0x0000000400057d09 */ /* 0x000ee20008000000 */
[----:B--2---:R-:W-:-:S02]  /*161b0*/  ISETP.EQ.U32.AND P0, PT, R0, R3, PT ;  /* 0x000000030000720c */ /* 0x004fc40003f02070 */
[----:B------:R-:W3:Y:S11]  /*161c0*/  LDC.64 R2, c[0x0][0xc60] ;  /* 0x00031800ff027b82 */ /* 0x000ef60000000a00 */
[----:B---3--:R-:W2:Y:S01]  /*161d0*/  @P0 ATOMG.E.ADD.STRONG.GPU PT, R3, desc[UR40][R2.64], R5 ;  /* 0x00000005020309a8 */ /* 0x008ea200081ee1e8 */
[----:B------:R-:W3:Y:S02]  /*161e0*/  S2R R4, SR_LTMASK ;  /* 0x0000000000047919 */ /* 0x000ee40000003900 */
[----:B---3--:R-:W-:-:S04]  /*161f0*/  LOP3.LUT R4, R4, UR4, RZ, 0xc0, !PT ;  /* 0x0000000404047c12 */ /* 0x008fc8000f8ec0ff */
[----:B------:R-:W3:Y:S01]  /*16200*/  POPC R7, R4 ;  /* 0x0000000400077309 */ /* 0x000ee20000000000 */
[----:B--2---:R-:W3:Y:S02]  /*16210*/  SHFL.IDX PT, R0, R3, R0, 0x1f ;  /* 0x00001f0003007589 */ /* 0x004ee400000e0000 */
[----:B---3--:R-:W-:Y:S01]  /*16220*/  IADD3 R16, R0, UR36, R7 ;  /* 0x0000002400107c10 */ /* 0x008fe2000fffe007 */
[----:B------:R-:W-:Y:S06]  /*16230*/  BRA `(.L_x_5072) ;  /* 0x0000004c00647947 */ /* 0x000fec0003800000 */
.L_x_5071:
[----:B------:R-:W4:Y:S01]  /*16240*/  LDL R0, [R1+0x4] ;  /* 0x0000040001007983 */ /* 0x000f220000100800 */
[----:B------:R-:W-:Y:S01]  /*16250*/  BSSY B6, `(.L_x_5073) ;  /* 0x0000014000067945 */ /* 0x000fe20003800000 */
[----:B----4-:R-:W-:-:S05]  /*16260*/  VIADD R0, R0, 0x22400 ;  /* 0x0002240000007836 */ /* 0x010fca0000000000 */
[----:B------:R-:W-:-:S13]  /*16270*/  LOP3.LUT P0, RZ, R0, 0x3ff, RZ, 0xc0, !PT ;  /* 0x000003ff00ff7812 */ /* 0x000fda000780c0ff */
[----:B------:R-:W-:Y:S05]  /*16280*/  @!P0 BRA `(.L_x_5074) ;  /* 0x0000000000408947 */ /* 0x000fea0003800000 */
[----:B------:R-:W-:Y:S01]  /*16290*/  MOV R2, 0x0 ;  /* 0x0000000000027802 */ /* 0x000fe20000000f00 */
[----:B------:R-:W-:Y:S01]  /*162a0*/  ULDC.64 UR6, c[0x4][0x90] ;  /* 0x0100240000067ab9 */ /* 0x000fe20000000a00 */
[----:B------:R-:W-:Y:S01]  /*162b0*/  ULDC.64 UR8, c[0x4][0x98] ;  /* 0x0100260000087ab9 */ /* 0x000fe20000000a00 */
[----:B------:R-:W-:Y:S01]  /*162c0*/  ULDC.64 UR4, c[0x4][0x8] ;  /* 0x0100020000047ab9 */ /* 0x000fe20000000a00 */
[----:B------:R-:W-:Y:S02]  /*162d0*/  IMAD.U32 R4, RZ, RZ, UR6 ;  /* 0x00000006ff047e24 */ /* 0x000fe4000f8e00ff */
[----:B------:R-:W4:Y:S01]  /*162e0*/  LDC.64 R2, c[0x4][R2] ;  /* 0x0100000002027b82 */ /* 0x000f220000000a00 */
[----:B--23--:R-:W-:Y:S02]  /*162f0*/  IMAD.U32 R5, RZ, RZ, UR7 ;  /* 0x00000007ff057e24 */ /* 0x00cfe4000f8e00ff */
[----:B------:R-:W-:Y:S02]  /*16300*/  IMAD.U32 R6, RZ, RZ, UR8 ;  /* 0x00000008ff067e24 */ /* 0x000fe4000f8e00ff */
[----:B------:R-:W-:-:S02]  /*16310*/  IMAD.U32 R7, RZ, RZ, UR9 ;  /* 0x00000009ff077e24 */ /* 0x000fc4000f8e00ff */
[----:B------:R-:W-:Y:S02]  /*16320*/  IMAD.U32 R10, RZ, RZ, UR4 ;  /* 0x00000004ff0a7e24 */ /* 0x000fe4000f8e00ff */
[----:B-1----:R-:W-:Y:S02]  /*16330*/  IMAD.U32 R11, RZ, RZ, UR5 ;  /* 0x00000005ff0b7e24 */ /* 0x002fe4000f8e00ff */
[----:B------:R-:W-:Y:S02]  /*16340*/  IMAD.MOV.U32 R8, RZ, RZ, 0x70 ;  /* 0x00000070ff087424 */ /* 0x000fe400078e00ff */
[----:B------:R-:W-:Y:S02]  /*16350*/  IMAD.MOV.U32 R12, RZ, RZ, 0x1 ;  /* 0x00000001ff0c7424 */ /* 0x000fe400078e00ff */
[----:B------:R-:W-:-:S07]  /*16360*/  IMAD.MOV.U32 R13, RZ, RZ, RZ ;  /* 0x000000ffff0d7224 */ /* 0x000fce00078e00ff */
[----:B------:R-:W-:-:S07]  /*16370*/  LEPC R20, `(.L_x_5074) ;  /* 0x000000001014794e */ /* 0x000fce0000000000 */
[----:B0---4-:R-:W-:Y:S05]  /*16380*/  CALL.ABS.NOINC R2 ;  /* 0x0000000002007343 */ /* 0x011fea0003c00000 */
.L_x_5074:
[----:B------:R-:W-:Y:S05]  /*16390*/  BSYNC B6 ;  /* 0x0000000000067941 */ /* 0x000fea0003800000 */
.L_x_5073:
        /* <DEDUP_REMOVED lines=9> */
[----:B------:R4:W0:Y:S01]  /*16430*/  LDC.64 R2, c[0x4][R0] ;  /* 0x0100000000027b82 */ /* 0x0008220000000a00 */
[----:B------:R-:W-:Y:S02]  /*16440*/  IMAD.U32 R4, RZ, RZ, UR6 ;  /* 0x00000006ff047e24 */ /* 0x000fe4000f8e00ff */
[----:B--23--:R-:W-:Y:S02]  /*16450*/  IMAD.U32 R5, RZ, RZ, UR7 ;  /* 0x00000007ff057e24 */ /* 0x00cfe4000f8e00ff */
[----:B------:R-:W-:Y:S02]  /*16460*/  IMAD.U32 R6, RZ, RZ, UR8 ;  /* 0x00000008ff067e24 */ /* 0x000fe4000f8e00ff */
[----:B------:R-:W-:-:S02]  /*16470*/  IMAD.U32 R7, RZ, RZ, UR9 ;  /* 0x00000009ff077e24 */ /* 0x000fc4000f8e00ff */
[----:B------:R-:W-:Y:S02]  /*16480*/  IMAD.U32 R10, RZ, RZ, UR4 ;  /* 0x00000004ff0a7e24 */ /* 0x000fe4000f8e00ff */
[----:B-1----:R-:W-:Y:S02]  /*16490*/  IMAD.U32 R11, RZ, RZ, UR5 ;  /* 0x00000005ff0b7e24 */ /* 0x002fe4000f8e00ff */
[----:B------:R-:W-:Y:S02]  /*164a0*/  IMAD.MOV.U32 R8, RZ, RZ, 0x70 ;  /* 0x00000070ff087424 */ /* 0x000fe400078e00ff */
[----:B------:R-:W-:Y:S02]  /*164b0*/  IMAD.MOV.U32 R12, RZ, RZ, 0x1 ;  /* 0x00000001ff0c7424 */ /* 0x000fe400078e00ff */
[----:B----4-:R-:W-:-:S07]  /*164c0*/  IMAD.MOV.U32 R13, RZ, RZ, RZ ;  /* 0x000000ffff0d7224 */ /* 0x010fce00078e00ff */
[----:B------:R-:W-:-:S07]  /*164d0*/  LEPC R20, `(.L_x_5077) ;  /* 0x000000001014794e */ /* 0x000fce0000000000 */
[----:B0-----:R-:W-:Y:S05]  /*164e0*/  CALL.ABS.NOINC R2 ;  /* 0x0000000002007343 */ /* 0x001fea0003c00000 */
.L_x_5077:
        /* <DEDUP_REMOVED lines=16> */
.L_x_5076:
[----:B------:R-:W-:Y:S05]  /*165f0*/  BSYNC B6 ;  /* 0x0000000000067941 */ /* 0x000fea0003800000 */
.L_x_5075:
[----:B------:R-:W4:Y:S01]  /*16600*/  LDL.LU R2, [R1] ;  /* 0x0000000001027983 */ /* 0x000f220000300800 */
[----:B------:R-:W-:-:S03]  /*16610*/  ULDC.64 UR4, c[0x0][0x9f8] ;  /* 0x00027e0000047ab9 */ /* 0x000fc60000000a00 */
[----:B------:R-:W5:Y:S04]  /*16620*/  LDL.LU R4, [R1+0x20] ;  /* 0x0000200001047983 */ /* 0x000f680000300800 */
[----:B--23--:R-:W2:Y:S01]  /*16630*/  LDL R7, [R1+0x14] ;  /* 0x0000140001077983 */ /* 0x00cea20000100800 */
[----:B------:R-:W-:-:S03]  /*16640*/  ISETP.NE.U32.AND P0, PT, RZ, UR4, PT ;  /* 0x00000004ff007c0c */ /* 0x000fc6000bf05070 */
[----:B------:R-:W3:Y:S01]  /*16650*/  LDL R0, [R1+0x30] ;  /* 0x0000300001007983 */ /* 0x000ee20000100800 */
[----:B------:R-:W-:-:S13]  /*16660*/  ISETP.NE.AND.EX P0, PT, RZ, UR5, PT, P0 ;  /* 0x00000005ff007c0c */ /* 0x000fda000bf05300 */
[----:B----4-:R-:W-:-:S04]  /*16670*/  @P0 IADD3 R2, P1, R2, UR4, RZ ;  /* 0x0000000402020c10 */ /* 0x010fc8000ff3e0ff */
[----:B-----5:R-:W-:Y:S01]  /*16680*/  @P0 IADD3.X R3, R4, UR5, RZ, P1, !PT ;  /* 0x0000000504030c10 */ /* 0x020fe20008ffe4ff */
[----:B------:R-:W-:-:S04]  /*16690*/  ULDC.64 UR4, c[0x0][0xa08] ;  /* 0x0002820000047ab9 */ /* 0x000fc80000000a00 */
[----:B--2---:R2:W4:Y:S02]  /*166a0*/  @P0 LDG.E R7, desc[UR40][R2.64] ;  /* 0x0000002802070981 */ /* 0x004524000c1e1900 */
[----:B--2---:R-:W2:Y:S01]  /*166b0*/  LDC.64 R2, c[0x0][0x418] ;  /* 0x00010600ff027b82 */ /* 0x004ea20000000a00 */
[----:B---3--:R-:W-:Y:S01]  /*166c0*/  VIADD R4, R0, 0xffffffff ;  /* 0xffffffff00047836 */ /* 0x008fe20000000000 */
[----:B----4-:R-:W-:Y:S01]  /*166d0*/  SHF.R.S32.HI R8, RZ, 0x1f, R7 ;  /* 0x0000001fff087819 */ /* 0x010fe20000011407 */
        /* <DEDUP_REMOVED lines=10> */
[----:B0-----:R0:W2:Y:S02]  /*16780*/  SHFL.IDX PT, R14, R5, RZ, 0x1f ;  /* 0x00001fff050e7589 */ /* 0x0010a400000e0000 */
.L_x_5238:
[----:B0-----:R-:W3:Y:S01]  /*16790*/  LDL.LU R5, [R1+0x8] ;  /* 0x0000080001057983 */ /* 0x001ee20000300800 */
[----:B------:R-:W-:Y:S02]  /*167a0*/  PLOP3.LUT P1, PT, PT, PT, PT, 0x8, 0x0 ;  /* 0x000000000000781c */ /* 0x000fe40003f2e170 */
[----:B--2---:R-:W-:Y:S01]  /*167b0*/  ISETP.NE.AND P0, PT, R14, RZ, PT ;  /* 0x000000ff0e00720c */ /* 0x004fe20003f05270 */
[----:B------:R0:W-:Y:S04]  /*167c0*/  STL [R1], R0 ;  /* 0x0000000001007387 */ /* 0x0001e80000100800 */
[----:B------:R0:W-:Y:S01]  /*167d0*/  STL [R1+0x2c], R4 ;  /* 0x00002c0401007387 */ /* 0x0001e20000100800 */
[----:B---3--:R-:W-:-:S05]  /*167e0*/  LOP3.LUT R5, R5, 0xfffffffe, RZ, 0xc0, !PT ;  /* 0xfffffffe05057812 */ /* 0x008fca00078ec0ff */
[----:B------:R-:W-:-:S05]  /*167f0*/  @P1 LOP3.LUT R5, R5, 0x1, RZ, 0xfc, !PT ;  /* 0x0000000105051812 */ /* 0x000fca00078efcff */
[----:B------:R0:W-:Y:S01]  /*16800*/  STL [R1+0x8], R5 ;  /* 0x0000080501007387 */ /* 0x0001e20000100800 */
[----:B------:R-:W-:Y:S05]  /*16810*/  @P0 BRA `(.L_x_5079) ;  /* 0x0000000400240947 */ /* 0x000fea0003800000 */
[----:B------:R-:W-:-:S03]  /*16820*/  UMOV UR4, 0xffffffff ;  /* 0xffffffff00047882 */ /* 0x000fc60000000000 */
[----:B------:R-:W-:Y:S05]  /*16830*/  BRA.DIV UR4, `(.L_x_5080) ;  /* 0x0000006604cc7947 */ /* 0x000fea000b800000 */
[----:B------:R-:W-:-:S13]  /*16840*/  ELECT P6, URZ, PT ;  /* 0x00000000003f782f */ /* 0x000fda00038c0000 */
.L_x_5241:
[----:B------:R-:W-:Y:S05]  /*16850*/  @!P6 BRA `(.L_x_5079) ;  /* 0x000000040014e947 */ /* 0x000fea0003800000 */
[----:B------:R-:W-:-:S04]  /*16860*/  ISETP.NE.U32.AND P0, PT, R2, RZ, PT ;  /* 0x000000ff0200720c */ /* 0x000fc80003f05070 */
[----:B------:R-:W-:-:S13]  /*16870*/  ISETP.NE.AND.EX P0, PT, R3, RZ, PT, P0 ;  /* 0x000000ff0300720c */ /* 0x000fda0003f05300 */
[----:B------:R-:W-:Y:S05]  /*16880*/  @!P0 BRA `(.L_x_5081) ;  /* 0x0000000000548947 */ /* 0x000fea0003800000 */
[----:B------:R-:W2:Y:S01]  /*16890*/  LDC R6, c[0x0][0x43c] ;  /* 0x00010f00ff067b82 */ /* 0x000ea20000000800 */
[----:B------:R-:W-:Y:S01]  /*168a0*/  IMAD.MOV.U32 R9, RZ, RZ, R4 ;  /* 0x000000ffff097224 */ /* 0x000fe200078e0004 */
[----:B------:R-:W-:-:S03]  /*168b0*/  ULDC.64 UR4, c[0x0][0x428] ;  /* 0x00010a0000047ab9 */ /* 0x000fc60000000a00 */
[----:B0-----:R-:W-:Y:S01]  /*168c0*/  IMAD.MOV.U32 R0, RZ, RZ, R9 ;  /* 0x000000ffff007224 */ /* 0x001fe200078e0009 */
[----:B--2---:R-:W-:-:S13]  /*168d0*/  ISETP.NE.AND P0, PT, R6, 0x1, PT ;  /* 0x000000010600780c */ /* 0x004fda0003f05270 */
        /* <DEDUP_REMOVED lines=14> */
[----:B------:R-:W3:Y:S04]  /*169c0*/  LDG.E R0, desc[UR40][R2.64] ;  /* 0x0000002802007981 */ /* 0x000ee8000c1e1900 */
[----:B---3--:R2:W-:Y:S02]  /*169d0*/  STL [R1], R0 ;  /* 0x0000000001007387 */ /* 0x0085e40000100800 */
.L_x_5081:
[----:B------:R-:W3:Y:S04]  /*169e0*/  LDL R7, [R1+0x4] ;  /* 0x0000040001077983 */ /* 0x000ee80000100800 */
[----:B0-2---:R-:W3:Y:S04]  /*169f0*/  LDL R0, [R1+0xc] ;  /* 0x00000c0001007983 */ /* 0x005ee80000100800 */
[----:B------:R-:W2:Y:S01]  /*16a00*/  LDL R2, [R1+0x18] ;  /* 0x0000180001027983 */ /* 0x000ea20000100800 */
[----:B---3--:R-:W-:Y:S01]  /*16a10*/  IMAD R0, R0, 0x8, R7 ;  /* 0x0000000800007824 */ /* 0x008fe200078e0207 */
[----:B--2---:R-:W-:-:S04]  /*16a20*/  SHF.L.U32 R2, R2, 0x1f, RZ ;  /* 0x0000001f02027819 */ /* 0x004fc800000006ff */
[----:B------:R-:W0:Y:S02]  /*16a30*/  SYNCS.PHASECHK.TRANS64.TRYWAIT P0, [R0+URZ+0x28c40], R2 ;  /* 0x028c4002000075a7 */ /* 0x000e24000800017f */
[----:B0-----:R-:W-:Y:S05]  /*16a40*/  @!P0 BRA `(.L_x_5082) ;  /* 0x0000006400688947 */ /* 0x001fea0003800000 */
.L_x_5242:
        /* <DEDUP_REMOVED lines=11> */
.L_x_5083:
        /* <DEDUP_REMOVED lines=27> */
.L_x_5079:
[----:B--2---:R-:W2:Y:S04]  /*16cb0*/  LDL R2, [R1+0x4] ;  /* 0x0000040001027983 */ /* 0x004ea80000100800 */
[----:B------:R-:W3:Y:S04]  /*16cc0*/  LDL.LU R3, [R1+0x34] ;  /* 0x0000340001037983 */ /* 0x000ee80000300800 */
[----:B0-----:R-:W4:Y:S04]  /*16cd0*/  LDL.LU R5, [R1+0x28] ;  /* 0x0000280001057983 */ /* 0x001f280000300800 */
[----:B------:R-:W5:Y:S01]  /*16ce0*/  LDL.LU R4, [R1+0x40] ;  /* 0x0000400001047983 */ /* 0x000f620000300800 */
        /* <DEDUP_REMOVED lines=18> */
[----:B0-----:R-:W-:Y:S01]  /*16e10*/  IMAD.IADD R2, R3, 0x1, R0 ;  /* 0x0000000103027824 */ /* 0x001fe200078e0200 */
        /* <DEDUP_REMOVED lines=19> */
[----:B0-----:R-:W-:Y:S05]  /*16f50*/  CALL.ABS.NOINC R2 ;  /* 0x0000000002007343 */ /* 0x001fea0003c00000 */
.L_x_5085:
[----:B------:R-:W-:Y:S05]  /*16f60*/  BSYNC B6 ;  /* 0x0000000000067941 */ /* 0x000fea0003800000 */
.L_x_5084:
[----:B------:R-:W3:Y:S01]  /*16f70*/  LDL.LU R6, [R1+0x34] ;  /* 0x0000340001067983 */ /* 0x000ee20000300800 */
[----:B------:R-:W-:Y:S01]  /*16f80*/  ULDC.64 UR4, c[0x0][0x2d8] ;  /* 0x0000b60000047ab9 */ /* 0x000fe20000000a00 */
[----:B------:R-:W0:Y:S01]  /*16f90*/  LDC R7, c[0x0][0x448] ;  /* 0x00011200ff077b82 */ /* 0x000e220000000800 */
[----:B------:R-:W-:Y:S01]  /*16fa0*/  ULDC UR6, c[0x0][0x2b8] ;  /* 0x0000ae0000067ab9 */ /* 0x000fe20000000800 */
[----:B--2---:R-:W3:Y:S04]  /*16fb0*/  LDL.LU.64 R2, [R1+0x48] ;  /* 0x0000480001027983 */ /* 0x004ee80000300a00 */
[----:B------:R-:W2:Y:S04]  /*16fc0*/  LDL.LU R0, [R1+0x40] ;  /* 0x0000400001007983 */ /* 0x000ea80000300800 */
[----:B------:R-:W4:Y:S04]  /*16fd0*/  LDL.LU R4, [R1+0x50] ;  /* 0x0000500001047983 */ /* 0x000f280000300800 */
[----:B------:R-:W4:Y:S04]  /*16fe0*/  LDL.LU R5, [R1+0x28] ;  /* 0x0000280001057983 */ /* 0x000f280000300800 */
[----:B------:R0:W5:Y:S02]  /*16ff0*/  LDL R9, [R1+0x54] ;  /* 0x0000540001097983 */ /* 0x0001640000100800 */
[----:B0-----:R-:W-:Y:S01]  /*17000*/  ISETP.NE.AND P0, PT, R7, 0x1, PT ;  /* 0x000000010700780c */ /* 0x001fe20003f05270 */
[----:B------:R-:W0:Y:S01]  /*17010*/  S2R R10, SR_TID.X ;  /* 0x00000000000a7919 */ /* 0x000e220000002100 */
[----:B------:R-:W1:Y:S01]  /*17020*/  S2R R8, SR_TID.X ;  /* 0x0000000000087919 */ /* 0x000e620000002100 */
[----:B0-----:R-:W-:-:S05]  /*17030*/  IMAD.SHL.U32 R10, R10, 0x8, RZ ;  /* 0x000000080a0a7824 */ /* 0x001fca00078e00ff */
[----:B------:R-:W-:Y:S02]  /*17040*/  LOP3.LUT R10, R10, 0x38, RZ, 0xc0, !PT ;  /* 0x000000380a0a7812 */ /* 0x000fe400078ec0ff */
[----:B-1----:R-:W-:-:S04]  /*17050*/  LOP3.LUT R8, R8, 0x7f, RZ, 0xc0, !PT ;  /* 0x0000007f08087812 */ /* 0x002fc800078ec0ff */
[----:B------:R-:W-:Y:S01]  /*17060*/  SHF.R.U32.HI R8, RZ, 0x3, R8 ;  /* 0x00000003ff087819 */ /* 0x000fe20000011608 */
[----:B---3--:R-:W-:Y:S02]  /*17070*/  IMAD.MOV.U32 R3, RZ, RZ, R6 ;  /* 0x000000ffff037224 */ /* 0x008fe400078e0006 */
[----:B------:R-:W0:Y:S01]  /*17080*/  @P0 LDC R6, c[0x0][0x450] ;  /* 0x00011400ff060b82 */ /* 0x000e220000000800 */
[----:B--2---:R-:W-:Y:S02]  /*17090*/  IMAD R0, R0, UR4, RZ ;  /* 0x0000000400007c24 */ /* 0x004fe4000f8e02ff */
[----:B------:R-:W-:-:S04]  /*170a0*/  IMAD.WIDE.U32 R2, R18, UR4, R2 ;  /* 0x0000000412027c25 */ /* 0x000fc8000f8e0002 */
[----:B------:R-:W-:Y:S01]  /*170b0*/  IMAD R0, R18, UR5, R0 ;  /* 0x0000000512007c24 */ /* 0x000fe2000f8e0200 */
[----:B------:R-:W-:-:S03]  /*170c0*/  ULDC.64 UR4, c[0x0][0x2e0] ;  /* 0x0000b80000047ab9 */ /* 0x000fc60000000a00 */
[----:B------:R-:W-:Y:S02]  /*170d0*/  IMAD.IADD R3, R3, 0x1, R0 ;  /* 0x0000000103037824 */ /* 0x000fe400078e0200 */
[----:B----4-:R-:W-:Y:S02]  /*170e0*/  IMAD R0, R4, UR4, RZ ;  /* 0x0000000404007c24 */ /* 0x010fe4000f8e02ff */
[----:B------:R-:W1:Y:S01]  /*170f0*/  S2R R4, SR_TID.X ;  /* 0x0000000000047919 */ /* 0x000e620000002100 */
[----:B------:R-:W-:-:S04]  /*17100*/  IMAD.WIDE.U32 R2, R5, UR4, R2 ;  /* 0x0000000405027c25 */ /* 0x000fc8000f8e0002 */
[----:B------:R-:W-:Y:S01]  /*17110*/  IMAD R0, R5, UR5, R0 ;  /* 0x0000000505007c24 */ /* 0x000fe2000f8e0200 */
[----:B------:R-:W-:-:S03]  /*17120*/  ULDC.64 UR4, c[0x0][0x2d0] ;  /* 0x0000b40000047ab9 */ /* 0x000fc60000000a00 */
[----:B------:R-:W-:Y:S01]  /*17130*/  IMAD.IADD R3, R3, 0x1, R0 ;  /* 0x0000000103037824 */ /* 0x000fe200078e0200 */
[----:B-1----:R-:W-:-:S04]  /*17140*/  LOP3.LUT R4, R4, 0x7f, RZ, 0xc0, !PT ;  /* 0x0000007f04047812 */ /* 0x002fc800078ec0ff */
[----:B------:R-:W-:Y:S02]  /*17150*/  SHF.R.U32.HI R5, RZ, 0x3, R4 ;  /* 0x00000003ff057819 */ /* 0x000fe40000011604 */
[----:B------:R-:W1:Y:S02]  /*17160*/  S2R R4, SR_TID.X ;  /* 0x0000000000047919 */ /* 0x000e640000002100 */
[----:B-1----:R-:W-:-:S05]  /*17170*/  IMAD.SHL.U32 R4, R4, 0x10, RZ ;  /* 0x0000001004047824 */ /* 0x002fca00078e00ff */
[----:B------:R-:W-:Y:S02]  /*17180*/  LOP3.LUT R4, R5, 0x70, R4, 0xf8, !PT ;  /* 0x0000007005047812 */ /* 0x000fe400078ef804 */
[----:B------:R-:W1:Y:S03]  /*17190*/  @P0 LDC R5, c[0x0][0x44c] ;  /* 0x00011300ff050b82 */ /* 0x000e660000000800 */
[----:B------:R-:W-:-:S04]  /*171a0*/  IMAD R0, R17, 0x40, R4 ;  /* 0x0000004011007824 */ /* 0x000fc800078e0204 */
[----:B------:R-:W-:Y:S02]  /*171b0*/  IMAD.MOV.U32 R4, RZ, RZ, R0 ;  /* 0x000000ffff047224 */ /* 0x000fe400078e0000 */
[----:B-1----:R-:W-:-:S05]  /*171c0*/  @P0 IMAD.HI.U32 R5, R0, R5, RZ ;  /* 0x0000000500050227 */ /* 0x002fca00078e00ff */
[----:B0-----:R-:W-:-:S05]  /*171d0*/  @P0 SHF.R.U32.HI R4, RZ, R6, R5 ;  /* 0x00000006ff040219 */ /* 0x001fca0000011605 */
        /* <DEDUP_REMOVED lines=18> */
[----:B------:R-:W-:Y:S09]  /*17300*/  BRA.DIV UR4, `(.L_x_5086) ;  /* 0x0000005e044c7947 */ /* 0x000ff2000b800000 */
        /* <DEDUP_REMOVED lines=34> */
.L_x_5251:
        /* <DEDUP_REMOVED lines=11> */
.L_x_5087:
        /* <DEDUP_REMOVED lines=19> */
.L_x_5252:
[----:B------:R-:W-:Y:S05]  /*17710*/  BSYNC B0 ;  /* 0x0000000000007941 */ /* 0x000fea0003800000 */
.L_x_5088:
[----:B0-----:R-:W2:Y:S01]  /*17720*/  LDL R2, [R1+0x8] ;  /* 0x0000080001027983 */ /* 0x001ea20000100800 */
[----:B------:R-:W-:Y:S01]  /*17730*/  BSSY B0, `(.L_x_5090) ;  /* 0x00000a2000007945 */ /* 0x000fe20003800000 */
[----:B--2---:R-:W-:-:S13]  /*17740*/  LOP3.LUT P0, RZ, R2, 0x1, RZ, 0xc0, !PT ;  /* 0x0000000102ff7812 */ /* 0x004fda000780c0ff */
[----:B------:R-:W-:Y:S05]  /*17750*/  @!P0 BRA `(.L_x_5091) ;  /* 0x00000008007c8947 */ /* 0x000fea0003800000 */
[----:B------:R-:W2:Y:S04]  /*17760*/  LDL R5, [R1+0x4] ;  /* 0x0000040001057983 */ /* 0x000ea80000100800 */
        /* <DEDUP_REMOVED lines=10> */
.L_x_5253:
[----:B------:R-:W-:Y:S05]  /*17810*/  BSYNC B1 ;  /* 0x0000000000017941 */ /* 0x000fea0003800000 */
.L_x_5092:
        /* <DEDUP_REMOVED lines=9> */
.L_x_5095:
[----:B------:R-:W-:Y:S05]  /*178b0*/  BSYNC B1 ;  /* 0x0000000000017941 */ /* 0x000fea0003800000 */
.L_x_5094:
        /* <DEDUP_REMOVED lines=14> */
.L_x_5096:
        /* <DEDUP_REMOVED lines=16> */
.L_x_5097:
        /* <DEDUP_REMOVED lines=16> */
.L_x_5098:
        /* <DEDUP_REMOVED lines=16> */
.L_x_5099:
        /* <DEDUP_REMOVED lines=16> */
.L_x_5100:
        /* <DEDUP_REMOVED lines=16> */
.L_x_5101:
        /* <DEDUP_REMOVED lines=16> */
.L_x_5102:
        /* <DEDUP_REMOVED lines=16> */
.L_x_5103:
        /* <DEDUP_REMOVED lines=11> */
.L_x_5091:
[----:B------:R-:W-:Y:S05]  /*18150*/  BSYNC B0 ;  /* 0x0000000000007941 */ /* 0x000fea0003800000 */
.L_x_5090:
        /* <DEDUP_REMOVED lines=14> */
[----:B--2---:R-:W-:Y:S01]  /*18240*/  LOP3.LUT P2, RZ, R6, 0x1, RZ, 0xc0, !PT ;  /* 0x0000000106ff7812 */ /* 0x004fe2000784c0ff */
        /* <DEDUP_REMOVED lines=33> */
.L_x_5110:
[----:B-1----:R-:W2:Y:S01]  /*18460*/  LDL R2, [R1+0x4] ;  /* 0x0000040001027983 */ /* 0x002ea20000100800 */
[----:B------:R-:W-:Y:S01]  /*18470*/  BSSY B3, `(.L_x_5111) ;  /* 0x0000008000037945 */ /* 0x000fe20003800000 */
[----:B------:R-:W1:Y:S02]  /*18480*/  S2R R5, SR_TID.X ;  /* 0x0000000000057919 */ /* 0x000e640000002100 */
[----:B-1----:R-:W-:-:S04]  /*18490*/  LOP3.LUT R5, R5, 0x7f, RZ, 0xc0, !PT ;  /* 0x0000007f05057812 */ /* 0x002fc800078ec0ff */
[----:B------:R-:W-:Y:S01]  /*184a0*/  ISETP.NE.AND P1, PT, R5, RZ, PT ;  /* 0x000000ff0500720c */ /* 0x000fe20003f25270 */
[----:B--2---:R-:W-:Y:S01]  /*184b0*/  IMAD R3, R9, 0x8, R2 ;  /* 0x0000000809037824 */ /* 0x004fe200078e0202 */
[----:B------:R-:W-:-:S04]  /*184c0*/  SHF.L.U32 R2, R8, 0x1f, RZ ;  /* 0x0000001f08027819 */ /* 0x000fc800000006ff */
[----:B------:R-:W1:Y:S02]  /*184d0*/  SYNCS.PHASECHK.TRANS64.TRYWAIT P0, [R3+URZ+0x28c40], R2 ;  /* 0x028c4002030075a7 */ /* 0x000e64000800017f */
[----:B-1----:R-:W-:Y:S05]  /*184e0*/  @!P0 BRA `(.L_x_5112) ;  /* 0x0000005000488947 */ /* 0x002fea0003800000 */
.L_x_5254:
[----:B------:R-:W-:Y:S05]  /*184f0*/  BSYNC B3 ;  /* 0x0000000000037941 */ /* 0x000fea0003800000 */
.L_x_5111:
        /* <DEDUP_REMOVED lines=9> */
.L_x_5114:
[----:B------:R-:W-:Y:S05]  /*18590*/  BSYNC B3 ;  /* 0x0000000000037941 */ /* 0x000fea0003800000 */
.L_x_5113:
        /* <DEDUP_REMOVED lines=14> */
.L_x_5115:
        /* <DEDUP_REMOVED lines=14> */
.L_x_5255:
[----:B------:R-:W-:Y:S05]  /*18760*/  BSYNC B3 ;  /* 0x0000000000037941 */ /* 0x000fea0003800000 */
.L_x_5116:
        /* <DEDUP_REMOVED lines=11> */
.L_x_5119:
[----:B------:R-:W-:Y:S05]  /*18820*/  BSYNC B3 ;  /* 0x0000000000037941 */ /* 0x000fea0003800000 */
.L_x_5118:
        /* <DEDUP_REMOVED lines=11> */
.L_x_5120:
        /* <DEDUP_REMOVED lines=16> */
.L_x_5121:
        /* <DEDUP_REMOVED lines=16> */
.L_x_5122:
        /* <DEDUP_REMOVED lines=16> */
.L_x_5123:
        /* <DEDUP_REMOVED lines=16> */
.L_x_5124:
        /* <DEDUP_REMOVED lines=16> */
.L_x_5125:
        /* <DEDUP_REMOVED lines=16> */
.L_x_5126:
        /* <DEDUP_REMOVED lines=16> */
.L_x_5127:
        /* <DEDUP_REMOVED lines=11> */
.L_x_5109:
[----:B------:R-:W-:Y:S05]  /*19090*/  BSYNC B1 ;  /* 0x0000000000017941 */ /* 0x000fea0003800000 */
.L_x_5108:
[----:B------:R-:W2:Y:S02]  /*190a0*/  LDL.LU R5, [R1+0x30] ;  /* 0x0000300001057983 */ /* 0x000ea40000300800 */
[----:B--2---:R-:W-:-:S07]  /*190b0*/  VIADD R0, R5, 0xfffffffd ;  /* 0xfffffffd05007836 */ /* 0x004fce0000000000 */
.L_x_5107:
[----:B------:R-:W-:Y:S05]  /*190c0*/  BSYNC B2 ;  /* 0x0000000000027941 */ /* 0x000fea0003800000 */
.L_x_5106:
[----:B------:R-:W-:-:S13]  /*190d0*/  ISETP.NE.AND P0, PT, R4, RZ, PT ;  /* 0x000000ff0400720c */ /* 0x000fda0003f05270 */
[----:B------:R-:W-:Y:S05]  /*190e0*/  @!P0 BRA `(.L_x_5105) ;  /* 0x0000001c00488947 */ /* 0x000fea0003800000 */
.L_x_5168:
[----:B------:R-:W2:Y:S04]  /*190f0*/  LDL R4, [R1+0x8] ;  /* 0x0000080001047983 */ /* 0x000ea80000100800 */
[----:B------:R-:W3:Y:S04]  /*19100*/  LDL.LU R3, [R1+0xc] ;  /* 0x00000c0001037983 */ /* 0x000ee80000300800 */
[----:B------:R-:W4:Y:S01]  /*19110*/  LDL.LU R2, [R1+0x18] ;  /* 0x0000180001027983 */ /* 0x000f220000300800 */
[----:B------:R-:W-:Y:S05]  /*19120*/  YIELD ;  /* 0x0000000000007946 */ /* 0x000fea0003800000 */
[----:B------:R-:W-:Y:S01]  /*19130*/  BSSY B1, `(.L_x_5128) ;  /* 0x00000e2000017945 */ /* 0x000fe20003800000 */
[----:B--2---:R-:W-:Y:S01]  /*19140*/  LOP3.LUT P1, RZ, R4, 0x1, RZ, 0xc0, !PT ;  /* 0x0000000104ff7812 */ /* 0x004fe2000782c0ff */
[----:B---3--:R-:W-:-:S05]  /*19150*/  VIADD R7, R3, 0x1 ;  /* 0x0000000103077836 */ /* 0x008fca0000000000 */
[----:B------:R-:W-:-:S04]  /*19160*/  ISETP.NE.AND P0, PT, R7, 0x2, PT ;  /* 0x000000020700780c */ /* 0x000fc80003f05270 */
[----:B------:R-:W-:Y:S02]  /*19170*/  SEL R6, RZ, 0x1, P0 ;  /* 0x00000001ff067807 */ /* 0x000fe40000000000 */
        /* <DEDUP_REMOVED lines=28> */
.L_x_5130:
[----:B0-----:R-:W2:Y:S01]  /*19340*/  LDL R2, [R1+0x4] ;  /* 0x0000040001027983 */ /* 0x001ea20000100800 */
[----:B------:R-:W-:Y:S01]  /*19350*/  BSSY B2, `(.L_x_5131) ;  /* 0x0000008000027945 */ /* 0x000fe20003800000 */
[----:B------:R-:W0:Y:S02]  /*19360*/  S2R R3, SR_TID.X ;  /* 0x0000000000037919 */ /* 0x000e240000002100 */
[----:B0-----:R-:W-:-:S04]  /*19370*/  LOP3.LUT R3, R3, 0x7f, RZ, 0xc0, !PT ;  /* 0x0000007f03037812 */ /* 0x001fc800078ec0ff */
[----:B------:R-:W-:Y:S01]  /*19380*/  ISETP.NE.AND P1, PT, R3, RZ, PT ;  /* 0x000000ff0300720c */ /* 0x000fe20003f25270 */
[----:B--2---:R-:W-:Y:S01]  /*19390*/  IMAD R4, R7, 0x8, R2 ;  /* 0x0000000807047824 */ /* 0x004fe200078e0202 */
[----:B------:R-:W-:-:S04]  /*193a0*/  SHF.L.U32 R2, R6, 0x1f, RZ ;  /* 0x0000001f06027819 */ /* 0x000fc800000006ff */
[----:B------:R-:W0:Y:S02]  /*193b0*/  SYNCS.PHASECHK.TRANS64.TRYWAIT P0, [R4+URZ+0x28c40], R2 ;  /* 0x028c4002040075a7 */ /* 0x000e24000800017f */
[----:B0-----:R-:W-:Y:S05]  /*193c0*/  @!P0 BRA `(.L_x_5132) ;  /* 0x0000004000b88947 */ /* 0x001fea0003800000 */
.L_x_5256:
[----:B------:R-:W-:Y:S05]  /*193d0*/  BSYNC B2 ;  /* 0x0000000000027941 */ /* 0x000fea0003800000 */
.L_x_5131:
        /* <DEDUP_REMOVED lines=9> */
.L_x_5134:
[----:B------:R-:W-:Y:S05]  /*19470*/  BSYNC B2 ;  /* 0x0000000000027941 */ /* 0x000fea0003800000 */
.L_x_5133:
        /* <DEDUP_REMOVED lines=13> */
.L_x_5135:
        /* <DEDUP_REMOVED lines=14> */
.L_x_5257:
[----:B------:R-:W-:Y:S05]  /*19630*/  BSYNC B2 ;  /* 0x0000000000027941 */ /* 0x000fea0003800000 */
.L_x_5136:
        /* <DEDUP_REMOVED lines=11> */
.L_x_5139:
[----:B------:R-:W-:Y:S05]  /*196f0*/  BSYNC B2 ;  /* 0x0000000000027941 */ /* 0x000fea0003800000 */
.L_x_5138:
        /* <DEDUP_REMOVED lines=10> */
.L_x_5140:
        /* <DEDUP_REMOVED lines=16> */
.L_x_5141:
        /* <DEDUP_REMOVED lines=16> */
.L_x_5142:
        /* <DEDUP_REMOVED lines=16> */
.L_x_5143:
        /* <DEDUP_REMOVED lines=16> */
.L_x_5144:
        /* <DEDUP_REMOVED lines=16> */
.L_x_5145:
        /* <DEDUP_REMOVED lines=16> */
.L_x_5146:
        /* <DEDUP_REMOVED lines=16> */
.L_x_5147:
        /* <DEDUP_REMOVED lines=11> */
.L_x_5129:
[----:B------:R-:W-:Y:S05]  /*19f50*/  BSYNC B1 ;  /* 0x0000000000017941 */ /* 0x000fea0003800000 */
.L_x_5128:
[----:B------:R-:W2:Y:S01]  /*19f60*/  LDL R2, [R1+0x8] ;  /* 0x0000080001027983 */ /* 0x000ea20000100800 */
[----:B------:R-:W-:Y:S01]  /*19f70*/  VIADD R7, R7, 0x1 ;  /* 0x0000000107077836 */ /* 0x000fe20000000000 */
[----:B------:R-:W-:Y:S04]  /*19f80*/  BSSY B1, `(.L_x_5148) ;  /* 0x00000e5000017945 */ /* 0x000fe80003800000 */
[----:B------:R-:W-:-:S04]  /*19f90*/  ISETP.NE.AND P0, PT, R7, 0x2, PT ;  /* 0x000000020700780c */ /* 0x000fc80003f05270 */
[----:B0-----:R-:W-:Y:S02]  /*19fa0*/  SEL R9, R7, RZ, P0 ;  /* 0x000000ff07097207 */ /* 0x001fe40000000000 */
        /* <DEDUP_REMOVED lines=31> */
.L_x_5150:
        /* <DEDUP_REMOVED lines=9> */
.L_x_5258:
[----:B------:R-:W-:Y:S05]  /*1a230*/  BSYNC B2 ;  /* 0x0000000000027941 */ /* 0x000fea0003800000 */
.L_x_5151:
        /* <DEDUP_REMOVED lines=9> */
.L_x_5154:
[----:B------:R-:W-:Y:S05]  /*1a2d0*/  BSYNC B2 ;  /* 0x0000000000027941 */ /* 0x000fea0003800000 */
.L_x_5153:
        /* <DEDUP_REMOVED lines=14> */
.L_x_5155:
        /* <DEDUP_REMOVED lines=14> */
.L_x_5259:
[----:B------:R-:W-:Y:S05]  /*1a4a0*/  BSYNC B2 ;  /* 0x0000000000027941 */ /* 0x000fea0003800000 */
.L_x_5156:
        /* <DEDUP_REMOVED lines=11> */
.L_x_5159:
[----:B------:R-:W-:Y:S05]  /*1a560*/  BSYNC B2 ;  /* 0x0000000000027941 */ /* 0x000fea0003800000 */
.L_x_5158:
        /* <DEDUP_REMOVED lines=11> */
.L_x_5160:
        /* <DEDUP_REMOVED lines=16> */
.L_x_5161:
        /* <DEDUP_REMOVED lines=16> */
.L_x_5162:
        /* <DEDUP_REMOVED lines=16> */
.L_x_5163:
        /* <DEDUP_REMOVED lines=16> */
.L_x_5164:
        /* <DEDUP_REMOVED lines=16> */
.L_x_5165:
        /* <DEDUP_REMOVED lines=16> */
.L_x_5166:
        /* <DEDUP_REMOVED lines=16> */
.L_x_5167:
        /* <DEDUP_REMOVED lines=11> */
.L_x_5149:
[----:B------:R-:W-:Y:S05]  /*1add0*/  BSYNC B1 ;  /* 0x0000000000017941 */ /* 0x000fea0003800000 */
.L_x_5148:
[C---:B------:R-:W-:Y:S01]  /*1ade0*/  ISETP.GT.AND P0, PT, R0.reuse, 0x1, PT ;  /* 0x000000010000780c */ /* 0x040fe20003f04270 */
[----:B------:R-:W-:-:S12]  /*1adf0*/  VIADD R0, R0, 0xfffffffe ;  /* 0xfffffffe00007836 */ /* 0x000fd80000000000 */
[----:B------:R-:W-:Y:S05]  /*1ae00*/  @P0 BRA `(.L_x_5168) ;  /* 0xffffffe000b80947 */ /* 0x000fea000383ffff */
.L_x_5105:
[----:B------:R-:W-:Y:S05]  /*1ae10*/  BSYNC B0 ;  /* 0x0000000000007941 */ /* 0x000fea0003800000 */
.L_x_5104:
        /* <DEDUP_REMOVED lines=23> */
[----:B-1----:R-:W-:-:S07]  /*1af90*/  IADD3 R16, R4, UR36, R7 ;  /* 0x0000002404107c10 */ /* 0x002fce000fffe007 */
.L_x_5170:
[----:B------:R-:W-:Y:S05]  /*1afa0*/  BSYNC B0 ;  /* 0x0000000000007941 */ /* 0x000fea0003800000 */
.L_x_5169:
[----:B------:R-:W-:-:S05]  /*1afb0*/  SEL R0, R0, RZ, P0 ;  /* 0x000000ff00007207 */ /* 0x000fca0000000000 */
[----:B------:R2:W-:Y:S02]  /*1afc0*/  STL [R1+0xc], R0 ;  /* 0x00000c0001007387 */ /* 0x0005e40000100800 */
.L_x_5072:
[----:B------:R-:W-:Y:S05]  /*1afd0*/  BSYNC B7 ;  /* 0x0000000000077941 */ /* 0x000fea0003800000 */
.L_x_5070:
        /* <DEDUP_REMOVED lines=13> */
.L_x_5171:
        /* <DEDUP_REMOVED lines=13> */
[----:B------:R-:W-:Y:S01]  /*1b180*/  SHFL.IDX PT, R4, R16, 0x1, 0x1f ;  /* 0x00201f0010047f89 */ /* 0x000fe200000e0000 */
[C---:B------:R-:W-:Y:S02]  /*1b190*/  ISETP.GE.U32.AND P4, PT, R7.reuse, 0x8, PT ;  /* 0x000000080700780c */ /* 0x040fe40003f86070 */
[C---:B------:R-:W-:Y:S01]  /*1b1a0*/  ISETP.GE.U32.AND P5, PT, R7.reuse, 0x10, PT ;  /* 0x000000100700780c */ /* 0x040fe20003fa6070 */
[----:B-1----:R-:W-:Y:S02]  /*1b1b0*/  IMAD.MOV.U32 R2, RZ, RZ, RZ ;  /* 0x000000ffff027224 */ /* 0x002fe400078e00ff */
[----:B--2---:R-:W-:Y:S01]  /*1b1c0*/  @!P1 IMAD.MOV.U32 R2, RZ, RZ, R3 ;  /* 0x000000ffff029224 */ /* 0x004fe200078e0003 */
[----:B------:R-:W-:-:S04]  /*1b1d0*/  ISETP.NE.AND P1, PT, R7, RZ, PT ;  /* 0x000000ff0700720c */ /* 0x000fc80003f25270 */
[----:B0-----:R-:W0:Y:S02]  /*1b1e0*/  SHFL.UP PT, R14, R2, 0x1, RZ ;  /* 0x04200000020e7989 */ /* 0x001e2400000e00ff */
        /* <DEDUP_REMOVED lines=16> */
.L_x_5269:
[----:B------:R-:W-:Y:S02]  /*1b2f0*/  ULDC UR4, c[0x0][0xc38] ;  /* 0x00030e0000047ab9 */ /* 0x000fe40000000800 */
[----:B------:R-:W-:-:S04]  /*1b300*/  IMAD.U32 R5, RZ, RZ, UR4 ;  /* 0x00000004ff057e24 */ /* 0x000fc8000f8e00ff */
[----:B0-2---:R-:W-:-:S04]  /*1b310*/  IMAD R16, R16, R5, RZ ;  /* 0x0000000510107224 */ /* 0x005fc800078e02ff */
[----:B------:R-:W-:-:S05]  /*1b320*/  IMAD.IADD R4, R4, 0x1, R16 ;  /* 0x0000000104047824 */ /* 0x000fca00078e0210 */
[----:B-1----:R-:W-:-:S13]  /*1b330*/  ISETP.GT.AND P6, PT, R4, R0, PT ;  /* 0x000000000400720c */ /* 0x002fda0003fc4270 */
[----:B------:R-:W-:Y:S05]  /*1b340*/  @P6 BRA `(.L_x_5174) ;  /* 0x00000000009c6947 */ /* 0x000fea0003800000 */
.L_x_5179:
        /* <DEDUP_REMOVED lines=14> */
.L_x_5177:
[----:B------:R-:W-:Y:S05]  /*1b430*/  BSYNC B0 ;  /* 0x0000000000007941 */ /* 0x000fea0003800000 */
.L_x_5176:
        /* <DEDUP_REMOVED lines=18> */
.L_x_5277:
[----:B------:R-:W-:Y:S02]  /*1b560*/  ULDC UR4, c[0x0][0xc38] ;  /* 0x00030e0000047ab9 */ /* 0x000fe40000000800 */
[----:B------:R-:W-:-:S04]  /*1b570*/  IMAD.U32 R5, RZ, RZ, UR4 ;  /* 0x00000004ff057e24 */ /* 0x000fc8000f8e00ff */
[----:B-1----:R-:W-:-:S04]  /*1b580*/  IMAD R16, R16, R5, RZ ;  /* 0x0000000510107224 */ /* 0x002fc800078e02ff */
[----:B------:R-:W-:-:S05]  /*1b590*/  IMAD.IADD R4, R16, 0x1, R4 ;  /* 0x0000000110047824 */ /* 0x000fca00078e0204 */
[----:B------:R-:W-:-:S13]  /*1b5a0*/  ISETP.GT.AND P6, PT, R4, R0, PT ;  /* 0x000000000400720c */ /* 0x000fda0003fc4270 */
[----:B------:R-:W-:Y:S05]  /*1b5b0*/  @!P6 BRA `(.L_x_5179) ;  /* 0xfffffffc0064e947 */ /* 0x000fea000383ffff */
.L_x_5174:
        /* <DEDUP_REMOVED lines=8> */
.L_x_5281:
[----:B------:R-:W-:Y:S01]  /*1b640*/  ISETP.NE.AND P0, PT, R4, RZ, PT ;  /* 0x000000ff0400720c */ /* 0x000fe20003f05270 */
[----:B------:R-:W-:-:S12]  /*1b650*/  IMAD.MOV.U32 R4, RZ, RZ, RZ ;  /* 0x000000ffff047224 */ /* 0x000fd800078e00ff */
[----:B------:R-:W-:Y:S05]  /*1b660*/  @!P0 BRA `(.L_x_5181) ;  /* 0x0000000000148947 */ /* 0x000fea0003800000 */
[----:B------:R-:W-:Y:S01]  /*1b670*/  UMOV UR4, 0xffffffff ;  /* 0xffffffff00047882 */ /* 0x000fe20000000000 */
[----:B------:R-:W-:Y:S02]  /*1b680*/  VIADD R12, R6, 0xffffffff ;  /* 0xffffffff060c7836 */ /* 0x000fe40000000000 */
[----:B------:R-:W-:Y:S05]  /*1b690*/  BRA.DIV UR4, `(.L_x_5182) ;  /* 0x0000002a04987947 */ /* 0x000fea000b800000 */
[----:B0-----:R0:W3:Y:S02]  /*1b6a0*/  SHFL.IDX PT, R3, R3, R12, 0x1f ;  /* 0x00001f0c03037589 */ /* 0x0010e400000e0000 */
.L_x_5284:
[----:B---3--:R-:W-:-:S07]  /*1b6b0*/  IMAD.MOV.U32 R4, RZ, RZ, R3 ;  /* 0x000000ffff047224 */ /* 0x008fce00078e0003 */
.L_x_5181:
[----:B01----:R-:W0:Y:S01]  /*1b6c0*/  LDC.64 R2, c[0x0][0xc90] ;  /* 0x00032400ff027b82 */ /* 0x003e220000000a00 */
[----:B------:R-:W-:-:S04]  /*1b6d0*/  IMAD.IADD R19, R6, 0x1, R19 ;  /* 0x0000000106137824 */ /* 0x000fc800078e0213 */
[----:B0-----:R-:W-:-:S05]  /*1b6e0*/  IMAD.WIDE R2, R19, 0x4, R2 ;  /* 0x0000000413027825 */ /* 0x001fca00078e0202 */
[----:B------:R-:W2:Y:S01]  /*1b6f0*/  LDG.E R7, desc[UR40][R2.64] ;  /* 0x0000002802077981 */ /* 0x000ea2000c1e1900 */
[----:B------:R-:W-:-:S04]  /*1b700*/  IMAD R16, R4, R5, R16 ;  /* 0x0000000504107224 */ /* 0x000fc800078e0210 */
        /* <DEDUP_REMOVED lines=61> */
.L_x_5175:
[----:B------:R-:W-:Y:S01]  /*1bae0*/  UMOV UR4, URZ ;  /* 0x0000003f00047c82 */ /* 0x000fe20008000000 */
[----:B------:R-:W-:Y:S01]  /*1baf0*/  UMOV UR5, URZ ;  /* 0x0000003f00057c82 */ /* 0x000fe20008000000 */
[----:B------:R-:W-:Y:S01]  /*1bb00*/  ULDC UR6, c[0x0][0xc3c] ;  /* 0x00030f0000067ab9 */ /* 0x000fe20000000800 */
[----:B------:R-:W-:Y:S02]  /*1bb10*/  IMAD.MOV.U32 R16, RZ, RZ, R0 ;  /* 0x000000ffff107224 */ /* 0x000fe400078e0000 */
[----:B------:R-:W-:Y:S02]  /*1bb20*/  IMAD.U32 R17, RZ, RZ, UR4 ;  /* 0x00000004ff117e24 */ /* 0x000fe4000f8e00ff */
[----:B------:R-:W-:Y:S02]  /*1bb30*/  IMAD.U32 R18, RZ, RZ, UR5 ;  /* 0x00000005ff127e24 */ /* 0x000fe4000f8e00ff */
[----:B------:R-:W-:-:S07]  /*1bb40*/  IMAD.U32 R19, RZ, RZ, UR6 ;  /* 0x00000006ff137e24 */ /* 0x000fce000f8e00ff */
.L_x_5183:
        /* <DEDUP_REMOVED lines=12> */
.L_x_5172:
[----:B------:R-:W-:Y:S02]  /*1bc10*/  ULDC UR4, c[0x0][0xc3c] ;  /* 0x00030f0000047ab9 */ /* 0x000fe40000000800 */
[----:B---3--:R-:W-:-:S13]  /*1bc20*/  ISETP.GE.AND P0, PT, R19, UR4, PT ;  /* 0x0000000413007c0c */ /* 0x008fda000bf06270 */
[----:B------:R-:W-:Y:S05]  /*1bc30*/  @!P0 BRA `(.L_x_5184) ;  /* 0xffffff8000548947 */ /* 0x000fea000383ffff */
[----:B------:R-:W-:Y:S05]  /*1bc40*/  BSYNC B8 ;  /* 0x0000000000087941 */ /* 0x000fea0003800000 */
.L_x_5020:
        /* <DEDUP_REMOVED lines=12> */
.L_x_5285:
[----:B------:R-:W-:Y:S05]  /*1bd10*/  BSYNC B0 ;  /* 0x0000000000007941 */ /* 0x000fea0003800000 */
.L_x_5185:
[----:B------:R-:W-:-:S03]  /*1bd20*/  UMOV UR4, 0xffffffff ;  /* 0xffffffff00047882 */ /* 0x000fc60000000000 */
[----:B------:R-:W-:Y:S05]  /*1bd30*/  BRA.DIV UR4, `(.L_x_5187) ;  /* 0x00000026042c7947 */ /* 0x000fea000b800000 */
[----:B------:R-:W1:Y:S02]  /*1bd40*/  S2R R2, SR_TID.X ;  /* 0x0000000000027919 */ /* 0x000e640000002100 */
[----:B-1----:R-:W-:-:S04]  /*1bd50*/  SHF.R.U32.HI R2, RZ, 0x5, R2 ;  /* 0x00000005ff027819 */ /* 0x002fc80000011602 */
[----:B------:R-:W-:-:S05]  /*1bd60*/  LOP3.LUT R2, R2, 0x3, RZ, 0xc0, !PT ;  /* 0x0000000302027812 */ /* 0x000fca00078ec0ff */
[----:B------:R1:W2:Y:S02]  /*1bd70*/  SHFL.IDX PT, R14, R2, RZ, 0x1f ;  /* 0x00001fff020e7589 */ /* 0x0002a400000e0000 */
.L_x_5288:
[----:B--2---:R-:W-:-:S13]  /*1bd80*/  ISETP.NE.AND P0, PT, R14, RZ, PT ;  /* 0x000000ff0e00720c */ /* 0x004fda0003f05270 */
[----:B------:R-:W-:Y:S05]  /*1bd90*/  @P0 BRA `(.L_x_4872) ;  /* 0x0000000000940947 */ /* 0x000fea0003800000 */
[----:B------:R-:W-:-:S03]  /*1bda0*/  UMOV UR4, 0xffffffff ;  /* 0xffffffff00047882 */ /* 0x000fc60000000000 */
[----:B------:R-:W-:Y:S05]  /*1bdb0*/  BRA.DIV UR4, `(.L_x_5188) ;  /* 0x0000002604407947 */ /* 0x000fea000b800000 */
[----:B------:R-:W-:-:S13]  /*1bdc0*/  ELECT P6, URZ, PT ;  /* 0x00000000003f782f */ /* 0x000fda00038c0000 */
.L_x_5291:
[----:B------:R-:W-:Y:S05]  /*1bdd0*/  @!P6 BRA `(.L_x_4872) ;  /* 0x000000000084e947 */ /* 0x000fea0003800000 */
[----:B-1----:R-:W2:Y:S02]  /*1bde0*/  LDL.LU R2, [R1+0x58] ;  /* 0x0000580001027983 */ /* 0x002ea40000300800 */
[----:B--2---:R-:W-:-:S04]  /*1bdf0*/  LOP3.LUT R2, R2, 0x2, RZ, 0xfc, !PT ;  /* 0x0000000202027812 */ /* 0x004fc800078efcff */
[----:B------:R-:W-:-:S13]  /*1be00*/  ISETP.NE.AND P2, PT, R2, 0x3, PT ;  /* 0x000000030200780c */ /* 0x000fda0003f45270 */
[----:B------:R-:W-:Y:S05]  /*1be10*/  @!P2 BRA `(.L_x_5189) ;  /* 0x000000000004a947 */ /* 0x000fea0003800000 */
[----:B------:R-:W-:Y:S01]  /*1be20*/  BPT.TRAP 0x1 ;  /* 0x000000040000795c */ /* 0x000fe20000300000 */
.L_x_5189:
        /* <DEDUP_REMOVED lines=14> */
.L_x_5292:
[----:B------:R-:W1:Y:S02]  /*1bf10*/  SYNCS.PHASECHK.TRANS64.TRYWAIT P0, [R7+URZ], R2 ;  /* 0x00000002070075a7 */ /* 0x000e64000800017f */
[----:B-1----:R-:W-:Y:S05]  /*1bf20*/  @!P0 BRA `(.L_x_5191) ;  /* 0x0000002400188947 */ /* 0x002fea0003800000 */
.L_x_5293:
[----:B------:R-:W-:Y:S05]  /*1bf30*/  @!P2 BRA `(.L_x_5192) ;  /* 0x000000000004a947 */ /* 0x000fea0003800000 */
[----:B------:R-:W-:Y:S01]  /*1bf40*/  BPT.TRAP 0x1 ;  /* 0x000000040000795c */ /* 0x000fe20000300000 */
.L_x_5192:
[----:B------:R-:W2:Y:S01]  /*1bf50*/  LDL.LU R4, [R1+0xc] ;  /* 0x00000c0001047983 */ /* 0x000ea20000300800 */
[----:B------:R-:W-:-:S04]  /*1bf60*/  VIADD R0, R0, 0x28c60 ;  /* 0x00028c6000007836 */ /* 0x000fc80000000000 */
[----:B--2---:R-:W-:-:S04]  /*1bf70*/  IMAD R4, R4, 0x8, R0 ;  /* 0x0000000804047824 */ /* 0x004fc800078e0200 */
[----:B------:R-:W2:Y:S02]  /*1bf80*/  SYNCS.PHASECHK.TRANS64.TRYWAIT P0, [R4+URZ], R5 ;  /* 0x00000005040075a7 */ /* 0x000ea4000800017f */
[----:B--2---:R-:W-:Y:S05]  /*1bf90*/  @!P0 BRA `(.L_x_5193) ;  /* 0x0000002400108947 */ /* 0x004fea0003800000 */
.L_x_5294:
[----:B------:R-:W-:-:S07]  /*1bfa0*/  IMAD R3, R3, 0x8, R0 ;  /* 0x0000000803037824 */ /* 0x000fce00078e0200 */
.L_x_5194:
[----:B---3--:R3:W4:Y:S02]  /*1bfb0*/  SYNCS.PHASECHK.TRANS64.TRYWAIT P0, [R3+URZ], R2 ;  /* 0x00000002030075a7 */ /* 0x008724000800017f */
[----:B----4-:R-:W-:Y:S05]  /*1bfc0*/  @!P0 NANOSLEEP.SYNCS 0x989680 ;  /* 0x009896800000895d */ /* 0x010fea0003900000 */
[----:B------:R-:W4:Y:S02]  /*1bfd0*/  @!P0 SYNCS.PHASECHK.TRANS64 P0, [R3+URZ], R2 ;  /* 0x00000002030085a7 */ /* 0x000f24000800007f */
[----:B----4-:R-:W-:Y:S05]  /*1bfe0*/  @!P0 BRA `(.L_x_5194) ;  /* 0xfffffffc00f08947 */ /* 0x010fea000383ffff */
.L_x_4872:
[----:B------:R-:W-:Y:S05]  /*1bff0*/  BSYNC B9 ;  /* 0x0000000000097941 */ /* 0x000fea0003800000 */
.L_x_4869:
[----:B------:R-:W-:Y:S05]  /*1c000*/  EXIT ;  /* 0x000000000000794d */ /* 0x000fea0003800000 */
.L_x_4888:
[----:B0-----:R0:W1:Y:S02]  /*1c010*/  SYNCS.PHASECHK.TRANS64.TRYWAIT P5, [R68+URZ+0x28c90], R73 ;  /* 0x028c9049440075a7 */ /* 0x00106400080a017f */
[----:B-1----:R-:W-:Y:S05]  /*1c020*/  @!P5 NANOSLEEP.SYNCS 0x989680 ;  /* 0x009896800000d95d */ /* 0x002fea0003900000 */
[----:B------:R-:W1:Y:S02]  /*1c030*/  @!P5 SYNCS.PHASECHK.TRANS64 P5, [R68+URZ+0x28c90], R73 ;  /* 0x028c90494400d5a7 */ /* 0x000e6400080a007f */
[----:B-1----:R-:W-:Y:S05]  /*1c040*/  @!P5 BRA `(.L_x_4888) ;  /* 0xfffffffc00f0d947 */ /* 0x002fea000383ffff */
[----:B------:R-:W-:Y:S05]  /*1c050*/  BRA `(.L_x_5195) ;  /* 0xfffffe6400c07947 */ /* 0x000fea000383ffff */
.L_x_4898:
[----:B0-----:R0:W1:Y:S02]  /*1c060*/  SYNCS.PHASECHK.TRANS64.TRYWAIT P5, [R68+URZ+0x28c90], R73 ;  /* 0x028c9049440075a7 */ /* 0x00106400080a017f */
[----:B-1----:R-:W-:Y:S05]  /*1c070*/  @!P5 NANOSLEEP.SYNCS 0x989680 ;  /* 0x009896800000d95d */ /* 0x002fea0003900000 */
[----:B------:R-:W1:Y:S02]  /*1c080*/  @!P5 SYNCS.PHASECHK.TRANS64 P5, [R68+URZ+0x28c90], R73 ;  /* 0x028c90494400d5a7 */ /* 0x000e6400080a007f */
[----:B-1----:R-:W-:Y:S05]  /*1c090*/  @!P5 BRA `(.L_x_4898) ;  /* 0xfffffffc00f0d947 */ /* 0x002fea000383ffff */
[----:B------:R-:W-:Y:S05]  /*1c0a0*/  BRA `(.L_x_5196) ;  /* 0xfffffe7000307947 */ /* 0x000fea000383ffff */
.L_x_4903:
[----:B0-----:R0:W1:Y:S02]  /*1c0b0*/  SYNCS.PHASECHK.TRANS64.TRYWAIT P5, [R68+URZ+0x28c90], R73 ;  /* 0x028c9049440075a7 */ /* 0x00106400080a017f */
[----:B-1----:R-:W-:Y:S05]  /*1c0c0*/  @!P5 NANOSLEEP.SYNCS 0x989680 ;  /* 0x009896800000d95d */ /* 0x002fea0003900000 */
[----:B------:R-:W1:Y:S02]  /*1c0d0*/  @!P5 SYNCS.PHASECHK.TRANS64 P5, [R68+URZ+0x28c90], R73 ;  /* 0x028c90494400d5a7 */ /* 0x000e6400080a007f */
[----:B-1----:R-:W-:Y:S05]  /*1c0e0*/  @!P5 BRA `(.L_x_4903) ;  /* 0xfffffffc00f0d947 */ /* 0x002fea000383ffff */
[----:B------:R-:W-:Y:S05]  /*1c0f0*/  BRA `(.L_x_5197) ;  /* 0xfffffe7800647947 */ /* 0x000fea000383ffff */
.L_x_4907:
[----:B------:R0:W0:Y:S02]  /*1c100*/  SYNCS.PHASECHK.TRANS64.TRYWAIT P5, [R68+URZ+0x28cb0], R73 ;  /* 0x028cb049440075a7 */ /* 0x00002400080a017f */
[----:B0-----:R-:W-:Y:S05]  /*1c110*/  @!P5 NANOSLEEP.SYNCS 0x989680 ;  /* 0x009896800000d95d */ /* 0x001fea0003900000 */
[----:B------:R-:W0:Y:S02]  /*1c120*/  @!P5 SYNCS.PHASECHK.TRANS64 P5, [R68+URZ+0x28cb0], R73 ;  /* 0x028cb0494400d5a7 */ /* 0x000e2400080a007f */
[----:B0-----:R-:W-:Y:S05]  /*1c130*/  @!P5 BRA `(.L_x_4907) ;  /* 0xfffffffc00f0d947 */ /* 0x001fea000383ffff */
[----:B------:R-:W-:Y:S05]  /*1c140*/  BRA `(.L_x_5198) ;  /* 0xfffffe7800e07947 */ /* 0x000fea000383ffff */
.L_x_4918:
[----:B0-----:R0:W1:Y:S02]  /*1c150*/  SYNCS.PHASECHK.TRANS64.TRYWAIT P1, [R20+URZ+0x28c50], R3 ;  /* 0x028c5003140075a7 */ /* 0x001064000802017f */
[----:B-1----:R-:W-:Y:S05]  /*1c160*/  @!P1 NANOSLEEP.SYNCS 0x989680 ;  /* 0x009896800000995d */ /* 0x002fea0003900000 */
[----:B------:R-:W1:Y:S02]  /*1c170*/  @!P1 SYNCS.PHASECHK.TRANS64 P1, [R20+URZ+0x28c50], R3 ;  /* 0x028c5003140095a7 */ /* 0x000e64000802007f */
[----:B-1----:R-:W-:Y:S05]  /*1c180*/  @!P1 BRA `(.L_x_4918) ;  /* 0xfffffffc00f09947 */ /* 0x002fea000383ffff */
[----:B------:R-:W-:Y:S05]  /*1c190*/  BRA `(.L_x_5199) ;  /* 0xfffffe8800307947 */ /* 0x000fea000383ffff */
.L_x_4925:
[----:B-1----:R1:W2:Y:S02]  /*1c1a0*/  SYNCS.PHASECHK.TRANS64.TRYWAIT P2, [R3+URZ+0x28c50], R4 ;  /* 0x028c5004030075a7 */ /* 0x0022a4000804017f */
[----:B--2---:R-:W-:Y:S05]  /*1c1b0*/  @!P2 NANOSLEEP.SYNCS 0x989680 ;  /* 0x009896800000a95d */ /* 0x004fea0003900000 */
[----:B------:R-:W2:Y:S02]  /*1c1c0*/  @!P2 SYNCS.PHASECHK.TRANS64 P2, [R3+URZ+0x28c50], R4 ;  /* 0x028c50040300a5a7 */ /* 0x000ea4000804007f */
[----:B--2---:R-:W-:Y:S05]  /*1c1d0*/  @!P2 BRA `(.L_x_4925) ;  /* 0xfffffffc00f0a947 */ /* 0x004fea000383ffff */
[----:B------:R-:W-:Y:S05]  /*1c1e0*/  BRA `(.L_x_4924) ;  /* 0xfffffe9400587947 */ /* 0x000fea000383ffff */
.L_x_4938:
        /* <DEDUP_REMOVED lines=8> */
.L_x_5201:
[----:B------:R-:W-:Y:S05]  /*1c270*/  BSYNC B1 ;  /* 0x0000000000017941 */ /* 0x000fea0003800000 */
.L_x_5200:
        /* <DEDUP_REMOVED lines=8> */
.L_x_5202:
[----:B------:R-:W-:Y:S02]  /*1c300*/  IMAD.MOV.U32 R13, RZ, RZ, R8 ;  /* 0x000000ffff0d7224 */ /* 0x000fe400078e0008 */
[----:B------:R-:W-:-:S07]  /*1c310*/  IMAD.MOV.U32 R0, RZ, RZ, R14 ;  /* 0x000000ffff007224 */ /* 0x000fce00078e000e */
[----:B------:R-:W-:Y:S05]  /*1c320*/  WARPSYNC.COLLECTIVE R15, `(.L_x_5203) ;  /* 0x000000000f087348 */ /* 0x000fea0003c00000 */
[----:B------:R0:W1:Y:S02]  /*1c330*/  SHFL.IDX P6, R14, R13, R12, R11 ;  /* 0x0000000c0d0e7389 */ /* 0x00006400000c000b */
[----:B01----:R-:W-:Y:S01]  /*1c340*/  ENDCOLLECTIVE ;  /* 0x000000000000791b */ /* 0x003fe20003800000 */
.L_x_5203:
[----:B------:R-:W-:Y:S02]  /*1c350*/  IMAD.MOV.U32 R13, RZ, RZ, R7 ;  /* 0x000000ffff0d7224 */ /* 0x000fe400078e0007 */
[----:B------:R-:W-:-:S07]  /*1c360*/  IMAD.MOV.U32 R5, RZ, RZ, R14 ;  /* 0x000000ffff057224 */ /* 0x000fce00078e000e */
[----:B------:R-:W-:Y:S05]  /*1c370*/  WARPSYNC.COLLECTIVE R15, `(.L_x_5204) ;  /* 0x000000000f087348 */ /* 0x000fea0003c00000 */
[----:B------:R0:W1:Y:S02]  /*1c380*/  SHFL.IDX P6, R14, R13, R12, R11 ;  /* 0x0000000c0d0e7389 */ /* 0x00006400000c000b */
[----:B01----:R-:W-:Y:S01]  /*1c390*/  ENDCOLLECTIVE ;  /* 0x000000000000791b */ /* 0x003fe20003800000 */
.L_x_5204:
[----:B------:R-:W-:Y:S05]  /*1c3a0*/  BRA `(.L_x_5205) ;  /* 0xfffffeac00047947 */ /* 0x000fea000383ffff */
.L_x_4941:
        /* <DEDUP_REMOVED lines=8> */
.L_x_5207:
[----:B------:R-:W-:Y:S05]  /*1c430*/  BSYNC B1 ;  /* 0x0000000000017941 */ /* 0x000fea0003800000 */
.L_x_5206:
        /* <DEDUP_REMOVED lines=8> */
.L_x_5208:
[----:B------:R-:W-:Y:S02]  /*1c4c0*/  IMAD.MOV.U32 R13, RZ, RZ, R8 ;  /* 0x000000ffff0d7224 */ /* 0x000fe400078e0008 */
[----:B------:R-:W-:-:S07]  /*1c4d0*/  IMAD.MOV.U32 R0, RZ, RZ, R14 ;  /* 0x000000ffff007224 */ /* 0x000fce00078e000e */
[----:B------:R-:W-:Y:S05]  /*1c4e0*/  WARPSYNC.COLLECTIVE R15, `(.L_x_5209) ;  /* 0x000000000f087348 */ /* 0x000fea0003c00000 */
[----:B------:R0:W1:Y:S02]  /*1c4f0*/  SHFL.IDX P6, R14, R13, R12, R11 ;  /* 0x0000000c0d0e7389 */ /* 0x00006400000c000b */
[----:B01----:R-:W-:Y:S01]  /*1c500*/  ENDCOLLECTIVE ;  /* 0x000000000000791b */ /* 0x003fe20003800000 */
.L_x_5209:
[----:B------:R-:W-:Y:S02]  /*1c510*/  IMAD.MOV.U32 R13, RZ, RZ, R7 ;  /* 0x000000ffff0d7224 */ /* 0x000fe400078e0007 */
[----:B------:R-:W-:-:S07]  /*1c520*/  IMAD.MOV.U32 R5, RZ, RZ, R14 ;  /* 0x000000ffff057224 */ /* 0x000fce00078e000e */
[----:B------:R-:W-:Y:S05]  /*1c530*/  WARPSYNC.COLLECTIVE R15, `(.L_x_5210) ;  /* 0x000000000f087348 */ /* 0x000fea0003c00000 */
[----:B------:R0:W1:Y:S02]  /*1c540*/  SHFL.IDX P6, R14, R13, R12, R11 ;  /* 0x0000000c0d0e7389 */ /* 0x00006400000c000b */
[----:B01----:R-:W-:Y:S01]  /*1c550*/  ENDCOLLECTIVE ;  /* 0x000000000000791b */ /* 0x003fe20003800000 */
.L_x_5210:
[----:B------:R-:W-:Y:S05]  /*1c560*/  BRA `(.L_x_5211) ;  /* 0xfffffeac005c7947 */ /* 0x000fea000383ffff */
.L_x_4945:
[----:B0-----:R0:W1:Y:S02]  /*1c570*/  SYNCS.PHASECHK.TRANS64.TRYWAIT P0, [R2+URZ+0x28c00], R35 ;  /* 0x028c0023020075a7 */ /* 0x001064000800017f */
[----:B-1----:R-:W-:Y:S05]  /*1c580*/  @!P0 NANOSLEEP.SYNCS 0x989680 ;  /* 0x009896800000895d */ /* 0x002fea0003900000 */
[----:B------:R-:W1:Y:S02]  /*1c590*/  @!P0 SYNCS.PHASECHK.TRANS64 P0, [R2+URZ+0x28c00], R35 ;  /* 0x028c0023020085a7 */ /* 0x000e64000800007f */
[----:B-1----:R-:W-:Y:S05]  /*1c5a0*/  @!P0 BRA `(.L_x_4945) ;  /* 0xfffffffc00f08947 */ /* 0x002fea000383ffff */
[----:B------:R-:W-:Y:S05]  /*1c5b0*/  BRA `(.L_x_5212) ;  /* 0xfffffeb000447947 */ /* 0x000fea000383ffff */
.L_x_4953:
        /* <DEDUP_REMOVED lines=8> */
.L_x_5214:
[----:B------:R-:W-:Y:S05]  /*1c640*/  BSYNC B1 ;  /* 0x0000000000017941 */ /* 0x000fea0003800000 */
.L_x_5213:
        /* <DEDUP_REMOVED lines=8> */
.L_x_5215:
[----:B------:R-:W-:Y:S02]  /*1c6d0*/  IMAD.MOV.U32 R13, RZ, RZ, R7 ;  /* 0x000000ffff0d7224 */ /* 0x000fe400078e0007 */
[----:B------:R-:W-:-:S07]  /*1c6e0*/  IMAD.MOV.U32 R0, RZ, RZ, R14 ;  /* 0x000000ffff007224 */ /* 0x000fce00078e000e */
[----:B------:R-:W-:Y:S05]  /*1c6f0*/  WARPSYNC.COLLECTIVE R15, `(.L_x_5216) ;  /* 0x000000000f087348 */ /* 0x000fea0003c00000 */
[----:B------:R0:W1:Y:S02]  /*1c700*/  SHFL.IDX P6, R14, R13, R12, R11 ;  /* 0x0000000c0d0e7389 */ /* 0x00006400000c000b */
[----:B01----:R-:W-:Y:S01]  /*1c710*/  ENDCOLLECTIVE ;  /* 0x000000000000791b */ /* 0x003fe20003800000 */
.L_x_5216:
[----:B------:R-:W-:Y:S02]  /*1c720*/  IMAD.MOV.U32 R10, RZ, RZ, R0 ;  /* 0x000000ffff0a7224 */ /* 0x000fe400078e0000 */
[----:B------:R-:W-:Y:S02]  /*1c730*/  IMAD.MOV.U32 R13, RZ, RZ, R9 ;  /* 0x000000ffff0d7224 */ /* 0x000fe400078e0009 */
[----:B------:R-:W-:-:S07]  /*1c740*/  IMAD.MOV.U32 R5, RZ, RZ, R14 ;  /* 0x000000ffff057224 */ /* 0x000fce00078e000e */
[----:B------:R-:W-:Y:S05]  /*1c750*/  WARPSYNC.COLLECTIVE R15, `(.L_x_5217) ;  /* 0x000000000f087348 */ /* 0x000fea0003c00000 */
[----:B------:R0:W1:Y:S02]  /*1c760*/  SHFL.IDX P6, R14, R13, R12, R11 ;  /* 0x0000000c0d0e7389 */ /* 0x00006400000c000b */
[----:B01----:R-:W-:Y:S01]  /*1c770*/  ENDCOLLECTIVE ;  /* 0x000000000000791b */ /* 0x003fe20003800000 */
.L_x_5217:
[----:B------:R-:W-:Y:S01]  /*1c780*/  IMAD.MOV.U32 R11, RZ, RZ, R3 ;  /* 0x000000ffff0b7224 */ /* 0x000fe200078e0003 */
[----:B------:R-:W-:Y:S06]  /*1c790*/  BRA `(.L_x_5218) ;  /* 0xfffffebc00987947 */ /* 0x000fec000383ffff */
.L_x_4956:
        /* <DEDUP_REMOVED lines=8> */
.L_x_5220:
[----:B------:R-:W-:Y:S05]  /*1c820*/  BSYNC B1 ;  /* 0x0000000000017941 */ /* 0x000fea0003800000 */
.L_x_5219:
        /* <DEDUP_REMOVED lines=8> */
.L_x_5221:
[----:B------:R-:W-:Y:S02]  /*1c8b0*/  IMAD.MOV.U32 R13, RZ, RZ, R7 ;  /* 0x000000ffff0d7224 */ /* 0x000fe400078e0007 */
[----:B------:R-:W-:-:S07]  /*1c8c0*/  IMAD.MOV.U32 R0, RZ, RZ, R14 ;  /* 0x000000ffff007224 */ /* 0x000fce00078e000e */
[----:B------:R-:W-:Y:S05]  /*1c8d0*/  WARPSYNC.COLLECTIVE R15, `(.L_x_5222) ;  /* 0x000000000f087348 */ /* 0x000fea0003c00000 */
[----:B------:R0:W1:Y:S02]  /*1c8e0*/  SHFL.IDX P6, R14, R13, R12, R11 ;  /* 0x0000000c0d0e7389 */ /* 0x00006400000c000b */
[----:B01----:R-:W-:Y:S01]  /*1c8f0*/  ENDCOLLECTIVE ;  /* 0x000000000000791b */ /* 0x003fe20003800000 */
.L_x_5222:
[----:B------:R-:W-:Y:S02]  /*1c900*/  IMAD.MOV.U32 R13, RZ, RZ, R9 ;  /* 0x000000ffff0d7224 */ /* 0x000fe400078e0009 */
[----:B------:R-:W-:-:S07]  /*1c910*/  IMAD.MOV.U32 R7, RZ, RZ, R14 ;  /* 0x000000ffff077224 */ /* 0x000fce00078e000e */
[----:B------:R-:W-:Y:S05]  /*1c920*/  WARPSYNC.COLLECTIVE R15, `(.L_x_5223) ;  /* 0x000000000f087348 */ /* 0x000fea0003c00000 */
[----:B------:R0:W1:Y:S02]  /*1c930*/  SHFL.IDX P6, R14, R13, R12, R11 ;  /* 0x0000000c0d0e7389 */ /* 0x00006400000c000b */
[----:B01----:R-:W-:Y:S01]  /*1c940*/  ENDCOLLECTIVE ;  /* 0x000000000000791b */ /* 0x003fe20003800000 */
.L_x_5223:
[----:B------:R-:W-:Y:S02]  /*1c950*/  IMAD.MOV.U32 R12, RZ, RZ, R0 ;  /* 0x000000ffff0c7224 */ /* 0x000fe400078e0000 */
[----:B------:R-:W-:Y:S01]  /*1c960*/  IMAD.MOV.U32 R13, RZ, RZ, R3 ;  /* 0x000000ffff0d7224 */ /* 0x000fe200078e0003 */
[----:B------:R-:W-:Y:S06]  /*1c970*/  BRA `(.L_x_5224) ;  /* 0xfffffebc00bc7947 */ /* 0x000fec000383ffff */
.L_x_4960:
[----:B0-----:R0:W1:Y:S02]  /*1c980*/  SYNCS.PHASECHK.TRANS64.TRYWAIT P1, [R2+URZ+0x28c00], R3 ;  /* 0x028c0003020075a7 */ /* 0x001064000802017f */
[----:B-1----:R-:W-:Y:S05]  /*1c990*/  @!P1 NANOSLEEP.SYNCS 0x989680 ;  /* 0x009896800000995d */ /* 0x002fea0003900000 */
[----:B------:R-:W1:Y:S02]  /*1c9a0*/  @!P1 SYNCS.PHASECHK.TRANS64 P1, [R2+URZ+0x28c00], R3 ;  /* 0x028c0003020095a7 */ /* 0x000e64000802007f */
[----:B-1----:R-:W-:Y:S05]  /*1c9b0*/  @!P1 BRA `(.L_x_4960) ;  /* 0xfffffffc00f09947 */ /* 0x002fea000383ffff */
[----:B------:R-:W-:Y:S05]  /*1c9c0*/  BRA `(.L_x_5225) ;  /* 0xfffffec0005c7947 */ /* 0x000fea000383ffff */
.L_x_4966:
[----:B0-----:R0:W1:Y:S02]  /*1c9d0*/  SYNCS.PHASECHK.TRANS64.TRYWAIT P2, [R168+URZ+0x28c30], R57 ;  /* 0x028c3039a80075a7 */ /* 0x001064000804017f */
[----:B-1----:R-:W-:Y:S05]  /*1c9e0*/  @!P2 NANOSLEEP.SYNCS 0x989680 ;  /* 0x009896800000a95d */ /* 0x002fea0003900000 */
[----:B------:R-:W1:Y:S02]  /*1c9f0*/  @!P2 SYNCS.PHASECHK.TRANS64 P2, [R168+URZ+0x28c30], R57 ;  /* 0x028c3039a800a5a7 */ /* 0x000e64000804007f */
[----:B-1----:R-:W-:Y:S05]  /*1ca00*/  @!P2 BRA `(.L_x_4966) ;  /* 0xfffffffc00f0a947 */ /* 0x002fea000383ffff */
[----:B------:R-:W-:Y:S05]  /*1ca10*/  BRA `(.L_x_4965) ;  /* 0xfffffecc00f47947 */ /* 0x000fea000383ffff */
.L_x_4971:
[----:B-1----:R1:W3:Y:S02]  /*1ca20*/  SYNCS.PHASECHK.TRANS64.TRYWAIT P2, [R168+URZ+0x28c50], R57 ;  /* 0x028c5039a80075a7 */ /* 0x0022e4000804017f */
[----:B---3--:R-:W-:Y:S05]  /*1ca30*/  @!P2 NANOSLEEP.SYNCS 0x989680 ;  /* 0x009896800000a95d */ /* 0x008fea0003900000 */
[----:B------:R-:W3:Y:S02]  /*1ca40*/  @!P2 SYNCS.PHASECHK.TRANS64 P2, [R168+URZ+0x28c50], R57 ;  /* 0x028c5039a800a5a7 */ /* 0x000ee4000804007f */
[----:B---3--:R-:W-:Y:S05]  /*1ca50*/  @!P2 BRA `(.L_x_4971) ;  /* 0xfffffffc00f0a947 */ /* 0x008fea000383ffff */
[----:B------:R-:W-:Y:S05]  /*1ca60*/  BRA `(.L_x_4970) ;  /* 0xfffffee400c47947 */ /* 0x000fea000383ffff */
.L_x_4978:
[----:B--2---:R2:W3:Y:S02]  /*1ca70*/  SYNCS.PHASECHK.TRANS64.TRYWAIT P2, [R216+URZ+0x28c30], R20 ;  /* 0x028c3014d80075a7 */ /* 0x0044e4000804017f */
[----:B---3--:R-:W-:Y:S05]  /*1ca80*/  @!P2 NANOSLEEP.SYNCS 0x989680 ;  /* 0x009896800000a95d */ /* 0x008fea0003900000 */
[----:B------:R-:W3:Y:S02]  /*1ca90*/  @!P2 SYNCS.PHASECHK.TRANS64 P2, [R216+URZ+0x28c30], R20 ;  /* 0x028c3014d800a5a7 */ /* 0x000ee4000804007f */
[----:B---3--:R-:W-:Y:S05]  /*1caa0*/  @!P2 BRA `(.L_x_4978) ;  /* 0xfffffffc00f0a947 */ /* 0x008fea000383ffff */
[----:B------:R-:W-:Y:S05]  /*1cab0*/  BRA `(.L_x_4977) ;  /* 0xfffffee800f07947 */ /* 0x000fea000383ffff */
.L_x_4983:
[----:B--2---:R2:W3:Y:S02]  /*1cac0*/  SYNCS.PHASECHK.TRANS64.TRYWAIT P2, [R216+URZ+0x28c50], R20 ;  /* 0x028c5014d80075a7 */ /* 0x0044e4000804017f */
[----:B---3--:R-:W-:Y:S05]  /*1cad0*/  @!P2 NANOSLEEP.SYNCS 0x989680 ;  /* 0x009896800000a95d */ /* 0x008fea0003900000 */
[----:B------:R-:W3:Y:S02]  /*1cae0*/  @!P2 SYNCS.PHASECHK.TRANS64 P2, [R216+URZ+0x28c50], R20 ;  /* 0x028c5014d800a5a7 */ /* 0x000ee4000804007f */
[----:B---3--:R-:W-:Y:S05]  /*1caf0*/  @!P2 BRA `(.L_x_4983) ;  /* 0xfffffffc00f0a947 */ /* 0x008fea000383ffff */
[----:B------:R-:W-:Y:S05]  /*1cb00*/  BRA `(.L_x_4982) ;  /* 0xffffff0800c07947 */ /* 0x000fea000383ffff */
.L_x_4991:
[----:B---3--:R3:W4:Y:S02]  /*1cb10*/  SYNCS.PHASECHK.TRANS64.TRYWAIT P2, [R194+URZ+0x28c30], R20 ;  /* 0x028c3014c20075a7 */ /* 0x008724000804017f */
[----:B----4-:R-:W-:Y:S05]  /*1cb20*/  @!P2 NANOSLEEP.SYNCS 0x989680 ;  /* 0x009896800000a95d */ /* 0x010fea0003900000 */
[----:B------:R-:W4:Y:S02]  /*1cb30*/  @!P2 SYNCS.PHASECHK.TRANS64 P2, [R194+URZ+0x28c30], R20 ;  /* 0x028c3014c200a5a7 */ /* 0x000f24000804007f */
[----:B----4-:R-:W-:Y:S05]  /*1cb40*/  @!P2 BRA `(.L_x_4991) ;  /* 0xfffffffc00f0a947 */ /* 0x010fea000383ffff */
[----:B------:R-:W-:Y:S05]  /*1cb50*/  BRA `(.L_x_4990) ;  /* 0xffffff0c00d47947 */ /* 0x000fea000383ffff */
.L_x_4996:
[----:B--2---:R2:W4:Y:S02]  /*1cb60*/  SYNCS.PHASECHK.TRANS64.TRYWAIT P2, [R194+URZ+0x28c50], R20 ;  /* 0x028c5014c20075a7 */ /* 0x004524000804017f */
[----:B----4-:R-:W-:Y:S05]  /*1cb70*/  @!P2 NANOSLEEP.SYNCS 0x989680 ;  /* 0x009896800000a95d */ /* 0x010fea0003900000 */
[----:B------:R-:W4:Y:S02]  /*1cb80*/  @!P2 SYNCS.PHASECHK.TRANS64 P2, [R194+URZ+0x28c50], R20 ;  /* 0x028c5014c200a5a7 */ /* 0x000f24000804007f */
[----:B----4-:R-:W-:Y:S05]  /*1cb90*/  @!P2 BRA `(.L_x_4996) ;  /* 0xfffffffc00f0a947 */ /* 0x010fea000383ffff */
[----:B------:R-:W-:Y:S05]  /*1cba0*/  BRA `(.L_x_4995) ;  /* 0xffffff28002c7947 */ /* 0x000fea000383ffff */
.L_x_5026:
[----:B------:R-:W2:Y:S01]  /*1cbb0*/  S2R R9, SR_TID.X ;  /* 0x0000000000097919 */ /* 0x000ea20000002100 */
[----:B------:R-:W-:Y:S01]  /*1cbc0*/  BSSY B1, `(.L_x_5226) ;  /* 0x000000a000017945 */ /* 0x000fe20003800000 */
[----:B------:R-:W-:Y:S02]  /*1cbd0*/  IMAD.MOV.U32 R12, RZ, RZ, RZ ;  /* 0x000000ffff0c7224 */ /* 0x000fe400078e00ff */
[----:B-1----:R-:W-:Y:S02]  /*1cbe0*/  IMAD.MOV.U32 R11, RZ, RZ, 0x1f ;  /* 0x0000001fff0b7424 */ /* 0x002fe400078e00ff */
[----:B------:R-:W-:Y:S01]  /*1cbf0*/  IMAD.MOV.U32 R15, RZ, RZ, -0x1 ;  /* 0xffffffffff0f7424 */ /* 0x000fe200078e00ff */
[----:B--2---:R-:W-:-:S04]  /*1cc00*/  SHF.R.U32.HI R9, RZ, 0x5, R9 ;  /* 0x00000005ff097819 */ /* 0x004fc80000011609 */
[----:B------:R-:W-:-:S05]  /*1cc10*/  LOP3.LUT R9, R9, 0x3, RZ, 0xc0, !PT ;  /* 0x0000000309097812 */ /* 0x000fca00078ec0ff */
[----:B------:R-:W-:-:S07]  /*1cc20*/  IMAD.MOV.U32 R13, RZ, RZ, R9 ;  /* 0x000000ffff0d7224 */ /* 0x000fce00078e0009 */
[----:B0-----:R-:W-:Y:S05]  /*1cc30*/  WARPSYNC.COLLECTIVE R15, `(.L_x_5227) ;  /* 0x000000000f087348 */ /* 0x001fea0003c00000 */
[----:B0-----:R0:W1:Y:S02]  /*1cc40*/  SHFL.IDX P6, R14, R13, R12, R11 ;  /* 0x0000000c0d0e7389 */ /* 0x00106400000c000b */
[----:B01----:R-:W-:Y:S01]  /*1cc50*/  ENDCOLLECTIVE ;  /* 0x000000000000791b */ /* 0x003fe20003800000 */
.L_x_5227:
[----:B------:R-:W-:Y:S05]  /*1cc60*/  BSYNC B1 ;  /* 0x0000000000017941 */ /* 0x000fea0003800000 */
.L_x_5226:
[----:B------:R-:W-:Y:S05]  /*1cc70*/  BRA `(.L_x_5228) ;  /* 0xffffff7800407947 */ /* 0x000fea000383ffff */
.L_x_5028:
[----:B------:R-:W-:Y:S01]  /*1cc80*/  BSSY B1, `(.L_x_5229) ;  /* 0x0000006000017945 */ /* 0x000fe20003800000 */
[----:B------:R-:W-:-:S07]  /*1cc90*/  IMAD.MOV.U32 R15, RZ, RZ, -0x1 ;  /* 0xffffffffff0f7424 */ /* 0x000fce00078e00ff */
[----:B01----:R-:W-:Y:S05]  /*1cca0*/  WARPSYNC.COLLECTIVE R15, `(.L_x_5230) ;  /* 0x000000000f0c7348 */ /* 0x003fea0003c00000 */
[----:B------:R-:W-:Y:S02]  /*1ccb0*/  ELECT P6, UR62, PT ;  /* 0x00000000003e782f */ /* 0x000fe400038c0000 */
[----:B------:R-:W-:Y:S01]  /*1ccc0*/  MOV R14, UR62 ;  /* 0x0000003e000e7c02 */ /* 0x000fe20008000f00 */
[----:B01----:R-:W-:Y:S10]  /*1ccd0*/  ENDCOLLECTIVE ;  /* 0x000000000000791b */ /* 0x003ff40003800000 */
.L_x_5230:
[----:B------:R-:W-:Y:S05]  /*1cce0*/  BSYNC B1 ;  /* 0x0000000000017941 */ /* 0x000fea0003800000 */
.L_x_5229:
[----:B------:R-:W-:Y:S05]  /*1ccf0*/  BRA `(.L_x_5027) ;  /* 0xffffff7800387947 */ /* 0x000fea000383ffff */
.L_x_5030:
[----:B0-----:R-:W2:Y:S02]  /*1cd00*/  LDL R5, [R1+0x4] ;  /* 0x0000040001057983 */ /* 0x001ea40000100800 */
[----:B--2---:R0:W2:Y:S02]  /*1cd10*/  SYNCS.PHASECHK.TRANS64.TRYWAIT P0, [R5+URZ+0x28c20], R4 ;  /* 0x028c2004050075a7 */ /* 0x0040a4000800017f */
[----:B--2---:R-:W-:Y:S05]  /*1cd20*/  @!P0 NANOSLEEP.SYNCS 0x989680 ;  /* 0x009896800000895d */ /* 0x004fea0003900000 */
[----:B------:R-:W2:Y:S02]  /*1cd30*/  @!P0 SYNCS.PHASECHK.TRANS64 P0, [R5+URZ+0x28c20], R4 ;  /* 0x028c2004050085a7 */ /* 0x000ea4000800007f */
[----:B--2---:R-:W-:Y:S05]  /*1cd40*/  @!P0 BRA `(.L_x_5030) ;  /* 0xfffffffc00ec8947 */ /* 0x004fea000383ffff */
[----:B------:R-:W-:Y:S05]  /*1cd50*/  BRA `(.L_x_5231) ;  /* 0xffffff7800487947 */ /* 0x000fea000383ffff */
.L_x_5034:
[----:B0-----:R0:W2:Y:S02]  /*1cd60*/  SYNCS.PHASECHK.TRANS64.TRYWAIT P0, [R5+URZ+0x28ca0], R9 ;  /* 0x028ca009050075a7 */ /* 0x0010a4000800017f */
[----:B--2---:R-:W-:Y:S05]  /*1cd70*/  @!P0 NANOSLEEP.SYNCS 0x989680 ;  /* 0x009896800000895d */ /* 0x004fea0003900000 */
[----:B------:R-:W2:Y:S02]  /*1cd80*/  @!P0 SYNCS.PHASECHK.TRANS64 P0, [R5+URZ+0x28ca0], R9 ;  /* 0x028ca009050085a7 */ /* 0x000ea4000800007f */
[----:B--2---:R-:W-:Y:S05]  /*1cd90*/  @!P0 BRA `(.L_x_5034) ;  /* 0xfffffffc00f08947 */ /* 0x004fea000383ffff */
[----:B------:R-:W-:Y:S05]  /*1cda0*/  BRA `(.L_x_5232) ;  /* 0xffffff78006c7947 */ /* 0x000fea000383ffff */
.L_x_5039:
[----:B--2---:R2:W3:Y:S02]  /*1cdb0*/  SYNCS.PHASECHK.TRANS64.TRYWAIT P0, [R5+URZ+0x28cc0], R9 ;  /* 0x028cc009050075a7 */ /* 0x0044e4000800017f */
[----:B---3--:R-:W-:Y:S05]  /*1cdc0*/  @!P0 NANOSLEEP.SYNCS 0x989680 ;  /* 0x009896800000895d */ /* 0x008fea0003900000 */
[----:B------:R-:W3:Y:S02]  /*1cdd0*/  @!P0 SYNCS.PHASECHK.TRANS64 P0, [R5+URZ+0x28cc0], R9 ;  /* 0x028cc009050085a7 */ /* 0x000ee4000800007f */
[----:B---3--:R-:W-:Y:S05]  /*1cde0*/  @!P0 BRA `(.L_x_5039) ;  /* 0xfffffffc00f08947 */ /* 0x008fea000383ffff */
[----:B------:R-:W-:Y:S05]  /*1cdf0*/  BRA `(.L_x_5233) ;  /* 0xffffff7800f07947 */ /* 0x000fea000383ffff */
.L_x_5053:
[----:B0-----:R0:W2:Y:S02]  /*1ce00*/  SYNCS.PHASECHK.TRANS64.TRYWAIT P1, [R5+URZ+0x28ca0], R6 ;  /* 0x028ca006050075a7 */ /* 0x0010a4000802017f */
[----:B--2---:R-:W-:Y:S05]  /*1ce10*/  @!P1 NANOSLEEP.SYNCS 0x989680 ;  /* 0x009896800000995d */ /* 0x004fea0003900000 */
[----:B------:R-:W2:Y:S02]  /*1ce20*/  @!P1 SYNCS.PHASECHK.TRANS64 P1, [R5+URZ+0x28ca0], R6 ;  /* 0x028ca006050095a7 */ /* 0x000ea4000802007f */
[----:B--2---:R-:W-:Y:S05]  /*1ce30*/  @!P1 BRA `(.L_x_5053) ;  /* 0xfffffffc00f09947 */ /* 0x004fea000383ffff */
[----:B------:R-:W-:Y:S05]  /*1ce40*/  BRA `(.L_x_5234) ;  /* 0xffffff8400787947 */ /* 0x000fea000383ffff */
.L_x_5058:
[----:B--2---:R2:W3:Y:S02]  /*1ce50*/  SYNCS.PHASECHK.TRANS64.TRYWAIT P1, [R5+URZ+0x28cc0], R6 ;  /* 0x028cc006050075a7 */ /* 0x0044e4000802017f */
[----:B---3--:R-:W-:Y:S05]  /*1ce60*/  @!P1 NANOSLEEP.SYNCS 0x989680 ;  /* 0x009896800000995d */ /* 0x008fea0003900000 */
[----:B------:R-:W3:Y:S02]  /*1ce70*/  @!P1 SYNCS.PHASECHK.TRANS64 P1, [R5+URZ+0x28cc0], R6 ;  /* 0x028cc006050095a7 */ /* 0x000ee4000802007f */
[----:B---3--:R-:W-:Y:S05]  /*1ce80*/  @!P1 BRA `(.L_x_5058) ;  /* 0xfffffffc00f09947 */ /* 0x008fea000383ffff */
[----:B------:R-:W-:Y:S05]  /*1ce90*/  BRA `(.L_x_5235) ;  /* 0xffffff8400f87947 */ /* 0x000fea000383ffff */
.L_x_5078:
        /* <DEDUP_REMOVED lines=11> */
.L_x_5237:
[----:B------:R-:W-:Y:S05]  /*1cf50*/  BSYNC B0 ;  /* 0x0000000000007941 */ /* 0x000fea0003800000 */
.L_x_5236:
[----:B------:R-:W-:Y:S05]  /*1cf60*/  BRA `(.L_x_5238) ;  /* 0xffffff9800087947 */ /* 0x000fea000383ffff */
.L_x_5080:
[----:B------:R-:W-:Y:S01]  /*1cf70*/  BSSY B0, `(.L_x_5239) ;  /* 0x0000006000007945 */ /* 0x000fe20003800000 */
[----:B------:R-:W-:-:S07]  /*1cf80*/  IMAD.MOV.U32 R15, RZ, RZ, -0x1 ;  /* 0xffffffffff0f7424 */ /* 0x000fce00078e00ff */
[----:B01----:R-:W-:Y:S05]  /*1cf90*/  WARPSYNC.COLLECTIVE R15, `(.L_x_5240) ;  /* 0x000000000f0c7348 */ /* 0x003fea0003c00000 */
[----:B------:R-:W-:Y:S02]  /*1cfa0*/  ELECT P6, UR62, PT ;  /* 0x00000000003e782f */ /* 0x000fe400038c0000 */
[----:B------:R-:W-:Y:S01]  /*1cfb0*/  MOV R14, UR62 ;  /* 0x0000003e000e7c02 */ /* 0x000fe20008000f00 */
[----:B01----:R-:W-:Y:S10]  /*1cfc0*/  ENDCOLLECTIVE ;  /* 0x000000000000791b */ /* 0x003ff40003800000 */
.L_x_5240:
[----:B------:R-:W-:Y:S05]  /*1cfd0*/  BSYNC B0 ;  /* 0x0000000000007941 */ /* 0x000fea0003800000 */
.L_x_5239:
[----:B------:R-:W-:Y:S05]  /*1cfe0*/  BRA `(.L_x_5241) ;  /* 0xffffff9800187947 */ /* 0x000fea000383ffff */
.L_x_5082:
[----:B0-----:R0:W2:Y:S02]  /*1cff0*/  SYNCS.PHASECHK.TRANS64.TRYWAIT P0, [R0+URZ+0x28c40], R2 ;  /* 0x028c4002000075a7 */ /* 0x0010a4000800017f */
[----:B--2---:R-:W-:Y:S05]  /*1d000*/  @!P0 NANOSLEEP.SYNCS 0x989680 ;  /* 0x009896800000895d */ /* 0x004fea0003900000 */
[----:B------:R-:W2:Y:S02]  /*1d010*/  @!P0 SYNCS.PHASECHK.TRANS64 P0, [R0+URZ+0x28c40], R2 ;  /* 0x028c4002000085a7 */ /* 0x000ea4000800007f */
[----:B--2---:R-:W-:Y:S05]  /*1d020*/  @!P0 BRA `(.L_x_5082) ;  /* 0xfffffffc00f08947 */ /* 0x004fea000383ffff */
[----:B------:R-:W-:Y:S05]  /*1d030*/  BRA `(.L_x_5242) ;  /* 0xffffff9800847947 */ /* 0x000fea000383ffff */
.L_x_5086:
        /* <DEDUP_REMOVED lines=12> */
.L_x_5243:
[----:B------:R-:W-:Y:S02]  /*1d100*/  IMAD.MOV.U32 R13, RZ, RZ, R3 ;  /* 0x000000ffff0d7224 */ /* 0x000fe400078e0003 */
[----:B------:R-:W-:-:S07]  /*1d110*/  IMAD.MOV.U32 R4, RZ, RZ, R14 ;  /* 0x000000ffff047224 */ /* 0x000fce00078e000e */
[----:B------:R-:W-:Y:S05]  /*1d120*/  WARPSYNC.COLLECTIVE R15, `(.L_x_5244) ;  /* 0x000000000f087348 */ /* 0x000fea0003c00000 */
[----:B------:R0:W1:Y:S02]  /*1d130*/  SHFL.IDX P6, R14, R13, R12, R11 ;  /* 0x0000000c0d0e7389 */ /* 0x00006400000c000b */
[----:B01----:R-:W-:Y:S01]  /*1d140*/  ENDCOLLECTIVE ;  /* 0x000000000000791b */ /* 0x003fe20003800000 */
.L_x_5244:
[----:B------:R-:W-:Y:S02]  /*1d150*/  IMAD.MOV.U32 R13, RZ, RZ, R2 ;  /* 0x000000ffff0d7224 */ /* 0x000fe400078e0002 */
[----:B------:R-:W-:Y:S02]  /*1d160*/  IMAD.MOV.U32 R12, RZ, RZ, 0x1 ;  /* 0x00000001ff0c7424 */ /* 0x000fe400078e00ff */
[----:B------:R-:W-:-:S07]  /*1d170*/  IMAD.MOV.U32 R5, RZ, RZ, R14 ;  /* 0x000000ffff057224 */ /* 0x000fce00078e000e */
[----:B------:R-:W-:Y:S05]  /*1d180*/  WARPSYNC.COLLECTIVE R15, `(.L_x_5245) ;  /* 0x000000000f087348 */ /* 0x000fea0003c00000 */
[----:B------:R0:W1:Y:S02]  /*1d190*/  SHFL.IDX P6, R14, R13, R12, R11 ;  /* 0x0000000c0d0e7389 */ /* 0x00006400000c000b */
[----:B01----:R-:W-:Y:S01]  /*1d1a0*/  ENDCOLLECTIVE ;  /* 0x000000000000791b */ /* 0x003fe20003800000 */
.L_x_5245:
        /* <DEDUP_REMOVED lines=10> */
.L_x_5246:
        /* <DEDUP_REMOVED lines=11> */
.L_x_5247:
        /* <DEDUP_REMOVED lines=10> */
.L_x_5248:
        /* <DEDUP_REMOVED lines=12> */
.L_x_5249:
        /* <DEDUP_REMOVED lines=14> */
.L_x_5250:
[----:B------:R-:W-:Y:S01]  /*1d540*/  IMAD.MOV.U32 R3, RZ, RZ, R14 ;  /* 0x000000ffff037224 */ /* 0x000fe200078e000e */
[----:B------:R-:W-:Y:S06]  /*1d550*/  BRA `(.L_x_5251) ;  /* 0xffffff9c00f47947 */ /* 0x000fec000383ffff */
.L_x_5089:
[----:B0-----:R-:W2:Y:S02]  /*1d560*/  LDL R2, [R1+0x4] ;  /* 0x0000040001027983 */ /* 0x001ea40000100800 */
[----:B--2---:R0:W1:Y:S02]  /*1d570*/  SYNCS.PHASECHK.TRANS64.TRYWAIT P0, [R2+URZ+0x28c20], R0 ;  /* 0x028c2000020075a7 */ /* 0x004064000800017f */
[----:B-1----:R-:W-:Y:S05]  /*1d580*/  @!P0 NANOSLEEP.SYNCS 0x989680 ;  /* 0x009896800000895d */ /* 0x002fea0003900000 */
[----:B------:R-:W1:Y:S02]  /*1d590*/  @!P0 SYNCS.PHASECHK.TRANS64 P0, [R2+URZ+0x28c20], R0 ;  /* 0x028c2000020085a7 */ /* 0x000e64000800007f */
[----:B-1----:R-:W-:Y:S05]  /*1d5a0*/  @!P0 BRA `(.L_x_5089) ;  /* 0xfffffffc00ec8947 */ /* 0x002fea000383ffff */
[----:B------:R-:W-:Y:S05]  /*1d5b0*/  BRA `(.L_x_5252) ;  /* 0xffffffa000547947 */ /* 0x000fea000383ffff */
.L_x_5093:
[----:B0-----:R0:W1:Y:S02]  /*1d5c0*/  SYNCS.PHASECHK.TRANS64.TRYWAIT P0, [R0+URZ+0x28c60], R2 ;  /* 0x028c6002000075a7 */ /* 0x001064000800017f */
[----:B-1----:R-:W-:Y:S05]  /*1d5d0*/  @!P0 NANOSLEEP.SYNCS 0x989680 ;  /* 0x009896800000895d */ /* 0x002fea0003900000 */
[----:B------:R-:W1:Y:S02]  /*1d5e0*/  @!P0 SYNCS.PHASECHK.TRANS64 P0, [R0+URZ+0x28c60], R2 ;  /* 0x028c6002000085a7 */ /* 0x000e64000800007f */
[----:B-1----:R-:W-:Y:S05]  /*1d5f0*/  @!P0 BRA `(.L_x_5093) ;  /* 0xfffffffc00f08947 */ /* 0x002fea000383ffff */
[----:B------:R-:W-:Y:S05]  /*1d600*/  BRA `(.L_x_5253) ;  /* 0xffffffa000807947 */ /* 0x000fea000383ffff */
.L_x_5112:
[----:B-1----:R1:W2:Y:S02]  /*1d610*/  SYNCS.PHASECHK.TRANS64.TRYWAIT P0, [R3+URZ+0x28c40], R2 ;  /* 0x028c4002030075a7 */ /* 0x0022a4000800017f */
[----:B--2---:R-:W-:Y:S05]  /*1d620*/  @!P0 NANOSLEEP.SYNCS 0x989680 ;  /* 0x009896800000895d */ /* 0x004fea0003900000 */
[----:B------:R-:W2:Y:S02]  /*1d630*/  @!P0 SYNCS.PHASECHK.TRANS64 P0, [R3+URZ+0x28c40], R2 ;  /* 0x028c4002030085a7 */ /* 0x000ea4000800007f */
[----:B--2---:R-:W-:Y:S05]  /*1d640*/  @!P0 BRA `(.L_x_5112) ;  /* 0xfffffffc00f08947 */ /* 0x004fea000383ffff */
[----:B------:R-:W-:Y:S05]  /*1d650*/  BRA `(.L_x_5254) ;  /* 0xffffffac00a47947 */ /* 0x000fea000383ffff */
.L_x_5117:
[----:B0-----:R0:W2:Y:S02]  /*1d660*/  SYNCS.PHASECHK.TRANS64.TRYWAIT P0, [R3+URZ+0x28c60], R2 ;  /* 0x028c6002030075a7 */ /* 0x0010a4000800017f */
[----:B--2---:R-:W-:Y:S05]  /*1d670*/  @!P0 NANOSLEEP.SYNCS 0x989680 ;  /* 0x009896800000895d */ /* 0x004fea0003900000 */
[----:B------:R-:W2:Y:S02]  /*1d680*/  @!P0 SYNCS.PHASECHK.TRANS64 P0, [R3+URZ+0x28c60], R2 ;  /* 0x028c6002030085a7 */ /* 0x000ea4000800007f */
[----:B--2---:R-:W-:Y:S05]  /*1d690*/  @!P0 BRA `(.L_x_5117) ;  /* 0xfffffffc00f08947 */ /* 0x004fea000383ffff */
[----:B------:R-:W-:Y:S05]  /*1d6a0*/  BRA `(.L_x_5255) ;  /* 0xffffffb0002c7947 */ /* 0x000fea000383ffff */
.L_x_5132:
[----:B0-----:R0:W1:Y:S02]  /*1d6b0*/  SYNCS.PHASECHK.TRANS64.TRYWAIT P0, [R4+URZ+0x28c40], R2 ;  /* 0x028c4002040075a7 */ /* 0x001064000800017f */
[----:B-1----:R-:W-:Y:S05]  /*1d6c0*/  @!P0 NANOSLEEP.SYNCS 0x989680 ;  /* 0x009896800000895d */ /* 0x002fea0003900000 */
[----:B------:R-:W1:Y:S02]  /*1d6d0*/  @!P0 SYNCS.PHASECHK.TRANS64 P0, [R4+URZ+0x28c40], R2 ;  /* 0x028c4002040085a7 */ /* 0x000e64000800007f */
[----:B-1----:R-:W-:Y:S05]  /*1d6e0*/  @!P0 BRA `(.L_x_5132) ;  /* 0xfffffffc00f08947 */ /* 0x002fea000383ffff */
[----:B------:R-:W-:Y:S05]  /*1d6f0*/  BRA `(.L_x_5256) ;  /* 0xffffffbc00347947 */ /* 0x000fea000383ffff */
.L_x_5137:
[----:B-1----:R1:W2:Y:S02]  /*1d700*/  SYNCS.PHASECHK.TRANS64.TRYWAIT P0, [R4+URZ+0x28c60], R2 ;  /* 0x028c6002040075a7 */ /* 0x0022a4000800017f */
[----:B--2---:R-:W-:Y:S05]  /*1d710*/  @!P0 NANOSLEEP.SYNCS 0x989680 ;  /* 0x009896800000895d */ /* 0x004fea0003900000 */
[----:B------:R-:W2:Y:S02]  /*1d720*/  @!P0 SYNCS.PHASECHK.TRANS64 P0, [R4+URZ+0x28c60], R2 ;  /* 0x028c6002040085a7 */ /* 0x000ea4000800007f */
[----:B--2---:R-:W-:Y:S05]  /*1d730*/  @!P0 BRA `(.L_x_5137) ;  /* 0xfffffffc00f08947 */ /* 0x004fea000383ffff */
[----:B------:R-:W-:Y:S05]  /*1d740*/  BRA `(.L_x_5257) ;  /* 0xffffffbc00b87947 */ /* 0x000fea000383ffff */
.L_x_5152:
[----:B-1----:R1:W2:Y:S02]  /*1d750*/  SYNCS.PHASECHK.TRANS64.TRYWAIT P0, [R4+URZ+0x28c40], R2 ;  /* 0x028c4002040075a7 */ /* 0x0022a4000800017f */
[----:B--2---:R-:W-:Y:S05]  /*1d760*/  @!P0 NANOSLEEP.SYNCS 0x989680 ;  /* 0x009896800000895d */ /* 0x004fea0003900000 */
[----:B------:R-:W2:Y:S02]  /*1d770*/  @!P0 SYNCS.PHASECHK.TRANS64 P0, [R4+URZ+0x28c40], R2 ;  /* 0x028c4002040085a7 */ /* 0x000ea4000800007f */
[----:B--2---:R-:W-:Y:S05]  /*1d780*/  @!P0 BRA `(.L_x_5152) ;  /* 0xfffffffc00f08947 */ /* 0x004fea000383ffff */
[----:B------:R-:W-:Y:S05]  /*1d790*/  BRA `(.L_x_5258) ;  /* 0xffffffc800a47947 */ /* 0x000fea000383ffff */
.L_x_5157:
[----:B0-----:R0:W2:Y:S02]  /*1d7a0*/  SYNCS.PHASECHK.TRANS64.TRYWAIT P0, [R4+URZ+0x28c60], R2 ;  /* 0x028c6002040075a7 */ /* 0x0010a4000800017f */
[----:B--2---:R-:W-:Y:S05]  /*1d7b0*/  @!P0 NANOSLEEP.SYNCS 0x989680 ;  /* 0x009896800000895d */ /* 0x004fea0003900000 */
[----:B------:R-:W2:Y:S02]  /*1d7c0*/  @!P0 SYNCS.PHASECHK.TRANS64 P0, [R4+URZ+0x28c60], R2 ;  /* 0x028c6002040085a7 */ /* 0x000ea4000800007f */
[----:B--2---:R-:W-:Y:S05]  /*1d7d0*/  @!P0 BRA `(.L_x_5157) ;  /* 0xfffffffc00f08947 */ /* 0x004fea000383ffff */
[----:B------:R-:W-:Y:S05]  /*1d7e0*/  BRA `(.L_x_5259) ;  /* 0xffffffcc002c7947 */ /* 0x000fea000383ffff */
.L_x_5173:
[----:B------:R-:W-:Y:S01]  /*1d7f0*/  BSSY B0, `(.L_x_5260) ;  /* 0x0000008000007945 */ /* 0x000fe20003800000 */
[----:B------:R-:W-:Y:S02]  /*1d800*/  IMAD.MOV.U32 R13, RZ, RZ, R16 ;  /* 0x000000ffff0d7224 */ /* 0x000fe400078e0010 */
[----:B------:R-:W-:Y:S02]  /*1d810*/  IMAD.MOV.U32 R12, RZ, RZ, RZ ;  /* 0x000000ffff0c7224 */ /* 0x000fe400078e00ff */
[----:B-1----:R-:W-:Y:S02]  /*1d820*/  IMAD.MOV.U32 R11, RZ, RZ, 0x1f ;  /* 0x0000001fff0b7424 */ /* 0x002fe400078e00ff */
[----:B------:R-:W-:-:S07]  /*1d830*/  IMAD.MOV.U32 R15, RZ, RZ, -0x1 ;  /* 0xffffffffff0f7424 */ /* 0x000fce00078e00ff */
[----:B0----5:R-:W-:Y:S05]  /*1d840*/  WARPSYNC.COLLECTIVE R15, `(.L_x_5261) ;  /* 0x000000000f087348 */ /* 0x021fea0003c00000 */
[----:B0-----:R0:W1:Y:S02]  /*1d850*/  SHFL.IDX P6, R14, R13, R12, R11 ;  /* 0x0000000c0d0e7389 */ /* 0x00106400000c000b */
[----:B01---5:R-:W-:Y:S01]  /*1d860*/  ENDCOLLECTIVE ;  /* 0x000000000000791b */ /* 0x023fe20003800000 */
.L_x_5261:
[----:B------:R-:W-:Y:S05]  /*1d870*/  BSYNC B0 ;  /* 0x0000000000007941 */ /* 0x000fea0003800000 */
.L_x_5260:
        /* <DEDUP_REMOVED lines=9> */
.L_x_5262:
        /* <DEDUP_REMOVED lines=18> */
.L_x_5263:
[----:B------:R-:W-:Y:S01]  /*1da30*/  IMAD.MOV.U32 R12, RZ, RZ, 0x2 ;  /* 0x00000002ff0c7424 */ /* 0x000fe200078e00ff */
[----:B------:R-:W-:-:S05]  /*1da40*/  SEL R5, R14, RZ, P1 ;  /* 0x000000ff0e057207 */ /* 0x000fca0000800000 */
[----:B------:R-:W-:-:S04]  /*1da50*/  IMAD.IADD R3, R2, 0x1, R5 ;  /* 0x0000000102037824 */ /* 0x000fc800078e0205 */
[----:B------:R-:W-:-:S07]  /*1da60*/  IMAD.MOV.U32 R13, RZ, RZ, R3 ;  /* 0x000000ffff0d7224 */ /* 0x000fce00078e0003 */
[----:B------:R-:W-:Y:S05]  /*1da70*/  WARPSYNC.COLLECTIVE R15, `(.L_x_5264) ;  /* 0x000000000f087348 */ /* 0x000fea0003c00000 */
[----:B------:R0:W1:Y:S02]  /*1da80*/  SHFL.UP P6, R14, R13, R12, R11 ;  /* 0x0400000c0d0e7389 */ /* 0x00006400000c000b */
[----:B01----:R-:W-:Y:S01]  /*1da90*/  ENDCOLLECTIVE ;  /* 0x000000000000791b */ /* 0x003fe20003800000 */
.L_x_5264:
        /* <DEDUP_REMOVED lines=8> */
.L_x_5265:
        /* <DEDUP_REMOVED lines=8> */
.L_x_5266:
        /* <DEDUP_REMOVED lines=8> */
.L_x_5267:
        /* <DEDUP_REMOVED lines=9> */
.L_x_5268:
[----:B------:R-:W-:Y:S01]  /*1dcb0*/  IMAD.MOV.U32 R16, RZ, RZ, R14 ;  /* 0x000000ffff107224 */ /* 0x000fe200078e000e */
[----:B------:R-:W-:Y:S06]  /*1dcc0*/  BRA `(.L_x_5269) ;  /* 0xffffffd400887947 */ /* 0x000fec000383ffff */
.L_x_5178:
        /* <DEDUP_REMOVED lines=8> */
.L_x_5271:
[----:B------:R-:W-:Y:S05]  /*1dd50*/  BSYNC B0 ;  /* 0x0000000000007941 */ /* 0x000fea0003800000 */
.L_x_5270:
        /* <DEDUP_REMOVED lines=9> */
.L_x_5272:
[----:B------:R-:W-:Y:S01]  /*1ddf0*/  IMAD.MOV.U32 R12, RZ, RZ, 0x4 ;  /* 0x00000004ff0c7424 */ /* 0x000fe200078e00ff */
[----:B------:R-:W-:-:S05]  /*1de00*/  SEL R14, R14, RZ, P2 ;  /* 0x000000ff0e0e7207 */ /* 0x000fca0001000000 */
[----:B------:R-:W-:-:S04]  /*1de10*/  IMAD.IADD R3, R3, 0x1, R14 ;  /* 0x0000000103037824 */ /* 0x000fc800078e020e */
[----:B------:R-:W-:-:S07]  /*1de20*/  IMAD.MOV.U32 R13, RZ, RZ, R3 ;  /* 0x000000ffff0d7224 */ /* 0x000fce00078e0003 */
[----:B------:R-:W-:Y:S05]  /*1de30*/  WARPSYNC.COLLECTIVE R15, `(.L_x_5273) ;  /* 0x000000000f087348 */ /* 0x000fea0003c00000 */
[----:B------:R0:W1:Y:S02]  /*1de40*/  SHFL.UP P6, R14, R13, R12, R11 ;  /* 0x0400000c0d0e7389 */ /* 0x00006400000c000b */
[----:B01----:R-:W-:Y:S01]  /*1de50*/  ENDCOLLECTIVE ;  /* 0x000000000000791b */ /* 0x003fe20003800000 */
.L_x_5273:
[----:B------:R-:W-:Y:S01]  /*1de60*/  IMAD.MOV.U32 R12, RZ, RZ, 0x8 ;  /* 0x00000008ff0c7424 */ /* 0x000fe200078e00ff */
[----:B------:R-:W-:-:S05]  /*1de70*/  SEL R14, R14, RZ, P3 ;  /* 0x000000ff0e0e7207 */ /* 0x000fca0001800000 */
[----:B------:R-:W-:-:S04]  /*1de80*/  IMAD.IADD R3, R3, 0x1, R14 ;  /* 0x0000000103037824 */ /* 0x000fc800078e020e */
[----:B------:R-:W-:-:S07]  /*1de90*/  IMAD.MOV.U32 R13, RZ, RZ, R3 ;  /* 0x000000ffff0d7224 */ /* 0x000fce00078e0003 */
[----:B------:R-:W-:Y:S05]  /*1dea0*/  WARPSYNC.COLLECTIVE R15, `(.L_x_5274) ;  /* 0x000000000f087348 */ /* 0x000fea0003c00000 */
[----:B------:R0:W1:Y:S02]  /*1deb0*/  SHFL.UP P6, R14, R13, R12, R11 ;  /* 0x0400000c0d0e7389 */ /* 0x00006400000c000b */
[----:B01----:R-:W-:Y:S01]  /*1dec0*/  ENDCOLLECTIVE ;  /* 0x000000000000791b */ /* 0x003fe20003800000 */
.L_x_5274:
[----:B------:R-:W-:Y:S01]  /*1ded0*/  IMAD.MOV.U32 R12, RZ, RZ, 0x10 ;  /* 0x00000010ff0c7424 */ /* 0x000fe200078e00ff */
[----:B------:R-:W-:-:S05]  /*1dee0*/  SEL R14, R14, RZ, P4 ;  /* 0x000000ff0e0e7207 */ /* 0x000fca0002000000 */
[----:B------:R-:W-:-:S04]  /*1def0*/  IMAD.IADD R3, R3, 0x1, R14 ;  /* 0x0000000103037824 */ /* 0x000fc800078e020e */
[----:B------:R-:W-:-:S07]  /*1df00*/  IMAD.MOV.U32 R13, RZ, RZ, R3 ;  /* 0x000000ffff0d7224 */ /* 0x000fce00078e0003 */
[----:B------:R-:W-:Y:S05]  /*1df10*/  WARPSYNC.COLLECTIVE R15, `(.L_x_5275) ;  /* 0x000000000f087348 */ /* 0x000fea0003c00000 */
[----:B------:R0:W1:Y:S02]  /*1df20*/  SHFL.UP P6, R14, R13, R12, R11 ;  /* 0x0400000c0d0e7389 */ /* 0x00006400000c000b */
[----:B01----:R-:W-:Y:S01]  /*1df30*/  ENDCOLLECTIVE ;  /* 0x000000000000791b */ /* 0x003fe20003800000 */
.L_x_5275:
        /* <DEDUP_REMOVED lines=8> */
.L_x_5276:
[----:B------:R-:W-:Y:S01]  /*1dfc0*/  IMAD.MOV.U32 R16, RZ, RZ, R14 ;  /* 0x000000ffff107224 */ /* 0x000fe200078e000e */
[----:B------:R-:W-:Y:S06]  /*1dfd0*/  BRA `(.L_x_5277) ;  /* 0xffffffd400607947 */ /* 0x000fec000383ffff */
.L_x_5180:
[----:B------:R-:W-:Y:S01]  /*1dfe0*/  BSSY B0, `(.L_x_5278) ;  /* 0x0000006000007945 */ /* 0x000fe20003800000 */
[----:B------:R-:W-:Y:S01]  /*1dff0*/  PLOP3.LUT P6, PT, P6, PT, PT, 0x8, 0x0 ;  /* 0x000000000000781c */ /* 0x000fe200037ce170 */
[----:B------:R-:W-:-:S12]  /*1e000*/  IMAD.MOV.U32 R15, RZ, RZ, -0x1 ;  /* 0xffffffffff0f7424 */ /* 0x000fd800078e00ff */
[----:B0----5:R-:W-:Y:S05]  /*1e010*/  WARPSYNC.COLLECTIVE R15, `(.L_x_5279) ;  /* 0x000000000f087348 */ /* 0x021fea0003c00000 */
[----:B------:R-:W-:Y:S01]  /*1e020*/  VOTE.ANY R14, PT, P6 ;  /* 0x00000000000e7806 */ /* 0x000fe200030e0100 */
[----:B0----5:R-:W-:Y:S06]  /*1e030*/  ENDCOLLECTIVE ;  /* 0x000000000000791b */ /* 0x021fec0003800000 */
.L_x_5279:
[----:B------:R-:W-:Y:S05]  /*1e040*/  BSYNC B0 ;  /* 0x0000000000007941 */ /* 0x000fea0003800000 */
.L_x_5278:
        /* <DEDUP_REMOVED lines=9> */
.L_x_5280:
[----:B------:R-:W-:Y:S01]  /*1e0e0*/  IMAD.MOV.U32 R17, RZ, RZ, R14 ;  /* 0x000000ffff117224 */ /* 0x000fe200078e000e */
[----:B------:R-:W-:Y:S06]  /*1e0f0*/  BRA `(.L_x_5281) ;  /* 0xffffffd400507947 */ /* 0x000fec000383ffff */
.L_x_5182:
[----:B------:R-:W-:Y:S01]  /*1e100*/  BSSY B0, `(.L_x_5282) ;  /* 0x0000007000007945 */ /* 0x000fe20003800000 */
[----:B------:R-:W-:Y:S02]  /*1e110*/  IMAD.MOV.U32 R13, RZ, RZ, R3 ;  /* 0x000000ffff0d7224 */ /* 0x000fe400078e0003 */
[----:B------:R-:W-:Y:S02]  /*1e120*/  IMAD.MOV.U32 R11, RZ, RZ, 0x1f ;  /* 0x0000001fff0b7424 */ /* 0x000fe400078e00ff */
[----:B------:R-:W-:-:S07]  /*1e130*/  IMAD.MOV.U32 R15, RZ, RZ, -0x1 ;  /* 0xffffffffff0f7424 */ /* 0x000fce00078e00ff */
[----:B012--5:R-:W-:Y:S05]  /*1e140*/  WARPSYNC.COLLECTIVE R15, `(.L_x_5283) ;  /* 0x000000000f087348 */ /* 0x027fea0003c00000 */
[----:B------:R3:W4:Y:S02]  /*1e150*/  SHFL.IDX P6, R14, R13, R12, R11 ;  /* 0x0000000c0d0e7389 */ /* 0x00072400000c000b */
[----:B012345:R-:W-:Y:S01]  /*1e160*/  ENDCOLLECTIVE ;  /* 0x000000000000791b */ /* 0x03ffe20003800000 */
.L_x_5283:
[----:B------:R-:W-:Y:S05]  /*1e170*/  BSYNC B0 ;  /* 0x0000000000007941 */ /* 0x000fea0003800000 */
.L_x_5282:
[----:B------:R-:W-:Y:S01]  /*1e180*/  IMAD.MOV.U32 R3, RZ, RZ, R14 ;  /* 0x000000ffff037224 */ /* 0x000fe200078e000e */
[----:B------:R-:W-:Y:S06]  /*1e190*/  BRA `(.L_x_5284) ;  /* 0xffffffd400447947 */ /* 0x000fec000383ffff */
.L_x_5186:
[----:B0-----:R0:W1:Y:S02]  /*1e1a0*/  SYNCS.PHASECHK.TRANS64.TRYWAIT P0, [R0+URZ+0x28c20], R3 ;  /* 0x028c2003000075a7 */ /* 0x001064000800017f */
[----:B-1----:R-:W-:Y:S05]  /*1e1b0*/  @!P0 NANOSLEEP.SYNCS 0x989680 ;  /* 0x009896800000895d */ /* 0x002fea0003900000 */
[----:B------:R-:W1:Y:S02]  /*1e1c0*/  @!P0 SYNCS.PHASECHK.TRANS64 P0, [R0+URZ+0x28c20], R3 ;  /* 0x028c2003000085a7 */ /* 0x000e64000800007f */
[----:B-1----:R-:W-:Y:S05]  /*1e1d0*/  @!P0 BRA `(.L_x_5186) ;  /* 0xfffffffc00f08947 */ /* 0x002fea000383ffff */
[----:B------:R-:W-:Y:S05]  /*1e1e0*/  BRA `(.L_x_5285) ;  /* 0xffffffd800c87947 */ /* 0x000fea000383ffff */
.L_x_5187:
        /* <DEDUP_REMOVED lines=11> */
.L_x_5287:
[----:B------:R-:W-:Y:S05]  /*1e2a0*/  BSYNC B0 ;  /* 0x0000000000007941 */ /* 0x000fea0003800000 */
.L_x_5286:
[----:B------:R-:W-:Y:S05]  /*1e2b0*/  BRA `(.L_x_5288) ;  /* 0xffffffd800b07947 */ /* 0x000fea000383ffff */
.L_x_5188:
[----:B------:R-:W-:Y:S01]  /*1e2c0*/  BSSY B0, `(.L_x_5289) ;  /* 0x0000006000007945 */ /* 0x000fe20003800000 */
[----:B------:R-:W-:-:S07]  /*1e2d0*/  IMAD.MOV.U32 R15, RZ, RZ, -0x1 ;  /* 0xffffffffff0f7424 */ /* 0x000fce00078e00ff */
[----:B01---5:R-:W-:Y:S05]  /*1e2e0*/  WARPSYNC.COLLECTIVE R15, `(.L_x_5290) ;  /* 0x000000000f0c7348 */ /* 0x023fea0003c00000 */
[----:B------:R-:W-:Y:S02]  /*1e2f0*/  ELECT P6, UR62, PT ;  /* 0x00000000003e782f */ /* 0x000fe400038c0000 */
[----:B------:R-:W-:Y:S01]  /*1e300*/  MOV R14, UR62 ;  /* 0x0000003e000e7c02 */ /* 0x000fe20008000f00 */
[----:B01---5:R-:W-:Y:S10]  /*1e310*/  ENDCOLLECTIVE ;  /* 0x000000000000791b */ /* 0x023ff40003800000 */
.L_x_5290:
[----:B------:R-:W-:Y:S05]  /*1e320*/  BSYNC B0 ;  /* 0x0000000000007941 */ /* 0x000fea0003800000 */
.L_x_5289:
[----:B------:R-:W-:Y:S05]  /*1e330*/  BRA `(.L_x_5291) ;  /* 0xffffffd800a47947 */ /* 0x000fea000383ffff */
.L_x_5190:
[----:B0-----:R0:W1:Y:S02]  /*1e340*/  SYNCS.PHASECHK.TRANS64.TRYWAIT P0, [R6+URZ], R5 ;  /* 0x00000005060075a7 */ /* 0x001064000800017f */
[----:B-1----:R-:W-:Y:S05]  /*1e350*/  @!P0 NANOSLEEP.SYNCS 0x989680 ;  /* 0x009896800000895d */ /* 0x002fea0003900000 */
[----:B------:R-:W1:Y:S02]  /*1e360*/  @!P0 SYNCS.PHASECHK.TRANS64 P0, [R6+URZ], R5 ;  /* 0x00000005060085a7 */ /* 0x000e64000800007f */
[----:B-1----:R-:W-:Y:S05]  /*1e370*/  @!P0 BRA `(.L_x_5190) ;  /* 0xfffffffc00f08947 */ /* 0x002fea000383ffff */
[----:B------:R-:W-:Y:S05]  /*1e380*/  BRA `(.L_x_5292) ;  /* 0xffffffd800e07947 */ /* 0x000fea000383ffff */
.L_x_5191:
[----:B-1----:R1:W2:Y:S02]  /*1e390*/  SYNCS.PHASECHK.TRANS64.TRYWAIT P0, [R7+URZ], R2 ;  /* 0x00000002070075a7 */ /* 0x0022a4000800017f */
[----:B--2---:R-:W-:Y:S05]  /*1e3a0*/  @!P0 NANOSLEEP.SYNCS 0x989680 ;  /* 0x009896800000895d */ /* 0x004fea0003900000 */
[----:B------:R-:W2:Y:S02]  /*1e3b0*/  @!P0 SYNCS.PHASECHK.TRANS64 P0, [R7+URZ], R2 ;  /* 0x00000002070085a7 */ /* 0x000ea4000800007f */
[----:B--2---:R-:W-:Y:S05]  /*1e3c0*/  @!P0 BRA `(.L_x_5191) ;  /* 0xfffffffc00f08947 */ /* 0x004fea000383ffff */
[----:B------:R-:W-:Y:S05]  /*1e3d0*/  BRA `(.L_x_5293) ;  /* 0xffffffd800d47947 */ /* 0x000fea000383ffff */
.L_x_5193:
[----:B--2---:R2:W3:Y:S02]  /*1e3e0*/  SYNCS.PHASECHK.TRANS64.TRYWAIT P0, [R4+URZ], R5 ;  /* 0x00000005040075a7 */ /* 0x0044e4000800017f */
[----:B---3--:R-:W-:Y:S05]  /*1e3f0*/  @!P0 NANOSLEEP.SYNCS 0x989680 ;  /* 0x009896800000895d */ /* 0x008fea0003900000 */
[----:B------:R-:W3:Y:S02]  /*1e400*/  @!P0 SYNCS.PHASECHK.TRANS64 P0, [R4+URZ], R5 ;  /* 0x00000005040085a7 */ /* 0x000ee4000800007f */
[----:B---3--:R-:W-:Y:S05]  /*1e410*/  @!P0 BRA `(.L_x_5193) ;  /* 0xfffffffc00f08947 */ /* 0x008fea000383ffff */
[----:B------:R-:W-:Y:S05]  /*1e420*/  BRA `(.L_x_5294) ;  /* 0xffffffd800dc7947 */ /* 0x000fea000383ffff */
.L_x_5295:
        /* <DEDUP_REMOVED lines=13> */
.L_x_6037:


//--------------------- .text._ZN7cutlass13device_kernelIN5flash11enable_sm90INS1_16FlashAttnFwdSm90INS1_25CollectiveMainloopFwdSm90ILi2EN4cute5tupleIJNS5_1CILi1EEES8_S8_EEENS6_IJNS7_ILi64EEESA_SA_EEELi512ENS_10bfloat16_tEfNS_4arch4Sm90ELb1ELb0ELb1ELb1ELb0ELb0ELb1ELb0ELb0ELb1ELb0ELb0EEENS1_21CollectiveEpilogueFwdINS6_IJSA_NS7_ILi512EEESA_EEES9_SC_SE_Li256ELb1ELb1ELb0ELb0EEENS1_36VarlenDynamicPersistentTileSchedulerILi64ELi64ELi256ELi128ELb0ELb1ELb1ELb1ELb1ELb1EEEEEEEEEvNT_6ParamsE --------------------------
	.section	.text._ZN7cutlass13device_kernelIN5flash11enable_sm90INS1_16FlashAttnFwdSm90INS1_25CollectiveMainloopFwdSm90ILi2EN4cute5tupleIJNS5_1CILi1EEES8_S8_EEENS6_IJNS7_ILi64EEESA_SA_EEELi512ENS_10bfloat16_tEfNS_4arch4Sm90ELb1ELb0ELb1ELb1ELb0ELb0ELb1ELb0ELb0ELb1ELb0ELb0EEENS1_21CollectiveEpilogueFwdINS6_IJSA_NS7_ILi512EEESA_EEES9_SC_SE_Li256ELb1ELb1ELb0ELb0EEENS1_36VarlenDynamicPersistentTileSchedulerILi64ELi64ELi256ELi128ELb0ELb1ELb1ELb1ELb1ELb1EEEEEEEEEvNT_6ParamsE,"ax",@progbits
	.align	128
.text._ZN7cutlass13device_kernelIN5flash11enable_sm90INS1_16FlashAttnFwdSm90INS1_25CollectiveMainloopFwdSm90ILi2EN4cute5tupleIJNS5_1CILi1EEES8_S8_EEENS6_IJNS7_ILi64EEESA_SA_EEELi512ENS_10bfloat16_tEfNS_4arch4Sm90ELb1ELb0ELb1ELb1ELb0ELb0ELb1ELb0ELb0ELb1ELb0ELb0EEENS1_21CollectiveEpilogueFwdINS6_IJSA_NS7_ILi512EEESA_EEES9_SC_SE_Li256ELb1ELb1ELb0ELb0EEENS1_36VarlenDynamicPersistentTileSchedulerILi64ELi64ELi256ELi128ELb0ELb1ELb1ELb1ELb1ELb1EEEEEEEEEvNT_6ParamsE:
        .type           _ZN7cutlass13device_kernelIN5flash11enable_sm90INS1_16FlashAttnFwdSm90INS1_25CollectiveMainloopFwdSm90ILi2EN4cute5tupleIJNS5_1CILi1EEES8_S8_EEENS6_IJNS7_ILi64EEESA_SA_EEELi512ENS_10bfloat16_tEfNS_4arch4Sm90ELb1ELb0ELb1ELb1ELb0ELb0ELb1ELb0ELb0ELb1ELb0ELb0EEENS1_21CollectiveEpilogueFwdINS6_IJSA_NS7_ILi512EEESA_EEES9_SC_SE_Li256ELb1ELb1ELb0ELb0EEENS1_36VarlenDynamicPersistentTileSchedulerILi64ELi64ELi256ELi128ELb0ELb1ELb1ELb1ELb1ELb1EEEEEEEEEvNT_6ParamsE,@function
        .size           _ZN7cutlass13device_kernelIN5flash11enable_sm90INS1_16FlashAttnFwdSm90INS1_25CollectiveMainloopFwdSm90ILi2EN4cute5tupleIJNS5_1CILi1EEES8_S8_EEENS6_IJNS7_ILi64EEESA_SA_EEELi512ENS_10bfloat16_tEfNS_4arch4Sm90ELb1ELb0ELb1ELb1ELb0ELb0ELb1ELb0ELb0ELb1ELb0ELb0EEENS1_21CollectiveEpilogueFwdINS6_IJSA_NS7_ILi512EEESA_EEES9_SC_SE_Li256ELb1ELb1ELb0ELb0EEENS1_36VarlenDynamicPersistentTileSchedulerILi64ELi64ELi256ELi128ELb0ELb1ELb1ELb1ELb1ELb1EEEEEEEEEvNT_6ParamsE,(.L_x_6038 - _ZN7cutlass13device_kernelIN5flash11enable_sm90INS1_16FlashAttnFwdSm90INS1_25CollectiveMainloopFwdSm90ILi2EN4cute5tupleIJNS5_1CILi1EEES8_S8_EEENS6_IJNS7_ILi64EEESA_SA_EEELi512ENS_10bfloat16_tEfNS_4arch4Sm90ELb1ELb0ELb1ELb1ELb0ELb0ELb1ELb0ELb0ELb1ELb0ELb0EEENS1_21CollectiveEpilogueFwdINS6_IJSA_NS7_ILi512EEESA_EEES9_SC_SE_Li256ELb1ELb1ELb0ELb0EEENS1_36VarlenDynamicPersistentTileSchedulerILi64ELi64ELi256ELi128ELb0ELb1ELb1ELb1ELb1ELb1EEEEEEEEEvNT_6ParamsE)
        .other          _ZN7cutlass13device_kernelIN5flash11enable_sm90INS1_16FlashAttnFwdSm90INS1_25CollectiveMainloopFwdSm90ILi2EN4cute5tupleIJNS5_1CILi1EEES8_S8_EEENS6_IJNS7_ILi64EEESA_SA_EEELi512ENS_10bfloat16_tEfNS_4arch4Sm90ELb1ELb0ELb1ELb1ELb0ELb0ELb1ELb0ELb0ELb1ELb0ELb0EEENS1_21CollectiveEpilogueFwdINS6_IJSA_NS7_ILi512EEESA_EEES9_SC_SE_Li256ELb1ELb1ELb0ELb0EEENS1_36VarlenDynamicPersistentTileSchedulerILi64ELi64ELi256ELi128ELb0ELb1ELb1ELb1ELb1ELb1EEEEEEEEEvNT_6ParamsE,@"STO_CUDA_ENTRY STV_DEFAULT"
_ZN7cutlass13device_kernelIN5flash11enable_sm90INS1_16FlashAttnFwdSm90INS1_25CollectiveMainloopFwdSm90ILi2EN4cute5tupleIJNS5_1CILi1EEES8_S8_EEENS6_IJNS7_ILi64EEESA_SA_EEELi512ENS_10bfloat16_tEfNS_4arch4Sm90ELb1ELb0ELb1ELb1ELb0ELb0ELb1ELb0ELb0ELb1ELb0ELb0EEENS1_21CollectiveEpilogueFwdINS6_IJSA_NS7_ILi512EEESA_EEES9_SC_SE_Li256ELb1ELb1ELb0ELb0EEENS1_36VarlenDynamicPersistentTileSchedulerILi64ELi64ELi256ELi128ELb0ELb1ELb1ELb1ELb1ELb1EEEEEEEEEvNT_6ParamsE:
        /* <DEDUP_REMOVED lines=18> */
.L_x_5297:
[----:B------:R-:W-:Y:S05]  /*0120*/  BSYNC B0 ;  /* 0x0000000000007941 */ /* 0x000fea0003800000 */
.L_x_5296:
        /* <DEDUP_REMOVED lines=39> */
.L_x_5298:
        /* <DEDUP_REMOVED lines=22> */
.L_x_5299:
        /* <DEDUP_REMOVED lines=18> */
.L_x_5300:
        /* <DEDUP_REMOVED lines=22> */
.L_x_5301:
        /* <DEDUP_REMOVED lines=22> */
.L_x_5302:
[----:B------:R-:W-:Y:S01]  /*08e0*/  PLOP3.LUT P0, PT, PT, PT, UP0, 0x80, 0x0 ;  /* 0x000000000000781c */ /* 0x000fe20003f0f008 */
[----:B------:R-:W-:Y:S01]  /*08f0*/  UMOV UR36, 0x1 ;  /* 0x0000000100247882 */ /* 0x000fe20000000000 */
[----:B------:R-:W-:Y:S01]  /*0900*/  NOP ;  /* 0x0000000000007918 */ /* 0x000fe20000000000 */
[----:B------:R-:W-:Y:S01]  /*0910*/  USEL UR36, UR36, 0x2, !UP0 ;  /* 0x0000000224247887 */ /* 0x000fe2000c000000 */
[----:B------:R-:W-:Y:S01]  /*0920*/  ULDC.64 UR44, c[0x0][0x208] ;  /* 0x00008200002c7ab9 */ /* 0x000fe20000000a00 */
[----:B0123--:R-:W-:Y:S08]  /*0930*/  BAR.SYNC.DEFER_BLOCKING 0x0 ;  /* 0x0000000000007b1d */ /* 0x00fff00000010000 */
[----:B------:R-:W-:Y:S05]  /*0940*/  @!P0 BRA `(.L_x_5303) ;  /* 0x00000100005c8947 */ /* 0x000fea0003800000 */
.L_x_5304:
        /* <DEDUP_REMOVED lines=9> */
[----:B0-----:R-:W-:Y:S01]  /*09e0*/  LOP3.LUT R0, R2, 0xffffff80, RZ, 0xc0, !PT ;  /* 0xffffff8002007812 */ /* 0x001fe200078ec0ff */
        /* <DEDUP_REMOVED lines=16> */
[----:B------:R-:W-:Y:S01]  /*0af0*/  ULOP3.LUT UR42, UR36, 0x1, URZ, 0xfc, !UPT ;  /* 0x00000001242a7892 */ /* 0x000fe2000f8efc3f */
[----:B------:R-:W-:Y:S02]  /*0b00*/  UMOV UR37, URZ ;  /* 0x0000003f00257c82 */ /* 0x000fe40008000000 */
[CC--:B------:R-:W-:Y:S02]  /*0b10*/  LEA.HI R3, R0.reuse, R203.reuse, RZ, 0x4 ;  /* 0x000000cb00037211 */ /* 0x0c0fe400078f20ff */
[----:B------:R-:W-:-:S02]  /*0b20*/  LEA.HI R198, R0, R203, RZ, 0x3 ;  /* 0x000000cb00c67211 */ /* 0x000fc400078f18ff */
[----:B------:R-:W-:Y:S02]  /*0b30*/  SHF.R.S32.HI R2, RZ, 0x4, R3 ;  /* 0x00000004ff027819 */ /* 0x000fe40000011403 */
[C---:B------:R-:W-:Y:S02]  /*0b40*/  LOP3.LUT R6, R3.reuse, 0xfffffff0, RZ, 0xc0, !PT ;  /* 0xfffffff003067812 */ /* 0x040fe400078ec0ff */
[----:B------:R-:W-:-:S03]  /*0b50*/  LEA.HI R4, R3, R2, RZ, 0x1 ;  /* 0x0000000203047211 */ /* 0x000fc600078f08ff */
[----:B------:R-:W-:Y:S01]  /*0b60*/  IMAD.IADD R6, R203, 0x1, -R6 ;  /* 0x00000001cb067824 */ /* 0x000fe200078e0a06 */
[----:B------:R-:W-:Y:S02]  /*0b70*/  LOP3.LUT R5, R4, 0x1ffffffe, RZ, 0xc0, !PT ;  /* 0x1ffffffe04057812 */ /* 0x000fe400078ec0ff */
[----:B------:R-:W-:-:S03]  /*0b80*/  LEA.HI R4, R0, R203, RZ, 0x5 ;  /* 0x000000cb00047211 */ /* 0x000fc600078f28ff */
[----:B------:R-:W-:Y:S01]  /*0b90*/  IMAD.IADD R8, R2, 0x1, -R5 ;  /* 0x0000000102087824 */ /* 0x000fe200078e0a05 */
[-C--:B------:R-:W-:Y:S02]  /*0ba0*/  LEA.HI R2, R0, R203.reuse, RZ, 0x7 ;  /* 0x000000cb00027211 */ /* 0x080fe400078f38ff */
[--C-:B------:R-:W-:Y:S01]  /*0bb0*/  SHF.R.S32.HI R10, RZ, 0x5, R4.reuse ;  /* 0x00000005ff0a7819 */ /* 0x100fe20000011404 */
[----:B------:R-:W-:Y:S01]  /*0bc0*/  IMAD.SHL.U32 R8, R8, 0x8, RZ ;  /* 0x0000000808087824 */ /* 0x000fe200078e00ff */
[----:B------:R-:W-:Y:S02]  /*0bd0*/  SHF.R.S32.HI R3, RZ, 0x1f, R4 ;  /* 0x0000001fff037819 */ /* 0x000fe40000011404 */
[----:B------:R-:W-:Y:S02]  /*0be0*/  LOP3.LUT R4, R2, 0xffffff80, RZ, 0xc0, !PT ;  /* 0xffffff8002047812 */ /* 0x000fe400078ec0ff */
[----:B------:R-:W-:Y:S02]  /*0bf0*/  LEA.HI R5, R0, R203, RZ, 0x2 ;  /* 0x000000cb00057211 */ /* 0x000fe400078f10ff */
[----:B------:R-:W-:Y:S01]  /*0c00*/  LEA.HI R3, R3, R10, RZ, 0x2 ;  /* 0x0000000a03037211 */ /* 0x000fe200078f10ff */
[----:B------:R-:W-:Y:S01]  /*0c10*/  IMAD.IADD R4, R203, 0x1, -R4 ;  /* 0x00000001cb047824 */ /* 0x000fe200078e0a04 */
[----:B------:R-:W-:-:S02]  /*0c20*/  LOP3.LUT R12, R5, 0xfffffffc, RZ, 0xc0, !PT ;  /* 0xfffffffc050c7812 */ /* 0x000fc400078ec0ff */
[----:B------:R-:W-:Y:S02]  /*0c30*/  SHF.R.S32.HI R199, RZ, 0x7, R2 ;  /* 0x00000007ffc77819 */ /* 0x000fe40000011402 */
[----:B------:R-:W-:Y:S01]  /*0c40*/  LOP3.LUT R9, R3, 0x3ffffc, RZ, 0xc0, !PT ;  /* 0x003ffffc03097812 */ /* 0x000fe200078ec0ff */
[----:B------:R-:W-:Y:S01]  /*0c50*/  IMAD.IADD R12, R203, 0x1, -R12 ;  /* 0x00000001cb0c7824 */ /* 0x000fe200078e0a0c */
[--C-:B------:R-:W-:Y:S01]  /*0c60*/  SHF.R.S32.HI R5, RZ, 0x1f, R6.reuse ;  /* 0x0000001fff057819 */ /* 0x100fe20000011406 */
[----:B------:R-:W-:Y:S01]  /*0c70*/  IMAD R14, R199, 0x100, R6 ;  /* 0x00000100c70e7824 */ /* 0x000fe200078e0206 */
[----:B------:R-:W-:Y:S01]  /*0c80*/  SHF.R.S32.HI R3, RZ, 0x1f, R4 ;  /* 0x0000001fff037819 */ /* 0x000fe20000011404 */
[----:B------:R-:W-:Y:S01]  /*0c90*/  IMAD.IADD R11, R10, 0x1, -R9 ;  /* 0x000000010a0b7824 */ /* 0x000fe200078e0a09 */
[----:B------:R-:W-:Y:S02]  /*0ca0*/  LEA.HI R7, R5, R6, RZ, 0x3 ;  /* 0x0000000605077211 */ /* 0x000fe400078f18ff */
[-C--:B------:R-:W-:Y:S01]  /*0cb0*/  LEA.HI R5, R3, R4.reuse, RZ, 0x2 ;  /* 0x0000000403057211 */ /* 0x080fe200078f10ff */
[----:B------:R-:W-:Y:S01]  /*0cc0*/  IMAD R19, R11, 0x10, R14 ;  /* 0x000000100b137824 */ /* 0x000fe200078e020e */
[C---:B------:R-:W-:Y:S01]  /*0cd0*/  LOP3.LUT R9, R7.reuse, 0xfffffff8, RZ, 0xc0, !PT ;  /* 0xfffffff807097812 */ /* 0x040fe200078ec0ff */
[----:B------:R-:W-:Y:S01]  /*0ce0*/  IMAD.SHL.U32 R7, R7, 0x40, RZ ;  /* 0x0000004007077824 */ /* 0x000fe200078e00ff */
[----:B------:R-:W-:Y:S01]  /*0cf0*/  LOP3.LUT R11, R5, 0x7ffffffc, RZ, 0xc0, !PT ;  /* 0x7ffffffc050b7812 */ /* 0x000fe200078ec0ff */
[----:B------:R-:W-:Y:S01]  /*0d00*/  IMAD.U32 R202, R19, 0x40, R8 ;  /* 0x0000004013ca7824 */ /* 0x000fe200078e0008 */
[----:B------:R-:W-:Y:S01]  /*0d10*/  LOP3.LUT R0, R198, 0xfffffff8, RZ, 0xc0, !PT ;  /* 0xfffffff8c6007812 */ /* 0x000fe200078ec0ff */
[----:B------:R-:W-:Y:S01]  /*0d20*/  IMAD.IADD R9, R6, 0x1, -R9 ;  /* 0x0000000106097824 */ /* 0x000fe200078e0a09 */
[----:B------:R-:W-:Y:S01]  /*0d30*/  LEA.HI R6, R3, R4, RZ, 0x5 ;  /* 0x0000000403067211 */ /* 0x000fe200078f28ff */
[----:B------:R-:W-:Y:S01]  /*0d40*/  IMAD.IADD R11, R4, 0x1, -R11 ;  /* 0x00000001040b7824 */ /* 0x000fe200078e0a0b */
[--C-:B------:R-:W-:Y:S01]  /*0d50*/  SHF.R.S32.HI R3, RZ, 0x2, R5.reuse ;  /* 0x00000002ff037819 */ /* 0x100fe20000011405 */
        /* <DEDUP_REMOVED lines=15> */
[----:B------:R-:W-:Y:S01]  /*0e50*/  LEA.HI R13, R12, R12, RZ, 0x1 ;  /* 0x0000000c0c0d7211 */ /* 0x000fe200078f08ff */
[C---:B------:R-:W-:Y:S01]  /*0e60*/  VIADD R193, R23.reuse, 0x100 ;  /* 0x0000010017c17836 */ /* 0x040fe20000000000 */
[----:B------:R-:W-:Y:S01]  /*0e70*/  LOP3.LUT R8, R8, R5, RZ, 0x3c, !PT ;  /* 0x0000000508087212 */ /* 0x000fe200078e3cff */
[C---:B------:R-:W-:Y:S01]  /*0e80*/  VIADD R192, R23.reuse, 0x140 ;  /* 0x0000014017c07836 */ /* 0x040fe20000000000 */
[----:B------:R-:W-:Y:S01]  /*0e90*/  LOP3.LUT R4, R4, 0xfffffff8, RZ, 0xc0, !PT ;  /* 0xfffffff804047812 */ /* 0x000fe200078ec0ff */
[----:B------:R-:W-:Y:S01]  /*0ea0*/  VIADD R201, R23, 0x180 ;  /* 0x0000018017c97836 */ /* 0x000fe20000000000 */
[----:B------:R-:W-:Y:S01]  /*0eb0*/  LEA.HI R2, R2, R199, RZ, 0x1 ;  /* 0x000000c702027211 */ /* 0x000fe200078f08ff */
[----:B------:R-:W-:Y:S01]  /*0ec0*/  IMAD.IADD R8, R7, 0x1, R8 ;  /* 0x0000000107087824 */ /* 0x000fe200078e0208 */
[----:B------:R-:W-:Y:S01]  /*0ed0*/  LOP3.LUT R13, R13, 0x1ffffffe, RZ, 0xc0, !PT ;  /* 0x1ffffffe0d0d7812 */ /* 0x000fe200078ec0ff */
[----:B------:R-:W-:Y:S01]  /*0ee0*/  IMAD.IADD R3, R3, 0x1, -R4 ;  /* 0x0000000103037824 */ /* 0x000fe200078e0a04 */
[----:B------:R-:W-:Y:S01]  /*0ef0*/  SHF.R.S32.HI R6, RZ, 0x5, R6 ;  /* 0x00000005ff067819 */ /* 0x000fe20000011406 */
[----:B------:R-:W-:Y:S01]  /*0f00*/  IMAD R185, R8, 0x2, R17 ;  /* 0x0000000208b97824 */ /* 0x000fe200078e0211 */
[----:B------:R-:W-:Y:S01]  /*0f10*/  LOP3.LUT R0, R2, 0xfffffe, RZ, 0xc0, !PT ;  /* 0x00fffffe02007812 */ /* 0x000fe200078ec0ff */
[----:B------:R-:W-:Y:S01]  /*0f20*/  VIADD R200, R23, 0x1c0 ;  /* 0x000001c017c87836 */ /* 0x000fe20000000000 */
[----:B------:R-:W-:Y:S01]  /*0f30*/  SEL R187, R187, 0xffffffc0, !P2 ;  /* 0xffffffc0bbbb7807 */ /* 0x000fe20005000000 */
[C---:B------:R-:W-:Y:S01]  /*0f40*/  VIADD R190, R185.reuse, 0x36400 ;  /* 0x00036400b9be7836 */ /* 0x040fe20000000000 */
[----:B------:R-:W-:Y:S01]  /*0f50*/  SHF.R.S32.HI R198, RZ, 0x3, R198 ;  /* 0x00000003ffc67819 */ /* 0x000fe200000114c6 */
[----:B------:R-:W-:Y:S01]  /*0f60*/  VIADD R186, R185, 0x36420 ;  /* 0x00036420b9ba7836 */ /* 0x000fe20000000000 */
[----:B------:R-:W-:Y:S01]  /*0f70*/  SHF.R.S32.HI R210, RZ, 0x1f, R196 ;  /* 0x0000001fffd27819 */ /* 0x000fe200000114c4 */
[----:B------:R-:W-:Y:S01]  /*0f80*/  IMAD.IADD R13, R12, 0x1, -R13 ;  /* 0x000000010c0d7824 */ /* 0x000fe200078e0a0d */
[----:B------:R-:W-:Y:S01]  /*0f90*/  SHF.R.S32.HI R209, RZ, 0x1f, R195 ;  /* 0x0000001fffd17819 */ /* 0x000fe200000114c3 */
[----:B------:R-:W-:Y:S01]  /*0fa0*/  IMAD R22, R6, 0x10, R3 ;  /* 0x0000001006167824 */ /* 0x000fe200078e0203 */
[----:B------:R-:W-:Y:S01]  /*0fb0*/  SHF.R.S32.HI R208, RZ, 0x1f, R194 ;  /* 0x0000001fffd07819 */ /* 0x000fe200000114c2 */
[----:B------:R-:W-:Y:S01]  /*0fc0*/  IMAD.IADD R0, R199, 0x1, -R0 ;  /* 0x00000001c7007824 */ /* 0x000fe200078e0a00 */
[----:B------:R-:W-:Y:S01]  /*0fd0*/  SHF.R.S32.HI R207, RZ, 0x1f, R193 ;  /* 0x0000001fffcf7819 */ /* 0x000fe200000114c1 */
[C---:B------:R-:W-:Y:S01]  /*0fe0*/  @P1 VIADD R186, R190.reuse, 0xffffffe0 ;  /* 0xffffffe0beba1836 */ /* 0x040fe20000000000 */
[----:B------:R-:W-:Y:S01]  /*0ff0*/  SHF.R.S32.HI R206, RZ, 0x1f, R192 ;  /* 0x0000001fffce7819 */ /* 0x000fe200000114c0 */
[----:B------:R-:W-:Y:S01]  /*1000*/  IMAD.IADD R190, R190, 0x1, R187 ;  /* 0x00000001bebe7824 */ /* 0x000fe200078e02bb */
[----:B------:R-:W-:Y:S01]  /*1010*/  SHF.R.S32.HI R205, RZ, 0x1f, R201 ;  /* 0x0000001fffcd7819 */ /* 0x000fe200000114c9 */
[----:B------:R-:W-:Y:S01]  /*1020*/  IMAD.MOV.U32 R7, RZ, RZ, R15 ;  /* 0x000000ffff077224 */ /* 0x000fe200078e000f */
[----:B------:R-:W-:Y:S01]  /*1030*/  SHF.R.S32.HI R204, RZ, 0x1f, R200 ;  /* 0x0000001fffcc7819 */ /* 0x000fe200000114c8 */
[----:B------:R-:W-:-:S02]  /*1040*/  IMAD.MOV.U32 R2, RZ, RZ, RZ ;  /* 0x000000ffff027224 */ /* 0x000fc400078e00ff */
[----:B------:R-:W-:Y:S02]  /*1050*/  IMAD.SHL.U32 R184, R0, 0x100, RZ ;  /* 0x0000010000b87824 */ /* 0x000fe400078e00ff */
[----:B------:R-:W-:Y:S02]  /*1060*/  IMAD R191, R13, 0x8, R22 ;  /* 0x000000080dbf7824 */ /* 0x000fe400078e0216 */
[----:B------:R-:W-:-:S07]  /*1070*/  IMAD.IADD R187, R187, 0x1, R186 ;  /* 0x00000001bbbb7824 */ /* 0x000fce00078e02ba */
.L_x_5355:
[----:B012---:R-:W0:Y:S01]  /*1080*/  LDC.64 R4, c[0x0][0xd88] ;  /* 0x00036200ff047b82 */ /* 0x007e220000000a00 */
[----:B------:R-:W-:Y:S01]  /*1090*/  ULDC.64 UR8, c[0x0][0xb20] ;  /* 0x0002c80000087ab9 */ /* 0x000fe20000000a00 */
[----:B------:R-:W-:-:S06]  /*10a0*/  ULDC.64 UR10, c[0x0][0xb10] ;  /* 0x0002c400000a7ab9 */ /* 0x000fcc0000000a00 */
[----:B------:R-:W1:Y:S08]  /*10b0*/  LDC R188, c[0x0][0x288] ;  /* 0x0000a200ffbc7b82 */ /* 0x000e700000000800 */
[----:B------:R-:W2:Y:S01]  /*10c0*/  LDC.64 R10, c[0x0][0x418] ;  /* 0x00010600ff0a7b82 */ /* 0x000ea20000000a00 */
[----:B0-----:R-:W-:-:S07]  /*10d0*/  IMAD.WIDE R4, R7, 0x4, R4 ;  /* 0x0000000407047825 */ /* 0x001fce00078e0204 */
[----:B------:R-:W0:Y:S01]  /*10e0*/  LDC R0, c[0x0][0x424] ;  /* 0x00010900ff007b82 */ /* 0x000e220000000800 */
[----:B---3--:R-:W3:Y:S01]  /*10f0*/  LDG.E R4, desc[UR44][R4.64] ;  /* 0x0000002c04047981 */ /* 0x008ee2000c1e1900 */
[----:B------:R-:W-:Y:S01]  /*1100*/  UISETP.NE.U32.AND UP0, UPT, UR8, URZ, UPT ;  /* 0x0000003f0800728c */ /* 0x000fe2000bf05070 */
[----:B----4-:R-:W-:Y:S01]  /*1110*/  IMAD.MOV.U32 R8, RZ, RZ, RZ ;  /* 0x000000ffff087224 */ /* 0x010fe200078e00ff */
[----:B------:R-:W-:-:S04]  /*1120*/  UISETP.NE.U32.AND UP1, UPT, UR10, URZ, UPT ;  /* 0x0000003f0a00728c */ /* 0x000fc8000bf25070 */
[----:B------:R-:W4:Y:S01]  /*1130*/  LDC R189, c[0x0][0x2f0] ;  /* 0x0000bc00ffbd7b82 */ /* 0x000f220000000800 */
[----:B------:R-:W-:Y:S02]  /*1140*/  UISETP.NE.AND.EX UP0, UPT, UR9, URZ, UPT, UP0 ;  /* 0x0000003f0900728c */ /* 0x000fe4000bf05300 */
[----:B------:R-:W-:-:S04]  /*1150*/  UISETP.NE.AND.EX UP1, UPT, UR11, URZ, UPT, UP1 ;  /* 0x0000003f0b00728c */ /* 0x000fc8000bf25310 */
[----:B------:R-:W-:Y:S02]  /*1160*/  PLOP3.LUT P0, PT, PT, PT, UP0, 0x80, 0x0 ;  /* 0x000000000000781c */ /* 0x000fe40003f0f008 */
[----:B------:R-:W-:Y:S02]  /*1170*/  PLOP3.LUT P2, PT, PT, PT, UP1, 0x80, 0x0 ;  /* 0x000000000000781c */ /* 0x000fe40003f4f018 */
[----:B---3--:R-:W-:-:S13]  /*1180*/  R2UR UR41, R4 ;  /* 0x00000000042972ca */ /* 0x008fda00000e0000 */
        /* <DEDUP_REMOVED lines=8> */
[----:B------:R-:W-:-:S03]  /*1210*/  IMAD.U32 R6, RZ, RZ, UR10 ;  /* 0x0000000aff067e24 */ /* 0x000fc6000f8e00ff */
[----:B------:R-:W-:Y:S01]  /*1220*/  IMAD.U32 R7, RZ, RZ, UR11 ;  /* 0x0000000bff077e24 */ /* 0x000fe2000f8e00ff */
[----:B------:R3:W5:Y:S04]  /*1230*/  @P0 LDG.E R8, desc[UR44][R4.64] ;  /* 0x0000002c04080981 */ /* 0x000768000c1e1900 */
[----:B-1----:R3:W5:Y:S01]  /*1240*/  @P2 LDG.E R188, desc[UR44][R6.64] ;  /* 0x0000002c06bc2981 */ /* 0x002762000c1e1900 */
[----:B--2---:R-:W-:Y:S01]  /*1250*/  ISETP.NE.U32.AND P0, PT, R10, RZ, PT ;  /* 0x000000ff0a00720c */ /* 0x004fe20003f05070 */
[----:B------:R-:W-:Y:S01]  /*1260*/  UMOV UR39, UR6 ;  /* 0x0000000600277c82 */ /* 0x000fe20008000000 */
[----:B------:R-:W-:Y:S02]  /*1270*/  ISETP.NE.U32.AND P1, PT, RZ, UR8, PT ;  /* 0x00000008ff007c0c */ /* 0x000fe4000bf25070 */
[----:B------:R-:W-:-:S02]  /*1280*/  ISETP.NE.AND.EX P0, PT, R11, RZ, PT, P0 ;  /* 0x000000ff0b00720c */ /* 0x000fc40003f05300 */
[----:B------:R-:W-:Y:S02]  /*1290*/  ISETP.NE.AND.EX P1, PT, RZ, UR9, PT, P1 ;  /* 0x00000009ff007c0c */ /* 0x000fe4000bf25310 */
[----:B0-----:R-:W-:Y:S01]  /*12a0*/  SEL R0, R0, 0x1, P0 ;  /* 0x0000000100007807 */ /* 0x001fe20000000000 */
[----:B---34-:R-:W-:Y:S10]  /*12b0*/  @P2 BRA `(.L_x_5305) ;  /* 0x00000000002c2947 */ /* 0x018ff40003800000 */
        /* <DEDUP_REMOVED lines=8> */
[----:B-----5:R-:W2:Y:S04]  /*1340*/  LDG.E R188, desc[UR44][R4.64] ;  /* 0x0000002c04bc7981 */ /* 0x020ea8000c1e1900 */
[----:B------:R-:W2:Y:S02]  /*1350*/  LDG.E R3, desc[UR44][R4.64+0x4] ;  /* 0x0000042c04037981 */ /* 0x000ea4000c1e1900 */
[----:B--2---:R-:W-:-:S07]  /*1360*/  IMAD.IADD R188, R3, 0x1, -R188 ;  /* 0x0000000103bc7824 */ /* 0x004fce00078e0abc */
.L_x_5305:
[----:B------:R-:W-:Y:S01]  /*1370*/  IMAD R189, R0, R189, RZ ;  /* 0x000000bd00bd7224 */ /* 0x000fe200078e02ff */
[----:B------:R-:W-:Y:S06]  /*1380*/  @!P1 BRA `(.L_x_5306) ;  /* 0x0000000000189947 */ /* 0x000fec0003800000 */
[----:B------:R-:W-:-:S04]  /*1390*/  ULEA UR4, UP0, UR41, UR8, 0x2 ;  /* 0x0000000829047291 */ /* 0x000fc8000f80103f */
[----:B------:R-:W-:Y:S02]  /*13a0*/  ULEA.HI.X UR6, UR41, UR9, UR40, 0x2, UP0 ;  /* 0x0000000929067291 */ /* 0x000fe400080f1428 */
[----:B------:R-:W-:-:S04]  /*13b0*/  IMAD.U32 R4, RZ, RZ, UR4 ;  /* 0x00000004ff047e24 */ /* 0x000fc8000f8e00ff */
[----:B------:R-:W-:-:S05]  /*13c0*/  IMAD.U32 R5, RZ, RZ, UR6 ;  /* 0x00000006ff057e24 */ /* 0x000fca000f8e00ff */
[----:B------:R0:W5:Y:S01]  /*13d0*/  LDG.E R189, desc[UR44][R4.64] ;  /* 0x0000002c04bd7981 */ /* 0x000162000c1e1900 */
[----:B------:R-:W-:Y:S05]  /*13e0*/  BRA `(.L_x_5307) ;  /* 0x00000000002c7947 */ /* 0x000fea0003800000 */
.L_x_5306:
        /* <DEDUP_REMOVED lines=9> */
[----:B------:R-:W2:Y:S02]  /*1480*/  LDG.E R0, desc[UR44][R4.64+0x4] ;  /* 0x0000042c04007981 */ /* 0x000ea4000c1e1900 */
[----:B--2---:R-:W-:-:S07]  /*1490*/  IMAD.IADD R189, R0, 0x1, -R189 ;  /* 0x0000000100bd7824 */ /* 0x004fce00078e0abd */
.L_x_5307:
[----:B------:R-:W-:Y:S01]  /*14a0*/  UISETP.NE.AND UP0, UPT, UR43, 0x1, UPT ;  /* 0x000000012b00788c */ /* 0x000fe2000bf05270 */
[----:B-----5:R-:W-:Y:S01]  /*14b0*/  IMAD.IADD R189, R189, 0x1, -R8 ;  /* 0x00000001bdbd7824 */ /* 0x020fe200078e0a08 */
[----:B------:R-:W-:-:S03]  /*14c0*/  USHF.L.U32 UR38, UR5, 0x6, URZ ;  /* 0x0000000605267899 */ /* 0x000fc6000800063f */
[----:B------:R-:W-:Y:S01]  /*14d0*/  VIADD R0, R189, 0x3f ;  /* 0x0000003fbd007836 */ /* 0x000fe20000000000 */
[----:B------:R-:W-:-:S04]  /*14e0*/  PLOP3.LUT P0, PT, PT, PT, UP0, 0x80, 0x0 ;  /* 0x000000000000781c */ /* 0x000fc80003f0f008 */
[----:B------:R-:W-:-:S04]  /*14f0*/  SHF.R.S32.HI R3, RZ, 0x1f, R0 ;  /* 0x0000001fff037819 */ /* 0x000fc80000011400 */
[----:B------:R-:W-:-:S04]  /*1500*/  LEA.HI R3, R3, R0, RZ, 0x6 ;  /* 0x0000000003037211 */ /* 0x000fc800078f30ff */
[----:B------:R-:W-:Y:S01]  /*1510*/  SHF.R.S32.HI R168, RZ, 0x6, R3 ;  /* 0x00000006ffa87819 */ /* 0x000fe20000011403 */
[----:B------:R-:W-:Y:S06]  /*1520*/  @!P0 BRA `(.L_x_5308) ;  /* 0x0000001c003c8947 */ /* 0x000fec0003800000 */
[----:B------:R-:W1:Y:S01]  /*1530*/  LDC R0, c[0x0][0x448] ;  /* 0x00011200ff007b82 */ /* 0x000e620000000800 */
[----:B------:R-:W-:Y:S01]  /*1540*/  UIADD3 UR4, UR38, 0x3f, URZ ;  /* 0x0000003f26047890 */ /* 0x000fe2000fffe03f */
[----:B------:R-:W-:Y:S02]  /*1550*/  IADD3 R189, R189, 0x40, -R188 ;  /* 0x00000040bdbd7810 */ /* 0x000fe40007ffe8bc */
        /* <DEDUP_REMOVED lines=21> */
[----:B-1----:R-:W-:Y:S01]  /*16b0*/  ISETP.NE.AND P0, PT, R0, 0x1, PT ;  /* 0x000000010000780c */ /* 0x002fe20003f05270 */
        /* <DEDUP_REMOVED lines=13> */
[----:B------:R-:W-:Y:S01]  /*1790*/  IMAD.MOV.U32 R19, RZ, RZ, RZ ;  /* 0x000000ffff137224 */ /* 0x000fe200078e00ff */
[----:B------:R-:W-:Y:S02]  /*17a0*/  CS2R R92, SRZ ;  /* 0x00000000005c7805 */ /* 0x000fe4000001ff00 */
[----:B------:R-:W-:-:S02]  /*17b0*/  CS2R R90, SRZ ;  /* 0x00000000005a7805 */ /* 0x000fc4000001ff00 */
[----:B------:R-:W-:Y:S02]  /*17c0*/  CS2R R88, SRZ ;  /* 0x0000000000587805 */ /* 0x000fe4000001ff00 */
[----:B------:R-:W-:Y:S02]  /*17d0*/  CS2R R86, SRZ ;  /* 0x0000000000567805 */ /* 0x000fe4000001ff00 */
[----:B------:R-:W-:Y:S02]  /*17e0*/  CS2R R84, SRZ ;  /* 0x0000000000547805 */ /* 0x000fe4000001ff00 */
[----:B------:R-:W-:Y:S01]  /*17f0*/  CS2R R82, SRZ ;  /* 0x0000000000527805 */ /* 0x000fe2000001ff00 */
[----:B0-----:R-:W0:Y:S01]  /*1800*/  @P0 LDC R4, c[0x0][0x450] ;  /* 0x00011400ff040b82 */ /* 0x001e220000000800 */
        /* <DEDUP_REMOVED lines=15> */
[----:B-1----:R-:W-:Y:S01]  /*1900*/  @P0 IMAD.HI.U32 R3, R3, UR4, RZ ;  /* 0x0000000403030c27 */ /* 0x002fe2000f8e00ff */
[----:B------:R-:W-:Y:S02]  /*1910*/  CS2R R14, SRZ ;  /* 0x00000000000e7805 */ /* 0x000fe4000001ff00 */
[----:B------:R-:W-:Y:S02]  /*1920*/  CS2R R12, SRZ ;  /* 0x00000000000c7805 */ /* 0x000fe4000001ff00 */
[----:B------:R-:W-:Y:S02]  /*1930*/  CS2R R170, SRZ ;  /* 0x0000000000aa7805 */ /* 0x000fe4000001ff00 */
[----:B------:R-:W-:Y:S01]  /*1940*/  CS2R R38, SRZ ;  /* 0x0000000000267805 */ /* 0x000fe2000001ff00 */
[----:B------:R-:W-:Y:S01]  /*1950*/  IMAD.MOV.U32 R169, RZ, RZ, RZ ;  /* 0x000000ffffa97224 */ /* 0x000fe200078e00ff */
[----:B------:R-:W-:-:S02]  /*1960*/  CS2R R172, SRZ ;  /* 0x0000000000ac7805 */ /* 0x000fc4000001ff00 */
[----:B------:R-:W-:Y:S02]  /*1970*/  CS2R R34, SRZ ;  /* 0x0000000000227805 */ /* 0x000fe4000001ff00 */
[----:B0-----:R-:W-:Y:S01]  /*1980*/  @P0 SHF.R.U32.HI R0, RZ, R4, R3 ;  /* 0x00000004ff000219 */ /* 0x001fe20000011603 */
[----:B------:R-:W-:Y:S01]  /*1990*/  IMAD.MOV.U32 R31, RZ, RZ, RZ ;  /* 0x000000ffff1f7224 */ /* 0x000fe200078e00ff */
[----:B------:R-:W-:Y:S02]  /*19a0*/  PLOP3.LUT P0, PT, PT, PT, PT, 0x80, 0x0 ;  /* 0x000000000000781c */ /* 0x000fe40003f0f070 */
[----:B------:R-:W-:Y:S02]  /*19b0*/  CS2R R10, SRZ ;  /* 0x00000000000a7805 */ /* 0x000fe4000001ff00 */
[----:B------:R-:W-:Y:S01]  /*19c0*/  CS2R R174, SRZ ;  /* 0x0000000000ae7805 */ /* 0x000fe2000001ff00 */
[----:B------:R-:W-:Y:S02]  /*19d0*/  IMAD.IADD R0, R189, 0x1, R0 ;  /* 0x00000001bd007824 */ /* 0x000fe400078e0200 */
[----:B------:R-:W-:-:S02]  /*19e0*/  IMAD.MOV.U32 R27, RZ, RZ, RZ ;  /* 0x000000ffff1b7224 */ /* 0x000fc400078e00ff */
[----:B------:R-:W-:Y:S01]  /*19f0*/  IMAD.MOV.U32 R9, RZ, RZ, RZ ;  /* 0x000000ffff097224 */ /* 0x000fe200078e00ff */
[----:B------:R-:W-:Y:S01]  /*1a00*/  SHF.R.S32.HI R3, RZ, 0x1f, R0 ;  /* 0x0000001fff037819 */ /* 0x000fe20000011400 */
[----:B------:R-:W-:-:S03]  /*1a10*/  IMAD.MOV.U32 R20, RZ, RZ, RZ ;  /* 0x000000ffff147224 */ /* 0x000fc600078e00ff */
        /* <DEDUP_REMOVED lines=69> */
.L_x_5311:
        /* <DEDUP_REMOVED lines=172> */
.L_x_5310:
        /* <DEDUP_REMOVED lines=143> */
.L_x_5308:
[----:B------:R-:W1:Y:S01]  /*3220*/  LDC R0, c[0x0][0x448] ;  /* 0x00011200ff007b82 */ /* 0x000e620000000800 */
[----:B------:R-:W-:Y:S01]  /*3230*/  UIADD3 UR4, UR38, 0x3f, URZ ;  /* 0x0000003f26047890 */ /* 0x000fe2000fffe03f */
[----:B0-----:R-:W-:Y:S02]  /*3240*/  IADD3 R5, R189, 0x40, -R188 ;  /* 0x00000040bd057810 */ /* 0x001fe40007ffe8bc */
        /* <DEDUP_REMOVED lines=21> */
[----:B-1----:R-:W-:-:S02]  /*33a0*/  ISETP.NE.AND P0, PT, R0, 0x1, PT ;  /* 0x000000010000780c */ /* 0x002fc40003f05270 */
        /* <DEDUP_REMOVED lines=12> */
[----:B------:R-:W0:Y:S01]  /*3470*/  @P0 LDC R0, c[0x0][0x44c] ;  /* 0x00011300ff000b82 */ /* 0x000e220000000800 */
[----:B------:R-:W-:-:S02]  /*3480*/  CS2R R92, SRZ ;  /* 0x00000000005c7805 */ /* 0x000fc4000001ff00 */
[----:B------:R-:W-:Y:S02]  /*3490*/  CS2R R90, SRZ ;  /* 0x00000000005a7805 */ /* 0x000fe4000001ff00 */
        /* <DEDUP_REMOVED lines=24> */
[----:B------:R-:W-:Y:S01]  /*3620*/  CS2R R38, SRZ ;  /* 0x0000000000267805 */ /* 0x000fe2000001ff00 */
[----:B------:R-:W-:Y:S01]  /*3630*/  IMAD.U32 R0, RZ, RZ, UR4 ;  /* 0x00000004ff007e24 */ /* 0x000fe2000f8e00ff */
[----:B------:R-:W-:Y:S01]  /*3640*/  CS2R R172, SRZ ;  /* 0x0000000000ac7805 */ /* 0x000fe2000001ff00 */
[----:B------:R-:W-:Y:S01]  /*3650*/  IMAD.MOV.U32 R169, RZ, RZ, RZ ;  /* 0x000000ffffa97224 */ /* 0x000fe200078e00ff */
[----:B------:R-:W-:-:S02]  /*3660*/  CS2R R34, SRZ ;  /* 0x0000000000227805 */ /* 0x000fc4000001ff00 */
[----:B-1----:R-:W-:Y:S01]  /*3670*/  @P0 SHF.R.U32.HI R0, RZ, R4, R3 ;  /* 0x00000004ff000219 */ /* 0x002fe20000011603 */
[----:B------:R-:W-:Y:S01]  /*3680*/  IMAD.MOV.U32 R31, RZ, RZ, RZ ;  /* 0x000000ffff1f7224 */ /* 0x000fe200078e00ff */
[----:B------:R-:W-:Y:S02]  /*3690*/  PLOP3.LUT P0, PT, PT, PT, PT, 0x80, 0x0 ;  /* 0x000000000000781c */ /* 0x000fe40003f0f070 */
[----:B------:R-:W-:Y:S02]  /*36a0*/  CS2R R10, SRZ ;  /* 0x00000000000a7805 */ /* 0x000fe4000001ff00 */
[----:B------:R-:W-:Y:S01]  /*36b0*/  CS2R R174, SRZ ;  /* 0x0000000000ae7805 */ /* 0x000fe2000001ff00 */
[----:B------:R-:W-:Y:S02]  /*36c0*/  IMAD.IADD R0, R5, 0x1, R0 ;  /* 0x0000000105007824 */ /* 0x000fe400078e0200 */
[----:B------:R-:W-:Y:S02]  /*36d0*/  IMAD.MOV.U32 R27, RZ, RZ, RZ ;  /* 0x000000ffff1b7224 */ /* 0x000fe400078e00ff */
        /* <DEDUP_REMOVED lines=38> */
.L_x_5312:
        /* <DEDUP_REMOVED lines=9> */
.L_x_5502:
[----:B------:R-:W-:Y:S05]  /*39d0*/  @!P0 BRA `(.L_x_5314) ;  /* 0x0000000000048947 */ /* 0x000fea0003800000 */
[----:B------:R-:W-:Y:S01]  /*39e0*/  BPT.TRAP 0x1 ;  /* 0x000000040000795c */ /* 0x000fe20000300000 */
.L_x_5314:
[----:B------:R-:W-:Y:S01]  /*39f0*/  IMAD R5, R2, 0x8, R17 ;  /* 0x0000000802057824 */ /* 0x000fe200078e0211 */
[----:B------:R-:W-:-:S04]  /*3a00*/  SHF.L.U32 R8, R16, 0x1f, RZ ;  /* 0x0000001f10087819 */ /* 0x000fc800000006ff */
[----:B------:R1:W2:Y:S01]  /*3a10*/  SYNCS.PHASECHK.TRANS64.TRYWAIT P1, [R5+URZ+0x38830], R8 ;  /* 0x03883008050075a7 */ /* 0x0002a2000802017f */
[----:B------:R-:W-:Y:S05]  /*3a20*/  @!P0 BRA `(.L_x_5315) ;  /* 0x0000000000048947 */ /* 0x000fea0003800000 */
[----:B------:R-:W-:Y:S01]  /*3a30*/  BPT.TRAP 0x1 ;  /* 0x000000040000795c */ /* 0x000fe20000300000 */
.L_x_5315:
[----:B------:R-:W-:-:S05]  /*3a40*/  VIADD R0, R17, 0x22400 ;  /* 0x0002240011007836 */ /* 0x000fca0000000000 */
[----:B------:R-:W-:-:S04]  /*3a50*/  SHF.R.U32.HI R0, RZ, 0x4, R0 ;  /* 0x00000004ff007819 */ /* 0x000fc80000011600 */
[----:B------:R-:W-:Y:S01]  /*3a60*/  LOP3.LUT R0, R0, 0x3fff, RZ, 0xc0, !PT ;  /* 0x00003fff00007812 */ /* 0x000fe200078ec0ff */
[----:B--2---:R-:W-:Y:S06]  /*3a70*/  @P1 BRA `(.L_x_5316) ;  /* 0x0000000000081947 */ /* 0x004fec0003800000 */
[----:B------:R-:W2:Y:S02]  /*3a80*/  SYNCS.PHASECHK.TRANS64.TRYWAIT P1, [R5+URZ+0x38830], R8 ;  /* 0x03883008050075a7 */ /* 0x000ea4000802017f */
[----:B--2---:R-:W-:Y:S05]  /*3a90*/  @!P1 BRA `(.L_x_5317) ;  /* 0x0000015000dc9947 */ /* 0x004fea0003800000 */
.L_x_5316:
        /* <DEDUP_REMOVED lines=40> */
.L_x_5503:
[----:B------:R-:W-:Y:S05]  /*3d20*/  @!P0 BRA `(.L_x_5319) ;  /* 0x0000000000048947 */ /* 0x000fea0003800000 */
[----:B------:R-:W-:Y:S01]  /*3d30*/  BPT.TRAP 0x1 ;  /* 0x000000040000795c */ /* 0x000fe20000300000 */
.L_x_5319:
[----:B------:R4:W0:Y:S01]  /*3d40*/  SYNCS.PHASECHK.TRANS64.TRYWAIT P1, [R5+URZ+0x38850], R8 ;  /* 0x03885008050075a7 */ /* 0x000822000802017f */
[----:B------:R-:W-:Y:S05]  /*3d50*/  @!P0 BRA `(.L_x_5320) ;  /* 0x0000000000048947 */ /* 0x000fea0003800000 */
[----:B------:R-:W-:Y:S01]  /*3d60*/  BPT.TRAP 0x1 ;  /* 0x000000040000795c */ /* 0x000fe20000300000 */
.L_x_5320:
        /* <DEDUP_REMOVED lines=12> */
.L_x_5321:
        /* <DEDUP_REMOVED lines=17> */
[----:B------:R-:W-:Y:S01]  /*3f40*/  ULDC UR28, c[0x0][0xa80] ;  /* 0x0002a000001c7ab9 */ /* 0x000fe20000000800 */
[----:B------:R-:W-:Y:S01]  /*3f50*/  IMAD.MOV.U32 R15, RZ, RZ, 0x40 ;  /* 0x00000040ff0f7424 */ /* 0x000fe200078e00ff */
[----:B------:R-:W1:Y:S01]  /*3f60*/  S2R R56, SR_TID.X ;  /* 0x0000000000387919 */ /* 0x000e620000002100 */
[----:B------:R-:W-:Y:S01]  /*3f70*/  IMAD R217, R2, 0x1000, R19 ;  /* 0x0000100002d97824 */ /* 0x000fe200078e0213 */
[----:B------:R-:W-:-:S03]  /*3f80*/  UMOV UR7, 0x40000040 ;  /* 0x4000004000077882 */ /* 0x000fc60000000000 */
[----:B------:R-:W-:Y:S01]  /*3f90*/  VIADD R219, R217, 0x80 ;  /* 0x00000080d9db7836 */ /* 0x000fe20000000000 */
        /* <DEDUP_REMOVED lines=295> */
[----:B------:R-:W-:-:S04]  /*5210*/  SEL R8, R8, 0xf80, P1 ;  /* 0x00000f8008087807 */ /* 0x000fc80000800000 */
        /* <DEDUP_REMOVED lines=10> */
[----:B------:R-:W0:Y:S02]  /*52c0*/  LDC R6, c[0x0][0x448] ;  /* 0x00011200ff067b82 */ /* 0x000e240000000800 */
[----:B0-----:R-:W-:Y:S01]  /*52d0*/  ISETP.NE.AND P1, PT, R6, 0x1, PT ;  /* 0x000000010600780c */ /* 0x001fe20003f25270 */
[----:B------:R-:W-:-:S12]  /*52e0*/  VIADD R6, R191, UR38 ;  /* 0x00000026bf067c36 */ /* 0x000fd80008000000 */
[----:B------:R-:W0:Y:S08]  /*52f0*/  @P1 LDC R7, c[0x0][0x44c] ;  /* 0x00011300ff071b82 */ /* 0x000e300000000800 */
[----:B------:R-:W1:Y:S01]  /*5300*/  @P1 LDC R8, c[0x0][0x450] ;  /* 0x00011400ff081b82 */ /* 0x000e620000000800 */
[----:B0-----:R-:W-:-:S05]  /*5310*/  @P1 IMAD.HI.U32 R7, R6, R7, RZ ;  /* 0x0000000706071227 */ /* 0x001fca00078e00ff */
[----:B-1----:R-:W-:Y:S01]  /*5320*/  @P1 SHF.R.U32.HI R6, RZ, R8, R7 ;  /* 0x00000008ff061219 */ /* 0x002fe20000011607 */
[C---:B------:R-:W-:Y:S01]  /*5330*/  IMAD R8, R168.reuse, -0x40, R15 ;  /* 0xffffffc0a8087824 */ /* 0x040fe200078e020f */
[----:B------:R-:W-:Y:S02]  /*5340*/  WARPGROUP.DEPBAR.LE gsb0, 0x0 ;  /* 0x00008000000079c5 */ /* 0x000fe40000010000 */
[----:B------:R-:W-:Y:S01]  /*5350*/  WARPGROUP.ARRIVE ;  /* 0x00000000000079c5 */ /* 0x000fe20000000000 */
[----:B------:R-:W0:Y:S01]  /*5360*/  SHFL.IDX PT, R9, R6, RZ, 0x1c1f ;  /* 0x001c1fff06097589 */ /* 0x000e2200000e0000 */
[----:B------:R-:W-:Y:S01]  /*5370*/  IADD3 R7, R189, 0x1, R8 ;  /* 0x00000001bd077810 */ /* 0x000fe20007ffe008 */
[----:B------:R-:W-:Y:S01]  /*5380*/  VIADD R168, R168, 0xfffffffe ;  /* 0xfffffffea8a87836 */ /* 0x000fe20000000000 */
[----:B------:R-:W-:Y:S01]  /*5390*/  IADD3 R8, -R18, R8, R189 ;  /* 0x0000000812087210 */ /* 0x000fe20007ffe1bd */
[----:B------:R-:W1:Y:S01]  /*53a0*/  SHFL.IDX PT, R6, R6, 0x1, 0x1c1f ;  /* 0x003c1f0006067f89 */ /* 0x000e6200000e0000 */
[----:B------:R-:W-:Y:S01]  /*53b0*/  HGMMA.64x64x16.F32.BF16 R24, gdesc[UR24], R24, gsb0 ;  /* 0x00e00000181879f0 */ /* 0x000fe20008001818 */
[----:B------:R-:W-:-:S02]  /*53c0*/  IADD3 R7, -R188, R7, -R18 ;  /* 0x00000007bc077210 */ /* 0x000fc40007ffe912 */
[----:B------:R-:W-:Y:S02]  /*53d0*/  R2UR UR31, R168 ;  /* 0x00000000a81f72ca */ /* 0x000fe400000e0000 */
[----:B0-----:R-:W-:-:S04]  /*53e0*/  VIADDMNMX R9, R9, R7, R8, PT ;  /* 0x0000000709097246 */ /* 0x001fc80003800108 */
[C---:B------:R-:W-:Y:S02]  /*53f0*/  ISETP.GT.AND P2, PT, R9.reuse, RZ, PT ;  /* 0x000000ff0900720c */ /* 0x040fe40003f44270 */
[C---:B------:R-:W-:Y:S02]  /*5400*/  ISETP.GT.AND P3, PT, R9.reuse, 0x1, PT ;  /* 0x000000010900780c */ /* 0x040fe40003f64270 */
[----:B------:R-:W-:Y:S02]  /*5410*/  ISETP.GT.AND P4, PT, R9, 0x8, PT ;  /* 0x000000080900780c */ /* 0x000fe40003f84270 */
[----:B-1----:R-:W-:-:S04]  /*5420*/  VIADDMNMX R8, R6, R7, R8, PT ;  /* 0x0000000706087246 */ /* 0x002fc80003800108 */
[----:B------:R-:W-:Y:S01]  /*5430*/  ISETP.GT.AND P5, PT, R8, 0x28, PT ;  /* 0x000000280800780c */ /* 0x000fe20003fa4270 */
[----:B------:R-:W-:Y:S02]  /*5440*/  WARPGROUP.DEPBAR.LE gsb0, 0x0 ;  /* 0x00008000000079c5 */ /* 0x000fe40000010000 */
        /* <DEDUP_REMOVED lines=46> */
[----:B------:R-:W-:Y:S01]  /*5730*/  FMUL.FTZ R55, R55, UR6 ;  /* 0x0000000637377c20 */ /* 0x000fe20008410000 */
[----:B------:R-:W-:-:S02]  /*5740*/  ISETP.GT.AND P2, PT, R9, 0x11, PT ;  /* 0x000000110900780c */ /* 0x000fc40003f44270 */
[----:B------:R-:W-:Y:S02]  /*5750*/  FMNMX.FTZ R21, R13, R20, !PT ;  /* 0x000000140d157209 */ /* 0x000fe40007810000 */
[----:B------:R-:W-:Y:S01]  /*5760*/  R2UR UR6, R217 ;  /* 0x00000000d90672ca */ /* 0x000fe200000e0000 */
        /* <DEDUP_REMOVED lines=40> */
[----:B------:R-:W-:Y:S01]  /*59f0*/  MUFU.TANH R41, R30 ;  /* 0x0000001e00297308 */ /* 0x000fe20000002400 */
[----:B--2---:R-:W-:Y:S02]  /*5a00*/  FSEL R36, R52, -INF , P3 ;  /* 0xff80000034247808 */ /* 0x004fe40001800000 */
[----:B------:R-:W-:Y:S02]  /*5a10*/  ISETP.GT.AND P3, PT, R8, 0x1, PT ;  /* 0x000000010800780c */ /* 0x000fe40003f64270 */
[----:B------:R-:W-:-:S03]  /*5a20*/  FMNMX.FTZ R40, R36, R9, !PT ;  /* 0x0000000924287209 */ /* 0x000fc60007810000 */
[----:B------:R-:W1:Y:S01]  /*5a30*/  MUFU.TANH R26, R26 ;  /* 0x0000001a001a7308 */ /* 0x000e620000002400 */
[----:B0-----:R-:W-:Y:S02]  /*5a40*/  FSEL R37, R53, -INF , P2 ;  /* 0xff80000035257808 */ /* 0x001fe40001000000 */
[----:B------:R-:W-:Y:S02]  /*5a50*/  ISETP.GT.AND P2, PT, R8, RZ, PT ;  /* 0x000000ff0800720c */ /* 0x000fe40003f44270 */
[----:B------:R-:W-:-:S03]  /*5a60*/  FMNMX.FTZ R40, R37, R40, !PT ;  /* 0x0000002825287209 */ /* 0x000fc60007810000 */
[----:B------:R-:W0:Y:S02]  /*5a70*/  MUFU.TANH R27, R27 ;  /* 0x0000001b001b7308 */ /* 0x000e240000002400 */
[----:B------:R-:W2:Y:S06]  /*5a80*/  SHFL.BFLY PT, R9, R40, 0x2, 0x1f ;  /* 0x0c401f0028097f89 */ /* 0x000eac00000e0000 */
[----:B------:R-:W3:Y:S01]  /*5a90*/  MUFU.TANH R31, R31 ;  /* 0x0000001f001f7308 */ /* 0x000ee20000002400 */
[----:B-1----:R-:W-:Y:S02]  /*5aa0*/  FSEL R26, R26, -INF , P2 ;  /* 0xff8000001a1a7808 */ /* 0x002fe40001000000 */
[----:B------:R-:W-:-:S05]  /*5ab0*/  ISETP.GT.AND P2, PT, R8, 0x9, PT ;  /* 0x000000090800780c */ /* 0x000fca0003f44270 */
[----:B------:R-:W1:Y:S01]  /*5ac0*/  MUFU.TANH R34, R34 ;  /* 0x0000002200227308 */ /* 0x000e620000002400 */
[----:B0-----:R-:W-:Y:S02]  /*5ad0*/  FSEL R27, R27, -INF , P3 ;  /* 0xff8000001b1b7808 */ /* 0x001fe40001800000 */
[----:B------:R-:W-:-:S05]  /*5ae0*/  ISETP.GT.AND P3, PT, R8, 0x10, PT ;  /* 0x000000100800780c */ /* 0x000fca0003f64270 */
[----:B------:R-:W0:Y:S01]  /*5af0*/  MUFU.TANH R35, R35 ;  /* 0x0000002300237308 */ /* 0x000e220000002400 */
[----:B---3--:R-:W-:Y:S02]  /*5b00*/  FSEL R31, R31, -INF , P2 ;  /* 0xff8000001f1f7808 */ /* 0x008fe40001000000 */
[----:B--2---:R-:W-:Y:S02]  /*5b10*/  FMNMX.FTZ R9, R40, R9, !PT ;  /* 0x0000000928097209 */ /* 0x004fe40007810000 */
[----:B------:R-:W-:-:S03]  /*5b20*/  ISETP.GT.AND P2, PT, R8, 0x11, PT ;  /* 0x000000110800780c */ /* 0x000fc60003f44270 */
[----:B------:R-:W2:Y:S01]  /*5b30*/  SHFL.BFLY PT, R30, R9, 0x1, 0x1f ;  /* 0x0c201f00091e7f89 */ /* 0x000ea200000e0000 */
        /* <DEDUP_REMOVED lines=8> */
[----:B------:R-:W-:Y:S02]  /*5bc0*/  ISETP.GT.AND P3, PT, R8, 0x21, PT ;  /* 0x000000210800780c */ /* 0x000fe40003f64270 */
[----:B--2---:R-:W-:-:S03]  /*5bd0*/  FMNMX.FTZ R7, R9, R30, !PT ;  /* 0x0000001e09077209 */ /* 0x004fc60007810000 */
[----:B------:R-:W2:Y:S01]  /*5be0*/  MUFU.TANH R43, R43 ;  /* 0x0000002b002b7308 */ /* 0x000ea20000002400 */
[----:B------:R-:W-:Y:S02]  /*5bf0*/  FSEL R30, R41, -INF , P4 ;  /* 0xff800000291e7808 */ /* 0x000fe40002000000 */
[----:B------:R-:W-:Y:S02]  /*5c00*/  FMNMX.FTZ R9, R26, R27, !PT ;  /* 0x0000001b1a097209 */ /* 0x000fe40007810000 */
[----:B------:R-:W-:Y:S02]  /*5c10*/  ISETP.GT.AND P4, PT, R8, 0x19, PT ;  /* 0x000000190800780c */ /* 0x000fe40003f84270 */
[----:B------:R-:W-:Y:S01]  /*5c20*/  FMNMX.FTZ R6, R30, R9, !PT ;  /* 0x000000091e067209 */ /* 0x000fe20007810000 */
[----:B------:R-:W3:Y:S01]  /*5c30*/  MUFU.TANH R42, R46 ;  /* 0x0000002e002a7308 */ /* 0x000ee20000002400 */
[----:B-1----:R-:W-:Y:S02]  /*5c40*/  FSEL R39, R39, -INF , P4 ;  /* 0xff80000027277808 */ /* 0x002fe40002000000 */
[----:B------:R-:W-:-:S02]  /*5c50*/  FMNMX.FTZ R9, R31, R6, !PT ;  /* 0x000000061f097209 */ /* 0x000fc40007810000 */
[----:B0-----:R-:W-:Y:S02]  /*5c60*/  FSEL R40, R40, -INF , P2 ;  /* 0xff80000028287808 */ /* 0x001fe40001000000 */
[----:B------:R-:W-:Y:S01]  /*5c70*/  FMNMX.FTZ R6, R34, R9, !PT ;  /* 0x0000000922067209 */ /* 0x000fe20007810000 */
[----:B------:R-:W0:Y:S01]  /*5c80*/  MUFU.TANH R47, R47 ;  /* 0x0000002f002f7308 */ /* 0x000e220000002400 */
[----:B--2---:R-:W-:Y:S01]  /*5c90*/  FSEL R41, R43, -INF , P3 ;  /* 0xff8000002b297808 */ /* 0x004fe20001800000 */
[----:B------:R-:W-:Y:S01]  /*5ca0*/  FMUL.FTZ R43, R7, UR28 ;  /* 0x0000001c072b7c20 */ /* 0x000fe20008410000 */
[----:B------:R-:W-:Y:S02]  /*5cb0*/  FMNMX.FTZ R9, R35, R6, !PT ;  /* 0x0000000623097209 */ /* 0x000fe40007810000 */
[----:B------:R-:W-:Y:S02]  /*5cc0*/  FSETP.NEU.FTZ.AND P3, PT, R7, -INF , PT ;  /* 0xff8000000700780b */ /* 0x000fe40003f7d000 */
[----:B------:R-:W-:Y:S01]  /*5cd0*/  FMNMX.FTZ R6, R38, R9, !PT ;  /* 0x0000000926067209 */ /* 0x000fe20007810000 */
[----:B------:R-:W1:Y:S01]  /*5ce0*/  MUFU.TANH R44, R50 ;  /* 0x00000032002c7308 */ /* 0x000e620000002400 */
[----:B------:R-:W-:-:S02]  /*5cf0*/  ISETP.GT.AND P4, PT, R8, 0x29, PT ;  /* 0x000000290800780c */ /* 0x000fc40003f84270 */
[----:B------:R-:W-:Y:S02]  /*5d00*/  FMNMX.FTZ R9, R39, R6, !PT ;  /* 0x0000000627097209 */ /* 0x000fe40007810000 */
[----:B---3--:R-:W-:Y:S02]  /*5d10*/  FSEL R42, R42, -INF , P5 ;  /* 0xff8000002a2a7808 */ /* 0x008fe40002800000 */
[----:B------:R-:W-:Y:S01]  /*5d20*/  FMNMX.FTZ R6, R40, R9, !PT ;  /* 0x0000000928067209 */ /* 0x000fe20007810000 */
[----:B------:R-:W2:Y:S01]  /*5d30*/  MUFU.TANH R45, R51 ;  /* 0x00000033002d7308 */ /* 0x000ea20000002400 */
[----:B------:R-:W-:Y:S02]  /*5d40*/  FSEL R48, R43, RZ, P3 ;  /* 0x000000ff2b307208 */ /* 0x000fe40001800000 */
[----:B------:R-:W-:Y:S02]  /*5d50*/  FMNMX.FTZ R9, R41, R6, !PT ;  /* 0x0000000629097209 */ /* 0x000fe40007810000 */
[----:B------:R-:W-:Y:S01]  /*5d60*/  ISETP.GT.AND P2, PT, R8, 0x30, PT ;  /* 0x000000300800780c */ /* 0x000fe20003f44270 */
[--C-:B------:R-:W-:Y:S01]  /*5d70*/  FFMA.FTZ R49, R10, UR28, -R48.reuse ;  /* 0x0000001c0a317c23 */ /* 0x100fe20008010830 */
[----:B0-----:R-:W-:Y:S01]  /*5d80*/  FSEL R43, R47, -INF , P4 ;  /* 0xff8000002f2b7808 */ /* 0x001fe20002000000 */
[----:B------:R-:W0:Y:S01]  /*5d90*/  MUFU.TANH R46, R54 ;  /* 0x00000036002e7308 */ /* 0x000e220000002400 */
[----:B------:R-:W-:Y:S01]  /*5da0*/  FMNMX.FTZ R6, R42, R9, !PT ;  /* 0x000000092a067209 */ /* 0x000fe20007810000 */
[--C-:B------:R-:W-:Y:S01]  /*5db0*/  FFMA.FTZ R169, R28, UR28, -R48.reuse ;  /* 0x0000001c1ca97c23 */ /* 0x100fe20008010830 */
[----:B------:R-:W-:Y:S01]  /*5dc0*/  ISETP.GT.AND P3, PT, R8, 0x31, PT ;  /* 0x000000310800780c */ /* 0x000fe20003f64270 */
[--C-:B------:R-:W-:Y:S01]  /*5dd0*/  FFMA.FTZ R170, R29, UR28, -R48.reuse ;  /* 0x0000001c1daa7c23 */ /* 0x100fe20008010830 */
[----:B-1----:R-:W-:Y:S01]  /*5de0*/  FSEL R44, R44, -INF , P2 ;  /* 0xff8000002c2c7808 */ /* 0x002fe20001000000 */
[--C-:B------:R-:W-:Y:S01]  /*5df0*/  FFMA.FTZ R171, R32, UR28, -R48.reuse ;  /* 0x0000001c20ab7c23 */ /* 0x100fe20008010830 */
[----:B------:R-:W-:Y:S01]  /*5e00*/  FMNMX.FTZ R9, R43, R6, !PT ;  /* 0x000000062b097209 */ /* 0x000fe20007810000 */
[----:B------:R-:W1:Y:S01]  /*5e10*/  MUFU.TANH R55, R55 ;  /* 0x0000003700377308 */ /* 0x000e620000002400 */
[----:B------:R-:W-:Y:S01]  /*5e20*/  ISETP.GT.AND P2, PT, R8, 0x38, PT ;  /* 0x000000380800780c */ /* 0x000fe20003f44270 */
[--C-:B------:R-:W-:Y:S01]  /*5e30*/  FFMA.FTZ R172, R33, UR28, -R48.reuse ;  /* 0x0000001c21ac7c23 */ /* 0x100fe20008010830 */
[----:B--2---:R-:W-:Y:S01]  /*5e40*/  FSEL R45, R45, -INF , P3 ;  /* 0xff8000002d2d7808 */ /* 0x004fe20001800000 */
[--C-:B------:R-:W-:Y:S01]  /*5e50*/  FFMA.FTZ R173, R36, UR28, -R48.reuse ;  /* 0x0000001c24ad7c23 */ /* 0x100fe20008010830 */
[----:B------:R-:W-:Y:S01]  /*5e60*/  FMNMX.FTZ R10, R44, R9, !PT ;  /* 0x000000092c0a7209 */ /* 0x000fe20007810000 */
[--C-:B------:R-:W-:Y:S01]  /*5e70*/  FFMA.FTZ R9, R11, UR28, -R48.reuse ;  /* 0x0000001c0b097c23 */ /* 0x100fe20008010830 */
[----:B------:R-:W-:Y:S01]  /*5e80*/  ISETP.GT.AND P3, PT, R8, 0x39, PT ;  /* 0x000000390800780c */ /* 0x000fe20003f64270 */
[----:B------:R2:W-:Y:S01]  /*5e90*/  MUFU.EX2 R6, R49 ;  /* 0x0000003100067308 */ /* 0x0005e20000000800 */
[----:B0-----:R-:W-:Y:S01]  /*5ea0*/  FSEL R46, R46, -INF , P2 ;  /* 0xff8000002e2e7808 */ /* 0x001fe20001000000 */
        /* <DEDUP_REMOVED lines=12> */
[----:B------:R-:W-:Y:S01]  /*5f70*/  FFMA.FTZ R21, R25, UR28, -R48 ;  /* 0x0000001c19157c23 */ /* 0x000fe20008010830 */
[----:B------:R-:W0:Y:S03]  /*5f80*/  MUFU.EX2 R9, R9 ;  /* 0x0000000900097308 */ /* 0x000e260000000800 */
[----:B--2---:R-:W1:Y:S05]  /*5f90*/  SHFL.BFLY PT, R49, R8, 0x2, 0x1f ;  /* 0x0c401f0008317f89 */ /* 0x004e6a00000e0000 */
[----:B------:R-:W-:Y:S08]  /*5fa0*/  MUFU.EX2 R10, R10 ;  /* 0x0000000a000a7308 */ /* 0x000ff00000000800 */
[----:B------:R-:W2:Y:S01]  /*5fb0*/  MUFU.EX2 R11, R11 ;  /* 0x0000000b000b7308 */ /* 0x000ea20000000800 */
[----:B0-----:R-:W-:Y:S01]  /*5fc0*/  F2FP.BF16.F32.PACK_AB R152, R9, R6 ;  /* 0x000000060998723e */ /* 0x001fe200000010ff */
[----:B------:R-:W-:Y:S01]  /*5fd0*/  FADD.FTZ R9, R6, R9 ;  /* 0x0000000906097221 */ /* 0x000fe20000010000 */
[----:B------:R-:W-:-:S05]  /*5fe0*/  IMAD.U32 R6, RZ, RZ, UR38 ;  /* 0x00000026ff067e24 */ /* 0x000fca000f8e00ff */
[----:B------:R-:W-:Y:S01]  /*5ff0*/  MUFU.EX2 R12, R12 ;  /* 0x0000000c000c7308 */ /* 0x000fe20000000800 */
[----:B-1----:R-:W-:-:S05]  /*6000*/  FMNMX.FTZ R49, R8, R49, !PT ;  /* 0x0000003108317209 */ /* 0x002fca0007810000 */
[----:B------:R-:W0:Y:S02]  /*6010*/  SHFL.BFLY PT, R8, R49, 0x1, 0x1f ;  /* 0x0c201f0031087f89 */ /* 0x000e2400000e0000 */
[----:B------:R-:W1:Y:S01]  /*6020*/  MUFU.EX2 R13, R13 ;  /* 0x0000000d000d7308 */ /* 0x000e620000000800 */
[----:B--2---:R-:W-:Y:S01]  /*6030*/  F2FP.BF16.F32.PACK_AB R154, R11, R10 ;  /* 0x0000000a0b9a723e */ /* 0x004fe200000010ff */
[----:B------:R-:W-:-:S04]  /*6040*/  FADD.FTZ R10, R10, R9 ;  /* 0x000000090a0a7221 */ /* 0x000fc80000010000 */
[----:B------:R-:W-:Y:S02]  /*6050*/  FADD.FTZ R11, R11, R10 ;  /* 0x0000000a0b0b7221 */ /* 0x000fe40000010000 */
[----:B------:R-:W-:Y:S08]  /*6060*/  MUFU.EX2 R14, R14 ;  /* 0x0000000e000e7308 */ /* 0x000ff00000000800 */
[----:B------:R-:W2:Y:S01]  /*6070*/  MUFU.EX2 R15, R15 ;  /* 0x0000000f000f7308 */ /* 0x000ea20000000800 */
[----:B-1----:R-:W-:Y:S01]  /*6080*/  F2FP.BF16.F32.PACK_AB R156, R13, R12 ;  /* 0x0000000c0d9c723e */ /* 0x002fe200000010ff */
[----:B------:R-:W-:-:S04]  /*6090*/  FADD.FTZ R12, R12, R11 ;  /* 0x0000000b0c0c7221 */ /* 0x000fc80000010000 */
[----:B------:R-:W-:Y:S01]  /*60a0*/  FADD.FTZ R13, R13, R12 ;  /* 0x0000000c0d0d7221 */ /* 0x000fe20000010000 */
[----:B0-----:R-:W-:Y:S01]  /*60b0*/  FMNMX.FTZ R8, R49, R8, !PT ;  /* 0x0000000831087209 */ /* 0x001fe20007810000 */
[----:B------:R-:W-:Y:S03]  /*60c0*/  MUFU.EX2 R20, R20 ;  /* 0x0000001400147308 */ /* 0x000fe60000000800 */
[C---:B------:R-:W-:Y:S01]  /*60d0*/  FSETP.NEU.FTZ.AND P2, PT, R8.reuse, -INF , PT ;  /* 0xff8000000800780b */ /* 0x040fe20003f5d000 */
[----:B------:R-:W-:-:S04]  /*60e0*/  FMUL.FTZ R24, R8, UR28 ;  /* 0x0000001c08187c20 */ /* 0x000fc80008410000 */
[----:B------:R-:W0:Y:S01]  /*60f0*/  MUFU.EX2 R21, R21 ;  /* 0x0000001500157308 */ /* 0x000e220000000800 */
[----:B------:R-:W-:Y:S02]  /*6100*/  FSEL R25, R24, RZ, P2 ;  /* 0x000000ff18197208 */ /* 0x000fe40001000000 */
[----:B------:R-:W-:Y:S02]  /*6110*/  ISETP.NE.AND P2, PT, R56, RZ, PT ;  /* 0x000000ff3800720c */ /* 0x000fe40003f45270 */
[----:B--2---:R-:W-:Y:S01]  /*6120*/  F2FP.BF16.F32.PACK_AB R158, R15, R14 ;  /* 0x0000000e0f9e723e */ /* 0x004fe200000010ff */
        /* <DEDUP_REMOVED lines=25> */
[----:B------:R-:W-:Y:S02]  /*62c0*/  @!P2 PRMT R5, RZ, 0x654, R5 ;  /* 0x00000654ff05a816 */ /* 0x000fe40000000005 */
        /* <DEDUP_REMOVED lines=25> */
[----:B------:R-:W4:Y:S01]  /*6460*/  MUFU.EX2 R212, R212 ;  /* 0x000000d400d47308 */ /* 0x000f220000000800 */
[----:B---3--:R-:W-:Y:S01]  /*6470*/  F2FP.BF16.F32.PACK_AB R162, R170, R169 ;  /* 0x000000a9aaa2723e */ /* 0x008fe200000010ff */
[----:B------:R-:W-:-:S04]  /*6480*/  FADD.FTZ R169, R169, R20 ;  /* 0x00000014a9a97221 */ /* 0x000fc80000010000 */
[----:B------:R-:W-:Y:S02]  /*6490*/  FADD.FTZ R170, R170, R169 ;  /* 0x000000a9aaaa7221 */ /* 0x000fe40000010000 */
[----:B------:R-:W-:Y:S08]  /*64a0*/  MUFU.EX2 R211, R211 ;  /* 0x000000d300d37308 */ /* 0x000ff00000000800 */
[----:B------:R-:W3:Y:S01]  /*64b0*/  MUFU.EX2 R214, R214 ;  /* 0x000000d600d67308 */ /* 0x000ee20000000800 */
[----:B----4-:R-:W-:Y:S01]  /*64c0*/  F2FP.BF16.F32.PACK_AB R161, R212, R183 ;  /* 0x000000b7d4a1723e */ /* 0x010fe200000010ff */
[----:B------:R-:W-:-:S04]  /*64d0*/  FADD.FTZ R183, R183, R182 ;  /* 0x000000b6b7b77221 */ /* 0x000fc80000010000 */
[----:B------:R-:W-:Y:S02]  /*64e0*/  FADD.FTZ R212, R212, R183 ;  /* 0x000000b7d4d47221 */ /* 0x000fe40000010000 */
[----:B------:R-:W-:Y:S08]  /*64f0*/  MUFU.EX2 R171, R171 ;  /* 0x000000ab00ab7308 */ /* 0x000ff00000000800 */
[----:B------:R-:W4:Y:S01]  /*6500*/  MUFU.EX2 R172, R172 ;  /* 0x000000ac00ac7308 */ /* 0x000f220000000800 */
[----:B---3--:R-:W-:Y:S01]  /*6510*/  F2FP.BF16.F32.PACK_AB R163, R214, R211 ;  /* 0x000000d3d6a3723e */ /* 0x008fe200000010ff */
[----:B------:R-:W-:-:S04]  /*6520*/  FADD.FTZ R211, R211, R212 ;  /* 0x000000d4d3d37221 */ /* 0x000fc80000010000 */
[----:B------:R2:W-:Y:S01]  /*6530*/  STSM.16.M88.4 [R190], R160 ;  /* 0x000000a0be007844 */ /* 0x0005e20000000200 */
[----:B------:R-:W-:Y:S01]  /*6540*/  FADD.FTZ R214, R214, R211 ;  /* 0x000000d3d6d67221 */ /* 0x000fe20000010000 */
[----:B------:R-:W-:Y:S08]  /*6550*/  MUFU.EX2 R173, R173 ;  /* 0x000000ad00ad7308 */ /* 0x000ff00000000800 */
[----:B------:R-:W3:Y:S01]  /*6560*/  MUFU.EX2 R174, R174 ;  /* 0x000000ae00ae7308 */ /* 0x000ee20000000800 */
[----:B----4-:R-:W-:Y:S01]  /*6570*/  F2FP.BF16.F32.PACK_AB R164, R172, R171 ;  /* 0x000000abaca4723e */ /* 0x010fe200000010ff */
[----:B------:R-:W-:-:S04]  /*6580*/  FADD.FTZ R171, R171, R170 ;  /* 0x000000aaabab7221 */ /* 0x000fc80000010000 */
[----:B------:R-:W-:Y:S02]  /*6590*/  FADD.FTZ R172, R172, R171 ;  /* 0x000000abacac7221 */ /* 0x000fe40000010000 */
[----:B------:R-:W-:Y:S08]  /*65a0*/  MUFU.EX2 R213, R213 ;  /* 0x000000d500d57308 */ /* 0x000ff00000000800 */
[----:B------:R-:W4:Y:S01]  /*65b0*/  MUFU.EX2 R216, R216 ;  /* 0x000000d800d87308 */ /* 0x000f220000000800 */
[----:B---3--:R-:W-:-:S07]  /*65c0*/  F2FP.BF16.F32.PACK_AB R166, R174, R173 ;  /* 0x000000adaea6723e */ /* 0x008fce00000010ff */
[----:B------:R-:W-:Y:S08]  /*65d0*/  MUFU.EX2 R215, R215 ;  /* 0x000000d700d77308 */ /* 0x000ff00000000800 */
[----:B------:R-:W3:Y:S01]  /*65e0*/  MUFU.EX2 R218, R218 ;  /* 0x000000da00da7308 */ /* 0x000ee20000000800 */
[----:B----4-:R-:W-:Y:S01]  /*65f0*/  F2FP.BF16.F32.PACK_AB R165, R216, R213 ;  /* 0x000000d5d8a5723e */ /* 0x010fe200000010ff */
[----:B------:R-:W-:-:S04]  /*6600*/  FADD.FTZ R213, R213, R214 ;  /* 0x000000d6d5d57221 */ /* 0x000fc80000010000 */
[----:B------:R-:W-:Y:S01]  /*6610*/  FADD.FTZ R216, R216, R213 ;  /* 0x000000d5d8d87221 */ /* 0x000fe20000010000 */
[----:B---3--:R-:W-:-:S03]  /*6620*/  F2FP.BF16.F32.PACK_AB R167, R218, R215 ;  /* 0x000000d7daa7723e */ /* 0x008fc600000010ff */
        /* <DEDUP_REMOVED lines=9> */
[----:B------:R-:W-:Y:S01]  /*66c0*/  WARPGROUP.ARRIVE ;  /* 0x00000000000079c5 */ /* 0x000fe20000000000 */
[----:B0-----:R-:W0:-:S15]  /*66d0*/  @P1 LDC R152, c[0x0][0x44c] ;  /* 0x00011300ff981b82 */ /* 0x001e1e0000000800 */
[----:B------:R-:W-:-:S04]  /*66e0*/  NOP ;  /* 0x0000000000007918 */ /* 0x000fc80000000000 */
[----:B------:R-:W-:Y:S01]  /*66f0*/  HGMMA.64x256x16.F32.BF16 R24, R156, gdesc[UR4].tnspB, R24, gsb0 ;  /* 0x43e000049c187df0 */ /* 0x000fe20008001818 */
[----:B------:R-:W-:Y:S01]  /*6700*/  R2UR UR6, R219 ;  /* 0x00000000db0672ca */ /* 0x000fe200000e0000 */
[----:B------:R-:W-:Y:S01]  /*6710*/  UMOV UR7, 0x40000040 ;  /* 0x4000004000077882 */ /* 0x000fe20000000000 */
[----:B------:R-:W1:Y:S01]  /*6720*/  @P1 LDC R154, c[0x0][0x450] ;  /* 0x00011400ff9a1b82 */ /* 0x000e620000000800 */
[----:B0-----:R-:W-:-:S05]  /*6730*/  @P1 IMAD.HI.U32 R9, R152, UR38, RZ ;  /* 0x0000002698091c27 */ /* 0x001fca000f8e00ff */
[----:B-1----:R-:W-:-:S04]  /*6740*/  @P1 SHF.R.U32.HI R6, RZ, R154, R9 ;  /* 0x0000009aff061219 */ /* 0x002fc80000011609 */
[----:B------:R-:W-:-:S04]  /*6750*/  IADD3 R6, R6, R189, -R188 ;  /* 0x000000bd06067210 */ /* 0x000fc80007ffe8bc */
[----:B------:R-:W-:-:S04]  /*6760*/  SHF.R.S32.HI R9, RZ, 0x1f, R6 ;  /* 0x0000001fff097819 */ /* 0x000fc80000011406 */
[----:B------:R-:W-:Y:S01]  /*6770*/  LEA.HI R9, R9, R6, RZ, 0x6 ;  /* 0x0000000609097211 */ /* 0x000fe200078f30ff */
[----:B------:R-:W-:-:S03]  /*6780*/  FADD.FTZ R6, R218, R215 ;  /* 0x000000d7da067221 */ /* 0x000fc60000010000 */
[----:B------:R-:W-:-:S04]  /*6790*/  SHF.R.S32.HI R9, RZ, 0x6, R9 ;  /* 0x00000006ff097819 */ /* 0x000fc80000011409 */
[----:B------:R-:W-:-:S13]  /*67a0*/  R2UR UR30, R9 ;  /* 0x00000000091e72ca */ /* 0x000fda00000e0000 */
[----:B------:R-:W-:-:S04]  /*67b0*/  UISETP.LT.AND UP0, UPT, URZ, UR30, UPT ;  /* 0x0000001e3f00728c */ /* 0x000fc8000bf01270 */
[----:B------:R-:W-:-:S04]  /*67c0*/  USEL UR30, URZ, UR30, !UP0 ;  /* 0x0000001e3f1e7287 */ /* 0x000fc8000c000000 */
[----:B------:R-:W-:-:S06]  /*67d0*/  UISETP.GE.AND UP0, UPT, UR31, UR30, UPT ;  /* 0x0000001e1f00728c */ /* 0x000fcc000bf06270 */
[----:B------:R-:W-:Y:S01]  /*67e0*/  PLOP3.LUT P3, PT, PT, PT, UP0, 0x80, 0x0 ;  /* 0x000000000000781c */ /* 0x000fe20003f6f008 */
        /* <DEDUP_REMOVED lines=19> */
[----:B0-----:R-:W-:-:S04]  /*6920*/  FADD.FTZ R5, R173, R172 ;  /* 0x000000acad057221 */ /* 0x001fc80000010000 */
[----:B------:R-:W-:Y:S01]  /*6930*/  FADD.FTZ R5, R174, R5 ;  /* 0x00000005ae057221 */ /* 0x000fe20000010000 */
[----:B--2---:R-:W-:Y:S06]  /*6940*/  @!P3 BRA `(.L_x_5323) ;  /* 0x00000034008cb947 */ /* 0x004fec0003800000 */
[----:B------:R-:W-:Y:S01]  /*6950*/  IMAD.MOV.U32 R10, RZ, RZ, R8 ;  /* 0x000000ffff0a7224 */ /* 0x000fe200078e0008 */
[----:B------:R-:W-:Y:S01]  /*6960*/  ULDC UR29, c[0x0][0xad0] ;  /* 0x0002b400001d7ab9 */ /* 0x000fe20000000800 */
[----:B------:R-:W-:Y:S01]  /*6970*/  IMAD.MOV.U32 R11, RZ, RZ, R7 ;  /* 0x000000ffff0b7224 */ /* 0x000fe200078e0007 */
[----:B------:R-:W-:Y:S01]  /*6980*/  ULDC UR28, c[0x0][0xa80] ;  /* 0x0002a000001c7ab9 */ /* 0x000fe20000000800 */
[----:B------:R-:W-:-:S07]  /*6990*/  IMAD.MOV.U32 R13, RZ, RZ, R2 ;  /* 0x000000ffff0d7224 */ /* 0x000fce00078e0002 */
.L_x_5332:
[----:B------:R-:W-:-:S05]  /*69a0*/  VIADD R2, R13, 0x1 ;  /* 0x000000010d027836 */ /* 0x000fca0000000000 */
[----:B------:R-:W-:-:S04]  /*69b0*/  ISETP.NE.AND P3, PT, R2, 0x2, PT ;  /* 0x000000020200780c */ /* 0x000fc80003f65270 */
[----:B------:R-:W-:Y:S02]  /*69c0*/  SEL R7, RZ, 0x1, P3 ;  /* 0x00000001ff077807 */ /* 0x000fe40001800000 */
[----:B------:R-:W-:Y:S02]  /*69d0*/  SEL R2, R2, RZ, P3 ;  /* 0x000000ff02027207 */ /* 0x000fe40001800000 */
[----:B------:R-:W-:Y:S01]  /*69e0*/  LOP3.LUT R16, R16, R7, RZ, 0x3c, !PT ;  /* 0x0000000710107212 */ /* 0x000fe200078e3cff */
[----:B-1----:R-:W-:Y:S06]  /*69f0*/  @!P0 BRA `(.L_x_5324) ;  /* 0x0000000000048947 */ /* 0x002fec0003800000 */
[----:B------:R-:W-:Y:S01]  /*6a00*/  BPT.TRAP 0x1 ;  /* 0x000000040000795c */ /* 0x000fe20000300000 */
.L_x_5324:
[----:B------:R-:W-:Y:S01]  /*6a10*/  IMAD R9, R2, 0x8, R17 ;  /* 0x0000000802097824 */ /* 0x000fe200078e0211 */
[----:B------:R-:W-:-:S04]  /*6a20*/  SHF.L.U32 R8, R16, 0x1f, RZ ;  /* 0x0000001f10087819 */ /* 0x000fc800000006ff */
[----:B------:R0:W1:Y:S01]  /*6a30*/  SYNCS.PHASECHK.TRANS64.TRYWAIT P3, [R9+URZ+0x38830], R8 ;  /* 0x03883008090075a7 */ /* 0x000062000806017f */
[----:B------:R-:W-:Y:S05]  /*6a40*/  @!P0 BRA `(.L_x_5325) ;  /* 0x0000000000048947 */ /* 0x000fea0003800000 */
[----:B------:R-:W-:Y:S01]  /*6a50*/  BPT.TRAP 0x1 ;  /* 0x000000040000795c */ /* 0x000fe20000300000 */
.L_x_5325:
[----:B------:R-:W-:Y:S01]  /*6a60*/  IMAD R7, R2, 0x200, R0 ;  /* 0x0000020002077824 */ /* 0x000fe200078e0200 */
[----:B-1----:R-:W-:Y:S06]  /*6a70*/  @P3 BRA `(.L_x_5326) ;  /* 0x0000000000083947 */ /* 0x002fec0003800000 */
[----:B------:R-:W1:Y:S02]  /*6a80*/  SYNCS.PHASECHK.TRANS64.TRYWAIT P3, [R9+URZ+0x38830], R8 ;  /* 0x03883008090075a7 */ /* 0x000e64000806017f */
[----:B-1----:R-:W-:Y:S05]  /*6a90*/  @!P3 BRA `(.L_x_5327) ;  /* 0x000001240018b947 */ /* 0x002fea0003800000 */
.L_x_5326:
        /* <DEDUP_REMOVED lines=22> */
.L_x_5328:
[----:B------:R2:W3:Y:S01]  /*6c00*/  SYNCS.PHASECHK.TRANS64.TRYWAIT P3, [R9+URZ+0x38850], R8 ;  /* 0x03885008090075a7 */ /* 0x0004e2000806017f */
[----:B------:R-:W-:Y:S05]  /*6c10*/  @!P0 BRA `(.L_x_5329) ;  /* 0x0000000000048947 */ /* 0x000fea0003800000 */
[----:B------:R-:W-:Y:S01]  /*6c20*/  BPT.TRAP 0x1 ;  /* 0x000000040000795c */ /* 0x000fe20000300000 */
.L_x_5329:
[----:B---3--:R-:W-:Y:S05]  /*6c30*/  @P3 BRA `(.L_x_5330) ;  /* 0x0000000000083947 */ /* 0x008fea0003800000 */
[----:B------:R-:W3:Y:S02]  /*6c40*/  SYNCS.PHASECHK.TRANS64.TRYWAIT P3, [R9+URZ+0x38850], R8 ;  /* 0x03885008090075a7 */ /* 0x000ee4000806017f */
[----:B---3--:R-:W-:Y:S05]  /*6c50*/  @!P3 BRA `(.L_x_5331) ;  /* 0x0000012000bcb947 */ /* 0x008fea0003800000 */
.L_x_5330:
        /* <DEDUP_REMOVED lines=13> */
[----:B------:R-:W-:Y:S01]  /*6d30*/  UMOV UR6, 0xffffffc0 ;  /* 0xffffffc000067882 */ /* 0x000fe20000000000 */
[----:B------:R-:W-:Y:S01]  /*6d40*/  VIADD R21, R4, 0x800 ;  /* 0x0000080004157836 */ /* 0x000fe20000000000 */
[----:B------:R-:W-:Y:S01]  /*6d50*/  UIMAD UR6, UR31, UR6, 0x1 ;  /* 0x000000011f0674a4 */ /* 0x000fe2000f8e0206 */
[----:B------:R-:W-:Y:S01]  /*6d60*/  VIADD R15, R7, 0x800 ;  /* 0x00000800070f7836 */ /* 0x000fe20000000000 */
[----:B------:R-:W-:Y:S01]  /*6d70*/  UMOV UR7, 0x40000040 ;  /* 0x4000004000077882 */ /* 0x000fe20000000000 */
[----:B------:R-:W-:Y:S01]  /*6d80*/  HGMMA.64x64x16.F32.BF16 R152, gdesc[UR20], R152, gsb0 ;  /* 0x00e00000149879f0 */ /* 0x000fe20008001898 */
[----:B------:R-:W-:Y:S01]  /*6d90*/  IMAD R221, R2, 0x1000, R19 ;  /* 0x0000100002dd7824 */ /* 0x000fe200078e0213 */
[----:B------:R-:W-:-:S02]  /*6da0*/  UISETP.GT.AND UP0, UPT, UR31, UR30, UPT ;  /* 0x0000001e1f00728c */ /* 0x000fc4000bf04270 */
[----:B------:R-:W-:Y:S01]  /*6db0*/  UIADD3 UR31, UR31, -0x1, URZ ;  /* 0xffffffff1f1f7890 */ /* 0x000fe2000fffe03f */
        /* <DEDUP_REMOVED lines=284> */
[----:B------:R-:W0:Y:S01]  /*7f80*/  @P1 LDC R21, c[0x0][0x450] ;  /* 0x00011400ff151b82 */ /* 0x000e220000000800 */
        /* <DEDUP_REMOVED lines=14> */
[----:B------:R-:W-:Y:S02]  /*8070*/  IADD3 R7, R8, R15, R7 ;  /* 0x0000000f08077210 */ /* 0x000fe40007ffe007 */
[----:B------:R-:W1:Y:S01]  /*8080*/  @P1 LDC R8, c[0x0][0x44c] ;  /* 0x00011300ff081b82 */ /* 0x000e620000000800 */
        /* <DEDUP_REMOVED lines=8> */
[----:B-1----:R-:W-:-:S05]  /*8110*/  @P1 IMAD.HI.U32 R8, R7, R8, RZ ;  /* 0x0000000807081227 */ /* 0x002fca00078e00ff */
[----:B0-----:R-:W-:Y:S02]  /*8120*/  @P1 SHF.R.U32.HI R7, RZ, R21, R8 ;  /* 0x00000015ff071219 */ /* 0x001fe40000011608 */
[----:B------:R-:W-:Y:S02]  /*8130*/  IADD3 R21, R189, UR6, -R18 ;  /* 0x00000006bd157c10 */ /* 0x000fe4000fffe812 */
[----:B------:R-:W-:-:S03]  /*8140*/  R2UR UR6, R221 ;  /* 0x00000000dd0672ca */ /* 0x000fc600000e0000 */
[----:B------:R-:W-:Y:S01]  /*8150*/  IMAD.IADD R21, R21, 0x1, -R188 ;  /* 0x0000000115157824 */ /* 0x000fe200078e0abc */
        /* <DEDUP_REMOVED lines=32> */
[----:B------:R-:W4:Y:S08]  /*8360*/  MUFU.TANH R20, R157 ;  /* 0x0000009d00147308 */ /* 0x000f300000002400 */
[----:B------:R-:W-:Y:S01]  /*8370*/  MUFU.TANH R160, R160 ;  /* 0x000000a000a07308 */ /* 0x000fe20000002400 */
[----:B0-----:R-:W-:-:S05]  /*8380*/  IMAD.IADD R152, R21, 0x1, R152 ;  /* 0x0000000115987824 */ /* 0x001fca00078e0298 */
[C---:B------:R-:W-:Y:S02]  /*8390*/  ISETP.GT.AND P3, PT, R152.reuse, RZ, PT ;  /* 0x000000ff9800720c */ /* 0x040fe40003f64270 */
[----:B------:R-:W-:Y:S01]  /*83a0*/  ISETP.GT.AND P4, PT, R152, 0x1, PT ;  /* 0x000000019800780c */ /* 0x000fe20003f84270 */
[----:B------:R-:W0:Y:S01]  /*83b0*/  MUFU.TANH R161, R161 ;  /* 0x000000a100a17308 */ /* 0x000e220000002400 */
[----:B-1----:R-:W-:Y:S02]  /*83c0*/  FSEL R12, R12, -INF , P3 ;  /* 0xff8000000c0c7808 */ /* 0x002fe40001800000 */
[C---:B------:R-:W-:Y:S02]  /*83d0*/  ISETP.GT.AND P3, PT, R152.reuse, 0x8, PT ;  /* 0x000000089800780c */ /* 0x040fe40003f64270 */
[----:B--2---:R-:W-:Y:S02]  /*83e0*/  FSEL R15, R15, -INF , P4 ;  /* 0xff8000000f0f7808 */ /* 0x004fe40002000000 */
[----:B------:R-:W-:Y:S01]  /*83f0*/  ISETP.GT.AND P4, PT, R152, 0x9, PT ;  /* 0x000000099800780c */ /* 0x000fe20003f84270 */
[----:B------:R1:W-:Y:S01]  /*8400*/  MUFU.TANH R156, R8 ;  /* 0x00000008009c7308 */ /* 0x0003e20000002400 */
[----:B---3--:R-:W-:-:S02]  /*8410*/  FSEL R14, R14, -INF , P3 ;  /* 0xff8000000e0e7808 */ /* 0x008fc40001800000 */
[----:B------:R-:W-:Y:S02]  /*8420*/  ISETP.GT.AND P3, PT, R152, 0x10, PT ;  /* 0x000000109800780c */ /* 0x000fe40003f64270 */
[----:B----4-:R-:W-:Y:S02]  /*8430*/  FSEL R20, R20, -INF , P4 ;  /* 0xff80000014147808 */ /* 0x010fe40002000000 */
[----:B------:R-:W-:Y:S01]  /*8440*/  ISETP.GT.AND P4, PT, R152, 0x11, PT ;  /* 0x000000119800780c */ /* 0x000fe20003f84270 */
[----:B------:R0:W2:Y:S01]  /*8450*/  MUFU.TANH R157, R165 ;  /* 0x000000a5009d7308 */ /* 0x0000a20000002400 */
[----:B-1----:R-:W-:-:S04]  /*8460*/  FMNMX.FTZ R8, R12, R11, !PT ;  /* 0x0000000b0c087209 */ /* 0x002fc80007810000 */
[----:B------:R-:W-:-:S03]  /*8470*/  FMNMX.FTZ R153, R15, R8, !PT ;  /* 0x000000080f997209 */ /* 0x000fc60007810000 */
[----:B------:R-:W1:Y:S01]  /*8480*/  MUFU.TANH R164, R164 ;  /* 0x000000a400a47308 */ /* 0x000e620000002400 */
[----:B------:R-:W-:Y:S02]  /*8490*/  FMNMX.FTZ R153, R14, R153, !PT ;  /* 0x000000990e997209 */ /* 0x000fe40007810000 */
[----:B0-----:R-:W-:Y:S02]  /*84a0*/  FSEL R165, R161, -INF , P4 ;  /* 0xff800000a1a57808 */ /* 0x001fe40002000000 */
[----:B------:R-:W-:Y:S02]  /*84b0*/  FMNMX.FTZ R8, R20, R153, !PT ;  /* 0x0000009914087209 */ /* 0x000fe40007810000 */
[----:B------:R-:W-:Y:S01]  /*84c0*/  ISETP.GT.AND P4, PT, R152, 0x19, PT ;  /* 0x000000199800780c */ /* 0x000fe20003f84270 */
[----:B------:R0:W3:Y:S03]  /*84d0*/  MUFU.TANH R211, R169 ;  /* 0x000000a900d37308 */ /* 0x0000e60000002400 */
[----:B--2---:R-:W-:-:S02]  /*84e0*/  FSEL R161, R157, -INF , P4 ;  /* 0xff8000009da17808 */ /* 0x004fc40002000000 */
[----:B------:R-:W-:-:S03]  /*84f0*/  ISETP.GT.AND P4, PT, R152, 0x21, PT ;  /* 0x000000219800780c */ /* 0x000fc60003f84270 */
[----:B------:R-:W2:Y:S01]  /*8500*/  MUFU.TANH R212, R173 ;  /* 0x000000ad00d47308 */ /* 0x000ea20000002400 */
        /* <DEDUP_REMOVED lines=8> */
[----:B-1----:R-:W-:Y:S01]  /*8590*/  FSEL R164, R164, -INF , P3 ;  /* 0xff800000a4a47808 */ /* 0x002fe20001800000 */
[----:B------:R-:W1:Y:S01]  /*85a0*/  MUFU.TANH R177, R177 ;  /* 0x000000b100b17308 */ /* 0x000e620000002400 */
[----:B------:R-:W-:Y:S02]  /*85b0*/  FMNMX.FTZ R153, R161, R8, !PT ;  /* 0x00000008a1997209 */ /* 0x000fe40007810000 */
[----:B---3--:R-:W-:Y:S02]  /*85c0*/  FSEL R157, R211, -INF , P4 ;  /* 0xff800000d39d7808 */ /* 0x008fe40002000000 */
[----:B------:R-:W-:Y:S01]  /*85d0*/  FMNMX.FTZ R8, R164, R153, !PT ;  /* 0x00000099a4087209 */ /* 0x000fe20007810000 */
[----:B------:R-:W-:Y:S01]  /*85e0*/  FMUL.FTZ R153, R181, UR29 ;  /* 0x0000001db5997c20 */ /* 0x000fe20008410000 */
[C---:B------:R-:W-:Y:S01]  /*85f0*/  ISETP.GT.AND P4, PT, R152.reuse, 0x29, PT ;  /* 0x000000299800780c */ /* 0x040fe20003f84270 */
[----:B------:R-:W3:Y:S01]  /*8600*/  MUFU.TANH R176, R176 ;  /* 0x000000b000b07308 */ /* 0x000ee20000002400 */
[----:B------:R-:W-:Y:S01]  /*8610*/  ISETP.GT.AND P3, PT, R152, 0x28, PT ;  /* 0x000000289800780c */ /* 0x000fe20003f64270 */
[----:B------:R-:W-:Y:S01]  /*8620*/  FMUL.FTZ R181, R154, UR29 ;  /* 0x0000001d9ab57c20 */ /* 0x000fe20008410000 */
[----:B--2---:R-:W-:Y:S01]  /*8630*/  FSEL R156, R212, -INF , P4 ;  /* 0xff800000d49c7808 */ /* 0x004fe20002000000 */
[----:B------:R-:W-:Y:S01]  /*8640*/  FMUL.FTZ R212, R163, UR29 ;  /* 0x0000001da3d47c20 */ /* 0x000fe20008410000 */
[----:B0-----:R-:W-:-:S02]  /*8650*/  FSEL R160, R172, -INF , P3 ;  /* 0xff800000aca07808 */ /* 0x001fc40001800000 */
[----:B------:R-:W-:Y:S01]  /*8660*/  FMNMX.FTZ R173, R157, R8, !PT ;  /* 0x000000089dad7209 */ /* 0x000fe20007810000 */
[----:B------:R-:W0:Y:S01]  /*8670*/  MUFU.TANH R211, R153 ;  /* 0x0000009900d37308 */ /* 0x000e220000002400 */
[C---:B------:R-:W-:Y:S02]  /*8680*/  ISETP.GT.AND P4, PT, R152.reuse, 0x31, PT ;  /* 0x000000319800780c */ /* 0x040fe40003f84270 */
[----:B------:R-:W-:Y:S02]  /*8690*/  ISETP.GT.AND P3, PT, R152, 0x30, PT ;  /* 0x000000309800780c */ /* 0x000fe40003f64270 */
[----:B------:R-:W-:Y:S02]  /*86a0*/  FMNMX.FTZ R173, R160, R173, !PT ;  /* 0x000000ada0ad7209 */ /* 0x000fe40007810000 */
[----:B-1----:R-:W-:Y:S01]  /*86b0*/  FSEL R8, R177, -INF , P4 ;  /* 0xff800000b1087808 */ /* 0x002fe20002000000 */
[----:B------:R-:W1:Y:S01]  /*86c0*/  MUFU.TANH R180, R180 ;  /* 0x000000b400b47308 */ /* 0x000e620000002400 */
[----:B------:R-:W-:-:S02]  /*86d0*/  ISETP.GT.AND P4, PT, R152, 0x39, PT ;  /* 0x000000399800780c */ /* 0x000fc40003f84270 */
[----:B---3--:R-:W-:Y:S02]  /*86e0*/  FSEL R154, R176, -INF , P3 ;  /* 0xff800000b09a7808 */ /* 0x008fe40001800000 */
[----:B------:R-:W-:Y:S02]  /*86f0*/  FMNMX.FTZ R173, R156, R173, !PT ;  /* 0x000000ad9cad7209 */ /* 0x000fe40007810000 */
[----:B------:R-:W-:Y:S01]  /*8700*/  ISETP.GT.AND P3, PT, R152, 0x38, PT ;  /* 0x000000389800780c */ /* 0x000fe20003f64270 */
[----:B------:R-:W2:Y:S01]  /*8710*/  MUFU.TANH R181, R181 ;  /* 0x000000b500b57308 */ /* 0x000ea20000002400 */
[----:B0-----:R-:W-:Y:S01]  /*8720*/  FSEL R152, R211, -INF , P4 ;  /* 0xff800000d3987808 */ /* 0x001fe20002000000 */
[----:B------:R-:W-:Y:S01]  /*8730*/  FMUL.FTZ R211, R162, UR29 ;  /* 0x0000001da2d37c20 */ /* 0x000fe20008410000 */
[----:B------:R-:W-:Y:S01]  /*8740*/  FMNMX.FTZ R173, R154, R173, !PT ;  /* 0x000000ad9aad7209 */ /* 0x000fe20007810000 */
[----:B------:R-:W0:Y:S03]  /*8750*/  SHFL.IDX PT, R162, R7, 0x1, 0x1c1f ;  /* 0x003c1f0007a27f89 */ /* 0x000e2600000e0000 */
[----:B------:R-:W-:Y:S01]  /*8760*/  FMNMX.FTZ R172, R8, R173, !PT ;  /* 0x000000ad08ac7209 */ /* 0x000fe20007810000 */
[----:B------:R-:W3:Y:S01]  /*8770*/  MUFU.TANH R155, R155 ;  /* 0x0000009b009b7308 */ /* 0x000ee20000002400 */
[----:B-1----:R-:W-:Y:S01]  /*8780*/  FSEL R153, R180, -INF , P3 ;  /* 0xff800000b4997808 */ /* 0x002fe20001800000 */
[----:B------:R-:W-:Y:S01]  /*8790*/  FMUL.FTZ R180, R158, UR29 ;  /* 0x0000001d9eb47c20 */ /* 0x000fe20008410000 */
[----:B------:R-:W-:Y:S01]  /*87a0*/  FMUL.FTZ R158, R159, UR29 ;  /* 0x0000001d9f9e7c20 */ /* 0x000fe20008410000 */
[----:B------:R-:W-:Y:S01]  /*87b0*/  FMUL.FTZ R159, R178, UR29 ;  /* 0x0000001db29f7c20 */ /* 0x000fe20008410000 */
[----:B------:R-:W-:-:S03]  /*87c0*/  FMNMX.FTZ R173, R153, R172, !PT ;  /* 0x000000ac99ad7209 */ /* 0x000fc60007810000 */
[----:B------:R-:W1:Y:S01]  /*87d0*/  MUFU.TANH R180, R180 ;  /* 0x000000b400b47308 */ /* 0x000e620000002400 */
[----:B------:R-:W-:-:S05]  /*87e0*/  FMNMX.FTZ R173, R152, R173, !PT ;  /* 0x000000ad98ad7209 */ /* 0x000fca0007810000 */
[----:B------:R-:W4:Y:S02]  /*87f0*/  SHFL.BFLY PT, R172, R173, 0x2, 0x1f ;  /* 0x0c401f00adac7f89 */ /* 0x000f2400000e0000 */
[----:B------:R-:W5:Y:S01]  /*8800*/  MUFU.TANH R158, R158 ;  /* 0x0000009e009e7308 */ /* 0x000f620000002400 */
[----:B0-----:R-:W-:Y:S02]  /*8810*/  IMAD.IADD R21, R21, 0x1, R162 ;  /* 0x0000000115157824 */ /* 0x001fe400078e02a2 */
[----:B------:R-:W-:-:S05]  /*8820*/  FMUL.FTZ R162, R182, UR29 ;  /* 0x0000001db6a27c20 */ /* 0x000fca0008410000 */
[----:B------:R-:W0:Y:S01]  /*8830*/  MUFU.TANH R211, R211 ;  /* 0x000000d300d37308 */ /* 0x000e220000002400 */
[C---:B------:R-:W-:Y:S02]  /*8840*/  ISETP.GT.AND P3, PT, R21.reuse, RZ, PT ;  /* 0x000000ff1500720c */ /* 0x040fe40003f64270 */
[----:B------:R-:W-:Y:S02]  /*8850*/  ISETP.GT.AND P4, PT, R21, 0x1, PT ;  /* 0x000000011500780c */ /* 0x000fe40003f84270 */
[----:B--2---:R-:W-:Y:S02]  /*8860*/  FSEL R181, R181, -INF , P3 ;  /* 0xff800000b5b57808 */ /* 0x004fe40001800000 */
[----:B---3--:R-:W-:Y:S01]  /*8870*/  FSEL R178, R155, -INF , P4 ;  /* 0xff8000009bb27808 */ /* 0x008fe20002000000 */
[----:B------:R-:W2:Y:S01]  /*8880*/  MUFU.TANH R212, R212 ;  /* 0x000000d400d47308 */ /* 0x000ea20000002400 */
[----:B------:R-:W-:Y:S02]  /*8890*/  ISETP.GT.AND P3, PT, R21, 0x8, PT ;  /* 0x000000081500780c */ /* 0x000fe40003f64270 */
[----:B------:R-:W-:-:S02]  /*88a0*/  FMNMX.FTZ R155, R181, R10, !PT ;  /* 0x0000000ab59b7209 */ /* 0x000fc40007810000 */
[----:B------:R-:W-:Y:S02]  /*88b0*/  ISETP.GT.AND P4, PT, R21, 0x9, PT ;  /* 0x000000091500780c */ /* 0x000fe40003f84270 */
[----:B-1----:R-:W-:Y:S01]  /*88c0*/  FSEL R180, R180, -INF , P3 ;  /* 0xff800000b4b47808 */ /* 0x002fe20001800000 */
[----:B------:R-:W1:Y:S01]  /*88d0*/  MUFU.TANH R213, R213 ;  /* 0x000000d500d57308 */ /* 0x000e620000002400 */
[----:B------:R-:W-:Y:S02]  /*88e0*/  FMNMX.FTZ R155, R178, R155, !PT ;  /* 0x0000009bb29b7209 */ /* 0x000fe40007810000 */
[----:B----4-:R-:W-:Y:S02]  /*88f0*/  FMNMX.FTZ R172, R173, R172, !PT ;  /* 0x000000acadac7209 */ /* 0x010fe40007810000 */
[C---:B------:R-:W-:Y:S02]  /*8900*/  ISETP.GT.AND P3, PT, R21.reuse, 0x10, PT ;  /* 0x000000101500780c */ /* 0x040fe40003f64270 */
[----:B-----5:R-:W-:Y:S01]  /*8910*/  FSEL R182, R158, -INF , P4 ;  /* 0xff8000009eb67808 */ /* 0x020fe20002000000 */
[----:B------:R-:W3:Y:S01]  /*8920*/  MUFU.TANH R214, R214 ;  /* 0x000000d600d67308 */ /* 0x000ee20000002400 */
[----:B------:R-:W-:Y:S01]  /*8930*/  FMNMX.FTZ R155, R180, R155, !PT ;  /* 0x0000009bb49b7209 */ /* 0x000fe20007810000 */
[----:B------:R-:W4:Y:S01]  /*8940*/  SHFL.BFLY PT, R163, R172, 0x1, 0x1f ;  /* 0x0c201f00aca37f89 */ /* 0x000f2200000e0000 */
[----:B------:R-:W-:-:S02]  /*8950*/  ISETP.GT.AND P4, PT, R21, 0x11, PT ;  /* 0x000000111500780c */ /* 0x000fc40003f84270 */
[----:B0-----:R-:W-:Y:S02]  /*8960*/  FSEL R211, R211, -INF , P3 ;  /* 0xff800000d3d37808 */ /* 0x001fe40001800000 */
[----:B------:R-:W-:Y:S01]  /*8970*/  FMNMX.FTZ R158, R182, R155, !PT ;  /* 0x0000009bb69e7209 */ /* 0x000fe20007810000 */
[----:B------:R-:W0:Y:S01]  /*8980*/  MUFU.TANH R215, R215 ;  /* 0x000000d700d77308 */ /* 0x000e220000002400 */
[----:B------:R-:W-:Y:S02]  /*8990*/  ISETP.GT.AND P3, PT, R21, 0x18, PT ;  /* 0x000000181500780c */ /* 0x000fe40003f64270 */
[----:B--2---:R-:W-:Y:S02]  /*89a0*/  FSEL R212, R212, -INF , P4 ;  /* 0xff800000d4d47808 */ /* 0x004fe40002000000 */
[----:B------:R-:W-:Y:S02]  /*89b0*/  FMNMX.FTZ R155, R211, R158, !PT ;  /* 0x0000009ed39b7209 */ /* 0x000fe40007810000 */
[----:B------:R-:W-:Y:S01]  /*89c0*/  ISETP.GT.AND P4, PT, R21, 0x19, PT ;  /* 0x000000191500780c */ /* 0x000fe20003f84270 */
[----:B------:R-:W2:Y:S01]  /*89d0*/  MUFU.TANH R167, R167 ;  /* 0x000000a700a77308 */ /* 0x000ea20000002400 */
[----:B-1----:R-:W-:-:S02]  /*89e0*/  FSEL R213, R213, -INF , P3 ;  /* 0xff800000d5d57808 */ /* 0x002fc40001800000 */
[----:B------:R-:W-:Y:S02]  /*89f0*/  FMNMX.FTZ R158, R212, R155, !PT ;  /* 0x0000009bd49e7209 */ /* 0x000fe40007810000 */
[----:B------:R-:W-:Y:S02]  /*8a00*/  ISETP.GT.AND P6, PT, R21, 0x20, PT ;  /* 0x000000201500780c */ /* 0x000fe40003fc4270 */
[----:B---3--:R-:W-:Y:S01]  /*8a10*/  FSEL R214, R214, -INF , P4 ;  /* 0xff800000d6d67808 */ /* 0x008fe20002000000 */
        /* <DEDUP_REMOVED lines=9> */
[----:B----4-:R-:W-:Y:S01]  /*8ab0*/  FMNMX.FTZ R7, R172, R163, !PT ;  /* 0x000000a3ac077209 */ /* 0x010fe20007810000 */
[----:B------:R0:W2:Y:S01]  /*8ac0*/  MUFU.TANH R166, R159 ;  /* 0x0000009f00a67308 */ /* 0x0000a20000002400 */
[----:B------:R-:W-:-:S02]  /*8ad0*/  ISETP.GT.AND P5, PT, R21, 0x29, PT ;  /* 0x000000291500780c */ /* 0x000fc40003fa4270 */
[----:B-1----:R-:W-:Y:S02]  /*8ae0*/  FSEL R163, R174, -INF , P4 ;  /* 0xff800000aea37808 */ /* 0x002fe40002000000 */
[----:B------:R-:W-:Y:S02]  /*8af0*/  FMNMX.FTZ R158, R167, R158, !PT ;  /* 0x0000009ea79e7209 */ /* 0x000fe40007810000 */
[----:B------:R-:W-:Y:S01]  /*8b00*/  ISETP.GT.AND P6, PT, R21, 0x30, PT ;  /* 0x000000301500780c */ /* 0x000fe20003fc4270 */
[----:B------:R1:W3:Y:S01]  /*8b10*/  MUFU.TANH R170, R179 ;  /* 0x000000b300aa7308 */ /* 0x0002e20000002400 */
[----:B0-----:R-:W-:Y:S02]  /*8b20*/  FSEL R159, R175, -INF , P5 ;  /* 0xff800000af9f7808 */ /* 0x001fe40002800000 */
[----:B------:R-:W-:Y:S02]  /*8b30*/  FMNMX.FTZ R158, R163, R158, !PT ;  /* 0x0000009ea39e7209 */ /* 0x000fe40007810000 */
[----:B------:R-:W-:-:S02]  /*8b40*/  ISETP.GT.AND P4, PT, R21, 0x31, PT ;  /* 0x000000311500780c */ /* 0x000fc40003f84270 */
[----:B------:R-:W-:Y:S01]  /*8b50*/  ISETP.GT.AND P5, PT, R21, 0x38, PT ;  /* 0x000000381500780c */ /* 0x000fe20003fa4270 */
[----:B------:R0:W4:Y:S01]  /*8b60*/  MUFU.TANH R172, R162 ;  /* 0x000000a200ac7308 */ /* 0x0001220000002400 */
[----:B--2---:R-:W-:Y:S01]  /*8b70*/  FSEL R155, R166, -INF , P6 ;  /* 0xff800000a69b7808 */ /* 0x004fe20003000000 */
[C---:B-1----:R-:W-:Y:S01]  /*8b80*/  FMUL.FTZ R179, R7.reuse, UR28 ;  /* 0x0000001c07b37c20 */ /* 0x042fe20008410000 */
[----:B------:R-:W-:-:S04]  /*8b90*/  FSETP.NEU.FTZ.AND P3, PT, R7, -INF , PT ;  /* 0xff8000000700780b */ /* 0x000fc80003f7d000 */
        /* <DEDUP_REMOVED lines=23> */
[----:B------:R-:W-:Y:S01]  /*8d10*/  FFMA.FTZ R174, R154, UR28, -R179 ;  /* 0x0000001c9aae7c23 */ /* 0x000fe200080108b3 */
[----:B------:R-:W-:Y:S01]  /*8d20*/  FSEL R154, R7, RZ, P3 ;  /* 0x000000ff079a7208 */ /* 0x000fe20001800000 */
[----:B------:R-:W-:Y:S01]  /*8d30*/  MUFU.EX2 R12, R12 ;  /* 0x0000000c000c7308 */ /* 0x000fe20000000800 */
[----:B------:R-:W0:Y:S03]  /*8d40*/  SHFL.BFLY PT, R173, R170, 0x2, 0x1f ;  /* 0x0c401f00aaad7f89 */ /* 0x000e2600000e0000 */
[----:B------:R-:W-:-:S04]  /*8d50*/  FADD.FTZ R154, -R154, R11 ;  /* 0x0000000b9a9a7221 */ /* 0x000fc80000010100 */
[----:B------:R-:W-:Y:S01]  /*8d60*/  FMUL.FTZ R154, R154, UR28 ;  /* 0x0000001c9a9a7c20 */ /* 0x000fe20008410000 */
[----:B------:R-:W-:Y:S08]  /*8d70*/  MUFU.EX2 R15, R15 ;  /* 0x0000000f000f7308 */ /* 0x000ff00000000800 */
[----:B------:R-:W1:Y:S01]  /*8d80*/  MUFU.EX2 R219, R154 ;  /* 0x0000009a00db7308 */ /* 0x000e620000000800 */
[----:B0-----:R-:W-:Y:S01]  /*8d90*/  FMNMX.FTZ R161, R170, R173, !PT ;  /* 0x000000adaaa17209 */ /* 0x001fe20007810000 */
[--C-:B------:R-:W-:Y:S01]  /*8da0*/  FFMA.FTZ R170, R164, UR28, -R179.reuse ;  /* 0x0000001ca4aa7c23 */ /* 0x100fe200080108b3 */
[--C-:B------:R-:W-:Y:S01]  /*8db0*/  FFMA.FTZ R173, R157, UR28, -R179.reuse ;  /* 0x0000001c9dad7c23 */ /* 0x100fe200080108b3 */
[----:B------:R-:W-:Y:S01]  /*8dc0*/  FFMA.FTZ R179, R152, UR28, -R179 ;  /* 0x0000001c98b37c23 */ /* 0x000fe200080108b3 */
[----:B------:R-:W-:Y:S01]  /*8dd0*/  IMAD.MOV R157, RZ, RZ, -R184 ;  /* 0x000000ffff9d7224 */ /* 0x000fe200078e0ab8 */
[----:B------:R-:W0:Y:S02]  /*8de0*/  SHFL.BFLY PT, R164, R161, 0x1, 0x1f ;  /* 0x0c201f00a1a47f89 */ /* 0x000e2400000e0000 */
[----:B------:R-:W-:Y:S02]  /*8df0*/  MUFU.EX2 R14, R14 ;  /* 0x0000000e000e7308 */ /* 0x000fe40000000800 */
[----:B------:R-:W-:Y:S01]  /*8e00*/  ISETP.NE.AND P3, PT, R18, R157, PT ;  /* 0x0000009d1200720c */ /* 0x000fe20003f65270 */
[-C--:B-1----:R-:W-:Y:S01]  /*8e10*/  FMUL.FTZ R24, R24, R219.reuse ;  /* 0x000000db18187220 */ /* 0x082fe20000410000 */
[-C--:B------:R-:W-:Y:S01]  /*8e20*/  FMUL.FTZ R25, R25, R219.reuse ;  /* 0x000000db19197220 */ /* 0x080fe20000410000 */
[-C--:B------:R-:W-:Y:S01]  /*8e30*/  FMUL.FTZ R28, R28, R219.reuse ;  /* 0x000000db1c1c7220 */ /* 0x080fe20000410000 */
[----:B------:R-:W-:-:S02]  /*8e40*/  FMUL.FTZ R29, R29, R219 ;  /* 0x000000db1d1d7220 */ /* 0x000fc40000410000 */
        /* <DEDUP_REMOVED lines=8> */
[----:B------:R-:W-:Y:S01]  /*8ed0*/  @!P3 IMAD R156, R13, 0x40, R22 ;  /* 0x000000400d9cb824 */ /* 0x000fe200078e0216 */
[----:B------:R-:W-:Y:S01]  /*8ee0*/  MUFU.EX2 R20, R20 ;  /* 0x0000001400147308 */ /* 0x000fe20000000800 */
[-C--:B------:R-:W-:Y:S01]  /*8ef0*/  FMUL.FTZ R45, R45, R219.reuse ;  /* 0x000000db2d2d7220 */ /* 0x080fe20000410000 */
[----:B------:R-:W-:Y:S01]  /*8f00*/  FMUL.FTZ R48, R48, R219 ;  /* 0x000000db30307220 */ /* 0x000fe20000410000 */
[----:B------:R-:W-:-:S02]  /*8f10*/  @!P3 IMAD R160, R156, 0x4, R17 ;  /* 0x000000049ca0b824 */ /* 0x000fc400078e0211 */
[-C--:B------:R-:W-:Y:S01]  /*8f20*/  FMUL.FTZ R49, R49, R219.reuse ;  /* 0x000000db31317220 */ /* 0x080fe20000410000 */
[-C--:B------:R-:W-:Y:S01]  /*8f30*/  FMUL.FTZ R52, R52, R219.reuse ;  /* 0x000000db34347220 */ /* 0x080fe20000410000 */
[----:B0-----:R-:W-:Y:S01]  /*8f40*/  FMNMX.FTZ R8, R161, R164, !PT ;  /* 0x000000a4a1087209 */ /* 0x001fe20007810000 */
[-C--:B------:R-:W-:Y:S01]  /*8f50*/  FMUL.FTZ R53, R53, R219.reuse ;  /* 0x000000db35357220 */ /* 0x080fe20000410000 */
[----:B------:R-:W0:Y:S01]  /*8f60*/  MUFU.EX2 R169, R169 ;  /* 0x000000a900a97308 */ /* 0x000e220000000800 */
[----:B-1----:R-:W-:Y:S01]  /*8f70*/  F2FP.BF16.F32.PACK_AB R154, R21, R14 ;  /* 0x0000000e159a723e */ /* 0x002fe200000010ff */
[-C--:B------:R-:W-:Y:S01]  /*8f80*/  FMUL.FTZ R56, R56, R219.reuse ;  /* 0x000000db38387220 */ /* 0x080fe20000410000 */
[C---:B------:R-:W-:Y:S01]  /*8f90*/  FMUL.FTZ R153, R8.reuse, UR28 ;  /* 0x0000001c08997c20 */ /* 0x040fe20008410000 */
[----:B------:R-:W-:Y:S01]  /*8fa0*/  FSETP.NEU.FTZ.AND P4, PT, R8, -INF , PT ;  /* 0xff8000000800780b */ /* 0x000fe20003f9d000 */
[-C--:B------:R-:W-:Y:S01]  /*8fb0*/  FMUL.FTZ R57, R57, R219.reuse ;  /* 0x000000db39397220 */ /* 0x080fe20000410000 */
[-C--:B------:R-:W-:Y:S01]  /*8fc0*/  FMUL.FTZ R60, R60, R219.reuse ;  /* 0x000000db3c3c7220 */ /* 0x080fe20000410000 */
[-C--:B------:R-:W-:Y:S01]  /*8fd0*/  FMUL.FTZ R61, R61, R219.reuse ;  /* 0x000000db3d3d7220 */ /* 0x080fe20000410000 */
[----:B------:R-:W-:Y:S01]  /*8fe0*/  FSEL R152, R153, RZ, P4 ;  /* 0x000000ff99987208 */ /* 0x000fe20002000000 */
[----:B------:R-:W-:Y:S01]  /*8ff0*/  MUFU.EX2 R168, R168 ;  /* 0x000000a800a87308 */ /* 0x000fe20000000800 */
[----:B------:R-:W-:Y:S01]  /*9000*/  FSEL R153, R8, RZ, P4 ;  /* 0x000000ff08997208 */ /* 0x000fe20002000000 */
[-C--:B------:R-:W-:Y:S01]  /*9010*/  FMUL.FTZ R64, R64, R219.reuse ;  /* 0x000000db40407220 */ /* 0x080fe20000410000 */
[----:B------:R-:W-:Y:S01]  /*9020*/  FMUL.FTZ R65, R65, R219 ;  /* 0x000000db41417220 */ /* 0x000fe20000410000 */
[--C-:B------:R-:W-:Y:S01]  /*9030*/  FFMA.FTZ R183, R182, UR28, -R152.reuse ;  /* 0x0000001cb6b77c23 */ /* 0x100fe20008010898 */
[----:B------:R-:W-:Y:S01]  /*9040*/  FFMA.FTZ R182, R211, UR28, -R152 ;  /* 0x0000001cd3b67c23 */ /* 0x000fe20008010898 */
[----:B------:R-:W-:Y:S01]  /*9050*/  FADD.FTZ R153, -R153, R10 ;  /* 0x0000000a99997221 */ /* 0x000fe20000010100 */
[--C-:B------:R-:W-:Y:S01]  /*9060*/  FFMA.FTZ R211, R212, UR28, -R152.reuse ;  /* 0x0000001cd4d37c23 */ /* 0x100fe20008010898 */
[--C-:B------:R-:W-:Y:S01]  /*9070*/  FFMA.FTZ R212, R213, UR28, -R152.reuse ;  /* 0x0000001cd5d47c23 */ /* 0x100fe20008010898 */
[----:B------:R-:W-:Y:S01]  /*9080*/  FFMA.FTZ R181, R181, UR28, -R152 ;  /* 0x0000001cb5b57c23 */ /* 0x000fe20008010898 */
[----:B------:R-:W-:Y:S01]  /*9090*/  FMUL.FTZ R10, R153, UR28 ;  /* 0x0000001c990a7c20 */ /* 0x000fe20008410000 */
[----:B------:R-:W-:-:S02]  /*90a0*/  @!P2 VIADD R153, R9, 0x38840 ;  /* 0x000388400999a836 */ /* 0x000fc40000000000 */
[--C-:B------:R-:W-:Y:S01]  /*90b0*/  FFMA.FTZ R178, R178, UR28, -R152.reuse ;  /* 0x0000001cb2b27c23 */ /* 0x100fe20008010898 */
[--C-:B------:R-:W-:Y:S01]  /*90c0*/  FFMA.FTZ R180, R180, UR28, -R152.reuse ;  /* 0x0000001cb4b47c23 */ /* 0x100fe20008010898 */
[--C-:B------:R-:W-:Y:S01]  /*90d0*/  FFMA.FTZ R213, R214, UR28, -R152.reuse ;  /* 0x0000001cd6d57c23 */ /* 0x100fe20008010898 */
[--C-:B------:R-:W-:Y:S01]  /*90e0*/  FFMA.FTZ R214, R215, UR28, -R152.reuse ;  /* 0x0000001cd7d67c23 */ /* 0x100fe20008010898 */
[----:B------:R-:W1:Y:S01]  /*90f0*/  MUFU.EX2 R10, R10 ;  /* 0x0000000a000a7308 */ /* 0x000e620000000800 */
[----:B------:R-:W-:Y:S01]  /*9100*/  @!P2 PRMT R153, RZ, 0x654, R153 ;  /* 0x00000654ff99a816 */ /* 0x000fe20000000099 */
[--C-:B------:R-:W-:Y:S01]  /*9110*/  FFMA.FTZ R215, R167, UR28, -R152.reuse ;  /* 0x0000001ca7d77c23 */ /* 0x100fe20008010898 */
[--C-:B------:R-:W-:Y:S01]  /*9120*/  FFMA.FTZ R216, R163, UR28, -R152.reuse ;  /* 0x0000001ca3d87c23 */ /* 0x100fe20008010898 */
[--C-:B------:R-:W-:Y:S01]  /*9130*/  FFMA.FTZ R217, R159, UR28, -R152.reuse ;  /* 0x0000001c9fd97c23 */ /* 0x100fe20008010898 */
[----:B------:R2:W-:Y:S01]  /*9140*/  @!P2 SYNCS.ARRIVE.TRANS64.RED.A1T0 RZ, [R153+URZ], RZ ;  /* 0x000000ff99ffa9a7 */ /* 0x0005e2000810043f */
[--C-:B------:R-:W-:Y:S01]  /*9150*/  FFMA.FTZ R218, R158, UR28, -R152.reuse ;  /* 0x0000001c9eda7c23 */ /* 0x100fe20008010898 */
[--C-:B------:R-:W-:Y:S01]  /*9160*/  FFMA.FTZ R13, R162, UR28, -R152.reuse ;  /* 0x0000001ca20d7c23 */ /* 0x100fe20008010898 */
[--C-:B------:R-:W-:Y:S01]  /*9170*/  FFMA.FTZ R220, R166, UR28, -R152.reuse ;  /* 0x0000001ca6dc7c23 */ /* 0x100fe20008010898 */
[----:B------:R-:W-:Y:S01]  /*9180*/  @!P3 STS [R160+0x38400], R219 ;  /* 0x038400dba000b388 */ /* 0x000fe20000000800 */
[----:B------:R-:W-:Y:S01]  /*9190*/  FFMA.FTZ R155, R155, UR28, -R152 ;  /* 0x0000001c9b9b7c23 */ /* 0x000fe20008010898 */
[----:B------:R-:W-:Y:S01]  /*91a0*/  MUFU.EX2 R181, R181 ;  /* 0x000000b500b57308 */ /* 0x000fe20000000800 */
[----:B------:R-:W-:Y:S01]  /*91b0*/  F2FP.BF16.F32.PACK_AB R152, R15, R12 ;  /* 0x0000000c0f98723e */ /* 0x000fe200000010ff */
[-C--:B------:R-:W-:Y:S01]  /*91c0*/  FMUL.FTZ R68, R68, R219.reuse ;  /* 0x000000db44447220 */ /* 0x080fe20000410000 */
[----:B0-----:R-:W-:Y:S01]  /*91d0*/  F2FP.BF16.F32.PACK_AB R156, R169, R20 ;  /* 0x00000014a99c723e */ /* 0x001fe200000010ff */
[-C--:B------:R-:W-:Y:S01]  /*91e0*/  FMUL.FTZ R69, R69, R219.reuse ;  /* 0x000000db45457220 */ /* 0x080fe20000410000 */
[----:B------:R-:W-:Y:S01]  /*91f0*/  FMUL.FTZ R72, R72, R219 ;  /* 0x000000db48487220 */ /* 0x000fe20000410000 */
[----:B-1----:R0:W-:Y:S01]  /*9200*/  @!P3 STS [R160+0x38420], R10 ;  /* 0x0384200aa000b388 */ /* 0x0021e20000000800 */
[-C--:B------:R-:W-:Y:S01]  /*9210*/  FMUL.FTZ R26, R26, R10.reuse ;  /* 0x0000000a1a1a7220 */ /* 0x080fe20000410000 */
        /* <DEDUP_REMOVED lines=17> */
[----:B--2---:R-:W-:Y:S01]  /*9330*/  F2FP.BF16.F32.PACK_AB R153, R178, R181 ;  /* 0x000000b5b299723e */ /* 0x004fe200000010ff */
        /* <DEDUP_REMOVED lines=105> */
[-C--:B------:R-:W-:Y:S01]  /*99d0*/  FMUL.FTZ R150, R150, R10.reuse ;  /* 0x0000000a96967220 */ /* 0x080fe20000410000 */
[----:B------:R-:W-:Y:S01]  /*99e0*/  FMUL.FTZ R151, R151, R10 ;  /* 0x0000000a97977220 */ /* 0x000fe20000410000 */
[----:B------:R-:W-:Y:S01]  /*99f0*/  FFMA.FTZ R181, R10, R6, R181 ;  /* 0x000000060ab57223 */ /* 0x000fe200000100b5 */
[----:B------:R-:W-:Y:S01]  /*9a00*/  FFMA.FTZ R12, R219, R5, R12 ;  /* 0x00000005db0c7223 */ /* 0x000fe2000001000c */
[----:B------:R-:W-:Y:S01]  /*9a10*/  PLOP3.LUT P3, PT, PT, PT, UP0, 0x80, 0x0 ;  /* 0x000000000000781c */ /* 0x000fe20003f6f008 */
[----:B------:R-:W-:Y:S01]  /*9a20*/  MUFU.EX2 R174, R174 ;  /* 0x000000ae00ae7308 */ /* 0x000fe20000000800 */
[----:B------:R-:W-:Y:S01]  /*9a30*/  FADD.FTZ R181, R178, R181 ;  /* 0x000000b5b2b57221 */ /* 0x000fe20000010000 */
[----:B------:R-:W-:Y:S01]  /*9a40*/  FADD.FTZ R15, R15, R12 ;  /* 0x0000000c0f0f7221 */ /* 0x000fe20000010000 */
[----:B------:R-:W-:-:S02]  /*9a50*/  @!P2 VIADD R9, R9, 0x38860 ;  /* 0x000388600909a836 */ /* 0x000fc40000000000 */
[----:B------:R-:W-:Y:S02]  /*9a60*/  IMAD.MOV.U32 R10, RZ, RZ, R8 ;  /* 0x000000ffff0a7224 */ /* 0x000fe400078e0008 */
[----:B------:R-:W-:Y:S01]  /*9a70*/  FADD.FTZ R14, R14, R15 ;  /* 0x0000000f0e0e7221 */ /* 0x000fe20000010000 */
[----:B------:R-:W0:Y:S01]  /*9a80*/  MUFU.EX2 R177, R177 ;  /* 0x000000b100b17308 */ /* 0x000e220000000800 */
[----:B-1----:R-:W-:Y:S02]  /*9a90*/  F2FP.BF16.F32.PACK_AB R163, R217, R216 ;  /* 0x000000d8d9a3723e */ /* 0x002fe400000010ff */
[----:B------:R-:W-:Y:S01]  /*9aa0*/  FADD.FTZ R21, R21, R14 ;  /* 0x0000000e15157221 */ /* 0x000fe20000010000 */
[----:B------:R-:W-:-:S03]  /*9ab0*/  @!P2 PRMT R9, RZ, 0x654, R9 ;  /* 0x00000654ff09a816 */ /* 0x000fc60000000009 */
[----:B------:R-:W-:Y:S01]  /*9ac0*/  FADD.FTZ R20, R20, R21 ;  /* 0x0000001514147221 */ /* 0x000fe20000010000 */
[----:B------:R-:W-:Y:S03]  /*9ad0*/  MUFU.EX2 R176, R176 ;  /* 0x000000b000b07308 */ /* 0x000fe60000000800 */
[----:B------:R-:W-:-:S04]  /*9ae0*/  FADD.FTZ R169, R169, R20 ;  /* 0x00000014a9a97221 */ /* 0x000fc80000010000 */
[----:B------:R-:W-:Y:S01]  /*9af0*/  FADD.FTZ R168, R168, R169 ;  /* 0x000000a9a8a87221 */ /* 0x000fe20000010000 */
[----:B------:R-:W1:Y:S01]  /*9b00*/  MUFU.EX2 R179, R179 ;  /* 0x000000b300b37308 */ /* 0x000e620000000800 */
[----:B0-----:R-:W-:Y:S02]  /*9b10*/  F2FP.BF16.F32.PACK_AB R164, R177, R174 ;  /* 0x000000aeb1a4723e */ /* 0x001fe400000010ff */
[----:B------:R-:W-:-:S04]  /*9b20*/  FADD.FTZ R171, R171, R168 ;  /* 0x000000a8abab7221 */ /* 0x000fc80000010000 */
[----:B------:R-:W-:Y:S01]  /*9b30*/  FADD.FTZ R170, R170, R171 ;  /* 0x000000abaaaa7221 */ /* 0x000fe20000010000 */
[----:B------:R0:W-:Y:S03]  /*9b40*/  MUFU.EX2 R11, R155 ;  /* 0x0000009b000b7308 */ /* 0x0001e60000000800 */
[----:B------:R-:W-:-:S04]  /*9b50*/  FADD.FTZ R173, R173, R170 ;  /* 0x000000aaadad7221 */ /* 0x000fc80000010000 */
[----:B------:R-:W-:Y:S01]  /*9b60*/  FADD.FTZ R172, R172, R173 ;  /* 0x000000adacac7221 */ /* 0x000fe20000010000 */
[----:B------:R-:W2:Y:S01]  /*9b70*/  MUFU.EX2 R218, R218 ;  /* 0x000000da00da7308 */ /* 0x000ea20000000800 */
[----:B0-----:R-:W-:Y:S01]  /*9b80*/  F2FP.BF16.F32.PACK_AB R155, R183, R180 ;  /* 0x000000b4b79b723e */ /* 0x001fe200000010ff */
[----:B------:R-:W-:Y:S01]  /*9b90*/  BAR.SYNC.DEFER_BLOCKING 0xf, 0x100 ;  /* 0x03c4000000007b1d */ /* 0x000fe20000010000 */
[----:B-1----:R-:W-:Y:S01]  /*9ba0*/  F2FP.BF16.F32.PACK_AB R166, R179, R176 ;  /* 0x000000b0b3a6723e */ /* 0x002fe200000010ff */
[----:B------:R-:W-:Y:S01]  /*9bb0*/  FADD.FTZ R180, R180, R181 ;  /* 0x000000b5b4b47221 */ /* 0x000fe20000010000 */
[----:B------:R-:W-:-:S03]  /*9bc0*/  FADD.FTZ R175, R175, R172 ;  /* 0x000000acafaf7221 */ /* 0x000fc60000010000 */
[----:B------:R-:W-:Y:S01]  /*9bd0*/  MUFU.EX2 R13, R13 ;  /* 0x0000000d000d7308 */ /* 0x000fe20000000800 */
[----:B------:R-:W-:Y:S01]  /*9be0*/  FADD.FTZ R183, R183, R180 ;  /* 0x000000b4b7b77221 */ /* 0x000fe20000010000 */
[----:B------:R-:W-:-:S03]  /*9bf0*/  FADD.FTZ R174, R174, R175 ;  /* 0x000000afaeae7221 */ /* 0x000fc60000010000 */
[----:B------:R-:W-:Y:S01]  /*9c00*/  FADD.FTZ R182, R182, R183 ;  /* 0x000000b7b6b67221 */ /* 0x000fe20000010000 */
[----:B------:R-:W-:Y:S02]  /*9c10*/  FADD.FTZ R177, R177, R174 ;  /* 0x000000aeb1b17221 */ /* 0x000fe40000010000 */
[----:B------:R-:W0:Y:S01]  /*9c20*/  MUFU.EX2 R220, R220 ;  /* 0x000000dc00dc7308 */ /* 0x000e220000000800 */
[----:B--2---:R-:W-:Y:S01]  /*9c30*/  F2FP.BF16.F32.PACK_AB R165, R218, R11 ;  /* 0x0000000bdaa5723e */ /* 0x004fe200000010ff */
[----:B------:R-:W-:Y:S01]  /*9c40*/  FADD.FTZ R211, R211, R182 ;  /* 0x000000b6d3d37221 */ /* 0x000fe20000010000 */
[----:B------:R-:W-:-:S03]  /*9c50*/  FADD.FTZ R176, R176, R177 ;  /* 0x000000b1b0b07221 */ /* 0x000fc60000010000 */
[----:B------:R-:W-:Y:S01]  /*9c60*/  FADD.FTZ R212, R212, R211 ;  /* 0x000000d3d4d47221 */ /* 0x000fe20000010000 */
[----:B------:R-:W-:Y:S01]  /*9c70*/  FADD.FTZ R5, R179, R176 ;  /* 0x000000b0b3057221 */ /* 0x000fe20000010000 */
[----:B------:R1:W-:Y:S02]  /*9c80*/  STSM.16.M88.4 [R185+0x36400], R152 ;  /* 0x03640098b9007844 */ /* 0x0003e40000000200 */
[----:B------:R-:W-:Y:S02]  /*9c90*/  FADD.FTZ R213, R213, R212 ;  /* 0x000000d4d5d57221 */ /* 0x000fe40000010000 */
[----:B------:R1:W-:Y:S02]  /*9ca0*/  STSM.16.M88.4 [R186], R156 ;  /* 0x0000009cba007844 */ /* 0x0003e40000000200 */
[----:B------:R-:W-:Y:S01]  /*9cb0*/  FADD.FTZ R214, R214, R213 ;  /* 0x000000d5d6d67221 */ /* 0x000fe20000010000 */
[----:B0-----:R-:W-:Y:S01]  /*9cc0*/  F2FP.BF16.F32.PACK_AB R167, R220, R13 ;  /* 0x0000000ddca7723e */ /* 0x001fe200000010ff */
[----:B------:R1:W-:Y:S02]  /*9cd0*/  STSM.16.M88.4 [R190], R160 ;  /* 0x000000a0be007844 */ /* 0x0003e40000000200 */
[----:B------:R-:W-:-:S02]  /*9ce0*/  FADD.FTZ R215, R215, R214 ;  /* 0x000000d6d7d77221 */ /* 0x000fc40000010000 */
[----:B------:R1:W-:Y:S01]  /*9cf0*/  STSM.16.M88.4 [R187], R164 ;  /* 0x000000a4bb007844 */ /* 0x0003e20000000200 */
[----:B------:R-:W-:Y:S01]  /*9d00*/  WARPGROUP.ARRIVE ;  /* 0x00000000000079c5 */ /* 0x000fe20000000000 */
[----:B------:R-:W-:-:S04]  /*9d10*/  FADD.FTZ R216, R216, R215 ;  /* 0x000000d7d8d87221 */ /* 0x000fc80000010000 */
[----:B------:R-:W-:Y:S01]  /*9d20*/  FADD.FTZ R216, R217, R216 ;  /* 0x000000d8d9d87221 */ /* 0x000fe20000010000 */
[----:B------:R-:W-:Y:S01]  /*9d30*/  HGMMA.64x256x16.F32.BF16 R24, R152, gdesc[UR4].tnspB, R24, gsb0 ;  /* 0x43e0000498187df0 */ /* 0x000fe20008001818 */
[----:B------:R-:W-:Y:S01]  /*9d40*/  R2UR UR6, R222 ;  /* 0x00000000de0672ca */ /* 0x000fe200000e0000 */
[----:B------:R-:W-:Y:S01]  /*9d50*/  UMOV UR7, 0x40000040 ;  /* 0x4000004000077882 */ /* 0x000fe20000000000 */
[----:B------:R-:W-:Y:S02]  /*9d60*/  VIADD R222, R221, 0x100 ;  /* 0x00000100ddde7836 */ /* 0x000fe40000000000 */
[----:B------:R-:W-:Y:S01]  /*9d70*/  FADD.FTZ R11, R11, R216 ;  /* 0x000000d80b0b7221 */ /* 0x000fe20000010000 */
[----:B------:R-:W-:-:S03]  /*9d80*/  VIADD R221, R221, 0x180 ;  /* 0x00000180dddd7836 */ /* 0x000fc60000000000 */
[----:B------:R-:W-:Y:S01]  /*9d90*/  FADD.FTZ R218, R218, R11 ;  /* 0x0000000bdada7221 */ /* 0x000fe20000010000 */
[----:B------:R-:W-:-:S03]  /*9da0*/  IMAD.MOV.U32 R11, RZ, RZ, R7 ;  /* 0x000000ffff0b7224 */ /* 0x000fc600078e0007 */
[----:B------:R-:W-:-:S04]  /*9db0*/  FADD.FTZ R13, R13, R218 ;  /* 0x000000da0d0d7221 */ /* 0x000fc80000010000 */
[----:B------:R-:W-:Y:S01]  /*9dc0*/  FADD.FTZ R6, R220, R13 ;  /* 0x0000000ddc067221 */ /* 0x000fe20000010000 */
[----:B------:R-:W-:Y:S01]  /*9dd0*/  IMAD.MOV.U32 R13, RZ, RZ, R2 ;  /* 0x000000ffff0d7224 */ /* 0x000fe200078e0002 */
[----:B------:R-:W-:Y:S02]  /*9de0*/  WARPGROUP.DEPBAR.LE gsb0, 0x0 ;  /* 0x00008000000079c5 */ /* 0x000fe40000010000 */
[----:B------:R-:W-:-:S07]  /*9df0*/  WARPGROUP.ARRIVE ;  /* 0x00000000000079c5 */ /* 0x000fce0000000000 */
        /* <DEDUP_REMOVED lines=24> */
.L_x_5323:
[----:B------:R-:W-:-:S13]  /*9f80*/  ISETP.LE.AND P1, PT, RZ, UR31, PT ;  /* 0x0000001fff007c0c */ /* 0x000fda000bf23270 */
[----:B------:R-:W-:Y:S05]  /*9f90*/  @!P1 BRA `(.L_x_5333) ;  /* 0x0000003000409947 */ /* 0x000fea0003800000 */
[----:B------:R-:W-:Y:S01]  /*9fa0*/  IMAD.MOV.U32 R11, RZ, RZ, R8 ;  /* 0x000000ffff0b7224 */ /* 0x000fe200078e0008 */
[----:B------:R-:W-:Y:S01]  /*9fb0*/  ULDC UR29, c[0x0][0xad0] ;  /* 0x0002b400001d7ab9 */ /* 0x000fe20000000800 */
[----:B------:R-:W-:Y:S01]  /*9fc0*/  IMAD.MOV.U32 R20, RZ, RZ, R7 ;  /* 0x000000ffff147224 */ /* 0x000fe200078e0007 */
[----:B------:R-:W-:Y:S01]  /*9fd0*/  ULDC UR28, c[0x0][0xa80] ;  /* 0x0002a000001c7ab9 */ /* 0x000fe20000000800 */
[----:B------:R-:W-:-:S07]  /*9fe0*/  IMAD.MOV.U32 R13, RZ, RZ, R2 ;  /* 0x000000ffff0d7224 */ /* 0x000fce00078e0002 */
.L_x_5342:
[----:B------:R-:W-:-:S05]  /*9ff0*/  VIADD R2, R13, 0x1 ;  /* 0x000000010d027836 */ /* 0x000fca0000000000 */
[----:B------:R-:W-:-:S04]  /*a000*/  ISETP.NE.AND P1, PT, R2, 0x2, PT ;  /* 0x000000020200780c */ /* 0x000fc80003f25270 */
[----:B------:R-:W-:Y:S02]  /*a010*/  SEL R7, RZ, 0x1, P1 ;  /* 0x00000001ff077807 */ /* 0x000fe40000800000 */
[----:B------:R-:W-:Y:S02]  /*a020*/  SEL R2, R2, RZ, P1 ;  /* 0x000000ff02027207 */ /* 0x000fe40000800000 */
[----:B------:R-:W-:Y:S01]  /*a030*/  LOP3.LUT R16, R16, R7, RZ, 0x3c, !PT ;  /* 0x0000000710107212 */ /* 0x000fe200078e3cff */
[----:B0-----:R-:W-:Y:S06]  /*a040*/  @!P0 BRA `(.L_x_5334) ;  /* 0x0000000000048947 */ /* 0x001fec0003800000 */
[----:B------:R-:W-:Y:S01]  /*a050*/  BPT.TRAP 0x1 ;  /* 0x000000040000795c */ /* 0x000fe20000300000 */
.L_x_5334:
[----:B-1----:R-:W-:Y:S01]  /*a060*/  IMAD R9, R2, 0x8, R17 ;  /* 0x0000000802097824 */ /* 0x002fe200078e0211 */
[----:B------:R-:W-:-:S04]  /*a070*/  SHF.L.U32 R8, R16, 0x1f, RZ ;  /* 0x0000001f10087819 */ /* 0x000fc800000006ff */
[----:B------:R0:W1:Y:S01]  /*a080*/  SYNCS.PHASECHK.TRANS64.TRYWAIT P1, [R9+URZ+0x38830], R8 ;  /* 0x03883008090075a7 */ /* 0x000062000802017f */
[----:B------:R-:W-:Y:S05]  /*a090*/  @!P0 BRA `(.L_x_5335) ;  /* 0x0000000000048947 */ /* 0x000fea0003800000 */
[----:B------:R-:W-:Y:S01]  /*a0a0*/  BPT.TRAP 0x1 ;  /* 0x000000040000795c */ /* 0x000fe20000300000 */
.L_x_5335:
[----:B------:R-:W-:Y:S01]  /*a0b0*/  IMAD R7, R2, 0x200, R0 ;  /* 0x0000020002077824 */ /* 0x000fe200078e0200 */
[----:B-1----:R-:W-:Y:S06]  /*a0c0*/  @P1 BRA `(.L_x_5336) ;  /* 0x0000000000081947 */ /* 0x002fec0003800000 */
[----:B------:R-:W1:Y:S02]  /*a0d0*/  SYNCS.PHASECHK.TRANS64.TRYWAIT P1, [R9+URZ+0x38830], R8 ;  /* 0x03883008090075a7 */ /* 0x000e64000802017f */
[----:B-1----:R-:W-:Y:S05]  /*a0e0*/  @!P1 BRA `(.L_x_5337) ;  /* 0x000000ec00ac9947 */ /* 0x002fea0003800000 */
.L_x_5336:
        /* <DEDUP_REMOVED lines=22> */
.L_x_5338:
[----:B------:R2:W3:Y:S01]  /*a250*/  SYNCS.PHASECHK.TRANS64.TRYWAIT P1, [R9+URZ+0x38850], R8 ;  /* 0x03885008090075a7 */ /* 0x0004e2000802017f */
[----:B------:R-:W-:Y:S05]  /*a260*/  @!P0 BRA `(.L_x_5339) ;  /* 0x0000000000048947 */ /* 0x000fea0003800000 */
[----:B------:R-:W-:Y:S01]  /*a270*/  BPT.TRAP 0x1 ;  /* 0x000000040000795c */ /* 0x000fe20000300000 */
.L_x_5339:
[----:B---3--:R-:W-:Y:S05]  /*a280*/  @P1 BRA `(.L_x_5340) ;  /* 0x0000000000081947 */ /* 0x008fea0003800000 */
[----:B------:R-:W3:Y:S02]  /*a290*/  SYNCS.PHASECHK.TRANS64.TRYWAIT P1, [R9+URZ+0x38850], R8 ;  /* 0x03885008090075a7 */ /* 0x000ee4000802017f */
[----:B---3--:R-:W-:Y:S05]  /*a2a0*/  @!P1 BRA `(.L_x_5341) ;  /* 0x000000ec00509947 */ /* 0x008fea0003800000 */
.L_x_5340:
        /* <DEDUP_REMOVED lines=12> */
[----:B------:R-:W-:Y:S01]  /*a370*/  VIADD R8, R7, 0x4 ;  /* 0x0000000407087836 */ /* 0x000fe20000000000 */
[----:B------:R-:W-:Y:S01]  /*a380*/  UMOV UR7, 0x40000040 ;  /* 0x4000004000077882 */ /* 0x000fe20000000000 */
[----:B------:R-:W-:-:S02]  /*a390*/  VIADD R21, R4, 0x800 ;  /* 0x0000080004157836 */ /* 0x000fc40000000000 */
[----:B------:R-:W-:Y:S02]  /*a3a0*/  VIADD R15, R7, 0x800 ;  /* 0x00000800070f7836 */ /* 0x000fe40000000000 */
        /* <DEDUP_REMOVED lines=398> */
[----:B---3--:R-:W-:-:S03]  /*bc90*/  FMNMX.FTZ R167, R155, R20, !PT ;  /* 0x000000149ba77209 */ /* 0x008fc60007810000 */
        /* <DEDUP_REMOVED lines=17> */
[----:B-1----:R-:W-:Y:S01]  /*bdb0*/  FMNMX.FTZ R168, R158, R167, !PT ;  /* 0x000000a79ea87209 */ /* 0x002fe20007810000 */
[--C-:B------:R-:W-:Y:S01]  /*bdc0*/  FFMA.FTZ R179, R218, UR28, -R166.reuse ;  /* 0x0000001cdab37c23 */ /* 0x100fe200080108a6 */
[--C-:B------:R-:W-:Y:S01]  /*bdd0*/  FFMA.FTZ R180, R219, UR28, -R166.reuse ;  /* 0x0000001cdbb47c23 */ /* 0x100fe200080108a6 */
[--C-:B------:R-:W-:Y:S01]  /*bde0*/  FFMA.FTZ R181, R220, UR28, -R166.reuse ;  /* 0x0000001cdcb57c23 */ /* 0x100fe200080108a6 */
[----:B------:R-:W-:Y:S01]  /*bdf0*/  FFMA.FTZ R182, R164, UR28, -R166 ;  /* 0x0000001ca4b67c23 */ /* 0x000fe200080108a6 */
[----:B------:R-:W-:-:S02]  /*be00*/  IMAD R219, R2, 0x1000, R19 ;  /* 0x0000100002db7824 */ /* 0x000fc400078e0213 */
[----:B------:R-:W1:Y:S01]  /*be10*/  MUFU.TANH R161, R161 ;  /* 0x000000a100a17308 */ /* 0x000e620000002400 */
[----:B--2---:R-:W-:Y:S01]  /*be20*/  FMNMX.FTZ R167, R159, R168, !PT ;  /* 0x000000a89fa77209 */ /* 0x004fe20007810000 */
[C---:B------:R-:W-:Y:S01]  /*be30*/  VIADD R220, R219.reuse, 0x80 ;  /* 0x00000080dbdc7836 */ /* 0x040fe20000000000 */
[----:B------:R-:W-:-:S05]  /*be40*/  R2UR UR6, R219 ;  /* 0x00000000db0672ca */ /* 0x000fca00000e0000 */
[----:B------:R-:W2:Y:S01]  /*be50*/  MUFU.TANH R162, R162 ;  /* 0x000000a200a27308 */ /* 0x000ea20000002400 */
[----:B0-----:R-:W-:-:S07]  /*be60*/  FMNMX.FTZ R8, R160, R167, !PT ;  /* 0x000000a7a0087209 */ /* 0x001fce0007810000 */
[----:B------:R-:W0:Y:S01]  /*be70*/  MUFU.TANH R163, R163 ;  /* 0x000000a300a37308 */ /* 0x000e220000002400 */
[----:B-1----:R-:W-:-:S07]  /*be80*/  FMNMX.FTZ R167, R161, R8, !PT ;  /* 0x00000008a1a77209 */ /* 0x002fce0007810000 */
[----:B------:R-:W1:Y:S01]  /*be90*/  MUFU.EX2 R20, R169 ;  /* 0x000000a900147308 */ /* 0x000e620000000800 */
[----:B--2---:R-:W-:-:S07]  /*bea0*/  FMNMX.FTZ R8, R162, R167, !PT ;  /* 0x000000a7a2087209 */ /* 0x004fce0007810000 */
[----:B------:R2:W-:Y:S01]  /*beb0*/  MUFU.EX2 R169, R188 ;  /* 0x000000bc00a97308 */ /* 0x0005e20000000800 */
[----:B0-----:R-:W-:-:S05]  /*bec0*/  FMNMX.FTZ R8, R163, R8, !PT ;  /* 0x00000008a3087209 */ /* 0x001fca0007810000 */
[----:B------:R-:W0:Y:S02]  /*bed0*/  SHFL.BFLY PT, R167, R8, 0x2, 0x1f ;  /* 0x0c401f0008a77f89 */ /* 0x000e2400000e0000 */
        /* <DEDUP_REMOVED lines=19> */
[-C--:B------:R-:W-:Y:S01]  /*c010*/  FMUL.FTZ R56, R56, R20.reuse ;  /* 0x0000001438387220 */ /* 0x080fe20000410000 */
[-C--:B------:R-:W-:Y:S01]  /*c020*/  FMUL.FTZ R57, R57, R20.reuse ;  /* 0x0000001439397220 */ /* 0x080fe20000410000 */
[-C--:B------:R-:W-:Y:S01]  /*c030*/  FMUL.FTZ R60, R60, R20.reuse ;  /* 0x000000143c3c7220 */ /* 0x080fe20000410000 */
        /* <DEDUP_REMOVED lines=45> */
[--C-:B--2---:R-:W-:Y:S01]  /*c310*/  FFMA.FTZ R188, R154, UR28, -R165.reuse ;  /* 0x0000001c9abc7c23 */ /* 0x104fe200080108a5 */
[----:B------:R-:W0:Y:S01]  /*c320*/  MUFU.EX2 R11, R11 ;  /* 0x0000000b000b7308 */ /* 0x000e220000000800 */
[----:B------:R-:W-:Y:S02]  /*c330*/  @!P2 VIADD R152, R9, 0x38840 ;  /* 0x000388400998a836 */ /* 0x000fe40000000000 */
[--C-:B------:R-:W-:Y:S01]  /*c340*/  FFMA.FTZ R10, R10, UR28, -R165.reuse ;  /* 0x0000001c0a0a7c23 */ /* 0x100fe200080108a5 */
[--C-:B------:R-:W-:Y:S01]  /*c350*/  FFMA.FTZ R15, R15, UR28, -R165.reuse ;  /* 0x0000001c0f0f7c23 */ /* 0x100fe200080108a5 */
[--C-:B-1----:R-:W-:Y:S01]  /*c360*/  FFMA.FTZ R211, R155, UR28, -R165.reuse ;  /* 0x0000001c9bd37c23 */ /* 0x102fe200080108a5 */
        /* <DEDUP_REMOVED lines=13> */
[----:B---3--:R-:W-:Y:S01]  /*c440*/  F2FP.BF16.F32.PACK_AB R152, R168, R21 ;  /* 0x00000015a898723e */ /* 0x008fe200000010ff */
        /* <DEDUP_REMOVED lines=109> */
[----:B------:R-:W-:Y:S01]  /*cb20*/  ISETP.LT.AND P1, PT, RZ, UR31, PT ;  /* 0x0000001fff007c0c */ /* 0x000fe2000bf21270 */
[----:B------:R-:W2:Y:S01]  /*cb30*/  MUFU.EX2 R215, R215 ;  /* 0x000000d700d77308 */ /* 0x000ea20000000800 */
[----:B-1----:R-:W-:Y:S01]  /*cb40*/  F2FP.BF16.F32.PACK_AB R161, R213, R212 ;  /* 0x000000d4d5a1723e */ /* 0x002fe200000010ff */
[----:B------:R0:W-:Y:S01]  /*cb50*/  STSM.16.M88.4 [R186], R156 ;  /* 0x0000009cba007844 */ /* 0x0001e20000000200 */
[----:B------:R-:W-:Y:S01]  /*cb60*/  FADD.FTZ R183, R183, R6 ;  /* 0x00000006b7b77221 */ /* 0x000fe20000010000 */
[----:B------:R-:W-:Y:S01]  /*cb70*/  FADD.FTZ R168, R168, R5 ;  /* 0x00000005a8a87221 */ /* 0x000fe20000010000 */
[----:B------:R-:W-:Y:S01]  /*cb80*/  @!P2 VIADD R9, R9, 0x38860 ;  /* 0x000388600909a836 */ /* 0x000fe20000000000 */
[----:B------:R-:W-:Y:S01]  /*cb90*/  UIADD3 UR31, UR31, -0x1, URZ ;  /* 0xffffffff1f1f7890 */ /* 0x000fe2000fffe03f */
[----:B------:R-:W-:Y:S01]  /*cba0*/  FADD.FTZ R12, R12, R183 ;  /* 0x000000b70c0c7221 */ /* 0x000fe20000010000 */
[----:B------:R-:W-:Y:S01]  /*cbb0*/  MUFU.EX2 R179, R179 ;  /* 0x000000b300b37308 */ /* 0x000fe20000000800 */
[----:B------:R-:W-:Y:S01]  /*cbc0*/  FADD.FTZ R169, R169, R168 ;  /* 0x000000a8a9a97221 */ /* 0x000fe20000010000 */
[----:B------:R-:W-:Y:S01]  /*cbd0*/  @!P2 PRMT R9, RZ, 0x654, R9 ;  /* 0x00000654ff09a816 */ /* 0x000fe20000000009 */
[----:B------:R-:W-:Y:S01]  /*cbe0*/  FADD.FTZ R15, R15, R12 ;  /* 0x0000000c0f0f7221 */ /* 0x000fe20000010000 */
[----:B------:R-:W-:-:S02]  /*cbf0*/  IMAD.MOV.U32 R11, RZ, RZ, R8 ;  /* 0x000000ffff0b7224 */ /* 0x000fc400078e0008 */
[----:B------:R-:W-:Y:S01]  /*cc00*/  FADD.FTZ R170, R170, R169 ;  /* 0x000000a9aaaa7221 */ /* 0x000fe20000010000 */
[----:B------:R-:W-:Y:S02]  /*cc10*/  IMAD.MOV.U32 R20, RZ, RZ, R7 ;  /* 0x000000ffff147224 */ /* 0x000fe400078e0007 */
[----:B------:R-:W-:Y:S01]  /*cc20*/  FADD.FTZ R14, R14, R15 ;  /* 0x0000000f0e0e7221 */ /* 0x000fe20000010000 */
[----:B------:R-:W1:Y:S01]  /*cc30*/  MUFU.EX2 R180, R180 ;  /* 0x000000b400b47308 */ /* 0x000e620000000800 */
[----:B--2---:R-:W-:Y:S01]  /*cc40*/  F2FP.BF16.F32.PACK_AB R163, R215, R214 ;  /* 0x000000d6d7a3723e */ /* 0x004fe200000010ff */
[----:B------:R-:W-:Y:S01]  /*cc50*/  FADD.FTZ R171, R171, R170 ;  /* 0x000000aaabab7221 */ /* 0x000fe20000010000 */
[----:B------:R-:W-:-:S03]  /*cc60*/  FADD.FTZ R189, R189, R14 ;  /* 0x0000000ebdbd7221 */ /* 0x000fc60000010000 */
[----:B------:R0:W-:Y:S01]  /*cc70*/  STSM.16.M88.4 [R190], R160 ;  /* 0x000000a0be007844 */ /* 0x0001e20000000200 */
[----:B------:R-:W-:Y:S01]  /*cc80*/  FADD.FTZ R172, R172, R171 ;  /* 0x000000abacac7221 */ /* 0x000fe20000010000 */
[----:B------:R-:W-:Y:S01]  /*cc90*/  MUFU.EX2 R181, R181 ;  /* 0x000000b500b57308 */ /* 0x000fe20000000800 */
[----:B------:R-:W-:Y:S02]  /*cca0*/  FADD.FTZ R188, R188, R189 ;  /* 0x000000bdbcbc7221 */ /* 0x000fe40000010000 */
[----:B------:R-:W-:Y:S02]  /*ccb0*/  FADD.FTZ R173, R173, R172 ;  /* 0x000000acadad7221 */ /* 0x000fe40000010000 */
[----:B------:R-:W-:Y:S02]  /*ccc0*/  FADD.FTZ R211, R211, R188 ;  /* 0x000000bcd3d37221 */ /* 0x000fe40000010000 */
        /* <DEDUP_REMOVED lines=10> */
[----:B------:R-:W-:Y:S01]  /*cd70*/  FADD.FTZ R215, R215, R214 ;  /* 0x000000d6d7d77221 */ /* 0x000fe20000010000 */
[----:B------:R-:W-:Y:S01]  /*cd80*/  FADD.FTZ R178, R178, R177 ;  /* 0x000000b1b2b27221 */ /* 0x000fe20000010000 */
[----:B------:R-:W1:Y:S01]  /*cd90*/  MUFU.EX2 R217, R217 ;  /* 0x000000d900d97308 */ /* 0x000e620000000800 */
[----:B--2---:R-:W-:Y:S02]  /*cda0*/  F2FP.BF16.F32.PACK_AB R166, R182, R181 ;  /* 0x000000b5b6a6723e */ /* 0x004fe400000010ff */
[----:B------:R-:W-:-:S04]  /*cdb0*/  FADD.FTZ R179, R179, R178 ;  /* 0x000000b2b3b37221 */ /* 0x000fc80000010000 */
[----:B------:R-:W-:Y:S01]  /*cdc0*/  FADD.FTZ R180, R180, R179 ;  /* 0x000000b3b4b47221 */ /* 0x000fe20000010000 */
[----:B------:R-:W-:Y:S03]  /*cdd0*/  MUFU.EX2 R13, R13 ;  /* 0x0000000d000d7308 */ /* 0x000fe60000000800 */
[----:B------:R-:W-:-:S04]  /*cde0*/  FADD.FTZ R5, R181, R180 ;  /* 0x000000b4b5057221 */ /* 0x000fc80000010000 */
[----:B------:R-:W-:Y:S01]  /*cdf0*/  FADD.FTZ R5, R182, R5 ;  /* 0x00000005b6057221 */ /* 0x000fe20000010000 */
        /* <DEDUP_REMOVED lines=42> */
.L_x_5333:
[----:B------:R-:W2:Y:S01]  /*d0a0*/  SHFL.BFLY PT, R0, R5, 0x2, 0x1f ;  /* 0x0c401f0005007f89 */ /* 0x000ea200000e0000 */
[----:B01----:R-:W-:Y:S01]  /*d0b0*/  IMAD.MOV R9, RZ, RZ, -R184 ;  /* 0x000000ffff097224 */ /* 0x003fe200078e0ab8 */
[----:B------:R-:W-:Y:S02]  /*d0c0*/  UIADD3 UR37, UR37, 0x1, URZ ;  /* 0x0000000125257890 */ /* 0x000fe4000fffe03f */
[----:B------:R-:W0:Y:S01]  /*d0d0*/  SHFL.BFLY PT, R3, R6, 0x2, 0x1f ;  /* 0x0c401f0006037f89 */ /* 0x000e2200000e0000 */
[----:B------:R-:W-:Y:S08]  /*d0e0*/  BAR.ARV 0x8, 0x100 ;  /* 0x0204000000007b1d */ /* 0x000ff00000002000 */
[----:B------:R-:W-:Y:S01]  /*d0f0*/  BAR.SYNC.DEFER_BLOCKING 0xf, 0x100 ;  /* 0x03c4000000007b1d */ /* 0x000fe20000010000 */
[----:B------:R-:W-:Y:S01]  /*d100*/  ISETP.NE.AND P0, PT, R18, R9, PT ;  /* 0x000000091200720c */ /* 0x000fe20003f05270 */
[----:B--2---:R-:W-:Y:S01]  /*d110*/  FADD.FTZ R0, R0, R5 ;  /* 0x0000000500007221 */ /* 0x004fe20000010000 */
[----:B------:R-:W-:-:S02]  /*d120*/  VIADD R5, R2, 0x1 ;  /* 0x0000000102057836 */ /* 0x000fc40000000000 */
[----:B0-----:R-:W-:Y:S02]  /*d130*/  FADD.FTZ R3, R3, R6 ;  /* 0x0000000603037221 */ /* 0x001fe40000010000 */
[----:B------:R-:W0:Y:S01]  /*d140*/  SHFL.BFLY PT, R11, R0, 0x1, 0x1f ;  /* 0x0c201f00000b7f89 */ /* 0x000e2200000e0000 */
[----:B------:R-:W-:Y:S01]  /*d150*/  IMAD.MOV.U32 R6, RZ, RZ, RZ ;  /* 0x000000ffff067224 */ /* 0x000fe200078e00ff */
[----:B------:R-:W-:-:S05]  /*d160*/  ISETP.NE.AND P1, PT, R5, 0x2, PT ;  /* 0x000000020500780c */ /* 0x000fca0003f25270 */
[----:B------:R-:W-:Y:S01]  /*d170*/  @!P0 IMAD R2, R2, 0x40, R22 ;  /* 0x0000004002028824 */ /* 0x000fe200078e0216 */
[----:B------:R-:W1:Y:S03]  /*d180*/  SHFL.BFLY PT, R4, R3, 0x1, 0x1f ;  /* 0x0c201f0003047f89 */ /* 0x000e6600000e0000 */
[----:B------:R-:W-:Y:S02]  /*d190*/  @!P0 IMAD R17, R2, 0x4, R17 ;  /* 0x0000000402118824 */ /* 0x000fe400078e0211 */
[----:B------:R-:W-:Y:S02]  /*d1a0*/  IMAD.U32 R2, RZ, RZ, UR28 ;  /* 0x0000001cff027e24 */ /* 0x000fe4000f8e00ff */
[----:B0-----:R-:W-:Y:S01]  /*d1b0*/  FADD.FTZ R11, R0, R11 ;  /* 0x0000000b000b7221 */ /* 0x001fe20000010000 */
[----:B------:R-:W-:Y:S02]  /*d1c0*/  IMAD.MOV.U32 R0, RZ, RZ, -0x800000 ;  /* 0xff800000ff007424 */ /* 0x000fe400078e00ff */
[----:B-1----:R-:W-:-:S02]  /*d1d0*/  FADD.FTZ R15, R3, R4 ;  /* 0x00000004030f7221 */ /* 0x002fc40000010000 */
[----:B------:R-:W-:Y:S01]  /*d1e0*/  FSETP.NE.FTZ.AND P2, PT, R11, RZ, PT ;  /* 0x000000ff0b00720b */ /* 0x000fe20003f55000 */
[----:B------:R-:W-:Y:S01]  /*d1f0*/  IMAD.MOV.U32 R4, RZ, RZ, RZ ;  /* 0x000000ffff047224 */ /* 0x000fe200078e00ff */
[----:B------:R-:W-:Y:S02]  /*d200*/  SEL R3, RZ, 0x1, P1 ;  /* 0x00000001ff037807 */ /* 0x000fe40000800000 */
[----:B------:R-:W-:Y:S02]  /*d210*/  FSETP.NE.FTZ.AND P3, PT, R15, RZ, PT ;  /* 0x000000ff0f00720b */ /* 0x000fe40003f75000 */
[----:B------:R-:W-:Y:S01]  /*d220*/  LOP3.LUT R16, R16, R3, RZ, 0x3c, !PT ;  /* 0x0000000310107212 */ /* 0x000fe200078e3cff */
[----:B------:R-:W-:-:S06]  /*d230*/  IMAD.MOV.U32 R3, RZ, RZ, -0x800000 ;  /* 0xff800000ff037424 */ /* 0x000fcc00078e00ff */
[----:B------:R-:W0:Y:S01]  /*d240*/  @P2 MUFU.RCP R6, R11 ;  /* 0x0000000b00062308 */ /* 0x000e220000001000 */
[----:B------:R-:W-:-:S07]  /*d250*/  @P2 FMUL.FTZ R2, R2, 0.69314718246459960938 ;  /* 0x3f31721802022820 */ /* 0x000fce0000410000 */
[----:B------:R-:W1:Y:S08]  /*d260*/  @P3 MUFU.RCP R4, R15 ;  /* 0x0000000f00043308 */ /* 0x000e700000001000 */
[----:B------:R-:W2:Y:S01]  /*d270*/  @P3 MUFU.LG2 R21, R15 ;  /* 0x0000000f00153308 */ /* 0x000ea20000000c00 */
[-C--:B0-----:R-:W-:Y:S01]  /*d280*/  FMUL.FTZ R175, R24, R6.reuse ;  /* 0x0000000618af7220 */ /* 0x081fe20000410000 */
[-C--:B------:R-:W-:Y:S01]  /*d290*/  FMUL.FTZ R174, R28, R6.reuse ;  /* 0x000000061cae7220 */ /* 0x080fe20000410000 */
[----:B------:R0:W-:Y:S01]  /*d2a0*/  @!P0 STS [R17+0x38400], R6 ;  /* 0x0384000611008388 */ /* 0x0001e20000000800 */
        /* <DEDUP_REMOVED lines=62> */
[----:B-1----:R1:W-:Y:S01]  /*d690*/  @!P0 STS [R17+0x38420], R4 ;  /* 0x0384200411008388 */ /* 0x0023e20000000800 */
[----:B0-----:R0:W1:Y:S01]  /*d6a0*/  @P2 MUFU.LG2 R6, R11 ;  /* 0x0000000b00062308 */ /* 0x0010620000000c00 */
[----:B------:R-:W-:-:S02]  /*d6b0*/  IMAD.U32 R32, RZ, RZ, UR28 ;  /* 0x0000001cff207e24 */ /* 0x000fc4000f8e00ff */
[----:B--2---:R-:W-:Y:S01]  /*d6c0*/  @P3 FMUL.FTZ R21, R21, 0.69314718246459960938 ;  /* 0x3f31721815153820 */ /* 0x004fe20000410000 */
[-C--:B------:R-:W-:Y:S01]  /*d6d0*/  FMUL.FTZ R13, R42, R4.reuse ;  /* 0x000000042a0d7220 */ /* 0x080fe20000410000 */
[-C--:B------:R-:W-:Y:S01]  /*d6e0*/  FMUL.FTZ R15, R46, R4.reuse ;  /* 0x000000042e0f7220 */ /* 0x080fe20000410000 */
[----:B------:R-:W-:Y:S01]  /*d6f0*/  @P3 FMUL.FTZ R32, R32, 0.69314718246459960938 ;  /* 0x3f31721820203820 */ /* 0x000fe20000410000 */
[-C--:B------:R-:W-:Y:S01]  /*d700*/  FMUL.FTZ R25, R50, R4.reuse ;  /* 0x0000000432197220 */ /* 0x080fe20000410000 */
[-C--:B------:R-:W-:Y:S01]  /*d710*/  FMUL.FTZ R29, R58, R4.reuse ;  /* 0x000000043a1d7220 */ /* 0x080fe20000410000 */
[----:B------:R-:W-:Y:S01]  /*d720*/  PLOP3.LUT P0, PT, PT, PT, PT, 0x8, 0x0 ;  /* 0x000000000000781c */ /* 0x000fe20003f0e170 */
        /* <DEDUP_REMOVED lines=12> */
[----:B------:R-:W-:Y:S01]  /*d7f0*/  @P2 FFMA.FTZ R3, R2, R7, R17 ;  /* 0x0000000702032223 */ /* 0x000fe20000010011 */
        /* <DEDUP_REMOVED lines=52> */
.L_x_5309:
[----:B------:R-:W0:Y:S01]  /*db40*/  S2R R4, SR_CgaCtaId ;  /* 0x0000000000047919 */ /* 0x000e220000008800 */
[----:B------:R-:W-:Y:S01]  /*db50*/  MOV R17, 0x400 ;  /* 0x0000040000117802 */ /* 0x000fe20000000f00 */
[----:B------:R-:W-:Y:S01]  /*db60*/  BSSY B0, `(.L_x_5343) ;  /* 0x00002f1000007945 */ /* 0x000fe20003800000 */
[----:B------:R-:W-:Y:S02]  /*db70*/  BAR.SYNC.DEFER_BLOCKING 0x5, 0x180 ;  /* 0x0146000000007b1d */ /* 0x000fe40000010000 */
[----:B0-----:R-:W-:-:S05]  /*db80*/  LEA R17, R4, R17, 0x18 ;  /* 0x0000001104117211 */ /* 0x001fca00078ec0ff */
[----:B------:R-:W0:Y:S02]  /*db90*/  LDS.128 R4, [R17+0x388d0] ;  /* 0x0388d00011047984 */ /* 0x000e240000000c00 */
[----:B0-----:R-:W-:Y:S02]  /*dba0*/  R2UR UR5, R5 ;  /* 0x00000000050572ca */ /* 0x001fe400000e0000 */
[----:B------:R-:W-:Y:S01]  /*dbb0*/  R2UR UR6, R6 ;  /* 0x00000000060672ca */ /* 0x000fe200000e0000 */
[----:B------:R-:W-:Y:S06]  /*dbc0*/  BAR.ARV 0x4, 0x180 ;  /* 0x0106000000007b1d */ /* 0x000fec0000002000 */
[----:B------:R-:W-:Y:S08]  /*dbd0*/  @P0 BRA `(.L_x_5344) ;  /* 0x0000002000240947 */ /* 0x000ff00003800000 */
[----:B------:R-:W0:Y:S01]  /*dbe0*/  S2R R6, SR_SWINHI ;  /* 0x0000000000067919 */ /* 0x000e220000002f00 */
[----:B------:R-:W-:Y:S01]  /*dbf0*/  F2FP.BF16.F32.PACK_AB R9, R27, R9 ;  /* 0x000000091b09723e */ /* 0x000fe200000010ff */
[----:B------:R-:W-:Y:S01]  /*dc00*/  USHF.L.U32 UR10, UR41, 0x2, URZ ;  /* 0x00000002290a7899 */ /* 0x000fe2000800063f */
[----:B------:R-:W-:Y:S01]  /*dc10*/  F2FP.BF16.F32.PACK_AB R10, R10, R174 ;  /* 0x000000ae0a0a723e */ /* 0x000fe200000010ff */
[----:B------:R-:W-:Y:S01]  /*dc20*/  BAR.SYNC.DEFER_BLOCKING 0x1, 0x100 ;  /* 0x0044000000007b1d */ /* 0x000fe20000010000 */
[----:B------:R-:W-:Y:S01]  /*dc30*/  F2FP.BF16.F32.PACK_AB R11, R31, R11 ;  /* 0x0000000b1f0b723e */ /* 0x000fe200000010ff */
[----:B------:R-:W-:Y:S01]  /*dc40*/  USHF.L.U64.HI UR11, UR41, 0x2, UR40 ;  /* 0x00000002290b7899 */ /* 0x000fe20008010228 */
[----:B------:R-:W-:Y:S02]  /*dc50*/  F2FP.BF16.F32.PACK_AB R12, R12, R170 ;  /* 0x000000aa0c0c723e */ /* 0x000fe400000010ff */
[----:B------:R-:W-:Y:S01]  /*dc60*/  F2FP.BF16.F32.PACK_AB R13, R43, R13 ;  /* 0x0000000d2b0d723e */ /* 0x000fe200000010ff */
[----:B------:R-:W-:Y:S01]  /*dc70*/  ULDC.64 UR8, c[0x0][0xd00] ;  /* 0x0003400000087ab9 */ /* 0x000fe20000000a00 */
[----:B------:R-:W-:Y:S01]  /*dc80*/  F2FP.BF16.F32.PACK_AB R14, R14, R167 ;  /* 0x000000a70e0e723e */ /* 0x000fe200000010ff */
[----:B------:R-:W-:Y:S01]  /*dc90*/  UISETP.NE.U32.AND UP0, UPT, UR8, URZ, UPT ;  /* 0x0000003f0800728c */ /* 0x000fe2000bf05070 */
[----:B------:R-:W-:Y:S01]  /*dca0*/  F2FP.BF16.F32.PACK_AB R15, R47, R15 ;  /* 0x0000000f2f0f723e */ /* 0x000fe200000010ff */
[----:B------:R-:W-:Y:S01]  /*dcb0*/  UIADD3 UR4, UP1, UR10, UR8, URZ ;  /* 0x000000080a047290 */ /* 0x000fe2000ff3e03f */
[----:B------:R-:W-:Y:S01]  /*dcc0*/  F2FP.BF16.F32.PACK_AB R24, R24, R166 ;  /* 0x000000a61818723e */ /* 0x000fe200000010ff */
[----:B------:R-:W-:Y:S01]  /*dcd0*/  UISETP.NE.AND.EX UP0, UPT, UR9, URZ, UPT, UP0 ;  /* 0x0000003f0900728c */ /* 0x000fe2000bf05300 */
[----:B------:R-:W-:Y:S01]  /*dce0*/  F2FP.BF16.F32.PACK_AB R25, R51, R25 ;  /* 0x000000193319723e */ /* 0x000fe200000010ff */
[----:B------:R-:W-:Y:S01]  /*dcf0*/  UIADD3.X UR7, UR11, UR9, URZ, UP1, !UPT ;  /* 0x000000090b077290 */ /* 0x000fe20008ffe43f */
[----:B------:R-:W-:-:S02]  /*dd00*/  F2FP.BF16.F32.PACK_AB R64, R65, R64 ;  /* 0x000000404140723e */ /* 0x000fc400000010ff */
[----:B------:R-:W-:Y:S01]  /*dd10*/  F2FP.BF16.F32.PACK_AB R29, R59, R29 ;  /* 0x0000001d3b1d723e */ /* 0x000fe200000010ff */
[----:B------:R-:W-:Y:S01]  /*dd20*/  ULDC.64 UR8, c[0x0][0xd08] ;  /* 0x0003420000087ab9 */ /* 0x000fe20000000a00 */
[----:B------:R-:W-:Y:S02]  /*dd30*/  F2FP.BF16.F32.PACK_AB R31, R63, R62 ;  /* 0x0000003e3f1f723e */ /* 0x000fe400000010ff */
[----:B------:R-:W-:Y:S02]  /*dd40*/  F2FP.BF16.F32.PACK_AB R65, R67, R66 ;  /* 0x000000424341723e */ /* 0x000fe400000010ff */
[----:B------:R-:W-:Y:S02]  /*dd50*/  F2FP.BF16.F32.PACK_AB R72, R73, R72 ;  /* 0x000000484948723e */ /* 0x000fe400000010ff */
[----:B------:R-:W-:Y:S02]  /*dd60*/  F2FP.BF16.F32.PACK_AB R66, R69, R68 ;  /* 0x000000444542723e */ /* 0x000fe400000010ff */
[----:B------:R-:W-:-:S02]  /*dd70*/  F2FP.BF16.F32.PACK_AB R67, R71, R70 ;  /* 0x000000464743723e */ /* 0x000fc400000010ff */
[----:B------:R-:W-:Y:S02]  /*dd80*/  MOV R4, R17 ;  /* 0x0000001100047202 */ /* 0x000fe40000000f00 */
[----:B0-----:R-:W-:Y:S02]  /*dd90*/  MOV R5, R6 ;  /* 0x0000000600057202 */ /* 0x001fe40000000f00 */
[----:B------:R-:W-:Y:S02]  /*dda0*/  F2FP.BF16.F32.PACK_AB R73, R75, R74 ;  /* 0x0000004a4b49723e */ /* 0x000fe400000010ff */
[----:B------:R-:W-:Y:S01]  /*ddb0*/  F2FP.BF16.F32.PACK_AB R80, R81, R80 ;  /* 0x000000505150723e */ /* 0x000fe200000010ff */
[----:B------:R-:W-:Y:S01]  /*ddc0*/  IMAD.WIDE R126, R202, 0x2, R4 ;  /* 0x00000002ca7e7825 */ /* 0x000fe200078e0204 */
[----:B------:R-:W-:Y:S02]  /*ddd0*/  F2FP.BF16.F32.PACK_AB R74, R77, R76 ;  /* 0x0000004c4d4a723e */ /* 0x000fe400000010ff */
[----:B------:R-:W-:-:S02]  /*dde0*/  F2FP.BF16.F32.PACK_AB R75, R79, R78 ;  /* 0x0000004e4f4b723e */ /* 0x000fc400000010ff */
[C---:B------:R-:W-:Y:S02]  /*ddf0*/  IADD3 R177, P1, R126.reuse, 0x20, RZ ;  /* 0x000000207eb17810 */ /* 0x040fe40007f3e0ff */
[C---:B------:R-:W-:Y:S02]  /*de00*/  IADD3 R179, P0, R126.reuse, 0x40, RZ ;  /* 0x000000407eb37810 */ /* 0x040fe40007f1e0ff */
[----:B------:R-:W-:Y:S01]  /*de10*/  LOP3.LUT R32, R177, 0x380, RZ, 0xc0, !PT ;  /* 0x00000380b1207812 */ /* 0x000fe200078ec0ff */
[--C-:B------:R-:W-:Y:S01]  /*de20*/  IMAD.X R33, RZ, RZ, R127.reuse, P1 ;  /* 0x000000ffff217224 */ /* 0x100fe200008e067f */
[----:B------:R-:W-:Y:S01]  /*de30*/  LOP3.LUT R21, R126, 0x380, RZ, 0xc0, !PT ;  /* 0x000003807e157812 */ /* 0x000fe200078ec0ff */
[----:B------:R-:W-:Y:S01]  /*de40*/  IMAD.X R37, RZ, RZ, R127, P0 ;  /* 0x000000ffff257224 */ /* 0x000fe200000e067f */
[----:B------:R-:W-:Y:S02]  /*de50*/  SHF.R.U64 R32, R32, 0x3, RZ ;  /* 0x0000000320207819 */ /* 0x000fe400000012ff */
        /* <DEDUP_REMOVED lines=16> */
[----:B------:R-:W-:-:S02]  /*df60*/  SHF.R.U64 R21, R21, 0x3, RZ ;  /* 0x0000000315157819 */ /* 0x000fc400000012ff */
        /* <DEDUP_REMOVED lines=12> */
[----:B------:R-:W-:Y:S01]  /*e030*/  IMAD.X R123, RZ, RZ, R127, P2 ;  /* 0x000000ffff7b7224 */ /* 0x000fe200010e067f */
[----:B------:R-:W-:-:S02]  /*e040*/  LOP3.LUT R40, R181, 0x380, RZ, 0xc0, !PT ;  /* 0x00000380b5287812 */ /* 0x000fc400078ec0ff */
[----:B------:R-:W-:Y:S01]  /*e050*/  LOP3.LUT R126, R21, R126, RZ, 0x3c, !PT ;  /* 0x0000007e157e7212 */ /* 0x000fe200078e3cff */
[----:B------:R-:W-:Y:S01]  /*e060*/  IMAD.X R21, RZ, RZ, R127, P1 ;  /* 0x000000ffff157224 */ /* 0x000fe200008e067f */
[----:B------:R-:W-:Y:S02]  /*e070*/  LOP3.LUT R44, R183, 0x380, RZ, 0xc0, !PT ;  /* 0x00000380b72c7812 */ /* 0x000fe400078ec0ff */
[----:B------:R-:W-:Y:S02]  /*e080*/  SHF.R.U64 R36, R36, 0x3, RZ ;  /* 0x0000000324247819 */ /* 0x000fe400000012ff */
[----:B------:R-:W-:Y:S02]  /*e090*/  LOP3.LUT R48, R189, 0x380, RZ, 0xc0, !PT ;  /* 0x00000380bd307812 */ /* 0x000fe400078ec0ff */
[----:B------:R-:W-:Y:S02]  /*e0a0*/  LOP3.LUT R102, R177, R8, RZ, 0x3c, !PT ;  /* 0x00000008b1667212 */ /* 0x000fe400078e3cff */
[----:B------:R-:W-:-:S02]  /*e0b0*/  SHF.R.U64 R40, R40, 0x3, RZ ;  /* 0x0000000328287819 */ /* 0x000fc400000012ff */
[----:B------:R-:W-:Y:S02]  /*e0c0*/  LOP3.LUT R52, R211, 0x380, RZ, 0xc0, !PT ;  /* 0x00000380d3347812 */ /* 0x000fe400078ec0ff */
[----:B------:R-:W-:Y:S02]  /*e0d0*/  F2FP.BF16.F32.PACK_AB R8, R20, R175 ;  /* 0x000000af1408723e */ /* 0x000fe400000010ff */
[----:B------:R-:W-:Y:S02]  /*e0e0*/  LOP3.LUT R27, R6, 0x380, RZ, 0xc0, !PT ;  /* 0x00000380061b7812 */ /* 0x000fe400078ec0ff */
[----:B------:R-:W-:Y:S02]  /*e0f0*/  LOP3.LUT R177, R26, 0x380, RZ, 0xc0, !PT ;  /* 0x000003801ab17812 */ /* 0x000fe400078ec0ff */
[----:B------:R-:W-:Y:S02]  /*e100*/  SHF.R.U64 R44, R44, 0x3, RZ ;  /* 0x000000032c2c7819 */ /* 0x000fe400000012ff */
[----:B------:R-:W-:-:S02]  /*e110*/  LOP3.LUT R94, R213, 0x380, RZ, 0xc0, !PT ;  /* 0x00000380d55e7812 */ /* 0x000fc400078ec0ff */
[----:B------:R-:W-:Y:S02]  /*e120*/  MOV R127, R126 ;  /* 0x0000007e007f7202 */ /* 0x000fe40000000f00 */
[----:B------:R-:W-:Y:S02]  /*e130*/  LOP3.LUT R175, R30, 0x380, RZ, 0xc0, !PT ;  /* 0x000003801eaf7812 */ /* 0x000fe400078ec0ff */
[----:B------:R-:W-:Y:S01]  /*e140*/  LOP3.LUT R36, R36, R179, RZ, 0x3c, !PT ;  /* 0x000000b324247212 */ /* 0x000fe200078e3cff */
[----:B------:R0:W-:Y:S01]  /*e150*/  STSM.16.M88.4 [R127], R8 ;  /* 0x000000087f007844 */ /* 0x0001e20000000200 */
[----:B------:R-:W-:Y:S02]  /*e160*/  LOP3.LUT R98, R215, 0x380, RZ, 0xc0, !PT ;  /* 0x00000380d7627812 */ /* 0x000fe400078ec0ff */
[----:B------:R-:W-:Y:S02]  /*e170*/  SHF.R.U64 R48, R48, 0x3, RZ ;  /* 0x0000000330307819 */ /* 0x000fe400000012ff */
[----:B------:R-:W-:-:S02]  /*e180*/  LOP3.LUT R179, R106, 0x380, RZ, 0xc0, !PT ;  /* 0x000003806ab37812 */ /* 0x000fc400078ec0ff */
[----:B------:R-:W-:Y:S02]  /*e190*/  LOP3.LUT R40, R40, R181, RZ, 0x3c, !PT ;  /* 0x000000b528287212 */ /* 0x000fe400078e3cff */
[----:B------:R-:W-:Y:S02]  /*e1a0*/  SHF.R.U64 R52, R52, 0x3, RZ ;  /* 0x0000000334347819 */ /* 0x000fe400000012ff */
[----:B------:R-:W-:Y:S02]  /*e1b0*/  SHF.R.U64 R27, R27, 0x3, RZ ;  /* 0x000000031b1b7819 */ /* 0x000fe400000012ff */
[----:B------:R-:W-:Y:S02]  /*e1c0*/  SHF.R.U64 R177, R177, 0x3, RZ ;  /* 0x00000003b1b17819 */ /* 0x000fe400000012ff */
[----:B------:R-:W-:Y:S02]  /*e1d0*/  LOP3.LUT R44, R44, R183, RZ, 0x3c, !PT ;  /* 0x000000b72c2c7212 */ /* 0x000fe400078e3cff */
[----:B------:R-:W-:-:S02]  /*e1e0*/  SHF.R.U64 R94, R94, 0x3, RZ ;  /* 0x000000035e5e7819 */ /* 0x000fc400000012ff */
[----:B------:R-:W-:Y:S02]  /*e1f0*/  LOP3.LUT R181, R110, 0x380, RZ, 0xc0, !PT ;  /* 0x000003806eb57812 */ /* 0x000fe400078ec0ff */
[----:B------:R-:W-:Y:S02]  /*e200*/  SHF.R.U64 R175, R175, 0x3, RZ ;  /* 0x00000003afaf7819 */ /* 0x000fe400000012ff */
[----:B------:R-:W-:Y:S02]  /*e210*/  SHF.R.U64 R98, R98, 0x3, RZ ;  /* 0x0000000362627819 */ /* 0x000fe400000012ff */
[----:B------:R-:W-:Y:S02]  /*e220*/  LOP3.LUT R183, R114, 0x380, RZ, 0xc0, !PT ;  /* 0x0000038072b77812 */ /* 0x000fe400078ec0ff */
[----:B------:R-:W-:Y:S02]  /*e230*/  LOP3.LUT R48, R48, R189, RZ, 0x3c, !PT ;  /* 0x000000bd30307212 */ /* 0x000fe400078e3cff */
[----:B------:R-:W-:-:S02]  /*e240*/  SHF.R.U64 R179, R179, 0x3, RZ ;  /* 0x00000003b3b37819 */ /* 0x000fc400000012ff */
[----:B------:R-:W-:Y:S02]  /*e250*/  MOV R126, R32 ;  /* 0x00000020007e7202 */ /* 0x000fe40000000f00 */
[----:B0-----:R-:W-:Y:S02]  /*e260*/  F2FP.BF16.F32.PACK_AB R8, R171, R173 ;  /* 0x000000adab08723e */ /* 0x001fe400000010ff */
[----:B------:R-:W-:Y:S02]  /*e270*/  F2FP.BF16.F32.PACK_AB R9, R35, R34 ;  /* 0x000000222309723e */ /* 0x000fe400000010ff */
[----:B------:R-:W-:Y:S02]  /*e280*/  F2FP.BF16.F32.PACK_AB R10, R169, R172 ;  /* 0x000000aca90a723e */ /* 0x000fe400000010ff */
[----:B------:R-:W-:Y:S02]  /*e290*/  F2FP.BF16.F32.PACK_AB R11, R39, R38 ;  /* 0x00000026270b723e */ /* 0x000fe400000010ff */
[----:B------:R-:W-:-:S02]  /*e2a0*/  LOP3.LUT R52, R52, R211, RZ, 0x3c, !PT ;  /* 0x000000d334347212 */ /* 0x000fc400078e3cff */
[----:B------:R-:W-:Y:S01]  /*e2b0*/  LOP3.LUT R118, R27, R6, RZ, 0x3c, !PT ;  /* 0x000000061b767212 */ /* 0x000fe200078e3cff */
[----:B------:R0:W-:Y:S01]  /*e2c0*/  STSM.16.M88.4 [R126], R8 ;  /* 0x000000087e007844 */ /* 0x0001e20000000200 */
[----:B------:R-:W-:Y:S02]  /*e2d0*/  LOP3.LUT R20, R177, R26, RZ, 0x3c, !PT ;  /* 0x0000001ab1147212 */ /* 0x000fe400078e3cff */
[----:B------:R-:W-:Y:S02]  /*e2e0*/  MOV R36, R36 ;  /* 0x0000002400247202 */ /* 0x000fe40000000f00 */
[----:B------:R-:W-:Y:S02]  /*e2f0*/  LOP3.LUT R94, R94, R213, RZ, 0x3c, !PT ;  /* 0x000000d55e5e7212 */ /* 0x000fe400078e3cff */
[----:B------:R-:W-:Y:S01]  /*e300*/  SHF.R.U64 R181, R181, 0x3, RZ ;  /* 0x00000003b5b57819 */ /* 0x000fe200000012ff */
[----:B------:R1:W-:Y:S01]  /*e310*/  STSM.16.M88.4 [R36], R12 ;  /* 0x0000000c24007844 */ /* 0x0003e20000000200 */
[----:B------:R-:W-:-:S02]  /*e320*/  LOP3.LUT R122, R175, R30, RZ, 0x3c, !PT ;  /* 0x0000001eaf7a7212 */ /* 0x000fc400078e3cff */
[----:B------:R-:W-:Y:S02]  /*e330*/  MOV R40, R40 ;  /* 0x0000002800287202 */ /* 0x000fe40000000f00 */
[----:B------:R-:W-:Y:S02]  /*e340*/  F2FP.BF16.F32.PACK_AB R26, R28, R161 ;  /* 0x000000a11c1a723e */ /* 0x000fe400000010ff */
[----:B------:R-:W-:Y:S02]  /*e350*/  F2FP.BF16.F32.PACK_AB R27, R55, R54 ;  /* 0x00000036371b723e */ /* 0x000fe400000010ff */
[----:B------:R-:W-:Y:S02]  /*e360*/  F2FP.BF16.F32.PACK_AB R88, R89, R88 ;  /* 0x000000585958723e */ /* 0x000fe400000010ff */
[----:B------:R-:W-:Y:S01]  /*e370*/  F2FP.BF16.F32.PACK_AB R96, R97, R96 ;  /* 0x000000606160723e */ /* 0x000fe200000010ff */
[----:B------:R2:W-:Y:S01]  /*e380*/  STSM.16.M88.4 [R40], R24 ;  /* 0x0000001828007844 */ /* 0x0005e20000000200 */
[----:B------:R-:W-:-:S02]  /*e390*/  LOP3.LUT R98, R98, R215, RZ, 0x3c, !PT ;  /* 0x000000d762627212 */ /* 0x000fc400078e3cff */
        /* <DEDUP_REMOVED lines=8> */
[----:B------:R-:W-:Y:S01]  /*e420*/  SHF.R.U64 R183, R183, 0x3, RZ ;  /* 0x00000003b7b77819 */ /* 0x000fe200000012ff */
[----:B0-----:R-:W-:Y:S01]  /*e430*/  IMAD.U32 R10, RZ, RZ, UR4 ;  /* 0x00000004ff0a7e24 */ /* 0x001fe2000f8e00ff */
[----:B------:R-:W-:Y:S01]  /*e440*/  MOV R44, R44 ;  /* 0x0000002c002c7202 */ /* 0x000fe20000000f00 */
[----:B------:R-:W-:Y:S01]  /*e450*/  IMAD.U32 R11, RZ, RZ, UR7 ;  /* 0x00000007ff0b7e24 */ /* 0x000fe2000f8e00ff */
[----:B------:R-:W-:Y:S02]  /*e460*/  F2FP.BF16.F32.PACK_AB R28, R57, R153 ;  /* 0x00000099391c723e */ /* 0x000fe400000010ff */
[----:B------:R-:W-:Y:S02]  /*e470*/  F2FP.BF16.F32.PACK_AB R30, R61, R60 ;  /* 0x0000003c3d1e723e */ /* 0x000fe400000010ff */
[----:B------:R-:W-:-:S02]  /*e480*/  LOP3.LUT R106, R179, R106, RZ, 0x3c, !PT ;  /* 0x0000006ab36a7212 */ /* 0x000fc400078e3cff */
[----:B------:R-:W-:Y:S01]  /*e490*/  MOV R48, R48 ;  /* 0x0000003000307202 */ /* 0x000fe20000000f00 */
[----:B------:R-:W-:Y:S01]  /*e4a0*/  STSM.16.M88.4 [R44], R28 ;  /* 0x0000001c2c007844 */ /* 0x000fe20000000200 */
[----:B------:R-:W-:Y:S02]  /*e4b0*/  MOV R52, R52 ;  /* 0x0000003400347202 */ /* 0x000fe40000000f00 */
[----:B------:R-:W-:Y:S01]  /*e4c0*/  F2FP.BF16.F32.PACK_AB R81, R83, R82 ;  /* 0x000000525351723e */ /* 0x000fe200000010ff */
[----:B------:R-:W-:Y:S01]  /*e4d0*/  STSM.16.M88.4 [R48], R64 ;  /* 0x0000004030007844 */ /* 0x000fe20000000200 */
[----:B------:R-:W-:Y:S02]  /*e4e0*/  LOP3.LUT R110, R181, R110, RZ, 0x3c, !PT ;  /* 0x0000006eb56e7212 */ /* 0x000fe400078e3cff */
[----:B------:R-:W-:Y:S01]  /*e4f0*/  MOV R94, R94 ;  /* 0x0000005e005e7202 */ /* 0x000fe20000000f00 */
[----:B------:R-:W-:Y:S01]  /*e500*/  STSM.16.M88.4 [R52], R72 ;  /* 0x0000004834007844 */ /* 0x000fe20000000200 */
[----:B------:R-:W-:-:S02]  /*e510*/  F2FP.BF16.F32.PACK_AB R82, R85, R84 ;  /* 0x000000545552723e */ /* 0x000fc400000010ff */
[----:B------:R-:W-:Y:S02]  /*e520*/  F2FP.BF16.F32.PACK_AB R83, R87, R86 ;  /* 0x000000565753723e */ /* 0x000fe400000010ff */
[----:B------:R-:W-:Y:S02]  /*e530*/  F2FP.BF16.F32.PACK_AB R89, R91, R90 ;  /* 0x0000005a5b59723e */ /* 0x000fe400000010ff */
[----:B------:R-:W-:Y:S01]  /*e540*/  LOP3.LUT R114, R183, R114, RZ, 0x3c, !PT ;  /* 0x00000072b7727212 */ /* 0x000fe200078e3cff */
[----:B------:R-:W-:Y:S01]  /*e550*/  STSM.16.M88.4 [R94], R80 ;  /* 0x000000505e007844 */ /* 0x000fe20000000200 */
[----:B------:R-:W-:Y:S02]  /*e560*/  MOV R33, R98 ;  /* 0x0000006200217202 */ /* 0x000fe40000000f00 */
[----:B------:R-:W-:Y:S02]  /*e570*/  F2FP.BF16.F32.PACK_AB R90, R93, R92 ;  /* 0x0000005c5d5a723e */ /* 0x000fe400000010ff */
[----:B------:R-:W-:-:S02]  /*e580*/  F2FP.BF16.F32.PACK_AB R91, R42, R19 ;  /* 0x000000132a5b723e */ /* 0x000fc400000010ff */
[----:B------:R-:W-:Y:S02]  /*e590*/  MOV R102, R102 ;  /* 0x0000006600667202 */ /* 0x000fe40000000f00 */
[----:B------:R-:W-:Y:S01]  /*e5a0*/  MOV R32, R106 ;  /* 0x0000006a00207202 */ /* 0x000fe20000000f00 */
[----:B------:R-:W-:Y:S01]  /*e5b0*/  STSM.16.M88.4 [R33], R88 ;  /* 0x0000005821007844 */ /* 0x000fe20000000200 */
[----:B------:R-:W-:Y:S02]  /*e5c0*/  F2FP.BF16.F32.PACK_AB R97, R50, R46 ;  /* 0x0000002e3261723e */ /* 0x000fe400000010ff */
[----:B------:R-:W-:Y:S02]  /*e5d0*/  F2FP.BF16.F32.PACK_AB R98, R101, R100 ;  /* 0x000000646562723e */ /* 0x000fe400000010ff */
[----:B------:R-:W-:Y:S02]  /*e5e0*/  F2FP.BF16.F32.PACK_AB R99, R58, R56 ;  /* 0x000000383a63723e */ /* 0x000fe400000010ff */
[----:B------:R-:W-:-:S02]  /*e5f0*/  F2FP.BF16.F32.PACK_AB R105, R154, R152 ;  /* 0x000000989a69723e */ /* 0x000fc400000010ff */
[----:B------:R-:W-:Y:S01]  /*e600*/  F2FP.BF16.F32.PACK_AB R106, R109, R108 ;  /* 0x0000006c6d6a723e */ /* 0x000fe200000010ff */
[----:B------:R-:W-:Y:S01]  /*e610*/  STSM.16.M88.4 [R102], R96 ;  /* 0x0000006066007844 */ /* 0x000fe20000000200 */
[----:B------:R-:W-:Y:S02]  /*e620*/  F2FP.BF16.F32.PACK_AB R107, R156, R155 ;  /* 0x0000009b9c6b723e */ /* 0x000fe400000010ff */
[----:B------:R-:W-:Y:S02]  /*e630*/  MOV R110, R110 ;  /* 0x0000006e006e7202 */ /* 0x000fe40000000f00 */
[----:B------:R-:W-:Y:S01]  /*e640*/  MOV R6, R122 ;  /* 0x0000007a00067202 */ /* 0x000fe20000000f00 */
[----:B------:R-:W-:Y:S01]  /*e650*/  STSM.16.M88.4 [R32], R104 ;  /* 0x0000006820007844 */ /* 0x000fe20000000200 */
[----:B------:R-:W-:Y:S02]  /*e660*/  F2FP.BF16.F32.PACK_AB R156, R113, R112 ;  /* 0x00000070719c723e */ /* 0x000fe400000010ff */
[----:B------:R-:W-:-:S02]  /*e670*/  F2FP.BF16.F32.PACK_AB R158, R117, R116 ;  /* 0x00000074759e723e */ /* 0x000fc400000010ff */
[----:B------:R-:W-:Y:S02]  /*e680*/  MOV R114, R114 ;  /* 0x0000007200727202 */ /* 0x000fe40000000f00 */
[----:B------:R-:W-:Y:S01]  /*e690*/  F2FP.BF16.F32.PACK_AB R121, R163, R162 ;  /* 0x000000a2a379723e */ /* 0x000fe200000010ff */
[----:B------:R-:W-:Y:S01]  /*e6a0*/  STSM.16.M88.4 [R110], R156 ;  /* 0x0000009c6e007844 */ /* 0x000fe20000000200 */
        /* <DEDUP_REMOVED lines=13> */
[----:B------:R0:W-:Y:S01]  /*e780*/  STSM.16.M88.4 [R6], R136 ;  /* 0x0000008806007844 */ /* 0x0001e20000000200 */
[----:B------:R-:W-:-:S02]  /*e790*/  F2FP.BF16.F32.PACK_AB R146, R149, R148 ;  /* 0x000000949592723e */ /* 0x000fc400000010ff */
        /* <DEDUP_REMOVED lines=9> */
[----:B------:R-:W-:Y:S01]  /*e830*/  IMAD.WIDE R8, R9, 0x2, R4 ;  /* 0x0000000209087825 */ /* 0x000fe200078e0204 */
[----:B------:R-:W-:-:S03]  /*e840*/  ULDC UR4, c[0x0][0xb88] ;  /* 0x0002e20000047ab9 */ /* 0x000fc60000000800 */
[----:B------:R-:W-:Y:S01]  /*e850*/  IMAD.U32 R4, RZ, RZ, UR4 ;  /* 0x00000004ff047e24 */ /* 0x000fe2000f8e00ff */
[----:B-1----:R-:W4:Y:S01]  /*e860*/  @P0 LDG.E R13, desc[UR44][R10.64] ;  /* 0x0000002c0a0d0981 */ /* 0x002f22000c1e1900 */
[----:B------:R-:W-:Y:S01]  /*e870*/  IMAD.U32 R14, RZ, RZ, UR8 ;  /* 0x00000008ff0e7e24 */ /* 0x000fe2000f8e00ff */
[C---:B------:R-:W-:Y:S01]  /*e880*/  IADD3 R5, P2, R8.reuse, 0x1000, RZ ;  /* 0x0000100008057810 */ /* 0x040fe20007f5e0ff */
[----:B------:R-:W-:Y:S01]  /*e890*/  IMAD.U32 R15, RZ, RZ, UR9 ;  /* 0x00000009ff0f7e24 */ /* 0x000fe2000f8e00ff */
[C---:B--2---:R-:W-:Y:S02]  /*e8a0*/  IADD3 R25, P1, R8.reuse, 0x2000, RZ ;  /* 0x0000200008197810 */ /* 0x044fe40007f3e0ff */
[----:B0-----:R-:W-:Y:S02]  /*e8b0*/  P2R R6, PR, RZ, 0x4 ;  /* 0x00000004ff067803 */ /* 0x001fe40000000000 */
        /* <DEDUP_REMOVED lines=24> */
[----:B----4-:R-:W-:Y:S01]  /*ea40*/  @P0 R2UR UR4, R13 ;  /* 0x000000000d0402ca */ /* 0x010fe200000e0000 */
[----:B---3--:R-:W-:-:S14]  /*ea50*/  @P6 BRA `(.L_x_5345) ;  /* 0x0000000000106947 */ /* 0x008fdc0003800000 */
[----:B------:R-:W-:Y:S05]  /*ea60*/  @!P0 BRA `(.L_x_5345) ;  /* 0x00000000000c8947 */ /* 0x000fea0003800000 */
[----:B------:R-:W2:Y:S04]  /*ea70*/  LDG.E R5, desc[UR44][R10.64] ;  /* 0x0000002c0a057981 */ /* 0x000ea8000c1e1900 */
[----:B-----5:R-:W2:Y:S02]  /*ea80*/  LDG.E R4, desc[UR44][R10.64+0x4] ;  /* 0x0000042c0a047981 */ /* 0x020ea4000c1e1900 */
[----:B--2---:R-:W-:-:S07]  /*ea90*/  IMAD.IADD R4, R4, 0x1, -R5 ;  /* 0x0000000104047824 */ /* 0x004fce00078e0a05 */
.L_x_5345:
        /* <DEDUP_REMOVED lines=72> */
[----:B------:R-:W-:Y:S01]  /*ef20*/  VIADD R21, R22, UR38 ;  /* 0x0000002616157c36 */ /* 0x000fe20008000000 */
[----:B------:R-:W-:-:S02]  /*ef30*/  UIMAD UR7, UR39, UR11, UR7 ;  /* 0x0000000b270772a4 */ /* 0x000fc4000f8e0207 */
[----:B------:R-:W-:Y:S02]  /*ef40*/  UIMAD UR10, UR40, UR12, URZ ;  /* 0x0000000c280a72a4 */ /* 0x000fe4000f8e023f */
[----:B------:R-:W-:Y:S02]  /*ef50*/  UIADD3 UR9, UR9, UR7, URZ ;  /* 0x0000000709097290 */ /* 0x000fe4000fffe03f */
        /* <DEDUP_REMOVED lines=34> */
.L_x_5346:
        /* <DEDUP_REMOVED lines=20> */
[----:B------:R-:W0:Y:S01]  /*f2c0*/  @P2 LDC R19, c[0x0][0xcec] ;  /* 0x00033b00ff132b82 */ /* 0x000e220000000800 */
[----:B------:R-:W-:Y:S01]  /*f2d0*/  IMAD.SHL.U32 R3, R3, 0x4, RZ ;  /* 0x0000000403037824 */ /* 0x000fe200078e00ff */
[----:B------:R-:W-:Y:S01]  /*f2e0*/  ISETP.GE.AND P0, PT, R194, UR12, PT ;  /* 0x0000000cc2007c0c */ /* 0x000fe2000bf06270 */
[----:B------:R-:W-:Y:S01]  /*f2f0*/  UIMAD UR7, UR14, UR10, URZ ;  /* 0x0000000a0e0772a4 */ /* 0x000fe2000f8e023f */
[----:B------:R-:W5:Y:S04]  /*f300*/  LD.E.128 R48, desc[UR44][R48.64] ;  /* 0x0000002c30307980 */ /* 0x000f68000c101d00 */
[----:B------:R-:W1:Y:S01]  /*f310*/  @P2 LDC R21, c[0x0][0xcf0] ;  /* 0x00033c00ff152b82 */ /* 0x000e620000000800 */
        /* <DEDUP_REMOVED lines=8> */
[----:B------:R-:W-:Y:S01]  /*f3a0*/  IMAD.SHL.U32 R6, R5, 0x8, RZ ;  /* 0x0000000805067824 */ /* 0x000fe200078e00ff */
[----:B------:R-:W-:Y:S01]  /*f3b0*/  UIMAD UR4, UR15, UR10, URZ ;  /* 0x0000000a0f0472a4 */ /* 0x000fe2000f8e023f */
[----:B------:R-:W-:Y:S01]  /*f3c0*/  VIADD R82, R0, UR38 ;  /* 0x0000002600527c36 */ /* 0x000fe20008000000 */
[----:B------:R-:W-:Y:S01]  /*f3d0*/  SEL R0, RZ, 0xffffffff, P0 ;  /* 0xffffffffff007807 */ /* 0x000fe20000000000 */
[----:B------:R-:W-:Y:S01]  /*f3e0*/  UIMAD.WIDE.U32 UR8, UR39, UR10, UR8 ;  /* 0x0000000a270872a5 */ /* 0x000fe2000f8e0008 */
[----:B------:R-:W-:Y:S01]  /*f3f0*/  LOP3.LUT R5, R6, 0x8, R3, 0xe2, !PT ;  /* 0x0000000806057812 */ /* 0x000fe200078ee203 */
[----:B------:R-:W-:Y:S01]  /*f400*/  UIMAD UR4, UR39, UR11, UR4 ;  /* 0x0000000b270472a4 */ /* 0x000fe2000f8e0204 */
[----:B------:R-:W5:Y:S01]  /*f410*/  LD.E.128 R52, desc[UR44][R52.64] ;  /* 0x0000002c34347980 */ /* 0x000f62000c101d00 */
[----:B------:R-:W-:Y:S01]  /*f420*/  IMAD.SHL.U32 R6, R0, 0x10, RZ ;  /* 0x0000001000067824 */ /* 0x000fe200078e00ff */
[----:B------:R-:W-:Y:S01]  /*f430*/  ULDC.64 UR10, c[0x0][0xbf0] ;  /* 0x0002fc00000a7ab9 */ /* 0x000fe20000000a00 */
[----:B0-----:R-:W-:Y:S01]  /*f440*/  @P2 IMAD.HI.U32 R0, R82, R19, RZ ;  /* 0x0000001352002227 */ /* 0x001fe200078e00ff */
[----:B------:R-:W-:Y:S01]  /*f450*/  UIADD3 UR9, UR9, UR4, URZ ;  /* 0x0000000409097290 */ /* 0x000fe2000fffe03f */
[----:B------:R-:W5:Y:S01]  /*f460*/  LD.E.128 R56, desc[UR44][R56.64] ;  /* 0x0000002c38387980 */ /* 0x000f62000c101d00 */
[----:B------:R-:W-:Y:S01]  /*f470*/  UIMAD UR4, UR40, UR10, URZ ;  /* 0x0000000a280472a4 */ /* 0x000fe2000f8e023f */
[----:B------:R-:W-:Y:S01]  /*f480*/  IMAD.MOV.U32 R3, RZ, RZ, R82 ;  /* 0x000000ffff037224 */ /* 0x000fe200078e0052 */
[----:B------:R-:W-:Y:S01]  /*f490*/  UIMAD.WIDE.U32 UR8, UR41, UR10, UR8 ;  /* 0x0000000a290872a5 */ /* 0x000fe2000f8e0008 */
[----:B-1----:R-:W-:Y:S01]  /*f4a0*/  @P2 SHF.R.U32.HI R3, RZ, R21, R0 ;  /* 0x00000015ff032219 */ /* 0x002fe20000011600 */
        /* <DEDUP_REMOVED lines=20> */
[----:B------:R-:W-:Y:S01]  /*f5f0*/  IMAD R19, R3, UR9, R80 ;  /* 0x0000000903137c24 */ /* 0x000fe2000f8e0250 */
[----:B------:R-:W-:Y:S01]  /*f600*/  ISETP.GE.AND P0, PT, R201, UR12, PT ;  /* 0x0000000cc9007c0c */ /* 0x000fe2000bf06270 */
[----:B------:R-:W-:Y:S01]  /*f610*/  IMAD.WIDE.U32 R20, R3, UR8, R20 ;  /* 0x0000000803147c25 */ /* 0x000fe2000f8e0014 */
[----:B------:R-:W-:Y:S01]  /*f620*/  @!PT LDS RZ, [RZ] ;  /* 0x00000000fffff984 */ /* 0x000fe20000000800 */
[----:B------:R-:W-:Y:S01]  /*f630*/  @!PT LDS RZ, [RZ] ;  /* 0x00000000fffff984 */ /* 0x000fe20000000800 */
[----:B------:R-:W-:Y:S01]  /*f640*/  @!PT LDS RZ, [RZ] ;  /* 0x00000000fffff984 */ /* 0x000fe20000000800 */
[----:B------:R-:W-:Y:S01]  /*f650*/  @!PT LDS RZ, [RZ] ;  /* 0x00000000fffff984 */ /* 0x000fe20000000800 */
[----:B------:R0:W-:Y:S06]  /*f660*/  MEMBAR.ALL.CTA ;  /* 0x0000000000007992 */ /* 0x0001ec0000008000 */
[----:B0-----:R-:W0:Y:S01]  /*f670*/  FENCE.VIEW.ASYNC.S ;  /* 0x00000000000073c6 */ /* 0x001e220000000000 */
[----:B------:R-:W-:Y:S01]  /*f680*/  ULDC.64 UR8, c[0x0][0xbd8] ;  /* 0x0002f60000087ab9 */ /* 0x000fe20000000a00 */
[----:B------:R-:W-:Y:S01]  /*f690*/  LOP3.LUT R6, R83, 0x20, R6, 0xe2, !PT ;  /* 0x0000002053067812 */ /* 0x000fe200078ee206 */
[----:B------:R-:W-:Y:S01]  /*f6a0*/  IMAD R0, R0, UR8, RZ ;  /* 0x0000000800007c24 */ /* 0x000fe2000f8e02ff */
[----:B------:R-:W-:Y:S01]  /*f6b0*/  SEL R3, RZ, 0x40, P0 ;  /* 0x00000040ff037807 */ /* 0x000fe20000000000 */
[----:B------:R-:W-:Y:S01]  /*f6c0*/  IMAD.IADD R21, R21, 0x1, R19 ;  /* 0x0000000115157824 */ /* 0x000fe200078e0213 */
[----:B------:R-:W-:Y:S01]  /*f6d0*/  ISETP.GE.AND P0, PT, R200, UR12, PT ;  /* 0x0000000cc8007c0c */ /* 0x000fe2000bf06270 */
[----:B-----5:R-:W-:Y:S01]  /*f6e0*/  IMAD R88, R4, R81, RZ ;  /* 0x0000005104587224 */ /* 0x020fe200078e02ff */
[----:B------:R-:W-:Y:S01]  /*f6f0*/  LOP3.LUT R3, R6, R3, RZ, 0xfc, !PT ;  /* 0x0000000306037212 */ /* 0x000fe200078efcff */
[----:B------:R-:W-:Y:S01]  /*f700*/  VIADD R87, R198, UR38 ;  /* 0x00000026c6577c36 */ /* 0x000fe20008000000 */
[----:B------:R-:W-:Y:S01]  /*f710*/  SEL R6, RZ, 0x80, P0 ;  /* 0x00000080ff067807 */ /* 0x000fe20000000000 */
[C---:B------:R-:W-:Y:S01]  /*f720*/  IMAD R19, R5.reuse, UR9, R0 ;  /* 0x0000000905137c24 */ /* 0x040fe2000f8e0200 */
[----:B------:R-:W-:Y:S01]  /*f730*/  BSSY B1, `(.L_x_5347) ;  /* 0x000002d000017945 */ /* 0x000fe20003800000 */
[----:B------:R-:W-:Y:S01]  /*f740*/  IMAD.WIDE.U32 R4, R5, UR8, R20 ;  /* 0x0000000805047c25 */ /* 0x000fe2000f8e0014 */
[----:B------:R-:W-:Y:S01]  /*f750*/  ISETP.GE.AND P1, PT, R87, R88, PT ;  /* 0x000000585700720c */ /* 0x000fe20003f26270 */
[----:B------:R-:W-:Y:S01]  /*f760*/  ULDC.64 UR8, c[0x0][0xb80] ;  /* 0x0002e00000087ab9 */ /* 0x000fe20000000a00 */
[----:B------:R-:W-:Y:S01]  /*f770*/  LOP3.LUT R6, R3, R6, RZ, 0xfc, !PT ;  /* 0x0000000603067212 */ /* 0x000fe200078efcff */
[----:B------:R-:W-:Y:S01]  /*f780*/  IMAD.IADD R5, R5, 0x1, R19 ;  /* 0x0000000105057824 */ /* 0x000fe200078e0213 */
[----:B------:R-:W-:Y:S01]  /*f790*/  LEA R19, P2, R4, UR8, 0x1 ;  /* 0x0000000804137c11 */ /* 0x000fe2000f8408ff */
[----:B------:R-:W-:-:S03]  /*f7a0*/  VIADD R0, R17, 0x38820 ;  /* 0x0003882011007836 */ /* 0x000fc60000000000 */
[----:B------:R-:W-:Y:S01]  /*f7b0*/  LEA.HI.X R86, R4, UR9, R5, 0x1, P2 ;  /* 0x0000000904567c11 */ /* 0x000fe200090f0c05 */
[----:B0-----:R0:W1:Y:S01]  /*f7c0*/  SHFL.IDX PT, R20, R19, RZ, 0x181f ;  /* 0x00181fff13147589 */ /* 0x00106200000e0000 */
[----:B------:R-:W-:-:S03]  /*f7d0*/  PRMT R0, RZ, 0x654, R0 ;  /* 0x00000654ff007816 */ /* 0x000fc60000000000 */
[----:B------:R0:W2:Y:S01]  /*f7e0*/  SHFL.IDX PT, R21, R86, RZ, 0x181f ;  /* 0x00181fff56157589 */ /* 0x0000a200000e0000 */
[----:B------:R0:W-:Y:S01]  /*f7f0*/  SYNCS.ARRIVE.TRANS64.RED.A1T0 RZ, [R0+URZ], RZ ;  /* 0x000000ff00ff79a7 */ /* 0x0001e2000810043f */
        /* <DEDUP_REMOVED lines=32> */
.L_x_5348:
[----:B------:R-:W-:Y:S05]  /*fa00*/  BSYNC B1 ;  /* 0x0000000000017941 */ /* 0x000fea0003800000 */
.L_x_5347:
[----:B0-----:R-:W-:Y:S01]  /*fa10*/  VIADD R0, R87, 0x20 ;  /* 0x0000002057007836 */ /* 0x001fe20000000000 */
[----:B---3--:R0:W3:Y:S04]  /*fa20*/  SHFL.IDX PT, R9, R86, 0x1, 0x181f ;  /* 0x00381f0056097f89 */ /* 0x0080e800000e0000 */
[----:B------:R-:W-:Y:S01]  /*fa30*/  ISETP.GE.AND P0, PT, R0, R88, PT ;  /* 0x000000580000720c */ /* 0x000fe20003f06270 */
[----:B------:R0:W4:-:S12]  /*fa40*/  SHFL.IDX PT, R8, R19, 0x1, 0x181f ;  /* 0x00381f0013087f89 */ /* 0x00011800000e0000 */
[----:B0-----:R-:W-:Y:S05]  /*fa50*/  @P0 BRA `(.L_x_5349) ;  /* 0x0000001000040947 */ /* 0x001fea0003800000 */
[----:B------:R-:W-:Y:S02]  /*fa60*/  ISETP.GE.AND P0, PT, R23, UR12, PT ;  /* 0x0000000c17007c0c */ /* 0x000fe4000bf06270 */
[----:B------:R-:W-:Y:S02]  /*fa70*/  ISETP.GE.AND P5, PT, R196, UR12, PT ;  /* 0x0000000cc4007c0c */ /* 0x000fe4000bfa6270 */
[----:B------:R-:W-:Y:S02]  /*fa80*/  ISETP.GE.AND P3, PT, R195, UR12, PT ;  /* 0x0000000cc3007c0c */ /* 0x000fe4000bf66270 */
[----:B------:R-:W-:Y:S02]  /*fa90*/  ISETP.GE.AND P2, PT, R194, UR12, PT ;  /* 0x0000000cc2007c0c */ /* 0x000fe4000bf46270 */
[----:B------:R-:W-:-:S05]  /*faa0*/  ISETP.GE.AND P1, PT, R193, UR12, PT ;  /* 0x0000000cc1007c0c */ /* 0x000fca000bf26270 */
[----:B---34-:R-:W-:Y:S02]  /*fab0*/  @!P0 IMAD.WIDE R4, R23, 0x2, R8 ;  /* 0x0000000217048825 */ /* 0x018fe400078e0208 */
        /* <DEDUP_REMOVED lines=27> */
.L_x_5344:
        /* <DEDUP_REMOVED lines=31> */
.L_x_5350:
        /* <DEDUP_REMOVED lines=45> */
.L_x_5352:
[----:B------:R-:W-:Y:S05]  /*10130*/  BSYNC B1 ;  /* 0x0000000000017941 */ /* 0x000fea0003800000 */
.L_x_5351:
        /* <DEDUP_REMOVED lines=110> */
.L_x_5354:
[----:B------:R-:W-:Y:S05]  /*10820*/  BSYNC B1 ;  /* 0x0000000000017941 */ /* 0x000fea0003800000 */
.L_x_5353:
        /* <DEDUP_REMOVED lines=36> */
.L_x_5349:
[----:B------:R-:W-:Y:S05]  /*10a70*/  BSYNC B0 ;  /* 0x0000000000007941 */ /* 0x000fea0003800000 */
.L_x_5343:
[----:B------:R-:W-:Y:S02]  /*10a80*/  ULDC UR4, c[0x0][0xd3c] ;  /* 0x00034f0000047ab9 */ /* 0x000fe40000000800 */
[----:B------:R-:W-:-:S13]  /*10a90*/  ISETP.GE.AND P0, PT, R7, UR4, PT ;  /* 0x0000000407007c0c */ /* 0x000fda000bf06270 */
[----:B------:R-:W-:Y:S05]  /*10aa0*/  @!P0 BRA `(.L_x_5355) ;  /* 0xffffff0400748947 */ /* 0x000fea000383ffff */
[----:B------:R-:W-:Y:S05]  /*10ab0*/  EXIT ;  /* 0x000000000000794d */ /* 0x000fea0003800000 */
.L_x_5303:
        /* <DEDUP_REMOVED lines=18> */
.L_x_5356:
        /* <DEDUP_REMOVED lines=42> */
.L_x_5362:
        /* <DEDUP_REMOVED lines=12> */
.L_x_5361:
[----:B------:R-:W-:Y:S05]  /*10f40*/  BSYNC B0 ;  /* 0x0000000000007941 */ /* 0x000fea0003800000 */
.L_x_5360:
        /* <DEDUP_REMOVED lines=21> */
.L_x_5358:
        /* <DEDUP_REMOVED lines=20> */
.L_x_5363:
        /* <DEDUP_REMOVED lines=56> */
.L_x_5359:
[----:B------:R-:W-:Y:S02]  /*11560*/  IMAD.MOV.U32 R17, RZ, RZ, RZ ;  /* 0x000000ffff117224 */ /* 0x000fe400078e00ff */
[----:B------:R-:W-:Y:S02]  /*11570*/  IMAD.U32 R16, RZ, RZ, UR6 ;  /* 0x00000006ff107e24 */ /* 0x000fe4000f8e00ff */
[----:B------:R-:W-:-:S07]  /*11580*/  IMAD.MOV.U32 R18, RZ, RZ, RZ ;  /* 0x000000ffff127224 */ /* 0x000fce00078e00ff */
.L_x_5364:
[----:B------:R-:W-:-:S13]  /*11590*/  ISETP.NE.AND P0, PT, R0, RZ, PT ;  /* 0x000000ff0000720c */ /* 0x000fda0003f05270 */
[----:B------:R-:W1:Y:S01]  /*115a0*/  @!P0 S2R R3, SR_CgaCtaId ;  /* 0x0000000000038919 */ /* 0x000e620000008800 */
[----:B------:R-:W-:-:S04]  /*115b0*/  @!P0 MOV R0, 0x400 ;  /* 0x0000040000008802 */ /* 0x000fc80000000f00 */
[----:B-1----:R-:W-:-:S05]  /*115c0*/  @!P0 LEA R0, R3, R0, 0x18 ;  /* 0x0000000003008211 */ /* 0x002fca00078ec0ff */
[----:B------:R2:W-:Y:S01]  /*115d0*/  @!P0 STS.128 [R0+0x388d0], R16 ;  /* 0x0388d01000008388 */ /* 0x0005e20000000c00 */
[----:B------:R-:W-:Y:S06]  /*115e0*/  BAR.ARV 0x5, 0x180 ;  /* 0x0146000000007b1d */ /* 0x000fec0000002000 */
.L_x_5357:
        /* <DEDUP_REMOVED lines=11> */
[----:B------:R-:W-:Y:S01]  /*116a0*/  ULDC UR37, c[0x0][0xc] ;  /* 0x0000030000257ab9 */ /* 0x000fe20000000800 */
[----:B------:R-:W-:Y:S01]  /*116b0*/  ULDC.64 UR38, c[0x0][0x198] ;  /* 0x0000660000267ab9 */ /* 0x000fe20000000a00 */
        /* <DEDUP_REMOVED lines=26> */
.L_x_5489:
        /* <DEDUP_REMOVED lines=56> */
.L_x_5366:
        /* <DEDUP_REMOVED lines=12> */
.L_x_5367:
[----:B------:R-:W-:Y:S05]  /*11ca0*/  @!P0 BRA `(.L_x_5368) ;  /* 0x00000000000c8947 */ /* 0x000fea0003800000 */
[----:B------:R-:W2:Y:S04]  /*11cb0*/  LDG.E R6, desc[UR44][R4.64] ;  /* 0x0000002c04067981 */ /* 0x000ea8000c1e1900 */
[----:B------:R-:W2:Y:S02]  /*11cc0*/  LDG.E R4, desc[UR44][R4.64+0x4] ;  /* 0x0000042c04047981 */ /* 0x000ea4000c1e1900 */
[----:B--2---:R-:W-:-:S07]  /*11cd0*/  IMAD.IADD R6, R4, 0x1, -R6 ;  /* 0x0000000104067824 */ /* 0x004fce00078e0a06 */
.L_x_5368:
        /* <DEDUP_REMOVED lines=9> */
[----:B----4-:R-:W-:Y:S01]  /*11d70*/  @P0 SHF.R.U32.HI R0, RZ, R3, R2 ;  /* 0x00000003ff000219 */ /* 0x010fe20000011602 */
[C---:B------:R-:W-:Y:S01]  /*11d80*/  VIADD R3, R6.reuse, 0x3f ;  /* 0x0000003f06037836 */ /* 0x040fe20000000000 */
[----:B------:R-:W-:-:S05]  /*11d90*/  IADD3 R2, R6, 0x40, -R9 ;  /* 0x0000004006027810 */ /* 0x000fca0007ffe809 */
[----:B------:R-:W-:Y:S01]  /*11da0*/  IMAD.IADD R0, R2, 0x1, R0 ;  /* 0x0000000102007824 */ /* 0x000fe200078e0200 */
[----:B------:R-:W-:-:S04]  /*11db0*/  SHF.R.S32.HI R2, RZ, 0x1f, R3 ;  /* 0x0000001fff027819 */ /* 0x000fc80000011403 */
[----:B------:R-:W-:Y:S02]  /*11dc0*/  LEA.HI R3, R2, R3, RZ, 0x6 ;  /* 0x0000000302037211 */ /* 0x000fe400078f30ff */
[----:B------:R-:W-:Y:S02]  /*11dd0*/  SHF.R.S32.HI R2, RZ, 0x1f, R0 ;  /* 0x0000001fff027819 */ /* 0x000fe40000011400 */
[----:B------:R-:W-:Y:S02]  /*11de0*/  SHF.R.S32.HI R3, RZ, 0x6, R3 ;  /* 0x00000006ff037819 */ /* 0x000fe40000011403 */
[----:B------:R-:W-:-:S04]  /*11df0*/  LEA.HI R2, R2, R0, RZ, 0x6 ;  /* 0x0000000002027211 */ /* 0x000fc800078f30ff */
        /* <DEDUP_REMOVED lines=22> */
.L_x_5370:
        /* <DEDUP_REMOVED lines=21> */
.L_x_5373:
[----:B------:R-:W-:Y:S05]  /*120b0*/  BSYNC B6 ;  /* 0x0000000000067941 */ /* 0x000fea0003800000 */
.L_x_5372:
        /* <DEDUP_REMOVED lines=21> */
.L_x_5376:
        /* <DEDUP_REMOVED lines=16> */
.L_x_5375:
[----:B------:R-:W-:Y:S05]  /*12310*/  BSYNC B6 ;  /* 0x0000000000067941 */ /* 0x000fea0003800000 */
.L_x_5374:
        /* <DEDUP_REMOVED lines=25> */
.L_x_5506:
[----:B--2---:R-:W2:Y:S01]  /*124b0*/  LDL.LU R5, [R1+0x8] ;  /* 0x0000080001057983 */ /* 0x004ea20000300800 */
[----:B------:R-:W-:Y:S02]  /*124c0*/  PLOP3.LUT P1, PT, PT, PT, PT, 0x8, 0x0 ;  /* 0x000000000000781c */ /* 0x000fe40003f2e170 */
[----:B---3--:R-:W-:Y:S01]  /*124d0*/  ISETP.NE.AND P0, PT, R14, RZ, PT ;  /* 0x000000ff0e00720c */ /* 0x008fe20003f05270 */
[----:B------:R3:W-:Y:S04]  /*124e0*/  STL [R1], R0 ;  /* 0x0000000001007387 */ /* 0x0007e80000100800 */
[----:B------:R3:W-:Y:S01]  /*124f0*/  STL [R1+0x2c], R4 ;  /* 0x00002c0401007387 */ /* 0x0007e20000100800 */
[----:B--2---:R-:W-:-:S05]  /*12500*/  LOP3.LUT R5, R5, 0xfffffffe, RZ, 0xc0, !PT ;  /* 0xfffffffe05057812 */ /* 0x004fca00078ec0ff */
[----:B------:R-:W-:-:S05]  /*12510*/  @P1 LOP3.LUT R5, R5, 0x1, RZ, 0xfc, !PT ;  /* 0x0000000105051812 */ /* 0x000fca00078efcff */
[----:B------:R3:W-:Y:S01]  /*12520*/  STL [R1+0x8], R5 ;  /* 0x0000080501007387 */ /* 0x0007e20000100800 */
[----:B------:R-:W-:Y:S05]  /*12530*/  @P0 BRA `(.L_x_5378) ;  /* 0x0000000400240947 */ /* 0x000fea0003800000 */
[----:B------:R-:W-:-:S03]  /*12540*/  UMOV UR4, 0xffffffff ;  /* 0xffffffff00047882 */ /* 0x000fc60000000000 */
[----:B------:R-:W-:Y:S05]  /*12550*/  BRA.DIV UR4, `(.L_x_5379) ;  /* 0x0000006a04ec7947 */ /* 0x000fea000b800000 */
[----:B------:R-:W-:-:S13]  /*12560*/  ELECT P6, URZ, PT ;  /* 0x00000000003f782f */ /* 0x000fda00038c0000 */
.L_x_5509:
[----:B------:R-:W-:Y:S05]  /*12570*/  @!P6 BRA `(.L_x_5378) ;  /* 0x000000040014e947 */ /* 0x000fea0003800000 */
[----:B------:R-:W-:-:S04]  /*12580*/  ISETP.NE.U32.AND P0, PT, R2, RZ, PT ;  /* 0x000000ff0200720c */ /* 0x000fc80003f05070 */
[----:B------:R-:W-:-:S13]  /*12590*/  ISETP.NE.AND.EX P0, PT, R3, RZ, PT, P0 ;  /* 0x000000ff0300720c */ /* 0x000fda0003f05300 */
[----:B------:R-:W-:Y:S05]  /*125a0*/  @!P0 BRA `(.L_x_5380) ;  /* 0x0000000000548947 */ /* 0x000fea0003800000 */
[----:B------:R-:W2:Y:S01]  /*125b0*/  LDC R6, c[0x0][0x43c] ;  /* 0x00010f00ff067b82 */ /* 0x000ea20000000800 */
[----:B01----:R-:W-:Y:S01]  /*125c0*/  IMAD.MOV.U32 R9, RZ, RZ, R4 ;  /* 0x000000ffff097224 */ /* 0x003fe200078e0004 */
[----:B------:R-:W-:-:S03]  /*125d0*/  ULDC.64 UR4, c[0x0][0x428] ;  /* 0x00010a0000047ab9 */ /* 0x000fc60000000a00 */
[----:B---3--:R-:W-:Y:S01]  /*125e0*/  IMAD.MOV.U32 R0, RZ, RZ, R9 ;  /* 0x000000ffff007224 */ /* 0x008fe200078e0009 */
        /* <DEDUP_REMOVED lines=17> */
.L_x_5380:
[----:B------:R-:W4:Y:S04]  /*12700*/  LDL R7, [R1+0x4] ;  /* 0x0000040001077983 */ /* 0x000f280000100800 */
[----:B--23--:R-:W4:Y:S04]  /*12710*/  LDL R0, [R1+0xc] ;  /* 0x00000c0001007983 */ /* 0x00cf280000100800 */
[----:B------:R-:W2:Y:S01]  /*12720*/  LDL R2, [R1+0x18] ;  /* 0x0000180001027983 */ /* 0x000ea20000100800 */
[----:B----4-:R-:W-:Y:S01]  /*12730*/  IMAD R0, R0, 0x8, R7 ;  /* 0x0000000800007824 */ /* 0x010fe200078e0207 */
[----:B--2---:R-:W-:-:S04]  /*12740*/  SHF.L.U32 R2, R2, 0x1f, RZ ;  /* 0x0000001f02027819 */ /* 0x004fc800000006ff */
[----:B------:R-:W2:Y:S02]  /*12750*/  SYNCS.PHASECHK.TRANS64.TRYWAIT P0, [R0+URZ+0x38840], R2 ;  /* 0x03884002000075a7 */ /* 0x000ea4000800017f */
[----:B--2---:R-:W-:Y:S05]  /*12760*/  @!P0 BRA `(.L_x_5381) ;  /* 0x0000006800888947 */ /* 0x004fea0003800000 */
.L_x_5510:
        /* <DEDUP_REMOVED lines=11> */
.L_x_5382:
[----:B------:R-:W3:Y:S04]  /*12820*/  LDL R6, [R1+0x4] ;  /* 0x0000040001067983 */ /* 0x000ee80000100800 */
[----:B------:R-:W3:Y:S04]  /*12830*/  LDL R5, [R1+0xc] ;  /* 0x00000c0001057983 */ /* 0x000ee80000100800 */
[----:B------:R-:W4:Y:S04]  /*12840*/  LDL R7, [R1+0x2c] ;  /* 0x00002c0001077983 */ /* 0x000f280000100800 */
[----:B------:R-:W5:Y:S04]  /*12850*/  LDL R4, [R1+0x20] ;  /* 0x0000200001047983 */ /* 0x000f680000100800 */
[----:B------:R-:W5:Y:S04]  /*12860*/  LDL R3, [R1] ;  /* 0x0000000001037983 */ /* 0x000f680000100800 */
[----:B--2---:R-:W2:Y:S01]  /*12870*/  LDL.LU R2, [R1+0x8] ;  /* 0x0000080001027983 */ /* 0x004ea20000300800 */
        /* <DEDUP_REMOVED lines=8> */
[----:B---3--:R-:W-:Y:S01]  /*12900*/  IMAD R0, R5, 0x2000, R6 ;  /* 0x0000200005007824 */ /* 0x008fe200078e0206 */
[----:B----4-:R-:W-:-:S04]  /*12910*/  R2UR UR11, R7 ;  /* 0x00000000070b72ca */ /* 0x010fc800000e0000 */
[----:B------:R-:W-:Y:S02]  /*12920*/  R2UR UR8, R0 ;  /* 0x00000000000872ca */ /* 0x000fe400000e0000 */
[----:B-----5:R-:W-:Y:S02]  /*12930*/  R2UR UR4, R4 ;  /* 0x00000000040472ca */ /* 0x020fe400000e0000 */
[----:B------:R-:W-:Y:S02]  /*12940*/  R2UR UR13, R3 ;  /* 0x00000000030d72ca */ /* 0x000fe400000e0000 */
[----:B--2---:R-:W-:-:S07]  /*12950*/  LOP3.LUT R2, R2, 0xfffffffe, RZ, 0xc0, !PT ;  /* 0xfffffffe02027812 */ /* 0x004fce00078ec0ff */
[----:B------:R-:W-:Y:S02]  /*12960*/  UIADD3 UR8, UR8, 0x22400, URZ ;  /* 0x0002240008087890 */ /* 0x000fe4000fffe03f */
[----:B------:R-:W-:Y:S01]  /*12970*/  ULEA UR11, UR11, UR4, 0x6 ;  /* 0x000000040b0b7291 */ /* 0x000fe2000f8e303f */
[----:B------:R-:W-:Y:S02]  /*12980*/  @P0 LOP3.LUT R2, R2, 0x1, RZ, 0xfc, !PT ;  /* 0x0000000102020812 */ /* 0x000fe400078efcff */
[----:B------:R-:W-:-:S03]  /*12990*/  UMOV UR4, 0x0 ;  /* 0x0000000000047882 */ /* 0x000fc60000000000 */
[----:B------:R2:W-:Y:S03]  /*129a0*/  STL [R1+0x8], R2 ;  /* 0x0000080201007387 */ /* 0x0005e60000100800 */
[----:B------:R2:W-:Y:S01]  /*129b0*/  UTMALDG.4D [UR8], [UR6], desc[UR4] ;  /* 0x00000408060075b4 */ /* 0x0005e20008019000 */
[----:B------:R-:W-:Y:S02]  /*129c0*/  NOP ;  /* 0x0000000000007918 */ /* 0x000fe40000000000 */
.L_x_5378:
[----:B---3--:R-:W3:Y:S04]  /*129d0*/  LDL R0, [R1+0x4] ;  /* 0x0000040001007983 */ /* 0x008ee80000100800 */
        /* <DEDUP_REMOVED lines=16> */
[----:B---3--:R-:W-:-:S05]  /*12ae0*/  SHF.R.S32.HI R0, RZ, 0x1f, R18 ;  /* 0x0000001fff007819 */ /* 0x008fca0000011412 */
        /* <DEDUP_REMOVED lines=19> */
.L_x_5384:
[----:B------:R-:W-:Y:S05]  /*12c20*/  BSYNC B6 ;  /* 0x0000000000067941 */ /* 0x000fea0003800000 */
.L_x_5383:
[----:B------:R-:W3:Y:S01]  /*12c30*/  LDL R4, [R1+0x40] ;  /* 0x0000400001047983 */ /* 0x000ee20000100800 */
[----:B------:R-:W4:Y:S01]  /*12c40*/  LDC R7, c[0x0][0x448] ;  /* 0x00011200ff077b82 */ /* 0x000f220000000800 */
[----:B------:R-:W-:Y:S01]  /*12c50*/  ULDC.64 UR4, c[0x0][0x298] ;  /* 0x0000a60000047ab9 */ /* 0x000fe20000000a00 */
[----:B------:R-:W-:Y:S01]  /*12c60*/  ULDC.64 UR6, c[0x0][0x280] ;  /* 0x0000a00000067ab9 */ /* 0x000fe20000000a00 */
[----:B------:R-:W3:Y:S04]  /*12c70*/  LDL R10, [R1+0x28] ;  /* 0x00002800010a7983 */ /* 0x000ee80000100800 */
[----:B01----:R-:W3:Y:S01]  /*12c80*/  LDL R9, [R1+0x4c] ;  /* 0x00004c0001097983 */ /* 0x003ee20000100800 */
[----:B--2---:R-:W0:Y:S01]  /*12c90*/  S2R R2, SR_TID.X ;  /* 0x0000000000027919 */ /* 0x004e220000002100 */
[----:B------:R-:W1:Y:S02]  /*12ca0*/  S2R R0, SR_TID.X ;  /* 0x0000000000007919 */ /* 0x000e640000002100 */
[----:B------:R-:W2:Y:S04]  /*12cb0*/  LDL R8, [R1+0x50] ;  /* 0x0000500001087983 */ /* 0x000ea80000100800 */
[----:B------:R-:W2:Y:S01]  /*12cc0*/  LDL R6, [R1+0x38] ;  /* 0x0000380001067983 */ /* 0x000ea20000100800 */
[----:B----4-:R-:W-:-:S13]  /*12cd0*/  ISETP.NE.AND P0, PT, R7, 0x1, PT ;  /* 0x000000010700780c */ /* 0x010fda0003f05270 */
[----:B------:R-:W4:Y:S01]  /*12ce0*/  @P0 LDC R3, c[0x0][0x450] ;  /* 0x00011400ff030b82 */ /* 0x000f220000000800 */
[----:B0-----:R-:W-:-:S04]  /*12cf0*/  LOP3.LUT R2, R2, 0x7f, RZ, 0xc0, !PT ;  /* 0x0000007f02027812 */ /* 0x001fc800078ec0ff */
[----:B------:R-:W-:Y:S01]  /*12d00*/  SHF.R.U32.HI R2, RZ, 0x3, R2 ;  /* 0x00000003ff027819 */ /* 0x000fe20000011602 */
[----:B-1----:R-:W-:-:S05]  /*12d10*/  IMAD.SHL.U32 R0, R0, 0x10, RZ ;  /* 0x0000001000007824 */ /* 0x002fca00078e00ff */
[----:B------:R-:W-:Y:S02]  /*12d20*/  LOP3.LUT R0, R2, 0x70, R0, 0xf8, !PT ;  /* 0x0000007002007812 */ /* 0x000fe400078ef800 */
[----:B------:R-:W0:Y:S03]  /*12d30*/  @P0 LDC R2, c[0x0][0x44c] ;  /* 0x00011300ff020b82 */ /* 0x000e260000000800 */
[----:B------:R-:W-:-:S04]  /*12d40*/  IMAD R5, R17, 0x40, R0 ;  /* 0x0000004011057824 */ /* 0x000fc800078e0200 */
[----:B------:R-:W-:Y:S01]  /*12d50*/  IMAD.MOV.U32 R0, RZ, RZ, R5 ;  /* 0x000000ffff007224 */ /* 0x000fe200078e0005 */
[----:B------:R1:W-:Y:S01]  /*12d60*/  STL [R1+0x24], R5 ;  /* 0x0000240501007387 */ /* 0x0003e20000100800 */
[----:B0-----:R-:W-:-:S05]  /*12d70*/  @P0 IMAD.HI.U32 R2, R5, R2, RZ ;  /* 0x0000000205020227 */ /* 0x001fca00078e00ff */
[----:B----4-:R-:W-:Y:S01]  /*12d80*/  @P0 SHF.R.U32.HI R0, RZ, R3, R2 ;  /* 0x00000003ff000219 */ /* 0x010fe20000011602 */
[----:B---3--:R-:W-:-:S04]  /*12d90*/  IMAD R2, R4, UR4, RZ ;  /* 0x0000000404027c24 */ /* 0x008fc8000f8e02ff */
        /* <DEDUP_REMOVED lines=10> */
[----:B--2---:R-:W-:Y:S02]  /*12e40*/  IMAD R4, R8, UR4, RZ ;  /* 0x0000000408047c24 */ /* 0x004fe4000f8e02ff */
[----:B------:R-:W2:Y:S01]  /*12e50*/  S2R R8, SR_TID.X ;  /* 0x0000000000087919 */ /* 0x000ea20000002100 */
        /* <DEDUP_REMOVED lines=13> */
[----:B--2---:R-:W-:Y:S02]  /*12f30*/  IMAD.SHL.U32 R10, R8, 0x8, RZ ;  /* 0x00000008080a7824 */ /* 0x004fe400078e00ff */
[----:B------:R-:W-:Y:S02]  /*12f40*/  IMAD R6, R6, UR4, RZ ;  /* 0x0000000406067c24 */ /* 0x000fe4000f8e02ff */
[----:B-1----:R-:W-:Y:S01]  /*12f50*/  IMAD.WIDE.U32 R4, R0, UR4, R2 ;  /* 0x0000000400047c25 */ /* 0x002fe2000f8e0002 */
        /* <DEDUP_REMOVED lines=47> */
.L_x_5519:
        /* <DEDUP_REMOVED lines=12> */
.L_x_5386:
        /* <DEDUP_REMOVED lines=38> */
.L_x_5388:
[----:B------:R-:W-:Y:S05]  /*13570*/  BSYNC B6 ;  /* 0x0000000000067941 */ /* 0x000fea0003800000 */
.L_x_5387:
        /* <DEDUP_REMOVED lines=188> */
.L_x_5529:
        /* <DEDUP_REMOVED lines=31> */
.L_x_5391:
[----:B------:R-:W-:Y:S05]  /*14330*/  BSYNC B0 ;  /* 0x0000000000007941 */ /* 0x000fea0003800000 */
.L_x_5390:
[----:B--2---:R2:W5:Y:S01]  /*14340*/  LDL R0, [R1+0x4] ;  /* 0x0000040001007983 */ /* 0x0045620000100800 */
[----:B------:R-:W-:Y:S01]  /*14350*/  PLOP3.LUT P0, PT, PT, PT, PT, 0x80, 0x0 ;  /* 0x000000000000781c */ /* 0x000fe20003f0f070 */
[----:B------:R-:W-:-:S12]  /*14360*/  NOP ;  /* 0x0000000000007918 */ /* 0x000fd80000000000 */
.L_x_5392:
        /* <DEDUP_REMOVED lines=19> */
.L_x_5530:
[----:B------:R-:W-:Y:S05]  /*144a0*/  BSYNC B0 ;  /* 0x0000000000007941 */ /* 0x000fea0003800000 */
.L_x_5393:
        /* <DEDUP_REMOVED lines=16> */
.L_x_5531:
[----:B------:R-:W-:Y:S05]  /*145b0*/  BSYNC B1 ;  /* 0x0000000000017941 */ /* 0x000fea0003800000 */
.L_x_5397:
        /* <DEDUP_REMOVED lines=9> */
.L_x_5400:
[----:B------:R-:W-:Y:S05]  /*14650*/  BSYNC B1 ;  /* 0x0000000000017941 */ /* 0x000fea0003800000 */
.L_x_5399:
[----:B------:R-:W3:Y:S04]  /*14660*/  LDL R5, [R1+0x20] ;  /* 0x0000200001057983 */ /* 0x000ee80000100800 */
[----:B------:R-:W3:Y:S04]  /*14670*/  LDL.LU R3, [R1+0x2c] ;  /* 0x00002c0001037983 */ /* 0x000ee80000300800 */
[----:B------:R-:W4:Y:S04]  /*14680*/  LDL R4, [R1+0x4] ;  /* 0x0000040001047983 */ /* 0x000f280000100800 */
[----:B0-----:R-:W4:Y:S01]  /*14690*/  LDL R2, [R1+0xc] ;  /* 0x00000c0001027983 */ /* 0x001f220000100800 */
[----:B------:R-:W-:Y:S01]  /*146a0*/  UIADD3 UR4, UP0, UR38, 0x470, URZ ;  /* 0x0000047026047890 */ /* 0x000fe2000ff1e03f */
[----:B------:R-:W-:Y:S01]  /*146b0*/  PLOP3.LUT P0, PT, PT, PT, PT, 0x80, 0x0 ;  /* 0x000000000000781c */ /* 0x000fe20003f0f070 */
[----:B------:R-:W-:Y:S01]  /*146c0*/  VIADD R0, R0, 0x38850 ;  /* 0x0003885000007836 */ /* 0x000fe20000000000 */
[----:B------:R-:W-:Y:S01]  /*146d0*/  UMOV UR6, 0x0 ;  /* 0x0000000000067882 */ /* 0x000fe20000000000 */
[----:B------:R-:W-:Y:S01]  /*146e0*/  UIADD3.X UR5, URZ, UR39, URZ, UP0, !UPT ;  /* 0x000000273f057290 */ /* 0x000fe200087fe43f */
[----:B------:R-:W-:Y:S01]  /*146f0*/  UMOV UR7, 0x14f00000 ;  /* 0x14f0000000077882 */ /* 0x000fe20000000000 */
[----:B------:R-:W-:Y:S01]  /*14700*/  UMOV UR10, URZ ;  /* 0x0000003f000a7c82 */ /* 0x000fe20008000000 */
[----:B---3--:R-:W-:-:S02]  /*14710*/  IMAD R3, R3, 0x40, R5 ;  /* 0x0000004003037824 */ /* 0x008fc400078e0205 */
[----:B----4-:R-:W-:-:S04]  /*14720*/  IMAD R2, R2, 0x10000, R4 ;  /* 0x0001000002027824 */ /* 0x010fc800078e0204 */
[----:B------:R-:W-:-:S07]  /*14730*/  VIADD R4, R2, 0x400 ;  /* 0x0000040002047836 */ /* 0x000fce0000000000 */
.L_x_5401:
        /* <DEDUP_REMOVED lines=16> */
.L_x_5402:
        /* <DEDUP_REMOVED lines=16> */
.L_x_5403:
        /* <DEDUP_REMOVED lines=16> */
.L_x_5404:
        /* <DEDUP_REMOVED lines=16> */
.L_x_5405:
        /* <DEDUP_REMOVED lines=16> */
.L_x_5406:
        /* <DEDUP_REMOVED lines=16> */
.L_x_5407:
        /* <DEDUP_REMOVED lines=16> */
.L_x_5408:
        /* <DEDUP_REMOVED lines=11> */
.L_x_5396:
[----:B------:R-:W-:Y:S05]  /*14ef0*/  BSYNC B0 ;  /* 0x0000000000007941 */ /* 0x000fea0003800000 */
.L_x_5395:
[----:B-1----:R-:W3:Y:S01]  /*14f00*/  LDL R4, [R1+0x30] ;  /* 0x0000300001047983 */ /* 0x002ee20000100800 */
[----:B------:R-:W-:Y:S01]  /*14f10*/  BSSY B0, `(.L_x_5409) ;  /* 0x00002ca000007945 */ /* 0x000fe20003800000 */
[----:B---3--:R-:W-:-:S13]  /*14f20*/  ISETP.GE.AND P0, PT, R4, 0x2, PT ;  /* 0x000000020400780c */ /* 0x008fda0003f06270 */
[----:B------:R-:W-:Y:S05]  /*14f30*/  @!P0 BRA `(.L_x_5410) ;  /* 0x0000002c001c8947 */ /* 0x000fea0003800000 */
[C---:B------:R-:W-:Y:S01]  /*14f40*/  LOP3.LUT R0, R4.reuse, 0x1, RZ, 0xc0, !PT ;  /* 0x0000000104007812 */ /* 0x040fe200078ec0ff */
[----:B------:R-:W-:Y:S01]  /*14f50*/  VIADD R4, R4, 0xfffffffe ;  /* 0xfffffffe04047836 */ /* 0x000fe20000000000 */
[----:B------:R-:W-:Y:S02]  /*14f60*/  BSSY B2, `(.L_x_5411) ;  /* 0x00000f0000027945 */ /* 0x000fe40003800000 */
[----:B------:R-:W-:Y:S01]  /*14f70*/  ISETP.NE.U32.AND P0, PT, R0, 0x1, PT ;  /* 0x000000010000780c */ /* 0x000fe20003f05070 */
[----:B------:R-:W-:-:S12]  /*14f80*/  IMAD.MOV.U32 R0, RZ, RZ, R4 ;  /* 0x000000ffff007224 */ /* 0x000fd800078e0004 */
[----:B------:R-:W-:Y:S05]  /*14f90*/  @!P0 BRA `(.L_x_5412) ;  /* 0x0000000c00b08947 */ /* 0x000fea0003800000 */
        /* <DEDUP_REMOVED lines=38> */
.L_x_5415:
        /* <DEDUP_REMOVED lines=9> */
.L_x_5532:
[----:B------:R-:W-:Y:S05]  /*15290*/  BSYNC B3 ;  /* 0x0000000000037941 */ /* 0x000fea0003800000 */
.L_x_5416:
        /* <DEDUP_REMOVED lines=9> */
.L_x_5419:
[----:B------:R-:W-:Y:S05]  /*15330*/  BSYNC B3 ;  /* 0x0000000000037941 */ /* 0x000fea0003800000 */
.L_x_5418:
[----:B------:R-:W3:Y:S04]  /*15340*/  LDL R7, [R1+0x4] ;  /* 0x0000040001077983 */ /* 0x000ee80000100800 */
[----:B------:R-:W3:Y:S04]  /*15350*/  LDL R5, [R1+0xc] ;  /* 0x00000c0001057983 */ /* 0x000ee80000100800 */
[----:B------:R-:W4:Y:S01]  /*15360*/  LDL R6, [R1+0x20] ;  /* 0x0000200001067983 */ /* 0x000f220000100800 */
[----:B0-----:R-:W-:Y:S01]  /*15370*/  IMAD.MOV.U32 R8, RZ, RZ, RZ ;  /* 0x000000ffff087224 */ /* 0x001fe200078e00ff */
        /* <DEDUP_REMOVED lines=10> */
.L_x_5420:
        /* <DEDUP_REMOVED lines=14> */
.L_x_5533:
[----:B------:R-:W-:Y:S05]  /*15500*/  BSYNC B3 ;  /* 0x0000000000037941 */ /* 0x000fea0003800000 */
.L_x_5421:
        /* <DEDUP_REMOVED lines=11> */
.L_x_5424:
[----:B------:R-:W-:Y:S05]  /*155c0*/  BSYNC B3 ;  /* 0x0000000000037941 */ /* 0x000fea0003800000 */
.L_x_5423:
        /* <DEDUP_REMOVED lines=11> */
.L_x_5425:
        /* <DEDUP_REMOVED lines=16> */
.L_x_5426:
        /* <DEDUP_REMOVED lines=16> */
.L_x_5427:
        /* <DEDUP_REMOVED lines=16> */
.L_x_5428:
        /* <DEDUP_REMOVED lines=16> */
.L_x_5429:
        /* <DEDUP_REMOVED lines=16> */
.L_x_5430:
        /* <DEDUP_REMOVED lines=16> */
.L_x_5431:
        /* <DEDUP_REMOVED lines=16> */
.L_x_5432:
        /* <DEDUP_REMOVED lines=11> */
.L_x_5414:
[----:B------:R-:W-:Y:S05]  /*15e30*/  BSYNC B1 ;  /* 0x0000000000017941 */ /* 0x000fea0003800000 */
.L_x_5413:
[----:B------:R-:W3:Y:S02]  /*15e40*/  LDL.LU R5, [R1+0x30] ;  /* 0x0000300001057983 */ /* 0x000ee40000300800 */
[----:B---3--:R-:W-:-:S07]  /*15e50*/  VIADD R0, R5, 0xfffffffd ;  /* 0xfffffffd05007836 */ /* 0x008fce0000000000 */
.L_x_5412:
[----:B------:R-:W-:Y:S05]  /*15e60*/  BSYNC B2 ;  /* 0x0000000000027941 */ /* 0x000fea0003800000 */
.L_x_5411:
[----:B------:R-:W-:-:S13]  /*15e70*/  ISETP.NE.AND P0, PT, R4, RZ, PT ;  /* 0x000000ff0400720c */ /* 0x000fda0003f05270 */
[----:B------:R-:W-:Y:S05]  /*15e80*/  @!P0 BRA `(.L_x_5410) ;  /* 0x0000001c00488947 */ /* 0x000fea0003800000 */
.L_x_5473:
        /* <DEDUP_REMOVED lines=13> */
[----:B0-----:R-:W-:Y:S01]  /*15f60*/  IMAD.MOV.U32 R8, RZ, RZ, R0 ;  /* 0x000000ffff087224 */ /* 0x001fe200078e0000 */
        /* <DEDUP_REMOVED lines=23> */
.L_x_5435:
        /* <DEDUP_REMOVED lines=9> */
.L_x_5534:
[----:B------:R-:W-:Y:S05]  /*16170*/  BSYNC B2 ;  /* 0x0000000000027941 */ /* 0x000fea0003800000 */
.L_x_5436:
        /* <DEDUP_REMOVED lines=9> */
.L_x_5439:
[----:B------:R-:W-:Y:S05]  /*16210*/  BSYNC B2 ;  /* 0x0000000000027941 */ /* 0x000fea0003800000 */
.L_x_5438:
        /* <DEDUP_REMOVED lines=13> */
.L_x_5440:
        /* <DEDUP_REMOVED lines=14> */
.L_x_5535:
[----:B------:R-:W-:Y:S05]  /*163d0*/  BSYNC B2 ;  /* 0x0000000000027941 */ /* 0x000fea0003800000 */
.L_x_5441:
        /* <DEDUP_REMOVED lines=11> */
.L_x_5444:
[----:B------:R-:W-:Y:S05]  /*16490*/  BSYNC B2 ;  /* 0x0000000000027941 */ /* 0x000fea0003800000 */
.L_x_5443:
        /* <DEDUP_REMOVED lines=10> */
.L_x_5445:
        /* <DEDUP_REMOVED lines=16> */
.L_x_5446:
        /* <DEDUP_REMOVED lines=16> */
.L_x_5447:
        /* <DEDUP_REMOVED lines=16> */
.L_x_5448:
        /* <DEDUP_REMOVED lines=16> */
.L_x_5449:
        /* <DEDUP_REMOVED lines=16> */
.L_x_5450:
        /* <DEDUP_REMOVED lines=16> */
.L_x_5451:
        /* <DEDUP_REMOVED lines=16> */
.L_x_5452:
        /* <DEDUP_REMOVED lines=11> */
.L_x_5434:
[----:B------:R-:W-:Y:S05]  /*16cf0*/  BSYNC B1 ;  /* 0x0000000000017941 */ /* 0x000fea0003800000 */
.L_x_5433:
[----:B------:R-:W3:Y:S01]  /*16d00*/  LDL R2, [R1+0x8] ;  /* 0x0000080001027983 */ /* 0x000ee20000100800 */
[----:B------:R-:W-:Y:S01]  /*16d10*/  VIADD R7, R7, 0x1 ;  /* 0x0000000107077836 */ /* 0x000fe20000000000 */
[----:B------:R-:W-:Y:S04]  /*16d20*/  BSSY B1, `(.L_x_5453) ;  /* 0x00000e5000017945 */ /* 0x000fe80003800000 */
[----:B------:R-:W-:-:S04]  /*16d30*/  ISETP.NE.AND P0, PT, R7, 0x2, PT ;  /* 0x000000020700780c */ /* 0x000fc80003f05270 */
[----:B0-----:R-:W-:Y:S02]  /*16d40*/  SEL R9, R7, RZ, P0 ;  /* 0x000000ff07097207 */ /* 0x001fe40000000000 */
        /* <DEDUP_REMOVED lines=31> */
.L_x_5455:
        /* <DEDUP_REMOVED lines=9> */
.L_x_5536:
[----:B------:R-:W-:Y:S05]  /*16fd0*/  BSYNC B2 ;  /* 0x0000000000027941 */ /* 0x000fea0003800000 */
.L_x_5456:
        /* <DEDUP_REMOVED lines=9> */
.L_x_5459:
[----:B------:R-:W-:Y:S05]  /*17070*/  BSYNC B2 ;  /* 0x0000000000027941 */ /* 0x000fea0003800000 */
.L_x_5458:
        /* <DEDUP_REMOVED lines=14> */
.L_x_5460:
        /* <DEDUP_REMOVED lines=14> */
.L_x_5537:
[----:B------:R-:W-:Y:S05]  /*17240*/  BSYNC B2 ;  /* 0x0000000000027941 */ /* 0x000fea0003800000 */
.L_x_5461:
        /* <DEDUP_REMOVED lines=11> */
.L_x_5464:
[----:B------:R-:W-:Y:S05]  /*17300*/  BSYNC B2 ;  /* 0x0000000000027941 */ /* 0x000fea0003800000 */
.L_x_5463:
        /* <DEDUP_REMOVED lines=11> */
.L_x_5465:
        /* <DEDUP_REMOVED lines=16> */
.L_x_5466:
        /* <DEDUP_REMOVED lines=16> */
.L_x_5467:
        /* <DEDUP_REMOVED lines=16> */
.L_x_5468:
        /* <DEDUP_REMOVED lines=16> */
.L_x_5469:
        /* <DEDUP_REMOVED lines=16> */
.L_x_5470:
        /* <DEDUP_REMOVED lines=16> */
.L_x_5471:
        /* <DEDUP_REMOVED lines=16> */
.L_x_5472:
        /* <DEDUP_REMOVED lines=11> */
.L_x_5454:
[----:B------:R-:W-:Y:S05]  /*17b70*/  BSYNC B1 ;  /* 0x0000000000017941 */ /* 0x000fea0003800000 */
.L_x_5453:
[C---:B------:R-:W-:Y:S01]  /*17b80*/  ISETP.GT.AND P0, PT, R0.reuse, 0x1, PT ;  /* 0x000000010000780c */ /* 0x040fe20003f04270 */
[----:B------:R-:W-:-:S12]  /*17b90*/  VIADD R0, R0, 0xfffffffe ;  /* 0xfffffffe00007836 */ /* 0x000fd80000000000 */
[----:B------:R-:W-:Y:S05]  /*17ba0*/  @P0 BRA `(.L_x_5473) ;  /* 0xffffffe000b80947 */ /* 0x000fea000383ffff */
.L_x_5410:
[----:B------:R-:W-:Y:S05]  /*17bb0*/  BSYNC B0 ;  /* 0x0000000000007941 */ /* 0x000fea0003800000 */
.L_x_5409:
        /* <DEDUP_REMOVED lines=24> */
.L_x_5475:
[----:B------:R-:W-:Y:S05]  /*17d40*/  BSYNC B0 ;  /* 0x0000000000007941 */ /* 0x000fea0003800000 */
.L_x_5474:
[----:B------:R-:W-:-:S05]  /*17d50*/  SEL R0, R0, RZ, P0 ;  /* 0x000000ff00007207 */ /* 0x000fca0000000000 */
[----:B------:R3:W-:Y:S02]  /*17d60*/  STL [R1+0xc], R0 ;  /* 0x00000c0001007387 */ /* 0x0007e40000100800 */
.L_x_5371:
[----:B------:R-:W-:Y:S05]  /*17d70*/  BSYNC B7 ;  /* 0x0000000000077941 */ /* 0x000fea0003800000 */
.L_x_5369:
        /* <DEDUP_REMOVED lines=13> */
.L_x_5476:
        /* <DEDUP_REMOVED lines=36> */
.L_x_5547:
[----:B------:R-:W-:Y:S02]  /*18090*/  ULDC UR4, c[0x0][0xd38] ;  /* 0x00034e0000047ab9 */ /* 0x000fe40000000800 */
[----:B------:R-:W-:-:S04]  /*180a0*/  IMAD.U32 R4, RZ, RZ, UR4 ;  /* 0x00000004ff047e24 */ /* 0x000fc8000f8e00ff */
[----:B---3--:R-:W-:-:S04]  /*180b0*/  IMAD R16, R16, R4, RZ ;  /* 0x0000000410107224 */ /* 0x008fc800078e02ff */
[----:B------:R-:W-:-:S05]  /*180c0*/  IMAD.IADD R5, R5, 0x1, R16 ;  /* 0x0000000105057824 */ /* 0x000fca00078e0210 */
[----:B------:R-:W-:-:S13]  /*180d0*/  ISETP.GT.AND P6, PT, R5, R0, PT ;  /* 0x000000000500720c */ /* 0x000fda0003fc4270 */
[----:B------:R-:W-:Y:S05]  /*180e0*/  @P6 BRA `(.L_x_5479) ;  /* 0x00000000009c6947 */ /* 0x000fea0003800000 */
.L_x_5484:
        /* <DEDUP_REMOVED lines=14> */
.L_x_5482:
[----:B------:R-:W-:Y:S05]  /*181d0*/  BSYNC B0 ;  /* 0x0000000000007941 */ /* 0x000fea0003800000 */
.L_x_5481:
        /* <DEDUP_REMOVED lines=18> */
.L_x_5555:
[----:B------:R-:W-:Y:S02]  /*18300*/  ULDC UR4, c[0x0][0xd38] ;  /* 0x00034e0000047ab9 */ /* 0x000fe40000000800 */
[----:B------:R-:W-:-:S04]  /*18310*/  IMAD.U32 R4, RZ, RZ, UR4 ;  /* 0x00000004ff047e24 */ /* 0x000fc8000f8e00ff */
[----:B---3--:R-:W-:-:S04]  /*18320*/  IMAD R16, R16, R4, RZ ;  /* 0x0000000410107224 */ /* 0x008fc800078e02ff */
[----:B------:R-:W-:-:S05]  /*18330*/  IMAD.IADD R5, R16, 0x1, R5 ;  /* 0x0000000110057824 */ /* 0x000fca00078e0205 */
[----:B------:R-:W-:-:S13]  /*18340*/  ISETP.GT.AND P6, PT, R5, R0, PT ;  /* 0x000000000500720c */ /* 0x000fda0003fc4270 */
[----:B------:R-:W-:Y:S05]  /*18350*/  @!P6 BRA `(.L_x_5484) ;  /* 0xfffffffc0064e947 */ /* 0x000fea000383ffff */
.L_x_5479:
        /* <DEDUP_REMOVED lines=8> */
.L_x_5559:
[----:B------:R-:W-:Y:S01]  /*183e0*/  ISETP.NE.AND P0, PT, R5, RZ, PT ;  /* 0x000000ff0500720c */ /* 0x000fe20003f05270 */
[----:B------:R-:W-:-:S12]  /*183f0*/  IMAD.MOV.U32 R5, RZ, RZ, RZ ;  /* 0x000000ffff057224 */ /* 0x000fd800078e00ff */
[----:B------:R-:W-:Y:S05]  /*18400*/  @!P0 BRA `(.L_x_5486) ;  /* 0x0000000000148947 */ /* 0x000fea0003800000 */
[----:B------:R-:W-:Y:S01]  /*18410*/  UMOV UR4, 0xffffffff ;  /* 0xffffffff00047882 */ /* 0x000fe20000000000 */
[----:B------:R-:W-:Y:S02]  /*18420*/  VIADD R12, R6, 0xffffffff ;  /* 0xffffffff060c7836 */ /* 0x000fe40000000000 */
[----:B------:R-:W-:Y:S05]  /*18430*/  BRA.DIV UR4, `(.L_x_5487) ;  /* 0x0000002a049c7947 */ /* 0x000fea000b800000 */
[----:B-1----:R1:W0:Y:S02]  /*18440*/  SHFL.IDX PT, R3, R3, R12, 0x1f ;  /* 0x00001f0c03037589 */ /* 0x00222400000e0000 */
.L_x_5562:
[----:B0-----:R-:W-:-:S07]  /*18450*/  IMAD.MOV.U32 R5, RZ, RZ, R3 ;  /* 0x000000ffff057224 */ /* 0x001fce00078e0003 */
.L_x_5486:
        /* <DEDUP_REMOVED lines=66> */
.L_x_5480:
[----:B------:R-:W-:Y:S01]  /*18880*/  UMOV UR4, URZ ;  /* 0x0000003f00047c82 */ /* 0x000fe20008000000 */
[----:B------:R-:W-:Y:S01]  /*18890*/  UMOV UR5, URZ ;  /* 0x0000003f00057c82 */ /* 0x000fe20008000000 */
[----:B------:R-:W-:Y:S01]  /*188a0*/  ULDC UR6, c[0x0][0xd3c] ;  /* 0x00034f0000067ab9 */ /* 0x000fe20000000800 */
[----:B------:R-:W-:Y:S02]  /*188b0*/  IMAD.MOV.U32 R16, RZ, RZ, R0 ;  /* 0x000000ffff107224 */ /* 0x000fe400078e0000 */
[----:B------:R-:W-:Y:S02]  /*188c0*/  IMAD.U32 R17, RZ, RZ, UR4 ;  /* 0x00000004ff117e24 */ /* 0x000fe4000f8e00ff */
[----:B------:R-:W-:Y:S02]  /*188d0*/  IMAD.U32 R18, RZ, RZ, UR5 ;  /* 0x00000005ff127e24 */ /* 0x000fe4000f8e00ff */
[----:B------:R-:W-:-:S07]  /*188e0*/  IMAD.U32 R19, RZ, RZ, UR6 ;  /* 0x00000006ff137e24 */ /* 0x000fce000f8e00ff */
.L_x_5488:
        /* <DEDUP_REMOVED lines=12> */
.L_x_5477:
[----:B------:R-:W-:Y:S02]  /*189b0*/  ULDC UR4, c[0x0][0xd3c] ;  /* 0x00034f0000047ab9 */ /* 0x000fe40000000800 */
[----:B----4-:R-:W-:-:S13]  /*189c0*/  ISETP.GE.AND P0, PT, R19, UR4, PT ;  /* 0x0000000413007c0c */ /* 0x010fda000bf06270 */
[----:B------:R-:W-:Y:S05]  /*189d0*/  @!P0 BRA `(.L_x_5489) ;  /* 0xffffff8c00a08947 */ /* 0x000fea000383ffff */
[----:B------:R-:W-:Y:S05]  /*189e0*/  BSYNC B8 ;  /* 0x0000000000087941 */ /* 0x000fea0003800000 */
.L_x_5365:
        /* <DEDUP_REMOVED lines=12> */
.L_x_5563:
[----:B------:R-:W-:Y:S05]  /*18ab0*/  BSYNC B0 ;  /* 0x0000000000007941 */ /* 0x000fea0003800000 */
.L_x_5490:
[----:B------:R-:W-:-:S03]  /*18ac0*/  UMOV UR4, 0xffffffff ;  /* 0xffffffff00047882 */ /* 0x000fc60000000000 */
[----:B------:R-:W-:Y:S05]  /*18ad0*/  BRA.DIV UR4, `(.L_x_5492) ;  /* 0x0000002604307947 */ /* 0x000fea000b800000 */
[----:B------:R-:W1:Y:S02]  /*18ae0*/  S2R R2, SR_TID.X ;  /* 0x0000000000027919 */ /* 0x000e640000002100 */
[----:B-1----:R-:W-:-:S04]  /*18af0*/  SHF.R.U32.HI R2, RZ, 0x5, R2 ;  /* 0x00000005ff027819 */ /* 0x002fc80000011602 */
[----:B------:R-:W-:-:S05]  /*18b00*/  LOP3.LUT R2, R2, 0x3, RZ, 0xc0, !PT ;  /* 0x0000000302027812 */ /* 0x000fca00078ec0ff */
[----:B------:R1:W3:Y:S02]  /*18b10*/  SHFL.IDX PT, R14, R2, RZ, 0x1f ;  /* 0x00001fff020e7589 */ /* 0x0002e400000e0000 */
.L_x_5566:
[----:B---3--:R-:W-:Y:S01]  /*18b20*/  ISETP.NE.AND P0, PT, R14, RZ, PT ;  /* 0x000000ff0e00720c */ /* 0x008fe20003f05270 */
[----:B------:R-:W-:-:S12]  /*18b30*/  BSSY B0, `(.L_x_5493) ;  /* 0x0000027000007945 */ /* 0x000fd80003800000 */
[----:B------:R-:W-:Y:S05]  /*18b40*/  @P0 BRA `(.L_x_5494) ;  /* 0x0000000000940947 */ /* 0x000fea0003800000 */
[----:B------:R-:W-:-:S03]  /*18b50*/  UMOV UR4, 0xffffffff ;  /* 0xffffffff00047882 */ /* 0x000fc60000000000 */
[----:B------:R-:W-:Y:S05]  /*18b60*/  BRA.DIV UR4, `(.L_x_5495) ;  /* 0x0000002604407947 */ /* 0x000fea000b800000 */
[----:B------:R-:W-:-:S13]  /*18b70*/  ELECT P6, URZ, PT ;  /* 0x00000000003f782f */ /* 0x000fda00038c0000 */
.L_x_5569:
[----:B------:R-:W-:Y:S05]  /*18b80*/  @!P6 BRA `(.L_x_5494) ;  /* 0x000000000084e947 */ /* 0x000fea0003800000 */
[----:B------:R-:W-:-:S06]  /*18b90*/  ULOP3.LUT UR4, UR36, 0x2, URZ, 0xfc, !UPT ;  /* 0x0000000224047892 */ /* 0x000fcc000f8efc3f */
[----:B-1----:R-:W-:-:S05]  /*18ba0*/  IMAD.U32 R2, RZ, RZ, UR4 ;  /* 0x00000004ff027e24 */ /* 0x002fca000f8e00ff */
[----:B------:R-:W-:-:S13]  /*18bb0*/  ISETP.NE.AND P2, PT, R2, 0x3, PT ;  /* 0x000000030200780c */ /* 0x000fda0003f45270 */
[----:B------:R-:W-:Y:S05]  /*18bc0*/  @!P2 BRA `(.L_x_5496) ;  /* 0x000000000004a947 */ /* 0x000fea0003800000 */
[----:B------:R-:W-:Y:S01]  /*18bd0*/  BPT.TRAP 0x1 ;  /* 0x000000040000795c */ /* 0x000fe20000300000 */
.L_x_5496:
[----:B0-----:R-:W3:Y:S04]  /*18be0*/  LDL R3, [R1+0xc] ;  /* 0x00000c0001037983 */ /* 0x001ee80000100800 */
[----:B--2---:R-:W2:Y:S01]  /*18bf0*/  LDL.LU R7, [R1+0x18] ;  /* 0x0000180001077983 */ /* 0x004ea20000300800 */
[----:B------:R-:W-:-:S04]  /*18c00*/  VIADD R2, R0, 0x38840 ;  /* 0x0003884000027836 */ /* 0x000fc80000000000 */
[C---:B---3--:R-:W-:Y:S02]  /*18c10*/  IMAD R6, R3.reuse, 0x8, R2 ;  /* 0x0000000803067824 */ /* 0x048fe400078e0202 */
[----:B------:R-:W-:Y:S01]  /*18c20*/  VIADD R3, R3, 0x1 ;  /* 0x0000000103037836 */ /* 0x000fe20000000000 */
[----:B--2---:R-:W-:-:S04]  /*18c30*/  SHF.L.U32 R5, R7, 0x1f, RZ ;  /* 0x0000001f07057819 */ /* 0x004fc800000006ff */
        /* <DEDUP_REMOVED lines=8> */
.L_x_5570:
[----:B------:R-:W1:Y:S02]  /*18cc0*/  SYNCS.PHASECHK.TRANS64.TRYWAIT P0, [R7+URZ], R2 ;  /* 0x00000002070075a7 */ /* 0x000e64000800017f */
[----:B-1----:R-:W-:Y:S05]  /*18cd0*/  @!P0 BRA `(.L_x_5498) ;  /* 0x0000002400188947 */ /* 0x002fea0003800000 */
.L_x_5571:
[----:B------:R-:W-:Y:S05]  /*18ce0*/  @!P2 BRA `(.L_x_5499) ;  /* 0x000000000004a947 */ /* 0x000fea0003800000 */
[----:B------:R-:W-:Y:S01]  /*18cf0*/  BPT.TRAP 0x1 ;  /* 0x000000040000795c */ /* 0x000fe20000300000 */
.L_x_5499:
[----:B------:R-:W2:Y:S01]  /*18d00*/  LDL.LU R4, [R1+0xc] ;  /* 0x00000c0001047983 */ /* 0x000ea20000300800 */
[----:B------:R-:W-:-:S04]  /*18d10*/  VIADD R0, R0, 0x38860 ;  /* 0x0003886000007836 */ /* 0x000fc80000000000 */
[----:B--2---:R-:W-:-:S04]  /*18d20*/  IMAD R4, R4, 0x8, R0 ;  /* 0x0000000804047824 */ /* 0x004fc800078e0200 */
[----:B------:R-:W2:Y:S02]  /*18d30*/  SYNCS.PHASECHK.TRANS64.TRYWAIT P0, [R4+URZ], R5 ;  /* 0x00000005040075a7 */ /* 0x000ea4000800017f */
[----:B--2---:R-:W-:Y:S05]  /*18d40*/  @!P0 BRA `(.L_x_5500) ;  /* 0x0000002400108947 */ /* 0x004fea0003800000 */
.L_x_5572:
[----:B------:R-:W-:-:S07]  /*18d50*/  IMAD R3, R3, 0x8, R0 ;  /* 0x0000000803037824 */ /* 0x000fce00078e0200 */
.L_x_5501:
[----:B---3--:R3:W4:Y:S02]  /*18d60*/  SYNCS.PHASECHK.TRANS64.TRYWAIT P0, [R3+URZ], R2 ;  /* 0x00000002030075a7 */ /* 0x008724000800017f */
[----:B----4-:R-:W-:Y:S05]  /*18d70*/  @!P0 NANOSLEEP.SYNCS 0x989680 ;  /* 0x009896800000895d */ /* 0x010fea0003900000 */
[----:B------:R-:W4:Y:S02]  /*18d80*/  @!P0 SYNCS.PHASECHK.TRANS64 P0, [R3+URZ], R2 ;  /* 0x00000002030085a7 */ /* 0x000f24000800007f */
[----:B----4-:R-:W-:Y:S05]  /*18d90*/  @!P0 BRA `(.L_x_5501) ;  /* 0xfffffffc00f08947 */ /* 0x010fea000383ffff */
.L_x_5494:
[----:B------:R-:W-:Y:S05]  /*18da0*/  BSYNC B0 ;  /* 0x0000000000007941 */ /* 0x000fea0003800000 */
.L_x_5493:
[----:B------:R-:W-:Y:S05]  /*18db0*/  EXIT ;  /* 0x000000000000794d */ /* 0x000fea0003800000 */
.L_x_5313:
[----:B0-----:R0:W1:Y:S02]  /*18dc0*/  SYNCS.PHASECHK.TRANS64.TRYWAIT P1, [R17+URZ+0x38800], R4 ;  /* 0x03880004110075a7 */ /* 0x001064000802017f */
[----:B-1----:R-:W-:Y:S05]  /*18dd0*/  @!P1 NANOSLEEP.SYNCS 0x989680 ;  /* 0x009896800000995d */ /* 0x002fea0003900000 */
[----:B------:R-:W1:Y:S02]  /*18de0*/  @!P1 SYNCS.PHASECHK.TRANS64 P1, [R17+URZ+0x38800], R4 ;  /* 0x03880004110095a7 */ /* 0x000e64000802007f */
[----:B-1----:R-:W-:Y:S05]  /*18df0*/  @!P1 BRA `(.L_x_5313) ;  /* 0xfffffffc00f09947 */ /* 0x002fea000383ffff */
[----:B------:R-:W-:Y:S05]  /*18e00*/  BRA `(.L_x_5502) ;  /* 0xfffffea800f07947 */ /* 0x000fea000383ffff */
.L_x_5317:
[----:B--2---:R2:W3:Y:S02]  /*18e10*/  SYNCS.PHASECHK.TRANS64.TRYWAIT P1, [R5+URZ+0x38830], R8 ;  /* 0x03883008050075a7 */ /* 0x0044e4000802017f */
[----:B---3--:R-:W-:Y:S05]  /*18e20*/  @!P1 NANOSLEEP.SYNCS 0x989680 ;  /* 0x009896800000995d */ /* 0x008fea0003900000 */
[----:B------:R-:W3:Y:S02]  /*18e30*/  @!P1 SYNCS.PHASECHK.TRANS64 P1, [R5+URZ+0x38830], R8 ;  /* 0x03883008050095a7 */ /* 0x000ee4000802007f */
[----:B---3--:R-:W-:Y:S05]  /*18e40*/  @!P1 BRA `(.L_x_5317) ;  /* 0xfffffffc00f09947 */ /* 0x008fea000383ffff */
[----:B------:R-:W-:Y:S05]  /*18e50*/  BRA `(.L_x_5316) ;  /* 0xfffffeac00107947 */ /* 0x000fea000383ffff */
.L_x_5318:
[----:B---3--:R3:W4:Y:S02]  /*18e60*/  SYNCS.PHASECHK.TRANS64.TRYWAIT P1, [R17+URZ+0x38810], R4 ;  /* 0x03881004110075a7 */ /* 0x008724000802017f */
[----:B----4-:R-:W-:Y:S05]  /*18e70*/  @!P1 NANOSLEEP.SYNCS 0x989680 ;  /* 0x009896800000995d */ /* 0x010fea0003900000 */
[----:B------:R-:W4:Y:S02]  /*18e80*/  @!P1 SYNCS.PHASECHK.TRANS64 P1, [R17+URZ+0x38810], R4 ;  /* 0x03881004110095a7 */ /* 0x000f24000802007f */
[----:B----4-:R-:W-:Y:S05]  /*18e90*/  @!P1 BRA `(.L_x_5318) ;  /* 0xfffffffc00f09947 */ /* 0x010fea000383ffff */
[----:B------:R-:W-:Y:S05]  /*18ea0*/  BRA `(.L_x_5503) ;  /* 0xfffffeac009c7947 */ /* 0x000fea000383ffff */
.L_x_5322:
[----:B0-----:R0:W3:Y:S02]  /*18eb0*/  SYNCS.PHASECHK.TRANS64.TRYWAIT P1, [R5+URZ+0x38850], R8 ;  /* 0x03885008050075a7 */ /* 0x0010e4000802017f */
[----:B---3--:R-:W-:Y:S05]  /*18ec0*/  @!P1 NANOSLEEP.SYNCS 0x989680 ;  /* 0x009896800000995d */ /* 0x008fea0003900000 */
[----:B------:R-:W3:Y:S02]  /*18ed0*/  @!P1 SYNCS.PHASECHK.TRANS64 P1, [R5+URZ+0x38850], R8 ;  /* 0x03885008050095a7 */ /* 0x000ee4000802007f */
[----:B---3--:R-:W-:Y:S05]  /*18ee0*/  @!P1 BRA `(.L_x_5322) ;  /* 0xfffffffc00f09947 */ /* 0x008fea000383ffff */
[----:B------:R-:W-:Y:S05]  /*18ef0*/  BRA `(.L_x_5321) ;  /* 0xfffffeac00cc7947 */ /* 0x000fea000383ffff */
.L_x_5327:
[----:B-1----:R1:W2:Y:S02]  /*18f00*/  SYNCS.PHASECHK.TRANS64.TRYWAIT P3, [R9+URZ+0x38830], R8 ;  /* 0x03883008090075a7 */ /* 0x0022a4000806017f */
[----:B--2---:R-:W-:Y:S05]  /*18f10*/  @!P3 NANOSLEEP.SYNCS 0x989680 ;  /* 0x009896800000b95d */ /* 0x004fea0003900000 */
[----:B------:R-:W2:Y:S02]  /*18f20*/  @!P3 SYNCS.PHASECHK.TRANS64 P3, [R9+URZ+0x38830], R8 ;  /* 0x038830080900b5a7 */ /* 0x000ea4000806007f */
[----:B--2---:R-:W-:Y:S05]  /*18f30*/  @!P3 BRA `(.L_x_5327) ;  /* 0xfffffffc00f0b947 */ /* 0x004fea000383ffff */
[----:B------:R-:W-:Y:S05]  /*18f40*/  BRA `(.L_x_5326) ;  /* 0xfffffed800d47947 */ /* 0x000fea000383ffff */
.L_x_5331:
[----:B---3--:R3:W4:Y:S02]  /*18f50*/  SYNCS.PHASECHK.TRANS64.TRYWAIT P3, [R9+URZ+0x38850], R8 ;  /* 0x03885008090075a7 */ /* 0x008724000806017f */
[----:B----4-:R-:W-:Y:S05]  /*18f60*/  @!P3 NANOSLEEP.SYNCS 0x989680 ;  /* 0x009896800000b95d */ /* 0x010fea0003900000 */
[----:B------:R-:W4:Y:S02]  /*18f70*/  @!P3 SYNCS.PHASECHK.TRANS64 P3, [R9+URZ+0x38850], R8 ;  /* 0x038850080900b5a7 */ /* 0x000f24000806007f */
[----:B----4-:R-:W-:Y:S05]  /*18f80*/  @!P3 BRA `(.L_x_5331) ;  /* 0xfffffffc00f0b947 */ /* 0x010fea000383ffff */
[----:B------:R-:W-:Y:S05]  /*18f90*/  BRA `(.L_x_5330) ;  /* 0xfffffedc00307947 */ /* 0x000fea000383ffff */
.L_x_5337:
[----:B-1----:R1:W2:Y:S02]  /*18fa0*/  SYNCS.PHASECHK.TRANS64.TRYWAIT P1, [R9+URZ+0x38830], R8 ;  /* 0x03883008090075a7 */ /* 0x0022a4000802017f */
[----:B--2---:R-:W-:Y:S05]  /*18fb0*/  @!P1 NANOSLEEP.SYNCS 0x989680 ;  /* 0x009896800000995d */ /* 0x004fea0003900000 */
[----:B------:R-:W2:Y:S02]  /*18fc0*/  @!P1 SYNCS.PHASECHK.TRANS64 P1, [R9+URZ+0x38830], R8 ;  /* 0x03883008090095a7 */ /* 0x000ea4000802007f */
[----:B--2---:R-:W-:Y:S05]  /*18fd0*/  @!P1 BRA `(.L_x_5337) ;  /* 0xfffffffc00f09947 */ /* 0x004fea000383ffff */
[----:B------:R-:W-:Y:S05]  /*18fe0*/  BRA `(.L_x_5336) ;  /* 0xffffff1000407947 */ /* 0x000fea000383ffff */
.L_x_5341:
[----:B---3--:R3:W4:Y:S02]  /*18ff0*/  SYNCS.PHASECHK.TRANS64.TRYWAIT P1, [R9+URZ+0x38850], R8 ;  /* 0x03885008090075a7 */ /* 0x008724000802017f */
[----:B----4-:R-:W-:Y:S05]  /*19000*/  @!P1 NANOSLEEP.SYNCS 0x989680 ;  /* 0x009896800000995d */ /* 0x010fea0003900000 */
[----:B------:R-:W4:Y:S02]  /*19010*/  @!P1 SYNCS.PHASECHK.TRANS64 P1, [R9+URZ+0x38850], R8 ;  /* 0x03885008090095a7 */ /* 0x000f24000802007f */
[----:B----4-:R-:W-:Y:S05]  /*19020*/  @!P1 BRA `(.L_x_5341) ;  /* 0xfffffffc00f09947 */ /* 0x010fea000383ffff */
[----:B------:R-:W-:Y:S05]  /*19030*/  BRA `(.L_x_5340) ;  /* 0xffffff10009c7947 */ /* 0x000fea000383ffff */
.L_x_5377:
        /* <DEDUP_REMOVED lines=11> */
.L_x_5505:
[----:B------:R-:W-:Y:S05]  /*190f0*/  BSYNC B0 ;  /* 0x0000000000007941 */ /* 0x000fea0003800000 */
.L_x_5504:
[----:B------:R-:W-:Y:S05]  /*19100*/  BRA `(.L_x_5506) ;  /* 0xffffff9000e87947 */ /* 0x000fea000383ffff */
.L_x_5379:
[----:B------:R-:W-:Y:S01]  /*19110*/  BSSY B0, `(.L_x_5507) ;  /* 0x0000006000007945 */ /* 0x000fe20003800000 */
[----:B------:R-:W-:-:S07]  /*19120*/  IMAD.MOV.U32 R15, RZ, RZ, -0x1 ;  /* 0xffffffffff0f7424 */ /* 0x000fce00078e00ff */
[----:B01-3--:R-:W-:Y:S05]  /*19130*/  WARPSYNC.COLLECTIVE R15, `(.L_x_5508) ;  /* 0x000000000f0c7348 */ /* 0x00bfea0003c00000 */
[----:B------:R-:W-:Y:S02]  /*19140*/  ELECT P6, UR62, PT ;  /* 0x00000000003e782f */ /* 0x000fe400038c0000 */
[----:B------:R-:W-:Y:S01]  /*19150*/  MOV R14, UR62 ;  /* 0x0000003e000e7c02 */ /* 0x000fe20008000f00 */
[----:B01-3--:R-:W-:Y:S10]  /*19160*/  ENDCOLLECTIVE ;  /* 0x000000000000791b */ /* 0x00bff40003800000 */
.L_x_5508:
[----:B------:R-:W-:Y:S05]  /*19170*/  BSYNC B0 ;  /* 0x0000000000007941 */ /* 0x000fea0003800000 */
.L_x_5507:
[----:B------:R-:W-:Y:S05]  /*19180*/  BRA `(.L_x_5509) ;  /* 0xffffff9000f87947 */ /* 0x000fea000383ffff */
.L_x_5381:
[----:B--2---:R2:W3:Y:S02]  /*19190*/  SYNCS.PHASECHK.TRANS64.TRYWAIT P0, [R0+URZ+0x38840], R2 ;  /* 0x03884002000075a7 */ /* 0x0044e4000800017f */
[----:B---3--:R-:W-:Y:S05]  /*191a0*/  @!P0 NANOSLEEP.SYNCS 0x989680 ;  /* 0x009896800000895d */ /* 0x008fea0003900000 */
[----:B------:R-:W3:Y:S02]  /*191b0*/  @!P0 SYNCS.PHASECHK.TRANS64 P0, [R0+URZ+0x38840], R2 ;  /* 0x03884002000085a7 */ /* 0x000ee4000800007f */
[----:B---3--:R-:W-:Y:S05]  /*191c0*/  @!P0 BRA `(.L_x_5381) ;  /* 0xfffffffc00f08947 */ /* 0x008fea000383ffff */
[----:B------:R-:W-:Y:S05]  /*191d0*/  BRA `(.L_x_5510) ;  /* 0xffffff9400647947 */ /* 0x000fea000383ffff */
.L_x_5385:
        /* <DEDUP_REMOVED lines=9> */
.L_x_5511:
[----:B------:R-:W-:Y:S02]  /*19270*/  IMAD.MOV.U32 R13, RZ, RZ, R3 ;  /* 0x000000ffff0d7224 */ /* 0x000fe400078e0003 */
[----:B------:R-:W-:-:S07]  /*19280*/  IMAD.MOV.U32 R4, RZ, RZ, R14 ;  /* 0x000000ffff047224 */ /* 0x000fce00078e000e */
[----:B------:R-:W-:Y:S05]  /*19290*/  WARPSYNC.COLLECTIVE R15, `(.L_x_5512) ;  /* 0x000000000f087348 */ /* 0x000fea0003c00000 */
[----:B------:R0:W1:Y:S02]  /*192a0*/  SHFL.IDX P6, R14, R13, R12, R11 ;  /* 0x0000000c0d0e7389 */ /* 0x00006400000c000b */
[----:B01----:R-:W-:Y:S01]  /*192b0*/  ENDCOLLECTIVE ;  /* 0x000000000000791b */ /* 0x003fe20003800000 */
.L_x_5512:
[----:B------:R-:W-:Y:S02]  /*192c0*/  IMAD.MOV.U32 R13, RZ, RZ, R2 ;  /* 0x000000ffff0d7224 */ /* 0x000fe400078e0002 */
[----:B------:R-:W-:Y:S02]  /*192d0*/  IMAD.MOV.U32 R12, RZ, RZ, 0x1 ;  /* 0x00000001ff0c7424 */ /* 0x000fe400078e00ff */
[----:B------:R-:W-:-:S07]  /*192e0*/  IMAD.MOV.U32 R5, RZ, RZ, R14 ;  /* 0x000000ffff057224 */ /* 0x000fce00078e000e */
[----:B------:R-:W-:Y:S05]  /*192f0*/  WARPSYNC.COLLECTIVE R15, `(.L_x_5513) ;  /* 0x000000000f087348 */ /* 0x000fea0003c00000 */
[----:B------:R0:W1:Y:S02]  /*19300*/  SHFL.IDX P6, R14, R13, R12, R11 ;  /* 0x0000000c0d0e7389 */ /* 0x00006400000c000b */
[----:B01----:R-:W-:Y:S01]  /*19310*/  ENDCOLLECTIVE ;  /* 0x000000000000791b */ /* 0x003fe20003800000 */
.L_x_5513:
[----:B------:R-:W-:Y:S02]  /*19320*/  IMAD.MOV.U32 R13, RZ, RZ, R3 ;  /* 0x000000ffff0d7224 */ /* 0x000fe400078e0003 */
[----:B------:R-:W-:Y:S02]  /*19330*/  IMAD R0, R6, R7, RZ ;  /* 0x0000000706007224 */ /* 0x000fe400078e02ff */
[----:B------:R-:W-:-:S07]  /*19340*/  IMAD.MOV.U32 R6, RZ, RZ, R14 ;  /* 0x000000ffff067224 */ /* 0x000fce00078e000e */
[----:B------:R-:W-:Y:S05]  /*19350*/  WARPSYNC.COLLECTIVE R15, `(.L_x_5514) ;  /* 0x000000000f087348 */ /* 0x000fea0003c00000 */
[----:B------:R0:W1:Y:S02]  /*19360*/  SHFL.IDX P6, R14, R13, R12, R11 ;  /* 0x0000000c0d0e7389 */ /* 0x00006400000c000b */
[----:B01----:R-:W-:Y:S01]  /*19370*/  ENDCOLLECTIVE ;  /* 0x000000000000791b */ /* 0x003fe20003800000 */
.L_x_5514:
        /* <DEDUP_REMOVED lines=21> */
.L_x_5515:
        /* <DEDUP_REMOVED lines=10> */
.L_x_5516:
        /* <DEDUP_REMOVED lines=11> */
.L_x_5517:
        /* <DEDUP_REMOVED lines=14> */
.L_x_5518:
[----:B------:R-:W-:Y:S01]  /*19700*/  IMAD.MOV.U32 R3, RZ, RZ, R14 ;  /* 0x000000ffff037224 */ /* 0x000fe200078e000e */
[----:B------:R-:W-:Y:S06]  /*19710*/  BRA `(.L_x_5519) ;  /* 0xffffff9800cc7947 */ /* 0x000fec000383ffff */
.L_x_5389:
        /* <DEDUP_REMOVED lines=27> */
.L_x_5521:
[----:B------:R-:W-:Y:S05]  /*198d0*/  BSYNC B0 ;  /* 0x0000000000007941 */ /* 0x000fea0003800000 */
.L_x_5520:
        /* <DEDUP_REMOVED lines=11> */
.L_x_5522:
        /* <DEDUP_REMOVED lines=43> */
.L_x_5523:
        /* <DEDUP_REMOVED lines=18> */
.L_x_5524:
        /* <DEDUP_REMOVED lines=29> */
.L_x_5525:
        /* <DEDUP_REMOVED lines=13> */
.L_x_5526:
        /* <DEDUP_REMOVED lines=32> */
.L_x_5527:
        /* <DEDUP_REMOVED lines=9> */
.L_x_5528:
[----:B------:R-:W-:Y:S01]  /*1a290*/  IMAD.MOV.U32 R0, RZ, RZ, R14 ;  /* 0x000000ffff007224 */ /* 0x000fe200078e000e */
[----:B------:R-:W-:Y:S06]  /*1a2a0*/  BRA `(.L_x_5529) ;  /* 0xffffff9c00a47947 */ /* 0x000fec000383ffff */
.L_x_5394:
[----:B0-----:R-:W3:Y:S02]  /*1a2b0*/  LDL R2, [R1+0x4] ;  /* 0x0000040001027983 */ /* 0x001ee40000100800 */
[----:B---3--:R0:W3:Y:S02]  /*1a2c0*/  SYNCS.PHASECHK.TRANS64.TRYWAIT P0, [R2+URZ+0x38820], R0 ;  /* 0x03882000020075a7 */ /* 0x0080e4000800017f */
[----:B---3--:R-:W-:Y:S05]  /*1a2d0*/  @!P0 NANOSLEEP.SYNCS 0x989680 ;  /* 0x009896800000895d */ /* 0x008fea0003900000 */
[----:B------:R-:W3:Y:S02]  /*1a2e0*/  @!P0 SYNCS.PHASECHK.TRANS64 P0, [R2+URZ+0x38820], R0 ;  /* 0x03882000020085a7 */ /* 0x000ee4000800007f */
[----:B---3--:R-:W-:Y:S05]  /*1a2f0*/  @!P0 BRA `(.L_x_5394) ;  /* 0xfffffffc00ec8947 */ /* 0x008fea000383ffff */
[----:B------:R-:W-:Y:S05]  /*1a300*/  BRA `(.L_x_5530) ;  /* 0xffffffa000647947 */ /* 0x000fea000383ffff */
.L_x_5398:
[----:B0-----:R0:W1:Y:S02]  /*1a310*/  SYNCS.PHASECHK.TRANS64.TRYWAIT P0, [R0+URZ+0x38860], R2 ;  /* 0x03886002000075a7 */ /* 0x001064000800017f */
[----:B-1----:R-:W-:Y:S05]  /*1a320*/  @!P0 NANOSLEEP.SYNCS 0x989680 ;  /* 0x009896800000895d */ /* 0x002fea0003900000 */
[----:B------:R-:W1:Y:S02]  /*1a330*/  @!P0 SYNCS.PHASECHK.TRANS64 P0, [R0+URZ+0x38860], R2 ;  /* 0x03886002000085a7 */ /* 0x000e64000800007f */
[----:B-1----:R-:W-:Y:S05]  /*1a340*/  @!P0 BRA `(.L_x_5398) ;  /* 0xfffffffc00f08947 */ /* 0x002fea000383ffff */
[----:B------:R-:W-:Y:S05]  /*1a350*/  BRA `(.L_x_5531) ;  /* 0xffffffa000947947 */ /* 0x000fea000383ffff */
.L_x_5417:
[----:B-1----:R1:W3:Y:S02]  /*1a360*/  SYNCS.PHASECHK.TRANS64.TRYWAIT P0, [R3+URZ+0x38840], R2 ;  /* 0x03884002030075a7 */ /* 0x0022e4000800017f */
[----:B---3--:R-:W-:Y:S05]  /*1a370*/  @!P0 NANOSLEEP.SYNCS 0x989680 ;  /* 0x009896800000895d */ /* 0x008fea0003900000 */
[----:B------:R-:W3:Y:S02]  /*1a380*/  @!P0 SYNCS.PHASECHK.TRANS64 P0, [R3+URZ+0x38840], R2 ;  /* 0x03884002030085a7 */ /* 0x000ee4000800007f */
[----:B---3--:R-:W-:Y:S05]  /*1a390*/  @!P0 BRA `(.L_x_5417) ;  /* 0xfffffffc00f08947 */ /* 0x008fea000383ffff */
[----:B------:R-:W-:Y:S05]  /*1a3a0*/  BRA `(.L_x_5532) ;  /* 0xffffffac00b87947 */ /* 0x000fea000383ffff */
.L_x_5422:
[----:B0-----:R0:W3:Y:S02]  /*1a3b0*/  SYNCS.PHASECHK.TRANS64.TRYWAIT P0, [R3+URZ+0x38860], R2 ;  /* 0x03886002030075a7 */ /* 0x0010e4000800017f */
[----:B---3--:R-:W-:Y:S05]  /*1a3c0*/  @!P0 NANOSLEEP.SYNCS 0x989680 ;  /* 0x009896800000895d */ /* 0x008fea0003900000 */
[----:B------:R-:W3:Y:S02]  /*1a3d0*/  @!P0 SYNCS.PHASECHK.TRANS64 P0, [R3+URZ+0x38860], R2 ;  /* 0x03886002030085a7 */ /* 0x000ee4000800007f */
[----:B---3--:R-:W-:Y:S05]  /*1a3e0*/  @!P0 BRA `(.L_x_5422) ;  /* 0xfffffffc00f08947 */ /* 0x008fea000383ffff */
[----:B------:R-:W-:Y:S05]  /*1a3f0*/  BRA `(.L_x_5533) ;  /* 0xffffffb000407947 */ /* 0x000fea000383ffff */
.L_x_5437:
[----:B0-----:R0:W1:Y:S02]  /*1a400*/  SYNCS.PHASECHK.TRANS64.TRYWAIT P0, [R4+URZ+0x38840], R2 ;  /* 0x03884002040075a7 */ /* 0x001064000800017f */
[----:B-1----:R-:W-:Y:S05]  /*1a410*/  @!P0 NANOSLEEP.SYNCS 0x989680 ;  /* 0x009896800000895d */ /* 0x002fea0003900000 */
[----:B------:R-:W1:Y:S02]  /*1a420*/  @!P0 SYNCS.PHASECHK.TRANS64 P0, [R4+URZ+0x38840], R2 ;  /* 0x03884002040085a7 */ /* 0x000e64000800007f */
[----:B-1----:R-:W-:Y:S05]  /*1a430*/  @!P0 BRA `(.L_x_5437) ;  /* 0xfffffffc00f08947 */ /* 0x002fea000383ffff */
[----:B------:R-:W-:Y:S05]  /*1a440*/  BRA `(.L_x_5534) ;  /* 0xffffffbc00487947 */ /* 0x000fea000383ffff */
.L_x_5442:
[----:B-1----:R1:W3:Y:S02]  /*1a450*/  SYNCS.PHASECHK.TRANS64.TRYWAIT P0, [R4+URZ+0x38860], R2 ;  /* 0x03886002040075a7 */ /* 0x0022e4000800017f */
[----:B---3--:R-:W-:Y:S05]  /*1a460*/  @!P0 NANOSLEEP.SYNCS 0x989680 ;  /* 0x009896800000895d */ /* 0x008fea0003900000 */
[----:B------:R-:W3:Y:S02]  /*1a470*/  @!P0 SYNCS.PHASECHK.TRANS64 P0, [R4+URZ+0x38860], R2 ;  /* 0x03886002040085a7 */ /* 0x000ee4000800007f */
[----:B---3--:R-:W-:Y:S05]  /*1a480*/  @!P0 BRA `(.L_x_5442) ;  /* 0xfffffffc00f08947 */ /* 0x008fea000383ffff */
[----:B------:R-:W-:Y:S05]  /*1a490*/  BRA `(.L_x_5535) ;  /* 0xffffffbc00cc7947 */ /* 0x000fea000383ffff */
.L_x_5457:
[----:B-1----:R1:W3:Y:S02]  /*1a4a0*/  SYNCS.PHASECHK.TRANS64.TRYWAIT P0, [R4+URZ+0x38840], R2 ;  /* 0x03884002040075a7 */ /* 0x0022e4000800017f */
[----:B---3--:R-:W-:Y:S05]  /*1a4b0*/  @!P0 NANOSLEEP.SYNCS 0x989680 ;  /* 0x009896800000895d */ /* 0x008fea0003900000 */
[----:B------:R-:W3:Y:S02]  /*1a4c0*/  @!P0 SYNCS.PHASECHK.TRANS64 P0, [R4+URZ+0x38840], R2 ;  /* 0x03884002040085a7 */ /* 0x000ee4000800007f */
[----:B---3--:R-:W-:Y:S05]  /*1a4d0*/  @!P0 BRA `(.L_x_5457) ;  /* 0xfffffffc00f08947 */ /* 0x008fea000383ffff */
[----:B------:R-:W-:Y:S05]  /*1a4e0*/  BRA `(.L_x_5536) ;  /* 0xffffffc800b87947 */ /* 0x000fea000383ffff */
.L_x_5462:
[----:B0-----:R0:W3:Y:S02]  /*1a4f0*/  SYNCS.PHASECHK.TRANS64.TRYWAIT P0, [R4+URZ+0x38860], R2 ;  /* 0x03886002040075a7 */ /* 0x0010e4000800017f */
[----:B---3--:R-:W-:Y:S05]  /*1a500*/  @!P0 NANOSLEEP.SYNCS 0x989680 ;  /* 0x009896800000895d */ /* 0x008fea0003900000 */
[----:B------:R-:W3:Y:S02]  /*1a510*/  @!P0 SYNCS.PHASECHK.TRANS64 P0, [R4+URZ+0x38860], R2 ;  /* 0x03886002040085a7 */ /* 0x000ee4000800007f */
[----:B---3--:R-:W-:Y:S05]  /*1a520*/  @!P0 BRA `(.L_x_5462) ;  /* 0xfffffffc00f08947 */ /* 0x008fea000383ffff */
[----:B------:R-:W-:Y:S05]  /*1a530*/  BRA `(.L_x_5537) ;  /* 0xffffffcc00407947 */ /* 0x000fea000383ffff */
.L_x_5478:
        /* <DEDUP_REMOVED lines=8> */
.L_x_5539:
[----:B------:R-:W-:Y:S05]  /*1a5c0*/  BSYNC B0 ;  /* 0x0000000000007941 */ /* 0x000fea0003800000 */
.L_x_5538:
        /* <DEDUP_REMOVED lines=9> */
.L_x_5540:
        /* <DEDUP_REMOVED lines=18> */
.L_x_5541:
        /* <DEDUP_REMOVED lines=8> */
.L_x_5542:
        /* <DEDUP_REMOVED lines=8> */
.L_x_5543:
        /* <DEDUP_REMOVED lines=8> */
.L_x_5544:
        /* <DEDUP_REMOVED lines=8> */
.L_x_5545:
        /* <DEDUP_REMOVED lines=9> */
.L_x_5546:
[----:B------:R-:W-:Y:S01]  /*1aa10*/  IMAD.MOV.U32 R16, RZ, RZ, R14 ;  /* 0x000000ffff107224 */ /* 0x000fe200078e000e */
[----:B------:R-:W-:Y:S06]  /*1aa20*/  BRA `(.L_x_5547) ;  /* 0xffffffd400987947 */ /* 0x000fec000383ffff */
.L_x_5483:
        /* <DEDUP_REMOVED lines=8> */
.L_x_5549:
[----:B------:R-:W-:Y:S05]  /*1aab0*/  BSYNC B0 ;  /* 0x0000000000007941 */ /* 0x000fea0003800000 */
.L_x_5548:
        /* <DEDUP_REMOVED lines=10> */
.L_x_5550:
        /* <DEDUP_REMOVED lines=8> */
.L_x_5551:
        /* <DEDUP_REMOVED lines=8> */
.L_x_5552:
        /* <DEDUP_REMOVED lines=8> */
.L_x_5553:
        /* <DEDUP_REMOVED lines=9> */
.L_x_5554:
[----:B------:R-:W-:Y:S01]  /*1ad70*/  IMAD.MOV.U32 R16, RZ, RZ, R14 ;  /* 0x000000ffff107224 */ /* 0x000fe200078e000e */
[----:B------:R-:W-:Y:S06]  /*1ad80*/  BRA `(.L_x_5555) ;  /* 0xffffffd4005c7947 */ /* 0x000fec000383ffff */
.L_x_5485:
[----:B------:R-:W-:Y:S01]  /*1ad90*/  BSSY B0, `(.L_x_5556) ;  /* 0x0000006000007945 */ /* 0x000fe20003800000 */
[----:B------:R-:W-:Y:S01]  /*1ada0*/  PLOP3.LUT P6, PT, P6, PT, PT, 0x8, 0x0 ;  /* 0x000000000000781c */ /* 0x000fe200037ce170 */
[----:B------:R-:W-:-:S12]  /*1adb0*/  IMAD.MOV.U32 R15, RZ, RZ, -0x1 ;  /* 0xffffffffff0f7424 */ /* 0x000fd800078e00ff */
[----:B012---:R-:W-:Y:S05]  /*1adc0*/  WARPSYNC.COLLECTIVE R15, `(.L_x_5557) ;  /* 0x000000000f087348 */ /* 0x007fea0003c00000 */
[----:B------:R-:W-:Y:S01]  /*1add0*/  VOTE.ANY R14, PT, P6 ;  /* 0x00000000000e7806 */ /* 0x000fe200030e0100 */
[----:B012---:R-:W-:Y:S06]  /*1ade0*/  ENDCOLLECTIVE ;  /* 0x000000000000791b */ /* 0x007fec0003800000 */
.L_x_5557:
[----:B------:R-:W-:Y:S05]  /*1adf0*/  BSYNC B0 ;  /* 0x0000000000007941 */ /* 0x000fea0003800000 */
.L_x_5556:
        /* <DEDUP_REMOVED lines=9> */
.L_x_5558:
[----:B------:R-:W-:Y:S01]  /*1ae90*/  IMAD.MOV.U32 R17, RZ, RZ, R14 ;  /* 0x000000ffff117224 */ /* 0x000fe200078e000e */
[----:B------:R-:W-:Y:S06]  /*1aea0*/  BRA `(.L_x_5559) ;  /* 0xffffffd4004c7947 */ /* 0x000fec000383ffff */
.L_x_5487:
[----:B------:R-:W-:Y:S01]  /*1aeb0*/  BSSY B0, `(.L_x_5560) ;  /* 0x0000007000007945 */ /* 0x000fe20003800000 */
[----:B------:R-:W-:Y:S02]  /*1aec0*/  IMAD.MOV.U32 R13, RZ, RZ, R3 ;  /* 0x000000ffff0d7224 */ /* 0x000fe400078e0003 */
[----:B------:R-:W-:Y:S02]  /*1aed0*/  IMAD.MOV.U32 R11, RZ, RZ, 0x1f ;  /* 0x0000001fff0b7424 */ /* 0x000fe400078e00ff */
[----:B------:R-:W-:-:S07]  /*1aee0*/  IMAD.MOV.U32 R15, RZ, RZ, -0x1 ;  /* 0xffffffffff0f7424 */ /* 0x000fce00078e00ff */
[----:B01234-:R-:W-:Y:S05]  /*1aef0*/  WARPSYNC.COLLECTIVE R15, `(.L_x_5561) ;  /* 0x000000000f087348 */ /* 0x01ffea0003c00000 */
[----:B------:R0:W0:Y:S02]  /*1af00*/  SHFL.IDX P6, R14, R13, R12, R11 ;  /* 0x0000000c0d0e7389 */ /* 0x00002400000c000b */
[----:B01234-:R-:W-:Y:S01]  /*1af10*/  ENDCOLLECTIVE ;  /* 0x000000000000791b */ /* 0x01ffe20003800000 */
.L_x_5561:
[----:B------:R-:W-:Y:S05]  /*1af20*/  BSYNC B0 ;  /* 0x0000000000007941 */ /* 0x000fea0003800000 */
.L_x_5560:
[----:B------:R-:W-:Y:S01]  /*1af30*/  IMAD.MOV.U32 R3, RZ, RZ, R14 ;  /* 0x000000ffff037224 */ /* 0x000fe200078e000e */
[----:B------:R-:W-:Y:S06]  /*1af40*/  BRA `(.L_x_5562) ;  /* 0xffffffd400407947 */ /* 0x000fec000383ffff */
.L_x_5491:
[----:B0-----:R0:W1:Y:S02]  /*1af50*/  SYNCS.PHASECHK.TRANS64.TRYWAIT P0, [R0+URZ+0x38820], R3 ;  /* 0x03882003000075a7 */ /* 0x001064000800017f */
[----:B-1----:R-:W-:Y:S05]  /*1af60*/  @!P0 NANOSLEEP.SYNCS 0x989680 ;  /* 0x009896800000895d */ /* 0x002fea0003900000 */
[----:B------:R-:W1:Y:S02]  /*1af70*/  @!P0 SYNCS.PHASECHK.TRANS64 P0, [R0+URZ+0x38820], R3 ;  /* 0x03882003000085a7 */ /* 0x000e64000800007f */
[----:B-1----:R-:W-:Y:S05]  /*1af80*/  @!P0 BRA `(.L_x_5491) ;  /* 0xfffffffc00f08947 */ /* 0x002fea000383ffff */
[----:B------:R-:W-:Y:S05]  /*1af90*/  BRA `(.L_x_5563) ;  /* 0xffffffd800c47947 */ /* 0x000fea000383ffff */
.L_x_5492:
        /* <DEDUP_REMOVED lines=11> */
.L_x_5565:
[----:B------:R-:W-:Y:S05]  /*1b050*/  BSYNC B0 ;  /* 0x0000000000007941 */ /* 0x000fea0003800000 */
.L_x_5564:
[----:B------:R-:W-:Y:S05]  /*1b060*/  BRA `(.L_x_5566) ;  /* 0xffffffd800ac7947 */ /* 0x000fea000383ffff */
.L_x_5495:
[----:B------:R-:W-:Y:S01]  /*1b070*/  BSSY B1, `(.L_x_5567) ;  /* 0x0000006000017945 */ /* 0x000fe20003800000 */
[----:B------:R-:W-:-:S07]  /*1b080*/  IMAD.MOV.U32 R15, RZ, RZ, -0x1 ;  /* 0xffffffffff0f7424 */ /* 0x000fce00078e00ff */
[----:B012---:R-:W-:Y:S05]  /*1b090*/  WARPSYNC.COLLECTIVE R15, `(.L_x_5568) ;  /* 0x000000000f0c7348 */ /* 0x007fea0003c00000 */
[----:B------:R-:W-:Y:S02]  /*1b0a0*/  ELECT P6, UR62, PT ;  /* 0x00000000003e782f */ /* 0x000fe400038c0000 */
[----:B------:R-:W-:Y:S01]  /*1b0b0*/  MOV R14, UR62 ;  /* 0x0000003e000e7c02 */ /* 0x000fe20008000f00 */
[----:B012---:R-:W-:Y:S10]  /*1b0c0*/  ENDCOLLECTIVE ;  /* 0x000000000000791b */ /* 0x007ff40003800000 */
.L_x_5568:
[----:B------:R-:W-:Y:S05]  /*1b0d0*/  BSYNC B1 ;  /* 0x0000000000017941 */ /* 0x000fea0003800000 */
.L_x_5567:
[----:B------:R-:W-:Y:S05]  /*1b0e0*/  BRA `(.L_x_5569) ;  /* 0xffffffd800a47947 */ /* 0x000fea000383ffff */
.L_x_5497:
[----:B0-----:R0:W1:Y:S02]  /*1b0f0*/  SYNCS.PHASECHK.TRANS64.TRYWAIT P0, [R6+URZ], R5 ;  /* 0x00000005060075a7 */ /* 0x001064000800017f */
[----:B-1----:R-:W-:Y:S05]  /*1b100*/  @!P0 NANOSLEEP.SYNCS 0x989680 ;  /* 0x009896800000895d */ /* 0x002fea0003900000 */
[----:B------:R-:W1:Y:S02]  /*1b110*/  @!P0 SYNCS.PHASECHK.TRANS64 P0, [R6+URZ], R5 ;  /* 0x00000005060085a7 */ /* 0x000e64000800007f */
[----:B-1----:R-:W-:Y:S05]  /*1b120*/  @!P0 BRA `(.L_x_5497) ;  /* 0xfffffffc00f08947 */ /* 0x002fea000383ffff */
[----:B------:R-:W-:Y:S05]  /*1b130*/  BRA `(.L_x_5570) ;  /* 0xffffffd800e07947 */ /* 0x000fea000383ffff */
.L_x_5498:
[----:B-1----:R1:W2:Y:S02]  /*1b140*/  SYNCS.PHASECHK.TRANS64.TRYWAIT P0, [R7+URZ], R2 ;  /* 0x00000002070075a7 */ /* 0x0022a4000800017f */
[----:B--2---:R-:W-:Y:S05]  /*1b150*/  @!P0 NANOSLEEP.SYNCS 0x989680 ;  /* 0x009896800000895d */ /* 0x004fea0003900000 */
[----:B------:R-:W2:Y:S02]  /*1b160*/  @!P0 SYNCS.PHASECHK.TRANS64 P0, [R7+URZ], R2 ;  /* 0x00000002070085a7 */ /* 0x000ea4000800007f */
[----:B--2---:R-:W-:Y:S05]  /*1b170*/  @!P0 BRA `(.L_x_5498) ;  /* 0xfffffffc00f08947 */ /* 0x004fea000383ffff */
[----:B------:R-:W-:Y:S05]  /*1b180*/  BRA `(.L_x_5571) ;  /* 0xffffffd800d47947 */ /* 0x000fea000383ffff */
.L_x_5500:
[----:B--2---:R2:W3:Y:S02]  /*1b190*/  SYNCS.PHASECHK.TRANS64.TRYWAIT P0, [R4+URZ], R5 ;  /* 0x00000005040075a7 */ /* 0x0044e4000800017f */
[----:B---3--:R-:W-:Y:S05]  /*1b1a0*/  @!P0 NANOSLEEP.SYNCS 0x989680 ;  /* 0x009896800000895d */ /* 0x008fea0003900000 */
[----:B------:R-:W3:Y:S02]  /*1b1b0*/  @!P0 SYNCS.PHASECHK.TRANS64 P0, [R4+URZ], R5 ;  /* 0x00000005040085a7 */ /* 0x000ee4000800007f */
[----:B---3--:R-:W-:Y:S05]  /*1b1c0*/  @!P0 BRA `(.L_x_5500) ;  /* 0xfffffffc00f08947 */ /* 0x008fea000383ffff */
[----:B------:R-:W-:Y:S05]  /*1b1d0*/  BRA `(.L_x_5572) ;  /* 0xffffffd800dc7947 */ /* 0x000fea000383ffff */
.L_x_5573:
        /* <DEDUP_REMOVED lines=10> */
.L_x_6038:


//--------------------- .text._ZN7cutlass13device_kernelIN5flash11enable_sm90INS1_16FlashAttnFwdSm90INS1_25CollectiveMainloopFwdSm90ILi2EN4cute5tupleIJNS5_1CILi1EEES8_S8_EEENS6_IJNS7_ILi64EEESA_SA_EEELi512ENS_10bfloat16_tEfNS_4arch4Sm90ELb1ELb0ELb1ELb1ELb0ELb1ELb1ELb0ELb0ELb1ELb0ELb0EEENS1_21CollectiveEpilogueFwdINS6_IJSA_NS7_ILi512EEESA_EEES9_SC_SE_Li256ELb1ELb1ELb0ELb0EEENS1_36VarlenDynamicPersistentTileSchedulerILi64ELi64ELi256ELi128ELb0ELb1ELb1ELb1ELb1ELb1EEEEEEEEEvNT_6ParamsE --------------------------
	.section	.text._ZN7cutlass13device_kernelIN5flash11enable_sm90INS1_16FlashAttnFwdSm90INS1_25CollectiveMainloopFwdSm90ILi2EN4cute5tupleIJNS5_1CILi1EEES8_S8_EEENS6_IJNS7_ILi64EEESA_SA_EEELi512ENS_10bfloat16_tEfNS_4arch4Sm90ELb1ELb0ELb1ELb1ELb0ELb1ELb1ELb0ELb0ELb1ELb0ELb0EEENS1_21CollectiveEpilogueFwdINS6_IJSA_NS7_ILi512EEESA_EEES9_SC_SE_Li256ELb1ELb1ELb0ELb0EEENS1_36VarlenDynamicPersistentTileSchedulerILi64ELi64ELi256ELi128ELb0ELb1ELb1ELb1ELb1ELb1EEEEEEEEEvNT_6ParamsE,"ax",@progbits
	.align	128
.text._ZN7cutlass13device_kernelIN5flash11enable_sm90INS1_16FlashAttnFwdSm90INS1_25CollectiveMainloopFwdSm90ILi2EN4cute5tupleIJNS5_1CILi1EEES8_S8_EEENS6_IJNS7_ILi64EEESA_SA_EEELi512ENS_10bfloat16_tEfNS_4arch4Sm90ELb1ELb0ELb1ELb1ELb0ELb1ELb1ELb0ELb0ELb1ELb0ELb0EEENS1_21CollectiveEpilogueFwdINS6_IJSA_NS7_ILi512EEESA_EEES9_SC_SE_Li256ELb1ELb1ELb0ELb0EEENS1_36VarlenDynamicPersistentTileSchedulerILi64ELi64ELi256ELi128ELb0ELb1ELb1ELb1ELb1ELb1EEEEEEEEEvNT_6ParamsE:
        .type           _ZN7cutlass13device_kernelIN5flash11enable_sm90INS1_16FlashAttnFwdSm90INS1_25CollectiveMainloopFwdSm90ILi2EN4cute5tupleIJNS5_1CILi1EEES8_S8_EEENS6_IJNS7_ILi64EEESA_SA_EEELi512ENS_10bfloat16_tEfNS_4arch4Sm90ELb1ELb0ELb1ELb1ELb0ELb1ELb1ELb0ELb0ELb1ELb0ELb0EEENS1_21CollectiveEpilogueFwdINS6_IJSA_NS7_ILi512EEESA_EEES9_SC_SE_Li256ELb1ELb1ELb0ELb0EEENS1_36VarlenDynamicPersistentTileSchedulerILi64ELi64ELi256ELi128ELb0ELb1ELb1ELb1ELb1ELb1EEEEEEEEEvNT_6ParamsE,@function
        .size           _ZN7cutlass13device_kernelIN5flash11enable_sm90INS1_16FlashAttnFwdSm90INS1_25CollectiveMainloopFwdSm90ILi2EN4cute5tupleIJNS5_1CILi1EEES8_S8_EEENS6_IJNS7_ILi64EEESA_SA_EEELi512ENS_10bfloat16_tEfNS_4arch4Sm90ELb1ELb0ELb1ELb1ELb0ELb1ELb1ELb0ELb0ELb1ELb0ELb0EEENS1_21CollectiveEpilogueFwdINS6_IJSA_NS7_ILi512EEESA_EEES9_SC_SE_Li256ELb1ELb1ELb0ELb0EEENS1_36VarlenDynamicPersistentTileSchedulerILi64ELi64ELi256ELi128ELb0ELb1ELb1ELb1ELb1ELb1EEEEEEEEEvNT_6ParamsE,(.L_x_6039 - _ZN7cutlass13device_kernelIN5flash11enable_sm90INS1_16FlashAttnFwdSm90INS1_25CollectiveMainloopFwdSm90ILi2EN4cute5tupleIJNS5_1CILi1EEES8_S8_EEENS6_IJNS7_ILi64EEESA_SA_EEELi512ENS_10bfloat16_tEfNS_4arch4Sm90ELb1ELb0ELb1ELb1ELb0ELb1ELb1ELb0ELb0ELb1ELb0ELb0EEENS1_21CollectiveEpilogueFwdINS6_IJSA_NS7_ILi512EEESA_EEES9_SC_SE_Li256ELb1ELb1ELb0ELb0EEENS1_36VarlenDynamicPersistentTileSchedulerILi64ELi64ELi256ELi128ELb0ELb1ELb1ELb1ELb1ELb1EEEEEEEEEvNT_6ParamsE)
        .other          _ZN7cutlass13device_kernelIN5flash11enable_sm90INS1_16FlashAttnFwdSm90INS1_25CollectiveMainloopFwdSm90ILi2EN4cute5tupleIJNS5_1CILi1EEES8_S8_EEENS6_IJNS7_ILi64EEESA_SA_EEELi512ENS_10bfloat16_tEfNS_4arch4Sm90ELb1ELb0ELb1ELb1ELb0ELb1ELb1ELb0ELb0ELb1ELb0ELb0EEENS1_21CollectiveEpilogueFwdINS6_IJSA_NS7_ILi512EEESA_EEES9_SC_SE_Li256ELb1ELb1ELb0ELb0EEENS1_36VarlenDynamicPersistentTileSchedulerILi64ELi64ELi256ELi128ELb0ELb1ELb1ELb1ELb1ELb1EEEEEEEEEvNT_6ParamsE,@"STO_CUDA_ENTRY STV_DEFAULT"
_ZN7cutlass13device_kernelIN5flash11enable_sm90INS1_16FlashAttnFwdSm90INS1_25CollectiveMainloopFwdSm90ILi2EN4cute5tupleIJNS5_1CILi1EEES8_S8_EEENS6_IJNS7_ILi64EEESA_SA_EEELi512ENS_10bfloat16_tEfNS_4arch4Sm90ELb1ELb0ELb1ELb1ELb0ELb1ELb1ELb0ELb0ELb1ELb0ELb0EEENS1_21CollectiveEpilogueFwdINS6_IJSA_NS7_ILi512EEESA_EEES9_SC_SE_Li256ELb1ELb1ELb0ELb0EEENS1_36VarlenDynamicPersistentTileSchedulerILi64ELi64ELi256ELi128ELb0ELb1ELb1ELb1ELb1ELb1EEEEEEEEEvNT_6ParamsE:
        /* <DEDUP_REMOVED lines=23> */
.L_x_5575:
[----:B------:R-:W-:Y:S05]  /*0170*/  BSYNC B0 ;  /* 0x0000000000007941 */ /* 0x000fea0003800000 */
.L_x_5574:
        /* <DEDUP_REMOVED lines=39> */
.L_x_5576:
        /* <DEDUP_REMOVED lines=22> */
.L_x_5577:
        /* <DEDUP_REMOVED lines=18> */
.L_x_5578:
        /* <DEDUP_REMOVED lines=22> */
.L_x_5579:
        /* <DEDUP_REMOVED lines=22> */
.L_x_5580:
        /* <DEDUP_REMOVED lines=9> */
.L_x_5583:
        /* <DEDUP_REMOVED lines=25> */
[-C--:B------:R-:W-:Y:S02]  /*0b50*/  LEA.HI R5, R0, R16.reuse, RZ, 0x4 ;  /* 0x0000001000057211 */ /* 0x080fe400078f20ff */
[----:B------:R-:W-:Y:S02]  /*0b60*/  LOP3.LUT R3, R4, 0xffffff80, RZ, 0xc0, !PT ;  /* 0xffffff8004037812 */ /* 0x000fe400078ec0ff */
[C---:B------:R-:W-:Y:S02]  /*0b70*/  LOP3.LUT R6, R5.reuse, 0xfffffff0, RZ, 0xc0, !PT ;  /* 0xfffffff005067812 */ /* 0x040fe400078ec0ff */
[----:B------:R-:W-:Y:S01]  /*0b80*/  SHF.R.S32.HI R12, RZ, 0x4, R5 ;  /* 0x00000004ff0c7819 */ /* 0x000fe20000011405 */
[----:B------:R-:W-:Y:S01]  /*0b90*/  IMAD.IADD R3, R16, 0x1, -R3 ;  /* 0x0000000110037824 */ /* 0x000fe200078e0a03 */
[----:B------:R-:W-:Y:S01]  /*0ba0*/  LEA.HI R7, R0, R16, RZ, 0x5 ;  /* 0x0000001000077211 */ /* 0x000fe200078f28ff */
[----:B------:R-:W-:Y:S01]  /*0bb0*/  IMAD.IADD R10, R16, 0x1, -R6 ;  /* 0x00000001100a7824 */ /* 0x000fe200078e0a06 */
[----:B------:R-:W-:-:S02]  /*0bc0*/  LEA.HI R8, R5, R12, RZ, 0x1 ;  /* 0x0000000c05087211 */ /* 0x000fc400078f08ff */
[----:B------:R-:W-:Y:S02]  /*0bd0*/  SHF.R.S32.HI R6, RZ, 0x1f, R3 ;  /* 0x0000001fff067819 */ /* 0x000fe40000011403 */
[--C-:B------:R-:W-:Y:S02]  /*0be0*/  SHF.R.S32.HI R215, RZ, 0x5, R7.reuse ;  /* 0x00000005ffd77819 */ /* 0x100fe40000011407 */
[----:B------:R-:W-:Y:S02]  /*0bf0*/  SHF.R.S32.HI R14, RZ, 0x1f, R7 ;  /* 0x0000001fff0e7819 */ /* 0x000fe40000011407 */
[----:B------:R-:W-:Y:S02]  /*0c00*/  SHF.R.S32.HI R7, RZ, 0x1f, R10 ;  /* 0x0000001fff077819 */ /* 0x000fe4000001140a */
[----:B------:R-:W-:Y:S02]  /*0c10*/  LEA.HI R5, R6, R3, RZ, 0x2 ;  /* 0x0000000306057211 */ /* 0x000fe400078f10ff */
[----:B------:R-:W-:-:S02]  /*0c20*/  LOP3.LUT R13, R8, 0x1ffffffe, RZ, 0xc0, !PT ;  /* 0x1ffffffe080d7812 */ /* 0x000fc400078ec0ff */
[----:B------:R-:W-:Y:S02]  /*0c30*/  LEA.HI R9, R7, R10, RZ, 0x3 ;  /* 0x0000000a07097211 */ /* 0x000fe400078f18ff */
[----:B------:R-:W-:Y:S01]  /*0c40*/  SHF.R.S32.HI R7, RZ, 0x2, R5 ;  /* 0x00000002ff077819 */ /* 0x000fe20000011405 */
[----:B------:R-:W-:Y:S01]  /*0c50*/  IMAD.IADD R13, R12, 0x1, -R13 ;  /* 0x000000010c0d7824 */ /* 0x000fe200078e0a0d */
[----:B------:R-:W-:Y:S02]  /*0c60*/  SHF.R.S32.HI R8, RZ, 0x1f, R5 ;  /* 0x0000001fff087819 */ /* 0x000fe40000011405 */
[----:B------:R-:W-:Y:S02]  /*0c70*/  LOP3.LUT R12, R5, 0x7ffffffc, RZ, 0xc0, !PT ;  /* 0x7ffffffc050c7812 */ /* 0x000fe400078ec0ff */
[----:B------:R-:W-:Y:S02]  /*0c80*/  LEA.HI R8, R8, R7, RZ, 0x3 ;  /* 0x0000000708087211 */ /* 0x000fe400078f18ff */
[----:B------:R-:W-:Y:S01]  /*0c90*/  LEA.HI R6, R6, R3, RZ, 0x5 ;  /* 0x0000000306067211 */ /* 0x000fe200078f28ff */
[----:B------:R-:W-:Y:S01]  /*0ca0*/  IMAD.IADD R12, R3, 0x1, -R12 ;  /* 0x00000001030c7824 */ /* 0x000fe200078e0a0c */
[----:B------:R-:W-:-:S02]  /*0cb0*/  LOP3.LUT R8, R8, 0xfffffff8, RZ, 0xc0, !PT ;  /* 0xfffffff808087812 */ /* 0x000fc400078ec0ff */
[CC--:B------:R-:W-:Y:S02]  /*0cc0*/  LEA.HI R3, R0.reuse, R16.reuse, RZ, 0x3 ;  /* 0x0000001000037211 */ /* 0x0c0fe400078f18ff */
[----:B------:R-:W-:Y:S01]  /*0cd0*/  LEA.HI R0, R0, R16, RZ, 0x2 ;  /* 0x0000001000007211 */ /* 0x000fe200078f10ff */
[----:B------:R-:W-:Y:S01]  /*0ce0*/  IMAD.IADD R7, R7, 0x1, -R8 ;  /* 0x0000000107077824 */ /* 0x000fe200078e0a08 */
[----:B------:R-:W-:Y:S02]  /*0cf0*/  SHF.R.S32.HI R6, RZ, 0x5, R6 ;  /* 0x00000005ff067819 */ /* 0x000fe40000011406 */
[----:B------:R-:W-:Y:S02]  /*0d00*/  SHF.R.S32.HI R22, RZ, 0x2, R0 ;  /* 0x00000002ff167819 */ /* 0x000fe40000011400 */
[----:B------:R-:W-:Y:S01]  /*0d10*/  LEA.HI R14, R14, R215, RZ, 0x2 ;  /* 0x000000d70e0e7211 */ /* 0x000fe200078f10ff */
[----:B------:R-:W-:Y:S01]  /*0d20*/  IMAD R190, R6, 0x10, R7 ;  /* 0x0000001006be7824 */ /* 0x000fe200078e0207 */
[----:B------:R-:W-:Y:S01]  /*0d30*/  SHF.R.S32.HI R231, RZ, 0x7, R4 ;  /* 0x00000007ffe77819 */ /* 0x000fe20000011404 */
[----:B------:R-:W-:Y:S01]  /*0d40*/  VIADD R6, R22, 0x20 ;  /* 0x0000002016067836 */ /* 0x000fe20000000000 */
[----:B------:R-:W-:-:S02]  /*0d50*/  LOP3.LUT R228, R3, 0xfffffff8, RZ, 0xc0, !PT ;  /* 0xfffffff803e47812 */ /* 0x000fc400078ec0ff */
[----:B------:R-:W-:Y:S02]  /*0d60*/  LOP3.LUT R11, R9, 0xfffffff8, RZ, 0xc0, !PT ;  /* 0xfffffff8090b7812 */ /* 0x000fe400078ec0ff */
[----:B------:R-:W-:Y:S01]  /*0d70*/  LOP3.LUT R14, R14, 0x3ffffc, RZ, 0xc0, !PT ;  /* 0x003ffffc0e0e7812 */ /* 0x000fe200078ec0ff */
[----:B------:R-:W-:Y:S01]  /*0d80*/  IMAD.IADD R228, R16, 0x1, -R228 ;  /* 0x0000000110e47824 */ /* 0x000fe200078e0ae4 */
[----:B------:R-:W-:Y:S01]  /*0d90*/  LEA.HI R4, R4, R231, RZ, 0x1 ;  /* 0x000000e704047211 */ /* 0x000fe200078f08ff */
[----:B------:R-:W-:Y:S01]  /*0da0*/  IMAD.IADD R11, R10, 0x1, -R11 ;  /* 0x000000010a0b7824 */ /* 0x000fe200078e0a0b */
[----:B------:R-:W-:Y:S01]  /*0db0*/  SHF.R.S32.HI R5, RZ, 0x1f, R6 ;  /* 0x0000001fff057819 */ /* 0x000fe20000011406 */
[----:B------:R-:W-:Y:S02]  /*0dc0*/  IMAD R15, R231, 0x100, R10 ;  /* 0x00000100e70f7824 */ /* 0x000fe400078e020a */
[----:B------:R-:W-:Y:S01]  /*0dd0*/  IMAD.IADD R14, R215, 0x1, -R14 ;  /* 0x00000001d70e7824 */ /* 0x000fe200078e0a0e */
[----:B------:R-:W-:Y:S01]  /*0de0*/  LOP3.LUT R4, R4, 0xfffffe, RZ, 0xc0, !PT ;  /* 0x00fffffe04047812 */ /* 0x000fe200078ec0ff */
[----:B------:R-:W-:Y:S01]  /*0df0*/  IMAD.SHL.U32 R193, R228, 0x8, RZ ;  /* 0x00000008e4c17824 */ /* 0x000fe200078e00ff */
[----:B------:R-:W-:Y:S01]  /*0e00*/  LEA.HI R5, R5, R6, RZ, 0x3 ;  /* 0x0000000605057211 */ /* 0x000fe200078f18ff */
[----:B------:R-:W-:-:S02]  /*0e10*/  IMAD.SHL.U32 R10, R11, 0x40, RZ ;  /* 0x000000400b0a7824 */ /* 0x000fc400078e00ff */
[----:B------:R-:W-:Y:S02]  /*0e20*/  IMAD R14, R14, 0x10, R15 ;  /* 0x000000100e0e7824 */ /* 0x000fe400078e020f */
[----:B------:R-:W-:Y:S02]  /*0e30*/  IMAD.SHL.U32 R13, R13, 0x8, RZ ;  /* 0x000000080d0d7824 */ /* 0x000fe400078e00ff */
[----:B------:R-:W-:Y:S02]  /*0e40*/  IMAD.IADD R4, R231, 0x1, -R4 ;  /* 0x00000001e7047824 */ /* 0x000fe400078e0a04 */
[C---:B------:R-:W-:Y:S01]  /*0e50*/  VIADD R224, R193.reuse, 0x80 ;  /* 0x00000080c1e07836 */ /* 0x040fe20000000000 */
[----:B------:R-:W-:Y:S01]  /*0e60*/  LOP3.LUT R10, R10, 0x1c0, RZ, 0xc0, !PT ;  /* 0x000001c00a0a7812 */ /* 0x000fe200078ec0ff */
[----:B------:R-:W-:Y:S02]  /*0e70*/  IMAD.U32 R8, R14, 0x40, R13 ;  /* 0x000000400e087824 */ /* 0x000fe400078e000d */
[----:B------:R-:W-:-:S02]  /*0e80*/  VIADD R221, R193, 0x140 ;  /* 0x00000140c1dd7836 */ /* 0x000fc40000000000 */
[----:B------:R-:W-:Y:S02]  /*0e90*/  IMAD.SHL.U32 R9, R9, 0x40, RZ ;  /* 0x0000004009097824 */ /* 0x000fe400078e00ff */
[----:B------:R-:W-:Y:S02]  /*0ea0*/  IMAD.SHL.U32 R5, R5, 0x40, RZ ;  /* 0x0000004005057824 */ /* 0x000fe400078e00ff */
[----:B------:R-:W-:Y:S01]  /*0eb0*/  IMAD.SHL.U32 R203, R4, 0x100, RZ ;  /* 0x0000010004cb7824 */ /* 0x000fe200078e00ff */
[----:B------:R-:W-:Y:S01]  /*0ec0*/  SHF.R.S32.HI R4, RZ, 0x1f, R224 ;  /* 0x0000001fff047819 */ /* 0x000fe200000114e0 */
[----:B------:R0:W-:Y:S01]  /*0ed0*/  STL [R1+0xc], R8 ;  /* 0x00000c0801007387 */ /* 0x0001e20000100800 */
[----:B------:R-:W-:Y:S02]  /*0ee0*/  LOP3.LUT R13, R10, 0x8, R13, 0xf8, !PT ;  /* 0x000000080a0d7812 */ /* 0x000fe400078ef80d */
[----:B------:R-:W-:Y:S02]  /*0ef0*/  SHF.R.S32.HI R4, RZ, 0x1f, R221 ;  /* 0x0000001fff047819 */ /* 0x000fe400000114dd */
[----:B------:R-:W-:-:S02]  /*0f00*/  SHF.R.U32.HI R10, RZ, 0x3, R10 ;  /* 0x00000003ff0a7819 */ /* 0x000fc4000001160a */
[----:B------:R-:W-:Y:S02]  /*0f10*/  SHF.R.S32.HI R229, RZ, 0x3, R3 ;  /* 0x00000003ffe57819 */ /* 0x000fe40000011403 */
[----:B------:R-:W-:Y:S02]  /*0f20*/  LOP3.LUT R4, R5, 0xfffffe00, RZ, 0xc0, !PT ;  /* 0xfffffe0005047812 */ /* 0x000fe400078ec0ff */
[----:B0-----:R-:W-:Y:S02]  /*0f30*/  LOP3.LUT R8, R9, 0x7ffffe00, RZ, 0xc0, !PT ;  /* 0x7ffffe0009087812 */ /* 0x001fe400078ec0ff */
[----:B------:R-:W-:Y:S02]  /*0f40*/  SHF.R.S32.HI R3, RZ, 0x1f, R0 ;  /* 0x0000001fff037819 */ /* 0x000fe40000011400 */
[----:B------:R-:W-:Y:S01]  /*0f50*/  LOP3.LUT R234, R0, 0xfffffffc, RZ, 0xc0, !PT ;  /* 0xfffffffc00ea7812 */ /* 0x000fe200078ec0ff */
[----:B------:R-:W-:Y:S01]  /*0f60*/  IMAD R8, R215, 0x400, R8 ;  /* 0x00000400d7087824 */ /* 0x000fe200078e0208 */
[----:B------:R-:W-:Y:S01]  /*0f70*/  LOP3.LUT R13, R13, R10, RZ, 0x3c, !PT ;  /* 0x0000000a0d0d7212 */ /* 0x000fe200078e3cff */
[----:B------:R0:W-:Y:S01]  /*0f80*/  STL [R1+0x8], R4 ;  /* 0x0000080401007387 */ /* 0x0001e20000100800 */
[----:B------:R-:W-:Y:S01]  /*0f90*/  LEA.HI R3, R3, R22, RZ, 0x3 ;  /* 0x0000001603037211 */ /* 0x000fe200078f18ff */
[----:B------:R-:W-:Y:S01]  /*0fa0*/  IMAD.IADD R234, R16, 0x1, -R234 ;  /* 0x0000000110ea7824 */ /* 0x000fe200078e0aea */
[----:B------:R-:W-:Y:S01]  /*0fb0*/  R2P PR, R11, 0x6 ;  /* 0x000000060b007804 */ /* 0x000fe20000000000 */
[----:B------:R-:W-:Y:S01]  /*0fc0*/  IMAD.SHL.U32 R237, R6, 0x40, RZ ;  /* 0x0000004006ed7824 */ /* 0x000fe200078e00ff */
[----:B------:R-:W-:Y:S01]  /*0fd0*/  LOP3.LUT R3, R3, 0xfffffff8, RZ, 0xc0, !PT ;  /* 0xfffffff803037812 */ /* 0x000fe200078ec0ff */
[----:B------:R-:W-:Y:S01]  /*0fe0*/  IMAD.IADD R13, R8, 0x1, R13 ;  /* 0x00000001080d7824 */ /* 0x000fe200078e020d */
[C---:B------:R-:W-:Y:S01]  /*0ff0*/  LEA.HI R0, R234.reuse, R234, RZ, 0x1 ;  /* 0x000000eaea007211 */ /* 0x040fe200078f08ff */
[----:B------:R-:W-:Y:S01]  /*1000*/  IMAD.SHL.U32 R16, R234, 0x8, RZ ;  /* 0x00000008ea107824 */ /* 0x000fe200078e00ff */
[----:B------:R-:W-:Y:S01]  /*1010*/  LOP3.LUT R237, R237, 0x1c0, RZ, 0xc0, !PT ;  /* 0x000001c0eded7812 */ /* 0x000fe200078ec0ff */
[----:B------:R-:W-:-:S02]  /*1020*/  IMAD R210, R13, 0x2, R2 ;  /* 0x000000020dd27824 */ /* 0x000fc400078e0202 */
[----:B------:R-:W-:Y:S02]  /*1030*/  IMAD.MOV.U32 R213, RZ, RZ, 0x40 ;  /* 0x00000040ffd57424 */ /* 0x000fe400078e00ff */
[----:B------:R-:W-:Y:S01]  /*1040*/  IMAD.IADD R188, R22, 0x1, -R3 ;  /* 0x0000000116bc7824 */ /* 0x000fe200078e0a03 */
[----:B------:R-:W-:Y:S01]  /*1050*/  LOP3.LUT R3, R0, 0x1ffffffe, RZ, 0xc0, !PT ;  /* 0x1ffffffe00037812 */ /* 0x000fe200078ec0ff */
[----:B------:R-:W-:Y:S01]  /*1060*/  VIADD R232, R193, 0x1c0 ;  /* 0x000001c0c1e87836 */ /* 0x000fe20000000000 */
[----:B------:R-:W-:Y:S01]  /*1070*/  LOP3.LUT R0, R237, 0x38, R16, 0xf8, !PT ;  /* 0x00000038ed007812 */ /* 0x000fe200078ef810 */
[----:B------:R-:W-:Y:S01]  /*1080*/  IMAD.SHL.U32 R184, R234, 0x4, RZ ;  /* 0x00000004eab87824 */ /* 0x000fe200078e00ff */
[----:B------:R-:W-:Y:S01]  /*1090*/  SHF.R.U32.HI R6, RZ, 0x3, R237 ;  /* 0x00000003ff067819 */ /* 0x000fe200000116ed */
[----:B------:R-:W-:Y:S01]  /*10a0*/  VIADD R214, R210, 0x36400 ;  /* 0x00036400d2d67836 */ /* 0x000fe20000000000 */
[----:B------:R-:W-:Y:S01]  /*10b0*/  SHF.R.S32.HI R5, RZ, 0x1f, R232 ;  /* 0x0000001fff057819 */ /* 0x000fe200000114e8 */
[----:B------:R-:W-:Y:S01]  /*10c0*/  VIADD R225, R193, 0x40 ;  /* 0x00000040c1e17836 */ /* 0x000fe20000000000 */
[----:B------:R-:W-:Y:S01]  /*10d0*/  SEL R213, R213, 0xffffffc0, !P2 ;  /* 0xffffffc0d5d57807 */ /* 0x000fe20005000000 */
[----:B------:R-:W-:Y:S01]  /*10e0*/  VIADD R222, R193, 0x100 ;  /* 0x00000100c1de7836 */ /* 0x000fe20000000000 */
[----:B------:R-:W-:Y:S01]  /*10f0*/  LOP3.LUT R5, R4, R0, R6, 0xf6, !PT ;  /* 0x0000000004057212 */ /* 0x000fe200078ef606 */
[----:B------:R-:W-:-:S02]  /*1100*/  VIADD R192, R184, 0x10 ;  /* 0x00000010b8c07836 */ /* 0x000fc40000000000 */
[C---:B------:R-:W-:Y:S02]  /*1110*/  VIADD R223, R193.reuse, 0xc0 ;  /* 0x000000c0c1df7836 */ /* 0x040fe40000000000 */
[----:B------:R-:W-:Y:S02]  /*1120*/  VIADD R233, R193, 0x180 ;  /* 0x00000180c1e97836 */ /* 0x000fe40000000000 */
[----:B------:R-:W-:Y:S02]  /*1130*/  VIADD R212, R210, 0x36420 ;  /* 0x00036420d2d47836 */ /* 0x000fe40000000000 */
[----:B------:R-:W-:Y:S02]  /*1140*/  IMAD.IADD R3, R234, 0x1, -R3 ;  /* 0x00000001ea037824 */ /* 0x000fe400078e0a03 */
[C---:B------:R-:W-:Y:S01]  /*1150*/  @P1 VIADD R212, R214.reuse, 0xffffffe0 ;  /* 0xffffffe0d6d41836 */ /* 0x040fe20000000000 */
[----:B------:R-:W-:Y:S01]  /*1160*/  SHF.R.S32.HI R7, RZ, 0x1f, R225 ;  /* 0x0000001fff077819 */ /* 0x000fe200000114e1 */
        /* <DEDUP_REMOVED lines=8> */
[----:B------:R-:W-:-:S02]  /*11f0*/  IMAD.SHL.U32 R189, R12, 0x2, RZ ;  /* 0x000000020cbd7824 */ /* 0x000fc400078e00ff */
[----:B------:R-:W-:Y:S02]  /*1200*/  IMAD R236, R5, 0x2, R2 ;  /* 0x0000000205ec7824 */ /* 0x000fe400078e0202 */
[----:B------:R-:W-:Y:S02]  /*1210*/  IMAD R216, R3, 0x8, R190 ;  /* 0x0000000803d87824 */ /* 0x000fe400078e02be */
[----:B------:R-:W-:Y:S01]  /*1220*/  IMAD.IADD R213, R213, 0x1, R212 ;  /* 0x00000001d5d57824 */ /* 0x000fe200078e02d4 */
[----:B--2---:R-:W-:Y:S02]  /*1230*/  LOP3.LUT R187, R18, 0x1, RZ, 0xfc, !PT ;  /* 0x0000000112bb7812 */ /* 0x004fe400078efcff */
[----:B0-----:R-:W-:-:S07]  /*1240*/  CS2R R18, SRZ ;  /* 0x0000000000127805 */ /* 0x001fce000001ff00 */
.L_x_5717:
[----:B0123--:R-:W0:Y:S01]  /*1250*/  LDC.64 R4, c[0x0][0xd88] ;  /* 0x00036200ff047b82 */ /* 0x00fe220000000a00 */
[----:B------:R-:W-:Y:S01]  /*1260*/  ULDC.64 UR4, c[0x0][0xb20] ;  /* 0x0002c80000047ab9 */ /* 0x000fe20000000a00 */
[----:B------:R-:W-:Y:S01]  /*1270*/  ULDC.64 UR8, c[0x0][0xb10] ;  /* 0x0002c40000087ab9 */ /* 0x000fe20000000a00 */
[----:B------:R-:W-:Y:S01]  /*1280*/  ULDC.64 UR6, c[0x0][0xb00] ;  /* 0x0002c00000067ab9 */ /* 0x000fe20000000a00 */
[----:B0-----:R-:W-:-:S05]  /*1290*/  IMAD.WIDE R4, R35, 0x4, R4 ;  /* 0x0000000423047825 */ /* 0x001fca00078e0204 */
[----:B------:R-:W2:Y:S01]  /*12a0*/  LDG.E R220, desc[UR40][R4.64] ;  /* 0x0000002804dc7981 */ /* 0x000ea2000c1e1900 */
        /* <DEDUP_REMOVED lines=16> */
[----:B----4-:R-:W-:Y:S01]  /*13b0*/  @P1 IADD3 R6, P2, R218, UR8, RZ ;  /* 0x00000008da061c10 */ /* 0x010fe2000ff5e0ff */
[----:B------:R-:W-:Y:S01]  /*13c0*/  IMAD.U32 R194, RZ, RZ, UR4 ;  /* 0x00000004ffc27e24 */ /* 0x000fe2000f8e00ff */
[C---:B------:R-:W-:Y:S01]  /*13d0*/  IADD3.X R9, R219.reuse, UR7, RZ, P4, !PT ;  /* 0x00000007db097c10 */ /* 0x040fe2000a7fe4ff */
[----:B------:R-:W-:Y:S01]  /*13e0*/  ULDC.64 UR4, c[0x0][0x418] ;  /* 0x0001060000047ab9 */ /* 0x000fe20000000a00 */
[----:B------:R-:W-:-:S03]  /*13f0*/  @P1 IADD3.X R7, R219, UR9, RZ, P2, !PT ;  /* 0x00000009db071c10 */ /* 0x000fc600097fe4ff */
        /* <DEDUP_REMOVED lines=24> */
.L_x_5585:
[----:B------:R-:W-:Y:S02]  /*1580*/  IMAD.U32 R44, RZ, RZ, UR5 ;  /* 0x00000005ff2c7e24 */ /* 0x000fe4000f8e00ff */
[----:B------:R-:W-:Y:S01]  /*1590*/  IMAD.U32 R24, RZ, RZ, UR4 ;  /* 0x00000004ff187e24 */ /* 0x000fe2000f8e00ff */
[----:B------:R-:W-:Y:S06]  /*15a0*/  @!P2 BRA `(.L_x_5586) ;  /* 0x000000000010a947 */ /* 0x000fec0003800000 */
[----:B------:R-:W-:-:S04]  /*15b0*/  IADD3 R4, P0, R218, UR8, RZ ;  /* 0x00000008da047c10 */ /* 0x000fc8000ff1e0ff */
[----:B------:R-:W-:-:S05]  /*15c0*/  IADD3.X R5, R219, UR9, RZ, P0, !PT ;  /* 0x00000009db057c10 */ /* 0x000fca00087fe4ff */
[----:B------:R0:W5:Y:S01]  /*15d0*/  LDG.E R24, desc[UR40][R4.64] ;  /* 0x0000002804187981 */ /* 0x000162000c1e1900 */
[----:B------:R-:W-:Y:S05]  /*15e0*/  BRA `(.L_x_5587) ;  /* 0x0000000000107947 */ /* 0x000fea0003800000 */
.L_x_5586:
[----:B------:R-:W-:Y:S05]  /*15f0*/  @!P0 BRA `(.L_x_5587) ;  /* 0x00000000000c8947 */ /* 0x000fea0003800000 */
[----:B------:R-:W2:Y:S04]  /*1600*/  LDG.E R5, desc[UR40][R8.64] ;  /* 0x0000002808057981 */ /* 0x000ea8000c1e1900 */
[----:B------:R-:W2:Y:S02]  /*1610*/  LDG.E R24, desc[UR40][R8.64+0x4] ;  /* 0x0000042808187981 */ /* 0x000ea4000c1e1900 */
[----:B--2---:R-:W-:-:S07]  /*1620*/  IMAD.IADD R24, R24, 0x1, -R5 ;  /* 0x0000000118187824 */ /* 0x004fce00078e0a05 */
.L_x_5587:
        /* <DEDUP_REMOVED lines=17> */
[----:B------:R-:W-:-:S03]  /*1740*/  PLOP3.LUT P3, PT, PT, PT, PT, 0x80, 0x0 ;  /* 0x000000000000781c */ /* 0x000fc60003f6f070 */
[----:B0-----:R-:W-:-:S08]  /*1750*/  VIADD R4, R195, 0x3f ;  /* 0x0000003fc3047836 */ /* 0x001fd00000000000 */
[----:B------:R-:W0:Y:S08]  /*1760*/  @P1 LDC R11, c[0x0][0x44c] ;  /* 0x00011300ff0b1b82 */ /* 0x000e300000000800 */
[----:B------:R-:W1:Y:S01]  /*1770*/  @P1 LDC R5, c[0x0][0x450] ;  /* 0x00011400ff051b82 */ /* 0x000e620000000800 */
[----:B--2---:R-:W-:Y:S02]  /*1780*/  @P0 IMAD.IADD R44, R9, 0x1, -R0 ;  /* 0x00000001092c0824 */ /* 0x004fe400078e0a00 */
[----:B------:R-:W-:-:S02]  /*1790*/  IMAD.IADD R9, R24, 0x1, -R3 ;  /* 0x0000000118097824 */ /* 0x000fc400078e0a03 */
[----:B0-----:R-:W-:-:S04]  /*17a0*/  @P1 IMAD.HI.U32 R0, R4, R11, RZ ;  /* 0x0000000b04001227 */ /* 0x001fc800078e00ff */
[----:B------:R-:W-:Y:S01]  /*17b0*/  IMAD.IADD R211, R9, 0x1, R44 ;  /* 0x0000000109d37824 */ /* 0x000fe200078e022c */
[----:B-1----:R-:W-:Y:S01]  /*17c0*/  @P1 SHF.R.U32.HI R4, RZ, R5, R0 ;  /* 0x00000005ff041219 */ /* 0x002fe20000011600 */
[----:B------:R-:W-:Y:S02]  /*17d0*/  IMAD.MOV R42, RZ, RZ, -R9 ;  /* 0x000000ffff2a7224 */ /* 0x000fe400078e0a09 */
[C---:B------:R-:W-:Y:S01]  /*17e0*/  VIADD R0, R211.reuse, 0x3f ;  /* 0x0000003fd3007836 */ /* 0x040fe20000000000 */
[----:B------:R-:W-:Y:S02]  /*17f0*/  IADD3 R43, R211, 0x40, -R194 ;  /* 0x00000040d32b7810 */ /* 0x000fe40007ffe8c2 */
[----:B------:R-:W-:Y:S02]  /*1800*/  VIMNMX R42, RZ, R42, !PT ;  /* 0x0000002aff2a7248 */ /* 0x000fe40007fe0100 */
        /* <DEDUP_REMOVED lines=39> */
.L_x_5590:
[----:B------:R-:W-:Y:S05]  /*1a80*/  BSYNC B6 ;  /* 0x0000000000067941 */ /* 0x000fea0003800000 */
.L_x_5589:
        /* <DEDUP_REMOVED lines=20> */
.L_x_5592:
[----:B------:R-:W-:Y:S05]  /*1bd0*/  BSYNC B6 ;  /* 0x0000000000067941 */ /* 0x000fea0003800000 */
.L_x_5591:
        /* <DEDUP_REMOVED lines=12> */
[CC--:B0-----:R-:W-:Y:S01]  /*1ca0*/  IMAD.WIDE.U32 R8, R27.reuse, R4.reuse, RZ ;  /* 0x000000041b087225 */ /* 0x0c1fe200078e00ff */
[----:B------:R-:W-:Y:S01]  /*1cb0*/  ULDC.64 UR4, c[0x0][0x308] ;  /* 0x0000c20000047ab9 */ /* 0x000fe20000000a00 */
[----:B------:R0:W3:Y:S01]  /*1cc0*/  @P0 LDG.E R25, desc[UR40][R6.64] ;  /* 0x0000002806190981 */ /* 0x0000e2000c1e1900 */
[----:B------:R-:W4:Y:S01]  /*1cd0*/  LDC.64 R56, c[0x0][0x408] ;  /* 0x00010200ff387b82 */ /* 0x000f220000000a00 */
[-C--:B------:R-:W-:Y:S01]  /*1ce0*/  IMAD R0, R24, R4.reuse, RZ ;  /* 0x0000000418007224 */ /* 0x080fe200078e02ff */
[----:B------:R-:W-:Y:S01]  /*1cf0*/  SHF.R.S32.HI R185, RZ, 0x1f, R184 ;  /* 0x0000001fffb97819 */ /* 0x000fe200000114b8 */
[----:B------:R-:W-:Y:S01]  /*1d00*/  IMAD.WIDE.U32 R10, R34, UR6, R16 ;  /* 0x00000006220a7c25 */ /* 0x000fe2000f8e0010 */
[----:B-1----:R-:W-:Y:S01]  /*1d10*/  ISETP.GE.AND P2, PT, R16, R59, PT ;  /* 0x0000003b1000720c */ /* 0x002fe20003f46270 */
[----:B------:R-:W1:Y:S01]  /*1d20*/  S2R R26, SR_TID.X ;  /* 0x00000000001a7919 */ /* 0x000e620000002100 */
[----:B------:R-:W-:Y:S01]  /*1d30*/  SHF.L.U64.HI R48, R4, 0x6, R5 ;  /* 0x0000000604307819 */ /* 0x000fe20000010205 */
[----:B------:R-:W-:Y:S01]  /*1d40*/  IMAD R3, R27, R5, R0 ;  /* 0x000000051b037224 */ /* 0x000fe200078e0200 */
[----:B------:R-:W-:Y:S01]  /*1d50*/  SHF.R.S32.HI R0, RZ, 0x1f, R34 ;  /* 0x0000001fff007819 */ /* 0x000fe20000011422 */
[----:B------:R-:W-:Y:S01]  /*1d60*/  IMAD.WIDE.U32 R46, R22, R4, R16 ;  /* 0x00000004162e7225 */ /* 0x000fe200078e0010 */
[----:B------:R-:W-:-:S02]  /*1d70*/  SEL R15, R59, RZ, P2 ;  /* 0x000000ff3b0f7207 */ /* 0x000fc40001000000 */
[----:B--2---:R-:W-:Y:S01]  /*1d80*/  SHF.L.U64.HI R52, R54, 0x6, R55 ;  /* 0x0000000636347819 */ /* 0x004fe20000010237 */
[----:B------:R-:W-:Y:S01]  /*1d90*/  IMAD.IADD R9, R9, 0x1, R3 ;  /* 0x0000000109097824 */ /* 0x000fe200078e0203 */
[----:B------:R-:W-:Y:S01]  /*1da0*/  P2R R78, PR, RZ, 0x4 ;  /* 0x00000004ff4e7803 */ /* 0x000fe20000000000 */
[----:B------:R-:W-:Y:S01]  /*1db0*/  IMAD R3, R0, UR6, RZ ;  /* 0x0000000600037c24 */ /* 0x000fe2000f8e02ff */
[----:B------:R-:W-:Y:S01]  /*1dc0*/  IADD3 R40, P2, R22, R27, RZ ;  /* 0x0000001b16287210 */ /* 0x000fe20007f5e0ff */
[----:B------:R-:W-:Y:S02]  /*1dd0*/  IMAD.IADD R15, R16, 0x1, R15 ;  /* 0x00000001100f7824 */ /* 0x000fe400078e020f */
        /* <DEDUP_REMOVED lines=14> */
[----:B------:R-:W-:Y:S02]  /*1ec0*/  IMAD.SHL.U32 R49, R4, 0x40, RZ ;  /* 0x0000004004317824 */ /* 0x000fe400078e00ff */
[----:B----4-:R-:W-:Y:S01]  /*1ed0*/  IMAD R12, R3, R56, RZ ;  /* 0x00000038030c7224 */ /* 0x010fe200078e02ff */
[----:B------:R-:W-:Y:S01]  /*1ee0*/  LOP3.LUT R53, R53, 0x1c0, RZ, 0xc0, !PT ;  /* 0x000001c035357812 */ /* 0x000fe200078ec0ff */
[----:B------:R-:W-:Y:S01]  /*1ef0*/  VIADD R80, R16, 0x20 ;  /* 0x0000002010507836 */ /* 0x000fe20000000000 */
[----:B-1----:R-:W-:Y:S01]  /*1f00*/  SHF.R.U32.HI R26, RZ, 0x7, R26 ;  /* 0x00000007ff1a7819 */ /* 0x002fe2000001161a */
[----:B------:R-:W-:-:S02]  /*1f10*/  IMAD R33, R22, R57, R12 ;  /* 0x0000003916217224 */ /* 0x000fc400078e020c */
[----:B------:R-:W-:-:S04]  /*1f20*/  IMAD.WIDE.U32 R12, R22, R56, R16 ;  /* 0x00000038160c7225 */ /* 0x000fc800078e0010 */
[----:B------:R-:W-:Y:S02]  /*1f30*/  IMAD.IADD R13, R33, 0x1, R13 ;  /* 0x00000001210d7824 */ /* 0x000fe400078e020d */
[----:B------:R-:W-:Y:S02]  /*1f40*/  VIADD R58, R26, 0x8 ;  /* 0x000000081a3a7836 */ /* 0x000fe40000000000 */
[----:B-----5:R-:W-:-:S04]  /*1f50*/  IMAD.WIDE.U32 R38, R30, R56, R12 ;  /* 0x000000381e267225 */ /* 0x020fc800078e000c */
[----:B------:R-:W-:Y:S02]  /*1f60*/  IMAD.SHL.U32 R59, R59, 0x2, RZ ;  /* 0x000000023b3b7824 */ /* 0x000fe400078e00ff */
[----:B------:R-:W-:Y:S01]  /*1f70*/  IMAD.X R41, R24, 0x1, R3, P2 ;  /* 0x0000000118297824 */ /* 0x000fe200010e0603 */
[----:B---3--:R-:W-:Y:S02]  /*1f80*/  SHF.R.S32.HI R0, RZ, 0x1f, R25 ;  /* 0x0000001fff007819 */ /* 0x008fe40000011419 */
        /* <DEDUP_REMOVED lines=21> */
[----:B------:R-:W-:Y:S01]  /*20e0*/  SHF.R.S32.HI R25, RZ, 0x1f, R30 ;  /* 0x0000001fff197819 */ /* 0x000fe2000001141e */
        /* <DEDUP_REMOVED lines=15> */
[----:B------:R-:W-:-:S03]  /*21e0*/  LOP3.LUT R4, R4, R57, RZ, 0x3c, !PT ;  /* 0x0000003904047212 */ /* 0x000fc600078e3cff */
[----:B------:R-:W-:-:S04]  /*21f0*/  IMAD.WIDE.U32 R34, R30, R54, R10 ;  /* 0x000000361e227225 */ /* 0x000fc800078e000a */
[----:B------:R-:W-:Y:S01]  /*2200*/  IMAD R60, R215, 0x200, R4 ;  /* 0x00000200d73c7824 */ /* 0x000fe200078e0204 */
[----:B------:R-:W-:Y:S01]  /*2210*/  LOP3.LUT R4, R53, 0x38, R47, 0xf8, !PT ;  /* 0x0000003835047812 */ /* 0x000fe200078ef82f */
[----:B------:R-:W-:-:S03]  /*2220*/  IMAD.WIDE.U32 R36, R30, R56, R8 ;  /* 0x000000381e247225 */ /* 0x000fc600078e0008 */
[----:B------:R-:W-:Y:S01]  /*2230*/  LOP3.LUT R4, R4, R57, RZ, 0x3c, !PT ;  /* 0x0000003904047212 */ /* 0x000fe200078e3cff */
[----:B------:R-:W-:Y:S02]  /*2240*/  IMAD.SHL.U32 R54, R54, 0x40, RZ ;  /* 0x0000004036367824 */ /* 0x000fe400078e00ff */
[----:B------:R-:W-:Y:S02]  /*2250*/  IMAD.SHL.U32 R56, R56, 0x40, RZ ;  /* 0x0000004038387824 */ /* 0x000fe400078e00ff */
[----:B------:R-:W-:Y:S02]  /*2260*/  IMAD.IADD R61, R33, 0x1, R5 ;  /* 0x00000001213d7824 */ /* 0x000fe400078e0205 */
[----:B------:R-:W-:Y:S02]  /*2270*/  IMAD.IADD R62, R5, 0x1, R35 ;  /* 0x00000001053e7824 */ /* 0x000fe400078e0223 */
[----:B------:R-:W-:Y:S02]  /*2280*/  IMAD.IADD R65, R37, 0x1, R25 ;  /* 0x0000000125417824 */ /* 0x000fe400078e0219 */
[----:B------:R-:W-:-:S02]  /*2290*/  IMAD.IADD R67, R25, 0x1, R39 ;  /* 0x0000000119437824 */ /* 0x000fc400078e0227 */
[----:B------:R-:W-:-:S07]  /*22a0*/  IMAD R66, R215, 0x200, R4 ;  /* 0x00000200d7427824 */ /* 0x000fce00078e0204 */
.L_x_5622:
        /* <DEDUP_REMOVED lines=58> */
.L_x_5597:
[----:B------:R-:W-:Y:S05]  /*2650*/  BSYNC B1 ;  /* 0x0000000000017941 */ /* 0x000fea0003800000 */
.L_x_5596:
        /* <DEDUP_REMOVED lines=17> */
.L_x_5598:
[----:B------:R-:W-:Y:S01]  /*2770*/  IMAD R68, R23, 0x8, R2 ;  /* 0x0000000817447824 */ /* 0x000fe200078e0202 */
[----:B------:R-:W-:Y:S01]  /*2780*/  SHF.L.U32 R73, R186, 0x1f, RZ ;  /* 0x0000001fba497819 */ /* 0x000fe200000006ff */
[----:B------:R-:W-:Y:S03]  /*2790*/  BSSY B1, `(.L_x_5599) ;  /* 0x0000003000017945 */ /* 0x000fe60003800000 */
[----:B------:R-:W0:Y:S02]  /*27a0*/  SYNCS.PHASECHK.TRANS64.TRYWAIT P5, [R68+URZ+0x38890], R73 ;  /* 0x03889049440075a7 */ /* 0x000e2400080a017f */
[----:B0-----:R-:W-:Y:S05]  /*27b0*/  @!P5 BRA `(.L_x_5600) ;  /* 0x000001f000acd947 */ /* 0x001fea0003800000 */
.L_x_5908:
[----:B------:R-:W-:Y:S05]  /*27c0*/  BSYNC B1 ;  /* 0x0000000000017941 */ /* 0x000fea0003800000 */
.L_x_5599:
        /* <DEDUP_REMOVED lines=53> */
.L_x_5605:
[----:B------:R-:W-:Y:S05]  /*2b20*/  BSYNC B2 ;  /* 0x0000000000027941 */ /* 0x000fea0003800000 */
.L_x_5604:
[----:B--2---:R1:W-:Y:S02]  /*2b30*/  STG.E.128 desc[UR40][R12.64], R4 ;  /* 0x000000040c007986 */ /* 0x0043e4000c101d28 */
.L_x_5603:
[----:B------:R-:W-:Y:S05]  /*2b40*/  BSYNC B1 ;  /* 0x0000000000017941 */ /* 0x000fea0003800000 */
.L_x_5602:
        /* <DEDUP_REMOVED lines=56> */
.L_x_5607:
[----:B------:R-:W-:Y:S05]  /*2ed0*/  BSYNC B1 ;  /* 0x0000000000017941 */ /* 0x000fea0003800000 */
.L_x_5606:
[----:B-1----:R1:W-:Y:S01]  /*2ee0*/  STG.E.128 desc[UR40][R12.64+0x40], R4 ;  /* 0x000040040c007986 */ /* 0x0023e2000c101d28 */
[----:B------:R-:W-:Y:S05]  /*2ef0*/  BRA `(.L_x_5601) ;  /* 0x0000000c00307947 */ /* 0x000fea0003800000 */
.L_x_5595:
        /* <DEDUP_REMOVED lines=40> */
.L_x_5608:
[----:B------:R-:W-:Y:S01]  /*3180*/  IMAD R68, R23, 0x8, R2 ;  /* 0x0000000817447824 */ /* 0x000fe200078e0202 */
[----:B------:R-:W-:Y:S01]  /*3190*/  SHF.L.U32 R73, R186, 0x1f, RZ ;  /* 0x0000001fba497819 */ /* 0x000fe200000006ff */
[----:B------:R-:W-:Y:S03]  /*31a0*/  BSSY B1, `(.L_x_5609) ;  /* 0x0000003000017945 */ /* 0x000fe60003800000 */
[----:B------:R-:W0:Y:S02]  /*31b0*/  SYNCS.PHASECHK.TRANS64.TRYWAIT P5, [R68+URZ+0x38890], R73 ;  /* 0x03889049440075a7 */ /* 0x000e2400080a017f */
[----:B0-----:R-:W-:Y:S05]  /*31c0*/  @!P5 BRA `(.L_x_5610) ;  /* 0x000001e8003cd947 */ /* 0x001fea0003800000 */
.L_x_5909:
[----:B------:R-:W-:Y:S05]  /*31d0*/  BSYNC B1 ;  /* 0x0000000000017941 */ /* 0x000fea0003800000 */
.L_x_5609:
        /* <DEDUP_REMOVED lines=19> */
[----:B------:R-:W-:Y:S01]  /*3310*/  SHF.R.S32.HI R12, RZ, 0x4, R13 ;  /* 0x00000004ff0c7819 */ /* 0x000fe2000001140d */
[----:B------:R-:W-:-:S03]  /*3320*/  IMAD.IADD R13, R66, 0x1, R27 ;  /* 0x00000001420d7824 */ /* 0x000fc600078e021b */
[----:B------:R-:W-:Y:S01]  /*3330*/  LEA.HI.SX32 R12, R47, R12, 0x1d ;  /* 0x0000000c2f0c7211 */ /* 0x000fe200078feaff */
[----:B------:R-:W-:-:S04]  /*3340*/  IMAD R13, R13, 0x2, R2 ;  /* 0x000000020d0d7824 */ /* 0x000fc800078e0202 */
[----:B------:R-:W-:-:S05]  /*3350*/  IMAD.SHL.U32 R79, R12, 0x8, RZ ;  /* 0x000000080c4f7824 */ /* 0x000fca00078e00ff */
[----:B------:R-:W-:-:S04]  /*3360*/  LOP3.LUT R12, R53, 0x38, R79, 0xf8, !PT ;  /* 0x00000038350c7812 */ /* 0x000fc800078ef84f */
[----:B------:R-:W-:-:S05]  /*3370*/  LOP3.LUT R12, R12, R57, RZ, 0x3c, !PT ;  /* 0x000000390c0c7212 */ /* 0x000fca00078e3cff */
[----:B------:R-:W-:-:S04]  /*3380*/  IMAD R12, R215, 0x200, R12 ;  /* 0x00000200d70c7824 */ /* 0x000fc800078e020c */
        /* <DEDUP_REMOVED lines=96> */
.L_x_5612:
[----:B------:R-:W-:Y:S05]  /*3990*/  BSYNC B1 ;  /* 0x0000000000017941 */ /* 0x000fea0003800000 */
.L_x_5611:
        /* <DEDUP_REMOVED lines=10> */
.L_x_5594:
[----:B------:R-:W-:-:S13]  /*3a40*/  ISETP.NE.AND P3, PT, R187, 0x3, PT ;  /* 0x00000003bb00780c */ /* 0x000fda0003f65270 */
[----:B------:R-:W-:Y:S05]  /*3a50*/  @!P3 BRA `(.L_x_5613) ;  /* 0x000000000004b947 */ /* 0x000fea0003800000 */
[----:B------:R-:W-:Y:S01]  /*3a60*/  BPT.TRAP 0x1 ;  /* 0x000000040000795c */ /* 0x000fe20000300000 */
.L_x_5613:
        /* <DEDUP_REMOVED lines=8> */
.L_x_5910:
[----:B------:R-:W-:Y:S05]  /*3af0*/  BSYNC B1 ;  /* 0x0000000000017941 */ /* 0x000fea0003800000 */
.L_x_5614:
        /* <DEDUP_REMOVED lines=12> */
.L_x_5601:
[----:B------:R-:W-:Y:S05]  /*3bc0*/  BSYNC B0 ;  /* 0x0000000000007941 */ /* 0x000fea0003800000 */
.L_x_5593:
        /* <DEDUP_REMOVED lines=17> */
.L_x_5617:
[----:B------:R-:W-:Y:S05]  /*3ce0*/  BSYNC B0 ;  /* 0x0000000000007941 */ /* 0x000fea0003800000 */
.L_x_5616:
[----:B------:R-:W5:Y:S01]  /*3cf0*/  SYNCS.PHASECHK.TRANS64.TRYWAIT P5, [R68+URZ+0x388b0], R73 ;  /* 0x0388b049440075a7 */ /* 0x000f6200080a017f */
[----:B------:R-:W-:Y:S01]  /*3d00*/  BSSY B0, `(.L_x_5618) ;  /* 0x0000003000007945 */ /* 0x000fe20003800000 */
[----:B------:R-:W-:-:S03]  /*3d10*/  ISETP.GE.AND P3, PT, R22, R71, PT ;  /* 0x000000471600720c */ /* 0x000fc60003f66270 */
[----:B-----5:R-:W-:Y:S10]  /*3d20*/  @!P5 BRA `(.L_x_5619) ;  /* 0x000001dc008cd947 */ /* 0x020ff40003800000 */
.L_x_5911:
[----:B------:R-:W-:Y:S05]  /*3d30*/  BSYNC B0 ;  /* 0x0000000000007941 */ /* 0x000fea0003800000 */
.L_x_5618:
        /* <DEDUP_REMOVED lines=82> */
.L_x_5621:
[----:B------:R-:W-:Y:S05]  /*4260*/  BSYNC B0 ;  /* 0x0000000000007941 */ /* 0x000fea0003800000 */
.L_x_5620:
        /* <DEDUP_REMOVED lines=17> */
.L_x_5588:
[----:B------:R-:W2:Y:S01]  /*4380*/  LDL R4, [R1+0x4] ;  /* 0x0000040001047983 */ /* 0x000ea20000100800 */
[----:B------:R-:W-:Y:S01]  /*4390*/  BSSY B0, `(.L_x_5623) ;  /* 0x0000005000007945 */ /* 0x000fe20003800000 */
[----:B--2---:R-:W-:-:S03]  /*43a0*/  ISETP.NE.AND P0, PT, R4, 0x1, PT ;  /* 0x000000010400780c */ /* 0x004fc60003f05270 */
[----:B------:R-:W-:Y:S10]  /*43b0*/  @P3 BRA `(.L_x_5624) ;  /* 0x0000000000083947 */ /* 0x000ff40003800000 */
[----:B------:R-:W0:Y:S02]  /*43c0*/  FENCE.VIEW.ASYNC.G ;  /* 0x00000000000073c6 */ /* 0x000e240000000100 */
[----:B0-----:R-:W-:Y:S06]  /*43d0*/  BAR.ARV 0xc, 0x180 ;  /* 0x0306000000007b1d */ /* 0x001fec0000002000 */
.L_x_5624:
[----:B------:R-:W-:Y:S05]  /*43e0*/  BSYNC B0 ;  /* 0x0000000000007941 */ /* 0x000fea0003800000 */
.L_x_5623:
        /* <DEDUP_REMOVED lines=46> */
[----:B---3--:R-:W-:Y:S01]  /*46d0*/  CS2R R76, SRZ ;  /* 0x00000000004c7805 */ /* 0x008fe2000001ff00 */
[----:B------:R-:W1:Y:S01]  /*46e0*/  @P0 LDC R4, c[0x0][0x450] ;  /* 0x00011400ff040b82 */ /* 0x000e620000000800 */
        /* <DEDUP_REMOVED lines=20> */
[----:B------:R-:W-:Y:S01]  /*4830*/  CS2R R26, SRZ ;  /* 0x00000000001a7805 */ /* 0x000fe2000001ff00 */
[----:B------:R-:W-:Y:S01]  /*4840*/  IMAD.MOV.U32 R172, RZ, RZ, RZ ;  /* 0x000000ffffac7224 */ /* 0x000fe200078e00ff */
[----:B------:R-:W-:-:S02]  /*4850*/  CS2R R28, SRZ ;  /* 0x00000000001c7805 */ /* 0x000fc4000001ff00 */
[----:B-1----:R-:W-:Y:S01]  /*4860*/  @P0 SHF.R.U32.HI R0, RZ, R4, R3 ;  /* 0x00000004ff000219 */ /* 0x002fe20000011603 */
[----:B------:R-:W-:Y:S01]  /*4870*/  IMAD.MOV.U32 R31, RZ, RZ, RZ ;  /* 0x000000ffff1f7224 */ /* 0x000fe200078e00ff */
[----:B------:R-:W-:Y:S02]  /*4880*/  PLOP3.LUT P0, PT, PT, PT, PT, 0x80, 0x0 ;  /* 0x000000000000781c */ /* 0x000fe40003f0f070 */
[----:B------:R-:W-:Y:S01]  /*4890*/  CS2R R24, SRZ ;  /* 0x0000000000187805 */ /* 0x000fe2000001ff00 */
[----:B------:R-:W-:Y:S01]  /*48a0*/  IMAD.IADD R0, R43, 0x1, R0 ;  /* 0x000000012b007824 */ /* 0x000fe200078e0200 */
[----:B------:R-:W-:-:S04]  /*48b0*/  CS2R R42, SRZ ;  /* 0x00000000002a7805 */ /* 0x000fc8000001ff00 */
[----:B------:R-:W-:-:S04]  /*48c0*/  SHF.R.S32.HI R3, RZ, 0x1f, R0 ;  /* 0x0000001fff037819 */ /* 0x000fc80000011400 */
[----:B------:R-:W-:Y:S01]  /*48d0*/  LEA.HI R3, R3, R0, RZ, 0x6 ;  /* 0x0000000003037211 */ /* 0x000fe200078f30ff */
[----:B------:R-:W-:-:S03]  /*48e0*/  IMAD.MOV.U32 R0, RZ, RZ, RZ ;  /* 0x000000ffff007224 */ /* 0x000fc600078e00ff */
[----:B------:R-:W-:Y:S01]  /*48f0*/  SHF.R.S32.HI R4, RZ, 0x6, R3 ;  /* 0x00000006ff047819 */ /* 0x000fe20000011403 */
[----:B------:R-:W-:-:S03]  /*4900*/  IMAD.MOV.U32 R3, RZ, RZ, RZ ;  /* 0x000000ffff037224 */ /* 0x000fc600078e00ff */
[----:B------:R-:W-:-:S04]  /*4910*/  VIMNMX R4, R171, R4, PT ;  /* 0x00000004ab047248 */ /* 0x000fc80003fe0100 */
[----:B------:R-:W-:-:S13]  /*4920*/  ISETP.GE.AND P1, PT, R4, 0x1, PT ;  /* 0x000000010400780c */ /* 0x000fda0003f26270 */
        /* <DEDUP_REMOVED lines=71> */
[----:B0-----:R-:W-:-:S07]  /*4da0*/  VIADD R0, R4, 0xfffffffe ;  /* 0xfffffffe04007836 */ /* 0x001fce0000000000 */
.L_x_5630:
[----:B------:R-:W-:Y:S01]  /*4db0*/  BAR.SYNC.DEFER_BLOCKING 0xe, 0x100 ;  /* 0x0384000000007b1d */ /* 0x000fe20000010000 */
[----:B-1----:R-:W-:Y:S01]  /*4dc0*/  IMAD R3, R18, 0x40, R190 ;  /* 0x0000004012037824 */ /* 0x002fe200078e02be */
[----:B------:R-:W-:Y:S01]  /*4dd0*/  R2UR UR4, R10 ;  /* 0x000000000a0472ca */ /* 0x000fe200000e0000 */
[----:B------:R-:W-:Y:S01]  /*4de0*/  VIADD R18, R18, 0x1 ;  /* 0x0000000112127836 */ /* 0x000fe20000000000 */
[----:B------:R-:W-:Y:S01]  /*4df0*/  R2UR UR5, R11 ;  /* 0x000000000b0572ca */ /* 0x000fe200000e0000 */
[----:B------:R-:W-:Y:S01]  /*4e00*/  IMAD R3, R3, 0x4, R2 ;  /* 0x0000000403037824 */ /* 0x000fe200078e0202 */
[----:B------:R-:W-:Y:S01]  /*4e10*/  ISETP.GT.AND P1, PT, R0, RZ, PT ;  /* 0x000000ff0000720c */ /* 0x000fe20003f24270 */
[----:B------:R-:W-:Y:S01]  /*4e20*/  IMAD.MOV.U32 R5, RZ, RZ, 0x40000040 ;  /* 0x40000040ff057424 */ /* 0x000fe200078e00ff */
[----:B------:R-:W-:Y:S01]  /*4e30*/  ISETP.NE.AND P0, PT, R18, 0x2, PT ;  /* 0x000000021200780c */ /* 0x000fe20003f05270 */
[----:B------:R-:W-:-:S03]  /*4e40*/  VIADD R0, R0, 0xffffffff ;  /* 0xffffffff00007836 */ /* 0x000fc60000000000 */
[----:B------:R-:W-:Y:S02]  /*4e50*/  SEL R18, R18, RZ, P0 ;  /* 0x000000ff12127207 */ /* 0x000fe40000000000 */
[----:B------:R-:W-:Y:S01]  /*4e60*/  R2UR UR7, R5 ;  /* 0x00000000050772ca */ /* 0x000fe200000e0000 */
[----:B------:R-:W-:Y:S02]  /*4e70*/  IMAD.MOV.U32 R5, RZ, RZ, 0x40000040 ;  /* 0x40000040ff057424 */ /* 0x000fe400078e00ff */
[----:B------:R-:W-:-:S05]  /*4e80*/  IMAD R4, R18, 0x1000, R21 ;  /* 0x0000100012047824 */ /* 0x000fca00078e0215 */
[----:B------:R-:W-:Y:S01]  /*4e90*/  R2UR UR6, R4 ;  /* 0x00000000040672ca */ /* 0x000fe200000e0000 */
[----:B------:R-:W0:Y:S04]  /*4ea0*/  LDS R14, [R3+0x38400] ;  /* 0x03840000030e7984 */ /* 0x000e280000000800 */
[----:B------:R1:W2:Y:S02]  /*4eb0*/  LDS R15, [R3+0x38420] ;  /* 0x03842000030f7984 */ /* 0x0002a40000000800 */
[----:B-1----:R-:W-:-:S04]  /*4ec0*/  @!P2 IMAD R3, R18, 0x8, R2 ;  /* 0x000000081203a824 */ /* 0x002fc800078e0202 */
        /* <DEDUP_REMOVED lines=131> */
[----:B------:R-:W-:-:S03]  /*5700*/  IMAD.MOV.U32 R15, RZ, RZ, 0x40000040 ;  /* 0x40000040ff0f7424 */ /* 0x000fc600078e00ff */
[----:B------:R-:W-:-:S06]  /*5710*/  WARPGROUP.ARRIVE ;  /* 0x00000000000079c5 */ /* 0x000fcc0000000000 */
        /* <DEDUP_REMOVED lines=22> */
[----:B------:R-:W-:Y:S02]  /*5880*/  R2UR UR7, R5 ;  /* 0x00000000050772ca */ /* 0x000fe400000e0000 */
[----:B------:R-:W-:-:S04]  /*5890*/  SEL R4, RZ, 0x1, P0 ;  /* 0x00000001ff047807 */ /* 0x000fc80000000000 */
[----:B------:R-:W-:Y:S01]  /*58a0*/  LOP3.LUT R19, R19, R4, RZ, 0x3c, !PT ;  /* 0x0000000413137212 */ /* 0x000fe200078e3cff */
[----:B------:R-:W-:Y:S02]  /*58b0*/  WARPGROUP.DEPBAR.LE gsb0, 0x0 ;  /* 0x00008000000079c5 */ /* 0x000fe40000010000 */
[----:B------:R-:W-:-:S12]  /*58c0*/  WARPGROUP.ARRIVE ;  /* 0x00000000000079c5 */ /* 0x000fd80000000000 */
[----:B------:R-:W-:Y:S03]  /*58d0*/  HGMMA.64x256x16.F32.BF16 R24, gdesc[UR4].tnspB, R24, gsb0 ;  /* 0x43e00000041879f0 */ /* 0x000fe60008001818 */
[----:B------:R-:W-:Y:S02]  /*58e0*/  WARPGROUP.DEPBAR.LE gsb0, 0x0 ;  /* 0x00008000000079c5 */ /* 0x000fe40000010000 */
[----:B------:R-:W-:Y:S06]  /*58f0*/  BAR.ARV 0xf, 0x100 ;  /* 0x03c4000000007b1d */ /* 0x000fec0000002000 */
[----:B------:R1:W-:Y:S01]  /*5900*/  @!P2 SYNCS.ARRIVE.TRANS64.RED.A1T0 RZ, [R3+URZ], RZ ;  /* 0x000000ff03ffa9a7 */ /* 0x0003e2000810043f */
[----:B------:R-:W-:Y:S05]  /*5910*/  @P1 BRA `(.L_x_5630) ;  /* 0xfffffff400241947 */ /* 0x000fea000383ffff */
.L_x_5629:
[----:B------:R-:W-:Y:S05]  /*5920*/  BSYNC B0 ;  /* 0x0000000000007941 */ /* 0x000fea0003800000 */
.L_x_5628:
[----:B------:R-:W-:Y:S01]  /*5930*/  BAR.SYNC.DEFER_BLOCKING 0xe, 0x100 ;  /* 0x0384000000007b1d */ /* 0x000fe20000010000 */
[C---:B-1----:R-:W-:Y:S01]  /*5940*/  IMAD R3, R18.reuse, 0x40, R190 ;  /* 0x0000004012037824 */ /* 0x042fe200078e02be */
        /* <DEDUP_REMOVED lines=140> */
.L_x_5626:
        /* <DEDUP_REMOVED lines=76> */
[----:B------:R-:W-:-:S04]  /*66d0*/  LEA.HI R3, R3, R0, RZ, 0x6 ;  /* 0x0000000003037211 */ /* 0x000fc800078f30ff */
        /* <DEDUP_REMOVED lines=35> */
.L_x_5632:
[----:B------:R-:W-:Y:S05]  /*6910*/  BSYNC B6 ;  /* 0x0000000000067941 */ /* 0x000fea0003800000 */
.L_x_5631:
        /* <DEDUP_REMOVED lines=12> */
.L_x_5636:
[----:B-1----:R1:W2:Y:S02]  /*69e0*/  SYNCS.PHASECHK.TRANS64.TRYWAIT P0, [R2+URZ+0x38800], R3 ;  /* 0x03880003020075a7 */ /* 0x0022a4000800017f */
[----:B--2---:R-:W-:Y:S05]  /*69f0*/  @!P0 NANOSLEEP.SYNCS 0x989680 ;  /* 0x009896800000895d */ /* 0x004fea0003900000 */
[----:B------:R-:W2:Y:S02]  /*6a00*/  @!P0 SYNCS.PHASECHK.TRANS64 P0, [R2+URZ+0x38800], R3 ;  /* 0x03880003020085a7 */ /* 0x000ea4000800007f */
[----:B--2---:R-:W-:Y:S05]  /*6a10*/  @!P0 BRA `(.L_x_5636) ;  /* 0xfffffffc00f08947 */ /* 0x004fea000383ffff */
.L_x_5635:
[----:B------:R-:W-:Y:S05]  /*6a20*/  BSYNC B0 ;  /* 0x0000000000007941 */ /* 0x000fea0003800000 */
.L_x_5634:
[----:B------:R-:W-:Y:S05]  /*6a30*/  BRA `(.L_x_5637) ;  /* 0x0000002c007c7947 */ /* 0x000fea0003800000 */
.L_x_5633:
        /* <DEDUP_REMOVED lines=31> */
.L_x_5639:
[----:B------:R-:W-:Y:S05]  /*6c30*/  BSYNC B6 ;  /* 0x0000000000067941 */ /* 0x000fea0003800000 */
.L_x_5638:
        /* <DEDUP_REMOVED lines=39> */
.L_x_5917:
        /* <DEDUP_REMOVED lines=30> */
.L_x_5644:
[----:B------:R-:W-:Y:S05]  /*7090*/  BSYNC B1 ;  /* 0x0000000000017941 */ /* 0x000fea0003800000 */
.L_x_5643:
        /* <DEDUP_REMOVED lines=16> */
[----:B------:R-:W-:Y:S06]  /*71a0*/  BRA.DIV UR4, `(.L_x_5645) ;  /* 0x000001aa04f07947 */ /* 0x000fec000b800000 */
[----:B------:R1:W2:Y:S04]  /*71b0*/  SHFL.IDX PT, R3, R6, 0x1, 0x1c1f ;  /* 0x003c1f0006037f89 */ /* 0x0002a800000e0000 */
[----:B------:R1:W3:Y:S04]  /*71c0*/  SHFL.IDX PT, R0, R4, 0x1, 0x1c1f ;  /* 0x003c1f0004007f89 */ /* 0x0002e800000e0000 */
[----:B------:R1:W0:Y:S04]  /*71d0*/  SHFL.IDX PT, R5, R8, 0x1, 0x1c1f ;  /* 0x003c1f0008057f89 */ /* 0x00022800000e0000 */
[----:B----4-:R1:W4:Y:S02]  /*71e0*/  SHFL.IDX PT, R14, R7, 0x1, 0x1c1f ;  /* 0x003c1f00070e7f89 */ /* 0x01032400000e0000 */
.L_x_5923:
        /* <DEDUP_REMOVED lines=34> */
.L_x_5647:
[----:B------:R-:W-:Y:S05]  /*7410*/  BSYNC B1 ;  /* 0x0000000000017941 */ /* 0x000fea0003800000 */
.L_x_5646:
[----:B------:R-:W1:Y:S01]  /*7420*/  SYNCS.PHASECHK.TRANS64.TRYWAIT P0, [R2+URZ+0x38800], R21 ;  /* 0x03880015020075a7 */ /* 0x000e62000800017f */
[----:B------:R-:W-:Y:S01]  /*7430*/  LOP3.LUT R37, R37, 0x1c0, RZ, 0xc0, !PT ;  /* 0x000001c025257812 */ /* 0x000fe200078ec0ff */
[----:B--2--5:R-:W-:Y:S01]  /*7440*/  IMAD.MOV.U32 R3, RZ, RZ, R28 ;  /* 0x000000ffff037224 */ /* 0x024fe200078e001c */
[----:B------:R-:W-:Y:S01]  /*7450*/  VIADDMNMX R39, R36, -R195, 0x40, PT ;  /* 0x0000004024277446 */ /* 0x000fe200038009c3 */
[----:B0-----:R-:W-:Y:S01]  /*7460*/  IMAD.MOV.U32 R4, RZ, RZ, R8 ;  /* 0x000000ffff047224 */ /* 0x001fe200078e0008 */
[----:B---3--:R-:W-:Y:S01]  /*7470*/  LOP3.LUT R0, R37, 0x18, R16, 0xf8, !PT ;  /* 0x0000001825007812 */ /* 0x008fe200078ef810 */
[----:B------:R-:W-:Y:S01]  /*7480*/  IMAD.MOV.U32 R5, RZ, RZ, R9 ;  /* 0x000000ffff057224 */ /* 0x000fe200078e0009 */
[----:B------:R-:W-:Y:S01]  /*7490*/  SHF.R.U32.HI R37, RZ, 0x3, R37 ;  /* 0x00000003ff257819 */ /* 0x000fe20000011625 */
[----:B------:R-:W-:Y:S01]  /*74a0*/  IMAD.MOV.U32 R6, RZ, RZ, R12 ;  /* 0x000000ffff067224 */ /* 0x000fe200078e000c */
[----:B------:R-:W-:Y:S01]  /*74b0*/  PRMT R45, R45, 0x5410, R3 ;  /* 0x000054102d2d7816 */ /* 0x000fe20000000003 */
[----:B------:R-:W-:Y:S01]  /*74c0*/  IMAD.MOV.U32 R3, RZ, RZ, R29 ;  /* 0x000000ffff037224 */ /* 0x000fe200078e001d */
[----:B------:R-:W-:Y:S01]  /*74d0*/  LOP3.LUT R0, R0, R37, RZ, 0x3c, !PT ;  /* 0x0000002500007212 */ /* 0x000fe200078e3cff */
[----:B------:R-:W-:Y:S01]  /*74e0*/  BSSY B1, `(.L_x_5648) ;  /* 0x0000011000017945 */ /* 0x000fe20003800000 */
[----:B------:R-:W-:Y:S01]  /*74f0*/  PRMT R46, R46, 0x5410, R4 ;  /* 0x000054102e2e7816 */ /* 0x000fe20000000004 */
[----:B------:R-:W-:Y:S01]  /*7500*/  IMAD.MOV.U32 R4, RZ, RZ, R10 ;  /* 0x000000ffff047224 */ /* 0x000fe200078e000a */
[----:B------:R-:W-:Y:S01]  /*7510*/  PRMT R41, R3, 0x7610, R41 ;  /* 0x0000761003297816 */ /* 0x000fe20000000029 */
[----:B------:R-:W-:Y:S01]  /*7520*/  IMAD R3, R215, 0x200, R0 ;  /* 0x00000200d7037824 */ /* 0x000fe200078e0200 */
[----:B------:R-:W-:Y:S01]  /*7530*/  PRMT R42, R5, 0x7610, R42 ;  /* 0x00007610052a7816 */ /* 0x000fe2000000002a */
[----:B------:R-:W-:Y:S01]  /*7540*/  IMAD.MOV.U32 R0, RZ, RZ, R13 ;  /* 0x000000ffff007224 */ /* 0x000fe200078e000d */
[----:B------:R-:W-:Y:S01]  /*7550*/  PRMT R44, R4, 0x7610, R44 ;  /* 0x00007610042c7816 */ /* 0x000fe2000000002c */
[----:B------:R-:W-:Y:S01]  /*7560*/  IMAD R3, R3, 0x2, R2 ;  /* 0x0000000203037824 */ /* 0x000fe200078e0202 */
[----:B------:R-:W-:Y:S01]  /*7570*/  PRMT R43, R6, 0x7610, R43 ;  /* 0x00007610062b7816 */ /* 0x000fe2000000002b */
[----:B------:R-:W-:Y:S01]  /*7580*/  IMAD.MOV.U32 R5, RZ, RZ, R11 ;  /* 0x000000ffff057224 */ /* 0x000fe200078e000b */
[----:B------:R-:W-:Y:S01]  /*7590*/  PRMT R47, R47, 0x5410, R0 ;  /* 0x000054102f2f7816 */ /* 0x000fe20000000000 */
[C---:B------:R-:W-:Y:S01]  /*75a0*/  VIADD R4, R3.reuse, 0x20400 ;  /* 0x0002040003047836 */ /* 0x040fe20000000000 */
[----:B------:R-:W-:Y:S01]  /*75b0*/  LOP3.LUT P2, RZ, R188, 0x4, RZ, 0xc0, !PT ;  /* 0x00000004bcff7812 */ /* 0x000fe2000784c0ff */
[----:B------:R-:W-:Y:S01]  /*75c0*/  VIADD R0, R3, 0x20440 ;  /* 0x0002044003007836 */ /* 0x000fe20000000000 */
[----:B------:R-:W-:Y:S01]  /*75d0*/  ISETP.GE.AND P1, PT, R22, R39, PT ;  /* 0x000000271600720c */ /* 0x000fe20003f26270 */
[----:B-1----:R-:W-:-:S12]  /*75e0*/  @!P0 BRA `(.L_x_5649) ;  /* 0x000001a800508947 */ /* 0x002fd80003800000 */
.L_x_5924:
[----:B------:R-:W-:Y:S05]  /*75f0*/  BSYNC B1 ;  /* 0x0000000000017941 */ /* 0x000fea0003800000 */
.L_x_5648:
        /* <DEDUP_REMOVED lines=17> */
[C---:B------:R-:W-:Y:S01]  /*7710*/  IMAD.U32 R36, R35.reuse, 0x10000, RZ ;  /* 0x0001000023247824 */ /* 0x040fe200078e00ff */
[----:B------:R-:W-:Y:S01]  /*7720*/  PRMT R34, R38, 0x5432, R34 ;  /* 0x0000543226227816 */ /* 0x000fe20000000022 */
[C---:B------:R-:W-:Y:S01]  /*7730*/  IMAD.U32 R33, R32.reuse, 0x10000, RZ ;  /* 0x0001000020217824 */ /* 0x040fe200078e00ff */
[----:B------:R-:W-:Y:S02]  /*7740*/  LOP3.LUT R35, R35, 0xffff0000, RZ, 0xc0, !PT ;  /* 0xffff000023237812 */ /* 0x000fe400078ec0ff */
[----:B------:R-:W-:Y:S02]  /*7750*/  LOP3.LUT R32, R32, 0xffff0000, RZ, 0xc0, !PT ;  /* 0xffff000020207812 */ /* 0x000fe400078ec0ff */
[C---:B-1----:R-:W-:Y:S01]  /*7760*/  LOP3.LUT R15, R6.reuse, 0xffff0000, RZ, 0xc0, !PT ;  /* 0xffff0000060f7812 */ /* 0x042fe200078ec0ff */
[----:B------:R-:W-:Y:S01]  /*7770*/  IMAD.U32 R14, R6, 0x10000, RZ ;  /* 0x00010000060e7824 */ /* 0x000fe200078e00ff */
[C---:B------:R-:W-:Y:S01]  /*7780*/  LOP3.LUT R30, R7.reuse, 0xffff0000, RZ, 0xc0, !PT ;  /* 0xffff0000071e7812 */ /* 0x040fe200078ec0ff */
[----:B0-----:R-:W-:-:S02]  /*7790*/  IMAD.U32 R21, R7, 0x10000, RZ ;  /* 0x0001000007157824 */ /* 0x001fc400078e00ff */
[CC--:B------:R-:W-:Y:S01]  /*77a0*/  FMUL.FTZ R37, R15.reuse, R36.reuse ;  /* 0x000000240f257220 */ /* 0x0c0fe20000410000 */
[----:B------:R-:W-:Y:S01]  /*77b0*/  FMUL.FTZ R15, R15, R33 ;  /* 0x000000210f0f7220 */ /* 0x000fe20000410000 */
[----:B------:R-:W-:Y:S02]  /*77c0*/  IMAD.U32 R6, R4, 0x10000, RZ ;  /* 0x0001000004067824 */ /* 0x000fe400078e00ff */
[----:B------:R-:W-:Y:S01]  /*77d0*/  FMUL.FTZ R38, R30, R35 ;  /* 0x000000231e267220 */ /* 0x000fe20000410000 */
[C---:B------:R-:W-:Y:S01]  /*77e0*/  FFMA.FTZ R37, R14.reuse, R33, -R37 ;  /* 0x000000210e257223 */ /* 0x040fe20000010825 */
[C---:B------:R-:W-:Y:S02]  /*77f0*/  IMAD.U32 R7, R5.reuse, 0x10000, RZ ;  /* 0x0001000005077824 */ /* 0x040fe400078e00ff */
[----:B------:R-:W-:Y:S01]  /*7800*/  FFMA.FTZ R36, R14, R36, R15 ;  /* 0x000000240e247223 */ /* 0x000fe2000001000f */
[----:B------:R-:W-:Y:S01]  /*7810*/  IMAD.U32 R33, R34, 0x10000, RZ ;  /* 0x0001000022217824 */ /* 0x000fe200078e00ff */
[----:B------:R-:W-:Y:S01]  /*7820*/  LOP3.LUT R4, R4, 0xffff0000, RZ, 0xc0, !PT ;  /* 0xffff000004047812 */ /* 0x000fe200078ec0ff */
[-C--:B------:R-:W-:Y:S01]  /*7830*/  FMUL.FTZ R30, R30, R32.reuse ;  /* 0x000000201e1e7220 */ /* 0x080fe20000410000 */
[----:B------:R-:W-:Y:S01]  /*7840*/  LOP3.LUT R5, R5, 0xffff0000, RZ, 0xc0, !PT ;  /* 0xffff000005057812 */ /* 0x000fe200078ec0ff */
[----:B------:R-:W-:Y:S01]  /*7850*/  IMAD.U32 R15, R31, 0x10000, RZ ;  /* 0x000100001f0f7824 */ /* 0x000fe200078e00ff */
[----:B------:R-:W-:Y:S01]  /*7860*/  LOP3.LUT R34, R34, 0xffff0000, RZ, 0xc0, !PT ;  /* 0xffff000022227812 */ /* 0x000fe200078ec0ff */
[----:B------:R-:W-:Y:S01]  /*7870*/  FFMA.FTZ R38, R21, R32, -R38 ;  /* 0x0000002015267223 */ /* 0x000fe20000010826 */
[----:B------:R-:W-:Y:S01]  /*7880*/  LOP3.LUT R14, R31, 0xffff0000, RZ, 0xc0, !PT ;  /* 0xffff00001f0e7812 */ /* 0x000fe200078ec0ff */
        /* <DEDUP_REMOVED lines=14> */
.L_x_5653:
[----:B------:R-:W-:Y:S05]  /*7970*/  BSYNC B2 ;  /* 0x0000000000027941 */ /* 0x000fea0003800000 */
.L_x_5652:
[----:B------:R-:W-:Y:S05]  /*7980*/  @P1 BRA `(.L_x_5651) ;  /* 0x0000000000b81947 */ /* 0x000fea0003800000 */
[----:B-1----:R-:W1:Y:S01]  /*7990*/  LDS.128 R4, [R0] ;  /* 0x0000000000047984 */ /* 0x002e620000000c00 */
[----:B----4-:R-:W-:Y:S02]  /*79a0*/  SHF.R.U64 R14, R26, 0x10, R27 ;  /* 0x000000101a0e7819 */ /* 0x010fe4000000121b */
[----:B------:R-:W-:Y:S02]  /*79b0*/  SHF.R.U32.HI R31, RZ, 0x10, R25 ;  /* 0x00000010ff1f7819 */ /* 0x000fe40000011619 */
[----:B------:R-:W-:Y:S02]  /*79c0*/  SHF.R.U32.HI R26, RZ, 0x10, R27 ;  /* 0x00000010ff1a7819 */ /* 0x000fe4000001161b */
[----:B------:R-:W-:Y:S02]  /*79d0*/  PRMT R31, R40, 0x5410, R31 ;  /* 0x00005410281f7816 */ /* 0x000fe4000000001f */
[----:B------:R-:W-:Y:S02]  /*79e0*/  PRMT R26, R44, 0x5432, R26 ;  /* 0x000054322c1a7816 */ /* 0x000fe4000000001a */
[----:B------:R-:W-:Y:S01]  /*79f0*/  SHF.R.U64 R30, R24, 0x10, R25 ;  /* 0x00000010181e7819 */ /* 0x000fe20000001219 */
[----:B------:R-:W-:Y:S01]  /*7a00*/  IMAD.U32 R32, R31, 0x10000, RZ ;  /* 0x000100001f207824 */ /* 0x000fe200078e00ff */
[----:B------:R-:W-:Y:S01]  /*7a10*/  PRMT R25, R43, 0x5432, R14 ;  /* 0x000054322b197816 */ /* 0x000fe2000000000e */
[----:B------:R-:W-:Y:S01]  /*7a20*/  IMAD.U32 R27, R26, 0x10000, RZ ;  /* 0x000100001a1b7824 */ /* 0x000fe200078e00ff */
[----:B------:R-:W-:-:S02]  /*7a30*/  PRMT R30, R40, 0x5432, R30 ;  /* 0x00005432281e7816 */ /* 0x000fc4000000001e */
[----:B------:R-:W-:Y:S02]  /*7a40*/  LOP3.LUT R31, R31, 0xffff0000, RZ, 0xc0, !PT ;  /* 0xffff00001f1f7812 */ /* 0x000fe400078ec0ff */
[----:B------:R-:W-:Y:S02]  /*7a50*/  LOP3.LUT R26, R26, 0xffff0000, RZ, 0xc0, !PT ;  /* 0xffff00001a1a7812 */ /* 0x000fe400078ec0ff */
[C---:B-1----:R-:W-:Y:S01]  /*7a60*/  LOP3.LUT R15, R6.reuse, 0xffff0000, RZ, 0xc0, !PT ;  /* 0xffff0000060f7812 */ /* 0x042fe200078ec0ff */
[----:B------:R-:W-:Y:S01]  /*7a70*/  IMAD.U32 R14, R6, 0x10000, RZ ;  /* 0x00010000060e7824 */ /* 0x000fe200078e00ff */
[C---:B------:R-:W-:Y:S01]  /*7a80*/  LOP3.LUT R24, R7.reuse, 0xffff0000, RZ, 0xc0, !PT ;  /* 0xffff000007187812 */ /* 0x040fe200078ec0ff */
[----:B0-----:R-:W-:Y:S02]  /*7a90*/  IMAD.U32 R21, R7, 0x10000, RZ ;  /* 0x0001000007157824 */ /* 0x001fe400078e00ff */
[C---:B------:R-:W-:Y:S01]  /*7aa0*/  FMUL.FTZ R33, R15.reuse, R32 ;  /* 0x000000200f217220 */ /* 0x040fe20000410000 */
[----:B------:R-:W-:Y:S01]  /*7ab0*/  FMUL.FTZ R15, R15, R27 ;  /* 0x0000001b0f0f7220 */ /* 0x000fe20000410000 */
[----:B------:R-:W-:-:S02]  /*7ac0*/  IMAD.U32 R6, R4, 0x10000, RZ ;  /* 0x0001000004067824 */ /* 0x000fc400078e00ff */
        /* <DEDUP_REMOVED lines=26> */
.L_x_5651:
[----:B------:R-:W-:Y:S05]  /*7c70*/  BSYNC B1 ;  /* 0x0000000000017941 */ /* 0x000fea0003800000 */
.L_x_5650:
[----:B-12---:R-:W-:-:S05]  /*7c80*/  VIADD R4, R22, 0x20 ;  /* 0x0000002016047836 */ /* 0x006fca0000000000 */
[----:B------:R-:W-:-:S13]  /*7c90*/  ISETP.GE.AND P0, PT, R4, R39, PT ;  /* 0x000000270400720c */ /* 0x000fda0003f06270 */
        /* <DEDUP_REMOVED lines=11> */
[----:B0-----:R-:W-:Y:S02]  /*7d50*/  SHF.R.U64 R21, R12, 0x10, R13 ;  /* 0x000000100c157819 */ /* 0x001fe4000000120d */
        /* <DEDUP_REMOVED lines=16> */
[----:B------:R-:W-:Y:S01]  /*7e60*/  FMUL.FTZ R25, R15, R24 ;  /* 0x000000180f197220 */ /* 0x000fe20000410000 */
[----:B------:R-:W-:Y:S02]  /*7e70*/  IMAD.U32 R7, R5, 0x10000, RZ ;  /* 0x0001000005077824 */ /* 0x000fe400078e00ff */
[----:B------:R-:W-:Y:S01]  /*7e80*/  FFMA.FTZ R28, R12, R28, R13 ;  /* 0x0000001c0c1c7223 */ /* 0x000fe2000001000d */
[----:B------:R-:W-:Y:S01]  /*7e90*/  IMAD.U32 R15, R26, 0x10000, RZ ;  /* 0x000100001a0f7824 */ /* 0x000fe200078e00ff */
[----:B------:R-:W-:Y:S01]  /*7ea0*/  LOP3.LUT R4, R4, 0xffff0000, RZ, 0xc0, !PT ;  /* 0xffff000004047812 */ /* 0x000fe200078ec0ff */
[----:B------:R-:W-:Y:S01]  /*7eb0*/  IMAD.U32 R13, R21, 0x10000, RZ ;  /* 0x00010000150d7824 */ /* 0x000fe200078e00ff */
[----:B------:R-:W-:Y:S01]  /*7ec0*/  LOP3.LUT R5, R5, 0xffff0000, RZ, 0xc0, !PT ;  /* 0xffff000005057812 */ /* 0x000fe200078ec0ff */
[----:B------:R-:W-:Y:S01]  /*7ed0*/  FFMA.FTZ R31, R14, R24, -R31 ;  /* 0x000000180e1f7223 */ /* 0x000fe2000001081f */
[----:B------:R-:W-:Y:S01]  /*7ee0*/  LOP3.LUT R26, R26, 0xffff0000, RZ, 0xc0, !PT ;  /* 0xffff00001a1a7812 */ /* 0x000fe200078ec0ff */
[----:B------:R-:W-:Y:S01]  /*7ef0*/  FFMA.FTZ R30, R14, R27, R25 ;  /* 0x0000001b0e1e7223 */ /* 0x000fe20000010019 */
[----:B------:R-:W-:Y:S01]  /*7f00*/  LOP3.LUT R12, R21, 0xffff0000, RZ, 0xc0, !PT ;  /* 0xffff0000150c7812 */ /* 0x000fe200078ec0ff */
[C---:B------:R-:W-:Y:S01]  /*7f10*/  FMUL.FTZ R21, R4.reuse, R15 ;  /* 0x0000000f04157220 */ /* 0x040fe20000410000 */
[----:B------:R-:W-:Y:S01]  /*7f20*/  FMUL.FTZ R14, R4, R13 ;  /* 0x0000000d040e7220 */ /* 0x000fe20000410000 */
[----:B------:R-:W-:-:S02]  /*7f30*/  FMUL.FTZ R24, R5, R26 ;  /* 0x0000001a05187220 */ /* 0x000fc40000410000 */
[-C--:B------:R-:W-:Y:S01]  /*7f40*/  FMUL.FTZ R25, R5, R12.reuse ;  /* 0x0000000c05197220 */ /* 0x080fe20000410000 */
[C---:B------:R-:W-:Y:S01]  /*7f50*/  FFMA.FTZ R4, R6.reuse, R13, -R21 ;  /* 0x0000000d06047223 */ /* 0x040fe20000010815 */
[----:B------:R-:W-:Y:S01]  /*7f60*/  FFMA.FTZ R15, R6, R15, R14 ;  /* 0x0000000f060f7223 */ /* 0x000fe2000001000e */
[C---:B------:R-:W-:Y:S01]  /*7f70*/  FFMA.FTZ R5, R7.reuse, R12, -R24 ;  /* 0x0000000c07057223 */ /* 0x040fe20000010818 */
[----:B------:R-:W-:Y:S01]  /*7f80*/  FFMA.FTZ R26, R7, R26, R25 ;  /* 0x0000001a071a7223 */ /* 0x000fe20000010019 */
[----:B------:R-:W-:Y:S02]  /*7f90*/  F2FP.BF16.F32.PACK_AB R6, R28, R29 ;  /* 0x0000001d1c06723e */ /* 0x000fe400000010ff */
[----:B------:R-:W-:Y:S02]  /*7fa0*/  F2FP.BF16.F32.PACK_AB R7, R30, R31 ;  /* 0x0000001f1e07723e */ /* 0x000fe400000010ff */
[----:B------:R-:W-:Y:S02]  /*7fb0*/  F2FP.BF16.F32.PACK_AB R4, R15, R4 ;  /* 0x000000040f04723e */ /* 0x000fe400000010ff */
[----:B------:R-:W-:-:S05]  /*7fc0*/  F2FP.BF16.F32.PACK_AB R5, R26, R5 ;  /* 0x000000051a05723e */ /* 0x000fca00000010ff */
[----:B------:R1:W-:Y:S02]  /*7fd0*/  STS.128 [R3+0x21400], R4 ;  /* 0x0214000403007388 */ /* 0x0003e40000000c00 */
.L_x_5656:
[----:B------:R-:W-:Y:S05]  /*7fe0*/  BSYNC B1 ;  /* 0x0000000000017941 */ /* 0x000fea0003800000 */
.L_x_5655:
[----:B------:R-:W-:Y:S05]  /*7ff0*/  @P1 BRA `(.L_x_5654) ;  /* 0x0000001400e81947 */ /* 0x000fea0003800000 */
[----:B-1----:R-:W1:Y:S01]  /*8000*/  LDS.128 R4, [R0+0x1000] ;  /* 0x0010000000047984 */ /* 0x002e620000000c00 */
[----:B------:R-:W-:Y:S02]  /*8010*/  SHF.R.U32.HI R15, RZ, 0x10, R9 ;  /* 0x00000010ff0f7819 */ /* 0x000fe40000011609 */
[----:B------:R-:W-:Y:S02]  /*8020*/  SHF.R.U32.HI R12, RZ, 0x10, R11 ;  /* 0x00000010ff0c7819 */ /* 0x000fe4000001160b */
[----:B------:R-:W-:Y:S02]  /*8030*/  PRMT R15, R42, 0x5410, R15 ;  /* 0x000054102a0f7816 */ /* 0x000fe4000000000f */
[----:B------:R-:W-:Y:S02]  /*8040*/  PRMT R12, R48, 0x5432, R12 ;  /* 0x00005432300c7816 */ /* 0x000fe4000000000c */
[----:B----4-:R-:W-:Y:S01]  /*8050*/  SHF.R.U64 R14, R8, 0x10, R9 ;  /* 0x00000010080e7819 */ /* 0x010fe20000001209 */
[C---:B0-----:R-:W-:Y:S01]  /*8060*/  IMAD.U32 R21, R15.reuse, 0x10000, RZ ;  /* 0x000100000f157824 */ /* 0x041fe200078e00ff */
        /* <DEDUP_REMOVED lines=40> */
.L_x_5641:
        /* <DEDUP_REMOVED lines=36> */
.L_x_5930:
        /* <DEDUP_REMOVED lines=16> */
.L_x_5659:
[----:B------:R-:W-:Y:S05]  /*8630*/  BSYNC B1 ;  /* 0x0000000000017941 */ /* 0x000fea0003800000 */
.L_x_5658:
[----:B-----5:R-:W-:Y:S01]  /*8640*/  IMAD.MOV.U32 R0, RZ, RZ, R28 ;  /* 0x000000ffff007224 */ /* 0x020fe200078e001c */
[----:B------:R-:W-:Y:S01]  /*8650*/  UMOV UR4, 0xffffffff ;  /* 0xffffffff00047882 */ /* 0x000fe20000000000 */
[----:B------:R-:W-:Y:S02]  /*8660*/  IMAD.MOV.U32 R4, RZ, RZ, R30 ;  /* 0x000000ffff047224 */ /* 0x000fe400078e001e */
[----:B------:R-:W-:Y:S02]  /*8670*/  IMAD.MOV.U32 R5, RZ, RZ, R31 ;  /* 0x000000ffff057224 */ /* 0x000fe400078e001f */
        /* <DEDUP_REMOVED lines=9> */
[----:B------:R-:W-:Y:S02]  /*8710*/  CS2R R4, SRZ ;  /* 0x0000000000047805 */ /* 0x000fe4000001ff00 */
[----:B------:R-:W-:Y:S02]  /*8720*/  PRMT R40, R40, 0x5410, R0 ;  /* 0x0000541028287816 */ /* 0x000fe40000000000 */
[----:B------:R-:W-:Y:S01]  /*8730*/  PRMT R44, R44, 0x5410, R3 ;  /* 0x000054102c2c7816 */ /* 0x000fe20000000003 */
[----:B------:R-:W-:Y:S06]  /*8740*/  BRA.DIV UR4, `(.L_x_5660) ;  /* 0x0000019a04847947 */ /* 0x000fec000b800000 */
[----:B------:R-:W1:Y:S04]  /*8750*/  SHFL.IDX PT, R3, R8, 0x1, 0x1c1f ;  /* 0x003c1f0008037f89 */ /* 0x000e6800000e0000 */
[----:B------:R-:W2:Y:S04]  /*8760*/  SHFL.IDX PT, R0, R6, 0x1, 0x1c1f ;  /* 0x003c1f0006007f89 */ /* 0x000ea800000e0000 */
[----:B------:R-:W3:Y:S04]  /*8770*/  SHFL.IDX PT, R7, R7, 0x1, 0x1c1f ;  /* 0x003c1f0007077f89 */ /* 0x000ee800000e0000 */
[----:B0---4-:R0:W4:Y:S01]  /*8780*/  SHFL.IDX PT, R14, R9, 0x1, 0x1c1f ;  /* 0x003c1f00090e7f89 */ /* 0x01112200000e0000 */
[----:B-1----:R-:W-:-:S02]  /*8790*/  IMAD.MOV.U32 R13, RZ, RZ, R3 ;  /* 0x000000ffff0d7224 */ /* 0x002fc400078e0003 */
[----:B0-2---:R-:W-:-:S07]  /*87a0*/  IMAD.MOV.U32 R12, RZ, RZ, R0 ;  /* 0x000000ffff0c7224 */ /* 0x005fce00078e0000 */
.L_x_5936:
        /* <DEDUP_REMOVED lines=23> */
.L_x_5662:
[----:B------:R-:W-:Y:S05]  /*8920*/  BSYNC B1 ;  /* 0x0000000000017941 */ /* 0x000fea0003800000 */
.L_x_5661:
[----:B------:R-:W2:Y:S01]  /*8930*/  SYNCS.PHASECHK.TRANS64.TRYWAIT P1, [R2+URZ+0x38800], R3 ;  /* 0x03880003020075a7 */ /* 0x000ea2000802017f */
[----:B-1----:R-:W-:Y:S01]  /*8940*/  VIADDMNMX R13, R32, -R195, 0x40, PT ;  /* 0x00000040200d7446 */ /* 0x002fe200038009c3 */
[----:B-----5:R-:W-:Y:S01]  /*8950*/  IMAD.MOV.U32 R0, RZ, RZ, R4 ;  /* 0x000000ffff007224 */ /* 0x020fe200078e0004 */
[----:B0-----:R-:W-:Y:S01]  /*8960*/  ISETP.GE.AND P0, PT, R16, R49, PT ;  /* 0x000000311000720c */ /* 0x001fe20003f06270 */
[----:B------:R-:W-:Y:S01]  /*8970*/  IMAD.MOV.U32 R12, RZ, RZ, R5 ;  /* 0x000000ffff0c7224 */ /* 0x000fe200078e0005 */
[----:B------:R-:W-:Y:S01]  /*8980*/  BSSY B1, `(.L_x_5663) ;  /* 0x0000011000017945 */ /* 0x000fe20003800000 */
[C---:B----4-:R-:W-:Y:S01]  /*8990*/  VIADD R14, R22.reuse, 0x20 ;  /* 0x00000020160e7836 */ /* 0x050fe20000000000 */
        /* <DEDUP_REMOVED lines=10> */
[----:B------:R-:W-:Y:S01]  /*8a40*/  PRMT R50, R50, 0x5410, R12 ;  /* 0x0000541032327816 */ /* 0x000fe2000000000c */
[----:B------:R-:W-:Y:S01]  /*8a50*/  IMAD.MOV.U32 R55, RZ, RZ, R11 ;  /* 0x000000ffff377224 */ /* 0x000fe200078e000b */
[----:B------:R-:W-:-:S02]  /*8a60*/  PRMT R51, R51, 0x5410, R13 ;  /* 0x0000541033337816 */ /* 0x000fc4000000000d */
[----:B------:R-:W-:Y:S01]  /*8a70*/  PRMT R53, R14, 0x7610, R53 ;  /* 0x000076100e357816 */ /* 0x000fe20000000035 */
[----:B--2---:R-:W-:Y:S06]  /*8a80*/  @!P1 BRA `(.L_x_5664) ;  /* 0x00000198002c9947 */ /* 0x004fec0003800000 */
.L_x_5937:
[----:B------:R-:W-:Y:S05]  /*8a90*/  BSYNC B1 ;  /* 0x0000000000017941 */ /* 0x000fea0003800000 */
.L_x_5663:
[----:B------:R-:W-:Y:S04]  /*8aa0*/  BSSY B1, `(.L_x_5665) ;  /* 0x000006a000017945 */ /* 0x000fe80003800000 */
[----:B------:R-:W-:Y:S05]  /*8ab0*/  @P2 BRA `(.L_x_5666) ;  /* 0x0000000400a02947 */ /* 0x000fea0003800000 */
[----:B------:R-:W-:Y:S01]  /*8ac0*/  IMAD.SHL.U32 R0, R188, 0x40, RZ ;  /* 0x00000040bc007824 */ /* 0x000fe200078e00ff */
[----:B------:R-:W-:Y:S01]  /*8ad0*/  SHF.R.U64 R39, R28, 0x10, R29 ;  /* 0x000000101c277819 */ /* 0x000fe2000000121d */
[----:B0-----:R-:W-:Y:S01]  /*8ae0*/  IMAD.IADD R3, R16, 0x1, R49 ;  /* 0x0000000110037824 */ /* 0x001fe200078e0231 */
[--C-:B------:R-:W-:Y:S02]  /*8af0*/  SHF.R.U64 R42, R30, 0x10, R31.reuse ;  /* 0x000000101e2a7819 */ /* 0x100fe4000000121f */
[----:B------:R-:W-:Y:S02]  /*8b00*/  LOP3.LUT R12, R0, 0x1c0, RZ, 0xc0, !PT ;  /* 0x000001c0000c7812 */ /* 0x000fe400078ec0ff */
[----:B------:R-:W-:Y:S02]  /*8b10*/  SHF.R.U32.HI R43, RZ, 0x10, R31 ;  /* 0x00000010ff2b7819 */ /* 0x000fe4000001161f */
[----:B------:R-:W-:Y:S02]  /*8b20*/  LOP3.LUT R0, R12, 0x38, R16, 0xf8, !PT ;  /* 0x000000380c007812 */ /* 0x000fe400078ef810 */
[----:B------:R-:W-:-:S02]  /*8b30*/  SHF.R.U32.HI R13, RZ, 0x3, R12 ;  /* 0x00000003ff0d7819 */ /* 0x000fc4000001160c */
[----:B------:R-:W-:Y:S02]  /*8b40*/  LOP3.LUT R12, R12, 0x38, R3, 0xf8, !PT ;  /* 0x000000380c0c7812 */ /* 0x000fe400078ef803 */
[-C--:B------:R-:W-:Y:S02]  /*8b50*/  LOP3.LUT R0, R0, R13.reuse, RZ, 0x3c, !PT ;  /* 0x0000000d00007212 */ /* 0x080fe400078e3cff */
[----:B------:R-:W-:Y:S02]  /*8b60*/  LOP3.LUT R12, R12, R13, RZ, 0x3c, !PT ;  /* 0x0000000d0c0c7212 */ /* 0x000fe400078e3cff */
[----:B------:R-:W-:Y:S01]  /*8b70*/  SHF.R.U32.HI R41, RZ, 0x10, R29 ;  /* 0x00000010ff297819 */ /* 0x000fe2000001161d */
[----:B------:R-:W-:Y:S01]  /*8b80*/  IMAD R3, R215, 0x200, R0 ;  /* 0x00000200d7037824 */ /* 0x000fe200078e0200 */
[----:B------:R-:W-:Y:S02]  /*8b90*/  SHF.R.U64 R0, R24, 0x10, R25 ;  /* 0x0000001018007819 */ /* 0x000fe40000001219 */
[----:B------:R-:W-:Y:S01]  /*8ba0*/  PRMT R39, R21, 0x5410, R39 ;  /* 0x0000541015277816 */ /* 0x000fe20000000027 */
[----:B------:R-:W-:Y:S01]  /*8bb0*/  IMAD R47, R3, 0x2, R2 ;  /* 0x00000002032f7824 */ /* 0x000fe200078e0202 */
[----:B------:R-:W-:Y:S01]  /*8bc0*/  PRMT R31, R40, 0x5432, R0 ;  /* 0x00005432281f7816 */ /* 0x000fe20000000000 */
[----:B------:R-:W-:Y:S01]  /*8bd0*/  IMAD R3, R215, 0x200, R12 ;  /* 0x00000200d7037824 */ /* 0x000fe200078e020c */
[----:B------:R-:W-:-:S02]  /*8be0*/  SHF.R.U32.HI R36, RZ, 0x10, R25 ;  /* 0x00000010ff247819 */ /* 0x000fc40000011619 */
[----:B------:R-:W0:Y:S01]  /*8bf0*/  LDS.128 R12, [R47+0x20400] ;  /* 0x020400002f0c7984 */ /* 0x000e220000000c00 */
[----:B------:R-:W-:Y:S01]  /*8c00*/  IMAD R48, R3, 0x2, R2 ;  /* 0x0000000203307824 */ /* 0x000fe200078e0202 */
[--C-:B------:R-:W-:Y:S02]  /*8c10*/  SHF.R.U64 R37, R26, 0x10, R27.reuse ;  /* 0x000000101a257819 */ /* 0x100fe4000000121b */
[----:B------:R-:W-:Y:S02]  /*8c20*/  SHF.R.U32.HI R38, RZ, 0x10, R27 ;  /* 0x00000010ff267819 */ /* 0x000fe4000001161b */
[----:B------:R-:W1:Y:S01]  /*8c30*/  LDS.128 R32, [R48+0x20400] ;  /* 0x0204000030207984 */ /* 0x000e620000000c00 */
[----:B------:R-:W-:Y:S01]  /*8c40*/  PRMT R41, R40, 0x5410, R41 ;  /* 0x0000541028297816 */ /* 0x000fe20000000029 */
[----:B------:R-:W-:Y:S01]  /*8c50*/  IMAD.U32 R40, R39, 0x10000, RZ ;  /* 0x0001000027287824 */ /* 0x000fe200078e00ff */
[C---:B------:R-:W-:Y:S02]  /*8c60*/  PRMT R37, R45.reuse, 0x5410, R37 ;  /* 0x000054102d257816 */ /* 0x040fe40000000025 */
[----:B------:R-:W-:-:S02]  /*8c70*/  PRMT R38, R45, 0x5432, R38 ;  /* 0x000054322d267816 */ /* 0x000fc40000000026 */
[----:B------:R-:W-:Y:S02]  /*8c80*/  LOP3.LUT R39, R39, 0xffff0000, RZ, 0xc0, !PT ;  /* 0xffff000027277812 */ /* 0x000fe400078ec0ff */
[C---:B------:R-:W-:Y:S02]  /*8c90*/  PRMT R36, R44.reuse, 0x5432, R36 ;  /* 0x000054322c247816 */ /* 0x040fe40000000024 */
        /* <DEDUP_REMOVED lines=17> */
[CC--:B------:R-:W-:Y:S01]  /*8db0*/  FMUL.FTZ R45, R25.reuse, R40.reuse ;  /* 0x00000028192d7220 */ /* 0x0c0fe20000410000 */
[----:B------:R-:W-:Y:S01]  /*8dc0*/  FMUL.FTZ R35, R25, R33 ;  /* 0x0000002119237220 */ /* 0x000fe20000410000 */
[----:B------:R-:W-:Y:S01]  /*8dd0*/  LOP3.LUT R31, R31, 0xffff0000, RZ, 0xc0, !PT ;  /* 0xffff00001f1f7812 */ /* 0x000fe200078ec0ff */
[----:B------:R-:W-:Y:S01]  /*8de0*/  FMUL.FTZ R44, R26, R39 ;  /* 0x000000271a2c7220 */ /* 0x000fe20000410000 */
[C---:B------:R-:W-:Y:S01]  /*8df0*/  FFMA.FTZ R45, R0.reuse, R33, -R45 ;  /* 0x00000021002d7223 */ /* 0x040fe2000001082d */
[----:B------:R-:W-:Y:S01]  /*8e00*/  FFMA.FTZ R35, R0, R40, R35 ;  /* 0x0000002800237223 */ /* 0x000fe20000010023 */
[----:B------:R-:W-:Y:S02]  /*8e10*/  IMAD.U32 R25, R41, 0x10000, RZ ;  /* 0x0001000029197824 */ /* 0x000fe400078e00ff */
[-C--:B------:R-:W-:Y:S01]  /*8e20*/  FMUL.FTZ R26, R26, R31.reuse ;  /* 0x0000001f1a1a7220 */ /* 0x080fe20000410000 */
[C---:B------:R-:W-:Y:S02]  /*8e30*/  IMAD.U32 R0, R36.reuse, 0x10000, RZ ;  /* 0x0001000024007824 */ /* 0x040fe400078e00ff */
[----:B------:R-:W-:Y:S01]  /*8e40*/  FFMA.FTZ R44, R3, R31, -R44 ;  /* 0x0000001f032c7223 */ /* 0x000fe2000001082c */
[----:B------:R-:W-:Y:S01]  /*8e50*/  LOP3.LUT R41, R41, 0xffff0000, RZ, 0xc0, !PT ;  /* 0xffff000029297812 */ /* 0x000fe200078ec0ff */
[C---:B------:R-:W-:Y:S01]  /*8e60*/  FMUL.FTZ R31, R27.reuse, R25 ;  /* 0x000000191b1f7220 */ /* 0x040fe20000410000 */
[-C--:B------:R-:W-:Y:S01]  /*8e70*/  FMUL.FTZ R40, R27, R0.reuse ;  /* 0x000000001b287220 */ /* 0x080fe20000410000 */
[----:B------:R-:W-:Y:S01]  /*8e80*/  LOP3.LUT R36, R36, 0xffff0000, RZ, 0xc0, !PT ;  /* 0xffff000024247812 */ /* 0x000fe200078ec0ff */
[----:B------:R-:W-:Y:S01]  /*8e90*/  FFMA.FTZ R26, R3, R39, R26 ;  /* 0x00000027031a7223 */ /* 0x000fe2000001001a */
[C---:B------:R-:W-:Y:S01]  /*8ea0*/  FFMA.FTZ R31, R12.reuse, R0, -R31 ;  /* 0x000000000c1f7223 */ /* 0x040fe2000001081f */
[----:B------:R-:W-:Y:S01]  /*8eb0*/  FFMA.FTZ R40, R12, R25, R40 ;  /* 0x000000190c287223 */ /* 0x000fe20000010028 */
[----:B------:R-:W-:Y:S01]  /*8ec0*/  FMUL.FTZ R46, R32, R41 ;  /* 0x00000029202e7220 */ /* 0x000fe20000410000 */
[----:B------:R-:W-:-:S02]  /*8ed0*/  IMAD.U32 R0, R37, 0x10000, RZ ;  /* 0x0001000025007824 */ /* 0x000fc400078e00ff */
[-C--:B------:R-:W-:Y:S01]  /*8ee0*/  FMUL.FTZ R32, R32, R36.reuse ;  /* 0x0000002420207220 */ /* 0x080fe20000410000 */
[----:B------:R-:W-:Y:S02]  /*8ef0*/  IMAD.U32 R12, R42, 0x10000, RZ ;  /* 0x000100002a0c7824 */ /* 0x000fe400078e00ff */
[----:B------:R-:W-:Y:S01]  /*8f00*/  FFMA.FTZ R46, R13, R36, -R46 ;  /* 0x000000240d2e7223 */ /* 0x000fe2000001082e */
[----:B------:R-:W-:Y:S02]  /*8f10*/  IMAD.U32 R25, R43, 0x10000, RZ ;  /* 0x000100002b197824 */ /* 0x000fe400078e00ff */
[C---:B------:R-:W-:Y:S01]  /*8f20*/  FMUL.FTZ R27, R28.reuse, R0 ;  /* 0x000000001c1b7220 */ /* 0x040fe20000410000 */
[----:B------:R-:W-:Y:S01]  /*8f30*/  FMUL.FTZ R36, R28, R12 ;  /* 0x0000000c1c247220 */ /* 0x000fe20000410000 */
[----:B------:R-:W-:Y:S01]  /*8f40*/  FFMA.FTZ R41, R13, R41, R32 ;  /* 0x000000290d297223 */ /* 0x000fe20000010020 */
[----:B------:R-:W-:Y:S02]  /*8f50*/  IMAD.U32 R24, R15, 0x10000, RZ ;  /* 0x000100000f187824 */ /* 0x000fe400078e00ff */
[----:B------:R-:W-:Y:S01]  /*8f60*/  FMUL.FTZ R13, R30, R25 ;  /* 0x000000191e0d7220 */ /* 0x000fe20000410000 */
[----:B------:R-:W-:Y:S01]  /*8f70*/  IMAD.U32 R3, R38, 0x10000, RZ ;  /* 0x0001000026037824 */ /* 0x000fe200078e00ff */
[----:B------:R-:W-:Y:S01]  /*8f80*/  LOP3.LUT R42, R42, 0xffff0000, RZ, 0xc0, !PT ;  /* 0xffff00002a2a7812 */ /* 0x000fe200078ec0ff */
[----:B------:R-:W-:Y:S01]  /*8f90*/  FFMA.FTZ R36, R21, R0, -R36 ;  /* 0x0000000015247223 */ /* 0x000fe20000010824 */
[----:B------:R-:W-:Y:S01]  /*8fa0*/  LOP3.LUT R37, R37, 0xffff0000, RZ, 0xc0, !PT ;  /* 0xffff000025257812 */ /* 0x000fe200078ec0ff */
[----:B------:R-:W-:Y:S01]  /*8fb0*/  FFMA.FTZ R27, R21, R12, R27 ;  /* 0x0000000c151b7223 */ /* 0x000fe2000001001b */
[----:B------:R-:W-:Y:S01]  /*8fc0*/  LOP3.LUT R43, R43, 0xffff0000, RZ, 0xc0, !PT ;  /* 0xffff00002b2b7812 */ /* 0x000fe200078ec0ff */
[-C--:B------:R-:W-:Y:S01]  /*8fd0*/  FMUL.FTZ R21, R30, R3.reuse ;  /* 0x000000031e157220 */ /* 0x080fe20000410000 */
[----:B------:R-:W-:Y:S01]  /*8fe0*/  LOP3.LUT R38, R38, 0xffff0000, RZ, 0xc0, !PT ;  /* 0xffff000026267812 */ /* 0x000fe200078ec0ff */
[----:B------:R-:W-:Y:S01]  /*8ff0*/  FFMA.FTZ R0, R24, R3, -R13 ;  /* 0x0000000318007223 */ /* 0x000fe2000001080d */
[----:B------:R-:W-:Y:S01]  /*9000*/  FMUL.FTZ R3, R29, R42 ;  /* 0x0000002a1d037220 */ /* 0x000fe20000410000 */
[----:B------:R-:W-:Y:S01]  /*9010*/  LOP3.LUT R15, R15, 0xffff0000, RZ, 0xc0, !PT ;  /* 0xffff00000f0f7812 */ /* 0x000fe200078ec0ff */
[----:B------:R-:W-:Y:S01]  /*9020*/  FMUL.FTZ R29, R29, R37 ;  /* 0x000000251d1d7220 */ /* 0x000fe20000410000 */
[C---:B------:R-:W-:Y:S01]  /*9030*/  FMUL.FTZ R12, R34.reuse, R43 ;  /* 0x0000002b220c7220 */ /* 0x040fe20000410000 */
[----:B------:R-:W-:Y:S01]  /*9040*/  FMUL.FTZ R34, R34, R38 ;  /* 0x0000002622227220 */ /* 0x000fe20000410000 */
[C---:B------:R-:W-:Y:S01]  /*9050*/  FFMA.FTZ R3, R14.reuse, R37, -R3 ;  /* 0x000000250e037223 */ /* 0x040fe20000010803 */
[----:B------:R-:W-:Y:S01]  /*9060*/  FFMA.FTZ R42, R14, R42, R29 ;  /* 0x0000002a0e2a7223 */ /* 0x000fe2000001001d */
        /* <DEDUP_REMOVED lines=11> */
[----:B------:R1:W-:Y:S04]  /*9120*/  STS.128 [R47+0x20400], R12 ;  /* 0x0204000c2f007388 */ /* 0x0003e80000000c00 */
[----:B------:R1:W-:Y:S02]  /*9130*/  STS.128 [R48+0x20400], R24 ;  /* 0x0204001830007388 */ /* 0x0003e40000000c00 */
.L_x_5666:
[----:B------:R-:W-:Y:S05]  /*9140*/  BSYNC B1 ;  /* 0x0000000000017941 */ /* 0x000fea0003800000 */
.L_x_5665:
[----:B------:R-:W-:Y:S01]  /*9150*/  PRMT R21, R54, 0x5410, R55 ;  /* 0x0000541036157816 */ /* 0x000fe20000000037 */
[----:B------:R-:W-:Y:S06]  /*9160*/  @P0 BRA `(.L_x_5654) ;  /* 0x00000004008c0947 */ /* 0x000fec0003800000 */
[----:B0-----:R-:W2:Y:S01]  /*9170*/  LDL R3, [R1+0x8] ;  /* 0x0000080001037983 */ /* 0x001ea20000100800 */
[----:B------:R-:W-:Y:S01]  /*9180*/  IMAD.IADD R0, R16, 0x1, R49 ;  /* 0x0000000110007824 */ /* 0x000fe200078e0231 */
[----:B-1----:R-:W-:-:S04]  /*9190*/  SHF.R.U32.HI R12, RZ, 0x3, R237 ;  /* 0x00000003ff0c7819 */ /* 0x002fc800000116ed */
[----:B------:R-:W-:-:S04]  /*91a0*/  LOP3.LUT R0, R237, 0x38, R0, 0xf8, !PT ;  /* 0x00000038ed007812 */ /* 0x000fc800078ef800 */
[----:B------:R-:W-:Y:S02]  /*91b0*/  LOP3.LUT R0, R0, R12, RZ, 0x3c, !PT ;  /* 0x0000000c00007212 */ /* 0x000fe400078e3cff */
[----:B------:R-:W0:Y:S01]  /*91c0*/  LDS.128 R12, [R236+0x20400] ;  /* 0x02040000ec0c7984 */ /* 0x000e220000000c00 */
[----:B------:R-:W-:Y:S02]  /*91d0*/  SHF.R.U64 R28, R8, 0x10, R9 ;  /* 0x00000010081c7819 */ /* 0x000fe40000001209 */
[--C-:B------:R-:W-:Y:S02]  /*91e0*/  SHF.R.U64 R33, R4, 0x10, R5.reuse ;  /* 0x0000001004217819 */ /* 0x100fe40000001205 */
[----:B------:R-:W-:Y:S02]  /*91f0*/  SHF.R.U32.HI R35, RZ, 0x10, R5 ;  /* 0x00000010ff237819 */ /* 0x000fe40000011605 */
[----:B------:R-:W-:Y:S02]  /*9200*/  PRMT R28, R51, 0x5432, R28 ;  /* 0x00005432331c7816 */ /* 0x000fe4000000001c */
[----:B------:R-:W-:-:S02]  /*9210*/  PRMT R33, R50, 0x5410, R33 ;  /* 0x0000541032217816 */ /* 0x000fc40000000021 */
[----:B------:R-:W-:Y:S02]  /*9220*/  SHF.R.U32.HI R29, RZ, 0x10, R9 ;  /* 0x00000010ff1d7819 */ /* 0x000fe40000011609 */
[--C-:B------:R-:W-:Y:S02]  /*9230*/  SHF.R.U64 R31, R10, 0x10, R11.reuse ;  /* 0x000000100a1f7819 */ /* 0x100fe4000000120b */
[----:B------:R-:W-:Y:S01]  /*9240*/  SHF.R.U32.HI R32, RZ, 0x10, R11 ;  /* 0x00000010ff207819 */ /* 0x000fe2000001160b */
[----:B------:R-:W-:Y:S01]  /*9250*/  IMAD.U32 R34, R33, 0x10000, RZ ;  /* 0x0001000021227824 */ /* 0x000fe200078e00ff */
[--C-:B------:R-:W-:Y:S02]  /*9260*/  SHF.R.U64 R37, R6, 0x10, R7.reuse ;  /* 0x0000001006257819 */ /* 0x100fe40000001207 */
[----:B------:R-:W-:Y:S02]  /*9270*/  SHF.R.U32.HI R38, RZ, 0x10, R7 ;  /* 0x00000010ff267819 */ /* 0x000fe40000011607 */
[----:B------:R-:W-:-:S02]  /*9280*/  PRMT R35, R51, 0x5410, R35 ;  /* 0x0000541033237816 */ /* 0x000fc40000000023 */
[----:B------:R-:W-:Y:S02]  /*9290*/  PRMT R29, R53, 0x5410, R29 ;  /* 0x00005410351d7816 */ /* 0x000fe4000000001d */
[C---:B------:R-:W-:Y:S02]  /*92a0*/  PRMT R31, R21.reuse, 0x5410, R31 ;  /* 0x00005410151f7816 */ /* 0x040fe4000000001f */
[----:B------:R-:W-:Y:S01]  /*92b0*/  PRMT R32, R21, 0x5432, R32 ;  /* 0x0000543215207816 */ /* 0x000fe20000000020 */
[----:B------:R-:W-:Y:S01]  /*92c0*/  IMAD.U32 R36, R35, 0x10000, RZ ;  /* 0x0001000023247824 */ /* 0x000fe200078e00ff */
[----:B------:R-:W-:Y:S01]  /*92d0*/  PRMT R38, R50, 0x5432, R38 ;  /* 0x0000543232267816 */ /* 0x000fe20000000026 */
[----:B------:R-:W-:Y:S01]  /*92e0*/  IMAD.U32 R30, R29, 0x10000, RZ ;  /* 0x000100001d1e7824 */ /* 0x000fe200078e00ff */
[----:B0-----:R-:W-:Y:S01]  /*92f0*/  LOP3.LUT R4, R12, 0xffff0000, RZ, 0xc0, !PT ;  /* 0xffff00000c047812 */ /* 0x001fe200078ec0ff */
[C---:B------:R-:W-:Y:S01]  /*9300*/  IMAD.U32 R6, R14.reuse, 0x10000, RZ ;  /* 0x000100000e067824 */ /* 0x040fe200078e00ff */
[----:B------:R-:W-:Y:S01]  /*9310*/  LOP3.LUT R7, R14, 0xffff0000, RZ, 0xc0, !PT ;  /* 0xffff00000e077812 */ /* 0x000fe200078ec0ff */
[----:B------:R-:W-:Y:S01]  /*9320*/  IMAD.U32 R5, R13, 0x10000, RZ ;  /* 0x000100000d057824 */ /* 0x000fe200078e00ff */
[C---:B------:R-:W-:Y:S01]  /*9330*/  LOP3.LUT R14, R15.reuse, 0xffff0000, RZ, 0xc0, !PT ;  /* 0xffff00000f0e7812 */ /* 0x040fe200078ec0ff */
[----:B------:R-:W-:Y:S01]  /*9340*/  IMAD.U32 R8, R15, 0x10000, RZ ;  /* 0x000100000f087824 */ /* 0x000fe200078e00ff */
[----:B------:R-:W-:-:S02]  /*9350*/  LOP3.LUT R33, R33, 0xffff0000, RZ, 0xc0, !PT ;  /* 0xffff000021217812 */ /* 0x000fc400078ec0ff */
[----:B------:R-:W-:Y:S02]  /*9360*/  PRMT R37, R52, 0x5410, R37 ;  /* 0x0000541034257816 */ /* 0x000fe40000000025 */
[----:B------:R-:W-:Y:S02]  /*9370*/  LOP3.LUT R35, R35, 0xffff0000, RZ, 0xc0, !PT ;  /* 0xffff000023237812 */ /* 0x000fe400078ec0ff */
[----:B------:R-:W-:Y:S01]  /*9380*/  LOP3.LUT R29, R29, 0xffff0000, RZ, 0xc0, !PT ;  /* 0xffff00001d1d7812 */ /* 0x000fe200078ec0ff */
[----:B--2---:R-:W-:-:S04]  /*9390*/  IMAD.IADD R3, R3, 0x1, R0 ;  /* 0x0000000103037824 */ /* 0x004fc800078e0200 */
[----:B------:R-:W-:-:S05]  /*93a0*/  IMAD R3, R3, 0x2, R2 ;  /* 0x0000000203037824 */ /* 0x000fca00078e0202 */
[----:B------:R-:W0:Y:S01]  /*93b0*/  LDS.128 R24, [R3+0x20400] ;  /* 0x0204000003187984 */ /* 0x000e220000000c00 */
[----:B------:R-:W-:Y:S01]  /*93c0*/  IMAD.U32 R0, R12, 0x10000, RZ ;  /* 0x000100000c007824 */ /* 0x000fe200078e00ff */
        /* <DEDUP_REMOVED lines=12> */
[C---:B------:R-:W-:Y:S02]  /*9490*/  FMUL.FTZ R40, R11.reuse, R36 ;  /* 0x000000240b287220 */ /* 0x040fe40000410000 */
[C---:B------:R-:W-:Y:S01]  /*94a0*/  FFMA.FTZ R39, R0.reuse, R25, -R39 ;  /* 0x0000001900277223 */ /* 0x040fe20000010827 */
[----:B------:R-:W-:Y:S01]  /*94b0*/  FFMA.FTZ R27, R0, R34, R27 ;  /* 0x00000022001b7223 */ /* 0x000fe2000001001b */
[----:B------:R-:W-:Y:S02]  /*94c0*/  IMAD.U32 R0, R32, 0x10000, RZ ;  /* 0x0001000020007824 */ /* 0x000fe400078e00ff */
[-C--:B------:R-:W-:Y:S01]  /*94d0*/  FMUL.FTZ R34, R11, R30.reuse ;  /* 0x0000001e0b227220 */ /* 0x080fe20000410000 */
[----:B------:R-:W-:Y:S02]  /*94e0*/  IMAD.U32 R9, R38, 0x10000, RZ ;  /* 0x0001000026097824 */ /* 0x000fe400078e00ff */
[----:B------:R-:W-:Y:S01]  /*94f0*/  FFMA.FTZ R40, R5, R30, -R40 ;  /* 0x0000001e05287223 */ /* 0x000fe20000010828 */
[----:B------:R-:W-:Y:S01]  /*9500*/  FMUL.FTZ R30, R21, R0 ;  /* 0x00000000151e7220 */ /* 0x000fe20000410000 */
[----:B------:R-:W-:Y:S01]  /*9510*/  FFMA.FTZ R34, R5, R36, R34 ;  /* 0x0000002405227223 */ /* 0x000fe20000010022 */
[-C--:B------:R-:W-:Y:S01]  /*9520*/  FMUL.FTZ R11, R21, R9.reuse ;  /* 0x00000009150b7220 */ /* 0x080fe20000410000 */
[----:B------:R-:W-:Y:S01]  /*9530*/  LOP3.LUT R5, R28, 0xffff0000, RZ, 0xc0, !PT ;  /* 0xffff00001c057812 */ /* 0x000fe200078ec0ff */
[----:B------:R-:W-:Y:S01]  /*9540*/  FFMA.FTZ R30, R8, R9, R30 ;  /* 0x00000009081e7223 */ /* 0x000fe2000001001e */
[----:B------:R-:W-:Y:S01]  /*9550*/  FMUL.FTZ R9, R10, R33 ;  /* 0x000000210a097220 */ /* 0x000fe20000410000 */
[----:B------:R-:W-:Y:S01]  /*9560*/  FFMA.FTZ R21, R8, R0, -R11 ;  /* 0x0000000008157223 */ /* 0x000fe2000001080b */
[----:B------:R-:W-:-:S02]  /*9570*/  IMAD.U32 R8, R37, 0x10000, RZ ;  /* 0x0001000025087824 */ /* 0x000fc400078e00ff */
[-C--:B------:R-:W-:Y:S01]  /*9580*/  FMUL.FTZ R11, R10, R5.reuse ;  /* 0x000000050a0b7220 */ /* 0x080fe20000410000 */
[----:B------:R-:W-:Y:S01]  /*9590*/  FFMA.FTZ R10, R4, R5, -R9 ;  /* 0x00000005040a7223 */ /* 0x000fe20000010809 */
[----:B------:R-:W-:Y:S02]  /*95a0*/  IMAD.U32 R0, R31, 0x10000, RZ ;  /* 0x000100001f007824 */ /* 0x000fe400078e00ff */
[C---:B------:R-:W-:Y:S01]  /*95b0*/  FMUL.FTZ R9, R13.reuse, R8 ;  /* 0x000000080d097220 */ /* 0x040fe20000410000 */
[C---:B------:R-:W-:Y:S01]  /*95c0*/  FMUL.FTZ R5, R24.reuse, R35 ;  /* 0x0000002318057220 */ /* 0x040fe20000410000 */
[----:B------:R-:W-:Y:S01]  /*95d0*/  FMUL.FTZ R28, R24, R29 ;  /* 0x0000001d181c7220 */ /* 0x000fe20000410000 */
[----:B------:R-:W-:Y:S01]  /*95e0*/  FFMA.FTZ R24, R4, R33, R11 ;  /* 0x0000002104187223 */ /* 0x000fe2000001000b */
[-C--:B------:R-:W-:Y:S01]  /*95f0*/  FMUL.FTZ R13, R13, R0.reuse ;  /* 0x000000000d0d7220 */ /* 0x080fe20000410000 */
[----:B------:R-:W-:Y:S01]  /*9600*/  FFMA.FTZ R11, R6, R0, -R9 ;  /* 0x00000000060b7223 */ /* 0x000fe20000010809 */
[----:B------:R-:W-:Y:S01]  /*9610*/  LOP3.LUT R4, R37, 0xffff0000, RZ, 0xc0, !PT ;  /* 0xffff000025047812 */ /* 0x000fe200078ec0ff */
[----:B------:R-:W-:Y:S01]  /*9620*/  FFMA.FTZ R29, R12, R29, -R5 ;  /* 0x0000001d0c1d7223 */ /* 0x000fe20000010805 */
[----:B------:R-:W-:-:S02]  /*9630*/  LOP3.LUT R0, R31, 0xffff0000, RZ, 0xc0, !PT ;  /* 0xffff00001f007812 */ /* 0x000fc400078ec0ff */
[----:B------:R-:W-:Y:S02]  /*9640*/  LOP3.LUT R9, R38, 0xffff0000, RZ, 0xc0, !PT ;  /* 0xffff000026097812 */ /* 0x000fe400078ec0ff */
[----:B------:R-:W-:Y:S01]  /*9650*/  LOP3.LUT R5, R32, 0xffff0000, RZ, 0xc0, !PT ;  /* 0xffff000020057812 */ /* 0x000fe200078ec0ff */
[----:B------:R-:W-:Y:S01]  /*9660*/  FFMA.FTZ R13, R6, R8, R13 ;  /* 0x00000008060d7223 */ /* 0x000fe2000001000d */
[C---:B------:R-:W-:Y:S01]  /*9670*/  FMUL.FTZ R6, R15.reuse, R4 ;  /* 0x000000040f067220 */ /* 0x040fe20000410000 */
[-C--:B------:R-:W-:Y:S01]  /*9680*/  FMUL.FTZ R15, R15, R0.reuse ;  /* 0x000000000f0f7220 */ /* 0x080fe20000410000 */
[C---:B------:R-:W-:Y:S01]  /*9690*/  FMUL.FTZ R25, R26.reuse, R9 ;  /* 0x000000091a197220 */ /* 0x040fe20000410000 */
[----:B------:R-:W-:Y:S01]  /*96a0*/  FMUL.FTZ R26, R26, R5 ;  /* 0x000000051a1a7220 */ /* 0x000fe20000410000 */
[----:B------:R-:W-:Y:S01]  /*96b0*/  FFMA.FTZ R35, R12, R35, R28 ;  /* 0x000000230c237223 */ /* 0x000fe2000001001c */
        /* <DEDUP_REMOVED lines=14> */
.L_x_5654:
[----:B------:R-:W-:Y:S05]  /*97a0*/  BSYNC B0 ;  /* 0x0000000000007941 */ /* 0x000fea0003800000 */
.L_x_5640:
        /* <DEDUP_REMOVED lines=8> */
.L_x_5637:
[----:B------:R-:W-:-:S13]  /*9830*/  ISETP.NE.AND P0, PT, R187, 0x3, PT ;  /* 0x00000003bb00780c */ /* 0x000fda0003f05270 */
[----:B------:R-:W-:Y:S05]  /*9840*/  @!P0 BRA `(.L_x_5667) ;  /* 0x0000000000048947 */ /* 0x000fea0003800000 */
[----:B------:R-:W-:Y:S01]  /*9850*/  BPT.TRAP 0x1 ;  /* 0x000000040000795c */ /* 0x000fe20000300000 */
.L_x_5667:
[----:B------:R-:W-:Y:S01]  /*9860*/  IMAD R172, R18, 0x8, R2 ;  /* 0x0000000812ac7824 */ /* 0x000fe200078e0202 */
[----:B-1----:R-:W-:-:S04]  /*9870*/  SHF.L.U32 R15, R19, 0x1f, RZ ;  /* 0x0000001f130f7819 */ /* 0x002fc800000006ff */
[----:B------:R1:W0:Y:S01]  /*9880*/  SYNCS.PHASECHK.TRANS64.TRYWAIT P1, [R172+URZ+0x38830], R15 ;  /* 0x0388300fac0075a7 */ /* 0x000222000802017f */
[----:B------:R-:W-:Y:S05]  /*9890*/  @!P0 BRA `(.L_x_5668) ;  /* 0x0000000000048947 */ /* 0x000fea0003800000 */
[----:B------:R-:W-:Y:S01]  /*98a0*/  BPT.TRAP 0x1 ;  /* 0x000000040000795c */ /* 0x000fe20000300000 */
.L_x_5668:
[C---:B--2---:R-:W-:Y:S02]  /*98b0*/  VIADD R0, R2.reuse, 0x22400 ;  /* 0x0002240002007836 */ /* 0x044fe40000000000 */
[----:B0--3--:R-:W-:-:S03]  /*98c0*/  VIADD R3, R2, 0x20400 ;  /* 0x0002040002037836 */ /* 0x009fc60000000000 */
        /* <DEDUP_REMOVED lines=8> */
.L_x_5669:
        /* <DEDUP_REMOVED lines=13> */
[----:B------:R-:W-:Y:S01]  /*9a20*/  SHF.L.U32 R3, R20, 0x1f, RZ ;  /* 0x0000001f14037819 */ /* 0x000fe200000006ff */
[----:B------:R-:W-:Y:S01]  /*9a30*/  IMAD.MOV.U32 R9, RZ, RZ, 0x40000040 ;  /* 0x40000040ff097424 */ /* 0x000fe200078e00ff */
[----:B------:R-:W-:Y:S01]  /*9a40*/  BSSY B0, `(.L_x_5671) ;  /* 0x0000022000007945 */ /* 0x000fe20003800000 */
[----:B------:R-:W-:-:S02]  /*9a50*/  VIADD R10, R4, 0x4 ;  /* 0x00000004040a7836 */ /* 0x000fc40000000000 */
[----:B------:R-:W-:Y:S02]  /*9a60*/  IMAD.MOV.U32 R11, RZ, RZ, 0x40000040 ;  /* 0x40000040ff0b7424 */ /* 0x000fe400078e00ff */
[----:B------:R-:W-:-:S04]  /*9a70*/  IMAD.MOV.U32 R7, RZ, RZ, 0x40000040 ;  /* 0x40000040ff077424 */ /* 0x000fc800078e00ff */
[----:B------:R-:W-:Y:S01]  /*9a80*/  HGMMA.64x64x16.F32.BF16 R24, gdesc[UR4], RZ, !UPT, gsb0 ;  /* 0x00e00000041879f0 */ /* 0x000fe2000c0018ff */
        /* <DEDUP_REMOVED lines=8> */
[----:B------:R-:W-:-:S07]  /*9b10*/  WARPGROUP.ARRIVE ;  /* 0x00000000000079c5 */ /* 0x000fce0000000000 */
[----:B------:R-:W-:Y:S01]  /*9b20*/  HGMMA.64x64x16.F32.BF16 R24, gdesc[UR4], R24, gsb0 ;  /* 0x00e00000041879f0 */ /* 0x000fe20008001818 */
[----:B------:R-:W-:Y:S02]  /*9b30*/  R2UR UR4, R10 ;  /* 0x000000000a0472ca */ /* 0x000fe400000e0000 */
[----:B------:R-:W-:Y:S02]  /*9b40*/  R2UR UR5, R11 ;  /* 0x000000000b0572ca */ /* 0x000fe400000e0000 */
[----:B------:R-:W-:Y:S01]  /*9b50*/  R2UR UR6, R8 ;  /* 0x00000000080672ca */ /* 0x000fe200000e0000 */
[----:B------:R-:W-:Y:S01]  /*9b60*/  VIADD R8, R4, 0x6 ;  /* 0x0000000604087836 */ /* 0x000fe20000000000 */
[----:B------:R-:W-:Y:S01]  /*9b70*/  R2UR UR7, R9 ;  /* 0x00000000090772ca */ /* 0x000fe200000e0000 */
[----:B------:R-:W-:Y:S01]  /*9b80*/  IMAD.MOV.U32 R9, RZ, RZ, 0x40000040 ;  /* 0x40000040ff097424 */ /* 0x000fe200078e00ff */
[----:B------:R-:W-:Y:S02]  /*9b90*/  WARPGROUP.DEPBAR.LE gsb0, 0x0 ;  /* 0x00008000000079c5 */ /* 0x000fe40000010000 */
[----:B------:R-:W-:-:S09]  /*9ba0*/  WARPGROUP.ARRIVE ;  /* 0x00000000000079c5 */ /* 0x000fd20000000000 */
[----:B------:R-:W-:Y:S01]  /*9bb0*/  HGMMA.64x64x16.F32.BF16 R24, gdesc[UR4], R24, gsb0 ;  /* 0x00e00000041879f0 */ /* 0x000fe20008001818 */
[----:B------:R-:W-:Y:S02]  /*9bc0*/  R2UR UR4, R8 ;  /* 0x00000000080472ca */ /* 0x000fe400000e0000 */
[----:B------:R-:W-:Y:S02]  /*9bd0*/  R2UR UR5, R9 ;  /* 0x00000000090572ca */ /* 0x000fe400000e0000 */
[----:B------:R-:W-:Y:S02]  /*9be0*/  R2UR UR6, R6 ;  /* 0x00000000060672ca */ /* 0x000fe400000e0000 */
[----:B------:R-:W-:Y:S01]  /*9bf0*/  R2UR UR7, R7 ;  /* 0x00000000070772ca */ /* 0x000fe200000e0000 */
[----:B------:R-:W-:Y:S02]  /*9c00*/  WARPGROUP.DEPBAR.LE gsb0, 0x0 ;  /* 0x00008000000079c5 */ /* 0x000fe40000010000 */
[----:B------:R-:W-:-:S10]  /*9c10*/  WARPGROUP.ARRIVE ;  /* 0x00000000000079c5 */ /* 0x000fd40000000000 */
[----:B------:R-:W-:Y:S03]  /*9c20*/  HGMMA.64x64x16.F32.BF16 R24, gdesc[UR4], R24, gsb0 ;  /* 0x00e00000041879f0 */ /* 0x000fe60008001818 */
[----:B------:R-:W-:Y:S02]  /*9c30*/  WARPGROUP.DEPBAR.LE gsb0, 0x0 ;  /* 0x00008000000079c5 */ /* 0x000fe40000010000 */
[----:B------:R-:W2:Y:S02]  /*9c40*/  SYNCS.PHASECHK.TRANS64.TRYWAIT P1, [R2+URZ+0x38810], R3 ;  /* 0x03881003020075a7 */ /* 0x000ea4000802017f */
[----:B--2---:R-:W-:Y:S05]  /*9c50*/  @!P1 BRA `(.L_x_5672) ;  /* 0x0000018400e09947 */ /* 0x004fea0003800000 */
.L_x_5938:
[----:B------:R-:W-:Y:S05]  /*9c60*/  BSYNC B0 ;  /* 0x0000000000007941 */ /* 0x000fea0003800000 */
.L_x_5671:
[----:B------:R-:W-:Y:S05]  /*9c70*/  @!P0 BRA `(.L_x_5673) ;  /* 0x0000000000048947 */ /* 0x000fea0003800000 */
[----:B------:R-:W-:Y:S01]  /*9c80*/  BPT.TRAP 0x1 ;  /* 0x000000040000795c */ /* 0x000fe20000300000 */
.L_x_5673:
[----:B------:R3:W0:Y:S01]  /*9c90*/  SYNCS.PHASECHK.TRANS64.TRYWAIT P2, [R172+URZ+0x38850], R15 ;  /* 0x0388500fac0075a7 */ /* 0x000622000804017f */
[----:B------:R-:W-:Y:S05]  /*9ca0*/  @!P0 BRA `(.L_x_5674) ;  /* 0x0000000000048947 */ /* 0x000fea0003800000 */
[----:B------:R-:W-:Y:S01]  /*9cb0*/  BPT.TRAP 0x1 ;  /* 0x000000040000795c */ /* 0x000fe20000300000 */
.L_x_5674:
[----:B--2---:R-:W2:Y:S01]  /*9cc0*/  S2R R3, SR_TID.X ;  /* 0x0000000000037919 */ /* 0x004ea20000002100 */
[----:B------:R-:W-:Y:S01]  /*9cd0*/  BSSY B0, `(.L_x_5675) ;  /* 0x0000009000007945 */ /* 0x000fe20003800000 */
[----:B--2---:R-:W-:Y:S01]  /*9ce0*/  LOP3.LUT R6, R3, 0x7f, RZ, 0xc0, !PT ;  /* 0x0000007f03067812 */ /* 0x004fe200078ec0ff */
[----:B------:R-:W-:-:S03]  /*9cf0*/  VIADD R3, R2, 0x400 ;  /* 0x0000040002037836 */ /* 0x000fc60000000000 */
[----:B------:R-:W-:Y:S02]  /*9d00*/  ISETP.NE.AND P1, PT, R6, RZ, PT ;  /* 0x000000ff0600720c */ /* 0x000fe40003f25270 */
[----:B------:R-:W-:-:S04]  /*9d10*/  SHF.R.U32.HI R3, RZ, 0x4, R3 ;  /* 0x00000004ff037819 */ /* 0x000fc80000011603 */
[----:B------:R-:W-:Y:S01]  /*9d20*/  LOP3.LUT R3, R3, 0x3fff, RZ, 0xc0, !PT ;  /* 0x00003fff03037812 */ /* 0x000fe200078ec0ff */
[----:B0-----:R-:W-:Y:S06]  /*9d30*/  @P2 BRA `(.L_x_5676) ;  /* 0x0000000000082947 */ /* 0x001fec0003800000 */
[----:B------:R-:W0:Y:S02]  /*9d40*/  SYNCS.PHASECHK.TRANS64.TRYWAIT P2, [R172+URZ+0x38850], R15 ;  /* 0x0388500fac0075a7 */ /* 0x000e24000804017f */
[----:B0-----:R-:W-:Y:S05]  /*9d50*/  @!P2 BRA `(.L_x_5677) ;  /* 0x0000018400b4a947 */ /* 0x001fea0003800000 */
.L_x_5676:
[----:B------:R-:W-:Y:S05]  /*9d60*/  BSYNC B0 ;  /* 0x0000000000007941 */ /* 0x000fea0003800000 */
.L_x_5675:
[----:B------:R-:W-:Y:S05]  /*9d70*/  WARPSYNC.ALL ;  /* 0x0000000000007948 */ /* 0x000fea0003800000 */
[----:B------:R-:W-:Y:S01]  /*9d80*/  LOP3.LUT R3, R3, 0x10000, RZ, 0xfc, !PT ;  /* 0x0001000003037812 */ /* 0x000fe200078efcff */
[----:B------:R-:W-:Y:S01]  /*9d90*/  VIADD R6, R2, 0x26400 ;  /* 0x0002640002067836 */ /* 0x000fe20000000000 */
[----:B------:R-:W-:-:S03]  /*9da0*/  WARPGROUP.ARRIVE ;  /* 0x00000000000079c5 */ /* 0x000fc60000000000 */
[----:B----4-:R-:W-:-:S03]  /*9db0*/  IMAD R14, R18, 0x1000, R3 ;  /* 0x00001000120e7824 */ /* 0x010fc600078e0203 */
[----:B------:R-:W2:Y:S01]  /*9dc0*/  S2R R58, SR_TID.X ;  /* 0x00000000003a7919 */ /* 0x000ea20000002100 */
[----:B01-3--:R-:W-:Y:S01]  /*9dd0*/  IMAD.MOV.U32 R15, RZ, RZ, 0x40000040 ;  /* 0x40000040ff0f7424 */ /* 0x00bfe200078e00ff */
        /* <DEDUP_REMOVED lines=14> */
[----:B------:R-:W-:Y:S01]  /*9ec0*/  ULDC UR38, c[0x0][0xad0] ;  /* 0x0002b40000267ab9 */ /* 0x000fe20000000800 */
[----:B------:R-:W-:Y:S01]  /*9ed0*/  IMAD.MOV.U32 R63, RZ, RZ, 0x40000040 ;  /* 0x40000040ff3f7424 */ /* 0x000fe200078e00ff */
[----:B------:R-:W-:Y:S01]  /*9ee0*/  ULDC UR39, c[0x0][0xad0] ;  /* 0x0002b40000277ab9 */ /* 0x000fe20000000800 */
[----:B------:R-:W-:Y:S01]  /*9ef0*/  IMAD.MOV.U32 R65, RZ, RZ, 0x40000040 ;  /* 0x40000040ff417424 */ /* 0x000fe200078e00ff */
[----:B------:R-:W-:Y:S01]  /*9f00*/  ULDC UR36, c[0x0][0xa80] ;  /* 0x0002a00000247ab9 */ /* 0x000fe20000000800 */
[----:B------:R-:W-:Y:S01]  /*9f10*/  ULDC UR37, c[0x0][0xa80] ;  /* 0x0002a00000257ab9 */ /* 0x000fe20000000800 */
[----:B------:R-:W-:Y:S05]  /*9f20*/  BSSY B0, `(.L_x_5678) ;  /* 0x000069f000007945 */ /* 0x000fea0003800000 */
        /* <DEDUP_REMOVED lines=9> */
[----:B--2---:R-:W-:-:S05]  /*9fc0*/  SHF.R.U32.HI R58, RZ, 0x7, R58 ;  /* 0x00000007ff3a7819 */ /* 0x004fca000001163a */
[----:B------:R0:W1:Y:S02]  /*9fd0*/  SHFL.IDX PT, R15, R58, RZ, 0x1f ;  /* 0x00001fff3a0f7589 */ /* 0x00006400000e0000 */
[----:B0-----:R-:W-:Y:S01]  /*9fe0*/  VIADD R58, R6, 0x800 ;  /* 0x00000800063a7836 */ /* 0x001fe20000000000 */
[----:B-1----:R-:W-:-:S04]  /*9ff0*/  ISETP.GT.AND P2, PT, R15, 0x7f, PT ;  /* 0x0000007f0f00780c */ /* 0x002fc80003f44270 */
[----:B------:R-:W-:Y:S02]  /*a000*/  SEL R15, RZ, 0x2, !P2 ;  /* 0x00000002ff0f7807 */ /* 0x000fe40005000000 */
[C---:B------:R-:W-:Y:S02]  /*a010*/  SEL R59, R61.reuse, 0x2, P2 ;  /* 0x000000023d3b7807 */ /* 0x040fe40001000000 */
[----:B------:R-:W-:Y:S01]  /*a020*/  SEL R61, R61, 0x6, !P2 ;  /* 0x000000063d3d7807 */ /* 0x000fe20005000000 */
        /* <DEDUP_REMOVED lines=175> */
[----:B------:R-:W-:Y:S02]  /*ab20*/  IMAD.MOV.U32 R21, RZ, RZ, 0x40000040 ;  /* 0x40000040ff157424 */ /* 0x000fe400078e00ff */
[----:B------:R-:W-:-:S02]  /*ab30*/  VIADD R58, R6, 0xe00 ;  /* 0x00000e00063a7836 */ /* 0x000fc40000000000 */
[----:B------:R-:W-:Y:S01]  /*ab40*/  IMAD.MOV.U32 R60, RZ, RZ, 0x40 ;  /* 0x00000040ff3c7424 */ /* 0x000fe200078e00ff */
[----:B------:R-:W-:Y:S02]  /*ab50*/  WARPGROUP.DEPBAR.LE gsb0, 0x0 ;  /* 0x00008000000079c5 */ /* 0x000fe40000010000 */
[----:B------:R-:W-:-:S06]  /*ab60*/  WARPGROUP.ARRIVE ;  /* 0x00000000000079c5 */ /* 0x000fcc0000000000 */
[----:B------:R-:W-:Y:S01]  /*ab70*/  HGMMA.64x64x16.F32.BF16 R24, gdesc[UR4], R24, gsb0 ;  /* 0x00e00000041879f0 */ /* 0x000fe20008001818 */
[----:B------:R-:W-:Y:S01]  /*ab80*/  R2UR UR6, R56 ;  /* 0x00000000380672ca */ /* 0x000fe200000e0000 */
[----:B------:R-:W-:Y:S01]  /*ab90*/  IMAD.MOV.U32 R56, RZ, RZ, 0xa00 ;  /* 0x00000a00ff387424 */ /* 0x000fe200078e00ff */
[----:B------:R-:W-:Y:S01]  /*aba0*/  R2UR UR7, R57 ;  /* 0x00000000390772ca */ /* 0x000fe200000e0000 */
[----:B------:R-:W-:Y:S01]  /*abb0*/  IMAD.MOV.U32 R57, RZ, RZ, 0x40000040 ;  /* 0x40000040ff397424 */ /* 0x000fe200078e00ff */
[----:B------:R-:W-:Y:S01]  /*abc0*/  R2UR UR4, R20 ;  /* 0x00000000140472ca */ /* 0x000fe200000e0000 */
[----:B------:R-:W-:Y:S01]  /*abd0*/  IMAD.MOV.U32 R20, RZ, RZ, 0x28 ;  /* 0x00000028ff147424 */ /* 0x000fe200078e00ff */
[----:B------:R-:W-:Y:S02]  /*abe0*/  R2UR UR5, R21 ;  /* 0x00000000150572ca */ /* 0x000fe400000e0000 */
[----:B------:R-:W-:Y:S02]  /*abf0*/  SEL R56, R56, 0x980, P2 ;  /* 0x0000098038387807 */ /* 0x000fe40001000000 */
[----:B------:R-:W-:-:S02]  /*ac00*/  SEL R20, R20, 0x26, P2 ;  /* 0x0000002614147807 */ /* 0x000fc40001000000 */
[----:B------:R-:W-:Y:S02]  /*ac10*/  LOP3.LUT R56, R56, 0xa00, RZ, 0xc0, !PT ;  /* 0x00000a0038387812 */ /* 0x000fe400078ec0ff */
[----:B------:R-:W-:-:S04]  /*ac20*/  LOP3.LUT R21, R20, 0x6, RZ, 0xc0, !PT ;  /* 0x0000000614157812 */ /* 0x000fc800078ec0ff */
[CC--:B------:R-:W-:Y:S02]  /*ac30*/  IADD3 R62, R21.reuse, R56.reuse, R6 ;  /* 0x00000038153e7210 */ /* 0x0c0fe40007ffe006 */
[----:B------:R-:W-:Y:S01]  /*ac40*/  IADD3 R20, R21, R56, R14 ;  /* 0x0000003815147210 */ /* 0x000fe20007ffe00e */
[----:B------:R-:W-:Y:S02]  /*ac50*/  IMAD.MOV.U32 R21, RZ, RZ, 0x40000040 ;  /* 0x40000040ff157424 */ /* 0x000fe400078e00ff */
[----:B------:R-:W-:-:S04]  /*ac60*/  VIADD R56, R14, 0xa00 ;  /* 0x00000a000e387836 */ /* 0x000fc80000000000 */
[----:B------:R-:W-:Y:S01]  /*ac70*/  IMAD.IADD R64, R15, 0x1, R56 ;  /* 0x000000010f407824 */ /* 0x000fe200078e0238 */
[----:B------:R-:W-:Y:S02]  /*ac80*/  WARPGROUP.DEPBAR.LE gsb0, 0x0 ;  /* 0x00008000000079c5 */ /* 0x000fe40000010000 */
[----:B------:R-:W-:-:S06]  /*ac90*/  WARPGROUP.ARRIVE ;  /* 0x00000000000079c5 */ /* 0x000fcc0000000000 */
[----:B------:R-:W-:Y:S01]  /*aca0*/  HGMMA.64x64x16.F32.BF16 R24, gdesc[UR4], R24, gsb0 ;  /* 0x00e00000041879f0 */ /* 0x000fe20008001818 */
[----:B------:R-:W-:Y:S02]  /*acb0*/  R2UR UR4, R62 ;  /* 0x000000003e0472ca */ /* 0x000fe400000e0000 */
[----:B------:R-:W-:Y:S01]  /*acc0*/  R2UR UR5, R63 ;  /* 0x000000003f0572ca */ /* 0x000fe200000e0000 */
[----:B------:R-:W-:Y:S01]  /*acd0*/  IMAD.MOV.U32 R63, RZ, RZ, 0x40000040 ;  /* 0x40000040ff3f7424 */ /* 0x000fe200078e00ff */
[----:B------:R-:W-:Y:S01]  /*ace0*/  R2UR UR6, R20 ;  /* 0x00000000140672ca */ /* 0x000fe200000e0000 */
[----:B------:R-:W-:Y:S01]  /*acf0*/  VIADD R20, R6, 0xa00 ;  /* 0x00000a0006147836 */ /* 0x000fe20000000000 */
[----:B------:R-:W-:Y:S01]  /*ad00*/  R2UR UR7, R21 ;  /* 0x00000000150772ca */ /* 0x000fe200000e0000 */
[----:B------:R-:W-:Y:S02]  /*ad10*/  IMAD.MOV.U32 R21, RZ, RZ, 0x40000040 ;  /* 0x40000040ff157424 */ /* 0x000fe400078e00ff */
[----:B------:R-:W-:Y:S01]  /*ad20*/  IMAD.IADD R62, R15, 0x1, R20 ;  /* 0x000000010f3e7824 */ /* 0x000fe200078e0214 */
[----:B------:R-:W-:-:S02]  /*ad30*/  WARPGROUP.DEPBAR.LE gsb0, 0x0 ;  /* 0x00008000000079c5 */ /* 0x000fc40000010000 */
        /* <DEDUP_REMOVED lines=68> */
[----:B------:R-:W-:Y:S02]  /*b180*/  R2UR UR7, R65 ;  /* 0x00000000410772ca */ /* 0x000fe400000e0000 */
        /* <DEDUP_REMOVED lines=20> */
[----:B------:R-:W-:Y:S01]  /*b2d0*/  VIADD R56, R14, 0xe00 ;  /* 0x00000e000e387836 */ /* 0x000fe20000000000 */
        /* <DEDUP_REMOVED lines=24> */
[----:B------:R-:W-:Y:S01]  /*b460*/  IMAD.IADD R56, R61, 0x1, R56 ;  /* 0x000000013d387824 */ /* 0x000fe200078e0238 */
[----:B------:R-:W-:-:S02]  /*b470*/  WARPGROUP.DEPBAR.LE gsb0, 0x0 ;  /* 0x00008000000079c5 */ /* 0x000fc40000010000 */
[----:B------:R-:W-:-:S07]  /*b480*/  WARPGROUP.ARRIVE ;  /* 0x00000000000079c5 */ /* 0x000fce0000000000 */
[----:B------:R-:W-:Y:S01]  /*b490*/  HGMMA.64x64x16.F32.BF16 R24, gdesc[UR4], R24, gsb0 ;  /* 0x00e00000041879f0 */ /* 0x000fe20008001818 */
[----:B------:R-:W-:Y:S02]  /*b4a0*/  R2UR UR6, R62 ;  /* 0x000000003e0672ca */ /* 0x000fe400000e0000 */
        /* <DEDUP_REMOVED lines=8> */
[----:B------:R-:W-:Y:S02]  /*b530*/  R2UR UR6, R56 ;  /* 0x00000000380672ca */ /* 0x000fe400000e0000 */
[----:B------:R-:W-:Y:S01]  /*b540*/  R2UR UR7, R57 ;  /* 0x00000000390772ca */ /* 0x000fe200000e0000 */
[----:B------:R-:W-:Y:S01]  /*b550*/  IMAD.MOV.U32 R57, RZ, RZ, 0x40000040 ;  /* 0x40000040ff397424 */ /* 0x000fe200078e00ff */
[----:B------:R-:W-:Y:S01]  /*b560*/  R2UR UR4, R20 ;  /* 0x00000000140472ca */ /* 0x000fe200000e0000 */
[----:B------:R-:W-:Y:S01]  /*b570*/  IMAD.MOV.U32 R20, RZ, RZ, 0x1000 ;  /* 0x00001000ff147424 */ /* 0x000fe200078e00ff */
[----:B------:R-:W-:-:S04]  /*b580*/  R2UR UR5, R21 ;  /* 0x00000000150572ca */ /* 0x000fc800000e0000 */
        /* <DEDUP_REMOVED lines=8> */
[----:B------:R-:W-:Y:S02]  /*b610*/  R2UR UR4, R56 ;  /* 0x00000000380472ca */ /* 0x000fe400000e0000 */
[----:B------:R-:W-:Y:S02]  /*b620*/  R2UR UR5, R57 ;  /* 0x00000000390572ca */ /* 0x000fe400000e0000 */
[----:B------:R-:W-:Y:S02]  /*b630*/  R2UR UR6, R14 ;  /* 0x000000000e0672ca */ /* 0x000fe400000e0000 */
[----:B------:R-:W-:Y:S01]  /*b640*/  R2UR UR7, R15 ;  /* 0x000000000f0772ca */ /* 0x000fe200000e0000 */
[----:B------:R-:W0:Y:S02]  /*b650*/  LDC R14, c[0x0][0x448] ;  /* 0x00011200ff0e7b82 */ /* 0x000e240000000800 */
[----:B0-----:R-:W-:Y:S01]  /*b660*/  ISETP.NE.AND P2, PT, R14, 0x1, PT ;  /* 0x000000010e00780c */ /* 0x001fe20003f45270 */
[----:B------:R-:W-:-:S12]  /*b670*/  IMAD.IADD R14, R216, 0x1, R195 ;  /* 0x00000001d80e7824 */ /* 0x000fd800078e02c3 */
[----:B------:R-:W0:Y:S08]  /*b680*/  @P2 LDC R15, c[0x0][0x44c] ;  /* 0x00011300ff0f2b82 */ /* 0x000e300000000800 */
[----:B------:R-:W1:Y:S01]  /*b690*/  @P2 LDC R20, c[0x0][0x450] ;  /* 0x00011400ff142b82 */ /* 0x000e620000000800 */
[----:B0-----:R-:W-:Y:S01]  /*b6a0*/  @P2 IMAD.HI.U32 R15, R14, R15, RZ ;  /* 0x0000000f0e0f2227 */ /* 0x001fe200078e00ff */
[----:B------:R-:W-:-:S02]  /*b6b0*/  WARPGROUP.DEPBAR.LE gsb0, 0x0 ;  /* 0x00008000000079c5 */ /* 0x000fc40000010000 */
[----:B------:R-:W-:Y:S02]  /*b6c0*/  WARPGROUP.ARRIVE ;  /* 0x00000000000079c5 */ /* 0x000fe40000000000 */
[----:B-1----:R-:W-:Y:S01]  /*b6d0*/  @P2 SHF.R.U32.HI R14, RZ, R20, R15 ;  /* 0x00000014ff0e2219 */ /* 0x002fe2000001160f */
[----:B------:R-:W-:-:S03]  /*b6e0*/  IMAD R20, R171, -0x40, R60 ;  /* 0xffffffc0ab147824 */ /* 0x000fc600078e023c */
[----:B------:R-:W-:Y:S01]  /*b6f0*/  HGMMA.64x64x16.F32.BF16 R24, gdesc[UR4], R24, gsb0 ;  /* 0x00e00000041879f0 */ /* 0x000fe20008001818 */
[----:B------:R-:W0:Y:S01]  /*b700*/  SHFL.IDX PT, R21, R14, RZ, 0x1c1f ;  /* 0x001c1fff0e157589 */ /* 0x000e2200000e0000 */
[----:B------:R-:W-:Y:S01]  /*b710*/  ULDC UR4, c[0x0][0xad0] ;  /* 0x0002b40000047ab9 */ /* 0x000fe20000000800 */
[----:B------:R-:W-:Y:S02]  /*b720*/  IADD3 R15, R211, 0x1, R20 ;  /* 0x00000001d30f7810 */ /* 0x000fe40007ffe014 */
[----:B------:R-:W-:Y:S01]  /*b730*/  IADD3 R20, -R189, R20, R211 ;  /* 0x00000014bd147210 */ /* 0x000fe20007ffe1d3 */
[----:B------:R-:W1:Y:S01]  /*b740*/  SHFL.IDX PT, R14, R14, 0x1, 0x1c1f ;  /* 0x003c1f000e0e7f89 */ /* 0x000e6200000e0000 */
[----:B------:R-:W-:-:S04]  /*b750*/  IADD3 R15, -R194, R15, -R189 ;  /* 0x0000000fc20f7210 */ /* 0x000fc80007ffe9bd */
        /* <DEDUP_REMOVED lines=37> */
[----:B------:R0:W3:Y:S01]  /*b9b0*/  MUFU.TANH R56, R29 ;  /* 0x0000001d00387308 */ /* 0x0000e20000002400 */
[----:B-1----:R-:W-:Y:S01]  /*b9c0*/  FSEL R25, R25, -INF , P4 ;  /* 0xff80000019197808 */ /* 0x002fe20002000000 */
[----:B------:R-:W-:Y:S01]  /*b9d0*/  FMUL.FTZ R43, R43, UR4 ;  /* 0x000000042b2b7c20 */ /* 0x000fe20008410000 */
[----:B------:R-:W-:Y:S01]  /*b9e0*/  ISETP.GT.AND P4, PT, R21, 0x10, PT ;  /* 0x000000101500780c */ /* 0x000fe20003f84270 */
[----:B------:R-:W-:Y:S01]  /*b9f0*/  FMUL.FTZ R46, R46, UR4 ;  /* 0x000000042e2e7c20 */ /* 0x000fe20008410000 */
[----:B------:R-:W-:Y:S01]  /*ba00*/  FMUL.FTZ R47, R47, UR4 ;  /* 0x000000042f2f7c20 */ /* 0x000fe20008410000 */
[----:B------:R-:W-:Y:S01]  /*ba10*/  FMUL.FTZ R50, R50, UR4 ;  /* 0x0000000432327c20 */ /* 0x000fe20008410000 */
[----:B------:R-:W-:Y:S01]  /*ba20*/  FMUL.FTZ R51, R51, UR4 ;  /* 0x0000000433337c20 */ /* 0x000fe20008410000 */
[----:B------:R3:W1:Y:S01]  /*ba30*/  MUFU.TANH R57, R32 ;  /* 0x0000002000397308 */ /* 0x0006620000002400 */
[----:B--2---:R-:W-:Y:S01]  /*ba40*/  FSEL R28, R28, -INF , P5 ;  /* 0xff8000001c1c7808 */ /* 0x004fe20002800000 */
[----:B------:R-:W-:Y:S01]  /*ba50*/  FMUL.FTZ R54, R54, UR4 ;  /* 0x0000000436367c20 */ /* 0x000fe20008410000 */
[----:B0-----:R-:W-:Y:S01]  /*ba60*/  FMNMX.FTZ R29, R24, R25, !PT ;  /* 0x00000019181d7209 */ /* 0x001fe20007810000 */
[----:B------:R-:W-:Y:S01]  /*ba70*/  FMUL.FTZ R55, R55, UR4 ;  /* 0x0000000437377c20 */ /* 0x000fe20008410000 */
[----:B------:R-:W-:Y:S01]  /*ba80*/  ISETP.GT.AND P5, PT, R14, 0x8, PT ;  /* 0x000000080e00780c */ /* 0x000fe20003fa4270 */
[----:B------:R-:W-:Y:S01]  /*ba90*/  ULDC UR4, c[0x0][0xa80] ;  /* 0x0002a00000047ab9 */ /* 0x000fe20000000800 */
[----:B------:R-:W-:Y:S01]  /*baa0*/  FMNMX.FTZ R29, R28, R29, !PT ;  /* 0x0000001d1c1d7209 */ /* 0x000fe20007810000 */
[----:B------:R-:W0:Y:S01]  /*bab0*/  MUFU.TANH R33, R33 ;  /* 0x0000002100217308 */ /* 0x000e220000002400 */
[----:B---3--:R-:W-:Y:S01]  /*bac0*/  FSEL R32, R56, -INF , P3 ;  /* 0xff80000038207808 */ /* 0x008fe20001800000 */
[----:B------:R-:W-:Y:S01]  /*bad0*/  IMAD.U32 R169, RZ, RZ, UR4 ;  /* 0x00000004ffa97e24 */ /* 0x000fe2000f8e00ff */
[----:B------:R-:W-:-:S02]  /*bae0*/  ISETP.GT.AND P3, PT, R21, 0x11, PT ;  /* 0x000000111500780c */ /* 0x000fc40003f64270 */
[----:B------:R-:W-:-:S03]  /*baf0*/  FMNMX.FTZ R29, R32, R29, !PT ;  /* 0x0000001d201d7209 */ /* 0x000fc60007810000 */
[----:B------:R1:W-:Y:S08]  /*bb00*/  MUFU.TANH R58, R36 ;  /* 0x00000024003a7308 */ /* 0x0003f00000002400 */
[----:B------:R-:W2:Y:S01]  /*bb10*/  MUFU.TANH R37, R37 ;  /* 0x0000002500257308 */ /* 0x000ea20000002400 */
[----:B-1----:R-:W-:Y:S02]  /*bb20*/  FSEL R36, R57, -INF , P4 ;  /* 0xff80000039247808 */ /* 0x002fe40002000000 */
[----:B------:R-:W-:-:S02]  /*bb30*/  ISETP.GT.AND P4, PT, R21, 0x18, PT ;  /* 0x000000181500780c */ /* 0x000fc40003f84270 */
[----:B------:R-:W-:-:S03]  /*bb40*/  FMNMX.FTZ R29, R36, R29, !PT ;  /* 0x0000001d241d7209 */ /* 0x000fc60007810000 */
[----:B------:R0:W-:Y:S08]  /*bb50*/  MUFU.TANH R59, R40 ;  /* 0x00000028003b7308 */ /* 0x0001f00000002400 */
[----:B------:R-:W1:Y:S01]  /*bb60*/  MUFU.TANH R41, R41 ;  /* 0x0000002900297308 */ /* 0x000e620000002400 */
[----:B0-----:R-:W-:Y:S02]  /*bb70*/  FSEL R40, R33, -INF , P3 ;  /* 0xff80000021287808 */ /* 0x001fe40001800000 */
[----:B------:R-:W-:-:S02]  /*bb80*/  ISETP.GT.AND P3, PT, R21, 0x19, PT ;  /* 0x000000191500780c */ /* 0x000fc40003f64270 */
[----:B------:R-:W-:Y:S02]  /*bb90*/  FMNMX.FTZ R29, R40, R29, !PT ;  /* 0x0000001d281d7209 */ /* 0x000fe40007810000 */
[----:B--2---:R-:W-:Y:S01]  /*bba0*/  FSEL R56, R37, -INF , P3 ;  /* 0xff80000025387808 */ /* 0x004fe20001800000 */
[----:B------:R0:W2:Y:S01]  /*bbb0*/  MUFU.TANH R60, R44 ;  /* 0x0000002c003c7308 */ /* 0x0000a20000002400 */
[----:B------:R-:W-:-:S07]  /*bbc0*/  ISETP.GT.AND P3, PT, R21, 0x21, PT ;  /* 0x000000211500780c */ /* 0x000fce0003f64270 */
[----:B------:R-:W3:Y:S01]  /*bbd0*/  MUFU.TANH R45, R45 ;  /* 0x0000002d002d7308 */ /* 0x000ee20000002400 */
[----:B0-----:R-:W-:Y:S02]  /*bbe0*/  FSEL R44, R58, -INF , P4 ;  /* 0xff8000003a2c7808 */ /* 0x001fe40002000000 */
[----:B------:R-:W-:Y:S02]  /*bbf0*/  ISETP.GT.AND P4, PT, R21, 0x20, PT ;  /* 0x000000201500780c */ /* 0x000fe40003f84270 */
[----:B------:R-:W-:Y:S02]  /*bc00*/  FMNMX.FTZ R29, R44, R29, !PT ;  /* 0x0000001d2c1d7209 */ /* 0x000fe40007810000 */
[----:B-1----:R-:W-:Y:S01]  /*bc10*/  FSEL R58, R41, -INF , P3 ;  /* 0xff800000293a7808 */ /* 0x002fe20001800000 */
[----:B------:R0:W1:Y:S01]  /*bc20*/  MUFU.TANH R57, R48 ;  /* 0x0000003000397308 */ /* 0x0000620000002400 */
[----:B------:R-:W-:Y:S02]  /*bc30*/  FMNMX.FTZ R29, R56, R29, !PT ;  /* 0x0000001d381d7209 */ /* 0x000fe40007810000 */
[----:B------:R-:W-:-:S05]  /*bc40*/  ISETP.GT.AND P3, PT, R21, 0x29, PT ;  /* 0x000000291500780c */ /* 0x000fca0003f64270 */
[----:B------:R-:W4:Y:S01]  /*bc50*/  MUFU.TANH R49, R49 ;  /* 0x0000003100317308 */ /* 0x000f220000002400 */
[----:B0-----:R-:W-:Y:S02]  /*bc60*/  FSEL R48, R59, -INF , P4 ;  /* 0xff8000003b307808 */ /* 0x001fe40002000000 */
[C---:B------:R-:W-:Y:S02]  /*bc70*/  ISETP.GT.AND P4, PT, R21.reuse, 0x28, PT ;  /* 0x000000281500780c */ /* 0x040fe40003f84270 */
[----:B------:R-:W-:Y:S02]  /*bc80*/  FMNMX.FTZ R29, R48, R29, !PT ;  /* 0x0000001d301d7209 */ /* 0x000fe40007810000 */
[----:B--2---:R-:W-:Y:S01]  /*bc90*/  FSEL R60, R60, -INF , P4 ;  /* 0xff8000003c3c7808 */ /* 0x004fe20002000000 */
[----:B------:R1:W0:Y:S01]  /*bca0*/  MUFU.TANH R66, R52 ;  /* 0x0000003400427308 */ /* 0x0002220000002400 */
[----:B------:R-:W-:Y:S02]  /*bcb0*/  FMNMX.FTZ R29, R58, R29, !PT ;  /* 0x0000001d3a1d7209 */ /* 0x000fe40007810000 */
[----:B------:R-:W-:-:S02]  /*bcc0*/  ISETP.GT.AND P4, PT, R21, 0x30, PT ;  /* 0x000000301500780c */ /* 0x000fc40003f84270 */
[----:B---3--:R-:W-:Y:S02]  /*bcd0*/  FSEL R62, R45, -INF , P3 ;  /* 0xff8000002d3e7808 */ /* 0x008fe40001800000 */
[----:B------:R-:W-:Y:S01]  /*bce0*/  FMNMX.FTZ R29, R60, R29, !PT ;  /* 0x0000001d3c1d7209 */ /* 0x000fe20007810000 */
[----:B------:R-:W2:Y:S01]  /*bcf0*/  MUFU.TANH R53, R53 ;  /* 0x0000003500357308 */ /* 0x000ea20000002400 */
[----:B------:R-:W-:Y:S02]  /*bd00*/  ISETP.GT.AND P3, PT, R21, 0x31, PT ;  /* 0x000000311500780c */ /* 0x000fe40003f64270 */
[----:B-1----:R-:W-:Y:S02]  /*bd10*/  FSEL R52, R57, -INF , P4 ;  /* 0xff80000039347808 */ /* 0x002fe40002000000 */
[----:B------:R-:W-:Y:S02]  /*bd20*/  FMNMX.FTZ R29, R62, R29, !PT ;  /* 0x0000001d3e1d7209 */ /* 0x000fe40007810000 */
[----:B------:R-:W-:Y:S01]  /*bd30*/  ISETP.GT.AND P4, PT, R21, 0x38, PT ;  /* 0x000000381500780c */ /* 0x000fe20003f84270 */
[----:B------:R-:W1:Y:S01]  /*bd40*/  MUFU.TANH R26, R26 ;  /* 0x0000001a001a7308 */ /* 0x000e620000002400 */
[----:B----4-:R-:W-:-:S02]  /*bd50*/  FSEL R64, R49, -INF , P3 ;  /* 0xff80000031407808 */ /* 0x010fc40001800000 */
[----:B------:R-:W-:Y:S02]  /*bd60*/  FMNMX.FTZ R29, R52, R29, !PT ;  /* 0x0000001d341d7209 */ /* 0x000fe40007810000 */
[----:B------:R-:W-:Y:S02]  /*bd70*/  ISETP.GT.AND P3, PT, R21, 0x39, PT ;  /* 0x000000391500780c */ /* 0x000fe40003f64270 */
[----:B0-----:R-:W-:Y:S01]  /*bd80*/  FSEL R66, R66, -INF , P4 ;  /* 0xff80000042427808 */ /* 0x001fe20002000000 */
[----:B------:R-:W0:Y:S01]  /*bd90*/  MUFU.TANH R27, R27 ;  /* 0x0000001b001b7308 */ /* 0x000e220000002400 */
[----:B------:R-:W-:Y:S02]  /*bda0*/  FMNMX.FTZ R29, R64, R29, !PT ;  /* 0x0000001d401d7209 */ /* 0x000fe40007810000 */
[----:B--2---:R-:W-:Y:S02]  /*bdb0*/  FSEL R68, R53, -INF , P3 ;  /* 0xff80000035447808 */ /* 0x004fe40001800000 */
[----:B------:R-:W-:-:S02]  /*bdc0*/  FMNMX.FTZ R29, R66, R29, !PT ;  /* 0x0000001d421d7209 */ /* 0x000fc40007810000 */
[----:B------:R-:W-:Y:S01]  /*bdd0*/  ISETP.GT.AND P3, PT, R14, RZ, PT ;  /* 0x000000ff0e00720c */ /* 0x000fe20003f64270 */
[----:B------:R-:W2:Y:S01]  /*bde0*/  MUFU.TANH R30, R30 ;  /* 0x0000001e001e7308 */ /* 0x000ea20000002400 */
[----:B------:R-:W-:Y:S02]  /*bdf0*/  FMNMX.FTZ R29, R68, R29, !PT ;  /* 0x0000001d441d7209 */ /* 0x000fe40007810000 */
[----:B------:R-:W-:Y:S02]  /*be00*/  ISETP.GT.AND P4, PT, R14, 0x1, PT ;  /* 0x000000010e00780c */ /* 0x000fe40003f84270 */
[----:B-1----:R-:W-:Y:S01]  /*be10*/  FSEL R26, R26, -INF , P3 ;  /* 0xff8000001a1a7808 */ /* 0x002fe20001800000 */
[----:B------:R-:W1:Y:S01]  /*be20*/  SHFL.BFLY PT, R70, R29, 0x2, 0x1f ;  /* 0x0c401f001d467f89 */ /* 0x000e6200000e0000 */
[----:B------:R-:W-:Y:S01]  /*be30*/  ISETP.GT.AND P3, PT, R14, 0x9, PT ;  /* 0x000000090e00780c */ /* 0x000fe20003f64270 */
[----:B------:R-:W3:Y:S01]  /*be40*/  MUFU.TANH R31, R31 ;  /* 0x0000001f001f7308 */ /* 0x000ee20000002400 */
[----:B0-----:R-:W-:-:S02]  /*be50*/  FSEL R15, R27, -INF , P4 ;  /* 0xff8000001b0f7808 */ /* 0x001fc40002000000 */
[----:B------:R-:W-:-:S05]  /*be60*/  ISETP.GT.AND P4, PT, R14, 0x10, PT ;  /* 0x000000100e00780c */ /* 0x000fca0003f84270 */
[----:B------:R3:W0:Y:S01]  /*be70*/  MUFU.TANH R33, R34 ;  /* 0x0000002200217308 */ /* 0x0006220000002400 */
[----:B--2---:R-:W-:Y:S02]  /*be80*/  FSEL R30, R30, -INF , P5 ;  /* 0xff8000001e1e7808 */ /* 0x004fe40002800000 */
[----:B------:R-:W-:-:S05]  /*be90*/  ISETP.GT.AND P5, PT, R14, 0x21, PT ;  /* 0x000000210e00780c */ /* 0x000fca0003fa4270 */
[----:B------:R-:W2:Y:S01]  /*bea0*/  MUFU.TANH R35, R35 ;  /* 0x0000002300237308 */ /* 0x000ea20000002400 */
[----:B---3--:R-:W-:Y:S02]  /*beb0*/  FSEL R34, R31, -INF , P3 ;  /* 0xff8000001f227808 */ /* 0x008fe40001800000 */
[----:B------:R-:W-:Y:S02]  /*bec0*/  ISETP.GT.AND P3, PT, R14, 0x11, PT ;  /* 0x000000110e00780c */ /* 0x000fe40003f64270 */
[----:B-1----:R-:W-:-:S03]  /*bed0*/  FMNMX.FTZ R70, R29, R70, !PT ;  /* 0x000000461d467209 */ /* 0x002fc60007810000 */
[----:B------:R0:W-:Y:S02]  /*bee0*/  MUFU.TANH R29, R38 ;  /* 0x00000026001d7308 */ /* 0x0001e40000002400 */
[----:B------:R-:W1:Y:S06]  /*bef0*/  SHFL.BFLY PT, R21, R70, 0x1, 0x1f ;  /* 0x0c201f0046157f89 */ /* 0x000e6c00000e0000 */
[----:B------:R-:W3:Y:S01]  /*bf00*/  MUFU.TANH R39, R39 ;  /* 0x0000002700277308 */ /* 0x000ee20000002400 */
[----:B0-----:R-:W-:Y:S02]  /*bf10*/  FSEL R38, R33, -INF , P4 ;  /* 0xff80000021267808 */ /* 0x001fe40002000000 */
[----:B------:R-:W-:-:S05]  /*bf20*/  ISETP.GT.AND P4, PT, R14, 0x18, PT ;  /* 0x000000180e00780c */ /* 0x000fca0003f84270 */
[----:B------:R2:W-:Y:S08]  /*bf30*/  MUFU.TANH R37, R42 ;  /* 0x0000002a00257308 */ /* 0x0005f00000002400 */
[----:B------:R-:W0:Y:S01]  /*bf40*/  MUFU.TANH R43, R43 ;  /* 0x0000002b002b7308 */ /* 0x000e220000002400 */
[----:B--2---:R-:W-:Y:S02]  /*bf50*/  FSEL R42, R35, -INF , P3 ;  /* 0xff800000232a7808 */ /* 0x004fe40001800000 */
[----:B-1----:R-:W-:-:S02]  /*bf60*/  FMNMX.FTZ R168, R70, R21, !PT ;  /* 0x0000001546a87209 */ /* 0x002fc40007810000 */
[----:B------:R-:W-:Y:S02]  /*bf70*/  FMNMX.FTZ R21, R26, R15, !PT ;  /* 0x0000000f1a157209 */ /* 0x000fe40007810000 */
[----:B------:R-:W-:Y:S01]  /*bf80*/  ISETP.GT.AND P3, PT, R14, 0x19, PT ;  /* 0x000000190e00780c */ /* 0x000fe20003f64270 */
[----:B------:R1:W2:Y:S01]  /*bf90*/  MUFU.TANH R74, R46 ;  /* 0x0000002e004a7308 */ /* 0x0002a20000002400 */
[----:B------:R-:W-:Y:S01]  /*bfa0*/  FMNMX.FTZ R21, R30, R21, !PT ;  /* 0x000000151e157209 */ /* 0x000fe20007810000 */
[----:B------:R-:W-:Y:S01]  /*bfb0*/  FMUL.FTZ R20, R168, R169 ;  /* 0x000000a9a8147220 */ /* 0x000fe20000410000 */
[----:B---3--:R-:W-:Y:S02]  /*bfc0*/  FSEL R70, R39, -INF , P3 ;  /* 0xff80000027467808 */ /* 0x008fe40001800000 */
[----:B------:R-:W-:Y:S02]  /*bfd0*/  FMNMX.FTZ R21, R34, R21, !PT ;  /* 0x0000001522157209 */ /* 0x000fe40007810000 */
[----:B------:R-:W-:Y:S01]  /*bfe0*/  ISETP.GT.AND P3, PT, R14, 0x29, PT ;  /* 0x000000290e00780c */ /* 0x000fe20003f64270 */
[----:B------:R-:W3:Y:S01]  /*bff0*/  MUFU.TANH R47, R47 ;  /* 0x0000002f002f7308 */ /* 0x000ee20000002400 */
[----:B------:R-:W-:-:S02]  /*c000*/  FMNMX.FTZ R21, R38, R21, !PT ;  /* 0x0000001526157209 */ /* 0x000fc40007810000 */
[----:B-1----:R-:W-:Y:S02]  /*c010*/  FSEL R46, R29, -INF , P4 ;  /* 0xff8000001d2e7808 */ /* 0x002fe40002000000 */
[----:B------:R-:W-:Y:S02]  /*c020*/  FMNMX.FTZ R21, R42, R21, !PT ;  /* 0x000000152a157209 */ /* 0x000fe40007810000 */
[----:B------:R-:W-:Y:S01]  /*c030*/  ISETP.GT.AND P4, PT, R14, 0x28, PT ;  /* 0x000000280e00780c */ /* 0x000fe20003f84270 */
[----:B------:R1:W4:Y:S01]  /*c040*/  MUFU.TANH R31, R50 ;  /* 0x00000032001f7308 */ /* 0x0003220000002400 */
[----:B------:R-:W-:Y:S02]  /*c050*/  FMNMX.FTZ R21, R46, R21, !PT ;  /* 0x000000152e157209 */ /* 0x000fe40007810000 */
[----:B0-----:R-:W-:Y:S02]  /*c060*/  FSEL R72, R43, -INF , P5 ;  /* 0xff8000002b487808 */ /* 0x001fe40002800000 */
[----:B------:R-:W-:-:S02]  /*c070*/  FMNMX.FTZ R21, R70, R21, !PT ;  /* 0x0000001546157209 */ /* 0x000fc40007810000 */
[----:B--2---:R-:W-:Y:S01]  /*c080*/  FSEL R74, R74, -INF , P4 ;  /* 0xff8000004a4a7808 */ /* 0x004fe20002000000 */
[----:B------:R-:W0:Y:S01]  /*c090*/  MUFU.TANH R51, R51 ;  /* 0x0000003300337308 */ /* 0x000e220000002400 */
[----:B-1----:R-:W-:Y:S02]  /*c0a0*/  FSEL R50, R37, -INF , P6 ;  /* 0xff80000025327808 */ /* 0x002fe40003000000 */
[----:B------:R-:W-:Y:S02]  /*c0b0*/  FSETP.NEU.FTZ.AND P5, PT, R168, -INF , PT ;  /* 0xff800000a800780b */ /* 0x000fe40003fbd000 */
[----:B------:R-:W-:Y:S02]  /*c0c0*/  FMNMX.FTZ R21, R50, R21, !PT ;  /* 0x0000001532157209 */ /* 0x000fe40007810000 */
[----:B------:R-:W-:Y:S01]  /*c0d0*/  ISETP.GT.AND P6, PT, R14, 0x30, PT ;  /* 0x000000300e00780c */ /* 0x000fe20003fc4270 */
[----:B------:R4:W1:Y:S01]  /*c0e0*/  MUFU.TANH R78, R54 ;  /* 0x00000036004e7308 */ /* 0x0008620000002400 */
[----:B------:R-:W-:-:S02]  /*c0f0*/  FMNMX.FTZ R21, R72, R21, !PT ;  /* 0x0000001548157209 */ /* 0x000fc40007810000 */
[----:B---3--:R-:W-:Y:S02]  /*c100*/  FSEL R76, R47, -INF , P3 ;  /* 0xff8000002f4c7808 */ /* 0x008fe40001800000 */
[----:B------:R-:W-:Y:S02]  /*c110*/  FMNMX.FTZ R21, R74, R21, !PT ;  /* 0x000000154a157209 */ /* 0x000fe40007810000 */
[----:B------:R-:W-:Y:S01]  /*c120*/  FSEL R27, R20, RZ, P5 ;  /* 0x000000ff141b7208 */ /* 0x000fe20002800000 */
[----:B------:R-:W2:Y:S01]  /*c130*/  MUFU.TANH R55, R55 ;  /* 0x0000003700377308 */ /* 0x000ea20000002400 */
[----:B------:R-:W-:Y:S02]  /*c140*/  ISETP.GT.AND P3, PT, R14, 0x31, PT ;  /* 0x000000310e00780c */ /* 0x000fe40003f64270 */
[----:B----4-:R-:W-:Y:S01]  /*c150*/  FSEL R54, R31, -INF , P6 ;  /* 0xff8000001f367808 */ /* 0x010fe20003000000 */
[--C-:B------:R-:W-:Y:S01]  /*c160*/  FFMA.FTZ R20, R24, R169, -R27.reuse ;  /* 0x000000a918147223 */ /* 0x100fe2000001081b */
[----:B------:R-:W-:Y:S01]  /*c170*/  FMNMX.FTZ R21, R76, R21, !PT ;  /* 0x000000154c157209 */ /* 0x000fe20007810000 */
[-CC-:B------:R-:W-:Y:S01]  /*c180*/  FFMA.FTZ R25, R25, R169.reuse, -R27.reuse ;  /* 0x000000a919197223 */ /* 0x180fe2000001081b */
[----:B------:R-:W-:Y:S01]  /*c190*/  ISETP.GT.AND P4, PT, R14, 0x38, PT ;  /* 0x000000380e00780c */ /* 0x000fe20003f84270 */
[--C-:B------:R-:W-:Y:S01]  /*c1a0*/  FFMA.FTZ R28, R28, R169, -R27.reuse ;  /* 0x000000a91c1c7223 */ /* 0x100fe2000001081b */
[----:B0-----:R-:W-:Y:S01]  /*c1b0*/  FSEL R24, R51, -INF , P3 ;  /* 0xff80000033187808 */ /* 0x001fe20001800000 */
[----:B------:R-:W-:Y:S01]  /*c1c0*/  MUFU.EX2 R29, R25 ;  /* 0x00000019001d7308 */ /* 0x000fe20000000800 */
[----:B------:R-:W-:Y:S01]  /*c1d0*/  FMNMX.FTZ R21, R54, R21, !PT ;  /* 0x0000001536157209 */ /* 0x000fe20007810000 */
[-CC-:B------:R-:W-:Y:S01]  /*c1e0*/  FFMA.FTZ R32, R32, R169.reuse, -R27.reuse ;  /* 0x000000a920207223 */ /* 0x180fe2000001081b */
[----:B------:R-:W-:Y:S01]  /*c1f0*/  ISETP.GT.AND P3, PT, R14, 0x39, PT ;  /* 0x000000390e00780c */ /* 0x000fe20003f64270 */
[-CC-:B------:R-:W-:Y:S01]  /*c200*/  FFMA.FTZ R36, R36, R169.reuse, -R27.reuse ;  /* 0x000000a924247223 */ /* 0x180fe2000001081b */
[----:B-1----:R-:W-:Y:S01]  /*c210*/  FSEL R78, R78, -INF , P4 ;  /* 0xff8000004e4e7808 */ /* 0x002fe20002000000 */
[--C-:B------:R-:W-:Y:S01]  /*c220*/  FFMA.FTZ R40, R40, R169, -R27.reuse ;  /* 0x000000a928287223 */ /* 0x100fe2000001081b */
[----:B------:R-:W-:Y:S01]  /*c230*/  FMNMX.FTZ R21, R24, R21, !PT ;  /* 0x0000001518157209 */ /* 0x000fe20007810000 */
[----:B------:R0:W-:Y:S01]  /*c240*/  MUFU.EX2 R152, R20 ;  /* 0x0000001400987308 */ /* 0x0001e20000000800 */
[----:B--2---:R-:W-:Y:S01]  /*c250*/  FSEL R80, R55, -INF , P3 ;  /* 0xff80000037507808 */ /* 0x004fe20001800000 */
[--C-:B------:R-:W-:Y:S01]  /*c260*/  FFMA.FTZ R44, R44, R169, -R27.reuse ;  /* 0x000000a92c2c7223 */ /* 0x100fe2000001081b */
[----:B------:R-:W-:Y:S01]  /*c270*/  FMNMX.FTZ R21, R78, R21, !PT ;  /* 0x000000154e157209 */ /* 0x000fe20007810000 */
[-CC-:B------:R-:W-:Y:S01]  /*c280*/  FFMA.FTZ R56, R56, R169.reuse, -R27.reuse ;  /* 0x000000a938387223 */ /* 0x180fe2000001081b */
[-CC-:B------:R-:W-:Y:S01]  /*c290*/  FFMA.FTZ R48, R48, R169.reuse, -R27.reuse ;  /* 0x000000a930307223 */ /* 0x180fe2000001081b */
[--C-:B------:R-:W-:Y:S01]  /*c2a0*/  FFMA.FTZ R177, R62, R169, -R27.reuse ;  /* 0x000000a93eb17223 */ /* 0x100fe2000001081b */
[----:B------:R-:W-:Y:S01]  /*c2b0*/  FMNMX.FTZ R21, R80, R21, !PT ;  /* 0x0000001550157209 */ /* 0x000fe20007810000 */
[----:B------:R-:W-:Y:S01]  /*c2c0*/  MUFU.EX2 R28, R28 ;  /* 0x0000001c001c7308 */ /* 0x000fe20000000800 */
[-CC-:B0-----:R-:W-:Y:S01]  /*c2d0*/  FFMA.FTZ R20, R58, R169.reuse, -R27.reuse ;  /* 0x000000a93a147223 */ /* 0x181fe2000001081b */
[-CC-:B------:R-:W-:Y:S01]  /*c2e0*/  FFMA.FTZ R178, R52, R169.reuse, -R27.reuse ;  /* 0x000000a934b27223 */ /* 0x180fe2000001081b */
[-CC-:B------:R-:W-:Y:S01]  /*c2f0*/  FFMA.FTZ R179, R64, R169.reuse, -R27.reuse ;  /* 0x000000a940b37223 */ /* 0x180fe2000001081b */
[----:B------:R-:W0:Y:S01]  /*c300*/  SHFL.BFLY PT, R14, R21, 0x2, 0x1f ;  /* 0x0c401f00150e7f89 */ /* 0x000e2200000e0000 */
[-CC-:B------:R-:W-:Y:S01]  /*c310*/  FFMA.FTZ R174, R66, R169.reuse, -R27.reuse ;  /* 0x000000a942ae7223 */ /* 0x180fe2000001081b */
[----:B------:R-:W-:-:S02]  /*c320*/  FFMA.FTZ R175, R68, R169, -R27 ;  /* 0x000000a944af7223 */ /* 0x000fc4000001081b */
[----:B------:R-:W1:Y:S08]  /*c330*/  MUFU.EX2 R31, R32 ;  /* 0x00000020001f7308 */ /* 0x000e700000000800 */
[----:B------:R-:W-:Y:S08]  /*c340*/  MUFU.EX2 R36, R36 ;  /* 0x0000002400247308 */ /* 0x000ff00000000800 */
[----:B------:R-:W2:Y:S01]  /*c350*/  MUFU.EX2 R33, R40 ;  /* 0x0000002800217308 */ /* 0x000ea20000000800 */
[----:B-1----:R-:W-:-:S02]  /*c360*/  F2FP.BF16.F32.PACK_AB R154, R31, R28 ;  /* 0x0000001c1f9a723e */ /* 0x002fc400000010ff */
[----:B0-----:R-:W-:Y:S01]  /*c370*/  FMNMX.FTZ R14, R21, R14, !PT ;  /* 0x0000000e150e7209 */ /* 0x001fe20007810000 */
[----:B------:R-:W-:-:S04]  /*c380*/  FFMA.FTZ R21, R60, R169, -R27 ;  /* 0x000000a93c157223 */ /* 0x000fc8000001081b */
[----:B------:R-:W-:Y:S01]  /*c390*/  MUFU.EX2 R44, R44 ;  /* 0x0000002c002c7308 */ /* 0x000fe20000000800 */
[----:B------:R-:W0:Y:S07]  /*c3a0*/  SHFL.BFLY PT, R25, R14, 0x1, 0x1f ;  /* 0x0c201f000e197f89 */ /* 0x000e2e00000e0000 */
[----:B------:R-:W1:Y:S01]  /*c3b0*/  MUFU.EX2 R35, R56 ;  /* 0x0000003800237308 */ /* 0x000e620000000800 */
[----:B--2---:R-:W-:-:S07]  /*c3c0*/  F2FP.BF16.F32.PACK_AB R156, R33, R36 ;  /* 0x00000024219c723e */ /* 0x004fce00000010ff */
[----:B------:R-:W-:Y:S08]  /*c3d0*/  MUFU.EX2 R37, R48 ;  /* 0x0000003000257308 */ /* 0x000ff00000000800 */
[----:B------:R-:W-:Y:S01]  /*c3e0*/  MUFU.EX2 R20, R20 ;  /* 0x0000001400147308 */ /* 0x000fe20000000800 */
[----:B0-----:R-:W-:Y:S02]  /*c3f0*/  FMNMX.FTZ R170, R14, R25, !PT ;  /* 0x000000190eaa7209 */ /* 0x001fe40007810000 */
[----:B-1----:R-:W-:-:S02]  /*c400*/  F2FP.BF16.F32.PACK_AB R158, R35, R44 ;  /* 0x0000002c239e723e */ /* 0x002fc400000010ff */
[C---:B------:R-:W-:Y:S01]  /*c410*/  FSETP.NEU.FTZ.AND P3, PT, R170.reuse, -INF , PT ;  /* 0xff800000aa00780b */ /* 0x040fe20003f7d000 */
[-C--:B------:R-:W-:Y:S02]  /*c420*/  FMUL.FTZ R14, R170, R169.reuse ;  /* 0x000000a9aa0e7220 */ /* 0x080fe40000410000 */
[----:B------:R-:W-:Y:S03]  /*c430*/  MUFU.EX2 R21, R21 ;  /* 0x0000001500157308 */ /* 0x000fe60000000800 */
[----:B------:R-:W-:Y:S01]  /*c440*/  FSEL R25, R14, RZ, P3 ;  /* 0x000000ff0e197208 */ /* 0x000fe20001800000 */
[C---:B------:R-:W-:Y:S02]  /*c450*/  @!P1 VIADD R14, R172.reuse, 0x38840 ;  /* 0x00038840ac0e9836 */ /* 0x040fe40000000000 */
[----:B------:R-:W-:Y:S02]  /*c460*/  @!P1 VIADD R172, R172, 0x38860 ;  /* 0x00038860acac9836 */ /* 0x000fe40000000000 */
        /* <DEDUP_REMOVED lines=16> */
[-CC-:B------:R-:W-:Y:S01]  /*c570*/  FFMA.FTZ R176, R78, R169.reuse, -R25.reuse ;  /* 0x000000a94eb07223 */ /* 0x180fe20000010819 */
[----:B------:R-:W-:Y:S01]  /*c580*/  FFMA.FTZ R173, R80, R169, -R25 ;  /* 0x000000a950ad7223 */ /* 0x000fe20000010819 */
[----:B------:R-:W-:Y:S01]  /*c590*/  FADD.FTZ R25, R152, R29 ;  /* 0x0000001d98197221 */ /* 0x000fe20000010000 */
[----:B------:R-:W-:Y:S01]  /*c5a0*/  @!P1 PRMT R14, RZ, 0x654, R14 ;  /* 0x00000654ff0e9816 */ /* 0x000fe2000000000e */
[----:B0-----:R-:W-:Y:S01]  /*c5b0*/  IMAD.MOV.U32 R15, RZ, RZ, 0x40000040 ;  /* 0x40000040ff0f7424 */ /* 0x001fe200078e00ff */
[----:B------:R-:W0:Y:S01]  /*c5c0*/  MUFU.EX2 R30, R30 ;  /* 0x0000001e001e7308 */ /* 0x000e220000000800 */
[----:B------:R-:W-:Y:S01]  /*c5d0*/  FADD.FTZ R32, R28, R25 ;  /* 0x000000191c207221 */ /* 0x000fe20000010000 */
[----:B------:R-:W-:Y:S01]  /*c5e0*/  IMAD.MOV.U32 R25, RZ, RZ, 0x40000040 ;  /* 0x40000040ff197424 */ /* 0x000fe200078e00ff */
[----:B------:R2:W-:Y:S01]  /*c5f0*/  @!P1 SYNCS.ARRIVE.TRANS64.RED.A1T0 RZ, [R14+URZ], RZ ;  /* 0x000000ff0eff99a7 */ /* 0x0005e2000810043f */
[----:B------:R-:W-:Y:S01]  /*c600*/  R2UR UR7, R15 ;  /* 0x000000000f0772ca */ /* 0x000fe200000e0000 */
[----:B------:R-:W-:Y:S01]  /*c610*/  FADD.FTZ R15, R31, R32 ;  /* 0x000000201f0f7221 */ /* 0x000fe20000010000 */
[----:B------:R-:W-:-:S02]  /*c620*/  F2FP.BF16.F32.PACK_AB R152, R29, R152 ;  /* 0x000000981d98723e */ /* 0x000fc400000010ff */
[----:B------:R0:W3:Y:S01]  /*c630*/  MUFU.EX2 R155, R34 ;  /* 0x00000022009b7308 */ /* 0x0000e20000000800 */
[----:B-1----:R-:W-:Y:S01]  /*c640*/  FADD.FTZ R27, R26, R153 ;  /* 0x000000991a1b7221 */ /* 0x002fe20000010000 */
[----:B------:R-:W-:Y:S01]  /*c650*/  R2UR UR11, R25 ;  /* 0x00000000190b72ca */ /* 0x000fe200000e0000 */
[----:B--2---:R-:W-:Y:S01]  /*c660*/  IMAD R14, R18, 0x1000, R191 ;  /* 0x00001000120e7824 */ /* 0x004fe200078e02bf */
[----:B------:R-:W-:Y:S02]  /*c670*/  F2FP.BF16.F32.PACK_AB R153, R153, R26 ;  /* 0x0000001a9999723e */ /* 0x000fe400000010ff */
[----:B------:R-:W-:Y:S01]  /*c680*/  F2FP.BF16.F32.PACK_AB R160, R20, R37 ;  /* 0x0000002514a0723e */ /* 0x000fe200000010ff */
[----:B------:R-:W-:Y:S01]  /*c690*/  VIADD R24, R14, 0x80 ;  /* 0x000000800e187836 */ /* 0x000fe20000000000 */
[----:B------:R-:W1:Y:S01]  /*c6a0*/  MUFU.EX2 R38, R38 ;  /* 0x0000002600267308 */ /* 0x000e620000000800 */
[----:B0-----:R-:W-:Y:S01]  /*c6b0*/  FADD.FTZ R34, R30, R27 ;  /* 0x0000001b1e227221 */ /* 0x001fe20000010000 */
[----:B------:R-:W-:-:S02]  /*c6c0*/  R2UR UR6, R14 ;  /* 0x000000000e0672ca */ /* 0x000fc400000e0000 */
[----:B------:R-:W-:Y:S01]  /*c6d0*/  R2UR UR10, R24 ;  /* 0x00000000180a72ca */ /* 0x000fe200000e0000 */
[----:B------:R-:W-:Y:S01]  /*c6e0*/  FADD.FTZ R24, R36, R15 ;  /* 0x0000000f24187221 */ /* 0x000fe20000010000 */
[----:B------:R-:W-:Y:S02]  /*c6f0*/  @!P1 PRMT R172, RZ, 0x654, R172 ;  /* 0x00000654ffac9816 */ /* 0x000fe400000000ac */
[----:B------:R-:W0:Y:S01]  /*c700*/  MUFU.EX2 R157, R42 ;  /* 0x0000002a009d7308 */ /* 0x000e220000000800 */
[----:B---3--:R-:W-:Y:S01]  /*c710*/  FADD.FTZ R25, R155, R34 ;  /* 0x000000229b197221 */ /* 0x008fe20000010000 */
[----:B------:R-:W-:Y:S01]  /*c720*/  FADD.FTZ R15, R33, R24 ;  /* 0x00000018210f7221 */ /* 0x000fe20000010000 */
[----:B------:R-:W-:Y:S01]  /*c730*/  F2FP.BF16.F32.PACK_AB R155, R155, R30 ;  /* 0x0000001e9b9b723e */ /* 0x000fe200000010ff */
[----:B------:R-:W-:Y:S02]  /*c740*/  BAR.SYNC.DEFER_BLOCKING 0xf, 0x100 ;  /* 0x03c4000000007b1d */ /* 0x000fe40000010000 */
[----:B------:R-:W-:Y:S01]  /*c750*/  FADD.FTZ R24, R44, R15 ;  /* 0x0000000f2c187221 */ /* 0x000fe20000010000 */
[----:B-1----:R-:W-:-:S03]  /*c760*/  FADD.FTZ R28, R38, R25 ;  /* 0x00000019261c7221 */ /* 0x002fc60000010000 */
[----:B------:R-:W1:Y:S01]  /*c770*/  MUFU.EX2 R46, R46 ;  /* 0x0000002e002e7308 */ /* 0x000e620000000800 */
[----:B------:R-:W-:-:S04]  /*c780*/  FADD.FTZ R24, R35, R24 ;  /* 0x0000001823187221 */ /* 0x000fc80000010000 */
[----:B------:R-:W-:Y:S01]  /*c790*/  FADD.FTZ R198, R37, R24 ;  /* 0x0000001825c67221 */ /* 0x000fe20000010000 */
[C---:B0-----:R-:W-:Y:S02]  /*c7a0*/  FADD.FTZ R25, R157.reuse, R28 ;  /* 0x0000001c9d197221 */ /* 0x041fe40000010000 */
[----:B------:R-:W0:Y:S01]  /*c7b0*/  MUFU.EX2 R159, R70 ;  /* 0x00000046009f7308 */ /* 0x000e220000000800 */
[----:B------:R-:W-:-:S07]  /*c7c0*/  F2FP.BF16.F32.PACK_AB R157, R157, R38 ;  /* 0x000000269d9d723e */ /* 0x000fce00000010ff */
[----:B------:R-:W2:Y:S01]  /*c7d0*/  MUFU.EX2 R177, R177 ;  /* 0x000000b100b17308 */ /* 0x000ea20000000800 */
[----:B-1----:R-:W-:Y:S01]  /*c7e0*/  FADD.FTZ R26, R46, R25 ;  /* 0x000000192e1a7221 */ /* 0x002fe20000010000 */
[----:B------:R1:W-:Y:S06]  /*c7f0*/  STSM.16.M88.4 [R210+0x36400], R152 ;  /* 0x03640098d2007844 */ /* 0x0003ec0000000200 */
[----:B------:R-:W3:Y:S01]  /*c800*/  MUFU.EX2 R196, R196 ;  /* 0x000000c400c47308 */ /* 0x000ee20000000800 */
[C---:B0-----:R-:W-:Y:S01]  /*c810*/  FADD.FTZ R15, R159.reuse, R26 ;  /* 0x0000001a9f0f7221 */ /* 0x041fe20000010000 */
[----:B------:R-:W-:-:S05]  /*c820*/  F2FP.BF16.F32.PACK_AB R159, R159, R46 ;  /* 0x0000002e9f9f723e */ /* 0x000fca00000010ff */
[----:B------:R0:W-:Y:S01]  /*c830*/  STSM.16.M88.4 [R212], R156 ;  /* 0x0000009cd4007844 */ /* 0x0001e20000000200 */
[----:B------:R-:W4:Y:S01]  /*c840*/  MUFU.EX2 R197, R197 ;  /* 0x000000c500c57308 */ /* 0x000f220000000800 */
[----:B--2---:R-:W-:-:S07]  /*c850*/  F2FP.BF16.F32.PACK_AB R162, R177, R21 ;  /* 0x00000015b1a2723e */ /* 0x004fce00000010ff */
[----:B------:R-:W-:Y:S01]  /*c860*/  MUFU.EX2 R180, R180 ;  /* 0x000000b400b47308 */ /* 0x000fe20000000800 */
[----:B---3--:R-:W-:-:S07]  /*c870*/  FADD.FTZ R15, R196, R15 ;  /* 0x0000000fc40f7221 */ /* 0x008fce0000010000 */
[----:B------:R-:W2:Y:S01]  /*c880*/  MUFU.EX2 R181, R181 ;  /* 0x000000b500b57308 */ /* 0x000ea20000000800 */
[C---:B----4-:R-:W-:Y:S01]  /*c890*/  F2FP.BF16.F32.PACK_AB R161, R197.reuse, R196 ;  /* 0x000000c4c5a1723e */ /* 0x050fe200000010ff */
[----:B------:R-:W-:Y:S02]  /*c8a0*/  FADD.FTZ R197, R197, R15 ;  /* 0x0000000fc5c57221 */ /* 0x000fe40000010000 */
[----:B------:R-:W3:Y:S04]  /*c8b0*/  @P2 LDC R15, c[0x0][0x450] ;  /* 0x00011400ff0f2b82 */ /* 0x000ee80000000800 */
[----:B------:R-:W-:Y:S08]  /*c8c0*/  MUFU.EX2 R178, R178 ;  /* 0x000000b200b27308 */ /* 0x000ff00000000800 */
[----:B------:R-:W4:Y:S01]  /*c8d0*/  MUFU.EX2 R179, R179 ;  /* 0x000000b300b37308 */ /* 0x000f220000000800 */
[----:B--2---:R-:W-:Y:S01]  /*c8e0*/  F2FP.BF16.F32.PACK_AB R163, R181, R180 ;  /* 0x000000b4b5a3723e */ /* 0x004fe200000010ff */
[----:B------:R-:W-:-:S04]  /*c8f0*/  FADD.FTZ R180, R180, R197 ;  /* 0x000000c5b4b47221 */ /* 0x000fc80000010000 */
[----:B------:R0:W-:Y:S01]  /*c900*/  STSM.16.M88.4 [R214], R160 ;  /* 0x000000a0d6007844 */ /* 0x0001e20000000200 */
[----:B------:R-:W-:Y:S01]  /*c910*/  FADD.FTZ R181, R181, R180 ;  /* 0x000000b4b5b57221 */ /* 0x000fe20000010000 */
[----:B------:R-:W-:Y:S08]  /*c920*/  MUFU.EX2 R174, R174 ;  /* 0x000000ae00ae7308 */ /* 0x000ff00000000800 */
[----:B------:R-:W2:Y:S01]  /*c930*/  MUFU.EX2 R175, R175 ;  /* 0x000000af00af7308 */ /* 0x000ea20000000800 */
[----:B----4-:R-:W-:-:S07]  /*c940*/  F2FP.BF16.F32.PACK_AB R164, R179, R178 ;  /* 0x000000b2b3a4723e */ /* 0x010fce00000010ff */
[----:B------:R-:W-:Y:S08]  /*c950*/  MUFU.EX2 R182, R182 ;  /* 0x000000b600b67308 */ /* 0x000ff00000000800 */
[----:B------:R-:W4:Y:S01]  /*c960*/  MUFU.EX2 R183, R183 ;  /* 0x000000b700b77308 */ /* 0x000f220000000800 */
[----:B--2---:R-:W-:-:S07]  /*c970*/  F2FP.BF16.F32.PACK_AB R166, R175, R174 ;  /* 0x000000aeafa6723e */ /* 0x004fce00000010ff */
[----:B------:R-:W-:Y:S08]  /*c980*/  MUFU.EX2 R176, R176 ;  /* 0x000000b000b07308 */ /* 0x000ff00000000800 */
[----:B------:R-:W2:Y:S01]  /*c990*/  MUFU.EX2 R173, R173 ;  /* 0x000000ad00ad7308 */ /* 0x000ea20000000800 */
[----:B----4-:R-:W-:Y:S01]  /*c9a0*/  F2FP.BF16.F32.PACK_AB R165, R183, R182 ;  /* 0x000000b6b7a5723e */ /* 0x010fe200000010ff */
[----:B------:R-:W-:-:S04]  /*c9b0*/  FADD.FTZ R182, R182, R181 ;  /* 0x000000b5b6b67221 */ /* 0x000fc80000010000 */
[----:B------:R-:W-:Y:S01]  /*c9c0*/  FADD.FTZ R183, R183, R182 ;  /* 0x000000b6b7b77221 */ /* 0x000fe20000010000 */
[----:B--2---:R-:W-:-:S03]  /*c9d0*/  F2FP.BF16.F32.PACK_AB R167, R173, R176 ;  /* 0x000000b0ada7723e */ /* 0x004fc600000010ff */
[----:B------:R-:W-:Y:S02]  /*c9e0*/  FADD.FTZ R176, R176, R183 ;  /* 0x000000b7b0b07221 */ /* 0x000fe40000010000 */
[----:B------:R0:W-:Y:S01]  /*c9f0*/  STSM.16.M88.4 [R213], R164 ;  /* 0x000000a4d5007844 */ /* 0x0001e20000000200 */
[----:B------:R-:W-:-:S06]  /*ca00*/  WARPGROUP.ARRIVE ;  /* 0x00000000000079c5 */ /* 0x000fcc0000000000 */
[----:B------:R-:W-:Y:S03]  /*ca10*/  HGMMA.64x256x16.F32.BF16 R24, R152, gdesc[UR4].tnspB, RZ, !UPT, gsb0 ;  /* 0x43e0000498187df0 */ /* 0x000fe6000c0018ff */
[----:B------:R-:W-:Y:S02]  /*ca20*/  WARPGROUP.DEPBAR.LE gsb0, 0x0 ;  /* 0x00008000000079c5 */ /* 0x000fe40000010000 */
[----:B------:R-:W-:Y:S01]  /*ca30*/  WARPGROUP.ARRIVE ;  /* 0x00000000000079c5 */ /* 0x000fe20000000000 */
[----:B-1----:R-:W-:Y:S01]  /*ca40*/  FADD.FTZ R152, R20, R198 ;  /* 0x000000c614987221 */ /* 0x002fe20000010000 */
[----:B------:R-:W-:Y:S01]  /*ca50*/  IMAD.MOV.U32 R153, RZ, RZ, R195 ;  /* 0x000000ffff997224 */ /* 0x000fe200078e00c3 */
[----:B------:R-:W1:Y:S02]  /*ca60*/  @P2 LDC R20, c[0x0][0x44c] ;  /* 0x00011300ff142b82 */ /* 0x000e640000000800 */
[----:B------:R-:W-:-:S15]  /*ca70*/  FADD.FTZ R152, R21, R152 ;  /* 0x0000009815987221 */ /* 0x000fde0000010000 */
[----:B------:R-:W-:-:S03]  /*ca80*/  NOP ;  /* 0x0000000000007918 */ /* 0x000fc60000000000 */
[----:B------:R-:W-:Y:S01]  /*ca90*/  HGMMA.64x256x16.F32.BF16 R24, R156, gdesc[UR8].tnspB, R24, gsb0 ;  /* 0x43e000089c187df0 */ /* 0x000fe20008001818 */
[----:B------:R-:W-:Y:S02]  /*caa0*/  IMAD.MOV.U32 R21, RZ, RZ, 0x40000040 ;  /* 0x40000040ff157424 */ /* 0x000fe400078e00ff */
[----:B------:R-:W-:-:S03]  /*cab0*/  FADD.FTZ R177, R177, R152 ;  /* 0x00000098b1b17221 */ /* 0x000fc60000010000 */
[----:B------:R-:W-:Y:S01]  /*cac0*/  R2UR UR7, R21 ;  /* 0x00000000150772ca */ /* 0x000fe200000e0000 */
[----:B------:R-:W-:Y:S02]  /*cad0*/  VIADD R21, R171, 0xfffffffe ;  /* 0xfffffffeab157836 */ /* 0x000fe40000000000 */
[----:B------:R-:W-:-:S04]  /*cae0*/  FADD.FTZ R178, R178, R177 ;  /* 0x000000b1b2b27221 */ /* 0x000fc80000010000 */
[----:B------:R-:W-:Y:S01]  /*caf0*/  FADD.FTZ R179, R179, R178 ;  /* 0x000000b2b3b37221 */ /* 0x000fe20000010000 */
[----:B-1----:R-:W-:-:S05]  /*cb00*/  @P2 IMAD.HI.U32 R20, R195, R20, RZ ;  /* 0x00000014c3142227 */ /* 0x002fca00078e00ff */
[----:B---3--:R-:W-:Y:S01]  /*cb10*/  @P2 SHF.R.U32.HI R153, RZ, R15, R20 ;  /* 0x0000000fff992219 */ /* 0x008fe20000011614 */
[C---:B------:R-:W-:Y:S02]  /*cb20*/  VIADD R20, R14.reuse, 0x100 ;  /* 0x000001000e147836 */ /* 0x040fe40000000000 */
[----:B------:R-:W-:Y:S02]  /*cb30*/  VIADD R14, R14, 0x180 ;  /* 0x000001800e0e7836 */ /* 0x000fe40000000000 */
[----:B------:R-:W-:Y:S01]  /*cb40*/  IMAD.MOV.U32 R15, RZ, RZ, 0x40000040 ;  /* 0x40000040ff0f7424 */ /* 0x000fe200078e00ff */
[----:B------:R-:W-:Y:S01]  /*cb50*/  R2UR UR6, R20 ;  /* 0x00000000140672ca */ /* 0x000fe200000e0000 */
[----:B------:R-:W-:Y:S02]  /*cb60*/  WARPGROUP.DEPBAR.LE gsb0, 0x0 ;  /* 0x00008000000079c5 */ /* 0x000fe40000010000 */
[----:B------:R-:W-:-:S10]  /*cb70*/  WARPGROUP.ARRIVE ;  /* 0x00000000000079c5 */ /* 0x000fd40000000000 */
[----:B------:R-:W-:Y:S01]  /*cb80*/  HGMMA.64x256x16.F32.BF16 R24, R160, gdesc[UR4].tnspB, R24, gsb0 ;  /* 0x43e00004a0187df0 */ /* 0x000fe20008001818 */
[----:B------:R-:W-:Y:S02]  /*cb90*/  R2UR UR6, R14 ;  /* 0x000000000e0672ca */ /* 0x000fe400000e0000 */
[----:B------:R-:W-:Y:S02]  /*cba0*/  R2UR UR7, R15 ;  /* 0x000000000f0772ca */ /* 0x000fe400000e0000 */
[----:B------:R-:W-:-:S04]  /*cbb0*/  IADD3 R14, R153, R211, -R194 ;  /* 0x000000d3990e7210 */ /* 0x000fc80007ffe8c2 */
[----:B------:R-:W-:-:S04]  /*cbc0*/  SHF.R.S32.HI R15, RZ, 0x1f, R14 ;  /* 0x0000001fff0f7819 */ /* 0x000fc8000001140e */
[----:B------:R-:W-:Y:S01]  /*cbd0*/  LEA.HI R15, R15, R14, RZ, 0x6 ;  /* 0x0000000e0f0f7211 */ /* 0x000fe200078f30ff */
[----:B------:R-:W-:-:S03]  /*cbe0*/  FADD.FTZ R14, R174, R179 ;  /* 0x000000b3ae0e7221 */ /* 0x000fc60000010000 */
[----:B------:R-:W-:Y:S01]  /*cbf0*/  SHF.R.S32.HI R15, RZ, 0x6, R15 ;  /* 0x00000006ff0f7819 */ /* 0x000fe2000001140f */
[----:B------:R-:W-:-:S03]  /*cc00*/  FADD.FTZ R14, R175, R14 ;  /* 0x0000000eaf0e7221 */ /* 0x000fc60000010000 */
[----:B------:R-:W-:Y:S01]  /*cc10*/  VIMNMX R196, RZ, R15, !PT ;  /* 0x0000000fffc47248 */ /* 0x000fe20007fe0100 */
[----:B------:R-:W-:-:S03]  /*cc20*/  FADD.FTZ R15, R173, R176 ;  /* 0x000000b0ad0f7221 */ /* 0x000fc60000010000 */
        /* <DEDUP_REMOVED lines=15> */
[----:B------:R-:W-:Y:S01]  /*cd20*/  BSSY B1, `(.L_x_5680) ;  /* 0x00003bd000017945 */ /* 0x000fe20003800000 */
[----:B------:R-:W-:Y:S02]  /*cd30*/  IMAD.MOV.U32 R201, RZ, RZ, R170 ;  /* 0x000000ffffc97224 */ /* 0x000fe400078e00aa */
[----:B------:R-:W-:Y:S02]  /*cd40*/  IMAD.MOV.U32 R197, RZ, RZ, R168 ;  /* 0x000000ffffc57224 */ /* 0x000fe400078e00a8 */
[----:B------:R-:W-:-:S07]  /*cd50*/  IMAD.MOV.U32 R200, RZ, RZ, R18 ;  /* 0x000000ffffc87224 */ /* 0x000fce00078e0012 */
.L_x_5691:
[----:B------:R-:W-:-:S05]  /*cd60*/  VIADD R18, R200, 0x1 ;  /* 0x00000001c8127836 */ /* 0x000fca0000000000 */
[----:B------:R-:W-:-:S04]  /*cd70*/  ISETP.NE.AND P3, PT, R18, 0x2, PT ;  /* 0x000000021200780c */ /* 0x000fc80003f65270 */
[----:B------:R-:W-:Y:S02]  /*cd80*/  SEL R20, RZ, 0x1, P3 ;  /* 0x00000001ff147807 */ /* 0x000fe40001800000 */
[----:B------:R-:W-:Y:S02]  /*cd90*/  SEL R18, R18, RZ, P3 ;  /* 0x000000ff12127207 */ /* 0x000fe40001800000 */
[----:B------:R-:W-:Y:S01]  /*cda0*/  LOP3.LUT R19, R19, R20, RZ, 0x3c, !PT ;  /* 0x0000001413137212 */ /* 0x000fe200078e3cff */
[----:B------:R-:W-:Y:S06]  /*cdb0*/  @!P0 BRA `(.L_x_5681) ;  /* 0x0000000000048947 */ /* 0x000fec0003800000 */
[----:B------:R-:W-:Y:S01]  /*cdc0*/  BPT.TRAP 0x1 ;  /* 0x000000040000795c */ /* 0x000fe20000300000 */
.L_x_5681:
[----:B------:R-:W-:Y:S01]  /*cdd0*/  IMAD R20, R18, 0x8, R2 ;  /* 0x0000000812147824 */ /* 0x000fe200078e0202 */
[----:B------:R-:W-:-:S04]  /*cde0*/  SHF.L.U32 R198, R19, 0x1f, RZ ;  /* 0x0000001f13c67819 */ /* 0x000fc800000006ff */
[----:B------:R1:W2:Y:S01]  /*cdf0*/  SYNCS.PHASECHK.TRANS64.TRYWAIT P3, [R20+URZ+0x38830], R198 ;  /* 0x038830c6140075a7 */ /* 0x0002a2000806017f */
[----:B------:R-:W-:Y:S05]  /*ce00*/  @!P0 BRA `(.L_x_5682) ;  /* 0x0000000000048947 */ /* 0x000fea0003800000 */
[----:B------:R-:W-:Y:S01]  /*ce10*/  BPT.TRAP 0x1 ;  /* 0x000000040000795c */ /* 0x000fe20000300000 */
.L_x_5682:
[----:B------:R-:W-:Y:S01]  /*ce20*/  BSSY B2, `(.L_x_5683) ;  /* 0x0000006000027945 */ /* 0x000fe20003800000 */
[----:B0-----:R-:W-:Y:S02]  /*ce30*/  IMAD R156, R18, 0x200, R0 ;  /* 0x00000200129c7824 */ /* 0x001fe400078e0200 */
[----:B------:R-:W-:Y:S01]  /*ce40*/  IMAD.MOV.U32 R157, RZ, RZ, 0x40000040 ;  /* 0x40000040ff9d7424 */ /* 0x000fe200078e00ff */
[----:B--2---:R-:W-:Y:S06]  /*ce50*/  @P3 BRA `(.L_x_5684) ;  /* 0x0000000000083947 */ /* 0x004fec0003800000 */
[----:B------:R-:W0:Y:S02]  /*ce60*/  SYNCS.PHASECHK.TRANS64.TRYWAIT P3, [R20+URZ+0x38830], R198 ;  /* 0x038830c6140075a7 */ /* 0x000e24000806017f */
[----:B0-----:R-:W-:Y:S05]  /*ce70*/  @!P3 BRA `(.L_x_5685) ;  /* 0x000001540080b947 */ /* 0x001fea0003800000 */
.L_x_5684:
[----:B------:R-:W-:Y:S05]  /*ce80*/  BSYNC B2 ;  /* 0x0000000000027941 */ /* 0x000fea0003800000 */
.L_x_5683:
        /* <DEDUP_REMOVED lines=36> */
.L_x_5686:
[----:B------:R2:W3:Y:S01]  /*d0d0*/  SYNCS.PHASECHK.TRANS64.TRYWAIT P3, [R20+URZ+0x38850], R198 ;  /* 0x038850c6140075a7 */ /* 0x0004e2000806017f */
[----:B------:R-:W-:Y:S05]  /*d0e0*/  @!P0 BRA `(.L_x_5687) ;  /* 0x0000000000048947 */ /* 0x000fea0003800000 */
[----:B------:R-:W-:Y:S01]  /*d0f0*/  BPT.TRAP 0x1 ;  /* 0x000000040000795c */ /* 0x000fe20000300000 */
.L_x_5687:
[----:B------:R-:W-:Y:S04]  /*d100*/  BSSY B2, `(.L_x_5688) ;  /* 0x0000004000027945 */ /* 0x000fe80003800000 */
[----:B---3--:R-:W-:Y:S05]  /*d110*/  @P3 BRA `(.L_x_5689) ;  /* 0x0000000000083947 */ /* 0x008fea0003800000 */
[----:B------:R-:W3:Y:S02]  /*d120*/  SYNCS.PHASECHK.TRANS64.TRYWAIT P3, [R20+URZ+0x38850], R198 ;  /* 0x038850c6140075a7 */ /* 0x000ee4000806017f */
[----:B---3--:R-:W-:Y:S05]  /*d130*/  @!P3 BRA `(.L_x_5690) ;  /* 0x0000015000e4b947 */ /* 0x008fea0003800000 */
.L_x_5689:
[----:B------:R-:W-:Y:S05]  /*d140*/  BSYNC B2 ;  /* 0x0000000000027941 */ /* 0x000fea0003800000 */
.L_x_5688:
[----:B------:R-:W-:Y:S01]  /*d150*/  IMAD R204, R18, 0x1000, R3 ;  /* 0x0000100012cc7824 */ /* 0x000fe200078e0203 */
[----:B------:R-:W-:Y:S01]  /*d160*/  R2UR UR4, R6 ;  /* 0x00000000060472ca */ /* 0x000fe200000e0000 */
[----:B------:R-:W-:Y:S01]  /*d170*/  IMAD.MOV.U32 R205, RZ, RZ, 0x40000040 ;  /* 0x40000040ffcd7424 */ /* 0x000fe200078e00ff */
[----:B------:R-:W-:Y:S01]  /*d180*/  R2UR UR5, R7 ;  /* 0x00000000070572ca */ /* 0x000fe200000e0000 */
[----:B------:R-:W-:Y:S01]  /*d190*/  WARPGROUP.ARRIVE ;  /* 0x00000000000079c5 */ /* 0x000fe20000000000 */
[----:B------:R-:W-:Y:S01]  /*d1a0*/  R2UR UR6, R204 ;  /* 0x00000000cc0672ca */ /* 0x000fe200000e0000 */
[----:B0123--:R-:W-:Y:S01]  /*d1b0*/  VIADD R198, R6, 0x2 ;  /* 0x0000000206c67836 */ /* 0x00ffe20000000000 */
[----:B------:R-:W-:Y:S01]  /*d1c0*/  R2UR UR7, R205 ;  /* 0x00000000cd0772ca */ /* 0x000fe200000e0000 */
[----:B------:R-:W-:Y:S02]  /*d1d0*/  IMAD.MOV.U32 R199, RZ, RZ, 0x40000040 ;  /* 0x40000040ffc77424 */ /* 0x000fe400078e00ff */
[----:B------:R-:W0:Y:S01]  /*d1e0*/  S2R R202, SR_TID.X ;  /* 0x0000000000ca7919 */ /* 0x000e220000002100 */
[----:B------:R-:W-:-:S02]  /*d1f0*/  VIADD R205, R204, 0x800 ;  /* 0x00000800cccd7836 */ /* 0x000fc40000000000 */
[----:B------:R-:W-:Y:S02]  /*d200*/  IMAD.MOV.U32 R207, RZ, RZ, 0x40000040 ;  /* 0x40000040ffcf7424 */ /* 0x000fe400078e00ff */
[----:B------:R-:W-:Y:S02]  /*d210*/  VIADD R208, R6, 0x800 ;  /* 0x0000080006d07836 */ /* 0x000fe40000000000 */
[----:B------:R-:W-:-:S03]  /*d220*/  IMAD.MOV.U32 R209, RZ, RZ, 0xa00 ;  /* 0x00000a00ffd17424 */ /* 0x000fc600078e00ff */
        /* <DEDUP_REMOVED lines=9> */
[----:B0-----:R-:W-:Y:S01]  /*d2c0*/  SHF.R.U32.HI R202, RZ, 0x7, R202 ;  /* 0x00000007ffca7819 */ /* 0x001fe200000116ca */
[----:B------:R-:W-:Y:S02]  /*d2d0*/  WARPGROUP.DEPBAR.LE gsb0, 0x0 ;  /* 0x00008000000079c5 */ /* 0x000fe40000010000 */
[----:B------:R-:W-:-:S08]  /*d2e0*/  WARPGROUP.ARRIVE ;  /* 0x00000000000079c5 */ /* 0x000fd00000000000 */
        /* <DEDUP_REMOVED lines=150> */
[----:B------:R-:W0:Y:S01]  /*dc50*/  SHFL.IDX PT, R198, R202, RZ, 0x1f ;  /* 0x00001fffcac67589 */ /* 0x000e2200000e0000 */
[----:B------:R-:W-:Y:S01]  /*dc60*/  IMAD.MOV.U32 R199, RZ, RZ, 0x4 ;  /* 0x00000004ffc77424 */ /* 0x000fe200078e00ff */
        /* <DEDUP_REMOVED lines=164> */
[C---:B------:R-:W-:Y:S01]  /*e6b0*/  IMAD.IADD R206, R208.reuse, 0x1, R198 ;  /* 0x00000001d0ce7824 */ /* 0x040fe200078e02c6 */
[----:B------:R-:W-:Y:S01]  /*e6c0*/  R2UR UR7, R207 ;  /* 0x00000000cf0772ca */ /* 0x000fe200000e0000 */
[----:B------:R-:W-:Y:S02]  /*e6d0*/  IMAD.MOV.U32 R207, RZ, RZ, 0x40000040 ;  /* 0x40000040ffcf7424 */ /* 0x000fe400078e00ff */
[----:B------:R-:W-:Y:S01]  /*e6e0*/  IMAD.IADD R198, R208, 0x1, R199 ;  /* 0x00000001d0c67824 */ /* 0x000fe200078e02c7 */
[----:B------:R-:W-:Y:S01]  /*e6f0*/  R2UR UR4, R206 ;  /* 0x00000000ce0472ca */ /* 0x000fe200000e0000 */
[----:B------:R-:W-:Y:S01]  /*e700*/  IMAD.IADD R206, R208, 0x1, R202 ;  /* 0x00000001d0ce7824 */ /* 0x000fe200078e02ca */
[----:B------:R-:W-:Y:S01]  /*e710*/  R2UR UR5, R207 ;  /* 0x00000000cf0572ca */ /* 0x000fe200000e0000 */
[----:B------:R-:W-:Y:S01]  /*e720*/  IMAD.MOV.U32 R207, RZ, RZ, 0x40000040 ;  /* 0x40000040ffcf7424 */ /* 0x000fe200078e00ff */
[----:B------:R-:W-:-:S02]  /*e730*/  WARPGROUP.DEPBAR.LE gsb0, 0x0 ;  /* 0x00008000000079c5 */ /* 0x000fc40000010000 */
[----:B------:R-:W-:-:S09]  /*e740*/  WARPGROUP.ARRIVE ;  /* 0x00000000000079c5 */ /* 0x000fd20000000000 */
[----:B------:R-:W-:Y:S01]  /*e750*/  HGMMA.64x64x16.F32.BF16 R152, gdesc[UR4], R152, gsb0 ;  /* 0x00e00000049879f0 */ /* 0x000fe20008001898 */
[----:B------:R-:W-:Y:S01]  /*e760*/  R2UR UR4, R206 ;  /* 0x00000000ce0472ca */ /* 0x000fe200000e0000 */
[--C-:B------:R-:W-:Y:S01]  /*e770*/  IMAD.IADD R206, R202, 0x1, R205.reuse ;  /* 0x00000001cace7824 */ /* 0x100fe200078e02cd */
[----:B------:R-:W-:Y:S01]  /*e780*/  R2UR UR5, R207 ;  /* 0x00000000cf0572ca */ /* 0x000fe200000e0000 */
[----:B------:R-:W-:Y:S01]  /*e790*/  IMAD.MOV.U32 R207, RZ, RZ, 0x40000040 ;  /* 0x40000040ffcf7424 */ /* 0x000fe200078e00ff */
[----:B------:R-:W0:Y:S02]  /*e7a0*/  @P2 LDC R202, c[0x0][0x44c] ;  /* 0x00011300ffca2b82 */ /* 0x000e240000000800 */
[----:B------:R-:W-:Y:S01]  /*e7b0*/  R2UR UR6, R206 ;  /* 0x00000000ce0672ca */ /* 0x000fe200000e0000 */
[----:B------:R-:W-:Y:S01]  /*e7c0*/  IMAD.IADD R206, R199, 0x1, R205 ;  /* 0x00000001c7ce7824 */ /* 0x000fe200078e02cd */
[----:B------:R-:W-:Y:S01]  /*e7d0*/  R2UR UR7, R207 ;  /* 0x00000000cf0772ca */ /* 0x000fe200000e0000 */
[----:B------:R-:W-:-:S02]  /*e7e0*/  IMAD.MOV.U32 R199, RZ, RZ, 0x40000040 ;  /* 0x40000040ffc77424 */ /* 0x000fc400078e00ff */
        /* <DEDUP_REMOVED lines=8> */
[----:B------:R-:W-:Y:S01]  /*e870*/  IMAD.MOV.U32 R198, RZ, RZ, 0x40 ;  /* 0x00000040ffc67424 */ /* 0x000fe200078e00ff */
[----:B------:R-:W-:Y:S02]  /*e880*/  R2UR UR5, R199 ;  /* 0x00000000c70572ca */ /* 0x000fe400000e0000 */
[----:B------:R-:W-:Y:S01]  /*e890*/  R2UR UR6, R206 ;  /* 0x00000000ce0672ca */ /* 0x000fe200000e0000 */
[----:B------:R-:W1:Y:S01]  /*e8a0*/  @P2 LDC R199, c[0x0][0x450] ;  /* 0x00011400ffc72b82 */ /* 0x000e620000000800 */
[----:B------:R-:W-:Y:S02]  /*e8b0*/  R2UR UR7, R207 ;  /* 0x00000000cf0772ca */ /* 0x000fe400000e0000 */
[----:B------:R-:W-:-:S04]  /*e8c0*/  SEL R198, R198, 0x3e, P3 ;  /* 0x0000003ec6c67807 */ /* 0x000fc80001800000 */
[----:B------:R-:W-:-:S04]  /*e8d0*/  LOP3.LUT R198, R198, 0x6, RZ, 0xc0, !PT ;  /* 0x00000006c6c67812 */ /* 0x000fc800078ec0ff */
[CC--:B------:R-:W-:Y:S02]  /*e8e0*/  IADD3 R204, R198.reuse, R205.reuse, R204 ;  /* 0x000000cdc6cc7210 */ /* 0x0c0fe40007ffe0cc */
[----:B------:R-:W-:Y:S01]  /*e8f0*/  IADD3 R198, R198, R205, R6 ;  /* 0x000000cdc6c67210 */ /* 0x000fe20007ffe006 */
[----:B------:R-:W-:-:S04]  /*e900*/  IMAD.IADD R205, R216, 0x1, R195 ;  /* 0x00000001d8cd7824 */ /* 0x000fc800078e02c3 */
[----:B0-----:R-:W-:-:S04]  /*e910*/  @P2 IMAD.HI.U32 R206, R205, R202, RZ ;  /* 0x000000cacdce2227 */ /* 0x001fc800078e00ff */
[----:B------:R-:W-:Y:S01]  /*e920*/  IMAD.MOV.U32 R202, RZ, RZ, R205 ;  /* 0x000000ffffca7224 */ /* 0x000fe200078e00cd */
[----:B-1----:R-:W-:Y:S01]  /*e930*/  @P2 SHF.R.U32.HI R202, RZ, R199, R206 ;  /* 0x000000c7ffca2219 */ /* 0x002fe200000116ce */
        /* <DEDUP_REMOVED lines=14> */
[----:B------:R-:W-:Y:S02]  /*ea20*/  R2UR UR7, R199 ;  /* 0x00000000c70772ca */ /* 0x000fe400000e0000 */
[----:B------:R-:W-:Y:S01]  /*ea30*/  R2UR UR6, R198 ;  /* 0x00000000c60672ca */ /* 0x000fe200000e0000 */
[----:B------:R-:W-:Y:S02]  /*ea40*/  WARPGROUP.DEPBAR.LE gsb0, 0x0 ;  /* 0x00008000000079c5 */ /* 0x000fe40000010000 */
[----:B------:R-:W-:Y:S01]  /*ea50*/  FMUL.FTZ R207, R152, UR39 ;  /* 0x0000002798cf7c20 */ /* 0x000fe20008410000 */
[----:B------:R-:W-:Y:S01]  /*ea60*/  FMUL.FTZ R152, R153, UR39 ;  /* 0x0000002799987c20 */ /* 0x000fe20008410000 */
[----:B------:R-:W-:Y:S01]  /*ea70*/  FMUL.FTZ R206, R161, UR39 ;  /* 0x00000027a1ce7c20 */ /* 0x000fe20008410000 */
[----:B------:R-:W0:Y:S01]  /*ea80*/  SHFL.IDX PT, R153, R202, RZ, 0x1c1f ;  /* 0x001c1fffca997589 */ /* 0x000e2200000e0000 */
[----:B------:R-:W-:-:S02]  /*ea90*/  IMAD.MOV.U32 R161, RZ, RZ, -0x40 ;  /* 0xffffffc0ffa17424 */ /* 0x000fc400078e00ff */
[----:B------:R-:W-:Y:S01]  /*eaa0*/  FMUL.FTZ R199, R156, UR39 ;  /* 0x000000279cc77c20 */ /* 0x000fe20008410000 */
[----:B------:R-:W1:Y:S01]  /*eab0*/  MUFU.TANH R207, R207 ;  /* 0x000000cf00cf7308 */ /* 0x000e620000002400 */
[----:B------:R-:W-:Y:S01]  /*eac0*/  FMUL.FTZ R157, R157, UR39 ;  /* 0x000000279d9d7c20 */ /* 0x000fe20008410000 */
[----:B------:R-:W-:Y:S02]  /*ead0*/  IMAD R161, R21, R161, 0x1 ;  /* 0x0000000115a17424 */ /* 0x000fe400078e02a1 */
[----:B------:R-:W-:Y:S01]  /*eae0*/  FMUL.FTZ R156, R160, UR39 ;  /* 0x00000027a09c7c20 */ /* 0x000fe20008410000 */
[----:B------:R-:W-:Y:S01]  /*eaf0*/  FMUL.FTZ R205, R168, UR39 ;  /* 0x00000027a8cd7c20 */ /* 0x000fe20008410000 */
[----:B------:R-:W-:Y:S01]  /*eb00*/  FMUL.FTZ R160, R164, UR39 ;  /* 0x00000027a4a07c20 */ /* 0x000fe20008410000 */
[----:B------:R-:W-:Y:S01]  /*eb10*/  FMUL.FTZ R165, R165, UR39 ;  /* 0x00000027a5a57c20 */ /* 0x000fe20008410000 */
[----:B------:R-:W-:Y:S01]  /*eb20*/  IADD3 R161, R211, R161, -R189 ;  /* 0x000000a1d3a17210 */ /* 0x000fe20007ffe8bd */
[----:B------:R-:W2:Y:S01]  /*eb30*/  MUFU.TANH R152, R152 ;  /* 0x0000009800987308 */ /* 0x000ea20000002400 */
[----:B------:R-:W-:Y:S01]  /*eb40*/  FMUL.FTZ R204, R169, UR39 ;  /* 0x00000027a9cc7c20 */ /* 0x000fe20008410000 */
[----:B------:R-:W-:Y:S01]  /*eb50*/  FMUL.FTZ R208, R173, UR39 ;  /* 0x00000027add07c20 */ /* 0x000fe20008410000 */
[----:B------:R-:W-:Y:S01]  /*eb60*/  FMUL.FTZ R172, R172, UR39 ;  /* 0x00000027acac7c20 */ /* 0x000fe20008410000 */
[----:B------:R-:W-:-:S02]  /*eb70*/  IMAD.IADD R168, R161, 0x1, -R194 ;  /* 0x00000001a1a87824 */ /* 0x000fc400078e0ac2 */
[----:B------:R-:W-:Y:S01]  /*eb80*/  FMUL.FTZ R158, R158, UR39 ;  /* 0x000000279e9e7c20 */ /* 0x000fe20008410000 */
[----:B------:R-:W-:Y:S01]  /*eb90*/  FMUL.FTZ R176, R176, UR39 ;  /* 0x00000027b0b07c20 */ /* 0x000fe20008410000 */
[----:B------:R-:W-:Y:S01]  /*eba0*/  FMUL.FTZ R180, R180, UR39 ;  /* 0x00000027b4b47c20 */ /* 0x000fe20008410000 */
[----:B------:R-:W3:Y:S01]  /*ebb0*/  MUFU.TANH R199, R199 ;  /* 0x000000c700c77308 */ /* 0x000ee20000002400 */
[----:B------:R-:W-:Y:S01]  /*ebc0*/  FMUL.FTZ R181, R181, UR39 ;  /* 0x00000027b5b57c20 */ /* 0x000fe20008410000 */
[----:B------:R-:W-:Y:S01]  /*ebd0*/  FMUL.FTZ R159, R159, UR39 ;  /* 0x000000279f9f7c20 */ /* 0x000fe20008410000 */
[----:B------:R-:W-:Y:S01]  /*ebe0*/  FMUL.FTZ R162, R162, UR39 ;  /* 0x00000027a2a27c20 */ /* 0x000fe20008410000 */
[----:B------:R-:W4:Y:S01]  /*ebf0*/  SHFL.IDX PT, R202, R202, 0x1, 0x1c1f ;  /* 0x003c1f00caca7f89 */ /* 0x000f2200000e0000 */
[----:B0-----:R-:W-:Y:S02]  /*ec00*/  IMAD.IADD R169, R168, 0x1, R153 ;  /* 0x00000001a8a97824 */ /* 0x001fe400078e0299 */
[----:B------:R-:W-:Y:S01]  /*ec10*/  FMUL.FTZ R171, R171, UR39 ;  /* 0x00000027abab7c20 */ /* 0x000fe20008410000 */
[----:B------:R-:W-:Y:S01]  /*ec20*/  FMUL.FTZ R209, R182, UR39 ;  /* 0x00000027b6d17c20 */ /* 0x000fe20008410000 */
[----:B------:R-:W0:Y:S01]  /*ec30*/  MUFU.TANH R157, R157 ;  /* 0x0000009d009d7308 */ /* 0x000e220000002400 */
[----:B------:R-:W-:Y:S01]  /*ec40*/  FMUL.FTZ R227, R183, UR39 ;  /* 0x00000027b7e37c20 */ /* 0x000fe20008410000 */
[----:B------:R-:W-:-:S02]  /*ec50*/  ISETP.GT.AND P5, PT, R169, RZ, PT ;  /* 0x000000ffa900720c */ /* 0x000fc40003fa4270 */
[----:B------:R-:W-:Y:S02]  /*ec60*/  ISETP.GT.AND P6, PT, R169, 0x1, PT ;  /* 0x00000001a900780c */ /* 0x000fe40003fc4270 */
[----:B-1----:R-:W-:Y:S02]  /*ec70*/  FSEL R153, R207, -INF , P5 ;  /* 0xff800000cf997808 */ /* 0x002fe40002800000 */
[----:B------:R-:W1:Y:S01]  /*ec80*/  MUFU.TANH R156, R156 ;  /* 0x0000009c009c7308 */ /* 0x000e620000002400 */
[C---:B------:R-:W-:Y:S02]  /*ec90*/  ISETP.GT.AND P3, PT, R169.reuse, 0x8, PT ;  /* 0x00000008a900780c */ /* 0x040fe40003f64270 */
[C---:B------:R-:W-:Y:S02]  /*eca0*/  ISETP.GT.AND P4, PT, R169.reuse, 0x9, PT ;  /* 0x00000009a900780c */ /* 0x040fe40003f84270 */
[C---:B------:R-:W-:Y:S02]  /*ecb0*/  ISETP.GT.AND P5, PT, R169.reuse, 0x10, PT ;  /* 0x00000010a900780c */ /* 0x040fe40003fa4270 */
[----:B--2---:R-:W-:Y:S01]  /*ecc0*/  FSEL R152, R152, -INF , P6 ;  /* 0xff80000098987808 */ /* 0x004fe20003000000 */
[----:B------:R-:W2:Y:S01]  /*ecd0*/  MUFU.TANH R206, R206 ;  /* 0x000000ce00ce7308 */ /* 0x000ea20000002400 */
[----:B------:R-:W-:-:S02]  /*ece0*/  ISETP.GT.AND P6, PT, R169, 0x11, PT ;  /* 0x00000011a900780c */ /* 0x000fc40003fc4270 */
[----:B---3--:R-:W-:Y:S01]  /*ecf0*/  FSEL R161, R199, -INF , P3 ;  /* 0xff800000c7a17808 */ /* 0x008fe20001800000 */
[----:B------:R-:W-:Y:S01]  /*ed00*/  FMUL.FTZ R199, R154, UR39 ;  /* 0x000000279ac77c20 */ /* 0x000fe20008410000 */
[----:B0-----:R-:W-:Y:S01]  /*ed10*/  FSEL R157, R157, -INF , P4 ;  /* 0xff8000009d9d7808 */ /* 0x001fe20002000000 */
[----:B----4-:R-:W-:Y:S01]  /*ed20*/  IMAD.IADD R168, R168, 0x1, R202 ;  /* 0x00000001a8a87824 */ /* 0x010fe200078e02ca */
[C---:B------:R-:W-:Y:S01]  /*ed30*/  ISETP.GT.AND P3, PT, R169.reuse, 0x18, PT ;  /* 0x00000018a900780c */ /* 0x040fe20003f64270 */
[----:B------:R-:W0:Y:S01]  /*ed40*/  MUFU.TANH R160, R160 ;  /* 0x000000a000a07308 */ /* 0x000e220000002400 */
[C---:B------:R-:W-:Y:S02]  /*ed50*/  ISETP.GT.AND P4, PT, R169.reuse, 0x19, PT ;  /* 0x00000019a900780c */ /* 0x040fe40003f84270 */
[----:B-1----:R-:W-:Y:S02]  /*ed60*/  FSEL R164, R156, -INF , P5 ;  /* 0xff8000009ca47808 */ /* 0x002fe40002800000 */
[----:B------:R-:W-:-:S03]  /*ed70*/  ISETP.GT.AND P5, PT, R169, 0x20, PT ;  /* 0x00000020a900780c */ /* 0x000fc60003fa4270 */
[----:B------:R-:W-:Y:S01]  /*ed80*/  MUFU.TANH R165, R165 ;  /* 0x000000a500a57308 */ /* 0x000fe20000002400 */
[----:B--2---:R-:W-:Y:S02]  /*ed90*/  FSEL R156, R206, -INF , P6 ;  /* 0xff800000ce9c7808 */ /* 0x004fe40003000000 */
[----:B------:R-:W-:-:S05]  /*eda0*/  ISETP.GT.AND P6, PT, R169, 0x21, PT ;  /* 0x00000021a900780c */ /* 0x000fca0003fc4270 */
[----:B------:R-:W1:Y:S01]  /*edb0*/  MUFU.TANH R204, R204 ;  /* 0x000000cc00cc7308 */ /* 0x000e620000002400 */
[----:B0-----:R-:W-:Y:S02]  /*edc0*/  FSEL R160, R160, -INF , P3 ;  /* 0xff800000a0a07808 */ /* 0x001fe40001800000 */
[----:B------:R-:W-:-:S05]  /*edd0*/  ISETP.GT.AND P3, PT, R169, 0x28, PT ;  /* 0x00000028a900780c */ /* 0x000fca0003f64270 */
[----:B------:R-:W0:Y:S08]  /*ede0*/  MUFU.TANH R205, R205 ;  /* 0x000000cd00cd7308 */ /* 0x000e300000002400 */
[----:B------:R2:W3:Y:S01]  /*edf0*/  MUFU.TANH R207, R172 ;  /* 0x000000ac00cf7308 */ /* 0x0004e20000002400 */
[----:B-1----:R-:W-:Y:S01]  /*ee00*/  FSEL R154, R204, -INF , P6 ;  /* 0xff800000cc9a7808 */ /* 0x002fe20003000000 */
[----:B------:R-:W-:Y:S01]  /*ee10*/  FMUL.FTZ R204, R155, UR39 ;  /* 0x000000279bcc7c20 */ /* 0x000fe20008410000 */
[----:B------:R-:W-:-:S05]  /*ee20*/  ISETP.GT.AND P6, PT, R169, 0x31, PT ;  /* 0x00000031a900780c */ /* 0x000fca0003fc4270 */
[----:B------:R-:W1:Y:S01]  /*ee30*/  MUFU.TANH R208, R208 ;  /* 0x000000d000d07308 */ /* 0x000e620000002400 */
[----:B--2---:R-:W-:Y:S02]  /*ee40*/  FSEL R172, R165, -INF , P4 ;  /* 0xff800000a5ac7808 */ /* 0x004fe40002000000 */
[----:B------:R-:W-:Y:S02]  /*ee50*/  ISETP.GT.AND P4, PT, R169, 0x29, PT ;  /* 0x00000029a900780c */ /* 0x000fe40003f84270 */
[----:B0-----:R-:W-:Y:S02]  /*ee60*/  FSEL R165, R205, -INF , P5 ;  /* 0xff800000cda57808 */ /* 0x001fe40002800000 */
[----:B------:R-:W-:Y:S01]  /*ee70*/  ISETP.GT.AND P5, PT, R169, 0x30, PT ;  /* 0x00000030a900780c */ /* 0x000fe20003fa4270 */
[----:B------:R-:W-:Y:S01]  /*ee80*/  MUFU.TANH R181, R181 ;  /* 0x000000b500b57308 */ /* 0x000fe20000002400 */
[----:B---3--:R-:W-:Y:S01]  /*ee90*/  FSEL R173, R207, -INF , P3 ;  /* 0xff800000cfad7808 */ /* 0x008fe20001800000 */
[----:B------:R-:W-:Y:S01]  /*eea0*/  FMUL.FTZ R207, R174, UR39 ;  /* 0x00000027aecf7c20 */ /* 0x000fe20008410000 */
[----:B------:R-:W-:-:S05]  /*eeb0*/  ISETP.GT.AND P3, PT, R169, 0x38, PT ;  /* 0x00000038a900780c */ /* 0x000fca0003f64270 */
[----:B------:R-:W-:Y:S01]  /*eec0*/  MUFU.TANH R199, R199 ;  /* 0x000000c700c77308 */ /* 0x000fe20000002400 */
[----:B-1----:R-:W-:Y:S02]  /*eed0*/  FSEL R155, R208, -INF , P4 ;  /* 0xff800000d09b7808 */ /* 0x002fe40002000000 */
[----:B------:R-:W-:-:S05]  /*eee0*/  ISETP.GT.AND P4, PT, R169, 0x39, PT ;  /* 0x00000039a900780c */ /* 0x000fca0003f84270 */
[----:B------:R0:W-:Y:S08]  /*eef0*/  MUFU.TANH R169, R204 ;  /* 0x000000cc00a97308 */ /* 0x0001f00000002400 */
[----:B------:R-:W-:Y:S01]  /*ef00*/  MUFU.TANH R171, R171 ;  /* 0x000000ab00ab7308 */ /* 0x000fe20000002400 */
[----:B0-----:R-:W-:-:S04]  /*ef10*/  FMNMX.FTZ R204, R153, R197, !PT ;  /* 0x000000c599cc7209 */ /* 0x001fc80007810000 */
[----:B------:R-:W-:-:S03]  /*ef20*/  FMNMX.FTZ R205, R152, R204, !PT ;  /* 0x000000cc98cd7209 */ /* 0x000fc60007810000 */
[----:B------:R0:W-:Y:S01]  /*ef30*/  MUFU.TANH R204, R158 ;  /* 0x0000009e00cc7308 */ /* 0x0001e20000002400 */
[----:B------:R-:W-:-:S07]  /*ef40*/  FMNMX.FTZ R205, R161, R205, !PT ;  /* 0x000000cda1cd7209 */ /* 0x000fce0007810000 */
[----:B------:R-:W-:Y:S01]  /*ef50*/  MUFU.TANH R207, R207 ;  /* 0x000000cf00cf7308 */ /* 0x000fe20000002400 */
[----:B0-----:R-:W-:-:S04]  /*ef60*/  FMNMX.FTZ R158, R157, R205, !PT ;  /* 0x000000cd9d9e7209 */ /* 0x001fc80007810000 */
[----:B------:R-:W-:-:S03]  /*ef70*/  FMNMX.FTZ R158, R164, R158, !PT ;  /* 0x0000009ea49e7209 */ /* 0x000fc60007810000 */
[----:B------:R0:W1:Y:S01]  /*ef80*/  MUFU.TANH R205, R176 ;  /* 0x000000b000cd7308 */ /* 0x0000620000002400 */
[----:B------:R-:W-:-:S04]  /*ef90*/  FMNMX.FTZ R158, R156, R158, !PT ;  /* 0x0000009e9c9e7209 */ /* 0x000fc80007810000 */
[----:B------:R-:W-:-:S03]  /*efa0*/  FMNMX.FTZ R158, R160, R158, !PT ;  /* 0x0000009ea09e7209 */ /* 0x000fc60007810000 */
[----:B------:R-:W-:Y:S01]  /*efb0*/  MUFU.TANH R209, R209 ;  /* 0x000000d100d17308 */ /* 0x000fe20000002400 */
[----:B0-----:R-:W-:Y:S01]  /*efc0*/  FMUL.FTZ R176, R177, UR39 ;  /* 0x00000027b1b07c20 */ /* 0x001fe20008410000 */
[----:B------:R-:W-:-:S04]  /*efd0*/  FMNMX.FTZ R177, R172, R158, !PT ;  /* 0x0000009eacb17209 */ /* 0x000fc80007810000 */
[----:B------:R-:W-:Y:S02]  /*efe0*/  FMNMX.FTZ R177, R165, R177, !PT ;  /* 0x000000b1a5b17209 */ /* 0x000fe40007810000 */
[----:B------:R-:W0:Y:S02]  /*eff0*/  MUFU.TANH R176, R176 ;  /* 0x000000b000b07308 */ /* 0x000e240000002400 */
[----:B------:R-:W-:-:S06]  /*f000*/  FMNMX.FTZ R177, R154, R177, !PT ;  /* 0x000000b19ab17209 */ /* 0x000fcc0007810000 */
[----:B------:R2:W3:Y:S08]  /*f010*/  MUFU.TANH R158, R180 ;  /* 0x000000b4009e7308 */ /* 0x0004f00000002400 */
[----:B------:R-:W-:Y:S01]  /*f020*/  MUFU.TANH R227, R227 ;  /* 0x000000e300e37308 */ /* 0x000fe20000002400 */
[----:B--2---:R-:W-:Y:S02]  /*f030*/  FMNMX.FTZ R180, R173, R177, !PT ;  /* 0x000000b1adb47209 */ /* 0x004fe40007810000 */
[----:B-1----:R-:W-:-:S02]  /*f040*/  FSEL R177, R205, -INF , P5 ;  /* 0xff800000cdb17808 */ /* 0x002fc40002800000 */
[----:B------:R-:W-:Y:S02]  /*f050*/  FMNMX.FTZ R180, R155, R180, !PT ;  /* 0x000000b49bb47209 */ /* 0x000fe40007810000 */
[----:B0-----:R-:W-:Y:S01]  /*f060*/  FSEL R176, R176, -INF , P6 ;  /* 0xff800000b0b07808 */ /* 0x001fe20003000000 */
[----:B------:R0:W1:Y:S01]  /*f070*/  MUFU.TANH R205, R159 ;  /* 0x0000009f00cd7308 */ /* 0x0000620000002400 */
[----:B------:R-:W-:Y:S02]  /*f080*/  FMNMX.FTZ R180, R177, R180, !PT ;  /* 0x000000b4b1b47209 */ /* 0x000fe40007810000 */
[----:B---3--:R-:W-:Y:S02]  /*f090*/  FSEL R158, R158, -INF , P3 ;  /* 0xff8000009e9e7808 */ /* 0x008fe40001800000 */
[----:B------:R-:W-:Y:S02]  /*f0a0*/  FMNMX.FTZ R206, R176, R180, !PT ;  /* 0x000000b4b0ce7209 */ /* 0x000fe40007810000 */
[C---:B------:R-:W-:Y:S01]  /*f0b0*/  ISETP.GT.AND P5, PT, R168.reuse, 0x1, PT ;  /* 0x00000001a800780c */ /* 0x040fe20003fa4270 */
[----:B------:R2:W-:Y:S01]  /*f0c0*/  MUFU.TANH R180, R162 ;  /* 0x000000a200b47308 */ /* 0x0005e20000002400 */
[----:B0-----:R-:W-:Y:S01]  /*f0d0*/  FSEL R159, R181, -INF , P4 ;  /* 0xff800000b59f7808 */ /* 0x001fe20002000000 */
[----:B------:R-:W-:Y:S01]  /*f0e0*/  FMUL.FTZ R181, R163, UR39 ;  /* 0x00000027a3b57c20 */ /* 0x000fe20008410000 */
[----:B------:R-:W-:-:S02]  /*f0f0*/  ISETP.GT.AND P4, PT, R168, RZ, PT ;  /* 0x000000ffa800720c */ /* 0x000fc40003f84270 */
[C---:B------:R-:W-:Y:S02]  /*f100*/  ISETP.GT.AND P6, PT, R168.reuse, 0x8, PT ;  /* 0x00000008a800780c */ /* 0x040fe40003fc4270 */
[----:B------:R-:W-:Y:S01]  /*f110*/  ISETP.GT.AND P3, PT, R168, 0x9, PT ;  /* 0x00000009a800780c */ /* 0x000fe20003f64270 */
[----:B------:R-:W-:Y:S01]  /*f120*/  MUFU.TANH R181, R181 ;  /* 0x000000b500b57308 */ /* 0x000fe20000002400 */
[----:B--2---:R-:W-:Y:S01]  /*f130*/  FMNMX.FTZ R162, R158, R206, !PT ;  /* 0x000000ce9ea27209 */ /* 0x004fe20007810000 */
[----:B------:R-:W-:Y:S01]  /*f140*/  FMUL.FTZ R206, R166, UR39 ;  /* 0x00000027a6ce7c20 */ /* 0x000fe20008410000 */
[----:B------:R-:W-:Y:S01]  /*f150*/  FMUL.FTZ R166, R167, UR39 ;  /* 0x00000027a7a67c20 */ /* 0x000fe20008410000 */
[----:B------:R-:W-:Y:S01]  /*f160*/  FMUL.FTZ R167, R170, UR39 ;  /* 0x00000027aaa77c20 */ /* 0x000fe20008410000 */
[----:B------:R-:W-:Y:S02]  /*f170*/  FMNMX.FTZ R162, R159, R162, !PT ;  /* 0x000000a29fa27209 */ /* 0x000fe40007810000 */
[----:B------:R-:W-:Y:S01]  /*f180*/  FSEL R202, R204, -INF , P6 ;  /* 0xff800000ccca7808 */ /* 0x000fe20003000000 */
[----:B------:R-:W-:Y:S01]  /*f190*/  MUFU.TANH R206, R206 ;  /* 0x000000ce00ce7308 */ /* 0x000fe20000002400 */
[----:B-1----:R-:W-:Y:S01]  /*f1a0*/  FSEL R205, R205, -INF , P3 ;  /* 0xff800000cdcd7808 */ /* 0x002fe20001800000 */
[----:B------:R-:W0:Y:S01]  /*f1b0*/  SHFL.BFLY PT, R163, R162, 0x2, 0x1f ;  /* 0x0c401f00a2a37f89 */ /* 0x000e2200000e0000 */
[----:B------:R-:W-:-:S02]  /*f1c0*/  ISETP.GT.AND P6, PT, R168, 0x18, PT ;  /* 0x00000018a800780c */ /* 0x000fc40003fc4270 */
[----:B------:R-:W-:-:S03]  /*f1d0*/  ISETP.GT.AND P3, PT, R168, 0x19, PT ;  /* 0x00000019a800780c */ /* 0x000fc60003f64270 */
[----:B------:R-:W1:Y:S08]  /*f1e0*/  MUFU.TANH R166, R166 ;  /* 0x000000a600a67308 */ /* 0x000e700000002400 */
[----:B------:R-:W2:Y:S01]  /*f1f0*/  MUFU.TANH R167, R167 ;  /* 0x000000a700a77308 */ /* 0x000ea20000002400 */
[----:B-1----:R-:W-:Y:S02]  /*f200*/  FSEL R166, R166, -INF , P3 ;  /* 0xff800000a6a67808 */ /* 0x002fe40001800000 */
[----:B0-----:R-:W-:-:S02]  /*f210*/  FMNMX.FTZ R170, R162, R163, !PT ;  /* 0x000000a3a2aa7209 */ /* 0x001fc40007810000 */
[----:B------:R-:W-:Y:S01]  /*f220*/  FSEL R163, R169, -INF , P5 ;  /* 0xff800000a9a37808 */ /* 0x000fe20002800000 */
[----:B------:R-:W-:Y:S01]  /*f230*/  FMUL.FTZ R169, R175, UR39 ;  /* 0x00000027afa97c20 */ /* 0x000fe20008410000 */
[----:B------:R-:W-:Y:S01]  /*f240*/  FSEL R162, R199, -INF , P4 ;  /* 0xff800000c7a27808 */ /* 0x000fe20002000000 */
[----:B------:R-:W0:Y:S01]  /*f250*/  SHFL.BFLY PT, R174, R170, 0x1, 0x1f ;  /* 0x0c201f00aaae7f89 */ /* 0x000e2200000e0000 */
[----:B------:R-:W-:Y:S01]  /*f260*/  ISETP.GT.AND P5, PT, R168, 0x11, PT ;  /* 0x00000011a800780c */ /* 0x000fe20003fa4270 */
[----:B------:R-:W-:Y:S01]  /*f270*/  FMUL.FTZ R175, R178, UR39 ;  /* 0x00000027b2af7c20 */ /* 0x000fe20008410000 */
[----:B------:R-:W-:Y:S01]  /*f280*/  ISETP.GT.AND P4, PT, R168, 0x10, PT ;  /* 0x00000010a800780c */ /* 0x000fe20003f84270 */
[----:B------:R-:W1:Y:S01]  /*f290*/  MUFU.TANH R169, R169 ;  /* 0x000000a900a97308 */ /* 0x000e620000002400 */
[----:B------:R-:W-:Y:S02]  /*f2a0*/  FSEL R204, R181, -INF , P5 ;  /* 0xff800000b5cc7808 */ /* 0x000fe40002800000 */
[----:B------:R-:W-:-:S02]  /*f2b0*/  FSEL R199, R180, -INF , P4 ;  /* 0xff800000b4c77808 */ /* 0x000fc40002000000 */
[----:B------:R-:W-:Y:S02]  /*f2c0*/  FSEL R181, R206, -INF , P6 ;  /* 0xff800000ceb57808 */ /* 0x000fe40003000000 */
[C---:B------:R-:W-:Y:S01]  /*f2d0*/  ISETP.GT.AND P4, PT, R168.reuse, 0x20, PT ;  /* 0x00000020a800780c */ /* 0x040fe20003f84270 */
[----:B------:R-:W3:Y:S01]  /*f2e0*/  MUFU.TANH R175, R175 ;  /* 0x000000af00af7308 */ /* 0x000ee20000002400 */
[C---:B------:R-:W-:Y:S02]  /*f2f0*/  ISETP.GT.AND P5, PT, R168.reuse, 0x21, PT ;  /* 0x00000021a800780c */ /* 0x040fe40003fa4270 */
[C---:B------:R-:W-:Y:S02]  /*f300*/  ISETP.GT.AND P6, PT, R168.reuse, 0x28, PT ;  /* 0x00000028a800780c */ /* 0x040fe40003fc4270 */
[----:B------:R-:W-:Y:S02]  /*f310*/  ISETP.GT.AND P3, PT, R168, 0x29, PT ;  /* 0x00000029a800780c */ /* 0x000fe40003f64270 */
[----:B--2---:R-:W-:-:S02]  /*f320*/  FSEL R167, R167, -INF , P4 ;  /* 0xff800000a7a77808 */ /* 0x004fc40002000000 */
[----:B------:R-:W-:Y:S01]  /*f330*/  FSEL R180, R171, -INF , P5 ;  /* 0xff800000abb47808 */ /* 0x000fe20002800000 */
[----:B------:R-:W-:Y:S01]  /*f340*/  FMUL.FTZ R171, R179, UR39 ;  /* 0x00000027b3ab7c20 */ /* 0x000fe20008410000 */
[----:B------:R-:W-:Y:S02]  /*f350*/  FSEL R207, R207, -INF , P6 ;  /* 0xff800000cfcf7808 */ /* 0x000fe40003000000 */
[----:B-1----:R-:W-:Y:S02]  /*f360*/  FSEL R206, R169, -INF , P3 ;  /* 0xff800000a9ce7808 */ /* 0x002fe40001800000 */
[C---:B------:R-:W-:Y:S01]  /*f370*/  ISETP.GT.AND P4, PT, R168.reuse, 0x30, PT ;  /* 0x00000030a800780c */ /* 0x040fe20003f84270 */
[----:B------:R-:W1:Y:S01]  /*f380*/  MUFU.TANH R171, R171 ;  /* 0x000000ab00ab7308 */ /* 0x000e620000002400 */
[C---:B------:R-:W-:Y:S02]  /*f390*/  ISETP.GT.AND P5, PT, R168.reuse, 0x31, PT ;  /* 0x00000031a800780c */ /* 0x040fe40003fa4270 */
[----:B------:R-:W-:-:S02]  /*f3a0*/  ISETP.GT.AND P6, PT, R168, 0x38, PT ;  /* 0x00000038a800780c */ /* 0x000fc40003fc4270 */
[----:B------:R-:W-:Y:S02]  /*f3b0*/  ISETP.GT.AND P3, PT, R168, 0x39, PT ;  /* 0x00000039a800780c */ /* 0x000fe40003f64270 */
[----:B------:R-:W-:Y:S02]  /*f3c0*/  FMNMX.FTZ R168, R162, R201, !PT ;  /* 0x000000c9a2a87209 */ /* 0x000fe40007810000 */
[----:B---3--:R-:W-:Y:S02]  /*f3d0*/  FSEL R182, R175, -INF , P4 ;  /* 0xff800000afb67808 */ /* 0x008fe40002000000 */
[----:B------:R-:W-:Y:S02]  /*f3e0*/  FMNMX.FTZ R168, R163, R168, !PT ;  /* 0x000000a8a3a87209 */ /* 0x000fe40007810000 */
[----:B------:R-:W-:Y:S02]  /*f3f0*/  FSEL R209, R209, -INF , P6 ;  /* 0xff800000d1d17808 */ /* 0x000fe40003000000 */
[----:B------:R-:W-:-:S02]  /*f400*/  FMNMX.FTZ R168, R202, R168, !PT ;  /* 0x000000a8caa87209 */ /* 0x000fc40007810000 */
[----:B-1----:R-:W-:Y:S02]  /*f410*/  FSEL R183, R171, -INF , P5 ;  /* 0xff800000abb77808 */ /* 0x002fe40002800000 */
[----:B------:R-:W-:Y:S02]  /*f420*/  FMNMX.FTZ R169, R205, R168, !PT ;  /* 0x000000a8cda97209 */ /* 0x000fe40007810000 */
[----:B0-----:R-:W-:Y:S02]  /*f430*/  FMNMX.FTZ R168, R170, R174, !PT ;  /* 0x000000aeaaa87209 */ /* 0x001fe40007810000 */
[----:B------:R-:W-:Y:S01]  /*f440*/  FMNMX.FTZ R170, R199, R169, !PT ;  /* 0x000000a9c7aa7209 */ /* 0x000fe20007810000 */
[----:B------:R-:W-:Y:S01]  /*f450*/  IMAD.U32 R169, RZ, RZ, UR37 ;  /* 0x00000025ffa97e24 */ /* 0x000fe2000f8e00ff */
[----:B------:R-:W-:Y:S02]  /*f460*/  FSETP.NEU.FTZ.AND P4, PT, R168, -INF , PT ;  /* 0xff800000a800780b */ /* 0x000fe40003f9d000 */
[----:B------:R-:W-:Y:S01]  /*f470*/  FMNMX.FTZ R170, R204, R170, !PT ;  /* 0x000000aaccaa7209 */ /* 0x000fe20007810000 */
[----:B------:R-:W-:Y:S01]  /*f480*/  FMUL.FTZ R178, R168, R169 ;  /* 0x000000a9a8b27220 */ /* 0x000fe20000410000 */
[----:B------:R-:W-:-:S02]  /*f490*/  FSEL R227, R227, -INF , P3 ;  /* 0xff800000e3e37808 */ /* 0x000fc40001800000 */
[----:B------:R-:W-:Y:S02]  /*f4a0*/  FMNMX.FTZ R170, R181, R170, !PT ;  /* 0x000000aab5aa7209 */ /* 0x000fe40007810000 */
[----:B------:R-:W-:Y:S02]  /*f4b0*/  FSEL R178, R178, RZ, P4 ;  /* 0x000000ffb2b27208 */ /* 0x000fe40002000000 */
[----:B------:R-:W-:-:S03]  /*f4c0*/  FMNMX.FTZ R170, R166, R170, !PT ;  /* 0x000000aaa6aa7209 */ /* 0x000fc60007810000 */
[-CC-:B------:R-:W-:Y:S01]  /*f4d0*/  FFMA.FTZ R208, R157, R169.reuse, -R178.reuse ;  /* 0x000000a99dd07223 */ /* 0x180fe200000108b2 */
[----:B------:R-:W-:Y:S01]  /*f4e0*/  FMNMX.FTZ R170, R167, R170, !PT ;  /* 0x000000aaa7aa7209 */ /* 0x000fe20007810000 */
[-CC-:B------:R-:W-:Y:S01]  /*f4f0*/  FFMA.FTZ R157, R164, R169.reuse, -R178.reuse ;  /* 0x000000a9a49d7223 */ /* 0x180fe200000108b2 */
[-CC-:B------:R-:W-:Y:S01]  /*f500*/  FFMA.FTZ R174, R154, R169.reuse, -R178.reuse ;  /* 0x000000a99aae7223 */ /* 0x180fe200000108b2 */
[-CC-:B------:R-:W-:Y:S01]  /*f510*/  FFMA.FTZ R179, R159, R169.reuse, -R178.reuse ;  /* 0x000000a99fb37223 */ /* 0x180fe200000108b2 */
[----:B------:R-:W-:Y:S01]  /*f520*/  FMNMX.FTZ R170, R180, R170, !PT ;  /* 0x000000aab4aa7209 */ /* 0x000fe20007810000 */
[-CC-:B------:R-:W-:Y:S01]  /*f530*/  FFMA.FTZ R171, R172, R169.reuse, -R178.reuse ;  /* 0x000000a9acab7223 */ /* 0x180fe200000108b2 */
[-CC-:B------:R-:W-:Y:S01]  /*f540*/  FFMA.FTZ R172, R165, R169.reuse, -R178.reuse ;  /* 0x000000a9a5ac7223 */ /* 0x180fe200000108b2 */
[-CC-:B------:R-:W-:Y:S01]  /*f550*/  FFMA.FTZ R175, R155, R169.reuse, -R178.reuse ;  /* 0x000000a99baf7223 */ /* 0x180fe200000108b2 */
[----:B------:R-:W-:Y:S01]  /*f560*/  FMNMX.FTZ R170, R207, R170, !PT ;  /* 0x000000aacfaa7209 */ /* 0x000fe20007810000 */
[-CC-:B------:R-:W-:Y:S01]  /*f570*/  FFMA.FTZ R153, R153, R169.reuse, -R178.reuse ;  /* 0x000000a999997223 */ /* 0x180fe200000108b2 */
[----:B------:R-:W-:Y:S01]  /*f580*/  FSEL R165, R168, RZ, P4 ;  /* 0x000000ffa8a57208 */ /* 0x000fe20002000000 */
[-CC-:B------:R-:W-:Y:S01]  /*f590*/  FFMA.FTZ R152, R152, R169.reuse, -R178.reuse ;  /* 0x000000a998987223 */ /* 0x180fe200000108b2 */
[----:B------:R-:W-:Y:S01]  /*f5a0*/  FMNMX.FTZ R170, R206, R170, !PT ;  /* 0x000000aaceaa7209 */ /* 0x000fe20007810000 */
[-CC-:B------:R-:W-:Y:S01]  /*f5b0*/  FFMA.FTZ R161, R161, R169.reuse, -R178.reuse ;  /* 0x000000a9a1a17223 */ /* 0x180fe200000108b2 */
[-CC-:B------:R-:W-:Y:S01]  /*f5c0*/  FFMA.FTZ R158, R158, R169.reuse, -R178.reuse ;  /* 0x000000a99e9e7223 */ /* 0x180fe200000108b2 */
[----:B------:R-:W-:Y:S01]  /*f5d0*/  FADD.FTZ R165, -R165, R197 ;  /* 0x000000c5a5a57221 */ /* 0x000fe20000010100 */
[----:B------:R-:W-:Y:S01]  /*f5e0*/  FMNMX.FTZ R170, R182, R170, !PT ;  /* 0x000000aab6aa7209 */ /* 0x000fe20007810000 */
[----:B------:R-:W-:Y:S01]  /*f5f0*/  MUFU.EX2 R153, R153 ;  /* 0x0000009900997308 */ /* 0x000fe20000000800 */
[-CC-:B------:R-:W-:Y:S01]  /*f600*/  FFMA.FTZ R156, R156, R169.reuse, -R178.reuse ;  /* 0x000000a99c9c7223 */ /* 0x180fe200000108b2 */
[-C--:B------:R-:W-:Y:S01]  /*f610*/  FMUL.FTZ R165, R165, R169.reuse ;  /* 0x000000a9a5a57220 */ /* 0x080fe20000410000 */
[----:B------:R-:W-:Y:S01]  /*f620*/  FMNMX.FTZ R170, R183, R170, !PT ;  /* 0x000000aab7aa7209 */ /* 0x000fe20007810000 */
[-CC-:B------:R-:W-:Y:S01]  /*f630*/  FFMA.FTZ R160, R160, R169.reuse, -R178.reuse ;  /* 0x000000a9a0a07223 */ /* 0x180fe200000108b2 */
[-CC-:B------:R-:W-:Y:S01]  /*f640*/  FFMA.FTZ R173, R173, R169.reuse, -R178.reuse ;  /* 0x000000a9adad7223 */ /* 0x180fe200000108b2 */
[-CC-:B------:R-:W-:Y:S01]  /*f650*/  FFMA.FTZ R177, R177, R169.reuse, -R178.reuse ;  /* 0x000000a9b1b17223 */ /* 0x180fe200000108b2 */
[----:B------:R-:W-:Y:S01]  /*f660*/  FMNMX.FTZ R170, R209, R170, !PT ;  /* 0x000000aad1aa7209 */ /* 0x000fe20007810000 */
[----:B------:R-:W0:Y:S01]  /*f670*/  MUFU.EX2 R165, R165 ;  /* 0x000000a500a57308 */ /* 0x000e220000000800 */
[----:B------:R-:W-:-:S02]  /*f680*/  FFMA.FTZ R176, R176, R169, -R178 ;  /* 0x000000a9b0b07223 */ /* 0x000fc400000108b2 */
[----:B------:R-:W-:-:S05]  /*f690*/  FMNMX.FTZ R170, R227, R170, !PT ;  /* 0x000000aae3aa7209 */ /* 0x000fca0007810000 */
[----:B------:R-:W1:Y:S01]  /*f6a0*/  SHFL.BFLY PT, R164, R170, 0x2, 0x1f ;  /* 0x0c401f00aaa47f89 */ /* 0x000e6200000e0000 */
[----:B------:R-:W2:Y:S08]  /*f6b0*/  MUFU.EX2 R152, R152 ;  /* 0x0000009800987308 */ /* 0x000eb00000000800 */
[----:B------:R-:W3:Y:S01]  /*f6c0*/  MUFU.EX2 R161, R161 ;  /* 0x000000a100a17308 */ /* 0x000ee20000000800 */
[----:B0-----:R-:W-:Y:S01]  /*f6d0*/  FFMA.FTZ R14, R165, R14, R153 ;  /* 0x0000000ea50e7223 */ /* 0x001fe20000010099 */
[-C--:B------:R-:W-:Y:S01]  /*f6e0*/  FMUL.FTZ R24, R24, R165.reuse ;  /* 0x000000a518187220 */ /* 0x080fe20000410000 */
[-C--:B------:R-:W-:Y:S01]  /*f6f0*/  FMUL.FTZ R25, R25, R165.reuse ;  /* 0x000000a519197220 */ /* 0x080fe20000410000 */
[-C--:B------:R-:W-:Y:S01]  /*f700*/  FMUL.FTZ R28, R28, R165.reuse ;  /* 0x000000a51c1c7220 */ /* 0x080fe20000410000 */
[-C--:B------:R-:W-:Y:S01]  /*f710*/  FMUL.FTZ R29, R29, R165.reuse ;  /* 0x000000a51d1d7220 */ /* 0x080fe20000410000 */
[-C--:B------:R-:W-:Y:S01]  /*f720*/  FMUL.FTZ R32, R32, R165.reuse ;  /* 0x000000a520207220 */ /* 0x080fe20000410000 */
[----:B------:R-:W-:Y:S01]  /*f730*/  FMUL.FTZ R33, R33, R165 ;  /* 0x000000a521217220 */ /* 0x000fe20000410000 */
[----:B------:R-:W-:Y:S01]  /*f740*/  MUFU.EX2 R178, R158 ;  /* 0x0000009e00b27308 */ /* 0x000fe20000000800 */
[C---:B--2---:R-:W-:Y:S01]  /*f750*/  FADD.FTZ R14, R152.reuse, R14 ;  /* 0x0000000e980e7221 */ /* 0x044fe20000010000 */
[----:B------:R-:W-:Y:S01]  /*f760*/  F2FP.BF16.F32.PACK_AB R152, R152, R153 ;  /* 0x000000999898723e */ /* 0x000fe200000010ff */
[-C--:B------:R-:W-:Y:S01]  /*f770*/  FMUL.FTZ R36, R36, R165.reuse ;  /* 0x000000a524247220 */ /* 0x080fe20000410000 */
[-C--:B------:R-:W-:Y:S01]  /*f780*/  FMUL.FTZ R37, R37, R165.reuse ;  /* 0x000000a525257220 */ /* 0x080fe20000410000 */
[-C--:B------:R-:W-:Y:S01]  /*f790*/  FMUL.FTZ R40, R40, R165.reuse ;  /* 0x000000a528287220 */ /* 0x080fe20000410000 */
[-C--:B------:R-:W-:Y:S01]  /*f7a0*/  FMUL.FTZ R41, R41, R165.reuse ;  /* 0x000000a529297220 */ /* 0x080fe20000410000 */
[----:B-1----:R-:W-:Y:S01]  /*f7b0*/  FMNMX.FTZ R170, R170, R164, !PT ;  /* 0x000000a4aaaa7209 */ /* 0x002fe20007810000 */
[----:B------:R-:W0:Y:S01]  /*f7c0*/  MUFU.EX2 R208, R208 ;  /* 0x000000d000d07308 */ /* 0x000e220000000800 */
[----:B---3--:R-:W-:Y:S01]  /*f7d0*/  FADD.FTZ R14, R161, R14 ;  /* 0x0000000ea10e7221 */ /* 0x008fe20000010000 */
[-C--:B------:R-:W-:Y:S01]  /*f7e0*/  FMUL.FTZ R44, R44, R165.reuse ;  /* 0x000000a52c2c7220 */ /* 0x080fe20000410000 */
[-C--:B------:R-:W-:Y:S01]  /*f7f0*/  FMUL.FTZ R45, R45, R165.reuse ;  /* 0x000000a52d2d7220 */ /* 0x080fe20000410000 */
[----:B------:R-:W1:Y:S01]  /*f800*/  SHFL.BFLY PT, R154, R170, 0x1, 0x1f ;  /* 0x0c201f00aa9a7f89 */ /* 0x000e6200000e0000 */
        /* <DEDUP_REMOVED lines=19> */
[----:B------:R-:W-:Y:S01]  /*f940*/  MUFU.EX2 R160, R160 ;  /* 0x000000a000a07308 */ /* 0x000fe20000000800 */
[----:B--2---:R-:W-:Y:S01]  /*f950*/  FADD.FTZ R14, R157, R14 ;  /* 0x0000000e9d0e7221 */ /* 0x004fe20000010000 */
[-C--:B------:R-:W-:Y:S01]  /*f960*/  FMUL.FTZ R80, R80, R165.reuse ;  /* 0x000000a550507220 */ /* 0x080fe20000410000 */
[-C--:B------:R-:W-:Y:S01]  /*f970*/  FMUL.FTZ R81, R81, R165.reuse ;  /* 0x000000a551517220 */ /* 0x080fe20000410000 */
[----:B-1----:R-:W-:Y:S01]  /*f980*/  FMNMX.FTZ R170, R170, R154, !PT ;  /* 0x0000009aaaaa7209 */ /* 0x002fe20007810000 */
[-C--:B------:R-:W-:Y:S01]  /*f990*/  FMUL.FTZ R84, R84, R165.reuse ;  /* 0x000000a554547220 */ /* 0x080fe20000410000 */
[-C--:B------:R-:W-:Y:S01]  /*f9a0*/  FMUL.FTZ R85, R85, R165.reuse ;  /* 0x000000a555557220 */ /* 0x080fe20000410000 */
[----:B------:R-:W-:Y:S01]  /*f9b0*/  FMUL.FTZ R88, R88, R165 ;  /* 0x000000a558587220 */ /* 0x000fe20000410000 */
[C---:B------:R-:W-:Y:S01]  /*f9c0*/  FSETP.NEU.FTZ.AND P3, PT, R170.reuse, -INF , PT ;  /* 0xff800000aa00780b */ /* 0x040fe20003f7d000 */
[----:B------:R-:W-:Y:S01]  /*f9d0*/  FMUL.FTZ R159, R170, R169 ;  /* 0x000000a9aa9f7220 */ /* 0x000fe20000410000 */
[----:B------:R-:W-:Y:S01]  /*f9e0*/  MUFU.EX2 R171, R171 ;  /* 0x000000ab00ab7308 */ /* 0x000fe20000000800 */
[-C--:B------:R-:W-:Y:S01]  /*f9f0*/  FMUL.FTZ R89, R89, R165.reuse ;  /* 0x000000a559597220 */ /* 0x080fe20000410000 */
[-C--:B------:R-:W-:Y:S01]  /*fa00*/  FMUL.FTZ R92, R92, R165.reuse ;  /* 0x000000a55c5c7220 */ /* 0x080fe20000410000 */
[-C--:B------:R-:W-:Y:S01]  /*fa10*/  FMUL.FTZ R93, R93, R165.reuse ;  /* 0x000000a55d5d7220 */ /* 0x080fe20000410000 */
[----:B------:R-:W-:Y:S01]  /*fa20*/  FSEL R159, R159, RZ, P3 ;  /* 0x000000ff9f9f7208 */ /* 0x000fe20001800000 */
[-C--:B------:R-:W-:Y:S01]  /*fa30*/  FMUL.FTZ R96, R96, R165.reuse ;  /* 0x000000a560607220 */ /* 0x080fe20000410000 */
[-C--:B------:R-:W-:Y:S01]  /*fa40*/  FMUL.FTZ R97, R97, R165.reuse ;  /* 0x000000a561617220 */ /* 0x080fe20000410000 */
[----:B------:R-:W-:Y:S01]  /*fa50*/  FMUL.FTZ R100, R100, R165 ;  /* 0x000000a564647220 */ /* 0x000fe20000410000 */
[----:B------:R-:W-:Y:S01]  /*fa60*/  MUFU.EX2 R172, R172 ;  /* 0x000000ac00ac7308 */ /* 0x000fe20000000800 */
[-CC-:B------:R-:W-:Y:S01]  /*fa70*/  FFMA.FTZ R155, R202, R169.reuse, -R159.reuse ;  /* 0x000000a9ca9b7223 */ /* 0x180fe2000001089f */
[-CC-:B------:R-:W-:Y:S01]  /*fa80*/  FFMA.FTZ R202, R166, R169.reuse, -R159.reuse ;  /* 0x000000a9a6ca7223 */ /* 0x180fe2000001089f */
[-CC-:B------:R-:W-:Y:S01]  /*fa90*/  FFMA.FTZ R167, R167, R169.reuse, -R159.reuse ;  /* 0x000000a9a7a77223 */ /* 0x180fe2000001089f */
[----:B------:R-:W-:Y:S01]  /*faa0*/  FSEL R166, R170, RZ, P3 ;  /* 0x000000ffaaa67208 */ /* 0x000fe20001800000 */
[-CC-:B------:R-:W-:Y:S01]  /*fab0*/  FFMA.FTZ R154, R162, R169.reuse, -R159.reuse ;  /* 0x000000a9a29a7223 */ /* 0x180fe2000001089f */
[-CC-:B------:R-:W-:Y:S01]  /*fac0*/  FFMA.FTZ R162, R163, R169.reuse, -R159.reuse ;  /* 0x000000a9a3a27223 */ /* 0x180fe2000001089f */
[-C--:B------:R-:W-:Y:S01]  /*fad0*/  FFMA.FTZ R158, R199, R169.reuse, -R159 ;  /* 0x000000a9c79e7223 */ /* 0x080fe2000001089f */
[----:B------:R0:W-:Y:S01]  /*fae0*/  MUFU.EX2 R197, R167 ;  /* 0x000000a700c57308 */ /* 0x0001e20000000800 */
[----:B------:R-:W-:Y:S01]  /*faf0*/  FADD.FTZ R166, -R166, R201 ;  /* 0x000000c9a6a67221 */ /* 0x000fe20000010100 */
[-CC-:B------:R-:W-:Y:S01]  /*fb00*/  FFMA.FTZ R163, R205, R169.reuse, -R159.reuse ;  /* 0x000000a9cda37223 */ /* 0x180fe2000001089f */
[-CC-:B------:R-:W-:Y:S01]  /*fb10*/  FFMA.FTZ R164, R204, R169.reuse, -R159.reuse ;  /* 0x000000a9cca47223 */ /* 0x180fe2000001089f */
[-CC-:B------:R-:W-:Y:S01]  /*fb20*/  FFMA.FTZ R181, R181, R169.reuse, -R159.reuse ;  /* 0x000000a9b5b57223 */ /* 0x180fe2000001089f */
[-C--:B------:R-:W-:Y:S01]  /*fb30*/  FMUL.FTZ R166, R166, R169.reuse ;  /* 0x000000a9a6a67220 */ /* 0x080fe20000410000 */
[-CC-:B------:R-:W-:Y:S01]  /*fb40*/  FFMA.FTZ R180, R180, R169.reuse, -R159.reuse ;  /* 0x000000a9b4b47223 */ /* 0x180fe2000001089f */
[----:B------:R-:W-:Y:S01]  /*fb50*/  FFMA.FTZ R204, R206, R169, -R159 ;  /* 0x000000a9cecc7223 */ /* 0x000fe2000001089f */
[----:B------:R-:W-:Y:S01]  /*fb60*/  MUFU.EX2 R154, R154 ;  /* 0x0000009a009a7308 */ /* 0x000fe20000000800 */
[----:B0-----:R-:W-:-:S02]  /*fb70*/  IMAD.MOV R167, RZ, RZ, -R203 ;  /* 0x000000ffffa77224 */ /* 0x001fc400078e0acb */
[-CC-:B------:R-:W-:Y:S01]  /*fb80*/  FFMA.FTZ R201, R183, R169.reuse, -R159.reuse ;  /* 0x000000a9b7c97223 */ /* 0x180fe2000001089f */
[-CC-:B------:R-:W-:Y:S01]  /*fb90*/  FFMA.FTZ R205, R209, R169.reuse, -R159.reuse ;  /* 0x000000a9d1cd7223 */ /* 0x180fe2000001089f */
[----:B------:R-:W-:Y:S01]  /*fba0*/  FFMA.FTZ R206, R227, R169, -R159 ;  /* 0x000000a9e3ce7223 */ /* 0x000fe2000001089f */
[----:B------:R-:W-:Y:S01]  /*fbb0*/  FMUL.FTZ R101, R101, R165 ;  /* 0x000000a565657220 */ /* 0x000fe20000410000 */
[----:B------:R-:W-:Y:S01]  /*fbc0*/  ISETP.NE.AND P3, PT, R189, R167, PT ;  /* 0x000000a7bd00720c */ /* 0x000fe20003f65270 */
[----:B------:R-:W-:Y:S01]  /*fbd0*/  @!P1 VIADD R167, R20, 0x38840 ;  /* 0x0003884014a79836 */ /* 0x000fe20000000000 */
[----:B------:R-:W0:Y:S01]  /*fbe0*/  MUFU.EX2 R166, R166 ;  /* 0x000000a600a67308 */ /* 0x000e220000000800 */
[-C--:B------:R-:W-:Y:S01]  /*fbf0*/  FMUL.FTZ R104, R104, R165.reuse ;  /* 0x000000a568687220 */ /* 0x080fe20000410000 */
[-C--:B------:R-:W-:Y:S01]  /*fc00*/  FMUL.FTZ R105, R105, R165.reuse ;  /* 0x000000a569697220 */ /* 0x080fe20000410000 */
[-C--:B------:R-:W-:Y:S01]  /*fc10*/  FMUL.FTZ R108, R108, R165.reuse ;  /* 0x000000a56c6c7220 */ /* 0x080fe20000410000 */
[----:B------:R-:W-:Y:S01]  /*fc20*/  @!P1 PRMT R167, RZ, 0x654, R167 ;  /* 0x00000654ffa79816 */ /* 0x000fe200000000a7 */
[-C--:B------:R-:W-:Y:S01]  /*fc30*/  FMUL.FTZ R109, R109, R165.reuse ;  /* 0x000000a56d6d7220 */ /* 0x080fe20000410000 */
[-C--:B------:R-:W-:Y:S01]  /*fc40*/  FMUL.FTZ R112, R112, R165.reuse ;  /* 0x000000a570707220 */ /* 0x080fe20000410000 */
[-C--:B------:R-:W-:Y:S01]  /*fc50*/  FMUL.FTZ R113, R113, R165.reuse ;  /* 0x000000a571717220 */ /* 0x080fe20000410000 */
[----:B------:R-:W1:Y:S01]  /*fc60*/  MUFU.EX2 R162, R162 ;  /* 0x000000a200a27308 */ /* 0x000e620000000800 */
[----:B------:R2:W-:Y:S01]  /*fc70*/  @!P1 SYNCS.ARRIVE.TRANS64.RED.A1T0 RZ, [R167+URZ], RZ ;  /* 0x000000ffa7ff99a7 */ /* 0x0005e2000810043f */
[----:B------:R-:W-:Y:S01]  /*fc80*/  FMUL.FTZ R116, R116, R165 ;  /* 0x000000a574747220 */ /* 0x000fe20000410000 */
[----:B------:R-:W-:-:S02]  /*fc90*/  @!P3 IMAD R199, R200, 0x40, R190 ;  /* 0x00000040c8c7b824 */ /* 0x000fc400078e02be */
[--C-:B------:R-:W-:Y:S01]  /*fca0*/  FFMA.FTZ R200, R207, R169, -R159.reuse ;  /* 0x000000a9cfc87223 */ /* 0x100fe2000001089f */
[C---:B---3--:R-:W-:Y:S01]  /*fcb0*/  FADD.FTZ R207, R156.reuse, R14 ;  /* 0x0000000e9ccf7221 */ /* 0x048fe20000010000 */
[----:B------:R-:W-:Y:S01]  /*fcc0*/  F2FP.BF16.F32.PACK_AB R156, R156, R157 ;  /* 0x0000009d9c9c723e */ /* 0x000fe200000010ff */
[----:B------:R-:W-:Y:S01]  /*fcd0*/  @!P3 IMAD R199, R199, 0x4, R2 ;  /* 0x00000004c7c7b824 */ /* 0x000fe200078e0202 */
[----:B------:R-:W3:Y:S01]  /*fce0*/  MUFU.EX2 R155, R155 ;  /* 0x0000009b009b7308 */ /* 0x000ee20000000800 */
[----:B--2---:R-:W-:Y:S01]  /*fcf0*/  FFMA.FTZ R167, R182, R169, -R159 ;  /* 0x000000a9b6a77223 */ /* 0x004fe2000001089f */
[----:B0-----:R-:W-:Y:S01]  /*fd00*/  FFMA.FTZ R15, R166, R15, R154 ;  /* 0x0000000fa60f7223 */ /* 0x001fe2000001009a */
[----:B------:R-:W-:Y:S01]  /*fd10*/  FADD.FTZ R207, R160, R207 ;  /* 0x000000cfa0cf7221 */ /* 0x000fe20000010000 */
[----:B------:R-:W-:Y:S01]  /*fd20*/  @!P3 STS [R199+0x38400], R165 ;  /* 0x038400a5c700b388 */ /* 0x000fe20000000800 */
[-C--:B------:R-:W-:Y:S01]  /*fd30*/  FMUL.FTZ R117, R117, R165.reuse ;  /* 0x000000a575757220 */ /* 0x080fe20000410000 */
[-C--:B------:R-:W-:Y:S01]  /*fd40*/  FMUL.FTZ R120, R120, R165.reuse ;  /* 0x000000a578787220 */ /* 0x080fe20000410000 */
[-C--:B------:R-:W-:Y:S01]  /*fd50*/  FMUL.FTZ R121, R121, R165.reuse ;  /* 0x000000a579797220 */ /* 0x080fe20000410000 */
[----:B------:R-:W0:Y:S01]  /*fd60*/  MUFU.EX2 R163, R163 ;  /* 0x000000a300a37308 */ /* 0x000e220000000800 */
[----:B------:R2:W-:Y:S01]  /*fd70*/  @!P3 STS [R199+0x38420], R166 ;  /* 0x038420a6c700b388 */ /* 0x0005e20000000800 */
[C---:B-1----:R-:W-:Y:S01]  /*fd80*/  FADD.FTZ R15, R162.reuse, R15 ;  /* 0x0000000fa20f7221 */ /* 0x042fe20000010000 */
[----:B------:R-:W-:Y:S01]  /*fd90*/  F2FP.BF16.F32.PACK_AB R153, R162, R154 ;  /* 0x0000009aa299723e */ /* 0x000fe200000010ff */
[----:B------:R-:W-:Y:S01]  /*fda0*/  FMUL.FTZ R124, R124, R165 ;  /* 0x000000a57c7c7220 */ /* 0x000fe20000410000 */
[----:B------:R-:W-:Y:S01]  /*fdb0*/  F2FP.BF16.F32.PACK_AB R154, R208, R161 ;  /* 0x000000a1d09a723e */ /* 0x000fe200000010ff */
        /* <DEDUP_REMOVED lines=11> */
[C---:B0-----:R-:W-:Y:S01]  /*fe70*/  FADD.FTZ R15, R163.reuse, R15 ;  /* 0x0000000fa30f7221 */ /* 0x041fe20000010000 */
[----:B------:R-:W-:Y:S01]  /*fe80*/  F2FP.BF16.F32.PACK_AB R155, R163, R155 ;  /* 0x0000009ba39b723e */ /* 0x000fe200000010ff */
[----:B------:R-:W-:Y:S01]  /*fe90*/  BAR.SYNC.DEFER_BLOCKING 0xf, 0x100 ;  /* 0x03c4000000007b1d */ /* 0x000fe20000010000 */
[-C--:B------:R-:W-:Y:S01]  /*fea0*/  FMUL.FTZ R141, R141, R165.reuse ;  /* 0x000000a58d8d7220 */ /* 0x080fe20000410000 */
[-C--:B------:R-:W-:Y:S01]  /*feb0*/  FMUL.FTZ R144, R144, R165.reuse ;  /* 0x000000a590907220 */ /* 0x080fe20000410000 */
[-C--:B------:R-:W-:Y:S01]  /*fec0*/  FMUL.FTZ R145, R145, R165.reuse ;  /* 0x000000a591917220 */ /* 0x080fe20000410000 */
[-C--:B------:R-:W-:Y:S01]  /*fed0*/  FMUL.FTZ R148, R148, R165.reuse ;  /* 0x000000a594947220 */ /* 0x080fe20000410000 */
[----:B------:R-:W-:Y:S01]  /*fee0*/  FMUL.FTZ R149, R149, R165 ;  /* 0x000000a595957220 */ /* 0x000fe20000410000 */
[----:B------:R-:W-:Y:S01]  /*fef0*/  MUFU.EX2 R181, R181 ;  /* 0x000000b500b57308 */ /* 0x000fe20000000800 */
[----:B-1----:R-:W-:Y:S01]  /*ff00*/  FADD.FTZ R15, R158, R15 ;  /* 0x0000000f9e0f7221 */ /* 0x002fe20000010000 */
        /* <DEDUP_REMOVED lines=8> */
[----:B------:R-:W-:Y:S01]  /*ff90*/  FMUL.FTZ R38, R38, R166 ;  /* 0x000000a626267220 */ /* 0x000fe20000410000 */
[----:B------:R-:W-:Y:S01]  /*ffa0*/  F2FP.BF16.F32.PACK_AB R158, R171, R160 ;  /* 0x000000a0ab9e723e */ /* 0x000fe200000010ff */
        /* <DEDUP_REMOVED lines=66> */
[----:B------:R-:W-:Y:S01]  /*103d0*/  FMUL.FTZ R151, R151, R166 ;  /* 0x000000a697977220 */ /* 0x000fe20000410000 */
[----:B-1----:R-:W-:Y:S01]  /*103e0*/  F2FP.BF16.F32.PACK_AB R160, R174, R172 ;  /* 0x000000acaea0723e */ /* 0x002fe200000010ff */
[----:B------:R-:W1:Y:S01]  /*103f0*/  MUFU.EX2 R179, R179 ;  /* 0x000000b300b37308 */ /* 0x000e620000000800 */
[----:B0-----:R-:W-:Y:S01]  /*10400*/  F2FP.BF16.F32.PACK_AB R161, R180, R197 ;  /* 0x000000c5b4a1723e */ /* 0x001fe200000010ff */
[----:B------:R0:W-:Y:S01]  /*10410*/  STSM.16.M88.4 [R210+0x36400], R152 ;  /* 0x03640098d2007844 */ /* 0x0001e20000000200 */
[----:B------:R-:W-:Y:S01]  /*10420*/  F2FP.BF16.F32.PACK_AB R162, R175, R173 ;  /* 0x000000adafa2723e */ /* 0x000fe200000010ff */
[----:B------:R-:W-:Y:S01]  /*10430*/  VIADD R14, R198, 0x80 ;  /* 0x00000080c60e7836 */ /* 0x000fe20000000000 */
[----:B----4-:R-:W-:Y:S01]  /*10440*/  F2FP.BF16.F32.PACK_AB R163, R182, R200 ;  /* 0x000000c8b6a3723e */ /* 0x010fe200000010ff */
[----:B------:R0:W-:Y:S01]  /*10450*/  STSM.16.M88.4 [R212], R156 ;  /* 0x0000009cd4007844 */ /* 0x0001e20000000200 */
[----:B------:R-:W-:Y:S01]  /*10460*/  IMAD.MOV.U32 R15, RZ, RZ, 0x40000040 ;  /* 0x40000040ff0f7424 */ /* 0x000fe200078e00ff */
[----:B------:R-:W-:Y:S01]  /*10470*/  MUFU.EX2 R183, R167 ;  /* 0x000000a700b77308 */ /* 0x000fe20000000800 */
[----:B---3--:R-:W-:Y:S01]  /*10480*/  F2FP.BF16.F32.PACK_AB R164, R176, R177 ;  /* 0x000000b1b0a4723e */ /* 0x008fe200000010ff */
[----:B------:R0:W-:Y:S01]  /*10490*/  STSM.16.M88.4 [R214], R160 ;  /* 0x000000a0d6007844 */ /* 0x0001e20000000200 */
[----:B--2---:R-:W-:-:S02]  /*104a0*/  IMAD.MOV.U32 R199, RZ, RZ, 0x40000040 ;  /* 0x40000040ffc77424 */ /* 0x004fc400078e00ff */
[----:B------:R-:W-:Y:S01]  /*104b0*/  FADD.FTZ R181, R181, R204 ;  /* 0x000000ccb5b57221 */ /* 0x000fe20000010000 */
[----:B------:R-:W-:Y:S01]  /*104c0*/  FADD.FTZ R207, R171, R207 ;  /* 0x000000cfabcf7221 */ /* 0x000fe20000010000 */
[----:B------:R-:W-:Y:S01]  /*104d0*/  ISETP.GT.AND P3, PT, R21, R196, PT ;  /* 0x000000c41500720c */ /* 0x000fe20003f64270 */
[----:B------:R-:W-:Y:S01]  /*104e0*/  @!P1 VIADD R20, R20, 0x38860 ;  /* 0x0003886014149836 */ /* 0x000fe20000000000 */
[----:B------:R-:W2:Y:S01]  /*104f0*/  MUFU.EX2 R201, R201 ;  /* 0x000000c900c97308 */ /* 0x000ea20000000800 */
[----:B-1----:R-:W-:Y:S01]  /*10500*/  F2FP.BF16.F32.PACK_AB R166, R179, R178 ;  /* 0x000000b2b3a6723e */ /* 0x002fe200000010ff */
[----:B------:R-:W-:Y:S01]  /*10510*/  FADD.FTZ R202, R202, R181 ;  /* 0x000000b5caca7221 */ /* 0x000fe20000010000 */
[----:B------:R-:W-:Y:S01]  /*10520*/  FADD.FTZ R207, R172, R207 ;  /* 0x000000cfaccf7221 */ /* 0x000fe20000010000 */
[----:B------:R-:W-:Y:S02]  /*10530*/  @!P1 PRMT R20, RZ, 0x654, R20 ;  /* 0x00000654ff149816 */ /* 0x000fe40000000014 */
        /* <DEDUP_REMOVED lines=8> */
[----:B--2---:R-:W-:Y:S01]  /*105c0*/  F2FP.BF16.F32.PACK_AB R165, R201, R183 ;  /* 0x000000b7c9a5723e */ /* 0x004fe200000010ff */
[----:B------:R-:W-:Y:S01]  /*105d0*/  FADD.FTZ R182, R182, R197 ;  /* 0x000000c5b6b67221 */ /* 0x000fe20000010000 */
[----:B------:R-:W-:Y:S01]  /*105e0*/  FADD.FTZ R177, R177, R174 ;  /* 0x000000aeb1b17221 */ /* 0x000fe20000010000 */
[----:B------:R-:W-:Y:S02]  /*105f0*/  IMAD.MOV.U32 R200, RZ, RZ, R18 ;  /* 0x000000ffffc87224 */ /* 0x000fe400078e0012 */
[----:B------:R-:W-:Y:S01]  /*10600*/  FADD.FTZ R182, R183, R182 ;  /* 0x000000b6b7b67221 */ /* 0x000fe20000010000 */
[----:B------:R-:W-:Y:S01]  /*10610*/  FADD.FTZ R177, R176, R177 ;  /* 0x000000b1b0b17221 */ /* 0x000fe20000010000 */
[----:B------:R-:W-:-:S02]  /*10620*/  IMAD.MOV.U32 R197, RZ, RZ, R168 ;  /* 0x000000ffffc57224 */ /* 0x000fc400078e00a8 */
[----:B------:R-:W-:Y:S01]  /*10630*/  FADD.FTZ R182, R201, R182 ;  /* 0x000000b6c9b67221 */ /* 0x000fe20000010000 */
[----:B------:R-:W-:Y:S01]  /*10640*/  IMAD.MOV.U32 R201, RZ, RZ, R170 ;  /* 0x000000ffffc97224 */ /* 0x000fe200078e00aa */
[----:B-1----:R-:W-:-:S05]  /*10650*/  F2FP.BF16.F32.PACK_AB R167, R206, R205 ;  /* 0x000000cdcea7723e */ /* 0x002fca00000010ff */
[----:B------:R0:W-:Y:S01]  /*10660*/  STSM.16.M88.4 [R213], R164 ;  /* 0x000000a4d5007844 */ /* 0x0001e20000000200 */
[----:B------:R-:W-:-:S06]  /*10670*/  WARPGROUP.ARRIVE ;  /* 0x00000000000079c5 */ /* 0x000fcc0000000000 */
[----:B------:R-:W-:Y:S01]  /*10680*/  HGMMA.64x256x16.F32.BF16 R24, R152, gdesc[UR4].tnspB, R24, gsb0 ;  /* 0x43e0000498187df0 */ /* 0x000fe20008001818 */
[----:B------:R-:W-:Y:S01]  /*10690*/  R2UR UR6, R14 ;  /* 0x000000000e0672ca */ /* 0x000fe200000e0000 */
[C---:B------:R-:W-:Y:S01]  /*106a0*/  VIADD R14, R198.reuse, 0x100 ;  /* 0x00000100c60e7836 */ /* 0x040fe20000000000 */
[----:B------:R-:W-:Y:S01]  /*106b0*/  R2UR UR7, R15 ;  /* 0x000000000f0772ca */ /* 0x000fe200000e0000 */
[----:B------:R-:W-:Y:S02]  /*106c0*/  IMAD.MOV.U32 R15, RZ, RZ, 0x40000040 ;  /* 0x40000040ff0f7424 */ /* 0x000fe400078e00ff */
[----:B------:R-:W-:Y:S01]  /*106d0*/  VIADD R198, R198, 0x180 ;  /* 0x00000180c6c67836 */ /* 0x000fe20000000000 */
[----:B------:R-:W-:Y:S02]  /*106e0*/  WARPGROUP.DEPBAR.LE gsb0, 0x0 ;  /* 0x00008000000079c5 */ /* 0x000fe40000010000 */
[----:B------:R-:W-:-:S15]  /*106f0*/  WARPGROUP.ARRIVE ;  /* 0x00000000000079c5 */ /* 0x000fde0000000000 */
[----:B------:R-:W-:-:S04]  /*10700*/  NOP ;  /* 0x0000000000007918 */ /* 0x000fc80000000000 */
[----:B------:R-:W-:Y:S01]  /*10710*/  HGMMA.64x256x16.F32.BF16 R24, R156, gdesc[UR4].tnspB, R24, gsb0 ;  /* 0x43e000049c187df0 */ /* 0x000fe20008001818 */
[----:B------:R-:W-:Y:S01]  /*10720*/  R2UR UR6, R14 ;  /* 0x000000000e0672ca */ /* 0x000fe200000e0000 */
[----:B------:R-:W-:Y:S01]  /*10730*/  FADD.FTZ R14, R178, R177 ;  /* 0x000000b1b20e7221 */ /* 0x000fe20000010000 */
[----:B------:R-:W-:Y:S01]  /*10740*/  R2UR UR7, R15 ;  /* 0x000000000f0772ca */ /* 0x000fe200000e0000 */
[----:B------:R-:W-:Y:S02]  /*10750*/  FADD.FTZ R15, R205, R182 ;  /* 0x000000b6cd0f7221 */ /* 0x000fe40000010000 */
[----:B------:R-:W-:Y:S02]  /*10760*/  FADD.FTZ R14, R179, R14 ;  /* 0x0000000eb30e7221 */ /* 0x000fe40000010000 */
[----:B------:R-:W-:Y:S01]  /*10770*/  FADD.FTZ R15, R206, R15 ;  /* 0x0000000fce0f7221 */ /* 0x000fe20000010000 */
[----:B------:R-:W-:Y:S02]  /*10780*/  WARPGROUP.DEPBAR.LE gsb0, 0x0 ;  /* 0x00008000000079c5 */ /* 0x000fe40000010000 */
[----:B------:R-:W-:-:S15]  /*10790*/  WARPGROUP.ARRIVE ;  /* 0x00000000000079c5 */ /* 0x000fde0000000000 */
[----:B------:R-:W-:-:S02]  /*107a0*/  NOP ;  /* 0x0000000000007918 */ /* 0x000fc40000000000 */
        /* <DEDUP_REMOVED lines=17> */
[----:B-1----:R-:W-:-:S04]  /*108c0*/  VIADD R20, R21, 0xffffffff ;  /* 0xffffffff15147836 */ /* 0x002fc80000000000 */
[----:B------:R-:W-:Y:S01]  /*108d0*/  IMAD.MOV.U32 R21, RZ, RZ, R20 ;  /* 0x000000ffff157224 */ /* 0x000fe200078e0014 */
[----:B0-----:R-:W-:Y:S06]  /*108e0*/  @P3 BRA `(.L_x_5691) ;  /* 0xffffffc4001c3947 */ /* 0x001fec000383ffff */
[----:B------:R-:W-:Y:S05]  /*108f0*/  BSYNC B1 ;  /* 0x0000000000017941 */ /* 0x000fea0003800000 */
.L_x_5680:
[----:B------:R-:W-:-:S07]  /*10900*/  IMAD.MOV.U32 R21, RZ, RZ, R20 ;  /* 0x000000ffff157224 */ /* 0x000fce00078e0014 */
.L_x_5679:
[----:B------:R-:W-:Y:S05]  /*10910*/  BSYNC B0 ;  /* 0x0000000000007941 */ /* 0x000fea0003800000 */
.L_x_5678:
[----:B------:R-:W-:Y:S01]  /*10920*/  ISETP.GE.AND P2, PT, R21, RZ, PT ;  /* 0x000000ff1500720c */ /* 0x000fe20003f46270 */
[----:B------:R-:W-:-:S12]  /*10930*/  BSSY B0, `(.L_x_5692) ;  /* 0x000036a000007945 */ /* 0x000fd80003800000 */
[----:B------:R-:W-:Y:S05]  /*10940*/  @!P2 BRA `(.L_x_5693) ;  /* 0x0000003400a0a947 */ /* 0x000fea0003800000 */
[----:B------:R-:W-:Y:S02]  /*10950*/  IMAD.MOV.U32 R199, RZ, RZ, R170 ;  /* 0x000000ffffc77224 */ /* 0x000fe400078e00aa */
[----:B------:R-:W-:Y:S02]  /*10960*/  IMAD.MOV.U32 R194, RZ, RZ, R168 ;  /* 0x000000ffffc27224 */ /* 0x000fe400078e00a8 */
[----:B------:R-:W-:-:S07]  /*10970*/  IMAD.MOV.U32 R198, RZ, RZ, R18 ;  /* 0x000000ffffc67224 */ /* 0x000fce00078e0012 */
.L_x_5704:
[----:B------:R-:W-:-:S05]  /*10980*/  VIADD R18, R198, 0x1 ;  /* 0x00000001c6127836 */ /* 0x000fca0000000000 */
[----:B------:R-:W-:-:S04]  /*10990*/  ISETP.NE.AND P2, PT, R18, 0x2, PT ;  /* 0x000000021200780c */ /* 0x000fc80003f45270 */
[----:B------:R-:W-:Y:S02]  /*109a0*/  SEL R20, RZ, 0x1, P2 ;  /* 0x00000001ff147807 */ /* 0x000fe40001000000 */
[----:B------:R-:W-:Y:S02]  /*109b0*/  SEL R18, R18, RZ, P2 ;  /* 0x000000ff12127207 */ /* 0x000fe40001000000 */
[----:B------:R-:W-:Y:S01]  /*109c0*/  LOP3.LUT R19, R19, R20, RZ, 0x3c, !PT ;  /* 0x0000001413137212 */ /* 0x000fe200078e3cff */
[----:B------:R-:W-:Y:S06]  /*109d0*/  @!P0 BRA `(.L_x_5694) ;  /* 0x0000000000048947 */ /* 0x000fec0003800000 */
[----:B------:R-:W-:Y:S01]  /*109e0*/  BPT.TRAP 0x1 ;  /* 0x000000040000795c */ /* 0x000fe20000300000 */
.L_x_5694:
[----:B------:R-:W-:Y:S01]  /*109f0*/  IMAD R20, R18, 0x8, R2 ;  /* 0x0000000812147824 */ /* 0x000fe200078e0202 */
[----:B------:R-:W-:-:S04]  /*10a00*/  SHF.L.U32 R196, R19, 0x1f, RZ ;  /* 0x0000001f13c47819 */ /* 0x000fc800000006ff */
[----:B------:R1:W2:Y:S01]  /*10a10*/  SYNCS.PHASECHK.TRANS64.TRYWAIT P2, [R20+URZ+0x38830], R196 ;  /* 0x038830c4140075a7 */ /* 0x0002a2000804017f */
[----:B------:R-:W-:Y:S05]  /*10a20*/  @!P0 BRA `(.L_x_5695) ;  /* 0x0000000000048947 */ /* 0x000fea0003800000 */
[----:B------:R-:W-:Y:S01]  /*10a30*/  BPT.TRAP 0x1 ;  /* 0x000000040000795c */ /* 0x000fe20000300000 */
.L_x_5695:
[----:B------:R-:W-:Y:S01]  /*10a40*/  BSSY B1, `(.L_x_5696) ;  /* 0x0000006000017945 */ /* 0x000fe20003800000 */
[----:B0-----:R-:W-:Y:S02]  /*10a50*/  IMAD R156, R18, 0x200, R0 ;  /* 0x00000200129c7824 */ /* 0x001fe400078e0200 */
[----:B------:R-:W-:Y:S01]  /*10a60*/  IMAD.MOV.U32 R157, RZ, RZ, 0x40000040 ;  /* 0x40000040ff9d7424 */ /* 0x000fe200078e00ff */
[----:B--2---:R-:W-:Y:S06]  /*10a70*/  @P2 BRA `(.L_x_5697) ;  /* 0x0000000000082947 */ /* 0x004fec0003800000 */
[----:B------:R-:W0:Y:S02]  /*10a80*/  SYNCS.PHASECHK.TRANS64.TRYWAIT P2, [R20+URZ+0x38830], R196 ;  /* 0x038830c4140075a7 */ /* 0x000e24000804017f */
[----:B0-----:R-:W-:Y:S05]  /*10a90*/  @!P2 BRA `(.L_x_5698) ;  /* 0x0000011800a0a947 */ /* 0x001fea0003800000 */
.L_x_5697:
[----:B------:R-:W-:Y:S05]  /*10aa0*/  BSYNC B1 ;  /* 0x0000000000017941 */ /* 0x000fea0003800000 */
.L_x_5696:
        /* <DEDUP_REMOVED lines=36> */
.L_x_5699:
[----:B------:R2:W3:Y:S01]  /*10cf0*/  SYNCS.PHASECHK.TRANS64.TRYWAIT P2, [R20+URZ+0x38850], R196 ;  /* 0x038850c4140075a7 */ /* 0x0004e2000804017f */
[----:B------:R-:W-:Y:S05]  /*10d00*/  @!P0 BRA `(.L_x_5700) ;  /* 0x0000000000048947 */ /* 0x000fea0003800000 */
[----:B------:R-:W-:Y:S01]  /*10d10*/  BPT.TRAP 0x1 ;  /* 0x000000040000795c */ /* 0x000fe20000300000 */
.L_x_5700:
[----:B------:R-:W-:Y:S04]  /*10d20*/  BSSY B1, `(.L_x_5701) ;  /* 0x0000004000017945 */ /* 0x000fe80003800000 */
[----:B---3--:R-:W-:Y:S05]  /*10d30*/  @P2 BRA `(.L_x_5702) ;  /* 0x0000000000082947 */ /* 0x008fea0003800000 */
[----:B------:R-:W3:Y:S02]  /*10d40*/  SYNCS.PHASECHK.TRANS64.TRYWAIT P2, [R20+URZ+0x38850], R196 ;  /* 0x038850c4140075a7 */ /* 0x000ee4000804017f */
[----:B---3--:R-:W-:Y:S05]  /*10d50*/  @!P2 BRA `(.L_x_5703) ;  /* 0x000001180004a947 */ /* 0x008fea0003800000 */
.L_x_5702:
[----:B------:R-:W-:Y:S05]  /*10d60*/  BSYNC B1 ;  /* 0x0000000000017941 */ /* 0x000fea0003800000 */
.L_x_5701:
        /* <DEDUP_REMOVED lines=13> */
[----:B------:R-:W-:Y:S02]  /*10e40*/  IMAD.MOV.U32 R207, RZ, RZ, 0x40000040 ;  /* 0x40000040ffcf7424 */ /* 0x000fe400078e00ff */
[----:B------:R-:W-:Y:S01]  /*10e50*/  IMAD.MOV.U32 R208, RZ, RZ, 0x28 ;  /* 0x00000028ffd07424 */ /* 0x000fe200078e00ff */
[----:B------:R-:W-:Y:S01]  /*10e60*/  HGMMA.64x64x16.F32.BF16 R152, gdesc[UR4], R152, gsb0 ;  /* 0x00e00000049879f0 */ /* 0x000fe20008001898 */
[----:B------:R-:W-:Y:S01]  /*10e70*/  R2UR UR4, R196 ;  /* 0x00000000c40472ca */ /* 0x000fe200000e0000 */
[----:B------:R-:W-:Y:S01]  /*10e80*/  VIADD R196, R204, 0x2 ;  /* 0x00000002ccc47836 */ /* 0x000fe20000000000 */
[----:B------:R-:W-:Y:S01]  /*10e90*/  R2UR UR5, R197 ;  /* 0x00000000c50572ca */ /* 0x000fe200000e0000 */
[----:B------:R-:W-:-:S02]  /*10ea0*/  IMAD.MOV.U32 R197, RZ, RZ, 0x40000040 ;  /* 0x40000040ffc57424 */ /* 0x000fc400078e00ff */
[----:B------:R-:W-:Y:S01]  /*10eb0*/  IMAD.MOV.U32 R209, RZ, RZ, 0xa00 ;  /* 0x00000a00ffd17424 */ /* 0x000fe200078e00ff */
        /* <DEDUP_REMOVED lines=161> */
[----:B------:R-:W-:Y:S02]  /*118d0*/  SEL R208, R208, 0x26, P2 ;  /* 0x00000026d0d07807 */ /* 0x000fe40001000000 */
[----:B------:R-:W-:Y:S01]  /*118e0*/  SEL R209, R209, 0x980, P2 ;  /* 0x00000980d1d17807 */ /* 0x000fe20001000000 */
[----:B------:R-:W-:Y:S01]  /*118f0*/  IMAD.IADD R200, R196, 0x1, R202 ;  /* 0x00000001c4c87824 */ /* 0x000fe200078e02ca */
[----:B------:R-:W-:Y:S02]  /*11900*/  LOP3.LUT R208, R208, 0x6, RZ, 0xc0, !PT ;  /* 0x00000006d0d07812 */ /* 0x000fe400078ec0ff */
        /* <DEDUP_REMOVED lines=8> */
[----:B------:R-:W-:Y:S02]  /*11990*/  R2UR UR4, R200 ;  /* 0x00000000c80472ca */ /* 0x000fe400000e0000 */
[----:B------:R-:W-:Y:S01]  /*119a0*/  R2UR UR5, R201 ;  /* 0x00000000c90572ca */ /* 0x000fe200000e0000 */
[----:B------:R-:W-:Y:S01]  /*119b0*/  VIADD R201, R6, 0xa00 ;  /* 0x00000a0006c97836 */ /* 0x000fe20000000000 */
[C---:B------:R-:W-:Y:S02]  /*119c0*/  SEL R200, R197.reuse, 0x2, P2 ;  /* 0x00000002c5c87807 */ /* 0x040fe40001000000 */
[----:B------:R-:W-:-:S03]  /*119d0*/  SEL R197, R197, 0x6, !P2 ;  /* 0x00000006c5c57807 */ /* 0x000fc60005000000 */
[----:B------:R-:W-:Y:S01]  /*119e0*/  IMAD.IADD R206, R202, 0x1, R200 ;  /* 0x00000001cace7824 */ /* 0x000fe200078e02c8 */
        /* <DEDUP_REMOVED lines=34> */
[----:B------:R-:W-:Y:S01]  /*11c10*/  IMAD.MOV.U32 R208, RZ, RZ, 0x30 ;  /* 0x00000030ffd07424 */ /* 0x000fe200078e00ff */
[----:B------:R-:W-:Y:S01]  /*11c20*/  R2UR UR7, R209 ;  /* 0x00000000d10772ca */ /* 0x000fe200000e0000 */
[----:B------:R-:W-:-:S03]  /*11c30*/  IMAD.MOV.U32 R209, RZ, RZ, 0xc00 ;  /* 0x00000c00ffd17424 */ /* 0x000fc600078e00ff */
[----:B------:R-:W-:Y:S02]  /*11c40*/  SEL R208, R208, 0x2e, P2 ;  /* 0x0000002ed0d07807 */ /* 0x000fe40001000000 */
[----:B------:R-:W-:Y:S02]  /*11c50*/  SEL R209, R209, 0xb80, P2 ;  /* 0x00000b80d1d17807 */ /* 0x000fe40001000000 */
        /* <DEDUP_REMOVED lines=76> */
[----:B------:R-:W-:Y:S01]  /*12120*/  IMAD.MOV.U32 R201, RZ, RZ, 0x40000040 ;  /* 0x40000040ffc97424 */ /* 0x000fe200078e00ff */
        /* <DEDUP_REMOVED lines=21> */
[----:B------:R-:W-:Y:S02]  /*12280*/  R2UR UR6, R208 ;  /* 0x00000000d00672ca */ /* 0x000fe400000e0000 */
        /* <DEDUP_REMOVED lines=8> */
[C---:B------:R-:W-:Y:S01]  /*12310*/  IMAD.IADD R196, R205.reuse, 0x1, R197 ;  /* 0x00000001cdc47824 */ /* 0x040fe200078e02c5 */
[----:B------:R-:W-:Y:S01]  /*12320*/  R2UR UR4, R206 ;  /* 0x00000000ce0472ca */ /* 0x000fe200000e0000 */
[----:B------:R-:W-:Y:S01]  /*12330*/  IMAD.IADD R206, R205, 0x1, R200 ;  /* 0x00000001cdce7824 */ /* 0x000fe200078e02c8 */
[----:B------:R-:W-:Y:S01]  /*12340*/  R2UR UR5, R207 ;  /* 0x00000000cf0572ca */ /* 0x000fe200000e0000 */
[----:B------:R-:W-:-:S02]  /*12350*/  IMAD.MOV.U32 R207, RZ, RZ, 0x40000040 ;  /* 0x40000040ffcf7424 */ /* 0x000fc400078e00ff */
[----:B------:R-:W-:Y:S02]  /*12360*/  IMAD.IADD R200, R200, 0x1, R202 ;  /* 0x00000001c8c87824 */ /* 0x000fe400078e02ca */
[----:B------:R-:W-:-:S05]  /*12370*/  IMAD.MOV.U32 R205, RZ, RZ, 0x40 ;  /* 0x00000040ffcd7424 */ /* 0x000fca00078e00ff */
[----:B------:R-:W-:-:S04]  /*12380*/  SEL R205, R205, 0x3e, P2 ;  /* 0x0000003ecdcd7807 */ /* 0x000fc80001000000 */
[----:B------:R-:W-:Y:S01]  /*12390*/  LOP3.LUT R205, R205, 0x6, RZ, 0xc0, !PT ;  /* 0x00000006cdcd7812 */ /* 0x000fe200078ec0ff */
        /* <DEDUP_REMOVED lines=8> */
[----:B------:R-:W-:Y:S02]  /*12420*/  IMAD.MOV.U32 R197, RZ, RZ, 0x40000040 ;  /* 0x40000040ffc57424 */ /* 0x000fe400078e00ff */
        /* <DEDUP_REMOVED lines=129> */
[C---:B------:R-:W-:Y:S01]  /*12c40*/  FADD.FTZ R171, -R168.reuse, R194 ;  /* 0x000000c2a8ab7221 */ /* 0x040fe20000010100 */
[----:B------:R-:W-:-:S03]  /*12c50*/  FMUL.FTZ R194, R168, R169 ;  /* 0x000000a9a8c27220 */ /* 0x000fc60000410000 */
[-C--:B------:R-:W-:Y:S01]  /*12c60*/  FMUL.FTZ R171, R171, R169.reuse ;  /* 0x000000a9abab7220 */ /* 0x080fe20000410000 */
[-CC-:B------:R-:W-:Y:S01]  /*12c70*/  FFMA.FTZ R208, R156, R169.reuse, -R194.reuse ;  /* 0x000000a99cd07223 */ /* 0x180fe200000108c2 */
[-CC-:B------:R-:W-:Y:S01]  /*12c80*/  FFMA.FTZ R156, R159, R169.reuse, -R194.reuse ;  /* 0x000000a99f9c7223 */ /* 0x180fe200000108c2 */
[----:B0-----:R-:W-:Y:S01]  /*12c90*/  FMNMX.FTZ R170, R182, R170, !PT ;  /* 0x000000aab6aa7209 */ /* 0x001fe20007810000 */
[-CC-:B------:R-:W-:Y:S01]  /*12ca0*/  FFMA.FTZ R159, R161, R169.reuse, -R194.reuse ;  /* 0x000000a9a19f7223 */ /* 0x180fe200000108c2 */
[-CC-:B------:R-:W-:Y:S01]  /*12cb0*/  FFMA.FTZ R174, R165, R169.reuse, -R194.reuse ;  /* 0x000000a9a5ae7223 */ /* 0x180fe200000108c2 */
[-CC-:B------:R-:W-:Y:S01]  /*12cc0*/  FFMA.FTZ R178, R201, R169.reuse, -R194.reuse ;  /* 0x000000a9c9b27223 */ /* 0x180fe200000108c2 */
[-CC-:B------:R-:W-:Y:S01]  /*12cd0*/  FFMA.FTZ R152, R152, R169.reuse, -R194.reuse ;  /* 0x000000a998987223 */ /* 0x180fe200000108c2 */
[-CC-:B------:R-:W-:Y:S01]  /*12ce0*/  FFMA.FTZ R153, R153, R169.reuse, -R194.reuse ;  /* 0x000000a999997223 */ /* 0x180fe200000108c2 */
[----:B------:R0:W2:Y:S01]  /*12cf0*/  MUFU.EX2 R179, R171 ;  /* 0x000000ab00b37308 */ /* 0x0000a20000000800 */
[-CC-:B------:R-:W-:Y:S01]  /*12d00*/  FFMA.FTZ R197, R197, R169.reuse, -R194.reuse ;  /* 0x000000a9c5c57223 */ /* 0x180fe200000108c2 */
[----:B-1----:R-:W-:Y:S01]  /*12d10*/  FMNMX.FTZ R170, R183, R170, !PT ;  /* 0x000000aab7aa7209 */ /* 0x002fe20007810000 */
[-CC-:B------:R-:W-:Y:S01]  /*12d20*/  FFMA.FTZ R160, R160, R169.reuse, -R194.reuse ;  /* 0x000000a9a0a07223 */ /* 0x180fe200000108c2 */
[-CC-:B------:R-:W-:Y:S01]  /*12d30*/  FFMA.FTZ R172, R172, R169.reuse, -R194.reuse ;  /* 0x000000a9acac7223 */ /* 0x180fe200000108c2 */
[-CC-:B------:R-:W-:Y:S01]  /*12d40*/  FFMA.FTZ R173, R173, R169.reuse, -R194.reuse ;  /* 0x000000a9adad7223 */ /* 0x180fe200000108c2 */
[-CC-:B------:R-:W-:Y:S01]  /*12d50*/  FFMA.FTZ R176, R176, R169.reuse, -R194.reuse ;  /* 0x000000a9b0b07223 */ /* 0x180fe200000108c2 */
[----:B------:R-:W1:Y:S01]  /*12d60*/  SHFL.BFLY PT, R175, R170, 0x2, 0x1f ;  /* 0x0c401f00aaaf7f89 */ /* 0x000e6200000e0000 */
[----:B------:R-:W3:Y:S01]  /*12d70*/  MUFU.EX2 R152, R152 ;  /* 0x0000009800987308 */ /* 0x000ee20000000800 */
[-CC-:B0-----:R-:W-:Y:S01]  /*12d80*/  FFMA.FTZ R171, R164, R169.reuse, -R194.reuse ;  /* 0x000000a9a4ab7223 */ /* 0x181fe200000108c2 */
[-CC-:B------:R-:W-:Y:S01]  /*12d90*/  FFMA.FTZ R177, R177, R169.reuse, -R194.reuse ;  /* 0x000000a9b1b17223 */ /* 0x180fe200000108c2 */
[----:B------:R-:W-:-:S05]  /*12da0*/  FFMA.FTZ R180, R180, R169, -R194 ;  /* 0x000000a9b4b47223 */ /* 0x000fca00000108c2 */
[----:B------:R-:W0:Y:S01]  /*12db0*/  MUFU.EX2 R153, R153 ;  /* 0x0000009900997308 */ /* 0x000e220000000800 */
[-C--:B--2---:R-:W-:Y:S01]  /*12dc0*/  FMUL.FTZ R24, R24, R179.reuse ;  /* 0x000000b318187220 */ /* 0x084fe20000410000 */
[-C--:B------:R-:W-:Y:S01]  /*12dd0*/  FMUL.FTZ R25, R25, R179.reuse ;  /* 0x000000b319197220 */ /* 0x080fe20000410000 */
[-C--:B------:R-:W-:Y:S01]  /*12de0*/  FMUL.FTZ R28, R28, R179.reuse ;  /* 0x000000b31c1c7220 */ /* 0x080fe20000410000 */
[-C--:B------:R-:W-:Y:S01]  /*12df0*/  FMUL.FTZ R29, R29, R179.reuse ;  /* 0x000000b31d1d7220 */ /* 0x080fe20000410000 */
[-C--:B------:R-:W-:Y:S01]  /*12e00*/  FMUL.FTZ R32, R32, R179.reuse ;  /* 0x000000b320207220 */ /* 0x080fe20000410000 */
[-C--:B------:R-:W-:Y:S01]  /*12e10*/  FMUL.FTZ R33, R33, R179.reuse ;  /* 0x000000b321217220 */ /* 0x080fe20000410000 */
[-C--:B------:R-:W-:Y:S01]  /*12e20*/  FMUL.FTZ R36, R36, R179.reuse ;  /* 0x000000b324247220 */ /* 0x080fe20000410000 */
[----:B------:R-:W2:Y:S01]  /*12e30*/  MUFU.EX2 R208, R208 ;  /* 0x000000d000d07308 */ /* 0x000ea20000000800 */
[----:B---3--:R-:W-:Y:S01]  /*12e40*/  FFMA.FTZ R14, R179, R14, R152 ;  /* 0x0000000eb30e7223 */ /* 0x008fe20000010098 */
[-C--:B------:R-:W-:Y:S01]  /*12e50*/  FMUL.FTZ R37, R37, R179.reuse ;  /* 0x000000b325257220 */ /* 0x080fe20000410000 */
[-C--:B------:R-:W-:Y:S01]  /*12e60*/  FMUL.FTZ R40, R40, R179.reuse ;  /* 0x000000b328287220 */ /* 0x080fe20000410000 */
[-C--:B------:R-:W-:Y:S01]  /*12e70*/  FMUL.FTZ R41, R41, R179.reuse ;  /* 0x000000b329297220 */ /* 0x080fe20000410000 */
[-C--:B------:R-:W-:Y:S01]  /*12e80*/  FMUL.FTZ R44, R44, R179.reuse ;  /* 0x000000b32c2c7220 */ /* 0x080fe20000410000 */
[----:B------:R-:W-:Y:S01]  /*12e90*/  FMUL.FTZ R45, R45, R179 ;  /* 0x000000b32d2d7220 */ /* 0x000fe20000410000 */
[----:B-1----:R-:W-:Y:S01]  /*12ea0*/  FMNMX.FTZ R170, R170, R175, !PT ;  /* 0x000000afaaaa7209 */ /* 0x002fe20007810000 */
[----:B------:R-:W-:Y:S01]  /*12eb0*/  MUFU.EX2 R197, R197 ;  /* 0x000000c500c57308 */ /* 0x000fe20000000800 */
[----:B------:R-:W-:Y:S01]  /*12ec0*/  FFMA.FTZ R175, R200, R169, -R194 ;  /* 0x000000a9c8af7223 */ /* 0x000fe200000108c2 */
[C---:B0-----:R-:W-:Y:S01]  /*12ed0*/  FADD.FTZ R14, R153.reuse, R14 ;  /* 0x0000000e990e7221 */ /* 0x041fe20000010000 */
[----:B------:R-:W-:Y:S01]  /*12ee0*/  F2FP.BF16.F32.PACK_AB R152, R153, R152 ;  /* 0x000000989998723e */ /* 0x000fe200000010ff */
[----:B------:R-:W0:Y:S01]  /*12ef0*/  SHFL.BFLY PT, R161, R170, 0x1, 0x1f ;  /* 0x0c201f00aaa17f89 */ /* 0x000e2200000e0000 */
[-C--:B------:R-:W-:Y:S01]  /*12f00*/  FMUL.FTZ R48, R48, R179.reuse ;  /* 0x000000b330307220 */ /* 0x080fe20000410000 */
[-C--:B------:R-:W-:Y:S01]  /*12f10*/  FMUL.FTZ R49, R49, R179.reuse ;  /* 0x000000b331317220 */ /* 0x080fe20000410000 */
[-C--:B------:R-:W-:Y:S01]  /*12f20*/  FMUL.FTZ R52, R52, R179.reuse ;  /* 0x000000b334347220 */ /* 0x080fe20000410000 */
[----:B------:R-:W-:Y:S01]  /*12f30*/  MUFU.EX2 R156, R156 ;  /* 0x0000009c009c7308 */ /* 0x000fe20000000800 */
[----:B--2---:R-:W-:Y:S01]  /*12f40*/  FADD.FTZ R14, R208, R14 ;  /* 0x0000000ed00e7221 */ /* 0x004fe20000010000 */
        /* <DEDUP_REMOVED lines=18> */
[----:B0-----:R-:W-:Y:S01]  /*13070*/  FMNMX.FTZ R170, R170, R161, !PT ;  /* 0x000000a1aaaa7209 */ /* 0x001fe20007810000 */
[-C--:B------:R-:W-:Y:S01]  /*13080*/  FMUL.FTZ R85, R85, R179.reuse ;  /* 0x000000b355557220 */ /* 0x080fe20000410000 */
[-C--:B------:R-:W-:Y:S01]  /*13090*/  FMUL.FTZ R88, R88, R179.reuse ;  /* 0x000000b358587220 */ /* 0x080fe20000410000 */
[----:B------:R-:W-:Y:S01]  /*130a0*/  FMUL.FTZ R89, R89, R179 ;  /* 0x000000b359597220 */ /* 0x000fe20000410000 */
[----:B------:R-:W-:Y:S01]  /*130b0*/  MUFU.EX2 R171, R171 ;  /* 0x000000ab00ab7308 */ /* 0x000fe20000000800 */
[C---:B------:R-:W-:Y:S01]  /*130c0*/  FMUL.FTZ R165, R170.reuse, R169 ;  /* 0x000000a9aaa57220 */ /* 0x040fe20000410000 */
[----:B------:R-:W-:Y:S01]  /*130d0*/  FADD.FTZ R161, -R170, R199 ;  /* 0x000000c7aaa17221 */ /* 0x000fe20000010100 */
[-C--:B------:R-:W-:Y:S01]  /*130e0*/  FMUL.FTZ R92, R92, R179.reuse ;  /* 0x000000b35c5c7220 */ /* 0x080fe20000410000 */
[----:B------:R-:W-:Y:S01]  /*130f0*/  FMUL.FTZ R93, R93, R179 ;  /* 0x000000b35d5d7220 */ /* 0x000fe20000410000 */
[-CC-:B------:R-:W-:Y:S01]  /*13100*/  FFMA.FTZ R201, R155, R169.reuse, -R165.reuse ;  /* 0x000000a99bc97223 */ /* 0x180fe200000108a5 */
[-CC-:B------:R-:W-:Y:S01]  /*13110*/  FFMA.FTZ R155, R157, R169.reuse, -R165.reuse ;  /* 0x000000a99d9b7223 */ /* 0x180fe200000108a5 */
[----:B------:R-:W-:Y:S01]  /*13120*/  FFMA.FTZ R157, R162, R169, -R165 ;  /* 0x000000a9a29d7223 */ /* 0x000fe200000108a5 */
[----:B------:R-:W-:-:S02]  /*13130*/  IMAD.MOV R162, RZ, RZ, -R203 ;  /* 0x000000ffffa27224 */ /* 0x000fc400078e0acb */
[-C--:B------:R-:W-:Y:S01]  /*13140*/  FMUL.FTZ R161, R161, R169.reuse ;  /* 0x000000a9a1a17220 */ /* 0x080fe20000410000 */
[-CC-:B------:R-:W-:Y:S01]  /*13150*/  FFMA.FTZ R154, R154, R169.reuse, -R165.reuse ;  /* 0x000000a99a9a7223 */ /* 0x180fe200000108a5 */
[----:B------:R-:W-:Y:S01]  /*13160*/  MUFU.EX2 R201, R201 ;  /* 0x000000c900c97308 */ /* 0x000fe20000000800 */
[-CC-:B------:R-:W-:Y:S01]  /*13170*/  FFMA.FTZ R164, R158, R169.reuse, -R165.reuse ;  /* 0x000000a99ea47223 */ /* 0x180fe200000108a5 */
[----:B------:R-:W-:Y:S01]  /*13180*/  ISETP.NE.AND P2, PT, R189, R162, PT ;  /* 0x000000a2bd00720c */ /* 0x000fe20003f45270 */
[----:B------:R-:W-:Y:S02]  /*13190*/  @!P1 VIADD R162, R20, 0x38840 ;  /* 0x0003884014a29836 */ /* 0x000fe40000000000 */
[-CC-:B------:R-:W-:Y:S01]  /*131a0*/  FFMA.FTZ R158, R163, R169.reuse, -R165.reuse ;  /* 0x000000a9a39e7223 */ /* 0x180fe200000108a5 */
[-CC-:B------:R-:W-:Y:S01]  /*131b0*/  FFMA.FTZ R194, R166, R169.reuse, -R165.reuse ;  /* 0x000000a9a6c27223 */ /* 0x180fe200000108a5 */
[-CC-:B------:R-:W-:Y:S01]  /*131c0*/  FFMA.FTZ R199, R167, R169.reuse, -R165.reuse ;  /* 0x000000a9a7c77223 */ /* 0x180fe200000108a5 */
[-CC-:B------:R-:W-:Y:S01]  /*131d0*/  FFMA.FTZ R181, R181, R169.reuse, -R165.reuse ;  /* 0x000000a9b5b57223 */ /* 0x180fe200000108a5 */
[----:B------:R-:W-:Y:S01]  /*131e0*/  MUFU.EX2 R161, R161 ;  /* 0x000000a100a17308 */ /* 0x000fe20000000800 */
[----:B------:R-:W-:Y:S01]  /*131f0*/  @!P1 PRMT R162, RZ, 0x654, R162 ;  /* 0x00000654ffa29816 */ /* 0x000fe200000000a2 */
[-CC-:B------:R-:W-:Y:S01]  /*13200*/  FFMA.FTZ R200, R202, R169.reuse, -R165.reuse ;  /* 0x000000a9cac87223 */ /* 0x180fe200000108a5 */
[-CC-:B------:R-:W-:Y:S01]  /*13210*/  FFMA.FTZ R205, R205, R169.reuse, -R165.reuse ;  /* 0x000000a9cdcd7223 */ /* 0x180fe200000108a5 */
[-CC-:B------:R-:W-:Y:S01]  /*13220*/  FFMA.FTZ R206, R206, R169.reuse, -R165.reuse ;  /* 0x000000a9cece7223 */ /* 0x180fe200000108a5 */
[----:B------:R0:W-:Y:S01]  /*13230*/  @!P1 SYNCS.ARRIVE.TRANS64.RED.A1T0 RZ, [R162+URZ], RZ ;  /* 0x000000ffa2ff99a7 */ /* 0x0001e2000810043f */
[----:B------:R-:W-:Y:S01]  /*13240*/  FFMA.FTZ R207, R207, R169, -R165 ;  /* 0x000000a9cfcf7223 */ /* 0x000fe200000108a5 */
[-C--:B------:R-:W-:Y:S01]  /*13250*/  FMUL.FTZ R96, R96, R179.reuse ;  /* 0x000000b360607220 */ /* 0x080fe20000410000 */
[----:B------:R-:W1:Y:S01]  /*13260*/  MUFU.EX2 R154, R154 ;  /* 0x0000009a009a7308 */ /* 0x000e620000000800 */
[-C--:B------:R-:W-:Y:S01]  /*13270*/  FMUL.FTZ R97, R97, R179.reuse ;  /* 0x000000b361617220 */ /* 0x080fe20000410000 */
[-C--:B------:R-:W-:Y:S01]  /*13280*/  FMUL.FTZ R100, R100, R179.reuse ;  /* 0x000000b364647220 */ /* 0x080fe20000410000 */
[-C--:B------:R-:W-:Y:S01]  /*13290*/  FMUL.FTZ R101, R101, R179.reuse ;  /* 0x000000b365657220 */ /* 0x080fe20000410000 */
[----:B------:R-:W-:Y:S01]  /*132a0*/  FMUL.FTZ R104, R104, R179 ;  /* 0x000000b368687220 */ /* 0x000fe20000410000 */
[----:B0-----:R-:W-:-:S02]  /*132b0*/  @!P2 IMAD R162, R198, 0x40, R190 ;  /* 0x00000040c6a2a824 */ /* 0x001fc400078e02be */
[-CC-:B------:R-:W-:Y:S01]  /*132c0*/  FFMA.FTZ R198, R204, R169.reuse, -R165.reuse ;  /* 0x000000a9ccc67223 */ /* 0x180fe200000108a5 */
[-CC-:B------:R-:W-:Y:S01]  /*132d0*/  FFMA.FTZ R204, R182, R169.reuse, -R165.reuse ;  /* 0x000000a9b6cc7223 */ /* 0x180fe200000108a5 */
[----:B------:R-:W0:Y:S01]  /*132e0*/  MUFU.EX2 R155, R155 ;  /* 0x0000009b009b7308 */ /* 0x000e220000000800 */
[----:B------:R-:W-:Y:S02]  /*132f0*/  @!P2 IMAD R162, R162, 0x4, R2 ;  /* 0x00000004a2a2a824 */ /* 0x000fe400078e0202 */
[----:B------:R-:W-:Y:S01]  /*13300*/  FFMA.FTZ R165, R183, R169, -R165 ;  /* 0x000000a9b7a57223 */ /* 0x000fe200000108a5 */
[-C--:B------:R-:W-:Y:S01]  /*13310*/  FMUL.FTZ R105, R105, R179.reuse ;  /* 0x000000b369697220 */ /* 0x080fe20000410000 */
[-C--:B------:R-:W-:Y:S01]  /*13320*/  FMUL.FTZ R108, R108, R179.reuse ;  /* 0x000000b36c6c7220 */ /* 0x080fe20000410000 */
[-C--:B------:R-:W-:Y:S01]  /*13330*/  FMUL.FTZ R109, R109, R179.reuse ;  /* 0x000000b36d6d7220 */ /* 0x080fe20000410000 */
[----:B------:R-:W-:Y:S01]  /*13340*/  @!P2 STS [R162+0x38400], R179 ;  /* 0x038400b3a200a388 */ /* 0x000fe20000000800 */
[----:B------:R-:W-:Y:S01]  /*13350*/  FMUL.FTZ R112, R112, R179 ;  /* 0x000000b370707220 */ /* 0x000fe20000410000 */
[----:B------:R-:W2:Y:S01]  /*13360*/  MUFU.EX2 R164, R164 ;  /* 0x000000a400a47308 */ /* 0x000ea20000000800 */
[----:B-1----:R-:W-:Y:S01]  /*13370*/  FFMA.FTZ R15, R161, R15, R154 ;  /* 0x0000000fa10f7223 */ /* 0x002fe2000001009a */
[----:B------:R1:W-:Y:S01]  /*13380*/  @!P2 STS [R162+0x38420], R161 ;  /* 0x038420a1a200a388 */ /* 0x0003e20000000800 */
[----:B------:R-:W-:Y:S01]  /*13390*/  F2FP.BF16.F32.PACK_AB R153, R201, R154 ;  /* 0x0000009ac999723e */ /* 0x000fe200000010ff */
[-C--:B------:R-:W-:Y:S01]  /*133a0*/  FMUL.FTZ R113, R113, R179.reuse ;  /* 0x000000b371717220 */ /* 0x080fe20000410000 */
[----:B------:R-:W-:Y:S01]  /*133b0*/  FADD.FTZ R15, R201, R15 ;  /* 0x0000000fc90f7221 */ /* 0x000fe20000010000 */
        /* <DEDUP_REMOVED lines=21> */
[----:B0-----:R-:W-:Y:S01]  /*13510*/  FADD.FTZ R15, R155, R15 ;  /* 0x0000000f9b0f7221 */ /* 0x001fe20000010000 */
[C---:B------:R-:W-:Y:S01]  /*13520*/  FADD.FTZ R14, R197.reuse, R14 ;  /* 0x0000000ec50e7221 */ /* 0x040fe20000010000 */
[----:B------:R-:W-:Y:S01]  /*13530*/  F2FP.BF16.F32.PACK_AB R154, R197, R208 ;  /* 0x000000d0c59a723e */ /* 0x000fe200000010ff */
[----:B------:R-:W-:Y:S01]  /*13540*/  FMUL.FTZ R26, R26, R161 ;  /* 0x000000a11a1a7220 */ /* 0x000fe20000410000 */
[----:B--2---:R-:W-:Y:S01]  /*13550*/  FADD.FTZ R15, R164, R15 ;  /* 0x0000000fa40f7221 */ /* 0x004fe20000010000 */
[----:B------:R-:W0:Y:S01]  /*13560*/  MUFU.EX2 R199, R199 ;  /* 0x000000c700c77308 */ /* 0x000e220000000800 */
[----:B------:R-:W-:Y:S01]  /*13570*/  FADD.FTZ R14, R156, R14 ;  /* 0x0000000e9c0e7221 */ /* 0x000fe20000010000 */
[----:B------:R-:W-:Y:S01]  /*13580*/  F2FP.BF16.F32.PACK_AB R155, R164, R155 ;  /* 0x0000009ba49b723e */ /* 0x000fe200000010ff */
[----:B------:R-:W-:Y:S01]  /*13590*/  BAR.SYNC.DEFER_BLOCKING 0xf, 0x100 ;  /* 0x03c4000000007b1d */ /* 0x000fe20000010000 */
[----:B---3--:R-:W-:Y:S01]  /*135a0*/  FADD.FTZ R15, R157, R15 ;  /* 0x0000000f9d0f7221 */ /* 0x008fe20000010000 */
[----:B----4-:R-:W-:Y:S01]  /*135b0*/  F2FP.BF16.F32.PACK_AB R157, R158, R157 ;  /* 0x0000009d9e9d723e */ /* 0x010fe200000010ff */
[----:B------:R-:W-:Y:S01]  /*135c0*/  FMUL.FTZ R27, R27, R161 ;  /* 0x000000a11b1b7220 */ /* 0x000fe20000410000 */
[----:B------:R-:W-:Y:S01]  /*135d0*/  F2FP.BF16.F32.PACK_AB R156, R160, R156 ;  /* 0x0000009ca09c723e */ /* 0x000fe200000010ff */
[----:B------:R-:W-:Y:S01]  /*135e0*/  FADD.FTZ R202, R158, R15 ;  /* 0x0000000f9eca7221 */ /* 0x000fe20000010000 */
[----:B------:R-:W-:Y:S01]  /*135f0*/  MUFU.EX2 R174, R174 ;  /* 0x000000ae00ae7308 */ /* 0x000fe20000000800 */
[----:B------:R-:W-:Y:S01]  /*13600*/  F2FP.BF16.F32.PACK_AB R158, R171, R159 ;  /* 0x0000009fab9e723e */ /* 0x000fe200000010ff */
        /* <DEDUP_REMOVED lines=67> */
[----:B------:R-:W-:Y:S01]  /*13a40*/  FADD.FTZ R205, R159, R205 ;  /* 0x000000cd9fcd7221 */ /* 0x000fe20000010000 */
[-C--:B------:R-:W-:Y:S01]  /*13a50*/  FMUL.FTZ R146, R146, R161.reuse ;  /* 0x000000a192927220 */ /* 0x080fe20000410000 */
[-C--:B------:R-:W-:Y:S01]  /*13a60*/  FMUL.FTZ R147, R147, R161.reuse ;  /* 0x000000a193937220 */ /* 0x080fe20000410000 */
[----:B------:R-:W3:Y:S01]  /*13a70*/  MUFU.EX2 R178, R178 ;  /* 0x000000b200b27308 */ /* 0x000ee20000000800 */
[-C--:B------:R-:W-:Y:S01]  /*13a80*/  FMUL.FTZ R150, R150, R161.reuse ;  /* 0x000000a196967220 */ /* 0x080fe20000410000 */
[----:B------:R-:W-:Y:S01]  /*13a90*/  FMUL.FTZ R151, R151, R161 ;  /* 0x000000a197977220 */ /* 0x000fe20000410000 */
[----:B0-----:R-:W-:Y:S01]  /*13aa0*/  F2FP.BF16.F32.PACK_AB R159, R199, R194 ;  /* 0x000000c2c79f723e */ /* 0x001fe200000010ff */
[----:B------:R0:W-:Y:S01]  /*13ab0*/  STSM.16.M88.4 [R210+0x36400], R152 ;  /* 0x03640098d2007844 */ /* 0x0001e20000000200 */
[----:B--2---:R-:W-:Y:S01]  /*13ac0*/  F2FP.BF16.F32.PACK_AB R160, R175, R174 ;  /* 0x000000aeafa0723e */ /* 0x004fe200000010ff */
[----:B------:R-:W-:Y:S01]  /*13ad0*/  VIADD R14, R196, 0x80 ;  /* 0x00000080c40e7836 */ /* 0x000fe20000000000 */
[----:B-1----:R-:W-:Y:S01]  /*13ae0*/  F2FP.BF16.F32.PACK_AB R161, R200, R181 ;  /* 0x000000b5c8a1723e */ /* 0x002fe200000010ff */
[----:B------:R-:W-:Y:S01]  /*13af0*/  MUFU.EX2 R177, R177 ;  /* 0x000000b100b17308 */ /* 0x000fe20000000800 */
[----:B------:R-:W-:Y:S01]  /*13b00*/  F2FP.BF16.F32.PACK_AB R162, R173, R172 ;  /* 0x000000acada2723e */ /* 0x000fe200000010ff */
[----:B------:R0:W-:Y:S01]  /*13b10*/  STSM.16.M88.4 [R212], R156 ;  /* 0x0000009cd4007844 */ /* 0x0001e20000000200 */
[----:B----4-:R-:W-:Y:S01]  /*13b20*/  F2FP.BF16.F32.PACK_AB R163, R182, R198 ;  /* 0x000000c6b6a3723e */ /* 0x010fe200000010ff */
[----:B------:R-:W-:-:S02]  /*13b30*/  IMAD.MOV.U32 R15, RZ, RZ, 0x40000040 ;  /* 0x40000040ff0f7424 */ /* 0x000fc400078e00ff */
[----:B------:R-:W-:Y:S01]  /*13b40*/  FADD.FTZ R202, R194, R202 ;  /* 0x000000cac2ca7221 */ /* 0x000fe20000010000 */
[----:B------:R-:W-:Y:S02]  /*13b50*/  IMAD.MOV.U32 R197, RZ, RZ, 0x40000040 ;  /* 0x40000040ffc57424 */ /* 0x000fe400078e00ff */
[----:B------:R-:W-:Y:S01]  /*13b60*/  FADD.FTZ R205, R171, R205 ;  /* 0x000000cdabcd7221 */ /* 0x000fe20000010000 */
[----:B------:R-:W1:Y:S01]  /*13b70*/  MUFU.EX2 R180, R180 ;  /* 0x000000b400b47308 */ /* 0x000e620000000800 */
[----:B---3--:R-:W-:Y:S01]  /*13b80*/  F2FP.BF16.F32.PACK_AB R164, R178, R176 ;  /* 0x000000b0b2a4723e */ /* 0x008fe200000010ff */
[----:B------:R0:W-:Y:S01]  /*13b90*/  STSM.16.M88.4 [R214], R160 ;  /* 0x000000a0d6007844 */ /* 0x0001e20000000200 */
[----:B------:R-:W-:Y:S01]  /*13ba0*/  FADD.FTZ R202, R199, R202 ;  /* 0x000000cac7ca7221 */ /* 0x000fe20000010000 */
[----:B------:R-:W-:Y:S01]  /*13bb0*/  FADD.FTZ R174, R174, R205 ;  /* 0x000000cdaeae7221 */ /* 0x000fe20000010000 */
[----:B------:R-:W-:Y:S01]  /*13bc0*/  ISETP.GT.AND P2, PT, R21, RZ, PT ;  /* 0x000000ff1500720c */ /* 0x000fe20003f44270 */
[----:B------:R-:W-:-:S02]  /*13bd0*/  @!P1 VIADD R20, R20, 0x38860 ;  /* 0x0003886014149836 */ /* 0x000fc40000000000 */
[----:B------:R-:W-:Y:S01]  /*13be0*/  FADD.FTZ R181, R181, R202 ;  /* 0x000000cab5b57221 */ /* 0x000fe20000010000 */
[----:B------:R-:W2:Y:S01]  /*13bf0*/  MUFU.EX2 R183, R206 ;  /* 0x000000ce00b77308 */ /* 0x000ea20000000800 */
[----:B------:R-:W-:Y:S01]  /*13c00*/  FADD.FTZ R175, R175, R174 ;  /* 0x000000aeafaf7221 */ /* 0x000fe20000010000 */
[----:B------:R-:W-:Y:S02]  /*13c10*/  IMAD.MOV.U32 R199, RZ, RZ, R170 ;  /* 0x000000ffffc77224 */ /* 0x000fe400078e00aa */
[----:B------:R-:W-:Y:S01]  /*13c20*/  FADD.FTZ R181, R200, R181 ;  /* 0x000000b5c8b57221 */ /* 0x000fe20000010000 */
[----:B------:R-:W-:Y:S01]  /*13c30*/  @!P1 PRMT R20, RZ, 0x654, R20 ;  /* 0x00000654ff149816 */ /* 0x000fe20000000014 */
[----:B------:R-:W-:Y:S01]  /*13c40*/  FADD.FTZ R172, R172, R175 ;  /* 0x000000afacac7221 */ /* 0x000fe20000010000 */
[----:B------:R-:W-:Y:S02]  /*13c50*/  IMAD.MOV.U32 R194, RZ, RZ, R168 ;  /* 0x000000ffffc27224 */ /* 0x000fe400078e00a8 */
[----:B------:R-:W-:Y:S01]  /*13c60*/  FADD.FTZ R181, R198, R181 ;  /* 0x000000b5c6b57221 */ /* 0x000fe20000010000 */
[----:B------:R-:W3:Y:S01]  /*13c70*/  MUFU.EX2 R201, R207 ;  /* 0x000000cf00c97308 */ /* 0x000ee20000000800 */
[----:B-1----:R-:W-:Y:S01]  /*13c80*/  F2FP.BF16.F32.PACK_AB R166, R180, R177 ;  /* 0x000000b1b4a6723e */ /* 0x002fe200000010ff */
[----:B------:R-:W-:Y:S01]  /*13c90*/  FADD.FTZ R173, R173, R172 ;  /* 0x000000acadad7221 */ /* 0x000fe20000010000 */
[----:B------:R-:W-:Y:S01]  /*13ca0*/  FADD.FTZ R182, R182, R181 ;  /* 0x000000b5b6b67221 */ /* 0x000fe20000010000 */
[----:B------:R-:W-:-:S02]  /*13cb0*/  IMAD.MOV.U32 R198, RZ, RZ, R18 ;  /* 0x000000ffffc67224 */ /* 0x000fc400078e0012 */
[----:B------:R-:W-:Y:S02]  /*13cc0*/  FADD.FTZ R173, R176, R173 ;  /* 0x000000adb0ad7221 */ /* 0x000fe40000010000 */
[----:B------:R-:W-:Y:S01]  /*13cd0*/  MUFU.EX2 R204, R204 ;  /* 0x000000cc00cc7308 */ /* 0x000fe20000000800 */
[----:B--2---:R-:W-:Y:S01]  /*13ce0*/  FADD.FTZ R182, R183, R182 ;  /* 0x000000b6b7b67221 */ /* 0x004fe20000010000 */
[----:B------:R-:W-:-:S04]  /*13cf0*/  FADD.FTZ R178, R178, R173 ;  /* 0x000000adb2b27221 */ /* 0x000fc80000010000 */
[----:B------:R-:W-:Y:S02]  /*13d00*/  FADD.FTZ R177, R177, R178 ;  /* 0x000000b2b1b17221 */ /* 0x000fe40000010000 */
[----:B------:R3:W1:Y:S02]  /*13d10*/  MUFU.EX2 R179, R165 ;  /* 0x000000a500b37308 */ /* 0x0006640000000800 */
[C---:B---3--:R-:W-:Y:S01]  /*13d20*/  F2FP.BF16.F32.PACK_AB R165, R201.reuse, R183 ;  /* 0x000000b7c9a5723e */ /* 0x048fe200000010ff */
[----:B------:R-:W-:Y:S01]  /*13d30*/  FADD.FTZ R201, R201, R182 ;  /* 0x000000b6c9c97221 */ /* 0x000fe20000010000 */
[----:B-1----:R-:W-:-:S03]  /*13d40*/  F2FP.BF16.F32.PACK_AB R167, R179, R204 ;  /* 0x000000ccb3a7723e */ /* 0x002fc600000010ff */
[----:B------:R-:W-:Y:S02]  /*13d50*/  FADD.FTZ R204, R204, R201 ;  /* 0x000000c9cccc7221 */ /* 0x000fe40000010000 */
        /* <DEDUP_REMOVED lines=15> */
[----:B------:R-:W-:Y:S01]  /*13e50*/  FADD.FTZ R15, R179, R204 ;  /* 0x000000ccb30f7221 */ /* 0x000fe20000010000 */
[----:B------:R-:W-:Y:S02]  /*13e60*/  WARPGROUP.DEPBAR.LE gsb0, 0x0 ;  /* 0x00008000000079c5 */ /* 0x000fe40000010000 */
[----:B------:R-:W-:-:S15]  /*13e70*/  WARPGROUP.ARRIVE ;  /* 0x00000000000079c5 */ /* 0x000fde0000000000 */
[----:B------:R-:W-:-:S06]  /*13e80*/  NOP ;  /* 0x0000000000007918 */ /* 0x000fcc0000000000 */
        /* <DEDUP_REMOVED lines=20> */
.L_x_5693:
[----:B------:R-:W-:Y:S05]  /*13fd0*/  BSYNC B0 ;  /* 0x0000000000007941 */ /* 0x000fea0003800000 */
.L_x_5692:
[----:B------:R-:W1:Y:S01]  /*13fe0*/  SHFL.BFLY PT, R3, R14, 0x2, 0x1f ;  /* 0x0c401f000e037f89 */ /* 0x000e6200000e0000 */
[----:B------:R-:W-:Y:S02]  /*13ff0*/  IMAD.MOV R6, RZ, RZ, -R203 ;  /* 0x000000ffff067224 */ /* 0x000fe400078e0acb */
[----:B------:R-:W-:Y:S01]  /*14000*/  VIADD R171, R18, 0x1 ;  /* 0x0000000112ab7836 */ /* 0x000fe20000000000 */
[----:B------:R-:W2:Y:S01]  /*14010*/  SHFL.BFLY PT, R0, R15, 0x2, 0x1f ;  /* 0x0c401f000f007f89 */ /* 0x000ea200000e0000 */
[----:B------:R-:W-:Y:S01]  /*14020*/  IMAD.MOV.U32 R21, RZ, RZ, -0x800000 ;  /* 0xff800000ff157424 */ /* 0x000fe200078e00ff */
[----:B------:R-:W-:Y:S08]  /*14030*/  BAR.ARV 0x8, 0x100 ;  /* 0x0204000000007b1d */ /* 0x000ff00000002000 */
[----:B------:R-:W-:Y:S01]  /*14040*/  BAR.SYNC.DEFER_BLOCKING 0xf, 0x100 ;  /* 0x03c4000000007b1d */ /* 0x000fe20000010000 */
[----:B------:R-:W-:Y:S01]  /*14050*/  ISETP.NE.AND P0, PT, R189, R6, PT ;  /* 0x00000006bd00720c */ /* 0x000fe20003f05270 */
[----:B------:R-:W-:Y:S01]  /*14060*/  IMAD.MOV.U32 R20, RZ, RZ, -0x800000 ;  /* 0xff800000ff147424 */ /* 0x000fe200078e00ff */
[----:B------:R-:W-:Y:S01]  /*14070*/  ISETP.NE.AND P1, PT, R171, 0x2, PT ;  /* 0x00000002ab00780c */ /* 0x000fe20003f25270 */
[----:B------:R-:W-:-:S03]  /*14080*/  VIADD R226, R226, 0x1 ;  /* 0x00000001e2e27836 */ /* 0x000fc60000000000 */
[----:B------:R-:W-:Y:S01]  /*14090*/  SEL R6, RZ, 0x1, P1 ;  /* 0x00000001ff067807 */ /* 0x000fe20000800000 */
[----:B-1----:R-:W-:-:S03]  /*140a0*/  FADD.FTZ R4, R3, R14 ;  /* 0x0000000e03047221 */ /* 0x002fc60000010000 */
[----:B------:R-:W-:Y:S01]  /*140b0*/  LOP3.LUT R19, R19, R6, RZ, 0x3c, !PT ;  /* 0x0000000613137212 */ /* 0x000fe200078e3cff */
[----:B--2---:R-:W-:Y:S01]  /*140c0*/  FADD.FTZ R5, R0, R15 ;  /* 0x0000000f00057221 */ /* 0x004fe20000010000 */
[----:B------:R-:W1:Y:S04]  /*140d0*/  SHFL.BFLY PT, R3, R4, 0x1, 0x1f ;  /* 0x0c201f0004037f89 */ /* 0x000e6800000e0000 */
[----:B------:R-:W2:Y:S01]  /*140e0*/  SHFL.BFLY PT, R0, R5, 0x1, 0x1f ;  /* 0x0c201f0005007f89 */ /* 0x000ea200000e0000 */
[----:B-1----:R-:W-:Y:S01]  /*140f0*/  FADD.FTZ R7, R4, R3 ;  /* 0x0000000304077221 */ /* 0x002fe20000010000 */
[----:B------:R-:W-:Y:S02]  /*14100*/  IMAD.MOV.U32 R3, RZ, RZ, RZ ;  /* 0x000000ffff037224 */ /* 0x000fe400078e00ff */
[----:B------:R-:W-:-:S02]  /*14110*/  IMAD.MOV.U32 R4, RZ, RZ, RZ ;  /* 0x000000ffff047224 */ /* 0x000fc400078e00ff */
[----:B--2---:R-:W-:Y:S01]  /*14120*/  FADD.FTZ R0, R5, R0 ;  /* 0x0000000005007221 */ /* 0x004fe20000010000 */
[----:B------:R-:W-:Y:S01]  /*14130*/  FSETP.NE.FTZ.AND P2, PT, R7, RZ, PT ;  /* 0x000000ff0700720b */ /* 0x000fe20003f55000 */
[----:B------:R-:W-:-:S03]  /*14140*/  @!P0 IMAD R5, R18, 0x40, R190 ;  /* 0x0000004012058824 */ /* 0x000fc600078e02be */
[----:B------:R-:W-:Y:S01]  /*14150*/  FSETP.NE.FTZ.AND P3, PT, R0, RZ, PT ;  /* 0x000000ff0000720b */ /* 0x000fe20003f75000 */
[----:B------:R-:W-:-:S08]  /*14160*/  @!P0 IMAD R5, R5, 0x4, R2 ;  /* 0x0000000405058824 */ /* 0x000fd000078e0202 */
[----:B------:R-:W0:Y:S01]  /*14170*/  @P2 MUFU.RCP R3, R7 ;  /* 0x0000000700032308 */ /* 0x000e220000001000 */
[----:B------:R-:W-:-:S03]  /*14180*/  @P2 FMUL.FTZ R18, R169, 0.69314718246459960938 ;  /* 0x3f317218a9122820 */ /* 0x000fc60000410000 */
[----:B------:R-:W-:-:S04]  /*14190*/  @P3 FMUL.FTZ R169, R169, 0.69314718246459960938 ;  /* 0x3f317218a9a93820 */ /* 0x000fc80000410000 */
[----:B------:R-:W1:Y:S08]  /*141a0*/  @P3 MUFU.RCP R4, R0 ;  /* 0x0000000000043308 */ /* 0x000e700000001000 */
[----:B------:R-:W2:Y:S01]  /*141b0*/  @P2 MUFU.LG2 R2, R7 ;  /* 0x0000000700022308 */ /* 0x000ea20000000c00 */
[-C--:B0-----:R-:W-:Y:S01]  /*141c0*/  FMUL.FTZ R172, R32, R3.reuse ;  /* 0x0000000320ac7220 */ /* 0x081fe20000410000 */
[----:B------:R0:W-:Y:S01]  /*141d0*/  @!P0 STS [R5+0x38400], R3 ;  /* 0x0384000305008388 */ /* 0x0001e20000000800 */
[-C--:B------:R-:W-:Y:S01]  /*141e0*/  FMUL.FTZ R166, R33, R3.reuse ;  /* 0x0000000321a67220 */ /* 0x080fe20000410000 */
[-C--:B------:R-:W-:Y:S01]  /*141f0*/  FMUL.FTZ R24, R24, R3.reuse ;  /* 0x0000000318187220 */ /* 0x080fe20000410000 */
[-C--:B------:R-:W-:Y:S01]  /*14200*/  FMUL.FTZ R25, R25, R3.reuse ;  /* 0x0000000319197220 */ /* 0x080fe20000410000 */
[-C--:B------:R-:W-:Y:S01]  /*14210*/  FMUL.FTZ R28, R28, R3.reuse ;  /* 0x000000031c1c7220 */ /* 0x080fe20000410000 */
[-C--:B------:R-:W-:Y:S01]  /*14220*/  FMUL.FTZ R29, R29, R3.reuse ;  /* 0x000000031d1d7220 */ /* 0x080fe20000410000 */
[----:B------:R-:W3:Y:S01]  /*14230*/  @P3 MUFU.LG2 R32, R0 ;  /* 0x0000000000203308 */ /* 0x000ee20000000c00 */
        /* <DEDUP_REMOVED lines=65> */
[----:B------:R-:W-:Y:S01]  /*14650*/  FMUL.FTZ R13, R66, R4 ;  /* 0x00000004420d7220 */ /* 0x000fe20000410000 */
[----:B------:R-:W-:Y:S01]  /*14660*/  @P2 FFMA.FTZ R21, R18, R168, R33 ;  /* 0x000000a812152223 */ /* 0x000fe20000010021 */
[----:B------:R-:W-:Y:S01]  /*14670*/  PLOP3.LUT P0, PT, PT, PT, PT, 0x8, 0x0 ;  /* 0x000000000000781c */ /* 0x000fe20003f0e170 */
[-C--:B------:R-:W-:Y:S01]  /*14680*/  FMUL.FTZ R26, R26, R4.reuse ;  /* 0x000000041a1a7220 */ /* 0x080fe20000410000 */
[-C--:B------:R-:W-:Y:S01]  /*14690*/  FMUL.FTZ R27, R30, R4.reuse ;  /* 0x000000041e1b7220 */ /* 0x080fe20000410000 */
[-C--:B------:R-:W-:Y:S01]  /*146a0*/  FMUL.FTZ R31, R31, R4.reuse ;  /* 0x000000041f1f7220 */ /* 0x080fe20000410000 */
[-C--:B0-----:R-:W-:Y:S01]  /*146b0*/  FMUL.FTZ R3, R34, R4.reuse ;  /* 0x0000000422037220 */ /* 0x081fe20000410000 */
        /* <DEDUP_REMOVED lines=58> */
.L_x_5627:
[----:B------:R-:W-:Y:S05]  /*14a60*/  BSYNC B7 ;  /* 0x0000000000077941 */ /* 0x000fea0003800000 */
.L_x_5625:
        /* <DEDUP_REMOVED lines=9> */
[----:B------:R-:W2:Y:S01]  /*14b00*/  LDL R4, [R1+0xc] ;  /* 0x00000c0001047983 */ /* 0x000ea20000100800 */
[----:B------:R-:W-:Y:S01]  /*14b10*/  F2FP.BF16.F32.PACK_AB R24, R25, R24 ;  /* 0x000000181918723e */ /* 0x000fe200000010ff */
[----:B------:R-:W-:Y:S01]  /*14b20*/  ULDC.64 UR4, c[0x0][0xd00] ;  /* 0x0003400000047ab9 */ /* 0x000fe20000000a00 */
[----:B------:R-:W-:Y:S01]  /*14b30*/  F2FP.BF16.F32.PACK_AB R25, R0, R26 ;  /* 0x0000001a0019723e */ /* 0x000fe200000010ff */
[----:B------:R-:W3:Y:S01]  /*14b40*/  S2R R41, SR_SWINHI ;  /* 0x0000000000297919 */ /* 0x000ee20000002f00 */
        /* <DEDUP_REMOVED lines=16> */
[----:B------:R-:W-:Y:S02]  /*14c50*/  MOV R36, R2 ;  /* 0x0000000200247202 */ /* 0x000fe40000000f00 */
[----:B---3--:R-:W-:Y:S02]  /*14c60*/  MOV R37, R41 ;  /* 0x0000002900257202 */ /* 0x008fe40000000f00 */
        /* <DEDUP_REMOVED lines=25> */
[----:B------:R-:W-:Y:S01]  /*14e00*/  F2FP.BF16.F32.PACK_AB R147, R151, R150 ;  /* 0x000000969793723e */ /* 0x000fe200000010ff */
[----:B------:R-:W-:Y:S01]  /*14e10*/  BAR.SYNC.DEFER_BLOCKING 0x1, 0x100 ;  /* 0x0044000000007b1d */ /* 0x000fe20000010000 */
[----:B--2---:R-:W-:-:S03]  /*14e20*/  IMAD.WIDE R40, R4, 0x2, R36 ;  /* 0x0000000204287825 */ /* 0x004fc600078e0224 */
[C---:B------:R-:W-:Y:S02]  /*14e30*/  LOP3.LUT R45, R40.reuse, 0x380, RZ, 0xc0, !PT ;  /* 0x00000380282d7812 */ /* 0x040fe400078ec0ff */
[C---:B------:R-:W-:Y:S02]  /*14e40*/  IADD3 R0, P1, R40.reuse, 0x20, RZ ;  /* 0x0000002028007810 */ /* 0x040fe40007f3e0ff */
[----:B------:R-:W-:Y:S02]  /*14e50*/  SHF.R.U64 R45, R45, 0x3, RZ ;  /* 0x000000032d2d7819 */ /* 0x000fe400000012ff */
[C---:B------:R-:W-:Y:S02]  /*14e60*/  IADD3 R28, P4, R40.reuse, 0x60, RZ ;  /* 0x00000060281c7810 */ /* 0x040fe40007f9e0ff */
[----:B------:R-:W-:Y:S01]  /*14e70*/  LOP3.LUT R44, R45, R40, RZ, 0x3c, !PT ;  /* 0x000000282d2c7212 */ /* 0x000fe200078e3cff */
[--C-:B------:R-:W-:Y:S01]  /*14e80*/  IMAD.MOV.U32 R45, RZ, RZ, R41.reuse ;  /* 0x000000ffff2d7224 */ /* 0x100fe200078e0029 */
[----:B------:R-:W-:Y:S01]  /*14e90*/  IADD3 R4, P0, R40, 0x40, RZ ;  /* 0x0000004028047810 */ /* 0x000fe20007f1e0ff */
[----:B------:R-:W-:Y:S01]  /*14ea0*/  IMAD.X R29, RZ, RZ, R41, P4 ;  /* 0x000000ffff1d7224 */ /* 0x000fe200020e0629 */
[----:B------:R-:W-:-:S02]  /*14eb0*/  LOP3.LUT R169, R0, 0x380, RZ, 0xc0, !PT ;  /* 0x0000038000a97812 */ /* 0x000fc400078ec0ff */
[----:B------:R-:W-:Y:S02]  /*14ec0*/  LOP3.LUT R173, R28, 0x380, RZ, 0xc0, !PT ;  /* 0x000003801cad7812 */ /* 0x000fe400078ec0ff */
[----:B------:R-:W-:Y:S02]  /*14ed0*/  MOV R44, R44 ;  /* 0x0000002c002c7202 */ /* 0x000fe40000000f00 */
[----:B------:R-:W-:Y:S02]  /*14ee0*/  LOP3.LUT R171, R4, 0x380, RZ, 0xc0, !PT ;  /* 0x0000038004ab7812 */ /* 0x000fe400078ec0ff */
[----:B------:R-:W-:Y:S01]  /*14ef0*/  SHF.R.U64 R169, R169, 0x3, RZ ;  /* 0x00000003a9a97819 */ /* 0x000fe200000012ff */
[----:B------:R2:W-:Y:S01]  /*14f00*/  STSM.16.M88.4 [R44], R24 ;  /* 0x000000182c007844 */ /* 0x0005e20000000200 */
[----:B-----5:R-:W-:Y:S02]  /*14f10*/  IADD3 R30, P3, R40, 0x2000, RZ ;  /* 0x00002000281e7810 */ /* 0x020fe40007f7e0ff */
[----:B------:R-:W-:-:S02]  /*14f20*/  SHF.R.U64 R173, R173, 0x3, RZ ;  /* 0x00000003adad7819 */ /* 0x000fc400000012ff */
[C---:B-1----:R-:W-:Y:S01]  /*14f30*/  IADD3 R32, P5, R40.reuse, 0x2040, RZ ;  /* 0x0000204028207810 */ /* 0x042fe20007fbe0ff */
[--C-:B------:R-:W-:Y:S01]  /*14f40*/  IMAD.X R31, RZ, RZ, R41.reuse, P3 ;  /* 0x000000ffff1f7224 */ /* 0x100fe200018e0629 */
[----:B------:R-:W-:Y:S02]  /*14f50*/  SHF.R.U64 R171, R171, 0x3, RZ ;  /* 0x00000003abab7819 */ /* 0x000fe400000012ff */
[----:B------:R-:W-:Y:S01]  /*14f60*/  IADD3 R48, P6, R40, 0x2020, RZ ;  /* 0x0000202028307810 */ /* 0x000fe20007fde0ff */
[--C-:B------:R-:W-:Y:S01]  /*14f70*/  IMAD.X R53, RZ, RZ, R41.reuse, P5 ;  /* 0x000000ffff357224 */ /* 0x100fe200028e0629 */
[----:B------:R-:W-:Y:S02]  /*14f80*/  LOP3.LUT R28, R173, R28, RZ, 0x3c, !PT ;  /* 0x0000001cad1c7212 */ /* 0x000fe400078e3cff */
[----:B------:R-:W-:Y:S01]  /*14f90*/  LOP3.LUT R173, R32, 0x380, RZ, 0xc0, !PT ;  /* 0x0000038020ad7812 */ /* 0x000fe200078ec0ff */
[--C-:B------:R-:W-:Y:S01]  /*14fa0*/  IMAD.X R49, RZ, RZ, R41.reuse, P6 ;  /* 0x000000ffff317224 */ /* 0x100fe200030e0629 */
[----:B------:R-:W-:Y:S01]  /*14fb0*/  IADD3 R68, P4, R40, 0x4040, RZ ;  /* 0x0000404028447810 */ /* 0x000fe20007f9e0ff */
[--C-:B--2---:R-:W-:Y:S01]  /*14fc0*/  IMAD.X R25, RZ, RZ, R41.reuse, P1 ;  /* 0x000000ffff197224 */ /* 0x104fe200008e0629 */
[----:B------:R-:W-:Y:S01]  /*14fd0*/  LOP3.LUT R24, R169, R0, RZ, 0x3c, !PT ;  /* 0x00000000a9187212 */ /* 0x000fe200078e3cff */
[--C-:B------:R-:W-:Y:S01]  /*14fe0*/  IMAD.X R27, RZ, RZ, R41.reuse, P0 ;  /* 0x000000ffff1b7224 */ /* 0x100fe200000e0629 */
[----:B------:R-:W-:Y:S01]  /*14ff0*/  LOP3.LUT R169, R30, 0x380, RZ, 0xc0, !PT ;  /* 0x000003801ea97812 */ /* 0x000fe200078ec0ff */
[----:B------:R-:W-:Y:S01]  /*15000*/  IMAD.X R69, RZ, RZ, R41, P4 ;  /* 0x000000ffff457224 */ /* 0x000fe200020e0629 */
[----:B------:R-:W-:-:S02]  /*15010*/  LOP3.LUT R26, R171, R4, RZ, 0x3c, !PT ;  /* 0x00000004ab1a7212 */ /* 0x000fc400078e3cff */
[----:B------:R-:W-:Y:S02]  /*15020*/  LOP3.LUT R171, R48, 0x380, RZ, 0xc0, !PT ;  /* 0x0000038030ab7812 */ /* 0x000fe400078ec0ff */
[----:B------:R-:W-:Y:S02]  /*15030*/  SHF.R.U64 R169, R169, 0x3, RZ ;  /* 0x00000003a9a97819 */ /* 0x000fe400000012ff */
[C---:B------:R-:W-:Y:S02]  /*15040*/  IADD3 R60, P1, R40.reuse, 0x4000, RZ ;  /* 0x00004000283c7810 */ /* 0x040fe40007f3e0ff */
[----:B------:R-:W-:Y:S02]  /*15050*/  SHF.R.U64 R173, R173, 0x3, RZ ;  /* 0x00000003adad7819 */ /* 0x000fe400000012ff */
[----:B------:R-:W-:Y:S01]  /*15060*/  SHF.R.U64 R171, R171, 0x3, RZ ;  /* 0x00000003abab7819 */ /* 0x000fe200000012ff */
[----:B------:R-:W-:Y:S01]  /*15070*/  IMAD.X R61, RZ, RZ, R41, P1 ;  /* 0x000000ffff3d7224 */ /* 0x000fe200008e0629 */
[----:B------:R-:W-:-:S02]  /*15080*/  IADD3 R64, P0, R40, 0x4020, RZ ;  /* 0x0000402028407810 */ /* 0x000fc40007f1e0ff */
[----:B------:R-:W-:Y:S02]  /*15090*/  LOP3.LUT R30, R169, R30, RZ, 0x3c, !PT ;  /* 0x0000001ea91e7212 */ /* 0x000fe400078e3cff */
[----:B------:R-:W-:Y:S01]  /*150a0*/  IADD3 R56, P2, R40, 0x2060, RZ ;  /* 0x0000206028387810 */ /* 0x000fe20007f5e0ff */
[--C-:B------:R-:W-:Y:S01]  /*150b0*/  IMAD.X R65, RZ, RZ, R41.reuse, P0 ;  /* 0x000000ffff417224 */ /* 0x100fe200000e0629 */
[----:B------:R-:W-:Y:S02]  /*150c0*/  LOP3.LUT R52, R173, R32, RZ, 0x3c, !PT ;  /* 0x00000020ad347212 */ /* 0x000fe400078e3cff */
[----:B------:R-:W-:Y:S01]  /*150d0*/  LOP3.LUT R169, R60, 0x380, RZ, 0xc0, !PT ;  /* 0x000003803ca97812 */ /* 0x000fe200078ec0ff */
[----:B------:R-:W-:Y:S01]  /*150e0*/  IMAD.X R57, RZ, RZ, R41, P2 ;  /* 0x000000ffff397224 */ /* 0x000fe200010e0629 */
[----:B------:R-:W-:Y:S02]  /*150f0*/  LOP3.LUT R48, R171, R48, RZ, 0x3c, !PT ;  /* 0x00000030ab307212 */ /* 0x000fe400078e3cff */
[----:B------:R-:W-:-:S02]  /*15100*/  LOP3.LUT R173, R68, 0x380, RZ, 0xc0, !PT ;  /* 0x0000038044ad7812 */ /* 0x000fc400078ec0ff */
[----:B------:R-:W-:Y:S02]  /*15110*/  LOP3.LUT R171, R64, 0x380, RZ, 0xc0, !PT ;  /* 0x0000038040ab7812 */ /* 0x000fe400078ec0ff */
[----:B------:R-:W-:Y:S02]  /*15120*/  SHF.R.U64 R169, R169, 0x3, RZ ;  /* 0x00000003a9a97819 */ /* 0x000fe400000012ff */
[----:B------:R-:W-:Y:S02]  /*15130*/  IADD3 R44, P6, R40, 0x6000, RZ ;  /* 0x00006000282c7810 */ /* 0x000fe40007fde0ff */
[----:B------:R-:W-:Y:S02]  /*15140*/  LOP3.LUT R175, R56, 0x380, RZ, 0xc0, !PT ;  /* 0x0000038038af7812 */ /* 0x000fe400078ec0ff */
[----:B------:R-:W-:Y:S01]  /*15150*/  SHF.R.U64 R173, R173, 0x3, RZ ;  /* 0x00000003adad7819 */ /* 0x000fe200000012ff */
[----:B------:R-:W-:Y:S01]  /*15160*/  IMAD.X R115, RZ, RZ, R41, P6 ;  /* 0x000000ffff737224 */ /* 0x000fe200030e0629 */
[----:B------:R-:W-:-:S02]  /*15170*/  IADD3 R168, P2, R40, 0x6040, RZ ;  /* 0x0000604028a87810 */ /* 0x000fc40007f5e0ff */
[----:B------:R-:W-:Y:S02]  /*15180*/  SHF.R.U64 R171, R171, 0x3, RZ ;  /* 0x00000003abab7819 */ /* 0x000fe400000012ff */
[----:B------:R-:W-:Y:S01]  /*15190*/  IADD3 R70, P5, R40, 0x6020, RZ ;  /* 0x0000602028467810 */ /* 0x000fe20007fbe0ff */
[--C-:B------:R-:W-:Y:S01]  /*151a0*/  IMAD.X R45, RZ, RZ, R41.reuse, P2 ;  /* 0x000000ffff2d7224 */ /* 0x100fe200010e0629 */
[----:B------:R-:W-:Y:S02]  /*151b0*/  LOP3.LUT R60, R169, R60, RZ, 0x3c, !PT ;  /* 0x0000003ca93c7212 */ /* 0x000fe400078e3cff */
[----:B------:R-:W-:Y:S01]  /*151c0*/  SHF.R.U64 R175, R175, 0x3, RZ ;  /* 0x00000003afaf7819 */ /* 0x000fe200000012ff */
[----:B------:R-:W-:Y:S01]  /*151d0*/  IMAD.X R119, RZ, RZ, R41, P5 ;  /* 0x000000ffff777224 */ /* 0x000fe200028e0629 */
[----:B------:R-:W-:Y:S02]  /*151e0*/  LOP3.LUT R68, R173, R68, RZ, 0x3c, !PT ;  /* 0x00000044ad447212 */ /* 0x000fe400078e3cff */
[----:B------:R-:W-:-:S02]  /*151f0*/  LOP3.LUT R169, R44, 0x380, RZ, 0xc0, !PT ;  /* 0x000003802ca97812 */ /* 0x000fc400078ec0ff */
[----:B------:R-:W-:Y:S02]  /*15200*/  IADD3 R72, P3, R40, 0x4060, RZ ;  /* 0x0000406028487810 */ /* 0x000fe40007f7e0ff */
[----:B------:R-:W-:Y:S02]  /*15210*/  LOP3.LUT R64, R171, R64, RZ, 0x3c, !PT ;  /* 0x00000040ab407212 */ /* 0x000fe400078e3cff */
[----:B------:R-:W-:Y:S01]  /*15220*/  LOP3.LUT R173, R168, 0x380, RZ, 0xc0, !PT ;  /* 0x00000380a8ad7812 */ /* 0x000fe200078ec0ff */
[----:B------:R-:W-:Y:S01]  /*15230*/  IMAD.X R73, RZ, RZ, R41, P3 ;  /* 0x000000ffff497224 */ /* 0x000fe200018e0629 */
[----:B------:R-:W-:Y:S02]  /*15240*/  LOP3.LUT R171, R70, 0x380, RZ, 0xc0, !PT ;  /* 0x0000038046ab7812 */ /* 0x000fe400078ec0ff */
[----:B------:R-:W-:Y:S02]  /*15250*/  LOP3.LUT R56, R175, R56, RZ, 0x3c, !PT ;  /* 0x00000038af387212 */ /* 0x000fe400078e3cff */
[----:B------:R-:W-:-:S02]  /*15260*/  SHF.R.U64 R169, R169, 0x3, RZ ;  /* 0x00000003a9a97819 */ /* 0x000fc400000012ff */
[----:B------:R-:W-:Y:S02]  /*15270*/  LOP3.LUT R175, R72, 0x380, RZ, 0xc0, !PT ;  /* 0x0000038048af7812 */ /* 0x000fe400078ec0ff */
[----:B------:R-:W-:Y:S02]  /*15280*/  SHF.R.U64 R173, R173, 0x3, RZ ;  /* 0x00000003adad7819 */ /* 0x000fe400000012ff */
[----:B------:R-:W-:Y:S02]  /*15290*/  SHF.R.U64 R171, R171, 0x3, RZ ;  /* 0x00000003abab7819 */ /* 0x000fe400000012ff */
[----:B------:R-:W-:Y:S02]  /*152a0*/  LOP3.LUT R114, R169, R44, RZ, 0x3c, !PT ;  /* 0x0000002ca9727212 */ /* 0x000fe400078e3cff */
[----:B------:R-:W-:Y:S02]  /*152b0*/  SHF.R.U64 R175, R175, 0x3, RZ ;  /* 0x00000003afaf7819 */ /* 0x000fe400000012ff */
[----:B------:R-:W-:-:S02]  /*152c0*/  LOP3.LUT R44, R173, R168, RZ, 0x3c, !PT ;  /* 0x000000a8ad2c7212 */ /* 0x000fc400078e3cff */
[----:B------:R-:W-:Y:S02]  /*152d0*/  IADD3 R40, P1, R40, 0x6060, RZ ;  /* 0x0000606028287810 */ /* 0x000fe40007f3e0ff */
[----:B------:R-:W-:Y:S02]  /*152e0*/  LOP3.LUT R118, R171, R70, RZ, 0x3c, !PT ;  /* 0x00000046ab767212 */ /* 0x000fe400078e3cff */
[----:B------:R-:W-:Y:S01]  /*152f0*/  MOV R168, R24 ;  /* 0x0000001800a87202 */ /* 0x000fe20000000f00 */
[----:B------:R-:W-:Y:S01]  /*15300*/  IMAD.X R41, RZ, RZ, R41, P1 ;  /* 0x000000ffff297224 */ /* 0x000fe200008e0629 */
[----:B------:R-:W-:Y:S02]  /*15310*/  MOV R169, R26 ;  /* 0x0000001a00a97202 */ /* 0x000fe40000000f00 */
[----:B------:R-:W-:Y:S02]  /*15320*/  MOV R32, R28 ;  /* 0x0000001c00207202 */ /* 0x000fe40000000f00 */
[----:B------:R-:W-:-:S02]  /*15330*/  MOV R70, R30 ;  /* 0x0000001e00467202 */ /* 0x000fc40000000f00 */
[----:B------:R-:W-:Y:S02]  /*15340*/  F2FP.BF16.F32.PACK_AB R24, R166, R172 ;  /* 0x000000aca618723e */ /* 0x000fe400000010ff */
[----:B------:R-:W-:Y:S02]  /*15350*/  F2FP.BF16.F32.PACK_AB R25, R5, R3 ;  /* 0x000000030519723e */ /* 0x000fe400000010ff */
[----:B------:R-:W-:Y:S02]  /*15360*/  F2FP.BF16.F32.PACK_AB R26, R164, R167 ;  /* 0x000000a7a41a723e */ /* 0x000fe400000010ff */
[----:B------:R-:W-:Y:S02]  /*15370*/  F2FP.BF16.F32.PACK_AB R27, R39, R38 ;  /* 0x00000026271b723e */ /* 0x000fe400000010ff */
[----:B------:R-:W-:Y:S02]  /*15380*/  F2FP.BF16.F32.PACK_AB R28, R162, R165 ;  /* 0x000000a5a21c723e */ /* 0x000fe400000010ff */
[----:B------:R-:W-:Y:S01]  /*15390*/  F2FP.BF16.F32.PACK_AB R29, R43, R42 ;  /* 0x0000002a2b1d723e */ /* 0x000fe200000010ff */
[----:B------:R1:W-:Y:S01]  /*153a0*/  STSM.16.M88.4 [R168], R24 ;  /* 0x00000018a8007844 */ /* 0x0003e20000000200 */
[----:B------:R-:W-:-:S02]  /*153b0*/  F2FP.BF16.F32.PACK_AB R30, R160, R163 ;  /* 0x000000a3a01e723e */ /* 0x000fc400000010ff */
[----:B------:R-:W-:Y:S02]  /*153c0*/  F2FP.BF16.F32.PACK_AB R31, R47, R46 ;  /* 0x0000002e2f1f723e */ /* 0x000fe400000010ff */
[----:B------:R-:W-:Y:S02]  /*153d0*/  LOP3.LUT R72, R175, R72, RZ, 0x3c, !PT ;  /* 0x00000048af487212 */ /* 0x000fe400078e3cff */
[----:B------:R-:W-:Y:S01]  /*153e0*/  LOP3.LUT R175, R40, 0x380, RZ, 0xc0, !PT ;  /* 0x0000038028af7812 */ /* 0x000fe200078ec0ff */
[----:B------:R2:W-:Y:S01]  /*153f0*/  STSM.16.M88.4 [R169], R28 ;  /* 0x0000001ca9007844 */ /* 0x0005e20000000200 */
[----:B------:R-:W-:Y:S02]  /*15400*/  F2FP.BF16.F32.PACK_AB R4, R158, R161 ;  /* 0x000000a19e04723e */ /* 0x000fe400000010ff */
[----:B------:R-:W-:Y:S02]  /*15410*/  F2FP.BF16.F32.PACK_AB R5, R51, R50 ;  /* 0x000000323305723e */ /* 0x000fe400000010ff */
[----:B------:R-:W-:-:S02]  /*15420*/  MOV R48, R48 ;  /* 0x0000003000307202 */ /* 0x000fc40000000f00 */
[----:B------:R-:W-:Y:S01]  /*15430*/  MOV R52, R52 ;  /* 0x0000003400347202 */ /* 0x000fe20000000f00 */
[----:B------:R3:W-:Y:S01]  /*15440*/  STSM.16.M88.4 [R32], R4 ;  /* 0x0000000420007844 */ /* 0x0007e20000000200 */
[----:B-1----:R-:W-:Y:S02]  /*15450*/  F2FP.BF16.F32.PACK_AB R24, R152, R153 ;  /* 0x000000999818723e */ /* 0x002fe400000010ff */
[----:B------:R-:W-:Y:S01]  /*15460*/  F2FP.BF16.F32.PACK_AB R25, R75, R74 ;  /* 0x0000004a4b19723e */ /* 0x000fe200000010ff */
[----:B------:R-:W-:Y:S01]  /*15470*/  STSM.16.M88.4 [R70], R8 ;  /* 0x0000000846007844 */ /* 0x000fe20000000200 */
[----:B------:R-:W-:Y:S02]  /*15480*/  F2FP.BF16.F32.PACK_AB R26, R77, R76 ;  /* 0x0000004c4d1a723e */ /* 0x000fe400000010ff */
[----:B------:R-:W-:Y:S01]  /*15490*/  F2FP.BF16.F32.PACK_AB R27, R79, R78 ;  /* 0x0000004e4f1b723e */ /* 0x000fe200000010ff */
[----:B------:R-:W-:Y:S01]  /*154a0*/  STSM.16.M88.4 [R48], R12 ;  /* 0x0000000c30007844 */ /* 0x000fe20000000200 */
[----:B------:R-:W-:-:S02]  /*154b0*/  SHF.R.U64 R175, R175, 0x3, RZ ;  /* 0x00000003afaf7819 */ /* 0x000fc400000012ff */
[----:B------:R-:W-:Y:S01]  /*154c0*/  MOV R56, R56 ;  /* 0x0000003800387202 */ /* 0x000fe20000000f00 */
[----:B------:R-:W-:Y:S01]  /*154d0*/  STSM.16.M88.4 [R52], R24 ;  /* 0x0000001834007844 */ /* 0x000fe20000000200 */
[----:B--2---:R-:W-:Y:S02]  /*154e0*/  F2FP.BF16.F32.PACK_AB R28, R81, R80 ;  /* 0x00000050511c723e */ /* 0x004fe400000010ff */
[----:B------:R-:W-:Y:S01]  /*154f0*/  F2FP.BF16.F32.PACK_AB R29, R83, R82 ;  /* 0x00000052531d723e */ /* 0x000fe200000010ff */
[----:B---3--:R-:W-:Y:S01]  /*15500*/  IMAD.MOV.U32 R32, RZ, RZ, RZ ;  /* 0x000000ffff207224 */ /* 0x008fe200078e00ff */
[----:B------:R-:W-:Y:S02]  /*15510*/  F2FP.BF16.F32.PACK_AB R30, R85, R84 ;  /* 0x00000054551e723e */ /* 0x000fe400000010ff */
[----:B------:R-:W-:Y:S02]  /*15520*/  F2FP.BF16.F32.PACK_AB R31, R87, R86 ;  /* 0x00000056571f723e */ /* 0x000fe400000010ff */
[----:B------:R-:W-:-:S02]  /*15530*/  MOV R60, R60 ;  /* 0x0000003c003c7202 */ /* 0x000fc40000000f00 */
[----:B------:R-:W-:Y:S01]  /*15540*/  MOV R64, R64 ;  /* 0x0000004000407202 */ /* 0x000fe20000000f00 */
[----:B------:R-:W-:Y:S01]  /*15550*/  STSM.16.M88.4 [R56], R28 ;  /* 0x0000001c38007844 */ /* 0x000fe20000000200 */
[----:B------:R-:W-:Y:S02]  /*15560*/  MOV R68, R68 ;  /* 0x0000004400447202 */ /* 0x000fe40000000f00 */
[----:B------:R-:W-:Y:S01]  /*15570*/  MOV R0, R114 ;  /* 0x0000007200007202 */ /* 0x000fe20000000f00 */
[----:B------:R-:W-:Y:S01]  /*15580*/  STSM.16.M88.4 [R60], R88 ;  /* 0x000000583c007844 */ /* 0x000fe20000000200 */
[----:B------:R-:W-:Y:S02]  /*15590*/  LOP3.LUT R40, R175, R40, RZ, 0x3c, !PT ;  /* 0x00000028af287212 */ /* 0x000fe400078e3cff */
[----:B------:R-:W-:Y:S01]  /*155a0*/  MOV R72, R72 ;  /* 0x0000004800487202 */ /* 0x000fe20000000f00 */
[----:B------:R-:W-:Y:S01]  /*155b0*/  STSM.16.M88.4 [R64], R96 ;  /* 0x0000006040007844 */ /* 0x000fe20000000200 */
[----:B------:R-:W-:-:S02]  /*155c0*/  F2FP.BF16.F32.PACK_AB R114, R117, R116 ;  /* 0x000000747572723e */ /* 0x000fc400000010ff */
[----:B------:R-:W-:Y:S01]  /*155d0*/  F2FP.BF16.F32.PACK_AB R115, R66, R62 ;  /* 0x0000003e4273723e */ /* 0x000fe200000010ff */
[----:B------:R-:W-:Y:S01]  /*155e0*/  STSM.16.M88.4 [R68], R104 ;  /* 0x0000006844007844 */ /* 0x000fe20000000200 */
[----:B------:R-:W-:Y:S02]  /*155f0*/  ISETP.NE.U32.AND P0, PT, RZ, UR4, PT ;  /* 0x00000004ff007c0c */ /* 0x000fe4000bf05070 */
[----:B------:R-:W-:Y:S01]  /*15600*/  IADD3 R6, P1, R218, UR4, RZ ;  /* 0x00000004da067c10 */ /* 0x000fe2000ff3e0ff */
[----:B------:R-:W-:Y:S01]  /*15610*/  STSM.16.M88.4 [R72], R112 ;  /* 0x0000007048007844 */ /* 0x000fe20000000200 */
[----:B------:R-:W-:Y:S02]  /*15620*/  MOV R118, R118 ;  /* 0x0000007600767202 */ /* 0x000fe40000000f00 */
[----:B------:R-:W-:Y:S01]  /*15630*/  MOV R44, R44 ;  /* 0x0000002c002c7202 */ /* 0x000fe20000000f00 */
[----:B------:R1:W-:Y:S01]  /*15640*/  STSM.16.M88.4 [R0], R120 ;  /* 0x0000007800007844 */ /* 0x0003e20000000200 */
[----:B------:R-:W-:-:S02]  /*15650*/  MOV R40, R40 ;  /* 0x0000002800287202 */ /* 0x000fc40000000f00 */
[----:B------:R-:W-:Y:S01]  /*15660*/  ISETP.NE.AND.EX P0, PT, RZ, UR5, PT, P0 ;  /* 0x00000005ff007c0c */ /* 0x000fe2000bf05300 */
[----:B------:R-:W-:Y:S01]  /*15670*/  STSM.16.M88.4 [R118], R128 ;  /* 0x0000008076007844 */ /* 0x000fe20000000200 */
[----:B------:R-:W-:Y:S01]  /*15680*/  IADD3.X R7, R219, UR5, RZ, P1, !PT ;  /* 0x00000005db077c10 */ /* 0x000fe20008ffe4ff */
[----:B------:R-:W-:Y:S02]  /*15690*/  ULDC.64 UR4, c[0x0][0xd08] ;  /* 0x0003420000047ab9 */ /* 0x000fe40000000a00 */
[----:B------:R-:W-:Y:S01]  /*156a0*/  STSM.16.M88.4 [R44], R136 ;  /* 0x000000882c007844 */ /* 0x000fe20000000200 */
[----:B------:R-:W-:-:S03]  /*156b0*/  ISETP.NE.U32.AND P6, PT, RZ, UR4, PT ;  /* 0x00000004ff007c0c */ /* 0x000fc6000bfc5070 */
[----:B------:R2:W-:Y:S01]  /*156c0*/  STSM.16.M88.4 [R40], R144 ;  /* 0x0000009028007844 */ /* 0x0005e20000000200 */
[----:B------:R-:W-:Y:S01]  /*156d0*/  BAR.SYNC.DEFER_BLOCKING 0x1, 0x100 ;  /* 0x0044000000007b1d */ /* 0x000fe20000010000 */
        /* <DEDUP_REMOVED lines=59> */
.L_x_5707:
        /* <DEDUP_REMOVED lines=45> */
[----:B------:R-:W-:Y:S02]  /*15d60*/  IMAD.IADD R26, R216, 0x1, R195 ;  /* 0x00000001d81a7824 */ /* 0x000fe400078e02c3 */
        /* <DEDUP_REMOVED lines=8> */
[----:B------:R-:W-:Y:S02]  /*15df0*/  IMAD.IADD R31, R190, 0x1, R195 ;  /* 0x00000001be1f7824 */ /* 0x000fe400078e02c3 */
        /* <DEDUP_REMOVED lines=34> */
.L_x_5708:
        /* <DEDUP_REMOVED lines=32> */
[----:B------:R-:W-:Y:S01]  /*16220*/  IMAD.IADD R82, R195, 0x1, R32 ;  /* 0x00000001c3527824 */ /* 0x000fe200078e0220 */
        /* <DEDUP_REMOVED lines=32> */
[----:B------:R-:W-:Y:S01]  /*16430*/  IMAD.IADD R195, R229, 0x1, R195 ;  /* 0x00000001e5c37824 */ /* 0x000fe200078e02c3 */
        /* <DEDUP_REMOVED lines=38> */
[----:B------:R-:W-:Y:S02]  /*166a0*/  SHF.R.S32.HI R95, RZ, 0x1f, R222 ;  /* 0x0000001fff5f7819 */ /* 0x000fe400000114de */
[----:B------:R-:W-:Y:S02]  /*166b0*/  SHF.R.S32.HI R96, RZ, 0x1f, R223 ;  /* 0x0000001fff607819 */ /* 0x000fe400000114df */
[----:B------:R-:W-:Y:S02]  /*166c0*/  SHF.R.S32.HI R97, RZ, 0x1f, R224 ;  /* 0x0000001fff617819 */ /* 0x000fe400000114e0 */
[----:B------:R-:W-:Y:S01]  /*166d0*/  SHF.R.S32.HI R98, RZ, 0x1f, R225 ;  /* 0x0000001fff627819 */ /* 0x000fe200000114e1 */
[----:B-12---:R-:W-:Y:S06]  /*166e0*/  @P1 BRA `(.L_x_5710) ;  /* 0x00000000007c1947 */ /* 0x006fec0003800000 */
[-C--:B------:R-:W-:Y:S02]  /*166f0*/  ISETP.GE.AND P1, PT, R225, R88.reuse, PT ;  /* 0x00000058e100720c */ /* 0x080fe40003f26270 */
[-C--:B------:R-:W-:Y:S02]  /*16700*/  ISETP.GE.AND P0, PT, R193, R88.reuse, PT ;  /* 0x00000058c100720c */ /* 0x080fe40003f06270 */
[-C--:B------:R-:W-:Y:S02]  /*16710*/  ISETP.GE.AND P5, PT, R224, R88.reuse, PT ;  /* 0x00000058e000720c */ /* 0x080fe40003fa6270 */
[----:B------:R-:W-:-:S07]  /*16720*/  ISETP.GE.AND P3, PT, R223, R88, PT ;  /* 0x00000058df00720c */ /* 0x000fce0003f66270 */
[----:B------:R-:W-:Y:S02]  /*16730*/  @!P1 LEA R82, P2, R225, R80, 0x1 ;  /* 0x00000050e1529211 */ /* 0x000fe400078408ff */
        /* <DEDUP_REMOVED lines=26> */
.L_x_5710:
[----:B------:R-:W-:Y:S05]  /*168e0*/  BSYNC B1 ;  /* 0x0000000000017941 */ /* 0x000fea0003800000 */
.L_x_5709:
[----:B------:R-:W-:Y:S01]  /*168f0*/  VIADD R0, R195, 0x20 ;  /* 0x00000020c3007836 */ /* 0x000fe20000000000 */
[----:B----45:R1:W2:Y:S04]  /*16900*/  SHFL.IDX PT, R7, R90, 0x1, 0x181f ;  /* 0x00381f005a077f89 */ /* 0x0302a800000e0000 */
[----:B------:R-:W-:Y:S01]  /*16910*/  ISETP.GE.AND P0, PT, R0, R91, PT ;  /* 0x0000005b0000720c */ /* 0x000fe20003f06270 */
[----:B------:R1:W4:-:S12]  /*16920*/  SHFL.IDX PT, R6, R89, 0x1, 0x181f ;  /* 0x00381f0059067f89 */ /* 0x00031800000e0000 */
[----:B-1----:R-:W-:Y:S05]  /*16930*/  @P0 BRA `(.L_x_5711) ;  /* 0x0000000c00f80947 */ /* 0x002fea0003800000 */
[-C--:B------:R-:W-:Y:S02]  /*16940*/  ISETP.GE.AND P5, PT, R225, R88.reuse, PT ;  /* 0x00000058e100720c */ /* 0x080fe40003fa6270 */
[-C--:B------:R-:W-:Y:S02]  /*16950*/  ISETP.GE.AND P6, PT, R193, R88.reuse, PT ;  /* 0x00000058c100720c */ /* 0x080fe40003fc6270 */
[-C--:B------:R-:W-:Y:S02]  /*16960*/  ISETP.GE.AND P3, PT, R224, R88.reuse, PT ;  /* 0x00000058e000720c */ /* 0x080fe40003f66270 */
[-C--:B------:R-:W-:Y:S02]  /*16970*/  ISETP.GE.AND P2, PT, R223, R88.reuse, PT ;  /* 0x00000058df00720c */ /* 0x080fe40003f46270 */
[-C--:B------:R-:W-:Y:S02]  /*16980*/  ISETP.GE.AND P1, PT, R222, R88.reuse, PT ;  /* 0x00000058de00720c */ /* 0x080fe40003f26270 */
[----:B------:R-:W-:-:S03]  /*16990*/  ISETP.GE.AND P0, PT, R221, R88, PT ;  /* 0x00000058dd00720c */ /* 0x000fc60003f06270 */
[-C--:B----4-:R-:W-:Y:S02]  /*169a0*/  @!P5 LEA R12, P4, R225, R6.reuse, 0x1 ;  /* 0x00000006e10cd211 */ /* 0x090fe400078808ff */
[----:B--2---:R-:W-:Y:S02]  /*169b0*/  @!P6 IMAD.WIDE R4, R193, 0x2, R6 ;  /* 0x00000002c104e825 */ /* 0x004fe400078e0206 */
        /* <DEDUP_REMOVED lines=14> */
[----:B-1----:R-:W-:-:S03]  /*16aa0*/  @P4 LEA R4, P5, R233, R6, 0x1 ;  /* 0x00000006e9044211 */ /* 0x002fc600078a08ff */
[----:B------:R2:W-:Y:S01]  /*16ab0*/  @!P1 ST.E.128 desc[UR40][R28.64], R52 ;  /* 0x000000341c009985 */ /* 0x0005e2000c101d28 */
[----:B------:R-:W-:-:S03]  /*16ac0*/  @P4 LEA.HI.X R5, R233, R7, R93, 0x1, P5 ;  /* 0x00000007e9054211 */ /* 0x000fc600028f0c5d */
[----:B------:R2:W-:Y:S01]  /*16ad0*/  @!P0 ST.E.128 desc[UR40][R30.64], R60 ;  /* 0x0000003c1e008985 */ /* 0x0005e2000c101d28 */
[----:B------:R-:W-:-:S03]  /*16ae0*/  LOP3.LUT P0, RZ, R32, 0x80, RZ, 0xc0, !PT ;  /* 0x0000008020ff7812 */ /* 0x000fc6000780c0ff */
[----:B------:R2:W-:Y:S10]  /*16af0*/  @P4 ST.E.128 desc[UR40][R4.64], R68 ;  /* 0x0000004404004985 */ /* 0x0005f4000c101d28 */
[----:B------:R-:W-:Y:S05]  /*16b00*/  @!P0 BRA `(.L_x_5711) ;  /* 0x0000000c00848947 */ /* 0x000fea0003800000 */
[----:B--2---:R-:W-:-:S04]  /*16b10*/  LEA R4, P0, R232, R6, 0x1 ;  /* 0x00000006e8047211 */ /* 0x004fc800078008ff */
[----:B------:R-:W-:-:S05]  /*16b20*/  LEA.HI.X R5, R232, R7, R92, 0x1, P0 ;  /* 0x00000007e8057211 */ /* 0x000fca00000f0c5c */
[----:B------:R1:W-:Y:S01]  /*16b30*/  ST.E.128 desc[UR40][R4.64], R76 ;  /* 0x0000004c04007985 */ /* 0x0003e2000c101d28 */
[----:B------:R-:W-:Y:S05]  /*16b40*/  BRA `(.L_x_5711) ;  /* 0x0000000c00747947 */ /* 0x000fea0003800000 */
.L_x_5706:
        /* <DEDUP_REMOVED lines=24> */
.L_x_5712:
        /* <DEDUP_REMOVED lines=8> */
[----:B----4-:R-:W-:Y:S01]  /*16d50*/  IMAD R4, R0, R14, RZ ;  /* 0x0000000e00047224 */ /* 0x010fe200078e02ff */
[----:B--2---:R-:W-:-:S04]  /*16d60*/  IADD3 R11, R195, -0x80, R5 ;  /* 0xffffff80c30b7810 */ /* 0x004fc80007ffe005 */
        /* <DEDUP_REMOVED lines=9> */
[----:B------:R-:W2:Y:S01]  /*16e00*/  @P0 LDC R6, c[0x0][0xcec] ;  /* 0x00033b00ff060b82 */ /* 0x000ea20000000800 */
[----:B------:R-:W-:Y:S01]  /*16e10*/  IMAD R9, R217, UR5, R8 ;  /* 0x00000005d9097c24 */ /* 0x000fe2000f8e0208 */
[----:B------:R-:W-:-:S03]  /*16e20*/  ULDC.64 UR4, c[0x0][0xc98] ;  /* 0x0003260000047ab9 */ /* 0x000fc60000000a00 */
[----:B------:R-:W-:-:S03]  /*16e30*/  IMAD.IADD R5, R5, 0x1, R9 ;  /* 0x0000000105057824 */ /* 0x000fc600078e0209 */
[----:B------:R-:W4:Y:S01]  /*16e40*/  @P0 LDC R15, c[0x0][0xcf0] ;  /* 0x00033c00ff0f0b82 */ /* 0x000f220000000800 */
[----:B------:R-:W-:-:S04]  /*16e50*/  IMAD.WIDE.U32 R4, R13, UR4, R4 ;  /* 0x000000040d047c25 */ /* 0x000fc8000f8e0004 */
[----:B--2---:R-:W-:-:S05]  /*16e60*/  @P0 IMAD.HI.U32 R6, R11, R6, RZ ;  /* 0x000000060b060227 */ /* 0x004fca00078e00ff */
[----:B----4-:R-:W-:Y:S01]  /*16e70*/  @P0 SHF.R.U32.HI R7, RZ, R15, R6 ;  /* 0x0000000fff070219 */ /* 0x010fe20000011606 */
[----:B------:R-:W-:-:S03]  /*16e80*/  IMAD R6, R230, UR4, RZ ;  /* 0x00000004e6067c24 */ /* 0x000fc6000f8e02ff */
[----:B------:R-:W-:Y:S01]  /*16e90*/  IADD3 R4, P0, R7, R4, RZ ;  /* 0x0000000407047210 */ /* 0x000fe20007f1e0ff */
[----:B------:R-:W-:Y:S02]  /*16ea0*/  IMAD.MOV R9, RZ, RZ, -R7 ;  /* 0x000000ffff097224 */ /* 0x000fe400078e0a07 */
[----:B------:R-:W-:Y:S01]  /*16eb0*/  IMAD R8, R13, UR5, R6 ;  /* 0x000000050d087c24 */ /* 0x000fe2000f8e0206 */
[----:B------:R-:W-:Y:S01]  /*16ec0*/  ULDC.64 UR4, c[0x0][0xc88] ;  /* 0x0003220000047ab9 */ /* 0x000fe20000000a00 */
[----:B------:R-:W-:Y:S01]  /*16ed0*/  IMAD R9, R14, R9, R11 ;  /* 0x000000090e097224 */ /* 0x000fe200078e020b */
[----:B------:R-:W-:-:S04]  /*16ee0*/  SHF.R.S32.HI R11, RZ, 0x1f, R7 ;  /* 0x0000001fff0b7819 */ /* 0x000fc80000011407 */
        /* <DEDUP_REMOVED lines=11> */
.L_x_5714:
[----:B------:R-:W-:Y:S05]  /*16fa0*/  BSYNC B1 ;  /* 0x0000000000017941 */ /* 0x000fea0003800000 */
.L_x_5713:
[----:B---3--:R-:W-:Y:S01]  /*16fb0*/  ISETP.NE.AND P0, PT, R21, 0x1, PT ;  /* 0x000000011500780c */ /* 0x008fe20003f05270 */
[----:B------:R-:W3:Y:S01]  /*16fc0*/  LDC R24, c[0x0][0xbc8] ;  /* 0x0002f200ff187b82 */ /* 0x000ee20000000800 */
        /* <DEDUP_REMOVED lines=13> */
[----:B------:R-:W-:Y:S01]  /*170a0*/  IMAD.IADD R5, R5, 0x1, R3 ;  /* 0x0000000105057824 */ /* 0x000fe200078e0203 */
[----:B-1----:R-:W-:Y:S01]  /*170b0*/  SHF.R.S32.HI R32, RZ, 0x1f, R223 ;  /* 0x0000001fff207819 */ /* 0x002fe200000114df */
[C---:B------:R-:W-:Y:S01]  /*170c0*/  IMAD R3, R217.reuse, UR5, R6 ;  /* 0x00000005d9037c24 */ /* 0x040fe2000f8e0206 */
[----:B------:R-:W-:Y:S01]  /*170d0*/  SHF.R.S32.HI R36, RZ, 0x1f, R224 ;  /* 0x0000001fff247819 */ /* 0x000fe200000114e0 */
[----:B------:R-:W-:Y:S01]  /*170e0*/  IMAD.WIDE.U32 R4, R217, UR4, R4 ;  /* 0x00000004d9047c25 */ /* 0x000fe2000f8e0004 */
[----:B------:R-:W1:Y:S01]  /*170f0*/  @P0 LDC R9, c[0x0][0xcf0] ;  /* 0x00033c00ff090b82 */ /* 0x000e620000000800 */
[----:B------:R-:W-:Y:S01]  /*17100*/  ULDC.64 UR4, c[0x0][0xbf0] ;  /* 0x0002fc0000047ab9 */ /* 0x000fe20000000a00 */
[----:B------:R-:W-:Y:S01]  /*17110*/  SHF.R.S32.HI R37, RZ, 0x1f, R225 ;  /* 0x0000001fff257819 */ /* 0x000fe200000114e1 */
[----:B------:R-:W-:Y:S01]  /*17120*/  IMAD R6, R228, 0x20, R229 ;  /* 0x00000020e4067824 */ /* 0x000fe200078e02e5 */
[-C--:B---3--:R-:W-:Y:S01]  /*17130*/  ISETP.GE.AND P1, PT, R225, R24.reuse, PT ;  /* 0x00000018e100720c */ /* 0x088fe20003f26270 */
[----:B------:R-:W-:Y:S01]  /*17140*/  IMAD.IADD R5, R5, 0x1, R3 ;  /* 0x0000000105057824 */ /* 0x000fe200078e0203 */
[-C--:B------:R-:W-:Y:S01]  /*17150*/  ISETP.GE.AND P2, PT, R193, R24.reuse, PT ;  /* 0x00000018c100720c */ /* 0x080fe20003f46270 */
[----:B------:R-:W-:Y:S01]  /*17160*/  IMAD R3, R230, UR4, RZ ;  /* 0x00000004e6037c24 */ /* 0x000fe2000f8e02ff */
[----:B------:R-:W-:Y:S01]  /*17170*/  SEL R10, RZ, 0xffffffff, P1 ;  /* 0xffffffffff0a7807 */ /* 0x000fe20000800000 */
[----:B------:R-:W-:Y:S01]  /*17180*/  IMAD.IADD R8, R195, 0x1, R6 ;  /* 0x00000001c3087824 */ /* 0x000fe200078e0206 */
        /* <DEDUP_REMOVED lines=11> */
[----:B-1----:R-:W-:Y:S01]  /*17240*/  @P0 SHF.R.U32.HI R3, RZ, R9, R6 ;  /* 0x00000009ff030219 */ /* 0x002fe20000011606 */
[----:B------:R-:W-:Y:S01]  /*17250*/  IMAD.SHL.U32 R11, R11, 0x8, RZ ;  /* 0x000000080b0b7824 */ /* 0x000fe200078e00ff */
[----:B------:R-:W-:Y:S01]  /*17260*/  LOP3.LUT R9, R10, 0x2, R7, 0xe2, !PT ;  /* 0x000000020a097812 */ /* 0x000fe200078ee207 */
[----:B------:R-:W-:Y:S01]  /*17270*/  IMAD.IADD R26, R229, 0x1, R195 ;  /* 0x00000001e51a7824 */ /* 0x000fe200078e02c3 */
        /* <DEDUP_REMOVED lines=69> */
.L_x_5716:
[----:B------:R-:W-:Y:S05]  /*176d0*/  BSYNC B1 ;  /* 0x0000000000017941 */ /* 0x000fea0003800000 */
.L_x_5715:
        /* <DEDUP_REMOVED lines=36> */
.L_x_5711:
[----:B------:R-:W-:Y:S05]  /*17920*/  BSYNC B0 ;  /* 0x0000000000007941 */ /* 0x000fea0003800000 */
.L_x_5705:
[----:B------:R-:W-:Y:S02]  /*17930*/  ULDC UR4, c[0x0][0xd3c] ;  /* 0x00034f0000047ab9 */ /* 0x000fe40000000800 */
[----:B------:R-:W-:-:S13]  /*17940*/  ISETP.GE.AND P0, PT, R35, UR4, PT ;  /* 0x0000000423007c0c */ /* 0x000fda000bf06270 */
[----:B------:R-:W-:Y:S05]  /*17950*/  @!P0 BRA `(.L_x_5717) ;  /* 0xfffffe98003c8947 */ /* 0x000fea000383ffff */
[----:B------:R-:W-:Y:S05]  /*17960*/  BRA `(.L_x_5584) ;  /* 0x000000a000387947 */ /* 0x000fea0003800000 */
.L_x_5582:
        /* <DEDUP_REMOVED lines=18> */
.L_x_5718:
        /* <DEDUP_REMOVED lines=42> */
.L_x_5724:
        /* <DEDUP_REMOVED lines=12> */
.L_x_5723:
[----:B------:R-:W-:Y:S05]  /*17df0*/  BSYNC B0 ;  /* 0x0000000000007941 */ /* 0x000fea0003800000 */
.L_x_5722:
        /* <DEDUP_REMOVED lines=21> */
.L_x_5720:
        /* <DEDUP_REMOVED lines=20> */
.L_x_5725:
[----:B-1----:R-:W-:Y:S01]  /*18090*/  IMAD.MOV R2, RZ, RZ, -R3 ;  /* 0x000000ffff027224 */ /* 0x002fe200078e0a03 */
[----:B--2---:R-:W-:Y:S01]  /*180a0*/  IABS R4, R8 ;  /* 0x0000000800047213 */ /* 0x004fe20000000000 */
        /* <DEDUP_REMOVED lines=24> */
[----:B------:R-:W-:Y:S01]  /*18230*/  VIADDMNMX R10, R3, UR5, R10, PT ;  /* 0x00000005030a7c46 */ /* 0x000fe2000b80010a */
[----:B------:R-:W-:Y:S01]  /*18240*/  IMAD.IADD R4, R7, 0x1, R4 ;  /* 0x0000000107047824 */ /* 0x000fe200078e0204 */
[----:B------:R-:W-:Y:S02]  /*18250*/  IABS R8, R7 ;  /* 0x0000000700087213 */ /* 0x000fe40000000000 */
[----:B------:R-:W-:-:S04]  /*18260*/  IABS R6, R10 ;  /* 0x0000000a00067213 */ /* 0x000fc80000000000 */
[----:B------:R-:W1:Y:S08]  /*18270*/  I2F.RP R11, R6 ;  /* 0x00000006000b7306 */ /* 0x000e700000209400 */
[----:B-1----:R-:W1:Y:S02]  /*18280*/  MUFU.RCP R11, R11 ;  /* 0x0000000b000b7308 */ /* 0x002e640000001000 */
[----:B-1----:R-:W-:-:S06]  /*18290*/  VIADD R2, R11, 0xffffffe ;  /* 0x0ffffffe0b027836 */ /* 0x002fcc0000000000 */
[----:B------:R1:W2:Y:S02]  /*182a0*/  F2I.FTZ.U32.TRUNC.NTZ R3, R2 ;  /* 0x0000000200037305 */ /* 0x0002a4000021f000 */
[----:B-1----:R-:W-:Y:S02]  /*182b0*/  IMAD.MOV.U32 R2, RZ, RZ, RZ ;  /* 0x000000ffff027224 */ /* 0x002fe400078e00ff */
[----:B--2---:R-:W-:-:S04]  /*182c0*/  IMAD.MOV R9, RZ, RZ, -R3 ;  /* 0x000000ffff097224 */ /* 0x004fc800078e0a03 */
[----:B------:R-:W-:-:S04]  /*182d0*/  IMAD R9, R9, R6, RZ ;  /* 0x0000000609097224 */ /* 0x000fc800078e02ff */
[----:B------:R-:W-:Y:S01]  /*182e0*/  IMAD.HI.U32 R3, R3, R9, R2 ;  /* 0x0000000903037227 */ /* 0x000fe200078e0002 */
[-C--:B------:R-:W-:Y:S02]  /*182f0*/  IABS R9, R10.reuse ;  /* 0x0000000a00097213 */ /* 0x080fe40000000000 */
[----:B------:R-:W-:-:S03]  /*18300*/  LOP3.LUT R2, R7, R10, RZ, 0x3c, !PT ;  /* 0x0000000a07027212 */ /* 0x000fc600078e3cff */
[----:B------:R-:W-:Y:S01]  /*18310*/  IMAD.MOV R9, RZ, RZ, -R9 ;  /* 0x000000ffff097224 */ /* 0x000fe200078e0a09 */
[----:B------:R-:W-:Y:S01]  /*18320*/  ISETP.GE.AND P2, PT, R2, RZ, PT ;  /* 0x000000ff0200720c */ /* 0x000fe20003f46270 */
[----:B------:R-:W-:-:S04]  /*18330*/  IMAD.HI.U32 R3, R3, R8, RZ ;  /* 0x0000000803037227 */ /* 0x000fc800078e00ff */
        /* <DEDUP_REMOVED lines=14> */
.L_x_5721:
[----:B------:R-:W-:Y:S02]  /*18420*/  IMAD.MOV.U32 R17, RZ, RZ, RZ ;  /* 0x000000ffff117224 */ /* 0x000fe400078e00ff */
[----:B------:R-:W-:Y:S02]  /*18430*/  IMAD.U32 R16, RZ, RZ, UR6 ;  /* 0x00000006ff107e24 */ /* 0x000fe4000f8e00ff */
[----:B------:R-:W-:-:S07]  /*18440*/  IMAD.MOV.U32 R18, RZ, RZ, RZ ;  /* 0x000000ffff127224 */ /* 0x000fce00078e00ff */
.L_x_5726:
[----:B------:R-:W-:-:S13]  /*18450*/  ISETP.NE.AND P0, PT, R0, RZ, PT ;  /* 0x000000ff0000720c */ /* 0x000fda0003f05270 */
[----:B------:R-:W1:Y:S01]  /*18460*/  @!P0 S2R R3, SR_CgaCtaId ;  /* 0x0000000000038919 */ /* 0x000e620000008800 */
[----:B------:R-:W-:-:S04]  /*18470*/  @!P0 MOV R0, 0x400 ;  /* 0x0000040000008802 */ /* 0x000fc80000000f00 */
[----:B-1----:R-:W-:-:S05]  /*18480*/  @!P0 LEA R0, R3, R0, 0x18 ;  /* 0x0000000003008211 */ /* 0x002fca00078ec0ff */
[----:B------:R1:W-:Y:S01]  /*18490*/  @!P0 STS.128 [R0+0x388d0], R16 ;  /* 0x0388d01000008388 */ /* 0x0003e20000000c00 */
[----:B------:R-:W-:Y:S06]  /*184a0*/  BAR.ARV 0x5, 0x180 ;  /* 0x0146000000007b1d */ /* 0x000fec0000002000 */
.L_x_5719:
        /* <DEDUP_REMOVED lines=41> */
.L_x_5897:
        /* <DEDUP_REMOVED lines=26> */
[C---:B------:R-:W-:Y:S01]  /*188e0*/  IADD3 R6, P5, R8.reuse, UR6, RZ ;  /* 0x0000000608067c10 */ /* 0x040fe2000ffbe0ff */
[----:B------:R-:W-:Y:S01]  /*188f0*/  IMAD.MOV.U32 R9, RZ, RZ, RZ ;  /* 0x000000ffff097224 */ /* 0x000fe200078e00ff */
        /* <DEDUP_REMOVED lines=38> */
.L_x_5728:
        /* <DEDUP_REMOVED lines=12> */
.L_x_5729:
[----:B------:R-:W-:Y:S05]  /*18c20*/  @!P0 BRA `(.L_x_5730) ;  /* 0x00000000000c8947 */ /* 0x000fea0003800000 */
[----:B------:R-:W2:Y:S04]  /*18c30*/  LDG.E R10, desc[UR40][R6.64] ;  /* 0x00000028060a7981 */ /* 0x000ea8000c1e1900 */
[----:B------:R-:W2:Y:S02]  /*18c40*/  LDG.E R6, desc[UR40][R6.64+0x4] ;  /* 0x0000042806067981 */ /* 0x000ea4000c1e1900 */
[----:B--2---:R-:W-:-:S07]  /*18c50*/  IMAD.IADD R10, R6, 0x1, -R10 ;  /* 0x00000001060a7824 */ /* 0x004fce00078e0a0a */
.L_x_5730:
[----:B------:R-:W2:Y:S01]  /*18c60*/  @P1 LDG.E R2, desc[UR40][R4.64] ;  /* 0x0000002804021981 */ /* 0x000ea2000c1e1900 */
[----:B------:R-:W3:Y:S01]  /*18c70*/  LDC R3, c[0x0][0x448] ;  /* 0x00011200ff037b82 */ /* 0x000ee20000000800 */
[----:B-----5:R-:W-:Y:S02]  /*18c80*/  IMAD.IADD R0, R10, 0x1, -R0 ;  /* 0x000000010a007824 */ /* 0x020fe400078e0a00 */
[----:B------:R4:W2:Y:S01]  /*18c90*/  @P1 LDG.E R4, desc[UR40][R4.64+0x4] ;  /* 0x0000042804041981 */ /* 0x0008a2000c1e1900 */
[----:B---3--:R-:W-:-:S13]  /*18ca0*/  ISETP.NE.AND P0, PT, R3, 0x1, PT ;  /* 0x000000010300780c */ /* 0x008fda0003f05270 */
[----:B----4-:R-:W3:Y:S01]  /*18cb0*/  @P0 LDC R5, c[0x0][0x450] ;  /* 0x00011400ff050b82 */ /* 0x010ee20000000800 */
[----:B------:R-:W-:Y:S01]  /*18cc0*/  BSSY B0, `(.L_x_5731) ;  /* 0x00001d1000007945 */ /* 0x000fe20003800000 */
[----:B--2---:R-:W-:-:S06]  /*18cd0*/  @P1 IMAD.IADD R8, R4, 0x1, -R2 ;  /* 0x0000000104081824 */ /* 0x004fcc00078e0a02 */
[----:B------:R-:W2:Y:S01]  /*18ce0*/  @P0 LDC R4, c[0x0][0x44c] ;  /* 0x00011300ff040b82 */ /* 0x000ea20000000800 */
[----:B------:R-:W-:-:S04]  /*18cf0*/  IMAD.SHL.U32 R2, R17, 0x40, RZ ;  /* 0x0000004011027824 */ /* 0x000fc800078e00ff */
[----:B------:R-:W-:-:S04]  /*18d00*/  VIADD R2, R2, 0x3f ;  /* 0x0000003f02027836 */ /* 0x000fc80000000000 */
[----:B------:R-:W-:Y:S02]  /*18d10*/  IMAD.MOV.U32 R3, RZ, RZ, R2 ;  /* 0x000000ffff037224 */ /* 0x000fe400078e0002 */
[----:B--2---:R-:W-:-:S04]  /*18d20*/  @P0 IMAD.HI.U32 R4, R2, R4, RZ ;  /* 0x0000000402040227 */ /* 0x004fc800078e00ff */
[----:B------:R-:W-:Y:S01]  /*18d30*/  IMAD.IADD R2, R0, 0x1, R8 ;  /* 0x0000000100027824 */ /* 0x000fe200078e0208 */
[----:B---3--:R-:W-:-:S03]  /*18d40*/  @P0 SHF.R.U32.HI R3, RZ, R5, R4 ;  /* 0x00000005ff030219 */ /* 0x008fc60000011604 */
[C---:B------:R-:W-:Y:S01]  /*18d50*/  VIADD R4, R2.reuse, 0x3f ;  /* 0x0000003f02047836 */ /* 0x040fe20000000000 */
[----:B------:R-:W-:-:S05]  /*18d60*/  IADD3 R21, R2, 0x40, -R14 ;  /* 0x0000004002157810 */ /* 0x000fca0007ffe80e */
[----:B------:R-:W-:Y:S01]  /*18d70*/  IMAD.IADD R2, R21, 0x1, R3 ;  /* 0x0000000115027824 */ /* 0x000fe200078e0203 */
[----:B------:R-:W-:-:S04]  /*18d80*/  SHF.R.S32.HI R3, RZ, 0x1f, R4 ;  /* 0x0000001fff037819 */ /* 0x000fc80000011404 */
[----:B------:R-:W-:Y:S02]  /*18d90*/  LEA.HI R20, R3, R4, RZ, 0x6 ;  /* 0x0000000403147211 */ /* 0x000fe400078f30ff */
[----:B------:R-:W-:-:S04]  /*18da0*/  SHF.R.S32.HI R3, RZ, 0x1f, R2 ;  /* 0x0000001fff037819 */ /* 0x000fc80000011402 */
[----:B------:R-:W-:Y:S02]  /*18db0*/  LEA.HI R2, R3, R2, RZ, 0x6 ;  /* 0x0000000203027211 */ /* 0x000fe400078f30ff */
[----:B------:R-:W-:Y:S02]  /*18dc0*/  SHF.R.S32.HI R20, RZ, 0x6, R20 ;  /* 0x00000006ff147819 */ /* 0x000fe40000011414 */
[----:B------:R-:W-:-:S04]  /*18dd0*/  SHF.R.S32.HI R2, RZ, 0x6, R2 ;  /* 0x00000006ff027819 */ /* 0x000fc80000011402 */
[----:B------:R-:W-:Y:S01]  /*18de0*/  VIMNMX R2, R20, R2, PT ;  /* 0x0000000214027248 */ /* 0x000fe20003fe0100 */
[----:B------:R-:W-:-:S04]  /*18df0*/  IMAD.MOV R3, RZ, RZ, -R0 ;  /* 0x000000ffff037224 */ /* 0x000fc800078e0a00 */
[----:B------:R-:W-:-:S05]  /*18e00*/  IMAD R2, R2, 0x40, -R0 ;  /* 0x0000004002027824 */ /* 0x000fca00078e0a00 */
[----:B------:R-:W-:Y:S02]  /*18e10*/  VIMNMX R0, R2, R8, PT ;  /* 0x0000000802007248 */ /* 0x000fe40003fe0100 */
[----:B------:R-:W-:-:S04]  /*18e20*/  VIMNMX R2, RZ, R3, !PT ;  /* 0x00000003ff027248 */ /* 0x000fc80007fe0100 */
[----:B------:R-:W-:Y:S02]  /*18e30*/  ISETP.GT.AND P0, PT, R0, R2, PT ;  /* 0x000000020000720c */ /* 0x000fe40003f04270 */
[----:B------:R-:W-:-:S11]  /*18e40*/  SHF.R.U32.HI R2, RZ, 0x6, R2 ;  /* 0x00000006ff027819 */ /* 0x000fd60000011602 */
[----:B------:R-:W-:-:S05]  /*18e50*/  @P0 VIADD R0, R0, 0x3f ;  /* 0x0000003f00000836 */ /* 0x000fca0000000000 */
[----:B------:R-:W-:Y:S01]  /*18e60*/  @P0 SHF.R.S32.HI R3, RZ, 0x1f, R0 ;  /* 0x0000001fff030819 */ /* 0x000fe20000011400 */
[----:B------:R-:W-:-:S03]  /*18e70*/  IMAD.MOV.U32 R7, RZ, RZ, R2 ;  /* 0x000000ffff077224 */ /* 0x000fc600078e0002 */
[----:B------:R-:W-:-:S04]  /*18e80*/  @P0 LEA.HI R0, R3, R0, RZ, 0x6 ;  /* 0x0000000003000211 */ /* 0x000fc800078f30ff */
[----:B------:R-:W-:-:S04]  /*18e90*/  @P0 SHF.R.S32.HI R7, RZ, 0x6, R0 ;  /* 0x00000006ff070819 */ /* 0x000fc80000011400 */
[----:B------:R-:W-:Y:S02]  /*18ea0*/  ISETP.GT.AND P2, PT, R7, R2, PT ;  /* 0x000000020700720c */ /* 0x000fe40003f44270 */
[----:B------:R-:W-:-:S11]  /*18eb0*/  PLOP3.LUT P0, PT, PT, PT, PT, 0x80, 0x0 ;  /* 0x000000000000781c */ /* 0x000fd60003f0f070 */
        /* <DEDUP_REMOVED lines=8> */
.L_x_5941:
[----:B--2---:R-:W-:Y:S02]  /*18f40*/  ISETP.NE.AND P0, PT, R14, RZ, PT ;  /* 0x000000ff0e00720c */ /* 0x004fe40003f05270 */
[----:B------:R-:W-:-:S11]  /*18f50*/  PLOP3.LUT P6, PT, PT, PT, PT, 0x8, 0x0 ;  /* 0x000000000000781c */ /* 0x000fd60003fce170 */
[----:B------:R-:W-:Y:S05]  /*18f60*/  @P0 BRA `(.L_x_5734) ;  /* 0x00000000000c0947 */ /* 0x000fea0003800000 */
[----:B------:R-:W-:-:S03]  /*18f70*/  UMOV UR4, 0xffffffff ;  /* 0xffffffff00047882 */ /* 0x000fc60000000000 */
[----:B------:R-:W-:Y:S05]  /*18f80*/  BRA.DIV UR4, `(.L_x_5735) ;  /* 0x0000009604c07947 */ /* 0x000fea000b800000 */
[----:B------:R-:W-:-:S13]  /*18f90*/  ELECT P6, URZ, PT ;  /* 0x00000000003f782f */ /* 0x000fda00038c0000 */
.L_x_5734:
        /* <DEDUP_REMOVED lines=10> */
.L_x_5944:
[----:B------:R-:W-:Y:S05]  /*19040*/  BSYNC B1 ;  /* 0x0000000000017941 */ /* 0x000fea0003800000 */
.L_x_5736:
        /* <DEDUP_REMOVED lines=14> */
.L_x_5945:
[----:B------:R-:W-:Y:S05]  /*19130*/  BSYNC B2 ;  /* 0x0000000000027941 */ /* 0x000fea0003800000 */
.L_x_5740:
        /* <DEDUP_REMOVED lines=9> */
.L_x_5743:
[----:B------:R-:W-:Y:S05]  /*191d0*/  BSYNC B2 ;  /* 0x0000000000027941 */ /* 0x000fea0003800000 */
.L_x_5742:
        /* <DEDUP_REMOVED lines=14> */
.L_x_5744:
        /* <DEDUP_REMOVED lines=13> */
.L_x_5946:
[----:B------:R-:W-:Y:S05]  /*19390*/  BSYNC B2 ;  /* 0x0000000000027941 */ /* 0x000fea0003800000 */
.L_x_5745:
[----:B------:R-:W-:Y:S01]  /*193a0*/  BSSY B2, `(.L_x_5747) ;  /* 0x000000b000027945 */ /* 0x000fe20003800000 */
[----:B------:R-:W-:Y:S02]  /*193b0*/  IMAD.MOV.U32 R10, RZ, RZ, 0x0 ;  /* 0x00000000ff0a7424 */ /* 0x000fe400078e00ff */
[----:B-1----:R-:W-:Y:S01]  /*193c0*/  IMAD.MOV.U32 R11, RZ, RZ, 0x12f00000 ;  /* 0x12f00000ff0b7424 */ /* 0x002fe200078e00ff */
[----:B------:R-:W-:Y:S06]  /*193d0*/  @P1 BRA `(.L_x_5748) ;  /* 0x00000000001c1947 */ /* 0x000fec0003800000 */
[----:B------:R-:W1:Y:S02]  /*193e0*/  S2R R5, SR_TID.X ;  /* 0x0000000000057919 */ /* 0x000e640000002100 */
[----:B-1----:R-:W-:Y:S01]  /*193f0*/  LOP3.LUT R6, R5, 0x1f, RZ, 0xc0, !PT ;  /* 0x0000001f05067812 */ /* 0x002fe200078ec0ff */
[----:B------:R-:W-:-:S03]  /*19400*/  IMAD.MOV.U32 R5, RZ, RZ, 0x10000 ;  /* 0x00010000ff057424 */ /* 0x000fc600078e00ff */
[----:B------:R-:W-:Y:S01]  /*19410*/  ISETP.NE.AND P0, PT, R6, RZ, PT ;  /* 0x000000ff0600720c */ /* 0x000fe20003f05270 */
[----:B------:R1:W-:-:S12]  /*19420*/  SYNCS.ARRIVE.TRANS64 RZ, [R4+URZ+0x388b0], R5 ;  /* 0x0388b00504ff79a7 */ /* 0x0003d8000800003f */
[----:B-1----:R-:W-:Y:S05]  /*19430*/  @!P0 BRA `(.L_x_5748) ;  /* 0x0000000000048947 */ /* 0x002fea0003800000 */
[----:B------:R-:W-:Y:S01]  /*19440*/  BPT.TRAP 0x1 ;  /* 0x000000040000795c */ /* 0x000fe20000300000 */
.L_x_5748:
[----:B------:R-:W-:Y:S05]  /*19450*/  BSYNC B2 ;  /* 0x0000000000027941 */ /* 0x000fea0003800000 */
.L_x_5747:
        /* <DEDUP_REMOVED lines=11> */
.L_x_5749:
        /* <DEDUP_REMOVED lines=15> */
.L_x_5750:
        /* <DEDUP_REMOVED lines=15> */
.L_x_5751:
        /* <DEDUP_REMOVED lines=15> */
.L_x_5752:
        /* <DEDUP_REMOVED lines=15> */
.L_x_5753:
        /* <DEDUP_REMOVED lines=15> */
.L_x_5754:
        /* <DEDUP_REMOVED lines=15> */
.L_x_5755:
        /* <DEDUP_REMOVED lines=15> */
.L_x_5756:
        /* <DEDUP_REMOVED lines=10> */
.L_x_5739:
[----:B------:R-:W-:Y:S05]  /*19c40*/  BSYNC B1 ;  /* 0x0000000000017941 */ /* 0x000fea0003800000 */
.L_x_5738:
        /* <DEDUP_REMOVED lines=13> */
.L_x_5776:
[----:B------:R-:W-:Y:S05]  /*19d20*/  YIELD ;  /* 0x0000000000007946 */ /* 0x000fea0003800000 */
[----:B------:R-:W-:Y:S04]  /*19d30*/  BSSY B1, `(.L_x_5757) ;  /* 0x00000bd000017945 */ /* 0x000fe80003800000 */
[----:B---3--:R-:W-:Y:S05]  /*19d40*/  @!P6 BRA `(.L_x_5758) ;  /* 0x0000000800ece947 */ /* 0x008fea0003800000 */
[----:B------:R-:W3:Y:S04]  /*19d50*/  LDL R7, [R1+0x4] ;  /* 0x0000040001077983 */ /* 0x000ee80000100800 */
[----:B--2---:R-:W3:Y:S04]  /*19d60*/  LDL R4, [R1+0x10] ;  /* 0x0000100001047983 */ /* 0x004ee80000100800 */
[----:B------:R-:W2:Y:S01]  /*19d70*/  LDL R5, [R1+0x20] ;  /* 0x0000200001057983 */ /* 0x000ea20000100800 */
[----:B------:R-:W0:Y:S01]  /*19d80*/  S2R R6, SR_TID.X ;  /* 0x0000000000067919 */ /* 0x000e220000002100 */
[----:B------:R-:W-:Y:S01]  /*19d90*/  BSSY B2, `(.L_x_5759) ;  /* 0x0000007000027945 */ /* 0x000fe20003800000 */
[----:B0-----:R-:W-:-:S04]  /*19da0*/  LOP3.LUT R6, R6, 0x7f, RZ, 0xc0, !PT ;  /* 0x0000007f06067812 */ /* 0x001fc800078ec0ff */
[----:B------:R-:W-:Y:S01]  /*19db0*/  ISETP.NE.AND P2, PT, R6, RZ, PT ;  /* 0x000000ff0600720c */ /* 0x000fe20003f45270 */
[----:B---3--:R-:W-:Y:S01]  /*19dc0*/  IMAD R4, R4, 0x8, R7 ;  /* 0x0000000804047824 */ /* 0x008fe200078e0207 */
[----:B--2---:R-:W-:-:S04]  /*19dd0*/  SHF.L.U32 R5, R5, 0x1f, RZ ;  /* 0x0000001f05057819 */ /* 0x004fc800000006ff */
[----:B------:R-:W0:Y:S02]  /*19de0*/  SYNCS.PHASECHK.TRANS64.TRYWAIT P1, [R4+URZ+0x388a0], R5 ;  /* 0x0388a005040075a7 */ /* 0x000e24000802017f */
[----:B0-----:R-:W-:Y:S05]  /*19df0*/  @!P1 BRA `(.L_x_5760) ;  /* 0x0000008800849947 */ /* 0x001fea0003800000 */
.L_x_5947:
[----:B------:R-:W-:Y:S05]  /*19e00*/  BSYNC B2 ;  /* 0x0000000000027941 */ /* 0x000fea0003800000 */
.L_x_5759:
        /* <DEDUP_REMOVED lines=9> */
.L_x_5762:
[----:B------:R-:W-:Y:S05]  /*19ea0*/  BSYNC B2 ;  /* 0x0000000000027941 */ /* 0x000fea0003800000 */
.L_x_5761:
        /* <DEDUP_REMOVED lines=13> */
.L_x_5763:
        /* <DEDUP_REMOVED lines=13> */
.L_x_5948:
[----:B------:R-:W-:Y:S05]  /*1a050*/  BSYNC B2 ;  /* 0x0000000000027941 */ /* 0x000fea0003800000 */
.L_x_5764:
        /* <DEDUP_REMOVED lines=11> */
.L_x_5767:
[----:B------:R-:W-:Y:S05]  /*1a110*/  BSYNC B2 ;  /* 0x0000000000027941 */ /* 0x000fea0003800000 */
.L_x_5766:
        /* <DEDUP_REMOVED lines=11> */
.L_x_5768:
        /* <DEDUP_REMOVED lines=15> */
.L_x_5769:
        /* <DEDUP_REMOVED lines=15> */
.L_x_5770:
        /* <DEDUP_REMOVED lines=15> */
.L_x_5771:
        /* <DEDUP_REMOVED lines=15> */
.L_x_5772:
        /* <DEDUP_REMOVED lines=15> */
.L_x_5773:
        /* <DEDUP_REMOVED lines=15> */
.L_x_5774:
        /* <DEDUP_REMOVED lines=15> */
.L_x_5775:
        /* <DEDUP_REMOVED lines=10> */
.L_x_5758:
[----:B------:R-:W-:Y:S05]  /*1a900*/  BSYNC B1 ;  /* 0x0000000000017941 */ /* 0x000fea0003800000 */
.L_x_5757:
        /* <DEDUP_REMOVED lines=12> */
.L_x_5732:
[----:B------:R-:W-:Y:S05]  /*1a9d0*/  BSYNC B0 ;  /* 0x0000000000007941 */ /* 0x000fea0003800000 */
.L_x_5731:
        /* <DEDUP_REMOVED lines=14> */
[----:B--23--:R-:W-:-:S04]  /*1aac0*/  VIMNMX R4, R20, R0, PT ;  /* 0x0000000014047248 */ /* 0x00cfc80003fe0100 */
[----:B------:R-:W-:Y:S01]  /*1aad0*/  ISETP.GT.AND P0, PT, R4, RZ, PT ;  /* 0x000000ff0400720c */ /* 0x000fe20003f04270 */
[----:B------:R2:W-:-:S12]  /*1aae0*/  STL [R1+0x34], R4 ;  /* 0x0000340401007387 */ /* 0x0005d80000100800 */
[----:B--2---:R-:W-:Y:S05]  /*1aaf0*/  @P0 BRA `(.L_x_5778) ;  /* 0x0000000000440947 */ /* 0x004fea0003800000 */
[----:B------:R-:W2:Y:S02]  /*1ab00*/  S2R R4, SR_TID.X ;  /* 0x0000000000047919 */ /* 0x000ea40000002100 */
        /* <DEDUP_REMOVED lines=16> */
.L_x_5778:
        /* <DEDUP_REMOVED lines=20> */
[----:B0-2---:R-:W-:Y:S05]  /*1ad50*/  CALL.ABS.NOINC R2 ;  /* 0x0000000002007343 */ /* 0x005fea0003c00000 */
.L_x_5781:
[----:B------:R-:W-:Y:S05]  /*1ad60*/  BSYNC B6 ;  /* 0x0000000000067941 */ /* 0x000fea0003800000 */
.L_x_5780:
        /* <DEDUP_REMOVED lines=13> */
[----:B------:R-:W-:-:S02]  /*1ae40*/  IMAD.U32 R7, RZ, RZ, UR9 ;  /* 0x00000009ff077e24 */ /* 0x000fc4000f8e00ff */
[----:B------:R-:W-:Y:S02]  /*1ae50*/  IMAD.U32 R10, RZ, RZ, UR4 ;  /* 0x00000004ff0a7e24 */ /* 0x000fe4000f8e00ff */
[----:B-1----:R-:W-:Y:S02]  /*1ae60*/  IMAD.U32 R11, RZ, RZ, UR5 ;  /* 0x00000005ff0b7e24 */ /* 0x002fe4000f8e00ff */
[----:B------:R-:W-:Y:S02]  /*1ae70*/  IMAD.MOV.U32 R8, RZ, RZ, 0x70 ;  /* 0x00000070ff087424 */ /* 0x000fe400078e00ff */
[----:B------:R-:W-:Y:S02]  /*1ae80*/  IMAD.MOV.U32 R12, RZ, RZ, 0x1 ;  /* 0x00000001ff0c7424 */ /* 0x000fe400078e00ff */
[----:B--2---:R-:W-:-:S07]  /*1ae90*/  IMAD.MOV.U32 R13, RZ, RZ, RZ ;  /* 0x000000ffff0d7224 */ /* 0x004fce00078e00ff */
[----:B------:R-:W-:-:S07]  /*1aea0*/  LEPC R20, `(.L_x_5784) ;  /* 0x000000001014794e */ /* 0x000fce0000000000 */
[----:B0--3--:R-:W-:Y:S05]  /*1aeb0*/  CALL.ABS.NOINC R2 ;  /* 0x0000000002007343 */ /* 0x009fea0003c00000 */
.L_x_5784:
        /* <DEDUP_REMOVED lines=16> */
.L_x_5783:
[----:B------:R-:W-:Y:S05]  /*1afc0*/  BSYNC B6 ;  /* 0x0000000000067941 */ /* 0x000fea0003800000 */
.L_x_5782:
        /* <DEDUP_REMOVED lines=10> */
[----:B----4-:R2:W3:Y:S02]  /*1b070*/  @P0 LDG.E R7, desc[UR40][R2.64] ;  /* 0x0000002802070981 */ /* 0x0104e4000c1e1900 */
        /* <DEDUP_REMOVED lines=14> */
.L_x_5951:
        /* <DEDUP_REMOVED lines=12> */
.L_x_5954:
        /* <DEDUP_REMOVED lines=25> */
.L_x_5788:
[----:B------:R-:W3:Y:S04]  /*1b3b0*/  LDL R7, [R1+0x4] ;  /* 0x0000040001077983 */ /* 0x000ee80000100800 */
[----:B0-2---:R-:W3:Y:S04]  /*1b3c0*/  LDL R0, [R1+0xc] ;  /* 0x00000c0001007983 */ /* 0x005ee80000100800 */
[----:B------:R-:W2:Y:S01]  /*1b3d0*/  LDL R2, [R1+0x1c] ;  /* 0x00001c0001027983 */ /* 0x000ea20000100800 */
[----:B---3--:R-:W-:Y:S01]  /*1b3e0*/  IMAD R0, R0, 0x8, R7 ;  /* 0x0000000800007824 */ /* 0x008fe200078e0207 */
[----:B--2---:R-:W-:-:S04]  /*1b3f0*/  SHF.L.U32 R2, R2, 0x1f, RZ ;  /* 0x0000001f02027819 */ /* 0x004fc800000006ff */
[----:B------:R-:W0:Y:S02]  /*1b400*/  SYNCS.PHASECHK.TRANS64.TRYWAIT P0, [R0+URZ+0x38840], R2 ;  /* 0x03884002000075a7 */ /* 0x000e24000800017f */
[----:B0-----:R-:W-:Y:S05]  /*1b410*/  @!P0 BRA `(.L_x_5789) ;  /* 0x0000007400788947 */ /* 0x001fea0003800000 */
.L_x_5955:
        /* <DEDUP_REMOVED lines=11> */
.L_x_5790:
        /* <DEDUP_REMOVED lines=27> */
.L_x_5786:
[----:B0-----:R-:W3:Y:S04]  /*1b680*/  LDL R0, [R1+0x4] ;  /* 0x0000040001007983 */ /* 0x001ee80000100800 */
        /* <DEDUP_REMOVED lines=16> */
[----:B0-----:R-:W-:-:S05]  /*1b790*/  SHF.R.S32.HI R0, RZ, 0x1f, R18 ;  /* 0x0000001fff007819 */ /* 0x001fca0000011412 */
        /* <DEDUP_REMOVED lines=19> */
.L_x_5792:
[----:B------:R-:W-:Y:S05]  /*1b8d0*/  BSYNC B6 ;  /* 0x0000000000067941 */ /* 0x000fea0003800000 */
.L_x_5791:
[----:B------:R-:W3:Y:S01]  /*1b8e0*/  LDL R4, [R1+0x48] ;  /* 0x0000480001047983 */ /* 0x000ee20000100800 */
[----:B------:R-:W0:Y:S01]  /*1b8f0*/  LDC R7, c[0x0][0x448] ;  /* 0x00011200ff077b82 */ /* 0x000e220000000800 */
[----:B------:R-:W-:Y:S01]  /*1b900*/  ULDC.64 UR4, c[0x0][0x298] ;  /* 0x0000a60000047ab9 */ /* 0x000fe20000000a00 */
[----:B------:R-:W-:Y:S01]  /*1b910*/  ULDC.64 UR6, c[0x0][0x280] ;  /* 0x0000a00000067ab9 */ /* 0x000fe20000000a00 */
[----:B------:R-:W4:Y:S04]  /*1b920*/  LDL R10, [R1+0x38] ;  /* 0x00003800010a7983 */ /* 0x000f280000100800 */
[----:B------:R-:W4:Y:S01]  /*1b930*/  LDL R9, [R1+0x54] ;  /* 0x0000540001097983 */ /* 0x000f220000100800 */
[----:B--2---:R-:W2:Y:S01]  /*1b940*/  S2R R2, SR_TID.X ;  /* 0x0000000000027919 */ /* 0x004ea20000002100 */
[----:B------:R-:W1:Y:S02]  /*1b950*/  S2R R0, SR_TID.X ;  /* 0x0000000000007919 */ /* 0x000e640000002100 */
[----:B------:R-:W4:Y:S04]  /*1b960*/  LDL R8, [R1+0x58] ;  /* 0x0000580001087983 */ /* 0x000f280000100800 */
[----:B------:R-:W4:Y:S01]  /*1b970*/  LDL R6, [R1+0x3c] ;  /* 0x00003c0001067983 */ /* 0x000f220000100800 */
[----:B0-----:R-:W-:-:S13]  /*1b980*/  ISETP.NE.AND P0, PT, R7, 0x1, PT ;  /* 0x000000010700780c */ /* 0x001fda0003f05270 */
[----:B------:R-:W0:Y:S01]  /*1b990*/  @P0 LDC R3, c[0x0][0x450] ;  /* 0x00011400ff030b82 */ /* 0x000e220000000800 */
[----:B--2---:R-:W-:-:S04]  /*1b9a0*/  LOP3.LUT R2, R2, 0x7f, RZ, 0xc0, !PT ;  /* 0x0000007f02027812 */ /* 0x004fc800078ec0ff */
[----:B------:R-:W-:Y:S01]  /*1b9b0*/  SHF.R.U32.HI R2, RZ, 0x3, R2 ;  /* 0x00000003ff027819 */ /* 0x000fe20000011602 */
[----:B-1----:R-:W-:-:S05]  /*1b9c0*/  IMAD.SHL.U32 R0, R0, 0x10, RZ ;  /* 0x0000001000007824 */ /* 0x002fca00078e00ff */
[----:B------:R-:W-:Y:S02]  /*1b9d0*/  LOP3.LUT R0, R2, 0x70, R0, 0xf8, !PT ;  /* 0x0000007002007812 */ /* 0x000fe400078ef800 */
[----:B------:R-:W1:Y:S03]  /*1b9e0*/  @P0 LDC R2, c[0x0][0x44c] ;  /* 0x00011300ff020b82 */ /* 0x000e660000000800 */
[----:B------:R-:W-:-:S04]  /*1b9f0*/  IMAD R5, R17, 0x40, R0 ;  /* 0x0000004011057824 */ /* 0x000fc800078e0200 */
[----:B------:R-:W-:Y:S01]  /*1ba00*/  IMAD.MOV.U32 R0, RZ, RZ, R5 ;  /* 0x000000ffff007224 */ /* 0x000fe200078e0005 */
[----:B------:R2:W-:Y:S01]  /*1ba10*/  STL [R1+0x2c], R5 ;  /* 0x00002c0501007387 */ /* 0x0005e20000100800 */
[----:B-1----:R-:W-:-:S05]  /*1ba20*/  @P0 IMAD.HI.U32 R2, R5, R2, RZ ;  /* 0x0000000205020227 */ /* 0x002fca00078e00ff */
[----:B0-----:R-:W-:Y:S01]  /*1ba30*/  @P0 SHF.R.U32.HI R0, RZ, R3, R2 ;  /* 0x00000003ff000219 */ /* 0x001fe20000011602 */
        /* <DEDUP_REMOVED lines=76> */
.L_x_5964:
        /* <DEDUP_REMOVED lines=12> */
.L_x_5794:
        /* <DEDUP_REMOVED lines=38> */
.L_x_5796:
[----:B------:R-:W-:Y:S05]  /*1c220*/  BSYNC B6 ;  /* 0x0000000000067941 */ /* 0x000fea0003800000 */
.L_x_5795:
        /* <DEDUP_REMOVED lines=188> */
.L_x_5974:
        /* <DEDUP_REMOVED lines=31> */
.L_x_5799:
[----:B------:R-:W-:Y:S05]  /*1cfe0*/  BSYNC B0 ;  /* 0x0000000000007941 */ /* 0x000fea0003800000 */
.L_x_5798:
[----:B--2---:R2:W5:Y:S01]  /*1cff0*/  LDL R0, [R1+0x4] ;  /* 0x0000040001007983 */ /* 0x0045620000100800 */
[----:B------:R-:W-:Y:S01]  /*1d000*/  PLOP3.LUT P0, PT, PT, PT, PT, 0x80, 0x0 ;  /* 0x000000000000781c */ /* 0x000fe20003f0f070 */
[----:B------:R-:W-:-:S12]  /*1d010*/  NOP ;  /* 0x0000000000007918 */ /* 0x000fd80000000000 */
.L_x_5800:
        /* <DEDUP_REMOVED lines=19> */
.L_x_5975:
[----:B------:R-:W-:Y:S05]  /*1d150*/  BSYNC B0 ;  /* 0x0000000000007941 */ /* 0x000fea0003800000 */
.L_x_5801:
        /* <DEDUP_REMOVED lines=16> */
.L_x_5976:
[----:B------:R-:W-:Y:S05]  /*1d260*/  BSYNC B1 ;  /* 0x0000000000017941 */ /* 0x000fea0003800000 */
.L_x_5805:
        /* <DEDUP_REMOVED lines=9> */
.L_x_5808:
[----:B------:R-:W-:Y:S05]  /*1d300*/  BSYNC B1 ;  /* 0x0000000000017941 */ /* 0x000fea0003800000 */
.L_x_5807:
        /* <DEDUP_REMOVED lines=14> */
.L_x_5809:
        /* <DEDUP_REMOVED lines=16> */
.L_x_5810:
        /* <DEDUP_REMOVED lines=16> */
.L_x_5811:
        /* <DEDUP_REMOVED lines=16> */
.L_x_5812:
        /* <DEDUP_REMOVED lines=16> */
.L_x_5813:
        /* <DEDUP_REMOVED lines=16> */
.L_x_5814:
        /* <DEDUP_REMOVED lines=16> */
.L_x_5815:
        /* <DEDUP_REMOVED lines=16> */
.L_x_5816:
        /* <DEDUP_REMOVED lines=11> */
.L_x_5804:
[----:B------:R-:W-:Y:S05]  /*1dba0*/  BSYNC B0 ;  /* 0x0000000000007941 */ /* 0x000fea0003800000 */
.L_x_5803:
        /* <DEDUP_REMOVED lines=29> */
[----:B------:R-:W1:Y:S03]  /*1dd80*/  LDC R6, c[0x0][0x43c] ;  /* 0x00010f00ff067b82 */ /* 0x000e660000000800 */
[----:B------:R-:W4:Y:S01]  /*1dd90*/  LDL R7, [R1+0x14] ;  /* 0x0000140001077983 */ /* 0x000f220000100800 */
[----:B------:R-:W-:Y:S01]  /*1dda0*/  IMAD.MOV.U32 R0, RZ, RZ, R4 ;  /* 0x000000ffff007224 */ /* 0x000fe200078e0004 */
[----:B------:R-:W-:Y:S01]  /*1ddb0*/  ULDC.64 UR6, c[0x0][0x428] ;  /* 0x00010a0000067ab9 */ /* 0x000fe20000000a00 */
[----:B-1----:R-:W-:-:S13]  /*1ddc0*/  ISETP.NE.AND P0, PT, R6, 0x1, PT ;  /* 0x000000010600780c */ /* 0x002fda0003f05270 */
[----:B------:R-:W1:Y:S02]  /*1ddd0*/  @P0 LDC.64 R2, c[0x0][0x440] ;  /* 0x00011000ff020b82 */ /* 0x000e640000000a00 */
[----:B-1----:R-:W-:-:S05]  /*1dde0*/  @P0 IMAD.HI.U32 R2, R4, R2, RZ ;  /* 0x0000000204020227 */ /* 0x002fca00078e00ff */
[----:B------:R-:W-:-:S04]  /*1ddf0*/  @P0 SHF.R.U32.HI R0, RZ, R3, R2 ;  /* 0x00000003ff000219 */ /* 0x000fc80000011602 */
[--C-:B------:R-:W-:Y:S01]  /*1de00*/  SHF.R.S32.HI R3, RZ, 0x1f, R0.reuse ;  /* 0x0000001fff037819 */ /* 0x100fe20000011400 */
[----:B------:R-:W-:-:S04]  /*1de10*/  IMAD.MOV R5, RZ, RZ, -R0 ;  /* 0x000000ffff057224 */ /* 0x000fc800078e0a00 */
[----:B------:R-:W-:Y:S02]  /*1de20*/  IMAD R5, R6, R5, R4 ;  /* 0x0000000506057224 */ /* 0x000fe400078e0204 */
[----:B---3--:R-:W-:-:S04]  /*1de30*/  IMAD R2, R10, UR6, RZ ;  /* 0x000000060a027c24 */ /* 0x008fc8000f8e02ff */
[----:B----4-:R-:W-:Y:S02]  /*1de40*/  IMAD R6, R7, UR7, R2 ;  /* 0x0000000707067c24 */ /* 0x010fe4000f8e0202 */
[----:B------:R-:W-:-:S04]  /*1de50*/  IMAD.MOV.U32 R2, RZ, RZ, R0 ;  /* 0x000000ffff027224 */ /* 0x000fc800078e0000 */
[----:B------:R-:W-:-:S04]  /*1de60*/  IMAD.WIDE.U32 R2, R7, UR6, R2 ;  /* 0x0000000607027c25 */ /* 0x000fc8000f8e0002 */
[----:B------:R-:W-:Y:S01]  /*1de70*/  IMAD.IADD R0, R6, 0x1, R3 ;  /* 0x0000000106007824 */ /* 0x000fe200078e0203 */
[----:B------:R-:W-:-:S04]  /*1de80*/  LEA R6, P0, R2, UR4, 0x2 ;  /* 0x0000000402067c11 */ /* 0x000fc8000f8010ff */
[----:B------:R-:W-:-:S05]  /*1de90*/  LEA.HI.X R7, R2, UR5, R0, 0x2, P0 ;  /* 0x0000000502077c11 */ /* 0x000fca00080f1400 */
[----:B------:R-:W3:Y:S04]  /*1dea0*/  LDG.E R0, desc[UR40][R6.64] ;  /* 0x0000002806007981 */ /* 0x000ee8000c1e1900 */
[----:B---3--:R1:W-:Y:S02]  /*1deb0*/  STL [R1], R0 ;  /* 0x0000000001007387 */ /* 0x0083e40000100800 */
.L_x_5823:
        /* <DEDUP_REMOVED lines=9> */
.L_x_5977:
[----:B------:R-:W-:Y:S05]  /*1df50*/  BSYNC B3 ;  /* 0x0000000000037941 */ /* 0x000fea0003800000 */
.L_x_5824:
        /* <DEDUP_REMOVED lines=9> */
.L_x_5827:
[----:B------:R-:W-:Y:S05]  /*1dff0*/  BSYNC B3 ;  /* 0x0000000000037941 */ /* 0x000fea0003800000 */
.L_x_5826:
        /* <DEDUP_REMOVED lines=14> */
.L_x_5828:
        /* <DEDUP_REMOVED lines=14> */
.L_x_5978:
[----:B------:R-:W-:Y:S05]  /*1e1c0*/  BSYNC B3 ;  /* 0x0000000000037941 */ /* 0x000fea0003800000 */
.L_x_5829:
        /* <DEDUP_REMOVED lines=11> */
.L_x_5832:
[----:B------:R-:W-:Y:S05]  /*1e280*/  BSYNC B3 ;  /* 0x0000000000037941 */ /* 0x000fea0003800000 */
.L_x_5831:
        /* <DEDUP_REMOVED lines=11> */
.L_x_5833:
        /* <DEDUP_REMOVED lines=16> */
.L_x_5834:
        /* <DEDUP_REMOVED lines=16> */
.L_x_5835:
        /* <DEDUP_REMOVED lines=16> */
.L_x_5836:
        /* <DEDUP_REMOVED lines=16> */
.L_x_5837:
        /* <DEDUP_REMOVED lines=16> */
.L_x_5838:
        /* <DEDUP_REMOVED lines=16> */
.L_x_5839:
        /* <DEDUP_REMOVED lines=16> */
.L_x_5840:
        /* <DEDUP_REMOVED lines=11> */
.L_x_5822:
[----:B------:R-:W-:Y:S05]  /*1eaf0*/  BSYNC B1 ;  /* 0x0000000000017941 */ /* 0x000fea0003800000 */
.L_x_5821:
[----:B------:R-:W3:Y:S02]  /*1eb00*/  LDL.LU R5, [R1+0x34] ;  /* 0x0000340001057983 */ /* 0x000ee40000300800 */
[----:B---3--:R-:W-:-:S07]  /*1eb10*/  VIADD R0, R5, 0xfffffffd ;  /* 0xfffffffd05007836 */ /* 0x008fce0000000000 */
.L_x_5820:
[----:B------:R-:W-:Y:S05]  /*1eb20*/  BSYNC B2 ;  /* 0x0000000000027941 */ /* 0x000fea0003800000 */
.L_x_5819:
[----:B------:R-:W-:-:S13]  /*1eb30*/  ISETP.NE.AND P0, PT, R4, RZ, PT ;  /* 0x000000ff0400720c */ /* 0x000fda0003f05270 */
[----:B------:R-:W-:Y:S05]  /*1eb40*/  @!P0 BRA `(.L_x_5818) ;  /* 0x0000001c00488947 */ /* 0x000fea0003800000 */
.L_x_5881:
        /* <DEDUP_REMOVED lines=37> */
.L_x_5843:
        /* <DEDUP_REMOVED lines=9> */
.L_x_5979:
[----:B------:R-:W-:Y:S05]  /*1ee30*/  BSYNC B2 ;  /* 0x0000000000027941 */ /* 0x000fea0003800000 */
.L_x_5844:
        /* <DEDUP_REMOVED lines=9> */
.L_x_5847:
[----:B------:R-:W-:Y:S05]  /*1eed0*/  BSYNC B2 ;  /* 0x0000000000027941 */ /* 0x000fea0003800000 */
.L_x_5846:
        /* <DEDUP_REMOVED lines=13> */
.L_x_5848:
        /* <DEDUP_REMOVED lines=14> */
.L_x_5980:
[----:B------:R-:W-:Y:S05]  /*1f090*/  BSYNC B2 ;  /* 0x0000000000027941 */ /* 0x000fea0003800000 */
.L_x_5849:
        /* <DEDUP_REMOVED lines=11> */
.L_x_5852:
[----:B------:R-:W-:Y:S05]  /*1f150*/  BSYNC B2 ;  /* 0x0000000000027941 */ /* 0x000fea0003800000 */
.L_x_5851:
        /* <DEDUP_REMOVED lines=10> */
.L_x_5853:
        /* <DEDUP_REMOVED lines=16> */
.L_x_5854:
        /* <DEDUP_REMOVED lines=16> */
.L_x_5855:
        /* <DEDUP_REMOVED lines=16> */
.L_x_5856:
        /* <DEDUP_REMOVED lines=16> */
.L_x_5857:
        /* <DEDUP_REMOVED lines=16> */
.L_x_5858:
        /* <DEDUP_REMOVED lines=16> */
.L_x_5859:
        /* <DEDUP_REMOVED lines=16> */
.L_x_5860:
        /* <DEDUP_REMOVED lines=11> */
.L_x_5842:
[----:B------:R-:W-:Y:S05]  /*1f9b0*/  BSYNC B1 ;  /* 0x0000000000017941 */ /* 0x000fea0003800000 */
.L_x_5841:
[----:B------:R-:W3:Y:S01]  /*1f9c0*/  LDL R5, [R1+0x8] ;  /* 0x0000080001057983 */ /* 0x000ee20000100800 */
[----:B------:R-:W-:Y:S01]  /*1f9d0*/  VIADD R7, R7, 0x1 ;  /* 0x0000000107077836 */ /* 0x000fe20000000000 */
[----:B------:R-:W-:Y:S04]  /*1f9e0*/  BSSY B1, `(.L_x_5861) ;  /* 0x00000e5000017945 */ /* 0x000fe80003800000 */
[----:B------:R-:W-:-:S04]  /*1f9f0*/  ISETP.NE.AND P0, PT, R7, 0x2, PT ;  /* 0x000000020700780c */ /* 0x000fc80003f05270 */
[----:B------:R-:W-:Y:S02]  /*1fa00*/  SEL R2, RZ, 0x1, P0 ;  /* 0x00000001ff027807 */ /* 0x000fe40000000000 */
[----:B0-----:R-:W-:Y:S02]  /*1fa10*/  SEL R9, R7, RZ, P0 ;  /* 0x000000ff07097207 */ /* 0x001fe40000000000 */
        /* <DEDUP_REMOVED lines=30> */
.L_x_5863:
        /* <DEDUP_REMOVED lines=9> */
.L_x_5981:
[----:B------:R-:W-:Y:S05]  /*1fc90*/  BSYNC B2 ;  /* 0x0000000000027941 */ /* 0x000fea0003800000 */
.L_x_5864:
        /* <DEDUP_REMOVED lines=9> */
.L_x_5867:
[----:B------:R-:W-:Y:S05]  /*1fd30*/  BSYNC B2 ;  /* 0x0000000000027941 */ /* 0x000fea0003800000 */
.L_x_5866:
        /* <DEDUP_REMOVED lines=14> */
.L_x_5868:
        /* <DEDUP_REMOVED lines=14> */
.L_x_5982:
[----:B------:R-:W-:Y:S05]  /*1ff00*/  BSYNC B2 ;  /* 0x0000000000027941 */ /* 0x000fea0003800000 */
.L_x_5869:
        /* <DEDUP_REMOVED lines=11> */
.L_x_5872:
[----:B------:R-:W-:Y:S05]  /*1ffc0*/  BSYNC B2 ;  /* 0x0000000000027941 */ /* 0x000fea0003800000 */
.L_x_5871:
        /* <DEDUP_REMOVED lines=11> */
.L_x_5873:
        /* <DEDUP_REMOVED lines=16> */
.L_x_5874:
        /* <DEDUP_REMOVED lines=16> */
.L_x_5875:
        /* <DEDUP_REMOVED lines=16> */
.L_x_5876:
        /* <DEDUP_REMOVED lines=16> */
.L_x_5877:
        /* <DEDUP_REMOVED lines=16> */
.L_x_5878:
        /* <DEDUP_REMOVED lines=16> */
.L_x_5879:
        /* <DEDUP_REMOVED lines=16> */
.L_x_5880:
        /* <DEDUP_REMOVED lines=11> */
.L_x_5862:
[----:B------:R-:W-:Y:S05]  /*20830*/  BSYNC B1 ;  /* 0x0000000000017941 */ /* 0x000fea0003800000 */
.L_x_5861:
[C---:B------:R-:W-:Y:S01]  /*20840*/  ISETP.GT.AND P0, PT, R0.reuse, 0x1, PT ;  /* 0x000000010000780c */ /* 0x040fe20003f04270 */
[----:B------:R-:W-:-:S12]  /*20850*/  VIADD R0, R0, 0xfffffffe ;  /* 0xfffffffe00007836 */ /* 0x000fd80000000000 */
[----:B------:R-:W-:Y:S05]  /*20860*/  @P0 BRA `(.L_x_5881) ;  /* 0xffffffe000b80947 */ /* 0x000fea000383ffff */
.L_x_5818:
[----:B------:R-:W-:Y:S05]  /*20870*/  BSYNC B0 ;  /* 0x0000000000007941 */ /* 0x000fea0003800000 */
.L_x_5817:
        /* <DEDUP_REMOVED lines=24> */
.L_x_5883:
[----:B------:R-:W-:Y:S05]  /*20a00*/  BSYNC B0 ;  /* 0x0000000000007941 */ /* 0x000fea0003800000 */
.L_x_5882:
[----:B------:R-:W-:-:S05]  /*20a10*/  SEL R0, R0, RZ, P0 ;  /* 0x000000ff00007207 */ /* 0x000fca0000000000 */
[----:B------:R3:W-:Y:S02]  /*20a20*/  STL [R1+0xc], R0 ;  /* 0x00000c0001007387 */ /* 0x0007e40000100800 */
.L_x_5779:
[----:B------:R-:W-:Y:S05]  /*20a30*/  BSYNC B7 ;  /* 0x0000000000077941 */ /* 0x000fea0003800000 */
.L_x_5777:
        /* <DEDUP_REMOVED lines=13> */
.L_x_5884:
        /* <DEDUP_REMOVED lines=36> */
.L_x_5992:
[----:B------:R-:W-:Y:S02]  /*20d50*/  ULDC UR4, c[0x0][0xd38] ;  /* 0x00034e0000047ab9 */ /* 0x000fe40000000800 */
[----:B------:R-:W-:-:S04]  /*20d60*/  IMAD.U32 R4, RZ, RZ, UR4 ;  /* 0x00000004ff047e24 */ /* 0x000fc8000f8e00ff */
[----:B---3--:R-:W-:-:S04]  /*20d70*/  IMAD R16, R16, R4, RZ ;  /* 0x0000000410107224 */ /* 0x008fc800078e02ff */
[----:B------:R-:W-:-:S05]  /*20d80*/  IMAD.IADD R5, R5, 0x1, R16 ;  /* 0x0000000105057824 */ /* 0x000fca00078e0210 */
[----:B------:R-:W-:-:S13]  /*20d90*/  ISETP.GT.AND P6, PT, R5, R0, PT ;  /* 0x000000000500720c */ /* 0x000fda0003fc4270 */
[----:B------:R-:W-:Y:S05]  /*20da0*/  @P6 BRA `(.L_x_5887) ;  /* 0x00000000009c6947 */ /* 0x000fea0003800000 */
.L_x_5892:
[----:B-1----:R-:W1:Y:S01]  /*20db0*/  LDC R2, c[0x0][0xd3c] ;  /* 0x00034f00ff027b82 */ /* 0x002e620000000800 */
[----:B------:R-:W-:-:S05]  /*20dc0*/  VIADD R19, R19, 0x1f ;  /* 0x0000001f13137836 */ /* 0x000fca0000000000 */
[----:B-1----:R-:W-:-:S13]  /*20dd0*/  ISETP.GE.AND P6, PT, R19, R2, PT ;  /* 0x000000021300720c */ /* 0x002fda0003fc6270 */
[----:B------:R-:W-:Y:S05]  /*20de0*/  @P6 BRA `(.L_x_5888) ;  /* 0x0000000400d46947 */ /* 0x000fea0003800000 */
[----:B------:R-:W1:Y:S01]  /*20df0*/  S2R R3, SR_TID.X ;  /* 0x0000000000037919 */ /* 0x000e620000002100 */
[----:B------:R-:W-:Y:S01]  /*20e00*/  BSSY B0, `(.L_x_5889) ;  /* 0x0000009000007945 */ /* 0x000fe20003800000 */
[----:B-1----:R-:W-:-:S05]  /*20e10*/  LOP3.LUT R3, R3, 0x1f, RZ, 0xc0, !PT ;  /* 0x0000001f03037812 */ /* 0x002fca00078ec0ff */
[----:B------:R-:W-:Y:S02]  /*20e20*/  IMAD.IADD R4, R19, 0x1, R3 ;  /* 0x0000000113047824 */ /* 0x000fe400078e0203 */
[----:B------:R-:W-:-:S03]  /*20e30*/  IMAD.MOV.U32 R3, RZ, RZ, RZ ;  /* 0x000000ffff037224 */ /* 0x000fc600078e00ff */
[----:B------:R-:W-:-:S13]  /*20e40*/  ISETP.GE.OR P6, PT, R4, R2, !P0 ;  /* 0x000000020400720c */ /* 0x000fda00047c6670 */
[----:B------:R-:W-:Y:S05]  /*20e50*/  @P6 BRA `(.L_x_5890) ;  /* 0x00000000000c6947 */ /* 0x000fea0003800000 */
[----:B------:R-:W1:Y:S02]  /*20e60*/  LDC.64 R2, c[0x0][0xd80] ;  /* 0x00036000ff027b82 */ /* 0x000e640000000a00 */
[----:B-1----:R-:W-:-:S06]  /*20e70*/  IMAD.WIDE R2, R4, 0x4, R2 ;  /* 0x0000000404027825 */ /* 0x002fcc00078e0202 */
[----:B------:R1:W5:Y:S02]  /*20e80*/  LDG.E R3, desc[UR40][R2.64] ;  /* 0x0000002802037981 */ /* 0x000364000c1e1900 */
.L_x_5890:
[----:B------:R-:W-:Y:S05]  /*20e90*/  BSYNC B0 ;  /* 0x0000000000007941 */ /* 0x000fea0003800000 */
.L_x_5889:
        /* <DEDUP_REMOVED lines=18> */
.L_x_6000:
[----:B------:R-:W-:Y:S02]  /*20fc0*/  ULDC UR4, c[0x0][0xd38] ;  /* 0x00034e0000047ab9 */ /* 0x000fe40000000800 */
[----:B------:R-:W-:-:S04]  /*20fd0*/  IMAD.U32 R4, RZ, RZ, UR4 ;  /* 0x00000004ff047e24 */ /* 0x000fc8000f8e00ff */
[----:B---3--:R-:W-:-:S04]  /*20fe0*/  IMAD R16, R16, R4, RZ ;  /* 0x0000000410107224 */ /* 0x008fc800078e02ff */
[----:B------:R-:W-:-:S05]  /*20ff0*/  IMAD.IADD R5, R16, 0x1, R5 ;  /* 0x0000000110057824 */ /* 0x000fca00078e0205 */
[----:B------:R-:W-:-:S13]  /*21000*/  ISETP.GT.AND P6, PT, R5, R0, PT ;  /* 0x000000000500720c */ /* 0x000fda0003fc4270 */
[----:B------:R-:W-:Y:S05]  /*21010*/  @!P6 BRA `(.L_x_5892) ;  /* 0xfffffffc0064e947 */ /* 0x000fea000383ffff */
.L_x_5887:
        /* <DEDUP_REMOVED lines=8> */
.L_x_6004:
[----:B------:R-:W-:Y:S01]  /*210a0*/  ISETP.NE.AND P0, PT, R5, RZ, PT ;  /* 0x000000ff0500720c */ /* 0x000fe20003f05270 */
[----:B------:R-:W-:-:S12]  /*210b0*/  IMAD.MOV.U32 R5, RZ, RZ, RZ ;  /* 0x000000ffff057224 */ /* 0x000fd800078e00ff */
[----:B------:R-:W-:Y:S05]  /*210c0*/  @!P0 BRA `(.L_x_5894) ;  /* 0x0000000000148947 */ /* 0x000fea0003800000 */
[----:B------:R-:W-:Y:S01]  /*210d0*/  UMOV UR4, 0xffffffff ;  /* 0xffffffff00047882 */ /* 0x000fe20000000000 */
[----:B------:R-:W-:Y:S02]  /*210e0*/  VIADD R12, R6, 0xffffffff ;  /* 0xffffffff060c7836 */ /* 0x000fe40000000000 */
[----:B------:R-:W-:Y:S05]  /*210f0*/  BRA.DIV UR4, `(.L_x_5895) ;  /* 0x0000003604887947 */ /* 0x000fea000b800000 */
[----:B-1----:R1:W0:Y:S02]  /*21100*/  SHFL.IDX PT, R2, R2, R12, 0x1f ;  /* 0x00001f0c02027589 */ /* 0x00222400000e0000 */
.L_x_6007:
[----:B0-----:R-:W-:-:S07]  /*21110*/  IMAD.MOV.U32 R5, RZ, RZ, R2 ;  /* 0x000000ffff057224 */ /* 0x001fce00078e0002 */
.L_x_5894:
[----:B-1-3--:R-:W1:Y:S01]  /*21120*/  LDC.64 R2, c[0x0][0xd90] ;  /* 0x00036400ff027b82 */ /* 0x00ae620000000a00 */
[----:B------:R-:W-:-:S04]  /*21130*/  IMAD.IADD R19, R6, 0x1, R19 ;  /* 0x0000000106137824 */ /* 0x000fc800078e0213 */
[----:B-1----:R-:W-:-:S05]  /*21140*/  IMAD.WIDE R2, R19, 0x4, R2 ;  /* 0x0000000413027825 */ /* 0x002fca00078e0202 */
[----:B------:R-:W4:Y:S01]  /*21150*/  LDG.E R7, desc[UR40][R2.64] ;  /* 0x0000002802077981 */ /* 0x000f22000c1e1900 */
        /* <DEDUP_REMOVED lines=62> */
.L_x_5888:
[----:B------:R-:W-:Y:S01]  /*21540*/  UMOV UR4, URZ ;  /* 0x0000003f00047c82 */ /* 0x000fe20008000000 */
[----:B------:R-:W-:Y:S01]  /*21550*/  UMOV UR5, URZ ;  /* 0x0000003f00057c82 */ /* 0x000fe20008000000 */
[----:B------:R-:W-:Y:S01]  /*21560*/  ULDC UR6, c[0x0][0xd3c] ;  /* 0x00034f0000067ab9 */ /* 0x000fe20000000800 */
[----:B------:R-:W-:Y:S02]  /*21570*/  IMAD.MOV.U32 R16, RZ, RZ, R0 ;  /* 0x000000ffff107224 */ /* 0x000fe400078e0000 */
[----:B------:R-:W-:Y:S02]  /*21580*/  IMAD.U32 R17, RZ, RZ, UR4 ;  /* 0x00000004ff117e24 */ /* 0x000fe4000f8e00ff */
[----:B------:R-:W-:Y:S02]  /*21590*/  IMAD.U32 R18, RZ, RZ, UR5 ;  /* 0x00000005ff127e24 */ /* 0x000fe4000f8e00ff */
[----:B------:R-:W-:-:S07]  /*215a0*/  IMAD.U32 R19, RZ, RZ, UR6 ;  /* 0x00000006ff137e24 */ /* 0x000fce000f8e00ff */
.L_x_5896:
[----:B------:R1:W3:Y:S01]  /*215b0*/  LDL R3, [R1+0x4] ;  /* 0x0000040001037983 */ /* 0x0002e20000100800 */
        /* <DEDUP_REMOVED lines=11> */
.L_x_5885:
[----:B------:R-:W-:Y:S02]  /*21670*/  ULDC UR4, c[0x0][0xd3c] ;  /* 0x00034f0000047ab9 */ /* 0x000fe40000000800 */
[----:B----4-:R-:W-:-:S13]  /*21680*/  ISETP.GE.AND P0, PT, R19, UR4, PT ;  /* 0x0000000413007c0c */ /* 0x010fda000bf06270 */
[----:B------:R-:W-:Y:S05]  /*21690*/  @!P0 BRA `(.L_x_5897) ;  /* 0xffffff7000288947 */ /* 0x000fea000383ffff */
[----:B------:R-:W-:Y:S05]  /*216a0*/  BSYNC B8 ;  /* 0x0000000000087941 */ /* 0x000fea0003800000 */
.L_x_5727:
        /* <DEDUP_REMOVED lines=12> */
.L_x_6008:
[----:B------:R-:W-:Y:S05]  /*21770*/  BSYNC B0 ;  /* 0x0000000000007941 */ /* 0x000fea0003800000 */
.L_x_5898:
[----:B------:R-:W-:-:S03]  /*21780*/  UMOV UR4, 0xffffffff ;  /* 0xffffffff00047882 */ /* 0x000fc60000000000 */
[----:B------:R-:W-:Y:S05]  /*21790*/  BRA.DIV UR4, `(.L_x_5900) ;  /* 0x00000032041c7947 */ /* 0x000fea000b800000 */
[----:B------:R-:W1:Y:S02]  /*217a0*/  S2R R2, SR_TID.X ;  /* 0x0000000000027919 */ /* 0x000e640000002100 */
[----:B-1----:R-:W-:-:S04]  /*217b0*/  SHF.R.U32.HI R2, RZ, 0x5, R2 ;  /* 0x00000005ff027819 */ /* 0x002fc80000011602 */
[----:B------:R-:W-:-:S05]  /*217c0*/  LOP3.LUT R2, R2, 0x3, RZ, 0xc0, !PT ;  /* 0x0000000302027812 */ /* 0x000fca00078ec0ff */
[----:B------:R1:W3:Y:S02]  /*217d0*/  SHFL.IDX PT, R14, R2, RZ, 0x1f ;  /* 0x00001fff020e7589 */ /* 0x0002e400000e0000 */
.L_x_6011:
[----:B---3--:R-:W-:-:S13]  /*217e0*/  ISETP.NE.AND P0, PT, R14, RZ, PT ;  /* 0x000000ff0e00720c */ /* 0x008fda0003f05270 */
[----:B------:R-:W-:Y:S05]  /*217f0*/  @P0 BRA `(.L_x_5584) ;  /* 0x0000000000940947 */ /* 0x000fea0003800000 */
[----:B------:R-:W-:-:S03]  /*21800*/  UMOV UR4, 0xffffffff ;  /* 0xffffffff00047882 */ /* 0x000fc60000000000 */
[----:B------:R-:W-:Y:S05]  /*21810*/  BRA.DIV UR4, `(.L_x_5901) ;  /* 0x0000003204307947 */ /* 0x000fea000b800000 */
[----:B------:R-:W-:-:S13]  /*21820*/  ELECT P6, URZ, PT ;  /* 0x00000000003f782f */ /* 0x000fda00038c0000 */
.L_x_6014:
[----:B------:R-:W-:Y:S05]  /*21830*/  @!P6 BRA `(.L_x_5584) ;  /* 0x000000000084e947 */ /* 0x000fea0003800000 */
[----:B-1----:R-:W3:Y:S02]  /*21840*/  LDL.LU R2, [R1+0x68] ;  /* 0x0000680001027983 */ /* 0x002ee40000300800 */
[----:B---3--:R-:W-:-:S04]  /*21850*/  LOP3.LUT R2, R2, 0x2, RZ, 0xfc, !PT ;  /* 0x0000000202027812 */ /* 0x008fc800078efcff */
[----:B------:R-:W-:-:S13]  /*21860*/  ISETP.NE.AND P2, PT, R2, 0x3, PT ;  /* 0x000000030200780c */ /* 0x000fda0003f45270 */
[----:B------:R-:W-:Y:S05]  /*21870*/  @!P2 BRA `(.L_x_5902) ;  /* 0x000000000004a947 */ /* 0x000fea0003800000 */
[----:B------:R-:W-:Y:S01]  /*21880*/  BPT.TRAP 0x1 ;  /* 0x000000040000795c */ /* 0x000fe20000300000 */
.L_x_5902:
        /* <DEDUP_REMOVED lines=14> */
.L_x_6015:
[----:B------:R-:W1:Y:S02]  /*21970*/  SYNCS.PHASECHK.TRANS64.TRYWAIT P0, [R7+URZ], R2 ;  /* 0x00000002070075a7 */ /* 0x000e64000800017f */
[----:B-1----:R-:W-:Y:S05]  /*21980*/  @!P0 BRA `(.L_x_5904) ;  /* 0x0000003000088947 */ /* 0x002fea0003800000 */
.L_x_6016:
[----:B------:R-:W-:Y:S05]  /*21990*/  @!P2 BRA `(.L_x_5905) ;  /* 0x000000000004a947 */ /* 0x000fea0003800000 */
[----:B------:R-:W-:Y:S01]  /*219a0*/  BPT.TRAP 0x1 ;  /* 0x000000040000795c */ /* 0x000fe20000300000 */
.L_x_5905:
[----:B------:R-:W3:Y:S01]  /*219b0*/  LDL.LU R4, [R1+0xc] ;  /* 0x00000c0001047983 */ /* 0x000ee20000300800 */
[----:B------:R-:W-:-:S04]  /*219c0*/  VIADD R0, R0, 0x38860 ;  /* 0x0003886000007836 */ /* 0x000fc80000000000 */
[----:B---3--:R-:W-:-:S04]  /*219d0*/  IMAD R4, R4, 0x8, R0 ;  /* 0x0000000804047824 */ /* 0x008fc800078e0200 */
[----:B------:R-:W3:Y:S02]  /*219e0*/  SYNCS.PHASECHK.TRANS64.TRYWAIT P0, [R4+URZ], R5 ;  /* 0x00000005040075a7 */ /* 0x000ee4000800017f */
[----:B---3--:R-:W-:Y:S05]  /*219f0*/  @!P0 BRA `(.L_x_5906) ;  /* 0x0000003000008947 */ /* 0x008fea0003800000 */
.L_x_6017:
[----:B------:R-:W-:-:S07]  /*21a00*/  IMAD R3, R3, 0x8, R0 ;  /* 0x0000000803037824 */ /* 0x000fce00078e0200 */
.L_x_5907:
[----:B----4-:R4:W0:Y:S02]  /*21a10*/  SYNCS.PHASECHK.TRANS64.TRYWAIT P0, [R3+URZ], R2 ;  /* 0x00000002030075a7 */ /* 0x010824000800017f */
[----:B0-----:R-:W-:Y:S05]  /*21a20*/  @!P0 NANOSLEEP.SYNCS 0x989680 ;  /* 0x009896800000895d */ /* 0x001fea0003900000 */
[----:B------:R-:W0:Y:S02]  /*21a30*/  @!P0 SYNCS.PHASECHK.TRANS64 P0, [R3+URZ], R2 ;  /* 0x00000002030085a7 */ /* 0x000e24000800007f */
[----:B0-----:R-:W-:Y:S05]  /*21a40*/  @!P0 BRA `(.L_x_5907) ;  /* 0xfffffffc00f08947 */ /* 0x001fea000383ffff */
.L_x_5584:
[----:B------:R-:W-:Y:S05]  /*21a50*/  BSYNC B9 ;  /* 0x0000000000097941 */ /* 0x000fea0003800000 */
.L_x_5581:
[----:B------:R-:W-:Y:S05]  /*21a60*/  EXIT ;  /* 0x000000000000794d */ /* 0x000fea0003800000 */
.L_x_5600:
[----:B0-----:R0:W1:Y:S02]  /*21a70*/  SYNCS.PHASECHK.TRANS64.TRYWAIT P5, [R68+URZ+0x38890], R73 ;  /* 0x03889049440075a7 */ /* 0x00106400080a017f */
[----:B-1----:R-:W-:Y:S05]  /*21a80*/  @!P5 NANOSLEEP.SYNCS 0x989680 ;  /* 0x009896800000d95d */ /* 0x002fea0003900000 */
[----:B------:R-:W1:Y:S02]  /*21a90*/  @!P5 SYNCS.PHASECHK.TRANS64 P5, [R68+URZ+0x38890], R73 ;  /* 0x038890494400d5a7 */ /* 0x000e6400080a007f */
[----:B-1----:R-:W-:Y:S05]  /*21aa0*/  @!P5 BRA `(.L_x_5600) ;  /* 0xfffffffc00f0d947 */ /* 0x002fea000383ffff */
[----:B------:R-:W-:Y:S05]  /*21ab0*/  BRA `(.L_x_5908) ;  /* 0xfffffe0c00407947 */ /* 0x000fea000383ffff */
.L_x_5610:
[----:B0-----:R0:W1:Y:S02]  /*21ac0*/  SYNCS.PHASECHK.TRANS64.TRYWAIT P5, [R68+URZ+0x38890], R73 ;  /* 0x03889049440075a7 */ /* 0x00106400080a017f */
[----:B-1----:R-:W-:Y:S05]  /*21ad0*/  @!P5 NANOSLEEP.SYNCS 0x989680 ;  /* 0x009896800000d95d */ /* 0x002fea0003900000 */
[----:B------:R-:W1:Y:S02]  /*21ae0*/  @!P5 SYNCS.PHASECHK.TRANS64 P5, [R68+URZ+0x38890], R73 ;  /* 0x038890494400d5a7 */ /* 0x000e6400080a007f */
[----:B-1----:R-:W-:Y:S05]  /*21af0*/  @!P5 BRA `(.L_x_5610) ;  /* 0xfffffffc00f0d947 */ /* 0x002fea000383ffff */
[----:B------:R-:W-:Y:S05]  /*21b00*/  BRA `(.L_x_5909) ;  /* 0xfffffe1400b07947 */ /* 0x000fea000383ffff */
.L_x_5615:
[----:B0-----:R0:W1:Y:S02]  /*21b10*/  SYNCS.PHASECHK.TRANS64.TRYWAIT P5, [R68+URZ+0x38890], R73 ;  /* 0x03889049440075a7 */ /* 0x00106400080a017f */
[----:B-1----:R-:W-:Y:S05]  /*21b20*/  @!P5 NANOSLEEP.SYNCS 0x989680 ;  /* 0x009896800000d95d */ /* 0x002fea0003900000 */
[----:B------:R-:W1:Y:S02]  /*21b30*/  @!P5 SYNCS.PHASECHK.TRANS64 P5, [R68+URZ+0x38890], R73 ;  /* 0x038890494400d5a7 */ /* 0x000e6400080a007f */
[----:B-1----:R-:W-:Y:S05]  /*21b40*/  @!P5 BRA `(.L_x_5615) ;  /* 0xfffffffc00f0d947 */ /* 0x002fea000383ffff */
[----:B------:R-:W-:Y:S05]  /*21b50*/  BRA `(.L_x_5910) ;  /* 0xfffffe1c00e47947 */ /* 0x000fea000383ffff */
.L_x_5619:
[----:B------:R0:W0:Y:S02]  /*21b60*/  SYNCS.PHASECHK.TRANS64.TRYWAIT P5, [R68+URZ+0x388b0], R73 ;  /* 0x0388b049440075a7 */ /* 0x00002400080a017f */
[----:B0-----:R-:W-:Y:S05]  /*21b70*/  @!P5 NANOSLEEP.SYNCS 0x989680 ;  /* 0x009896800000d95d */ /* 0x001fea0003900000 */
[----:B------:R-:W0:Y:S02]  /*21b80*/  @!P5 SYNCS.PHASECHK.TRANS64 P5, [R68+URZ+0x388b0], R73 ;  /* 0x0388b0494400d5a7 */ /* 0x000e2400080a007f */
[----:B0-----:R-:W-:Y:S05]  /*21b90*/  @!P5 BRA `(.L_x_5619) ;  /* 0xfffffffc00f0d947 */ /* 0x001fea000383ffff */
[----:B------:R-:W-:Y:S05]  /*21ba0*/  BRA `(.L_x_5911) ;  /* 0xfffffe2000607947 */ /* 0x000fea000383ffff */
.L_x_5642:
        /* <DEDUP_REMOVED lines=8> */
.L_x_5913:
[----:B------:R-:W-:Y:S05]  /*21c30*/  BSYNC B1 ;  /* 0x0000000000017941 */ /* 0x000fea0003800000 */
.L_x_5912:
        /* <DEDUP_REMOVED lines=8> */
.L_x_5914:
[----:B------:R-:W-:Y:S02]  /*21cc0*/  IMAD.MOV.U32 R13, RZ, RZ, R8 ;  /* 0x000000ffff0d7224 */ /* 0x000fe400078e0008 */
[----:B------:R-:W-:-:S07]  /*21cd0*/  IMAD.MOV.U32 R0, RZ, RZ, R14 ;  /* 0x000000ffff007224 */ /* 0x000fce00078e000e */
[----:B------:R-:W-:Y:S05]  /*21ce0*/  WARPSYNC.COLLECTIVE R15, `(.L_x_5915) ;  /* 0x000000000f087348 */ /* 0x000fea0003c00000 */
[----:B------:R0:W1:Y:S02]  /*21cf0*/  SHFL.IDX P6, R14, R13, R12, R11 ;  /* 0x0000000c0d0e7389 */ /* 0x00006400000c000b */
[----:B01----:R-:W-:Y:S01]  /*21d00*/  ENDCOLLECTIVE ;  /* 0x000000000000791b */ /* 0x003fe20003800000 */
.L_x_5915:
[----:B------:R-:W-:Y:S02]  /*21d10*/  IMAD.MOV.U32 R13, RZ, RZ, R7 ;  /* 0x000000ffff0d7224 */ /* 0x000fe400078e0007 */
[----:B------:R-:W-:-:S07]  /*21d20*/  IMAD.MOV.U32 R5, RZ, RZ, R14 ;  /* 0x000000ffff057224 */ /* 0x000fce00078e000e */
[----:B------:R-:W-:Y:S05]  /*21d30*/  WARPSYNC.COLLECTIVE R15, `(.L_x_5916) ;  /* 0x000000000f087348 */ /* 0x000fea0003c00000 */
[----:B------:R0:W1:Y:S02]  /*21d40*/  SHFL.IDX P6, R14, R13, R12, R11 ;  /* 0x0000000c0d0e7389 */ /* 0x00006400000c000b */
[----:B01----:R-:W-:Y:S01]  /*21d50*/  ENDCOLLECTIVE ;  /* 0x000000000000791b */ /* 0x003fe20003800000 */
.L_x_5916:
[----:B------:R-:W-:Y:S05]  /*21d60*/  BRA `(.L_x_5917) ;  /* 0xfffffe5000507947 */ /* 0x000fea000383ffff */
.L_x_5645:
        /* <DEDUP_REMOVED lines=8> */
.L_x_5919:
[----:B------:R-:W-:Y:S05]  /*21df0*/  BSYNC B1 ;  /* 0x0000000000017941 */ /* 0x000fea0003800000 */
.L_x_5918:
        /* <DEDUP_REMOVED lines=8> */
.L_x_5920:
[----:B------:R-:W-:Y:S02]  /*21e80*/  IMAD.MOV.U32 R13, RZ, RZ, R8 ;  /* 0x000000ffff0d7224 */ /* 0x000fe400078e0008 */
[----:B------:R-:W-:-:S07]  /*21e90*/  IMAD.MOV.U32 R0, RZ, RZ, R14 ;  /* 0x000000ffff007224 */ /* 0x000fce00078e000e */
[----:B------:R-:W-:Y:S05]  /*21ea0*/  WARPSYNC.COLLECTIVE R15, `(.L_x_5921) ;  /* 0x000000000f087348 */ /* 0x000fea0003c00000 */
[----:B------:R0:W1:Y:S02]  /*21eb0*/  SHFL.IDX P6, R14, R13, R12, R11 ;  /* 0x0000000c0d0e7389 */ /* 0x00006400000c000b */
[----:B01----:R-:W-:Y:S01]  /*21ec0*/  ENDCOLLECTIVE ;  /* 0x000000000000791b */ /* 0x003fe20003800000 */
.L_x_5921:
[----:B------:R-:W-:Y:S02]  /*21ed0*/  IMAD.MOV.U32 R13, RZ, RZ, R7 ;  /* 0x000000ffff0d7224 */ /* 0x000fe400078e0007 */
[----:B------:R-:W-:-:S07]  /*21ee0*/  IMAD.MOV.U32 R5, RZ, RZ, R14 ;  /* 0x000000ffff057224 */ /* 0x000fce00078e000e */
[----:B------:R-:W-:Y:S05]  /*21ef0*/  WARPSYNC.COLLECTIVE R15, `(.L_x_5922) ;  /* 0x000000000f087348 */ /* 0x000fea0003c00000 */
[----:B------:R0:W1:Y:S02]  /*21f00*/  SHFL.IDX P6, R14, R13, R12, R11 ;  /* 0x0000000c0d0e7389 */ /* 0x00006400000c000b */
[----:B01----:R-:W-:Y:S01]  /*21f10*/  ENDCOLLECTIVE ;  /* 0x000000000000791b */ /* 0x003fe20003800000 */
.L_x_5922:
[----:B------:R-:W-:Y:S05]  /*21f20*/  BRA `(.L_x_5923) ;  /* 0xfffffe5000b07947 */ /* 0x000fea000383ffff */
.L_x_5649:
[----:B0-----:R0:W1:Y:S02]  /*21f30*/  SYNCS.PHASECHK.TRANS64.TRYWAIT P0, [R2+URZ+0x38800], R21 ;  /* 0x03880015020075a7 */ /* 0x001064000800017f */
[----:B-1----:R-:W-:Y:S05]  /*21f40*/  @!P0 NANOSLEEP.SYNCS 0x989680 ;  /* 0x009896800000895d */ /* 0x002fea0003900000 */
[----:B------:R-:W1:Y:S02]  /*21f50*/  @!P0 SYNCS.PHASECHK.TRANS64 P0, [R2+URZ+0x38800], R21 ;  /* 0x03880015020085a7 */ /* 0x000e64000800007f */
[----:B-1----:R-:W-:Y:S05]  /*21f60*/  @!P0 BRA `(.L_x_5649) ;  /* 0xfffffffc00f08947 */ /* 0x002fea000383ffff */
[----:B------:R-:W-:Y:S05]  /*21f70*/  BRA `(.L_x_5924) ;  /* 0xfffffe54009c7947 */ /* 0x000fea000383ffff */
.L_x_5657:
        /* <DEDUP_REMOVED lines=8> */
.L_x_5926:
[----:B------:R-:W-:Y:S05]  /*22000*/  BSYNC B1 ;  /* 0x0000000000017941 */ /* 0x000fea0003800000 */
.L_x_5925:
        /* <DEDUP_REMOVED lines=8> */
.L_x_5927:
[----:B------:R-:W-:Y:S02]  /*22090*/  IMAD.MOV.U32 R13, RZ, RZ, R7 ;  /* 0x000000ffff0d7224 */ /* 0x000fe400078e0007 */
[----:B------:R-:W-:-:S07]  /*220a0*/  IMAD.MOV.U32 R0, RZ, RZ, R14 ;  /* 0x000000ffff007224 */ /* 0x000fce00078e000e */
[----:B------:R-:W-:Y:S05]  /*220b0*/  WARPSYNC.COLLECTIVE R15, `(.L_x_5928) ;  /* 0x000000000f087348 */ /* 0x000fea0003c00000 */
[----:B------:R0:W1:Y:S02]  /*220c0*/  SHFL.IDX P6, R14, R13, R12, R11 ;  /* 0x0000000c0d0e7389 */ /* 0x00006400000c000b */
[----:B01----:R-:W-:Y:S01]  /*220d0*/  ENDCOLLECTIVE ;  /* 0x000000000000791b */ /* 0x003fe20003800000 */
.L_x_5928:
[----:B------:R-:W-:Y:S02]  /*220e0*/  IMAD.MOV.U32 R10, RZ, RZ, R0 ;  /* 0x000000ffff0a7224 */ /* 0x000fe400078e0000 */
[----:B------:R-:W-:Y:S02]  /*220f0*/  IMAD.MOV.U32 R13, RZ, RZ, R9 ;  /* 0x000000ffff0d7224 */ /* 0x000fe400078e0009 */
[----:B------:R-:W-:-:S07]  /*22100*/  IMAD.MOV.U32 R5, RZ, RZ, R14 ;  /* 0x000000ffff057224 */ /* 0x000fce00078e000e */
[----:B------:R-:W-:Y:S05]  /*22110*/  WARPSYNC.COLLECTIVE R15, `(.L_x_5929) ;  /* 0x000000000f087348 */ /* 0x000fea0003c00000 */
[----:B------:R0:W1:Y:S02]  /*22120*/  SHFL.IDX P6, R14, R13, R12, R11 ;  /* 0x0000000c0d0e7389 */ /* 0x00006400000c000b */
[----:B01----:R-:W-:Y:S01]  /*22130*/  ENDCOLLECTIVE ;  /* 0x000000000000791b */ /* 0x003fe20003800000 */
.L_x_5929:
[----:B------:R-:W-:Y:S01]  /*22140*/  IMAD.MOV.U32 R11, RZ, RZ, R3 ;  /* 0x000000ffff0b7224 */ /* 0x000fe200078e0003 */
[----:B------:R-:W-:Y:S06]  /*22150*/  BRA `(.L_x_5930) ;  /* 0xfffffe6000f47947 */ /* 0x000fec000383ffff */
.L_x_5660:
        /* <DEDUP_REMOVED lines=8> */
.L_x_5932:
[----:B------:R-:W-:Y:S05]  /*221e0*/  BSYNC B1 ;  /* 0x0000000000017941 */ /* 0x000fea0003800000 */
.L_x_5931:
        /* <DEDUP_REMOVED lines=8> */
.L_x_5933:
[----:B------:R-:W-:Y:S02]  /*22270*/  IMAD.MOV.U32 R13, RZ, RZ, R7 ;  /* 0x000000ffff0d7224 */ /* 0x000fe400078e0007 */
[----:B------:R-:W-:-:S07]  /*22280*/  IMAD.MOV.U32 R0, RZ, RZ, R14 ;  /* 0x000000ffff007224 */ /* 0x000fce00078e000e */
[----:B------:R-:W-:Y:S05]  /*22290*/  WARPSYNC.COLLECTIVE R15, `(.L_x_5934) ;  /* 0x000000000f087348 */ /* 0x000fea0003c00000 */
[----:B------:R0:W1:Y:S02]  /*222a0*/  SHFL.IDX P6, R14, R13, R12, R11 ;  /* 0x0000000c0d0e7389 */ /* 0x00006400000c000b */
[----:B01----:R-:W-:Y:S01]  /*222b0*/  ENDCOLLECTIVE ;  /* 0x000000000000791b */ /* 0x003fe20003800000 */
.L_x_5934:
[----:B------:R-:W-:Y:S02]  /*222c0*/  IMAD.MOV.U32 R13, RZ, RZ, R9 ;  /* 0x000000ffff0d7224 */ /* 0x000fe400078e0009 */
[----:B------:R-:W-:-:S07]  /*222d0*/  IMAD.MOV.U32 R7, RZ, RZ, R14 ;  /* 0x000000ffff077224 */ /* 0x000fce00078e000e */
[----:B------:R-:W-:Y:S05]  /*222e0*/  WARPSYNC.COLLECTIVE R15, `(.L_x_5935) ;  /* 0x000000000f087348 */ /* 0x000fea0003c00000 */
[----:B------:R0:W1:Y:S02]  /*222f0*/  SHFL.IDX P6, R14, R13, R12, R11 ;  /* 0x0000000c0d0e7389 */ /* 0x00006400000c000b */
[----:B01----:R-:W-:Y:S01]  /*22300*/  ENDCOLLECTIVE ;  /* 0x000000000000791b */ /* 0x003fe20003800000 */
.L_x_5935:
[----:B------:R-:W-:Y:S02]  /*22310*/  IMAD.MOV.U32 R12, RZ, RZ, R0 ;  /* 0x000000ffff0c7224 */ /* 0x000fe400078e0000 */
[----:B------:R-:W-:Y:S01]  /*22320*/  IMAD.MOV.U32 R13, RZ, RZ, R3 ;  /* 0x000000ffff0d7224 */ /* 0x000fe200078e0003 */
[----:B------:R-:W-:Y:S06]  /*22330*/  BRA `(.L_x_5936) ;  /* 0xfffffe64001c7947 */ /* 0x000fec000383ffff */
.L_x_5664:
[----:B0-----:R0:W1:Y:S02]  /*22340*/  SYNCS.PHASECHK.TRANS64.TRYWAIT P1, [R2+URZ+0x38800], R3 ;  /* 0x03880003020075a7 */ /* 0x001064000802017f */
[----:B-1----:R-:W-:Y:S05]  /*22350*/  @!P1 NANOSLEEP.SYNCS 0x989680 ;  /* 0x009896800000995d */ /* 0x002fea0003900000 */
[----:B------:R-:W1:Y:S02]  /*22360*/  @!P1 SYNCS.PHASECHK.TRANS64 P1, [R2+URZ+0x38800], R3 ;  /* 0x03880003020095a7 */ /* 0x000e64000802007f */
[----:B-1----:R-:W-:Y:S05]  /*22370*/  @!P1 BRA `(.L_x_5664) ;  /* 0xfffffffc00f09947 */ /* 0x002fea000383ffff */
[----:B------:R-:W-:Y:S05]  /*22380*/  BRA `(.L_x_5937) ;  /* 0xfffffe6400c07947 */ /* 0x000fea000383ffff */
.L_x_5670:
[----:B0-----:R0:W2:Y:S02]  /*22390*/  SYNCS.PHASECHK.TRANS64.TRYWAIT P1, [R172+URZ+0x38830], R15 ;  /* 0x0388300fac0075a7 */ /* 0x0010a4000802017f */
[----:B--2---:R-:W-:Y:S05]  /*223a0*/  @!P1 NANOSLEEP.SYNCS 0x989680 ;  /* 0x009896800000995d */ /* 0x004fea0003900000 */
[----:B------:R-:W2:Y:S02]  /*223b0*/  @!P1 SYNCS.PHASECHK.TRANS64 P1, [R172+URZ+0x38830], R15 ;  /* 0x0388300fac0095a7 */ /* 0x000ea4000802007f */
[----:B--2---:R-:W-:Y:S05]  /*223c0*/  @!P1 BRA `(.L_x_5670) ;  /* 0xfffffffc00f09947 */ /* 0x004fea000383ffff */
[----:B------:R-:W-:Y:S05]  /*223d0*/  BRA `(.L_x_5669) ;  /* 0xfffffe74005c7947 */ /* 0x000fea000383ffff */
.L_x_5672:
[----:B--2---:R2:W3:Y:S02]  /*223e0*/  SYNCS.PHASECHK.TRANS64.TRYWAIT P1, [R2+URZ+0x38810], R3 ;  /* 0x03881003020075a7 */ /* 0x0044e4000802017f */
[----:B---3--:R-:W-:Y:S05]  /*223f0*/  @!P1 NANOSLEEP.SYNCS 0x989680 ;  /* 0x009896800000995d */ /* 0x008fea0003900000 */
[----:B------:R-:W3:Y:S02]  /*22400*/  @!P1 SYNCS.PHASECHK.TRANS64 P1, [R2+URZ+0x38810], R3 ;  /* 0x03881003020095a7 */ /* 0x000ee4000802007f */
[----:B---3--:R-:W-:Y:S05]  /*22410*/  @!P1 BRA `(.L_x_5672) ;  /* 0xfffffffc00f09947 */ /* 0x008fea000383ffff */
[----:B------:R-:W-:Y:S05]  /*22420*/  BRA `(.L_x_5938) ;  /* 0xfffffe78000c7947 */ /* 0x000fea000383ffff */
.L_x_5677:
[----:B0-----:R0:W2:Y:S02]  /*22430*/  SYNCS.PHASECHK.TRANS64.TRYWAIT P2, [R172+URZ+0x38850], R15 ;  /* 0x0388500fac0075a7 */ /* 0x0010a4000804017f */
[----:B--2---:R-:W-:Y:S05]  /*22440*/  @!P2 NANOSLEEP.SYNCS 0x989680 ;  /* 0x009896800000a95d */ /* 0x004fea0003900000 */
[----:B------:R-:W2:Y:S02]  /*22450*/  @!P2 SYNCS.PHASECHK.TRANS64 P2, [R172+URZ+0x38850], R15 ;  /* 0x0388500fac00a5a7 */ /* 0x000ea4000804007f */
[----:B--2---:R-:W-:Y:S05]  /*22460*/  @!P2 BRA `(.L_x_5677) ;  /* 0xfffffffc00f0a947 */ /* 0x004fea000383ffff */
[----:B------:R-:W-:Y:S05]  /*22470*/  BRA `(.L_x_5676) ;  /* 0xfffffe7800387947 */ /* 0x000fea000383ffff */
.L_x_5685:
[----:B0-----:R0:W2:Y:S02]  /*22480*/  SYNCS.PHASECHK.TRANS64.TRYWAIT P3, [R20+URZ+0x38830], R198 ;  /* 0x038830c6140075a7 */ /* 0x0010a4000806017f */
[----:B--2---:R-:W-:Y:S05]  /*22490*/  @!P3 NANOSLEEP.SYNCS 0x989680 ;  /* 0x009896800000b95d */ /* 0x004fea0003900000 */
[----:B------:R-:W2:Y:S02]  /*224a0*/  @!P3 SYNCS.PHASECHK.TRANS64 P3, [R20+URZ+0x38830], R198 ;  /* 0x038830c61400b5a7 */ /* 0x000ea4000806007f */
[----:B--2---:R-:W-:Y:S05]  /*224b0*/  @!P3 BRA `(.L_x_5685) ;  /* 0xfffffffc00f0b947 */ /* 0x004fea000383ffff */
[----:B------:R-:W-:Y:S05]  /*224c0*/  BRA `(.L_x_5684) ;  /* 0xfffffea8006c7947 */ /* 0x000fea000383ffff */
.L_x_5690:
[----:B---3--:R3:W4:Y:S02]  /*224d0*/  SYNCS.PHASECHK.TRANS64.TRYWAIT P3, [R20+URZ+0x38850], R198 ;  /* 0x038850c6140075a7 */ /* 0x008724000806017f */
[----:B----4-:R-:W-:Y:S05]  /*224e0*/  @!P3 NANOSLEEP.SYNCS 0x989680 ;  /* 0x009896800000b95d */ /* 0x010fea0003900000 */
[----:B------:R-:W4:Y:S02]  /*224f0*/  @!P3 SYNCS.PHASECHK.TRANS64 P3, [R20+URZ+0x38850], R198 ;  /* 0x038850c61400b5a7 */ /* 0x000f24000806007f */
[----:B----4-:R-:W-:Y:S05]  /*22500*/  @!P3 BRA `(.L_x_5690) ;  /* 0xfffffffc00f0b947 */ /* 0x010fea000383ffff */
[----:B------:R-:W-:Y:S05]  /*22510*/  BRA `(.L_x_5689) ;  /* 0xfffffeac00087947 */ /* 0x000fea000383ffff */
.L_x_5698:
[----:B0-----:R0:W2:Y:S02]  /*22520*/  SYNCS.PHASECHK.TRANS64.TRYWAIT P2, [R20+URZ+0x38830], R196 ;  /* 0x038830c4140075a7 */ /* 0x0010a4000804017f */
[----:B--2---:R-:W-:Y:S05]  /*22530*/  @!P2 NANOSLEEP.SYNCS 0x989680 ;  /* 0x009896800000a95d */ /* 0x004fea0003900000 */
[----:B------:R-:W2:Y:S02]  /*22540*/  @!P2 SYNCS.PHASECHK.TRANS64 P2, [R20+URZ+0x38830], R196 ;  /* 0x038830c41400a5a7 */ /* 0x000ea4000804007f */
[----:B--2---:R-:W-:Y:S05]  /*22550*/  @!P2 BRA `(.L_x_5698) ;  /* 0xfffffffc00f0a947 */ /* 0x004fea000383ffff */
[----:B------:R-:W-:Y:S05]  /*22560*/  BRA `(.L_x_5697) ;  /* 0xfffffee4004c7947 */ /* 0x000fea000383ffff */
.L_x_5703:
[----:B---3--:R3:W4:Y:S02]  /*22570*/  SYNCS.PHASECHK.TRANS64.TRYWAIT P2, [R20+URZ+0x38850], R196 ;  /* 0x038850c4140075a7 */ /* 0x008724000804017f */
[----:B----4-:R-:W-:Y:S05]  /*22580*/  @!P2 NANOSLEEP.SYNCS 0x989680 ;  /* 0x009896800000a95d */ /* 0x010fea0003900000 */
[----:B------:R-:W4:Y:S02]  /*22590*/  @!P2 SYNCS.PHASECHK.TRANS64 P2, [R20+URZ+0x38850], R196 ;  /* 0x038850c41400a5a7 */ /* 0x000f24000804007f */
[----:B----4-:R-:W-:Y:S05]  /*225a0*/  @!P2 BRA `(.L_x_5703) ;  /* 0xfffffffc00f0a947 */ /* 0x010fea000383ffff */
[----:B------:R-:W-:Y:S05]  /*225b0*/  BRA `(.L_x_5702) ;  /* 0xfffffee400e87947 */ /* 0x000fea000383ffff */
.L_x_5733:
        /* <DEDUP_REMOVED lines=11> */
.L_x_5940:
[----:B------:R-:W-:Y:S05]  /*22670*/  BSYNC B1 ;  /* 0x0000000000017941 */ /* 0x000fea0003800000 */
.L_x_5939:
[----:B------:R-:W-:Y:S05]  /*22680*/  BRA `(.L_x_5941) ;  /* 0xffffff68002c7947 */ /* 0x000fea000383ffff */
.L_x_5735:
[----:B------:R-:W-:Y:S01]  /*22690*/  BSSY B1, `(.L_x_5942) ;  /* 0x0000006000017945 */ /* 0x000fe20003800000 */
[----:B------:R-:W-:-:S07]  /*226a0*/  IMAD.MOV.U32 R15, RZ, RZ, -0x1 ;  /* 0xffffffffff0f7424 */ /* 0x000fce00078e00ff */
[----:B01----:R-:W-:Y:S05]  /*226b0*/  WARPSYNC.COLLECTIVE R15, `(.L_x_5943) ;  /* 0x000000000f0c7348 */ /* 0x003fea0003c00000 */
[----:B------:R-:W-:Y:S02]  /*226c0*/  ELECT P6, UR62, PT ;  /* 0x00000000003e782f */ /* 0x000fe400038c0000 */
[----:B------:R-:W-:Y:S01]  /*226d0*/  MOV R14, UR62 ;  /* 0x0000003e000e7c02 */ /* 0x000fe20008000f00 */
[----:B01----:R-:W-:Y:S10]  /*226e0*/  ENDCOLLECTIVE ;  /* 0x000000000000791b */ /* 0x003ff40003800000 */
.L_x_5943:
[----:B------:R-:W-:Y:S05]  /*226f0*/  BSYNC B1 ;  /* 0x0000000000017941 */ /* 0x000fea0003800000 */
.L_x_5942:
[----:B------:R-:W-:Y:S05]  /*22700*/  BRA `(.L_x_5734) ;  /* 0xffffff6800247947 */ /* 0x000fea000383ffff */
.L_x_5737:
[----:B0-----:R-:W2:Y:S02]  /*22710*/  LDL R4, [R1+0x4] ;  /* 0x0000040001047983 */ /* 0x001ea40000100800 */
[----:B--2---:R0:W2:Y:S02]  /*22720*/  SYNCS.PHASECHK.TRANS64.TRYWAIT P0, [R4+URZ+0x38820], R3 ;  /* 0x03882003040075a7 */ /* 0x0040a4000800017f */
[----:B--2---:R-:W-:Y:S05]  /*22730*/  @!P0 NANOSLEEP.SYNCS 0x989680 ;  /* 0x009896800000895d */ /* 0x004fea0003900000 */
[----:B------:R-:W2:Y:S02]  /*22740*/  @!P0 SYNCS.PHASECHK.TRANS64 P0, [R4+URZ+0x38820], R3 ;  /* 0x03882003040085a7 */ /* 0x000ea4000800007f */
[----:B--2---:R-:W-:Y:S05]  /*22750*/  @!P0 BRA `(.L_x_5737) ;  /* 0xfffffffc00ec8947 */ /* 0x004fea000383ffff */
[----:B------:R-:W-:Y:S05]  /*22760*/  BRA `(.L_x_5944) ;  /* 0xffffff6800347947 */ /* 0x000fea000383ffff */
.L_x_5741:
[----:B0-----:R0:W2:Y:S02]  /*22770*/  SYNCS.PHASECHK.TRANS64.TRYWAIT P0, [R4+URZ+0x388a0], R8 ;  /* 0x0388a008040075a7 */ /* 0x0010a4000800017f */
[----:B--2---:R-:W-:Y:S05]  /*22780*/  @!P0 NANOSLEEP.SYNCS 0x989680 ;  /* 0x009896800000895d */ /* 0x004fea0003900000 */
[----:B------:R-:W2:Y:S02]  /*22790*/  @!P0 SYNCS.PHASECHK.TRANS64 P0, [R4+URZ+0x388a0], R8 ;  /* 0x0388a008040085a7 */ /* 0x000ea4000800007f */
[----:B--2---:R-:W-:Y:S05]  /*227a0*/  @!P0 BRA `(.L_x_5741) ;  /* 0xfffffffc00f08947 */ /* 0x004fea000383ffff */
[----:B------:R-:W-:Y:S05]  /*227b0*/  BRA `(.L_x_5945) ;  /* 0xffffff68005c7947 */ /* 0x000fea000383ffff */
.L_x_5746:
[----:B--2---:R2:W3:Y:S02]  /*227c0*/  SYNCS.PHASECHK.TRANS64.TRYWAIT P0, [R4+URZ+0x388c0], R8 ;  /* 0x0388c008040075a7 */ /* 0x0044e4000800017f */
[----:B---3--:R-:W-:Y:S05]  /*227d0*/  @!P0 NANOSLEEP.SYNCS 0x989680 ;  /* 0x009896800000895d */ /* 0x008fea0003900000 */
[----:B------:R-:W3:Y:S02]  /*227e0*/  @!P0 SYNCS.PHASECHK.TRANS64 P0, [R4+URZ+0x388c0], R8 ;  /* 0x0388c008040085a7 */ /* 0x000ee4000800007f */
[----:B---3--:R-:W-:Y:S05]  /*227f0*/  @!P0 BRA `(.L_x_5746) ;  /* 0xfffffffc00f08947 */ /* 0x008fea000383ffff */
[----:B------:R-:W-:Y:S05]  /*22800*/  BRA `(.L_x_5946) ;  /* 0xffffff6800e07947 */ /* 0x000fea000383ffff */
.L_x_5760:
[----:B0-----:R0:W2:Y:S02]  /*22810*/  SYNCS.PHASECHK.TRANS64.TRYWAIT P1, [R4+URZ+0x388a0], R5 ;  /* 0x0388a005040075a7 */ /* 0x0010a4000802017f */
[----:B--2---:R-:W-:Y:S05]  /*22820*/  @!P1 NANOSLEEP.SYNCS 0x989680 ;  /* 0x009896800000995d */ /* 0x004fea0003900000 */
[----:B------:R-:W2:Y:S02]  /*22830*/  @!P1 SYNCS.PHASECHK.TRANS64 P1, [R4+URZ+0x388a0], R5 ;  /* 0x0388a005040095a7 */ /* 0x000ea4000802007f */
[----:B--2---:R-:W-:Y:S05]  /*22840*/  @!P1 BRA `(.L_x_5760) ;  /* 0xfffffffc00f09947 */ /* 0x004fea000383ffff */
[----:B------:R-:W-:Y:S05]  /*22850*/  BRA `(.L_x_5947) ;  /* 0xffffff7400687947 */ /* 0x000fea000383ffff */
.L_x_5765:
[----:B--2---:R2:W3:Y:S02]  /*22860*/  SYNCS.PHASECHK.TRANS64.TRYWAIT P1, [R4+URZ+0x388c0], R5 ;  /* 0x0388c005040075a7 */ /* 0x0044e4000802017f */
[----:B---3--:R-:W-:Y:S05]  /*22870*/  @!P1 NANOSLEEP.SYNCS 0x989680 ;  /* 0x009896800000995d */ /* 0x008fea0003900000 */
[----:B------:R-:W3:Y:S02]  /*22880*/  @!P1 SYNCS.PHASECHK.TRANS64 P1, [R4+URZ+0x388c0], R5 ;  /* 0x0388c005040095a7 */ /* 0x000ee4000802007f */
[----:B---3--:R-:W-:Y:S05]  /*22890*/  @!P1 BRA `(.L_x_5765) ;  /* 0xfffffffc00f09947 */ /* 0x008fea000383ffff */
[----:B------:R-:W-:Y:S05]  /*228a0*/  BRA `(.L_x_5948) ;  /* 0xffffff7400e87947 */ /* 0x000fea000383ffff */
.L_x_5785:
        /* <DEDUP_REMOVED lines=11> */
.L_x_5950:
[----:B------:R-:W-:Y:S05]  /*22960*/  BSYNC B0 ;  /* 0x0000000000007941 */ /* 0x000fea0003800000 */
.L_x_5949:
[----:B------:R-:W-:Y:S05]  /*22970*/  BRA `(.L_x_5951) ;  /* 0xffffff8400f87947 */ /* 0x000fea000383ffff */
.L_x_5787:
[----:B------:R-:W-:Y:S01]  /*22980*/  BSSY B0, `(.L_x_5952) ;  /* 0x0000006000007945 */ /* 0x000fe20003800000 */
[----:B------:R-:W-:-:S07]  /*22990*/  IMAD.MOV.U32 R15, RZ, RZ, -0x1 ;  /* 0xffffffffff0f7424 */ /* 0x000fce00078e00ff */
[----:B01----:R-:W-:Y:S05]  /*229a0*/  WARPSYNC.COLLECTIVE R15, `(.L_x_5953) ;  /* 0x000000000f0c7348 */ /* 0x003fea0003c00000 */
[----:B------:R-:W-:Y:S02]  /*229b0*/  ELECT P6, UR62, PT ;  /* 0x00000000003e782f */ /* 0x000fe400038c0000 */
[----:B------:R-:W-:Y:S01]  /*229c0*/  MOV R14, UR62 ;  /* 0x0000003e000e7c02 */ /* 0x000fe20008000f00 */
[----:B01----:R-:W-:Y:S10]  /*229d0*/  ENDCOLLECTIVE ;  /* 0x000000000000791b */ /* 0x003ff40003800000 */
.L_x_5953:
[----:B------:R-:W-:Y:S05]  /*229e0*/  BSYNC B0 ;  /* 0x0000000000007941 */ /* 0x000fea0003800000 */
.L_x_5952:
[----:B------:R-:W-:Y:S05]  /*229f0*/  BRA `(.L_x_5954) ;  /* 0xffffff8800087947 */ /* 0x000fea000383ffff */
.L_x_5789:
[----:B0-----:R0:W2:Y:S02]  /*22a00*/  SYNCS.PHASECHK.TRANS64.TRYWAIT P0, [R0+URZ+0x38840], R2 ;  /* 0x03884002000075a7 */ /* 0x0010a4000800017f */
[----:B--2---:R-:W-:Y:S05]  /*22a10*/  @!P0 NANOSLEEP.SYNCS 0x989680 ;  /* 0x009896800000895d */ /* 0x004fea0003900000 */
[----:B------:R-:W2:Y:S02]  /*22a20*/  @!P0 SYNCS.PHASECHK.TRANS64 P0, [R0+URZ+0x38840], R2 ;  /* 0x03884002000085a7 */ /* 0x000ea4000800007f */
[----:B--2---:R-:W-:Y:S05]  /*22a30*/  @!P0 BRA `(.L_x_5789) ;  /* 0xfffffffc00f08947 */ /* 0x004fea000383ffff */
[----:B------:R-:W-:Y:S05]  /*22a40*/  BRA `(.L_x_5955) ;  /* 0xffffff8800747947 */ /* 0x000fea000383ffff */
.L_x_5793:
        /* <DEDUP_REMOVED lines=9> */
.L_x_5956:
[----:B------:R-:W-:Y:S02]  /*22ae0*/  IMAD.MOV.U32 R13, RZ, RZ, R3 ;  /* 0x000000ffff0d7224 */ /* 0x000fe400078e0003 */
[----:B------:R-:W-:-:S07]  /*22af0*/  IMAD.MOV.U32 R4, RZ, RZ, R14 ;  /* 0x000000ffff047224 */ /* 0x000fce00078e000e */
[----:B------:R-:W-:Y:S05]  /*22b00*/  WARPSYNC.COLLECTIVE R15, `(.L_x_5957) ;  /* 0x000000000f087348 */ /* 0x000fea0003c00000 */
[----:B------:R0:W1:Y:S02]  /*22b10*/  SHFL.IDX P6, R14, R13, R12, R11 ;  /* 0x0000000c0d0e7389 */ /* 0x00006400000c000b */
[----:B01----:R-:W-:Y:S01]  /*22b20*/  ENDCOLLECTIVE ;  /* 0x000000000000791b */ /* 0x003fe20003800000 */
.L_x_5957:
[----:B------:R-:W-:Y:S02]  /*22b30*/  IMAD.MOV.U32 R13, RZ, RZ, R2 ;  /* 0x000000ffff0d7224 */ /* 0x000fe400078e0002 */
[----:B------:R-:W-:Y:S02]  /*22b40*/  IMAD.MOV.U32 R12, RZ, RZ, 0x1 ;  /* 0x00000001ff0c7424 */ /* 0x000fe400078e00ff */
[----:B------:R-:W-:-:S07]  /*22b50*/  IMAD.MOV.U32 R5, RZ, RZ, R14 ;  /* 0x000000ffff057224 */ /* 0x000fce00078e000e */
[----:B------:R-:W-:Y:S05]  /*22b60*/  WARPSYNC.COLLECTIVE R15, `(.L_x_5958) ;  /* 0x000000000f087348 */ /* 0x000fea0003c00000 */
[----:B------:R0:W1:Y:S02]  /*22b70*/  SHFL.IDX P6, R14, R13, R12, R11 ;  /* 0x0000000c0d0e7389 */ /* 0x00006400000c000b */
[----:B01----:R-:W-:Y:S01]  /*22b80*/  ENDCOLLECTIVE ;  /* 0x000000000000791b */ /* 0x003fe20003800000 */
.L_x_5958:
[----:B------:R-:W-:Y:S02]  /*22b90*/  IMAD.MOV.U32 R13, RZ, RZ, R3 ;  /* 0x000000ffff0d7224 */ /* 0x000fe400078e0003 */
[----:B------:R-:W-:Y:S02]  /*22ba0*/  IMAD R0, R6, R7, RZ ;  /* 0x0000000706007224 */ /* 0x000fe400078e02ff */
[----:B------:R-:W-:-:S07]  /*22bb0*/  IMAD.MOV.U32 R6, RZ, RZ, R14 ;  /* 0x000000ffff067224 */ /* 0x000fce00078e000e */
[----:B------:R-:W-:Y:S05]  /*22bc0*/  WARPSYNC.COLLECTIVE R15, `(.L_x_5959) ;  /* 0x000000000f087348 */ /* 0x000fea0003c00000 */
[----:B------:R0:W1:Y:S02]  /*22bd0*/  SHFL.IDX P6, R14, R13, R12, R11 ;  /* 0x0000000c0d0e7389 */ /* 0x00006400000c000b */
[----:B01----:R-:W-:Y:S01]  /*22be0*/  ENDCOLLECTIVE ;  /* 0x000000000000791b */ /* 0x003fe20003800000 */
.L_x_5959:
        /* <DEDUP_REMOVED lines=21> */
.L_x_5960:
        /* <DEDUP_REMOVED lines=10> */
.L_x_5961:
        /* <DEDUP_REMOVED lines=11> */
.L_x_5962:
        /* <DEDUP_REMOVED lines=14> */
.L_x_5963:
[----:B------:R-:W-:Y:S01]  /*22f70*/  IMAD.MOV.U32 R3, RZ, RZ, R14 ;  /* 0x000000ffff037224 */ /* 0x000fe200078e000e */
[----:B------:R-:W-:Y:S06]  /*22f80*/  BRA `(.L_x_5964) ;  /* 0xffffff8c00dc7947 */ /* 0x000fec000383ffff */
.L_x_5797:
        /* <DEDUP_REMOVED lines=27> */
.L_x_5966:
[----:B------:R-:W-:Y:S05]  /*23140*/  BSYNC B0 ;  /* 0x0000000000007941 */ /* 0x000fea0003800000 */
.L_x_5965:
        /* <DEDUP_REMOVED lines=11> */
.L_x_5967:
        /* <DEDUP_REMOVED lines=43> */
.L_x_5968:
        /* <DEDUP_REMOVED lines=18> */
.L_x_5969:
        /* <DEDUP_REMOVED lines=29> */
.L_x_5970:
        /* <DEDUP_REMOVED lines=13> */
.L_x_5971:
        /* <DEDUP_REMOVED lines=32> */
.L_x_5972:
        /* <DEDUP_REMOVED lines=9> */
.L_x_5973:
[----:B------:R-:W-:Y:S01]  /*23b00*/  IMAD.MOV.U32 R0, RZ, RZ, R14 ;  /* 0x000000ffff007224 */ /* 0x000fe200078e000e */
[----:B------:R-:W-:Y:S06]  /*23b10*/  BRA `(.L_x_5974) ;  /* 0xffffff9000b47947 */ /* 0x000fec000383ffff */
.L_x_5802:
[----:B0-----:R-:W3:Y:S02]  /*23b20*/  LDL R2, [R1+0x4] ;  /* 0x0000040001027983 */ /* 0x001ee40000100800 */
[----:B---3--:R0:W3:Y:S02]  /*23b30*/  SYNCS.PHASECHK.TRANS64.TRYWAIT P0, [R2+URZ+0x38820], R0 ;  /* 0x03882000020075a7 */ /* 0x0080e4000800017f */
[----:B---3--:R-:W-:Y:S05]  /*23b40*/  @!P0 NANOSLEEP.SYNCS 0x989680 ;  /* 0x009896800000895d */ /* 0x008fea0003900000 */
[----:B------:R-:W3:Y:S02]  /*23b50*/  @!P0 SYNCS.PHASECHK.TRANS64 P0, [R2+URZ+0x38820], R0 ;  /* 0x03882000020085a7 */ /* 0x000ee4000800007f */
[----:B---3--:R-:W-:Y:S05]  /*23b60*/  @!P0 BRA `(.L_x_5802) ;  /* 0xfffffffc00ec8947 */ /* 0x008fea000383ffff */
[----:B------:R-:W-:Y:S05]  /*23b70*/  BRA `(.L_x_5975) ;  /* 0xffffff9400747947 */ /* 0x000fea000383ffff */
.L_x_5806:
[----:B0-----:R0:W1:Y:S02]  /*23b80*/  SYNCS.PHASECHK.TRANS64.TRYWAIT P0, [R0+URZ+0x38860], R2 ;  /* 0x03886002000075a7 */ /* 0x001064000800017f */
[----:B-1----:R-:W-:Y:S05]  /*23b90*/  @!P0 NANOSLEEP.SYNCS 0x989680 ;  /* 0x009896800000895d */ /* 0x002fea0003900000 */
[----:B------:R-:W1:Y:S02]  /*23ba0*/  @!P0 SYNCS.PHASECHK.TRANS64 P0, [R0+URZ+0x38860], R2 ;  /* 0x03886002000085a7 */ /* 0x000e64000800007f */
[----:B-1----:R-:W-:Y:S05]  /*23bb0*/  @!P0 BRA `(.L_x_5806) ;  /* 0xfffffffc00f08947 */ /* 0x002fea000383ffff */
[----:B------:R-:W-:Y:S05]  /*23bc0*/  BRA `(.L_x_5976) ;  /* 0xffffff9400a47947 */ /* 0x000fea000383ffff */
.L_x_5825:
[----:B-1----:R1:W3:Y:S02]  /*23bd0*/  SYNCS.PHASECHK.TRANS64.TRYWAIT P0, [R0+URZ+0x38840], R6 ;  /* 0x03884006000075a7 */ /* 0x0022e4000800017f */
[----:B---3--:R-:W-:Y:S05]  /*23be0*/  @!P0 NANOSLEEP.SYNCS 0x989680 ;  /* 0x009896800000895d */ /* 0x008fea0003900000 */
[----:B------:R-:W3:Y:S02]  /*23bf0*/  @!P0 SYNCS.PHASECHK.TRANS64 P0, [R0+URZ+0x38840], R6 ;  /* 0x03884006000085a7 */ /* 0x000ee4000800007f */
[----:B---3--:R-:W-:Y:S05]  /*23c00*/  @!P0 BRA `(.L_x_5825) ;  /* 0xfffffffc00f08947 */ /* 0x008fea000383ffff */
[----:B------:R-:W-:Y:S05]  /*23c10*/  BRA `(.L_x_5977) ;  /* 0xffffffa000cc7947 */ /* 0x000fea000383ffff */
.L_x_5830:
[----:B0-----:R0:W3:Y:S02]  /*23c20*/  SYNCS.PHASECHK.TRANS64.TRYWAIT P0, [R0+URZ+0x38860], R6 ;  /* 0x03886006000075a7 */ /* 0x0010e4000800017f */
[----:B---3--:R-:W-:Y:S05]  /*23c30*/  @!P0 NANOSLEEP.SYNCS 0x989680 ;  /* 0x009896800000895d */ /* 0x008fea0003900000 */
[----:B------:R-:W3:Y:S02]  /*23c40*/  @!P0 SYNCS.PHASECHK.TRANS64 P0, [R0+URZ+0x38860], R6 ;  /* 0x03886006000085a7 */ /* 0x000ee4000800007f */
[----:B---3--:R-:W-:Y:S05]  /*23c50*/  @!P0 BRA `(.L_x_5830) ;  /* 0xfffffffc00f08947 */ /* 0x008fea000383ffff */
[----:B------:R-:W-:Y:S05]  /*23c60*/  BRA `(.L_x_5978) ;  /* 0xffffffa400547947 */ /* 0x000fea000383ffff */
.L_x_5845:
[----:B0-----:R0:W1:Y:S02]  /*23c70*/  SYNCS.PHASECHK.TRANS64.TRYWAIT P0, [R2+URZ+0x38840], R3 ;  /* 0x03884003020075a7 */ /* 0x001064000800017f */
[----:B-1----:R-:W-:Y:S05]  /*23c80*/  @!P0 NANOSLEEP.SYNCS 0x989680 ;  /* 0x009896800000895d */ /* 0x002fea0003900000 */
[----:B------:R-:W1:Y:S02]  /*23c90*/  @!P0 SYNCS.PHASECHK.TRANS64 P0, [R2+URZ+0x38840], R3 ;  /* 0x03884003020085a7 */ /* 0x000e64000800007f */
[----:B-1----:R-:W-:Y:S05]  /*23ca0*/  @!P0 BRA `(.L_x_5845) ;  /* 0xfffffffc00f08947 */ /* 0x002fea000383ffff */
[----:B------:R-:W-:Y:S05]  /*23cb0*/  BRA `(.L_x_5979) ;  /* 0xffffffb0005c7947 */ /* 0x000fea000383ffff */
.L_x_5850:
[----:B-1----:R1:W3:Y:S02]  /*23cc0*/  SYNCS.PHASECHK.TRANS64.TRYWAIT P0, [R2+URZ+0x38860], R3 ;  /* 0x03886003020075a7 */ /* 0x0022e4000800017f */
[----:B---3--:R-:W-:Y:S05]  /*23cd0*/  @!P0 NANOSLEEP.SYNCS 0x989680 ;  /* 0x009896800000895d */ /* 0x008fea0003900000 */
[----:B------:R-:W3:Y:S02]  /*23ce0*/  @!P0 SYNCS.PHASECHK.TRANS64 P0, [R2+URZ+0x38860], R3 ;  /* 0x03886003020085a7 */ /* 0x000ee4000800007f */
[----:B---3--:R-:W-:Y:S05]  /*23cf0*/  @!P0 BRA `(.L_x_5850) ;  /* 0xfffffffc00f08947 */ /* 0x008fea000383ffff */
[----:B------:R-:W-:Y:S05]  /*23d00*/  BRA `(.L_x_5980) ;  /* 0xffffffb000e07947 */ /* 0x000fea000383ffff */
.L_x_5865:
[----:B0-----:R0:W1:Y:S02]  /*23d10*/  SYNCS.PHASECHK.TRANS64.TRYWAIT P0, [R2+URZ+0x38840], R3 ;  /* 0x03884003020075a7 */ /* 0x001064000800017f */
[----:B-1----:R-:W-:Y:S05]  /*23d20*/  @!P0 NANOSLEEP.SYNCS 0x989680 ;  /* 0x009896800000895d */ /* 0x002fea0003900000 */
[----:B------:R-:W1:Y:S02]  /*23d30*/  @!P0 SYNCS.PHASECHK.TRANS64 P0, [R2+URZ+0x38840], R3 ;  /* 0x03884003020085a7 */ /* 0x000e64000800007f */
[----:B-1----:R-:W-:Y:S05]  /*23d40*/  @!P0 BRA `(.L_x_5865) ;  /* 0xfffffffc00f08947 */ /* 0x002fea000383ffff */
[----:B------:R-:W-:Y:S05]  /*23d50*/  BRA `(.L_x_5981) ;  /* 0xffffffbc00cc7947 */ /* 0x000fea000383ffff */
.L_x_5870:
[----:B-1----:R1:W3:Y:S02]  /*23d60*/  SYNCS.PHASECHK.TRANS64.TRYWAIT P0, [R2+URZ+0x38860], R3 ;  /* 0x03886003020075a7 */ /* 0x0022e4000800017f */
[----:B---3--:R-:W-:Y:S05]  /*23d70*/  @!P0 NANOSLEEP.SYNCS 0x989680 ;  /* 0x009896800000895d */ /* 0x008fea0003900000 */
[----:B------:R-:W3:Y:S02]  /*23d80*/  @!P0 SYNCS.PHASECHK.TRANS64 P0, [R2+URZ+0x38860], R3 ;  /* 0x03886003020085a7 */ /* 0x000ee4000800007f */
[----:B---3--:R-:W-:Y:S05]  /*23d90*/  @!P0 BRA `(.L_x_5870) ;  /* 0xfffffffc00f08947 */ /* 0x008fea000383ffff */
[----:B------:R-:W-:Y:S05]  /*23da0*/  BRA `(.L_x_5982) ;  /* 0xffffffc000547947 */ /* 0x000fea000383ffff */
.L_x_5886:
[----:B------:R-:W-:Y:S01]  /*23db0*/  BSSY B0, `(.L_x_5983) ;  /* 0x0000008000007945 */ /* 0x000fe20003800000 */
[----:B------:R-:W-:Y:S02]  /*23dc0*/  IMAD.MOV.U32 R13, RZ, RZ, R16 ;  /* 0x000000ffff0d7224 */ /* 0x000fe400078e0010 */
[----:B------:R-:W-:Y:S02]  /*23dd0*/  IMAD.MOV.U32 R12, RZ, RZ, RZ ;  /* 0x000000ffff0c7224 */ /* 0x000fe400078e00ff */
[----:B-1----:R-:W-:Y:S02]  /*23de0*/  IMAD.MOV.U32 R11, RZ, RZ, 0x1f ;  /* 0x0000001fff0b7424 */ /* 0x002fe400078e00ff */
[----:B------:R-:W-:-:S07]  /*23df0*/  IMAD.MOV.U32 R15, RZ, RZ, -0x1 ;  /* 0xffffffffff0f7424 */ /* 0x000fce00078e00ff */
[----:B0-2---:R-:W-:Y:S05]  /*23e00*/  WARPSYNC.COLLECTIVE R15, `(.L_x_5984) ;  /* 0x000000000f087348 */ /* 0x005fea0003c00000 */
[----:B0-----:R0:W1:Y:S02]  /*23e10*/  SHFL.IDX P6, R14, R13, R12, R11 ;  /* 0x0000000c0d0e7389 */ /* 0x00106400000c000b */
[----:B012---:R-:W-:Y:S01]  /*23e20*/  ENDCOLLECTIVE ;  /* 0x000000000000791b */ /* 0x007fe20003800000 */
.L_x_5984:
[----:B------:R-:W-:Y:S05]  /*23e30*/  BSYNC B0 ;  /* 0x0000000000007941 */ /* 0x000fea0003800000 */
.L_x_5983:
        /* <DEDUP_REMOVED lines=9> */
.L_x_5985:
        /* <DEDUP_REMOVED lines=18> */
.L_x_5986:
        /* <DEDUP_REMOVED lines=8> */
.L_x_5987:
        /* <DEDUP_REMOVED lines=8> */
.L_x_5988:
        /* <DEDUP_REMOVED lines=8> */
.L_x_5989:
        /* <DEDUP_REMOVED lines=8> */
.L_x_5990:
        /* <DEDUP_REMOVED lines=9> */
.L_x_5991:
[----:B------:R-:W-:Y:S01]  /*24280*/  IMAD.MOV.U32 R16, RZ, RZ, R14 ;  /* 0x000000ffff107224 */ /* 0x000fe200078e000e */
[----:B------:R-:W-:Y:S06]  /*24290*/  BRA `(.L_x_5992) ;  /* 0xffffffc800ac7947 */ /* 0x000fec000383ffff */
.L_x_5891:
[----:B------:R-:W-:Y:S01]  /*242a0*/  BSSY B0, `(.L_x_5993) ;  /* 0x0000008000007945 */ /* 0x000fe20003800000 */
[----:B-----5:R-:W-:Y:S02]  /*242b0*/  IMAD.MOV.U32 R13, RZ, RZ, R3 ;  /* 0x000000ffff0d7224 */ /* 0x020fe400078e0003 */
[----:B------:R-:W-:Y:S02]  /*242c0*/  IMAD.MOV.U32 R12, RZ, RZ, 0x1 ;  /* 0x00000001ff0c7424 */ /* 0x000fe400078e00ff */
[----:B------:R-:W-:Y:S02]  /*242d0*/  IMAD.MOV.U32 R11, RZ, RZ, RZ ;  /* 0x000000ffff0b7224 */ /* 0x000fe400078e00ff */
[----:B------:R-:W-:-:S07]  /*242e0*/  IMAD.MOV.U32 R15, RZ, RZ, -0x1 ;  /* 0xffffffffff0f7424 */ /* 0x000fce00078e00ff */
[----:B012---:R-:W-:Y:S05]  /*242f0*/  WARPSYNC.COLLECTIVE R15, `(.L_x_5994) ;  /* 0x000000000f087348 */ /* 0x007fea0003c00000 */
[----:B0-----:R0:W3:Y:S02]  /*24300*/  SHFL.UP P6, R14, R13, R12, R11 ;  /* 0x0400000c0d0e7389 */ /* 0x0010e400000c000b */
[----:B0123--:R-:W-:Y:S01]  /*24310*/  ENDCOLLECTIVE ;  /* 0x000000000000791b */ /* 0x00ffe20003800000 */
.L_x_5994:
[----:B------:R-:W-:Y:S05]  /*24320*/  BSYNC B0 ;  /* 0x0000000000007941 */ /* 0x000fea0003800000 */
.L_x_5993:
        /* <DEDUP_REMOVED lines=10> */
.L_x_5995:
        /* <DEDUP_REMOVED lines=8> */
.L_x_5996:
        /* <DEDUP_REMOVED lines=8> */
.L_x_5997:
        /* <DEDUP_REMOVED lines=8> */
.L_x_5998:
        /* <DEDUP_REMOVED lines=9> */
.L_x_5999:
[----:B------:R-:W-:Y:S01]  /*245e0*/  IMAD.MOV.U32 R16, RZ, RZ, R14 ;  /* 0x000000ffff107224 */ /* 0x000fe200078e000e */
[----:B------:R-:W-:Y:S06]  /*245f0*/  BRA `(.L_x_6000) ;  /* 0xffffffc800707947 */ /* 0x000fec000383ffff */
.L_x_5893:
[----:B------:R-:W-:Y:S01]  /*24600*/  BSSY B0, `(.L_x_6001) ;  /* 0x0000006000007945 */ /* 0x000fe20003800000 */
[----:B------:R-:W-:Y:S01]  /*24610*/  PLOP3.LUT P6, PT, P6, PT, PT, 0x8, 0x0 ;  /* 0x000000000000781c */ /* 0x000fe200037ce170 */
[----:B------:R-:W-:-:S12]  /*24620*/  IMAD.MOV.U32 R15, RZ, RZ, -0x1 ;  /* 0xffffffffff0f7424 */ /* 0x000fd800078e00ff */
[----:B012---:R-:W-:Y:S05]  /*24630*/  WARPSYNC.COLLECTIVE R15, `(.L_x_6002) ;  /* 0x000000000f087348 */ /* 0x007fea0003c00000 */
[----:B0-----:R-:W-:Y:S01]  /*24640*/  VOTE.ANY R14, PT, P6 ;  /* 0x00000000000e7806 */ /* 0x001fe200030e0100 */
[----:B-12---:R-:W-:Y:S06]  /*24650*/  ENDCOLLECTIVE ;  /* 0x000000000000791b */ /* 0x006fec0003800000 */
.L_x_6002:
[----:B------:R-:W-:Y:S05]  /*24660*/  BSYNC B0 ;  /* 0x0000000000007941 */ /* 0x000fea0003800000 */
.L_x_6001:
        /* <DEDUP_REMOVED lines=9> */
.L_x_6003:
[----:B------:R-:W-:Y:S01]  /*24700*/  IMAD.MOV.U32 R17, RZ, RZ, R14 ;  /* 0x000000ffff117224 */ /* 0x000fe200078e000e */
[----:B------:R-:W-:Y:S06]  /*24710*/  BRA `(.L_x_6004) ;  /* 0xffffffc800607947 */ /* 0x000fec000383ffff */
.L_x_5895:
[----:B------:R-:W-:Y:S01]  /*24720*/  BSSY B0, `(.L_x_6005) ;  /* 0x0000007000007945 */ /* 0x000fe20003800000 */
[----:B------:R-:W-:Y:S02]  /*24730*/  IMAD.MOV.U32 R13, RZ, RZ, R2 ;  /* 0x000000ffff0d7224 */ /* 0x000fe400078e0002 */
[----:B------:R-:W-:Y:S02]  /*24740*/  IMAD.MOV.U32 R11, RZ, RZ, 0x1f ;  /* 0x0000001fff0b7424 */ /* 0x000fe400078e00ff */
[----:B------:R-:W-:-:S07]  /*24750*/  IMAD.MOV.U32 R15, RZ, RZ, -0x1 ;  /* 0xffffffffff0f7424 */ /* 0x000fce00078e00ff */
[----:B01234-:R-:W-:Y:S05]  /*24760*/  WARPSYNC.COLLECTIVE R15, `(.L_x_6006) ;  /* 0x000000000f087348 */ /* 0x01ffea0003c00000 */
[----:B0-----:R0:W0:Y:S02]  /*24770*/  SHFL.IDX P6, R14, R13, R12, R11 ;  /* 0x0000000c0d0e7389 */ /* 0x00102400000c000b */
[----:B01234-:R-:W-:Y:S01]  /*24780*/  ENDCOLLECTIVE ;  /* 0x000000000000791b */ /* 0x01ffe20003800000 */
.L_x_6006:
[----:B------:R-:W-:Y:S05]  /*24790*/  BSYNC B0 ;  /* 0x0000000000007941 */ /* 0x000fea0003800000 */
.L_x_6005:
[----:B------:R-:W-:Y:S01]  /*247a0*/  IMAD.MOV.U32 R2, RZ, RZ, R14 ;  /* 0x000000ffff027224 */ /* 0x000fe200078e000e */
[----:B------:R-:W-:Y:S06]  /*247b0*/  BRA `(.L_x_6007) ;  /* 0xffffffc800547947 */ /* 0x000fec000383ffff */
.L_x_5899:
[----:B0-----:R0:W1:Y:S02]  /*247c0*/  SYNCS.PHASECHK.TRANS64.TRYWAIT P0, [R0+URZ+0x38820], R3 ;  /* 0x03882003000075a7 */ /* 0x001064000800017f */
[----:B-1----:R-:W-:Y:S05]  /*247d0*/  @!P0 NANOSLEEP.SYNCS 0x989680 ;  /* 0x009896800000895d */ /* 0x002fea0003900000 */
[----:B------:R-:W1:Y:S02]  /*247e0*/  @!P0 SYNCS.PHASECHK.TRANS64 P0, [R0+URZ+0x38820], R3 ;  /* 0x03882003000085a7 */ /* 0x000e64000800007f */
[----:B-1----:R-:W-:Y:S05]  /*247f0*/  @!P0 BRA `(.L_x_5899) ;  /* 0xfffffffc00f08947 */ /* 0x002fea000383ffff */
[----:B------:R-:W-:Y:S05]  /*24800*/  BRA `(.L_x_6008) ;  /* 0xffffffcc00d87947 */ /* 0x000fea000383ffff */
.L_x_5900:
        /* <DEDUP_REMOVED lines=11> */
.L_x_6010:
[----:B------:R-:W-:Y:S05]  /*248c0*/  BSYNC B0 ;  /* 0x0000000000007941 */ /* 0x000fea0003800000 */
.L_x_6009:
[----:B------:R-:W-:Y:S05]  /*248d0*/  BRA `(.L_x_6011) ;  /* 0xffffffcc00c07947 */ /* 0x000fea000383ffff */
.L_x_5901:
[----:B------:R-:W-:Y:S01]  /*248e0*/  BSSY B0, `(.L_x_6012) ;  /* 0x0000006000007945 */ /* 0x000fe20003800000 */
[----:B------:R-:W-:-:S07]  /*248f0*/  IMAD.MOV.U32 R15, RZ, RZ, -0x1 ;  /* 0xffffffffff0f7424 */ /* 0x000fce00078e00ff */
[----:B012---:R-:W-:Y:S05]  /*24900*/  WARPSYNC.COLLECTIVE R15, `(.L_x_6013) ;  /* 0x000000000f0c7348 */ /* 0x007fea0003c00000 */
[----:B------:R-:W-:Y:S02]  /*24910*/  ELECT P6, UR62, PT ;  /* 0x00000000003e782f */ /* 0x000fe400038c0000 */
[----:B------:R-:W-:Y:S01]  /*24920*/  MOV R14, UR62 ;  /* 0x0000003e000e7c02 */ /* 0x000fe20008000f00 */
[----:B012---:R-:W-:Y:S10]  /*24930*/  ENDCOLLECTIVE ;  /* 0x000000000000791b */ /* 0x007ff40003800000 */
.L_x_6013:
[----:B------:R-:W-:Y:S05]  /*24940*/  BSYNC B0 ;  /* 0x0000000000007941 */ /* 0x000fea0003800000 */
.L_x_6012:
[----:B------:R-:W-:Y:S05]  /*24950*/  BRA `(.L_x_6014) ;  /* 0xffffffcc00b47947 */ /* 0x000fea000383ffff */
.L_x_5903:
[----:B0-----:R0:W1:Y:S02]  /*24960*/  SYNCS.PHASECHK.TRANS64.TRYWAIT P0, [R6+URZ], R5 ;  /* 0x00000005060075a7 */ /* 0x001064000800017f */
[----:B-1----:R-:W-:Y:S05]  /*24970*/  @!P0 NANOSLEEP.SYNCS 0x989680 ;  /* 0x009896800000895d */ /* 0x002fea0003900000 */
[----:B------:R-:W1:Y:S02]  /*24980*/  @!P0 SYNCS.PHASECHK.TRANS64 P0, [R6+URZ], R5 ;  /* 0x00000005060085a7 */ /* 0x000e64000800007f */
[----:B-1----:R-:W-:Y:S05]  /*24990*/  @!P0 BRA `(.L_x_5903) ;  /* 0xfffffffc00f08947 */ /* 0x002fea000383ffff */
[----:B------:R-:W-:Y:S05]  /*249a0*/  BRA `(.L_x_6015) ;  /* 0xffffffcc00f07947 */ /* 0x000fea000383ffff */
.L_x_5904:
[----:B-1----:R1:W3:Y:S02]  /*249b0*/  SYNCS.PHASECHK.TRANS64.TRYWAIT P0, [R7+URZ], R2 ;  /* 0x00000002070075a7 */ /* 0x0022e4000800017f */
[----:B---3--:R-:W-:Y:S05]  /*249c0*/  @!P0 NANOSLEEP.SYNCS 0x989680 ;  /* 0x009896800000895d */ /* 0x008fea0003900000 */
[----:B------:R-:W3:Y:S02]  /*249d0*/  @!P0 SYNCS.PHASECHK.TRANS64 P0, [R7+URZ], R2 ;  /* 0x00000002070085a7 */ /* 0x000ee4000800007f */
[----:B---3--:R-:W-:Y:S05]  /*249e0*/  @!P0 BRA `(.L_x_5904) ;  /* 0xfffffffc00f08947 */ /* 0x008fea000383ffff */
[----:B------:R-:W-:Y:S05]  /*249f0*/  BRA `(.L_x_6016) ;  /* 0xffffffcc00e47947 */ /* 0x000fea000383ffff */
.L_x_5906:
[----:B---3--:R3:W4:Y:S02]  /*24a00*/  SYNCS.PHASECHK.TRANS64.TRYWAIT P0, [R4+URZ], R5 ;  /* 0x00000005040075a7 */ /* 0x008724000800017f */
[----:B----4-:R-:W-:Y:S05]  /*24a10*/  @!P0 NANOSLEEP.SYNCS 0x989680 ;  /* 0x009896800000895d */ /* 0x010fea0003900000 */
[----:B------:R-:W4:Y:S02]  /*24a20*/  @!P0 SYNCS.PHASECHK.TRANS64 P0, [R4+URZ], R5 ;  /* 0x00000005040085a7 */ /* 0x000f24000800007f */
[----:B----4-:R-:W-:Y:S05]  /*24a30*/  @!P0 BRA `(.L_x_5906) ;  /* 0xfffffffc00f08947 */ /* 0x010fea000383ffff */
[----:B------:R-:W-:Y:S05]  /*24a40*/  BRA `(.L_x_6017) ;  /* 0xffffffcc00ec7947 */ /* 0x000fea000383ffff */
.L_x_6018:
        /* <DEDUP_REMOVED lines=11> */
.L_x_6039:


//--------------------- .nv.global.init           --------------------------
	.section	.nv.global.init,"aw",@progbits
.nv.global.init:
	.type		$str$20,@object
	.size		$str$20,($str$21 - $str$20)
$str$20:
        /*0000*/ 	.byte	0x28, 0x61, 0x64, 0x64, 0x72, 0x65, 0x73, 0x73, 0x20, 0x26, 0x20, 0x6d, 0x61, 0x73, 0x6b, 0x29
        /*0010*/ 	.byte	0x20, 0x3d, 0x3d, 0x20, 0x30, 0x00
	.type		$str$21,@object
	.size		$str$21,(__unnamed_4 - $str$21)
$str$21:
        /*0016*/ 	.byte	0x2f, 0x74, 0x6d, 0x70, 0x2f, 0x6f, 0x73, 0x73, 0x5f, 0x6b, 0x65, 0x72, 0x6e, 0x65, 0x6c, 0x73
        /*0026*/ 	.byte	0x5f, 0x73, 0x72, 0x63, 0x2f, 0x66, 0x6c, 0x61, 0x73, 0x68, 0x5f, 0x61, 0x74, 0x74, 0x65, 0x6e
        /*0036*/ 	.byte	0x74, 0x69, 0x6f, 0x6e, 0x2f, 0x63, 0x73, 0x72, 0x63, 0x2f, 0x63, 0x75, 0x74, 0x6c, 0x61, 0x73
        /*0046*/ 	.byte	0x73, 0x2f, 0x69, 0x6e, 0x63, 0x6c, 0x75, 0x64, 0x65, 0x2f, 0x63, 0x75, 0x74, 0x65, 0x2f, 0x70
        /*0056*/ 	.byte	0x6f, 0x69, 0x6e, 0x74, 0x65, 0x72, 0x5f, 0x66, 0x6c, 0x61, 0x67, 0x67, 0x65, 0x64, 0x2e, 0x68
        /*0066*/ 	.byte	0x70, 0x70, 0x00
	.type		__unnamed_4,@object
	.size		__unnamed_4,(__unnamed_5 - __unnamed_4)
__unnamed_4:
        /* <DEDUP_REMOVED lines=24> */
	.type		__unnamed_5,@object
	.size		__unnamed_5,(__unnamed_6 - __unnamed_5)
__unnamed_5:
        /* <DEDUP_REMOVED lines=24> */
        /*0369*/ 	.byte	0x26, 0x5d, 0x00
	.type		__unnamed_6,@object
	.size		__unnamed_6,(__unnamed_1 - __unnamed_6)
__unnamed_6:
        /* <DEDUP_REMOVED lines=28> */
        /*052c*/ 	.byte	0x34, 0x30, 0x39, 0x36, 0x3e, 0x3e, 0x3e, 0x3e, 0x3e, 0x5d, 0x00
	.type		__unnamed_1,@object
	.size		__unnamed_1,(__unnamed_3 - __unnamed_1)
__unnamed_1:
        /* <DEDUP_REMOVED lines=28> */
        /*06f7*/ 	.byte	0x34, 0x30, 0x39, 0x36, 0x3e, 0x3e, 0x3e, 0x3e, 0x3e, 0x20, 0x26, 0x5d, 0x00
	.type		__unnamed_3,@object
	.size		__unnamed_3,(__unnamed_2 - __unnamed_3)
__unnamed_3:
        /* <DEDUP_REMOVED lines=28> */
        /*08c4*/ 	.byte	0x3a, 0x43, 0x3c, 0x33, 0x32, 0x37, 0x36, 0x38, 0x3e, 0x3e, 0x3e, 0x3e, 0x3e, 0x5d, 0x00
	.type		__unnamed_2,@object
	.size		__unnamed_2,(.L_1 - __unnamed_2)
__unnamed_2:
        /* <DEDUP_REMOVED lines=29> */
.L_1:


//--------------------- .nv.shared._ZN7cutlass13device_kernelIN5flash11enable_sm90INS1_16FlashAttnFwdSm90INS1_25CollectiveMainloopFwdSm90ILi2EN4cute5tupleIJNS5_1CILi1EEES8_S8_EEENS6_IJNS7_ILi64EEESA_SA_EEELi512ENS_10bfloat16_tEfNS_4arch4Sm90ELb0ELb0ELb1ELb0ELb0ELb0ELb0ELb0ELb0ELb1ELb0ELb0EEENS1_21CollectiveEpilogueFwdINS6_IJSA_NS7_ILi512EEESA_EEES9_SC_SE_Li256ELb0ELb1ELb0ELb0EEENS1_29StaticPersistentTileSchedulerILb0EEEEEEEEEvNT_6ParamsE --------------------------
	.section	.nv.shared._ZN7cutlass13device_kernelIN5flash11enable_sm90INS1_16FlashAttnFwdSm90INS1_25CollectiveMainloopFwdSm90ILi2EN4cute5tupleIJNS5_1CILi1EEES8_S8_EEENS6_IJNS7_ILi64EEESA_SA_EEELi512ENS_10bfloat16_tEfNS_4arch4Sm90ELb0ELb0ELb1ELb0ELb0ELb0ELb0ELb0ELb0ELb1ELb0ELb0EEENS1_21CollectiveEpilogueFwdINS6_IJSA_NS7_ILi512EEESA_EEES9_SC_SE_Li256ELb0ELb1ELb0ELb0EEENS1_29StaticPersistentTileSchedulerILb0EEEEEEEEEvNT_6ParamsE,"aw",@nobits
	.sectionflags	@""
	.align	16
	.zero		1024


//--------------------- .nv.shared.reserved.0     --------------------------
	.section	.nv.shared.reserved.0,"aw",@nobits
	.weak		__nv_reservedSMEM_offset_0_alias
	.size		__nv_reservedSMEM_offset_0_alias, 0, 0
	.other		__nv_reservedSMEM_offset_0_alias,@"STO_CUDA_RESERVED_SHARED STV_DEFAULT"
__nv_reservedSMEM_offset_0_alias:
	.zero		0


//--------------------- .nv.global                --------------------------
	.section	.nv.global,"aw",@nobits
.nv.global:
	.type		_ZN85_INTERNAL_88615ea0_49_flash_fwd_hdim64_512_bf16_softcap_packgqa_sm90_cu_ceb34e2a_35004cute1_E,@object
	.size		_ZN85_INTERNAL_88615ea0_49_flash_fwd_hdim64_512_bf16_softcap_packgqa_sm90_cu_ceb34e2a_35004cute1_E,(_ZN85_INTERNAL_88615ea0_49_flash_fwd_hdim64_512_bf16_softcap_packgqa_sm90_cu_ceb34e2a_35004cuda3std3__45__cpo6cbeginE - _ZN85_INTERNAL_88615ea0_49_flash_fwd_hdim64_512_bf16_softcap_packgqa_sm90_cu_ceb34e2a_35004cute1_E)
_ZN85_INTERNAL_88615ea0_49_flash_fwd_hdim64_512_bf16_softcap_packgqa_sm90_cu_ceb34e2a_35004cute1_E:
	.zero		1
	.type		_ZN85_INTERNAL_88615ea0_49_flash_fwd_hdim64_512_bf16_softcap_packgqa_sm90_cu_ceb34e2a_35004cuda3std3__45__cpo6cbeginE,@object
	.size		_ZN85_INTERNAL_88615ea0_49_flash_fwd_hdim64_512_bf16_softcap_packgqa_sm90_cu_ceb34e2a_35004cuda3std3__45__cpo6cbeginE,(_ZN85_INTERNAL_88615ea0_49_flash_fwd_hdim64_512_bf16_softcap_packgqa_sm90_cu_ceb34e2a_35004cuda3std3__48in_placeE - _ZN85_INTERNAL_88615ea0_49_flash_fwd_hdim64_512_bf16_softcap_packgqa_sm90_cu_ceb34e2a_35004cuda3std3__45__cpo6cbeginE)
_ZN85_INTERNAL_88615ea0_49_flash_fwd_hdim64_512_bf16_softcap_packgqa_sm90_cu_ceb34e2a_35004cuda3std3__45__cpo6cbeginE:
	.zero		1
	.type		_ZN85_INTERNAL_88615ea0_49_flash_fwd_hdim64_512_bf16_softcap_packgqa_sm90_cu_ceb34e2a_35004cuda3std3__48in_placeE,@object
	.size		_ZN85_INTERNAL_88615ea0_49_flash_fwd_hdim64_512_bf16_softcap_packgqa_sm90_cu_ceb34e2a_35004cuda3std3__48in_placeE,(_ZN85_INTERNAL_88615ea0_49_flash_fwd_hdim64_512_bf16_softcap_packgqa_sm90_cu_ceb34e2a_35004cuda3std6ranges3__45__cpo9iter_moveE - _ZN85_INTERNAL_88615ea0_49_flash_fwd_hdim64_512_bf16_softcap_packgqa_sm90_cu_ceb34e2a_35004cuda3std3__48in_placeE)
_ZN85_INTERNAL_88615ea0_49_flash_fwd_hdim64_512_bf16_softcap_packgqa_sm90_cu_ceb34e2a_35004cuda3std3__48in_placeE:
	.zero		1
	.type		_ZN85_INTERNAL_88615ea0_49_flash_fwd_hdim64_512_bf16_softcap_packgqa_sm90_cu_ceb34e2a_35004cuda3std6ranges3__45__cpo9iter_moveE,@object
	.size		_ZN85_INTERNAL_88615ea0_49_flash_fwd_hdim64_512_bf16_softcap_packgqa_sm90_cu_ceb34e2a_35004cuda3std6ranges3__45__cpo9iter_moveE,(_ZN85_INTERNAL_88615ea0_49_flash_fwd_hdim64_512_bf16_softcap_packgqa_sm90_cu_ceb34e2a_35004cuda3std3__45__cpo5beginE - _ZN85_INTERNAL_88615ea0_49_flash_fwd_hdim64_512_bf16_softcap_packgqa_sm90_cu_ceb34e2a_35004cuda3std6ranges3__45__cpo9iter_moveE)
_ZN85_INTERNAL_88615ea0_49_flash_fwd_hdim64_512_bf16_softcap_packgqa_sm90_cu_ceb34e2a_35004cuda3std6ranges3__45__cpo9iter_moveE:
	.zero		1
	.type		_ZN85_INTERNAL_88615ea0_49_flash_fwd_hdim64_512_bf16_softcap_packgqa_sm90_cu_ceb34e2a_35004cuda3std3__45__cpo5beginE,@object
	.size		_ZN85_INTERNAL_88615ea0_49_flash_fwd_hdim64_512_bf16_softcap_packgqa_sm90_cu_ceb34e2a_35004cuda3std3__45__cpo5beginE,(_ZN85_INTERNAL_88615ea0_49_flash_fwd_hdim64_512_bf16_softcap_packgqa_sm90_cu_ceb34e2a_35004cuda3std3__487_GLOBAL__N__88615ea0_49_flash_fwd_hdim64_512_bf16_softcap_packgqa_sm90_cu_ceb34e2a_35006ignoreE - _ZN85_INTERNAL_88615ea0_49_flash_fwd_hdim64_512_bf16_softcap_packgqa_sm90_cu_ceb34e2a_35004cuda3std3__45__cpo5beginE)
_ZN85_INTERNAL_88615ea0_49_flash_fwd_hdim64_512_bf16_softcap_packgqa_sm90_cu_ceb34e2a_35004cuda3std3__45__cpo5beginE:
	.zero		1
	.type		_ZN85_INTERNAL_88615ea0_49_flash_fwd_hdim64_512_bf16_softcap_packgqa_sm90_cu_ceb34e2a_35004cuda3std3__487_GLOBAL__N__88615ea0_49_flash_fwd_hdim64_512_bf16_softcap_packgqa_sm90_cu_ceb34e2a_35006ignoreE,@object
	.size		_ZN85_INTERNAL_88615ea0_49_flash_fwd_hdim64_512_bf16_softcap_packgqa_sm90_cu_ceb34e2a_35004cuda3std3__487_GLOBAL__N__88615ea0_49_flash_fwd_hdim64_512_bf16_softcap_packgqa_sm90_cu_ceb34e2a_35006ignoreE,(_ZN85_INTERNAL_88615ea0_49_flash_fwd_hdim64_512_bf16_softcap_packgqa_sm90_cu_ceb34e2a_35004cute7productE - _ZN85_INTERNAL_88615ea0_49_flash_fwd_hdim64_512_bf16_softcap_packgqa_sm90_cu_ceb34e2a_35004cuda3std3__487_GLOBAL__N__88615ea0_49_flash_fwd_hdim64_512_bf16_softcap_packgqa_sm90_cu_ceb34e2a_35006ignoreE)
_ZN85_INTERNAL_88615ea0_49_flash_fwd_hdim64_512_bf16_softcap_packgqa_sm90_cu_ceb34e2a_35004cuda3std3__487_GLOBAL__N__88615ea0_49_flash_fwd_hdim64_512_bf16_softcap_packgqa_sm90_cu_ceb34e2a_35006ignoreE:
	.zero		1
	.type		_ZN85_INTERNAL_88615ea0_49_flash_fwd_hdim64_512_bf16_softcap_packgqa_sm90_cu_ceb34e2a_35004cute7productE,@object
	.size		_ZN85_INTERNAL_88615ea0_49_flash_fwd_hdim64_512_bf16_softcap_packgqa_sm90_cu_ceb34e2a_35004cute7productE,(_ZN85_INTERNAL_88615ea0_49_flash_fwd_hdim64_512_bf16_softcap_packgqa_sm90_cu_ceb34e2a_35004cuda3std3__45__cpo3endE - _ZN85_INTERNAL_88615ea0_49_flash_fwd_hdim64_512_bf16_softcap_packgqa_sm90_cu_ceb34e2a_35004cute7productE)
_ZN85_INTERNAL_88615ea0_49_flash_fwd_hdim64_512_bf16_softcap_packgqa_sm90_cu_ceb34e2a_35004cute7productE:
	.zero		1
	.type		_ZN85_INTERNAL_88615ea0_49_flash_fwd_hdim64_512_bf16_softcap_packgqa_sm90_cu_ceb34e2a_35004cuda3std3__45__cpo3endE,@object
	.size		_ZN85_INTERNAL_88615ea0_49_flash_fwd_hdim64_512_bf16_softcap_packgqa_sm90_cu_ceb34e2a_35004cuda3std3__45__cpo3endE,(_ZN85_INTERNAL_88615ea0_49_flash_fwd_hdim64_512_bf16_softcap_packgqa_sm90_cu_ceb34e2a_35004cuda3std3__419piecewise_constructE - _ZN85_INTERNAL_88615ea0_49_flash_fwd_hdim64_512_bf16_softcap_packgqa_sm90_cu_ceb34e2a_35004cuda3std3__45__cpo3endE)
_ZN85_INTERNAL_88615ea0_49_flash_fwd_hdim64_512_bf16_softcap_packgqa_sm90_cu_ceb34e2a_35004cuda3std3__45__cpo3endE:
	.zero		1
	.type		_ZN85_INTERNAL_88615ea0_49_flash_fwd_hdim64_512_bf16_softcap_packgqa_sm90_cu_ceb34e2a_35004cuda3std3__419piecewise_constructE,@object
	.size		_ZN85_INTERNAL_88615ea0_49_flash_fwd_hdim64_512_bf16_softcap_packgqa_sm90_cu_ceb34e2a_35004cuda3std3__419piecewise_constructE,(_ZN85_INTERNAL_88615ea0_49_flash_fwd_hdim64_512_bf16_softcap_packgqa_sm90_cu_ceb34e2a_35004cuda3std3__45__cpo4cendE - _ZN85_INTERNAL_88615ea0_49_flash_fwd_hdim64_512_bf16_softcap_packgqa_sm90_cu_ceb34e2a_35004cuda3std3__419piecewise_constructE)
_ZN85_INTERNAL_88615ea0_49_flash_fwd_hdim64_512_bf16_softcap_packgqa_sm90_cu_ceb34e2a_35004cuda3std3__419piecewise_constructE:
	.zero		1
	.type		_ZN85_INTERNAL_88615ea0_49_flash_fwd_hdim64_512_bf16_softcap_packgqa_sm90_cu_ceb34e2a_35004cuda3std3__45__cpo4cendE,@object
	.size		_ZN85_INTERNAL_88615ea0_49_flash_fwd_hdim64_512_bf16_softcap_packgqa_sm90_cu_ceb34e2a_35004cuda3std3__45__cpo4cendE,(_ZN85_INTERNAL_88615ea0_49_flash_fwd_hdim64_512_bf16_softcap_packgqa_sm90_cu_ceb34e2a_35004cuda3std6ranges3__45__cpo4swapE - _ZN85_INTERNAL_88615ea0_49_flash_fwd_hdim64_512_bf16_softcap_packgqa_sm90_cu_ceb34e2a_35004cuda3std3__45__cpo4cendE)
_ZN85_INTERNAL_88615ea0_49_flash_fwd_hdim64_512_bf16_softcap_packgqa_sm90_cu_ceb34e2a_35004cuda3std3__45__cpo4cendE:
	.zero		1
	.type		_ZN85_INTERNAL_88615ea0_49_flash_fwd_hdim64_512_bf16_softcap_packgqa_sm90_cu_ceb34e2a_35004cuda3std6ranges3__45__cpo4swapE,@object
	.size		_ZN85_INTERNAL_88615ea0_49_flash_fwd_hdim64_512_bf16_softcap_packgqa_sm90_cu_ceb34e2a_35004cuda3std6ranges3__45__cpo4swapE,(.L_13 - _ZN85_INTERNAL_88615ea0_49_flash_fwd_hdim64_512_bf16_softcap_packgqa_sm90_cu_ceb34e2a_35004cuda3std6ranges3__45__cpo4swapE)
_ZN85_INTERNAL_88615ea0_49_flash_fwd_hdim64_512_bf16_softcap_packgqa_sm90_cu_ceb34e2a_35004cuda3std6ranges3__45__cpo4swapE:
	.zero		1
.L_13:


//--------------------- .nv.shared._ZN7cutlass13device_kernelIN5flash11enable_sm90INS1_16FlashAttnFwdSm90INS1_25CollectiveMainloopFwdSm90ILi2EN4cute5tupleIJNS5_1CILi1EEES8_S8_EEENS6_IJNS7_ILi64EEESA_SA_EEELi512ENS_10bfloat16_tEfNS_4arch4Sm90ELb0ELb0ELb1ELb0ELb0ELb0ELb1ELb0ELb0ELb1ELb0ELb0EEENS1_21CollectiveEpilogueFwdINS6_IJSA_NS7_ILi512EEESA_EEES9_SC_SE_Li256ELb0ELb1ELb0ELb0EEENS1_29StaticPersistentTileSchedulerILb0EEEEEEEEEvNT_6ParamsE --------------------------
	.section	.nv.shared._ZN7cutlass13device_kernelIN5flash11enable_sm90INS1_16FlashAttnFwdSm90INS1_25CollectiveMainloopFwdSm90ILi2EN4cute5tupleIJNS5_1CILi1EEES8_S8_EEENS6_IJNS7_ILi64EEESA_SA_EEELi512ENS_10bfloat16_tEfNS_4arch4Sm90ELb0ELb0ELb1ELb0ELb0ELb0ELb1ELb0ELb0ELb1ELb0ELb0EEENS1_21CollectiveEpilogueFwdINS6_IJSA_NS7_ILi512EEESA_EEES9_SC_SE_Li256ELb0ELb1ELb0ELb0EEENS1_29StaticPersistentTileSchedulerILb0EEEEEEEEEvNT_6ParamsE,"aw",@nobits
	.sectionflags	@""
	.align	16
	.zero		1024


//--------------------- .nv.shared._ZN7cutlass13device_kernelIN5flash11enable_sm90INS1_16FlashAttnFwdSm90INS1_25CollectiveMainloopFwdSm90ILi2EN4cute5tupleIJNS5_1CILi1EEES8_S8_EEENS6_IJNS7_ILi64EEESA_SA_EEELi512ENS_10bfloat16_tEfNS_4arch4Sm90ELb0ELb0ELb1ELb1ELb0ELb0ELb0ELb0ELb0ELb1ELb0ELb0EEENS1_21CollectiveEpilogueFwdINS6_IJSA_NS7_ILi512EEESA_EEES9_SC_SE_Li256ELb1ELb1ELb0ELb0EEENS1_36VarlenDynamicPersistentTileSchedulerILi64ELi64ELi256ELi128ELb0ELb1ELb1ELb0ELb1ELb1EEEEEEEEEvNT_6ParamsE --------------------------
	.section	.nv.shared._ZN7cutlass13device_kernelIN5flash11enable_sm90INS1_16FlashAttnFwdSm90INS1_25CollectiveMainloopFwdSm90ILi2EN4cute5tupleIJNS5_1CILi1EEES8_S8_EEENS6_IJNS7_ILi64EEESA_SA_EEELi512ENS_10bfloat16_tEfNS_4arch4Sm90ELb0ELb0ELb1ELb1ELb0ELb0ELb0ELb0ELb0ELb1ELb0ELb0EEENS1_21CollectiveEpilogueFwdINS6_IJSA_NS7_ILi512EEESA_EEES9_SC_SE_Li256ELb1ELb1ELb0ELb0EEENS1_36VarlenDynamicPersistentTileSchedulerILi64ELi64ELi256ELi128ELb0ELb1ELb1ELb0ELb1ELb1EEEEEEEEEvNT_6ParamsE,"aw",@nobits
	.sectionflags	@""
	.align	16
	.zero		1024


//--------------------- .nv.shared._ZN7cutlass13device_kernelIN5flash11enable_sm90INS1_16FlashAttnFwdSm90INS1_25CollectiveMainloopFwdSm90ILi2EN4cute5tupleIJNS5_1CILi1EEES8_S8_EEENS6_IJNS7_ILi64EEESA_SA_EEELi512ENS_10bfloat16_tEfNS_4arch4Sm90ELb0ELb0ELb1ELb1ELb0ELb1ELb0ELb0ELb0ELb1ELb0ELb0EEENS1_21CollectiveEpilogueFwdINS6_IJSA_NS7_ILi512EEESA_EEES9_SC_SE_Li256ELb1ELb1ELb0ELb0EEENS1_36VarlenDynamicPersistentTileSchedulerILi64ELi64ELi256ELi128ELb0ELb1ELb1ELb0ELb1ELb1EEEEEEEEEvNT_6ParamsE --------------------------
	.section	.nv.shared._ZN7cutlass13device_kernelIN5flash11enable_sm90INS1_16FlashAttnFwdSm90INS1_25CollectiveMainloopFwdSm90ILi2EN4cute5tupleIJNS5_1CILi1EEES8_S8_EEENS6_IJNS7_ILi64EEESA_SA_EEELi512ENS_10bfloat16_tEfNS_4arch4Sm90ELb0ELb0ELb1ELb1ELb0ELb1ELb0ELb0ELb0ELb1ELb0ELb0EEENS1_21CollectiveEpilogueFwdINS6_IJSA_NS7_ILi512EEESA_EEES9_SC_SE_Li256ELb1ELb1ELb0ELb0EEENS1_36VarlenDynamicPersistentTileSchedulerILi64ELi64ELi256ELi128ELb0ELb1ELb1ELb0ELb1ELb1EEEEEEEEEvNT_6ParamsE,"aw",@nobits
	.sectionflags	@""
	.align	16
	.zero		1024


//--------------------- .nv.shared._ZN7cutlass13device_kernelIN5flash11enable_sm90INS1_16FlashAttnFwdSm90INS1_25CollectiveMainloopFwdSm90ILi2EN4cute5tupleIJNS5_1CILi1EEES8_S8_EEENS6_IJNS7_ILi64EEESA_SA_EEELi512ENS_10bfloat16_tEfNS_4arch4Sm90ELb0ELb0ELb1ELb1ELb0ELb0ELb1ELb0ELb0ELb1ELb0ELb0EEENS1_21CollectiveEpilogueFwdINS6_IJSA_NS7_ILi512EEESA_EEES9_SC_SE_Li256ELb1ELb1ELb0ELb0EEENS1_36VarlenDynamicPersistentTileSchedulerILi64ELi64ELi256ELi128ELb0ELb1ELb1ELb0ELb1ELb1EEEEEEEEEvNT_6ParamsE --------------------------
	.section	.nv.shared._ZN7cutlass13device_kernelIN5flash11enable_sm90INS1_16FlashAttnFwdSm90INS1_25CollectiveMainloopFwdSm90ILi2EN4cute5tupleIJNS5_1CILi1EEES8_S8_EEENS6_IJNS7_ILi64EEESA_SA_EEELi512ENS_10bfloat16_tEfNS_4arch4Sm90ELb0ELb0ELb1ELb1ELb0ELb0ELb1ELb0ELb0ELb1ELb0ELb0EEENS1_21CollectiveEpilogueFwdINS6_IJSA_NS7_ILi512EEESA_EEES9_SC_SE_Li256ELb1ELb1ELb0ELb0EEENS1_36VarlenDynamicPersistentTileSchedulerILi64ELi64ELi256ELi128ELb0ELb1ELb1ELb0ELb1ELb1EEEEEEEEEvNT_6ParamsE,"aw",@nobits
	.sectionflags	@""
	.align	16
	.zero		1024


//--------------------- .nv.shared._ZN7cutlass13device_kernelIN5flash11enable_sm90INS1_16FlashAttnFwdSm90INS1_25CollectiveMainloopFwdSm90ILi2EN4cute5tupleIJNS5_1CILi1EEES8_S8_EEENS6_IJNS7_ILi64EEESA_SA_EEELi512ENS_10bfloat16_tEfNS_4arch4Sm90ELb0ELb0ELb1ELb1ELb0ELb1ELb1ELb0ELb0ELb1ELb0ELb0EEENS1_21CollectiveEpilogueFwdINS6_IJSA_NS7_ILi512EEESA_EEES9_SC_SE_Li256ELb1ELb1ELb0ELb0EEENS1_36VarlenDynamicPersistentTileSchedulerILi64ELi64ELi256ELi128ELb0ELb1ELb1ELb0ELb1ELb1EEEEEEEEEvNT_6ParamsE --------------------------
	.section	.nv.shared._ZN7cutlass13device_kernelIN5flash11enable_sm90INS1_16FlashAttnFwdSm90INS1_25CollectiveMainloopFwdSm90ILi2EN4cute5tupleIJNS5_1CILi1EEES8_S8_EEENS6_IJNS7_ILi64EEESA_SA_EEELi512ENS_10bfloat16_tEfNS_4arch4Sm90ELb0ELb0ELb1ELb1ELb0ELb1ELb1ELb0ELb0ELb1ELb0ELb0EEENS1_21CollectiveEpilogueFwdINS6_IJSA_NS7_ILi512EEESA_EEES9_SC_SE_Li256ELb1ELb1ELb0ELb0EEENS1_36VarlenDynamicPersistentTileSchedulerILi64ELi64ELi256ELi128ELb0ELb1ELb1ELb0ELb1ELb1EEEEEEEEEvNT_6ParamsE,"aw",@nobits
	.sectionflags	@""
	.align	16
	.zero		1024


//--------------------- .nv.shared._ZN7cutlass13device_kernelIN5flash11enable_sm90INS1_16FlashAttnFwdSm90INS1_25CollectiveMainloopFwdSm90ILi2EN4cute5tupleIJNS5_1CILi1EEES8_S8_EEENS6_IJNS7_ILi64EEESA_SA_EEELi512ENS_10bfloat16_tEfNS_4arch4Sm90ELb0ELb1ELb1ELb0ELb0ELb0ELb0ELb0ELb0ELb1ELb0ELb0EEENS1_21CollectiveEpilogueFwdINS6_IJSA_NS7_ILi512EEESA_EEES9_SC_SE_Li256ELb0ELb1ELb0ELb0EEENS1_30DynamicPersistentTileSchedulerILi256ELi128ELb0ELb1ELb1EEEEEEEEEvNT_6ParamsE --------------------------
	.section	.nv.shared._ZN7cutlass13device_kernelIN5flash11enable_sm90INS1_16FlashAttnFwdSm90INS1_25CollectiveMainloopFwdSm90ILi2EN4cute5tupleIJNS5_1CILi1EEES8_S8_EEENS6_IJNS7_ILi64EEESA_SA_EEELi512ENS_10bfloat16_tEfNS_4arch4Sm90ELb0ELb1ELb1ELb0ELb0ELb0ELb0ELb0ELb0ELb1ELb0ELb0EEENS1_21CollectiveEpilogueFwdINS6_IJSA_NS7_ILi512EEESA_EEES9_SC_SE_Li256ELb0ELb1ELb0ELb0EEENS1_30DynamicPersistentTileSchedulerILi256ELi128ELb0ELb1ELb1EEEEEEEEEvNT_6ParamsE,"aw",@nobits
	.sectionflags	@""
	.align	16
	.zero		1024


//--------------------- .nv.shared._ZN7cutlass13device_kernelIN5flash11enable_sm90INS1_16FlashAttnFwdSm90INS1_25CollectiveMainloopFwdSm90ILi2EN4cute5tupleIJNS5_1CILi1EEES8_S8_EEENS6_IJNS7_ILi64EEESA_SA_EEELi512ENS_10bfloat16_tEfNS_4arch4Sm90ELb0ELb1ELb1ELb0ELb0ELb0ELb1ELb0ELb0ELb1ELb0ELb0EEENS1_21CollectiveEpilogueFwdINS6_IJSA_NS7_ILi512EEESA_EEES9_SC_SE_Li256ELb0ELb1ELb0ELb0EEENS1_30DynamicPersistentTileSchedulerILi256ELi128ELb0ELb1ELb1EEEEEEEEEvNT_6ParamsE --------------------------
	.section	.nv.shared._ZN7cutlass13device_kernelIN5flash11enable_sm90INS1_16FlashAttnFwdSm90INS1_25CollectiveMainloopFwdSm90ILi2EN4cute5tupleIJNS5_1CILi1EEES8_S8_EEENS6_IJNS7_ILi64EEESA_SA_EEELi512ENS_10bfloat16_tEfNS_4arch4Sm90ELb0ELb1ELb1ELb0ELb0ELb0ELb1ELb0ELb0ELb1ELb0ELb0EEENS1_21CollectiveEpilogueFwdINS6_IJSA_NS7_ILi512EEESA_EEES9_SC_SE_Li256ELb0ELb1ELb0ELb0EEENS1_30DynamicPersistentTileSchedulerILi256ELi128ELb0ELb1ELb1EEEEEEEEEvNT_6ParamsE,"aw",@nobits
	.sectionflags	@""
	.align	16
	.zero		1024


//--------------------- .nv.shared._ZN7cutlass13device_kernelIN5flash11enable_sm90INS1_16FlashAttnFwdSm90INS1_25CollectiveMainloopFwdSm90ILi2EN4cute5tupleIJNS5_1CILi1EEES8_S8_EEENS6_IJNS7_ILi64EEESA_SA_EEELi512ENS_10bfloat16_tEfNS_4arch4Sm90ELb0ELb1ELb1ELb1ELb0ELb0ELb0ELb0ELb0ELb1ELb0ELb0EEENS1_21CollectiveEpilogueFwdINS6_IJSA_NS7_ILi512EEESA_EEES9_SC_SE_Li256ELb1ELb1ELb0ELb0EEENS1_36VarlenDynamicPersistentTileSchedulerILi64ELi64ELi256ELi128ELb0ELb1ELb1ELb1ELb0ELb1EEEEEEEEEvNT_6ParamsE --------------------------
	.section	.nv.shared._ZN7cutlass13device_kernelIN5flash11enable_sm90INS1_16FlashAttnFwdSm90INS1_25CollectiveMainloopFwdSm90ILi2EN4cute5tupleIJNS5_1CILi1EEES8_S8_EEENS6_IJNS7_ILi64EEESA_SA_EEELi512ENS_10bfloat16_tEfNS_4arch4Sm90ELb0ELb1ELb1ELb1ELb0ELb0ELb0ELb0ELb0ELb1ELb0ELb0EEENS1_21CollectiveEpilogueFwdINS6_IJSA_NS7_ILi512EEESA_EEES9_SC_SE_Li256ELb1ELb1ELb0ELb0EEENS1_36VarlenDynamicPersistentTileSchedulerILi64ELi64ELi256ELi128ELb0ELb1ELb1ELb1ELb0ELb1EEEEEEEEEvNT_6ParamsE,"aw",@nobits
	.sectionflags	@""
	.align	16
	.zero		1024


//--------------------- .nv.shared._ZN7cutlass13device_kernelIN5flash11enable_sm90INS1_16FlashAttnFwdSm90INS1_25CollectiveMainloopFwdSm90ILi2EN4cute5tupleIJNS5_1CILi1EEES8_S8_EEENS6_IJNS7_ILi64EEESA_SA_EEELi512ENS_10bfloat16_tEfNS_4arch4Sm90ELb0ELb1ELb1ELb1ELb0ELb1ELb0ELb0ELb0ELb1ELb0ELb0EEENS1_21CollectiveEpilogueFwdINS6_IJSA_NS7_ILi512EEESA_EEES9_SC_SE_Li256ELb1ELb1ELb0ELb0EEENS1_36VarlenDynamicPersistentTileSchedulerILi64ELi64ELi256ELi128ELb0ELb1ELb1ELb1ELb0ELb1EEEEEEEEEvNT_6ParamsE --------------------------
	.section	.nv.shared._ZN7cutlass13device_kernelIN5flash11enable_sm90INS1_16FlashAttnFwdSm90INS1_25CollectiveMainloopFwdSm90ILi2EN4cute5tupleIJNS5_1CILi1EEES8_S8_EEENS6_IJNS7_ILi64EEESA_SA_EEELi512ENS_10bfloat16_tEfNS_4arch4Sm90ELb0ELb1ELb1ELb1ELb0ELb1ELb0ELb0ELb0ELb1ELb0ELb0EEENS1_21CollectiveEpilogueFwdINS6_IJSA_NS7_ILi512EEESA_EEES9_SC_SE_Li256ELb1ELb1ELb0ELb0EEENS1_36VarlenDynamicPersistentTileSchedulerILi64ELi64ELi256ELi128ELb0ELb1ELb1ELb1ELb0ELb1EEEEEEEEEvNT_6ParamsE,"aw",@nobits
	.sectionflags	@""
	.align	16
	.zero		1024


//--------------------- .nv.shared._ZN7cutlass13device_kernelIN5flash11enable_sm90INS1_16FlashAttnFwdSm90INS1_25CollectiveMainloopFwdSm90ILi2EN4cute5tupleIJNS5_1CILi1EEES8_S8_EEENS6_IJNS7_ILi64EEESA_SA_EEELi512ENS_10bfloat16_tEfNS_4arch4Sm90ELb0ELb1ELb1ELb1ELb0ELb0ELb1ELb0ELb0ELb1ELb0ELb0EEENS1_21CollectiveEpilogueFwdINS6_IJSA_NS7_ILi512EEESA_EEES9_SC_SE_Li256ELb1ELb1ELb0ELb0EEENS1_36VarlenDynamicPersistentTileSchedulerILi64ELi64ELi256ELi128ELb0ELb1ELb1ELb1ELb0ELb1EEEEEEEEEvNT_6ParamsE --------------------------
	.section	.nv.shared._ZN7cutlass13device_kernelIN5flash11enable_sm90INS1_16FlashAttnFwdSm90INS1_25CollectiveMainloopFwdSm90ILi2EN4cute5tupleIJNS5_1CILi1EEES8_S8_EEENS6_IJNS7_ILi64EEESA_SA_EEELi512ENS_10bfloat16_tEfNS_4arch4Sm90ELb0ELb1ELb1ELb1ELb0ELb0ELb1ELb0ELb0ELb1ELb0ELb0EEENS1_21CollectiveEpilogueFwdINS6_IJSA_NS7_ILi512EEESA_EEES9_SC_SE_Li256ELb1ELb1ELb0ELb0EEENS1_36VarlenDynamicPersistentTileSchedulerILi64ELi64ELi256ELi128ELb0ELb1ELb1ELb1ELb0ELb1EEEEEEEEEvNT_6ParamsE,"aw",@nobits
	.sectionflags	@""
	.align	16
	.zero		1024


//--------------------- .nv.shared._ZN7cutlass13device_kernelIN5flash11enable_sm90INS1_16FlashAttnFwdSm90INS1_25CollectiveMainloopFwdSm90ILi2EN4cute5tupleIJNS5_1CILi1EEES8_S8_EEENS6_IJNS7_ILi64EEESA_SA_EEELi512ENS_10bfloat16_tEfNS_4arch4Sm90ELb0ELb1ELb1ELb1ELb0ELb1ELb1ELb0ELb0ELb1ELb0ELb0EEENS1_21CollectiveEpilogueFwdINS6_IJSA_NS7_ILi512EEESA_EEES9_SC_SE_Li256ELb1ELb1ELb0ELb0EEENS1_36VarlenDynamicPersistentTileSchedulerILi64ELi64ELi256ELi128ELb0ELb1ELb1ELb1ELb0ELb1EEEEEEEEEvNT_6ParamsE --------------------------
	.section	.nv.shared._ZN7cutlass13device_kernelIN5flash11enable_sm90INS1_16FlashAttnFwdSm90INS1_25CollectiveMainloopFwdSm90ILi2EN4cute5tupleIJNS5_1CILi1EEES8_S8_EEENS6_IJNS7_ILi64EEESA_SA_EEELi512ENS_10bfloat16_tEfNS_4arch4Sm90ELb0ELb1ELb1ELb1ELb0ELb1ELb1ELb0ELb0ELb1ELb0ELb0EEENS1_21CollectiveEpilogueFwdINS6_IJSA_NS7_ILi512EEESA_EEES9_SC_SE_Li256ELb1ELb1ELb0ELb0EEENS1_36VarlenDynamicPersistentTileSchedulerILi64ELi64ELi256ELi128ELb0ELb1ELb1ELb1ELb0ELb1EEEEEEEEEvNT_6ParamsE,"aw",@nobits
	.sectionflags	@""
	.align	16
	.zero		1024


//--------------------- .nv.shared._ZN7cutlass13device_kernelIN5flash11enable_sm90INS1_16FlashAttnFwdSm90INS1_25CollectiveMainloopFwdSm90ILi2EN4cute5tupleIJNS5_1CILi1EEES8_S8_EEENS6_IJNS7_ILi64EEESA_SA_EEELi512ENS_10bfloat16_tEfNS_4arch4Sm90ELb1ELb0ELb1ELb0ELb0ELb0ELb0ELb0ELb0ELb1ELb0ELb0EEENS1_21CollectiveEpilogueFwdINS6_IJSA_NS7_ILi512EEESA_EEES9_SC_SE_Li256ELb0ELb1ELb0ELb0EEENS1_30DynamicPersistentTileSchedulerILi256ELi128ELb0ELb1ELb1EEEEEEEEEvNT_6ParamsE --------------------------
	.section	.nv.shared._ZN7cutlass13device_kernelIN5flash11enable_sm90INS1_16FlashAttnFwdSm90INS1_25CollectiveMainloopFwdSm90ILi2EN4cute5tupleIJNS5_1CILi1EEES8_S8_EEENS6_IJNS7_ILi64EEESA_SA_EEELi512ENS_10bfloat16_tEfNS_4arch4Sm90ELb1ELb0ELb1ELb0ELb0ELb0ELb0ELb0ELb0ELb1ELb0ELb0EEENS1_21CollectiveEpilogueFwdINS6_IJSA_NS7_ILi512EEESA_EEES9_SC_SE_Li256ELb0ELb1ELb0ELb0EEENS1_30DynamicPersistentTileSchedulerILi256ELi128ELb0ELb1ELb1EEEEEEEEEvNT_6ParamsE,"aw",@nobits
	.sectionflags	@""
	.align	16
	.zero		1024


//--------------------- .nv.shared._ZN7cutlass13device_kernelIN5flash11enable_sm90INS1_16FlashAttnFwdSm90INS1_25CollectiveMainloopFwdSm90ILi2EN4cute5tupleIJNS5_1CILi1EEES8_S8_EEENS6_IJNS7_ILi64EEESA_SA_EEELi512ENS_10bfloat16_tEfNS_4arch4Sm90ELb1ELb0ELb1ELb0ELb0ELb0ELb1ELb0ELb0ELb1ELb0ELb0EEENS1_21CollectiveEpilogueFwdINS6_IJSA_NS7_ILi512EEESA_EEES9_SC_SE_Li256ELb0ELb1ELb0ELb0EEENS1_30DynamicPersistentTileSchedulerILi256ELi128ELb0ELb1ELb1EEEEEEEEEvNT_6ParamsE --------------------------
	.section	.nv.shared._ZN7cutlass13device_kernelIN5flash11enable_sm90INS1_16FlashAttnFwdSm90INS1_25CollectiveMainloopFwdSm90ILi2EN4cute5tupleIJNS5_1CILi1EEES8_S8_EEENS6_IJNS7_ILi64EEESA_SA_EEELi512ENS_10bfloat16_tEfNS_4arch4Sm90ELb1ELb0ELb1ELb0ELb0ELb0ELb1ELb0ELb0ELb1ELb0ELb0EEENS1_21CollectiveEpilogueFwdINS6_IJSA_NS7_ILi512EEESA_EEES9_SC_SE_Li256ELb0ELb1ELb0ELb0EEENS1_30DynamicPersistentTileSchedulerILi256ELi128ELb0ELb1ELb1EEEEEEEEEvNT_6ParamsE,"aw",@nobits
	.sectionflags	@""
	.align	16
	.zero		1024


//--------------------- .nv.shared._ZN7cutlass13device_kernelIN5flash11enable_sm90INS1_16FlashAttnFwdSm90INS1_25CollectiveMainloopFwdSm90ILi2EN4cute5tupleIJNS5_1CILi1EEES8_S8_EEENS6_IJNS7_ILi64EEESA_SA_EEELi512ENS_10bfloat16_tEfNS_4arch4Sm90ELb1ELb0ELb1ELb1ELb0ELb0ELb0ELb0ELb0ELb1ELb0ELb0EEENS1_21CollectiveEpilogueFwdINS6_IJSA_NS7_ILi512EEESA_EEES9_SC_SE_Li256ELb1ELb1ELb0ELb0EEENS1_36VarlenDynamicPersistentTileSchedulerILi64ELi64ELi256ELi128ELb0ELb1ELb1ELb1ELb1ELb1EEEEEEEEEvNT_6ParamsE --------------------------
	.section	.nv.shared._ZN7cutlass13device_kernelIN5flash11enable_sm90INS1_16FlashAttnFwdSm90INS1_25CollectiveMainloopFwdSm90ILi2EN4cute5tupleIJNS5_1CILi1EEES8_S8_EEENS6_IJNS7_ILi64EEESA_SA_EEELi512ENS_10bfloat16_tEfNS_4arch4Sm90ELb1ELb0ELb1ELb1ELb0ELb0ELb0ELb0ELb0ELb1ELb0ELb0EEENS1_21CollectiveEpilogueFwdINS6_IJSA_NS7_ILi512EEESA_EEES9_SC_SE_Li256ELb1ELb1ELb0ELb0EEENS1_36VarlenDynamicPersistentTileSchedulerILi64ELi64ELi256ELi128ELb0ELb1ELb1ELb1ELb1ELb1EEEEEEEEEvNT_6ParamsE,"aw",@nobits
	.sectionflags	@""
	.align	16
	.zero		1024


//--------------------- .nv.shared._ZN7cutlass13device_kernelIN5flash11enable_sm90INS1_16FlashAttnFwdSm90INS1_25CollectiveMainloopFwdSm90ILi2EN4cute5tupleIJNS5_1CILi1EEES8_S8_EEENS6_IJNS7_ILi64EEESA_SA_EEELi512ENS_10bfloat16_tEfNS_4arch4Sm90ELb1ELb0ELb1ELb1ELb0ELb1ELb0ELb0ELb0ELb1ELb0ELb0EEENS1_21CollectiveEpilogueFwdINS6_IJSA_NS7_ILi512EEESA_EEES9_SC_SE_Li256ELb1ELb1ELb0ELb0EEENS1_36VarlenDynamicPersistentTileSchedulerILi64ELi64ELi256ELi128ELb0ELb1ELb1ELb1ELb1ELb1EEEEEEEEEvNT_6ParamsE --------------------------
	.section	.nv.shared._ZN7cutlass13device_kernelIN5flash11enable_sm90INS1_16FlashAttnFwdSm90INS1_25CollectiveMainloopFwdSm90ILi2EN4cute5tupleIJNS5_1CILi1EEES8_S8_EEENS6_IJNS7_ILi64EEESA_SA_EEELi512ENS_10bfloat16_tEfNS_4arch4Sm90ELb1ELb0ELb1ELb1ELb0ELb1ELb0ELb0ELb0ELb1ELb0ELb0EEENS1_21CollectiveEpilogueFwdINS6_IJSA_NS7_ILi512EEESA_EEES9_SC_SE_Li256ELb1ELb1ELb0ELb0EEENS1_36VarlenDynamicPersistentTileSchedulerILi64ELi64ELi256ELi128ELb0ELb1ELb1ELb1ELb1ELb1EEEEEEEEEvNT_6ParamsE,"aw",@nobits
	.sectionflags	@""
	.align	16
	.zero		1024


//--------------------- .nv.shared._ZN7cutlass13device_kernelIN5flash11enable_sm90INS1_16FlashAttnFwdSm90INS1_25CollectiveMainloopFwdSm90ILi2EN4cute5tupleIJNS5_1CILi1EEES8_S8_EEENS6_IJNS7_ILi64EEESA_SA_EEELi512ENS_10bfloat16_tEfNS_4arch4Sm90ELb1ELb0ELb1ELb1ELb0ELb0ELb1ELb0ELb0ELb1ELb0ELb0EEENS1_21CollectiveEpilogueFwdINS6_IJSA_NS7_ILi512EEESA_EEES9_SC_SE_Li256ELb1ELb1ELb0ELb0EEENS1_36VarlenDynamicPersistentTileSchedulerILi64ELi64ELi256ELi128ELb0ELb1ELb1ELb1ELb1ELb1EEEEEEEEEvNT_6ParamsE --------------------------
	.section	.nv.shared._ZN7cutlass13device_kernelIN5flash11enable_sm90INS1_16FlashAttnFwdSm90INS1_25CollectiveMainloopFwdSm90ILi2EN4cute5tupleIJNS5_1CILi1EEES8_S8_EEENS6_IJNS7_ILi64EEESA_SA_EEELi512ENS_10bfloat16_tEfNS_4arch4Sm90ELb1ELb0ELb1ELb1ELb0ELb0ELb1ELb0ELb0ELb1ELb0ELb0EEENS1_21CollectiveEpilogueFwdINS6_IJSA_NS7_ILi512EEESA_EEES9_SC_SE_Li256ELb1ELb1ELb0ELb0EEENS1_36VarlenDynamicPersistentTileSchedulerILi64ELi64ELi256ELi128ELb0ELb1ELb1ELb1ELb1ELb1EEEEEEEEEvNT_6ParamsE,"aw",@nobits
	.sectionflags	@""
	.align	16
	.zero		1024


//--------------------- .nv.shared._ZN7cutlass13device_kernelIN5flash11enable_sm90INS1_16FlashAttnFwdSm90INS1_25CollectiveMainloopFwdSm90ILi2EN4cute5tupleIJNS5_1CILi1EEES8_S8_EEENS6_IJNS7_ILi64EEESA_SA_EEELi512ENS_10bfloat16_tEfNS_4arch4Sm90ELb1ELb0ELb1ELb1ELb0ELb1ELb1ELb0ELb0ELb1ELb0ELb0EEENS1_21CollectiveEpilogueFwdINS6_IJSA_NS7_ILi512EEESA_EEES9_SC_SE_Li256ELb1ELb1ELb0ELb0EEENS1_36VarlenDynamicPersistentTileSchedulerILi64ELi64ELi256ELi128ELb0ELb1ELb1ELb1ELb1ELb1EEEEEEEEEvNT_6ParamsE --------------------------
	.section	.nv.shared._ZN7cutlass13device_kernelIN5flash11enable_sm90INS1_16FlashAttnFwdSm90INS1_25CollectiveMainloopFwdSm90ILi2EN4cute5tupleIJNS5_1CILi1EEES8_S8_EEENS6_IJNS7_ILi64EEESA_SA_EEELi512ENS_10bfloat16_tEfNS_4arch4Sm90ELb1ELb0ELb1ELb1ELb0ELb1ELb1ELb0ELb0ELb1ELb0ELb0EEENS1_21CollectiveEpilogueFwdINS6_IJSA_NS7_ILi512EEESA_EEES9_SC_SE_Li256ELb1ELb1ELb0ELb0EEENS1_36VarlenDynamicPersistentTileSchedulerILi64ELi64ELi256ELi128ELb0ELb1ELb1ELb1ELb1ELb1EEEEEEEEEvNT_6ParamsE,"aw",@nobits
	.sectionflags	@""
	.align	16
	.zero		1024


//--------------------- .nv.constant0._ZN7cutlass13device_kernelIN5flash11enable_sm90INS1_16FlashAttnFwdSm90INS1_25CollectiveMainloopFwdSm90ILi2EN4cute5tupleIJNS5_1CILi1EEES8_S8_EEENS6_IJNS7_ILi64EEESA_SA_EEELi512ENS_10bfloat16_tEfNS_4arch4Sm90ELb0ELb0ELb1ELb0ELb0ELb0ELb0ELb0ELb0ELb1ELb0ELb0EEENS1_21CollectiveEpilogueFwdINS6_IJSA_NS7_ILi512EEESA_EEES9_SC_SE_Li256ELb0ELb1ELb0ELb0EEENS1_29StaticPersistentTileSchedulerILb0EEEEEEEEEvNT_6ParamsE --------------------------
	.section	.nv.constant0._ZN7cutlass13device_kernelIN5flash11enable_sm90INS1_16FlashAttnFwdSm90INS1_25CollectiveMainloopFwdSm90ILi2EN4cute5tupleIJNS5_1CILi1EEES8_S8_EEENS6_IJNS7_ILi64EEESA_SA_EEELi512ENS_10bfloat16_tEfNS_4arch4Sm90ELb0ELb0ELb1ELb0ELb0ELb0ELb0ELb0ELb0ELb1ELb0ELb0EEENS1_21CollectiveEpilogueFwdINS6_IJSA_NS7_ILi512EEESA_EEES9_SC_SE_Li256ELb0ELb1ELb0ELb0EEENS1_29StaticPersistentTileSchedulerILb0EEEEEEEEEvNT_6ParamsE,"a",@progbits
	.sectionflags	@""
	.align	4
.nv.constant0._ZN7cutlass13device_kernelIN5flash11enable_sm90INS1_16FlashAttnFwdSm90INS1_25CollectiveMainloopFwdSm90ILi2EN4cute5tupleIJNS5_1CILi1EEES8_S8_EEENS6_IJNS7_ILi64EEESA_SA_EEELi512ENS_10bfloat16_tEfNS_4arch4Sm90ELb0ELb0ELb1ELb0ELb0ELb0ELb0ELb0ELb0ELb1ELb0ELb0EEENS1_21CollectiveEpilogueFwdINS6_IJSA_NS7_ILi512EEESA_EEES9_SC_SE_Li256ELb0ELb1ELb0ELb0EEENS1_29StaticPersistentTileSchedulerILb0EEEEEEEEEvNT_6ParamsE:
	.zero		3200


//--------------------- .nv.constant0._ZN7cutlass13device_kernelIN5flash11enable_sm90INS1_16FlashAttnFwdSm90INS1_25CollectiveMainloopFwdSm90ILi2EN4cute5tupleIJNS5_1CILi1EEES8_S8_EEENS6_IJNS7_ILi64EEESA_SA_EEELi512ENS_10bfloat16_tEfNS_4arch4Sm90ELb0ELb0ELb1ELb0ELb0ELb0ELb1ELb0ELb0ELb1ELb0ELb0EEENS1_21CollectiveEpilogueFwdINS6_IJSA_NS7_ILi512EEESA_EEES9_SC_SE_Li256ELb0ELb1ELb0ELb0EEENS1_29StaticPersistentTileSchedulerILb0EEEEEEEEEvNT_6ParamsE --------------------------
	.section	.nv.constant0._ZN7cutlass13device_kernelIN5flash11enable_sm90INS1_16FlashAttnFwdSm90INS1_25CollectiveMainloopFwdSm90ILi2EN4cute5tupleIJNS5_1CILi1EEES8_S8_EEENS6_IJNS7_ILi64EEESA_SA_EEELi512ENS_10bfloat16_tEfNS_4arch4Sm90ELb0ELb0ELb1ELb0ELb0ELb0ELb1ELb0ELb0ELb1ELb0ELb0EEENS1_21CollectiveEpilogueFwdINS6_IJSA_NS7_ILi512EEESA_EEES9_SC_SE_Li256ELb0ELb1ELb0ELb0EEENS1_29StaticPersistentTileSchedulerILb0EEEEEEEEEvNT_6ParamsE,"a",@progbits
	.sectionflags	@""
	.align	4
.nv.constant0._ZN7cutlass13device_kernelIN5flash11enable_sm90INS1_16FlashAttnFwdSm90INS1_25CollectiveMainloopFwdSm90ILi2EN4cute5tupleIJNS5_1CILi1EEES8_S8_EEENS6_IJNS7_ILi64EEESA_SA_EEELi512ENS_10bfloat16_tEfNS_4arch4Sm90ELb0ELb0ELb1ELb0ELb0ELb0ELb1ELb0ELb0ELb1ELb0ELb0EEENS1_21CollectiveEpilogueFwdINS6_IJSA_NS7_ILi512EEESA_EEES9_SC_SE_Li256ELb0ELb1ELb0ELb0EEENS1_29StaticPersistentTileSchedulerILb0EEEEEEEEEvNT_6ParamsE:
	.zero		3456


//--------------------- .nv.constant0._ZN7cutlass13device_kernelIN5flash11enable_sm90INS1_16FlashAttnFwdSm90INS1_25CollectiveMainloopFwdSm90ILi2EN4cute5tupleIJNS5_1CILi1EEES8_S8_EEENS6_IJNS7_ILi64EEESA_SA_EEELi512ENS_10bfloat16_tEfNS_4arch4Sm90ELb0ELb0ELb1ELb1ELb0ELb0ELb0ELb0ELb0ELb1ELb0ELb0EEENS1_21CollectiveEpilogueFwdINS6_IJSA_NS7_ILi512EEESA_EEES9_SC_SE_Li256ELb1ELb1ELb0ELb0EEENS1_36VarlenDynamicPersistentTileSchedulerILi64ELi64ELi256ELi128ELb0ELb1ELb1ELb0ELb1ELb1EEEEEEEEEvNT_6ParamsE --------------------------
	.section	.nv.constant0._ZN7cutlass13device_kernelIN5flash11enable_sm90INS1_16FlashAttnFwdSm90INS1_25CollectiveMainloopFwdSm90ILi2EN4cute5tupleIJNS5_1CILi1EEES8_S8_EEENS6_IJNS7_ILi64EEESA_SA_EEELi512ENS_10bfloat16_tEfNS_4arch4Sm90ELb0ELb0ELb1ELb1ELb0ELb0ELb0ELb0ELb0ELb1ELb0ELb0EEENS1_21CollectiveEpilogueFwdINS6_IJSA_NS7_ILi512EEESA_EEES9_SC_SE_Li256ELb1ELb1ELb0ELb0EEENS1_36VarlenDynamicPersistentTileSchedulerILi64ELi64ELi256ELi128ELb0ELb1ELb1ELb0ELb1ELb1EEEEEEEEEvNT_6ParamsE,"a",@progbits
	.sectionflags	@""
	.align	4
.nv.constant0._ZN7cutlass13device_kernelIN5flash11enable_sm90INS1_16FlashAttnFwdSm90INS1_25CollectiveMainloopFwdSm90ILi2EN4cute5tupleIJNS5_1CILi1EEES8_S8_EEENS6_IJNS7_ILi64EEESA_SA_EEELi512ENS_10bfloat16_tEfNS_4arch4Sm90ELb0ELb0ELb1ELb1ELb0ELb0ELb0ELb0ELb0ELb1ELb0ELb0EEENS1_21CollectiveEpilogueFwdINS6_IJSA_NS7_ILi512EEESA_EEES9_SC_SE_Li256ELb1ELb1ELb0ELb0EEENS1_36VarlenDynamicPersistentTileSchedulerILi64ELi64ELi256ELi128ELb0ELb1ELb1ELb0ELb1ELb1EEEEEEEEEvNT_6ParamsE:
	.zero		3328


//--------------------- .nv.constant0._ZN7cutlass13device_kernelIN5flash11enable_sm90INS1_16FlashAttnFwdSm90INS1_25CollectiveMainloopFwdSm90ILi2EN4cute5tupleIJNS5_1CILi1EEES8_S8_EEENS6_IJNS7_ILi64EEESA_SA_EEELi512ENS_10bfloat16_tEfNS_4arch4Sm90ELb0ELb0ELb1ELb1ELb0ELb1ELb0ELb0ELb0ELb1ELb0ELb0EEENS1_21CollectiveEpilogueFwdINS6_IJSA_NS7_ILi512EEESA_EEES9_SC_SE_Li256ELb1ELb1ELb0ELb0EEENS1_36VarlenDynamicPersistentTileSchedulerILi64ELi64ELi256ELi128ELb0ELb1ELb1ELb0ELb1ELb1EEEEEEEEEvNT_6ParamsE --------------------------
	.section	.nv.constant0._ZN7cutlass13device_kernelIN5flash11enable_sm90INS1_16FlashAttnFwdSm90INS1_25CollectiveMainloopFwdSm90ILi2EN4cute5tupleIJNS5_1CILi1EEES8_S8_EEENS6_IJNS7_ILi64EEESA_SA_EEELi512ENS_10bfloat16_tEfNS_4arch4Sm90ELb0ELb0ELb1ELb1ELb0ELb1ELb0ELb0ELb0ELb1ELb0ELb0EEENS1_21CollectiveEpilogueFwdINS6_IJSA_NS7_ILi512EEESA_EEES9_SC_SE_Li256ELb1ELb1ELb0ELb0EEENS1_36VarlenDynamicPersistentTileSchedulerILi64ELi64ELi256ELi128ELb0ELb1ELb1ELb0ELb1ELb1EEEEEEEEEvNT_6ParamsE,"a",@progbits
	.sectionflags	@""
	.align	4
.nv.constant0._ZN7cutlass13device_kernelIN5flash11enable_sm90INS1_16FlashAttnFwdSm90INS1_25CollectiveMainloopFwdSm90ILi2EN4cute5tupleIJNS5_1CILi1EEES8_S8_EEENS6_IJNS7_ILi64EEESA_SA_EEELi512ENS_10bfloat16_tEfNS_4arch4Sm90ELb0ELb0ELb1ELb1ELb0ELb1ELb0ELb0ELb0ELb1ELb0ELb0EEENS1_21CollectiveEpilogueFwdINS6_IJSA_NS7_ILi512EEESA_EEES9_SC_SE_Li256ELb1ELb1ELb0ELb0EEENS1_36VarlenDynamicPersistentTileSchedulerILi64ELi64ELi256ELi128ELb0ELb1ELb1ELb0ELb1ELb1EEEEEEEEEvNT_6ParamsE:
	.zero		3328


//--------------------- .nv.constant0._ZN7cutlass13device_kernelIN5flash11enable_sm90INS1_16FlashAttnFwdSm90INS1_25CollectiveMainloopFwdSm90ILi2EN4cute5tupleIJNS5_1CILi1EEES8_S8_EEENS6_IJNS7_ILi64EEESA_SA_EEELi512ENS_10bfloat16_tEfNS_4arch4Sm90ELb0ELb0ELb1ELb1ELb0ELb0ELb1ELb0ELb0ELb1ELb0ELb0EEENS1_21CollectiveEpilogueFwdINS6_IJSA_NS7_ILi512EEESA_EEES9_SC_SE_Li256ELb1ELb1ELb0ELb0EEENS1_36VarlenDynamicPersistentTileSchedulerILi64ELi64ELi256ELi128ELb0ELb1ELb1ELb0ELb1ELb1EEEEEEEEEvNT_6ParamsE --------------------------
	.section	.nv.constant0._ZN7cutlass13device_kernelIN5flash11enable_sm90INS1_16FlashAttnFwdSm90INS1_25CollectiveMainloopFwdSm90ILi2EN4cute5tupleIJNS5_1CILi1EEES8_S8_EEENS6_IJNS7_ILi64EEESA_SA_EEELi512ENS_10bfloat16_tEfNS_4arch4Sm90ELb0ELb0ELb1ELb1ELb0ELb0ELb1ELb0ELb0ELb1ELb0ELb0EEENS1_21CollectiveEpilogueFwdINS6_IJSA_NS7_ILi512EEESA_EEES9_SC_SE_Li256ELb1ELb1ELb0ELb0EEENS1_36VarlenDynamicPersistentTileSchedulerILi64ELi64ELi256ELi128ELb0ELb1ELb1ELb0ELb1ELb1EEEEEEEEEvNT_6ParamsE,"a",@progbits
	.sectionflags	@""
	.align	4
.nv.constant0._ZN7cutlass13device_kernelIN5flash11enable_sm90INS1_16FlashAttnFwdSm90INS1_25CollectiveMainloopFwdSm90ILi2EN4cute5tupleIJNS5_1CILi1EEES8_S8_EEENS6_IJNS7_ILi64EEESA_SA_EEELi512ENS_10bfloat16_tEfNS_4arch4Sm90ELb0ELb0ELb1ELb1ELb0ELb0ELb1ELb0ELb0ELb1ELb0ELb0EEENS1_21CollectiveEpilogueFwdINS6_IJSA_NS7_ILi512EEESA_EEES9_SC_SE_Li256ELb1ELb1ELb0ELb0EEENS1_36VarlenDynamicPersistentTileSchedulerILi64ELi64ELi256ELi128ELb0ELb1ELb1ELb0ELb1ELb1EEEEEEEEEvNT_6ParamsE:
	.zero		3584


//--------------------- .nv.constant0._ZN7cutlass13device_kernelIN5flash11enable_sm90INS1_16FlashAttnFwdSm90INS1_25CollectiveMainloopFwdSm90ILi2EN4cute5tupleIJNS5_1CILi1EEES8_S8_EEENS6_IJNS7_ILi64EEESA_SA_EEELi512ENS_10bfloat16_tEfNS_4arch4Sm90ELb0ELb0ELb1ELb1ELb0ELb1ELb1ELb0ELb0ELb1ELb0ELb0EEENS1_21CollectiveEpilogueFwdINS6_IJSA_NS7_ILi512EEESA_EEES9_SC_SE_Li256ELb1ELb1ELb0ELb0EEENS1_36VarlenDynamicPersistentTileSchedulerILi64ELi64ELi256ELi128ELb0ELb1ELb1ELb0ELb1ELb1EEEEEEEEEvNT_6ParamsE --------------------------
	.section	.nv.constant0._ZN7cutlass13device_kernelIN5flash11enable_sm90INS1_16FlashAttnFwdSm90INS1_25CollectiveMainloopFwdSm90ILi2EN4cute5tupleIJNS5_1CILi1EEES8_S8_EEENS6_IJNS7_ILi64EEESA_SA_EEELi512ENS_10bfloat16_tEfNS_4arch4Sm90ELb0ELb0ELb1ELb1ELb0ELb1ELb1ELb0ELb0ELb1ELb0ELb0EEENS1_21CollectiveEpilogueFwdINS6_IJSA_NS7_ILi512EEESA_EEES9_SC_SE_Li256ELb1ELb1ELb0ELb0EEENS1_36VarlenDynamicPersistentTileSchedulerILi64ELi64ELi256ELi128ELb0ELb1ELb1ELb0ELb1ELb1EEEEEEEEEvNT_6ParamsE,"a",@progbits
	.sectionflags	@""
	.align	4
.nv.constant0._ZN7cutlass13device_kernelIN5flash11enable_sm90INS1_16FlashAttnFwdSm90INS1_25CollectiveMainloopFwdSm90ILi2EN4cute5tupleIJNS5_1CILi1EEES8_S8_EEENS6_IJNS7_ILi64EEESA_SA_EEELi512ENS_10bfloat16_tEfNS_4arch4Sm90ELb0ELb0ELb1ELb1ELb0ELb1ELb1ELb0ELb0ELb1ELb0ELb0EEENS1_21CollectiveEpilogueFwdINS6_IJSA_NS7_ILi512EEESA_EEES9_SC_SE_Li256ELb1ELb1ELb0ELb0EEENS1_36VarlenDynamicPersistentTileSchedulerILi64ELi64ELi256ELi128ELb0ELb1ELb1ELb0ELb1ELb1EEEEEEEEEvNT_6ParamsE:
	.zero		3584


//--------------------- .nv.constant0._ZN7cutlass13device_kernelIN5flash11enable_sm90INS1_16FlashAttnFwdSm90INS1_25CollectiveMainloopFwdSm90ILi2EN4cute5tupleIJNS5_1CILi1EEES8_S8_EEENS6_IJNS7_ILi64EEESA_SA_EEELi512ENS_10bfloat16_tEfNS_4arch4Sm90ELb0ELb1ELb1ELb0ELb0ELb0ELb0ELb0ELb0ELb1ELb0ELb0EEENS1_21CollectiveEpilogueFwdINS6_IJSA_NS7_ILi512EEESA_EEES9_SC_SE_Li256ELb0ELb1ELb0ELb0EEENS1_30DynamicPersistentTileSchedulerILi256ELi128ELb0ELb1ELb1EEEEEEEEEvNT_6ParamsE --------------------------
	.section	.nv.constant0._ZN7cutlass13device_kernelIN5flash11enable_sm90INS1_16FlashAttnFwdSm90INS1_25CollectiveMainloopFwdSm90ILi2EN4cute5tupleIJNS5_1CILi1EEES8_S8_EEENS6_IJNS7_ILi64EEESA_SA_EEELi512ENS_10bfloat16_tEfNS_4arch4Sm90ELb0ELb1ELb1ELb0ELb0ELb0ELb0ELb0ELb0ELb1ELb0ELb0EEENS1_21CollectiveEpilogueFwdINS6_IJSA_NS7_ILi512EEESA_EEES9_SC_SE_Li256ELb0ELb1ELb0ELb0EEENS1_30DynamicPersistentTileSchedulerILi256ELi128ELb0ELb1ELb1EEEEEEEEEvNT_6ParamsE,"a",@progbits
	.sectionflags	@""
	.align	4
.nv.constant0._ZN7cutlass13device_kernelIN5flash11enable_sm90INS1_16FlashAttnFwdSm90INS1_25CollectiveMainloopFwdSm90ILi2EN4cute5tupleIJNS5_1CILi1EEES8_S8_EEENS6_IJNS7_ILi64EEESA_SA_EEELi512ENS_10bfloat16_tEfNS_4arch4Sm90ELb0ELb1ELb1ELb0ELb0ELb0ELb0ELb0ELb0ELb1ELb0ELb0EEENS1_21CollectiveEpilogueFwdINS6_IJSA_NS7_ILi512EEESA_EEES9_SC_SE_Li256ELb0ELb1ELb0ELb0EEENS1_30DynamicPersistentTileSchedulerILi256ELi128ELb0ELb1ELb1EEEEEEEEEvNT_6ParamsE:
	.zero		3328


//--------------------- .nv.constant0._ZN7cutlass13device_kernelIN5flash11enable_sm90INS1_16FlashAttnFwdSm90INS1_25CollectiveMainloopFwdSm90ILi2EN4cute5tupleIJNS5_1CILi1EEES8_S8_EEENS6_IJNS7_ILi64EEESA_SA_EEELi512ENS_10bfloat16_tEfNS_4arch4Sm90ELb0ELb1ELb1ELb0ELb0ELb0ELb1ELb0ELb0ELb1ELb0ELb0EEENS1_21CollectiveEpilogueFwdINS6_IJSA_NS7_ILi512EEESA_EEES9_SC_SE_Li256ELb0ELb1ELb0ELb0EEENS1_30DynamicPersistentTileSchedulerILi256ELi128ELb0ELb1ELb1EEEEEEEEEvNT_6ParamsE --------------------------
	.section	.nv.constant0._ZN7cutlass13device_kernelIN5flash11enable_sm90INS1_16FlashAttnFwdSm90INS1_25CollectiveMainloopFwdSm90ILi2EN4cute5tupleIJNS5_1CILi1EEES8_S8_EEENS6_IJNS7_ILi64EEESA_SA_EEELi512ENS_10bfloat16_tEfNS_4arch4Sm90ELb0ELb1ELb1ELb0ELb0ELb0ELb1ELb0ELb0ELb1ELb0ELb0EEENS1_21CollectiveEpilogueFwdINS6_IJSA_NS7_ILi512EEESA_EEES9_SC_SE_Li256ELb0ELb1ELb0ELb0EEENS1_30DynamicPersistentTileSchedulerILi256ELi128ELb0ELb1ELb1EEEEEEEEEvNT_6ParamsE,"a",@progbits
	.sectionflags	@""
	.align	4
.nv.constant0._ZN7cutlass13device_kernelIN5flash11enable_sm90INS1_16FlashAttnFwdSm90INS1_25CollectiveMainloopFwdSm90ILi2EN4cute5tupleIJNS5_1CILi1EEES8_S8_EEENS6_IJNS7_ILi64EEESA_SA_EEELi512ENS_10bfloat16_tEfNS_4arch4Sm90ELb0ELb1ELb1ELb0ELb0ELb0ELb1ELb0ELb0ELb1ELb0ELb0EEENS1_21CollectiveEpilogueFwdINS6_IJSA_NS7_ILi512EEESA_EEES9_SC_SE_Li256ELb0ELb1ELb0ELb0EEENS1_30DynamicPersistentTileSchedulerILi256ELi128ELb0ELb1ELb1EEEEEEEEEvNT_6ParamsE:
	.zero		3584


//--------------------- .nv.constant0._ZN7cutlass13device_kernelIN5flash11enable_sm90INS1_16FlashAttnFwdSm90INS1_25CollectiveMainloopFwdSm90ILi2EN4cute5tupleIJNS5_1CILi1EEES8_S8_EEENS6_IJNS7_ILi64EEESA_SA_EEELi512ENS_10bfloat16_tEfNS_4arch4Sm90ELb0ELb1ELb1ELb1ELb0ELb0ELb0ELb0ELb0ELb1ELb0ELb0EEENS1_21CollectiveEpilogueFwdINS6_IJSA_NS7_ILi512EEESA_EEES9_SC_SE_Li256ELb1ELb1ELb0ELb0EEENS1_36VarlenDynamicPersistentTileSchedulerILi64ELi64ELi256ELi128ELb0ELb1ELb1ELb1ELb0ELb1EEEEEEEEEvNT_6ParamsE --------------------------
	.section	.nv.constant0._ZN7cutlass13device_kernelIN5flash11enable_sm90INS1_16FlashAttnFwdSm90INS1_25CollectiveMainloopFwdSm90ILi2EN4cute5tupleIJNS5_1CILi1EEES8_S8_EEENS6_IJNS7_ILi64EEESA_SA_EEELi512ENS_10bfloat16_tEfNS_4arch4Sm90ELb0ELb1ELb1ELb1ELb0ELb0ELb0ELb0ELb0ELb1ELb0ELb0EEENS1_21CollectiveEpilogueFwdINS6_IJSA_NS7_ILi512EEESA_EEES9_SC_SE_Li256ELb1ELb1ELb0ELb0EEENS1_36VarlenDynamicPersistentTileSchedulerILi64ELi64ELi256ELi128ELb0ELb1ELb1ELb1ELb0ELb1EEEEEEEEEvNT_6ParamsE,"a",@progbits
	.sectionflags	@""
	.align	4
.nv.constant0._ZN7cutlass13device_kernelIN5flash11enable_sm90INS1_16FlashAttnFwdSm90INS1_25CollectiveMainloopFwdSm90ILi2EN4cute5tupleIJNS5_1CILi1EEES8_S8_EEENS6_IJNS7_ILi64EEESA_SA_EEELi512ENS_10bfloat16_tEfNS_4arch4Sm90ELb0ELb1ELb1ELb1ELb0ELb0ELb0ELb0ELb0ELb1ELb0ELb0EEENS1_21CollectiveEpilogueFwdINS6_IJSA_NS7_ILi512EEESA_EEES9_SC_SE_Li256ELb1ELb1ELb0ELb0EEENS1_36VarlenDynamicPersistentTileSchedulerILi64ELi64ELi256ELi128ELb0ELb1ELb1ELb1ELb0ELb1EEEEEEEEEvNT_6ParamsE:
	.zero		3328


//--------------------- .nv.constant0._ZN7cutlass13device_kernelIN5flash11enable_sm90INS1_16FlashAttnFwdSm90INS1_25CollectiveMainloopFwdSm90ILi2EN4cute5tupleIJNS5_1CILi1EEES8_S8_EEENS6_IJNS7_ILi64EEESA_SA_EEELi512ENS_10bfloat16_tEfNS_4arch4Sm90ELb0ELb1ELb1ELb1ELb0ELb1ELb0ELb0ELb0ELb1ELb0ELb0EEENS1_21CollectiveEpilogueFwdINS6_IJSA_NS7_ILi512EEESA_EEES9_SC_SE_Li256ELb1ELb1ELb0ELb0EEENS1_36VarlenDynamicPersistentTileSchedulerILi64ELi64ELi256ELi128ELb0ELb1ELb1ELb1ELb0ELb1EEEEEEEEEvNT_6ParamsE --------------------------
	.section	.nv.constant0._ZN7cutlass13device_kernelIN5flash11enable_sm90INS1_16FlashAttnFwdSm90INS1_25CollectiveMainloopFwdSm90ILi2EN4cute5tupleIJNS5_1CILi1EEES8_S8_EEENS6_IJNS7_ILi64EEESA_SA_EEELi512ENS_10bfloat16_tEfNS_4arch4Sm90ELb0ELb1ELb1ELb1ELb0ELb1ELb0ELb0ELb0ELb1ELb0ELb0EEENS1_21CollectiveEpilogueFwdINS6_IJSA_NS7_ILi512EEESA_EEES9_SC_SE_Li256ELb1ELb1ELb0ELb0EEENS1_36VarlenDynamicPersistentTileSchedulerILi64ELi64ELi256ELi128ELb0ELb1ELb1ELb1ELb0ELb1EEEEEEEEEvNT_6ParamsE,"a",@progbits
	.sectionflags	@""
	.align	4
.nv.constant0._ZN7cutlass13device_kernelIN5flash11enable_sm90INS1_16FlashAttnFwdSm90INS1_25CollectiveMainloopFwdSm90ILi2EN4cute5tupleIJNS5_1CILi1EEES8_S8_EEENS6_IJNS7_ILi64EEESA_SA_EEELi512ENS_10bfloat16_tEfNS_4arch4Sm90ELb0ELb1ELb1ELb1ELb0ELb1ELb0ELb0ELb0ELb1ELb0ELb0EEENS1_21CollectiveEpilogueFwdINS6_IJSA_NS7_ILi512EEESA_EEES9_SC_SE_Li256ELb1ELb1ELb0ELb0EEENS1_36VarlenDynamicPersistentTileSchedulerILi64ELi64ELi256ELi128ELb0ELb1ELb1ELb1ELb0ELb1EEEEEEEEEvNT_6ParamsE:
	.zero		3328


//--------------------- .nv.constant0._ZN7cutlass13device_kernelIN5flash11enable_sm90INS1_16FlashAttnFwdSm90INS1_25CollectiveMainloopFwdSm90ILi2EN4cute5tupleIJNS5_1CILi1EEES8_S8_EEENS6_IJNS7_ILi64EEESA_SA_EEELi512ENS_10bfloat16_tEfNS_4arch4Sm90ELb0ELb1ELb1ELb1ELb0ELb0ELb1ELb0ELb0ELb1ELb0ELb0EEENS1_21CollectiveEpilogueFwdINS6_IJSA_NS7_ILi512EEESA_EEES9_SC_SE_Li256ELb1ELb1ELb0ELb0EEENS1_36VarlenDynamicPersistentTileSchedulerILi64ELi64ELi256ELi128ELb0ELb1ELb1ELb1ELb0ELb1EEEEEEEEEvNT_6ParamsE --------------------------
	.section	.nv.constant0._ZN7cutlass13device_kernelIN5flash11enable_sm90INS1_16FlashAttnFwdSm90INS1_25CollectiveMainloopFwdSm90ILi2EN4cute5tupleIJNS5_1CILi1EEES8_S8_EEENS6_IJNS7_ILi64EEESA_SA_EEELi512ENS_10bfloat16_tEfNS_4arch4Sm90ELb0ELb1ELb1ELb1ELb0ELb0ELb1ELb0ELb0ELb1ELb0ELb0EEENS1_21CollectiveEpilogueFwdINS6_IJSA_NS7_ILi512EEESA_EEES9_SC_SE_Li256ELb1ELb1ELb0ELb0EEENS1_36VarlenDynamicPersistentTileSchedulerILi64ELi64ELi256ELi128ELb0ELb1ELb1ELb1ELb0ELb1EEEEEEEEEvNT_6ParamsE,"a",@progbits
	.sectionflags	@""
	.align	4
.nv.constant0._ZN7cutlass13device_kernelIN5flash11enable_sm90INS1_16FlashAttnFwdSm90INS1_25CollectiveMainloopFwdSm90ILi2EN4cute5tupleIJNS5_1CILi1EEES8_S8_EEENS6_IJNS7_ILi64EEESA_SA_EEELi512ENS_10bfloat16_tEfNS_4arch4Sm90ELb0ELb1ELb1ELb1ELb0ELb0ELb1ELb0ELb0ELb1ELb0ELb0EEENS1_21CollectiveEpilogueFwdINS6_IJSA_NS7_ILi512EEESA_EEES9_SC_SE_Li256ELb1ELb1ELb0ELb0EEENS1_36VarlenDynamicPersistentTileSchedulerILi64ELi64ELi256ELi128ELb0ELb1ELb1ELb1ELb0ELb1EEEEEEEEEvNT_6ParamsE:
	.zero		3584


//--------------------- .nv.constant0._ZN7cutlass13device_kernelIN5flash11enable_sm90INS1_16FlashAttnFwdSm90INS1_25CollectiveMainloopFwdSm90ILi2EN4cute5tupleIJNS5_1CILi1EEES8_S8_EEENS6_IJNS7_ILi64EEESA_SA_EEELi512ENS_10bfloat16_tEfNS_4arch4Sm90ELb0ELb1ELb1ELb1ELb0ELb1ELb1ELb0ELb0ELb1ELb0ELb0EEENS1_21CollectiveEpilogueFwdINS6_IJSA_NS7_ILi512EEESA_EEES9_SC_SE_Li256ELb1ELb1ELb0ELb0EEENS1_36VarlenDynamicPersistentTileSchedulerILi64ELi64ELi256ELi128ELb0ELb1ELb1ELb1ELb0ELb1EEEEEEEEEvNT_6ParamsE --------------------------
	.section	.nv.constant0._ZN7cutlass13device_kernelIN5flash11enable_sm90INS1_16FlashAttnFwdSm90INS1_25CollectiveMainloopFwdSm90ILi2EN4cute5tupleIJNS5_1CILi1EEES8_S8_EEENS6_IJNS7_ILi64EEESA_SA_EEELi512ENS_10bfloat16_tEfNS_4arch4Sm90ELb0ELb1ELb1ELb1ELb0ELb1ELb1ELb0ELb0ELb1ELb0ELb0EEENS1_21CollectiveEpilogueFwdINS6_IJSA_NS7_ILi512EEESA_EEES9_SC_SE_Li256ELb1ELb1ELb0ELb0EEENS1_36VarlenDynamicPersistentTileSchedulerILi64ELi64ELi256ELi128ELb0ELb1ELb1ELb1ELb0ELb1EEEEEEEEEvNT_6ParamsE,"a",@progbits
	.sectionflags	@""
	.align	4
.nv.constant0._ZN7cutlass13device_kernelIN5flash11enable_sm90INS1_16FlashAttnFwdSm90INS1_25CollectiveMainloopFwdSm90ILi2EN4cute5tupleIJNS5_1CILi1EEES8_S8_EEENS6_IJNS7_ILi64EEESA_SA_EEELi512ENS_10bfloat16_tEfNS_4arch4Sm90ELb0ELb1ELb1ELb1ELb0ELb1ELb1ELb0ELb0ELb1ELb0ELb0EEENS1_21CollectiveEpilogueFwdINS6_IJSA_NS7_ILi512EEESA_EEES9_SC_SE_Li256ELb1ELb1ELb0ELb0EEENS1_36VarlenDynamicPersistentTileSchedulerILi64ELi64ELi256ELi128ELb0ELb1ELb1ELb1ELb0ELb1EEEEEEEEEvNT_6ParamsE:
	.zero		3584


//--------------------- .nv.constant0._ZN7cutlass13device_kernelIN5flash11enable_sm90INS1_16FlashAttnFwdSm90INS1_25CollectiveMainloopFwdSm90ILi2EN4cute5tupleIJNS5_1CILi1EEES8_S8_EEENS6_IJNS7_ILi64EEESA_SA_EEELi512ENS_10bfloat16_tEfNS_4arch4Sm90ELb1ELb0ELb1ELb0ELb0ELb0ELb0ELb0ELb0ELb1ELb0ELb0EEENS1_21CollectiveEpilogueFwdINS6_IJSA_NS7_ILi512EEESA_EEES9_SC_SE_Li256ELb0ELb1ELb0ELb0EEENS1_30DynamicPersistentTileSchedulerILi256ELi128ELb0ELb1ELb1EEEEEEEEEvNT_6ParamsE --------------------------
	.section	.nv.constant0._ZN7cutlass13device_kernelIN5flash11enable_sm90INS1_16FlashAttnFwdSm90INS1_25CollectiveMainloopFwdSm90ILi2EN4cute5tupleIJNS5_1CILi1EEES8_S8_EEENS6_IJNS7_ILi64EEESA_SA_EEELi512ENS_10bfloat16_tEfNS_4arch4Sm90ELb1ELb0ELb1ELb0ELb0ELb0ELb0ELb0ELb0ELb1ELb0ELb0EEENS1_21CollectiveEpilogueFwdINS6_IJSA_NS7_ILi512EEESA_EEES9_SC_SE_Li256ELb0ELb1ELb0ELb0EEENS1_30DynamicPersistentTileSchedulerILi256ELi128ELb0ELb1ELb1EEEEEEEEEvNT_6ParamsE,"a",@progbits
	.sectionflags	@""
	.align	4
.nv.constant0._ZN7cutlass13device_kernelIN5flash11enable_sm90INS1_16FlashAttnFwdSm90INS1_25CollectiveMainloopFwdSm90ILi2EN4cute5tupleIJNS5_1CILi1EEES8_S8_EEENS6_IJNS7_ILi64EEESA_SA_EEELi512ENS_10bfloat16_tEfNS_4arch4Sm90ELb1ELb0ELb1ELb0ELb0ELb0ELb0ELb0ELb0ELb1ELb0ELb0EEENS1_21CollectiveEpilogueFwdINS6_IJSA_NS7_ILi512EEESA_EEES9_SC_SE_Li256ELb0ELb1ELb0ELb0EEENS1_30DynamicPersistentTileSchedulerILi256ELi128ELb0ELb1ELb1EEEEEEEEEvNT_6ParamsE:
	.zero		3328


//--------------------- .nv.constant0._ZN7cutlass13device_kernelIN5flash11enable_sm90INS1_16FlashAttnFwdSm90INS1_25CollectiveMainloopFwdSm90ILi2EN4cute5tupleIJNS5_1CILi1EEES8_S8_EEENS6_IJNS7_ILi64EEESA_SA_EEELi512ENS_10bfloat16_tEfNS_4arch4Sm90ELb1ELb0ELb1ELb0ELb0ELb0ELb1ELb0ELb0ELb1ELb0ELb0EEENS1_21CollectiveEpilogueFwdINS6_IJSA_NS7_ILi512EEESA_EEES9_SC_SE_Li256ELb0ELb1ELb0ELb0EEENS1_30DynamicPersistentTileSchedulerILi256ELi128ELb0ELb1ELb1EEEEEEEEEvNT_6ParamsE --------------------------
	.section	.nv.constant0._ZN7cutlass13device_kernelIN5flash11enable_sm90INS1_16FlashAttnFwdSm90INS1_25CollectiveMainloopFwdSm90ILi2EN4cute5tupleIJNS5_1CILi1EEES8_S8_EEENS6_IJNS7_ILi64EEESA_SA_EEELi512ENS_10bfloat16_tEfNS_4arch4Sm90ELb1ELb0ELb1ELb0ELb0ELb0ELb1ELb0ELb0ELb1ELb0ELb0EEENS1_21CollectiveEpilogueFwdINS6_IJSA_NS7_ILi512EEESA_EEES9_SC_SE_Li256ELb0ELb1ELb0ELb0EEENS1_30DynamicPersistentTileSchedulerILi256ELi128ELb0ELb1ELb1EEEEEEEEEvNT_6ParamsE,"a",@progbits
	.sectionflags	@""
	.align	4
.nv.constant0._ZN7cutlass13device_kernelIN5flash11enable_sm90INS1_16FlashAttnFwdSm90INS1_25CollectiveMainloopFwdSm90ILi2EN4cute5tupleIJNS5_1CILi1EEES8_S8_EEENS6_IJNS7_ILi64EEESA_SA_EEELi512ENS_10bfloat16_tEfNS_4arch4Sm90ELb1ELb0ELb1ELb0ELb0ELb0ELb1ELb0ELb0ELb1ELb0ELb0EEENS1_21CollectiveEpilogueFwdINS6_IJSA_NS7_ILi512EEESA_EEES9_SC_SE_Li256ELb0ELb1ELb0ELb0EEENS1_30DynamicPersistentTileSchedulerILi256ELi128ELb0ELb1ELb1EEEEEEEEEvNT_6ParamsE:
	.zero		3584


//--------------------- .nv.constant0._ZN7cutlass13device_kernelIN5flash11enable_sm90INS1_16FlashAttnFwdSm90INS1_25CollectiveMainloopFwdSm90ILi2EN4cute5tupleIJNS5_1CILi1EEES8_S8_EEENS6_IJNS7_ILi64EEESA_SA_EEELi512ENS_10bfloat16_tEfNS_4arch4Sm90ELb1ELb0ELb1ELb1ELb0ELb0ELb0ELb0ELb0ELb1ELb0ELb0EEENS1_21CollectiveEpilogueFwdINS6_IJSA_NS7_ILi512EEESA_EEES9_SC_SE_Li256ELb1ELb1ELb0ELb0EEENS1_36VarlenDynamicPersistentTileSchedulerILi64ELi64ELi256ELi128ELb0ELb1ELb1ELb1ELb1ELb1EEEEEEEEEvNT_6ParamsE --------------------------
	.section	.nv.constant0._ZN7cutlass13device_kernelIN5flash11enable_sm90INS1_16FlashAttnFwdSm90INS1_25CollectiveMainloopFwdSm90ILi2EN4cute5tupleIJNS5_1CILi1EEES8_S8_EEENS6_IJNS7_ILi64EEESA_SA_EEELi512ENS_10bfloat16_tEfNS_4arch4Sm90ELb1ELb0ELb1ELb1ELb0ELb0ELb0ELb0ELb0ELb1ELb0ELb0EEENS1_21CollectiveEpilogueFwdINS6_IJSA_NS7_ILi512EEESA_EEES9_SC_SE_Li256ELb1ELb1ELb0ELb0EEENS1_36VarlenDynamicPersistentTileSchedulerILi64ELi64ELi256ELi128ELb0ELb1ELb1ELb1ELb1ELb1EEEEEEEEEvNT_6ParamsE,"a",@progbits
	.sectionflags	@""
	.align	4
.nv.constant0._ZN7cutlass13device_kernelIN5flash11enable_sm90INS1_16FlashAttnFwdSm90INS1_25CollectiveMainloopFwdSm90ILi2EN4cute5tupleIJNS5_1CILi1EEES8_S8_EEENS6_IJNS7_ILi64EEESA_SA_EEELi512ENS_10bfloat16_tEfNS_4arch4Sm90ELb1ELb0ELb1ELb1ELb0ELb0ELb0ELb0ELb0ELb1ELb0ELb0EEENS1_21CollectiveEpilogueFwdINS6_IJSA_NS7_ILi512EEESA_EEES9_SC_SE_Li256ELb1ELb1ELb0ELb0EEENS1_36VarlenDynamicPersistentTileSchedulerILi64ELi64ELi256ELi128ELb0ELb1ELb1ELb1ELb1ELb1EEEEEEEEEvNT_6ParamsE:
	.zero		3328


//--------------------- .nv.constant0._ZN7cutlass13device_kernelIN5flash11enable_sm90INS1_16FlashAttnFwdSm90INS1_25CollectiveMainloopFwdSm90ILi2EN4cute5tupleIJNS5_1CILi1EEES8_S8_EEENS6_IJNS7_ILi64EEESA_SA_EEELi512ENS_10bfloat16_tEfNS_4arch4Sm90ELb1ELb0ELb1ELb1ELb0ELb1ELb0ELb0ELb0ELb1ELb0ELb0EEENS1_21CollectiveEpilogueFwdINS6_IJSA_NS7_ILi512EEESA_EEES9_SC_SE_Li256ELb1ELb1ELb0ELb0EEENS1_36VarlenDynamicPersistentTileSchedulerILi64ELi64ELi256ELi128ELb0ELb1ELb1ELb1ELb1ELb1EEEEEEEEEvNT_6ParamsE --------------------------
	.section	.nv.constant0._ZN7cutlass13device_kernelIN5flash11enable_sm90INS1_16FlashAttnFwdSm90INS1_25CollectiveMainloopFwdSm90ILi2EN4cute5tupleIJNS5_1CILi1EEES8_S8_EEENS6_IJNS7_ILi64EEESA_SA_EEELi512ENS_10bfloat16_tEfNS_4arch4Sm90ELb1ELb0ELb1ELb1ELb0ELb1ELb0ELb0ELb0ELb1ELb0ELb0EEENS1_21CollectiveEpilogueFwdINS6_IJSA_NS7_ILi512EEESA_EEES9_SC_SE_Li256ELb1ELb1ELb0ELb0EEENS1_36VarlenDynamicPersistentTileSchedulerILi64ELi64ELi256ELi128ELb0ELb1ELb1ELb1ELb1ELb1EEEEEEEEEvNT_6ParamsE,"a",@progbits
	.sectionflags	@""
	.align	4
.nv.constant0._ZN7cutlass13device_kernelIN5flash11enable_sm90INS1_16FlashAttnFwdSm90INS1_25CollectiveMainloopFwdSm90ILi2EN4cute5tupleIJNS5_1CILi1EEES8_S8_EEENS6_IJNS7_ILi64EEESA_SA_EEELi512ENS_10bfloat16_tEfNS_4arch4Sm90ELb1ELb0ELb1ELb1ELb0ELb1ELb0ELb0ELb0ELb1ELb0ELb0EEENS1_21CollectiveEpilogueFwdINS6_IJSA_NS7_ILi512EEESA_EEES9_SC_SE_Li256ELb1ELb1ELb0ELb0EEENS1_36VarlenDynamicPersistentTileSchedulerILi64ELi64ELi256ELi128ELb0ELb1ELb1ELb1ELb1ELb1EEEEEEEEEvNT_6ParamsE:
	.zero		3328


//--------------------- .nv.constant0._ZN7cutlass13device_kernelIN5flash11enable_sm90INS1_16FlashAttnFwdSm90INS1_25CollectiveMainloopFwdSm90ILi2EN4cute5tupleIJNS5_1CILi1EEES8_S8_EEENS6_IJNS7_ILi64EEESA_SA_EEELi512ENS_10bfloat16_tEfNS_4arch4Sm90ELb1ELb0ELb1ELb1ELb0ELb0ELb1ELb0ELb0ELb1ELb0ELb0EEENS1_21CollectiveEpilogueFwdINS6_IJSA_NS7_ILi512EEESA_EEES9_SC_SE_Li256ELb1ELb1ELb0ELb0EEENS1_36VarlenDynamicPersistentTileSchedulerILi64ELi64ELi256ELi128ELb0ELb1ELb1ELb1ELb1ELb1EEEEEEEEEvNT_6ParamsE --------------------------
	.section	.nv.constant0._ZN7cutlass13device_kernelIN5flash11enable_sm90INS1_16FlashAttnFwdSm90INS1_25CollectiveMainloopFwdSm90ILi2EN4cute5tupleIJNS5_1CILi1EEES8_S8_EEENS6_IJNS7_ILi64EEESA_SA_EEELi512ENS_10bfloat16_tEfNS_4arch4Sm90ELb1ELb0ELb1ELb1ELb0ELb0ELb1ELb0ELb0ELb1ELb0ELb0EEENS1_21CollectiveEpilogueFwdINS6_IJSA_NS7_ILi512EEESA_EEES9_SC_SE_Li256ELb1ELb1ELb0ELb0EEENS1_36VarlenDynamicPersistentTileSchedulerILi64ELi64ELi256ELi128ELb0ELb1ELb1ELb1ELb1ELb1EEEEEEEEEvNT_6ParamsE,"a",@progbits
	.sectionflags	@""
	.align	4
.nv.constant0._ZN7cutlass13device_kernelIN5flash11enable_sm90INS1_16FlashAttnFwdSm90INS1_25CollectiveMainloopFwdSm90ILi2EN4cute5tupleIJNS5_1CILi1EEES8_S8_EEENS6_IJNS7_ILi64EEESA_SA_EEELi512ENS_10bfloat16_tEfNS_4arch4Sm90ELb1ELb0ELb1ELb1ELb0ELb0ELb1ELb0ELb0ELb1ELb0ELb0EEENS1_21CollectiveEpilogueFwdINS6_IJSA_NS7_ILi512EEESA_EEES9_SC_SE_Li256ELb1ELb1ELb0ELb0EEENS1_36VarlenDynamicPersistentTileSchedulerILi64ELi64ELi256ELi128ELb0ELb1ELb1ELb1ELb1ELb1EEEEEEEEEvNT_6ParamsE:
	.zero		3584


//--------------------- .nv.constant0._ZN7cutlass13device_kernelIN5flash11enable_sm90INS1_16FlashAttnFwdSm90INS1_25CollectiveMainloopFwdSm90ILi2EN4cute5tupleIJNS5_1CILi1EEES8_S8_EEENS6_IJNS7_ILi64EEESA_SA_EEELi512ENS_10bfloat16_tEfNS_4arch4Sm90ELb1ELb0ELb1ELb1ELb0ELb1ELb1ELb0ELb0ELb1ELb0ELb0EEENS1_21CollectiveEpilogueFwdINS6_IJSA_NS7_ILi512EEESA_EEES9_SC_SE_Li256ELb1ELb1ELb0ELb0EEENS1_36VarlenDynamicPersistentTileSchedulerILi64ELi64ELi256ELi128ELb0ELb1ELb1ELb1ELb1ELb1EEEEEEEEEvNT_6ParamsE --------------------------
	.section	.nv.constant0._ZN7cutlass13device_kernelIN5flash11enable_sm90INS1_16FlashAttnFwdSm90INS1_25CollectiveMainloopFwdSm90ILi2EN4cute5tupleIJNS5_1CILi1EEES8_S8_EEENS6_IJNS7_ILi64EEESA_SA_EEELi512ENS_10bfloat16_tEfNS_4arch4Sm90ELb1ELb0ELb1ELb1ELb0ELb1ELb1ELb0ELb0ELb1ELb0ELb0EEENS1_21CollectiveEpilogueFwdINS6_IJSA_NS7_ILi512EEESA_EEES9_SC_SE_Li256ELb1ELb1ELb0ELb0EEENS1_36VarlenDynamicPersistentTileSchedulerILi64ELi64ELi256ELi128ELb0ELb1ELb1ELb1ELb1ELb1EEEEEEEEEvNT_6ParamsE,"a",@progbits
	.sectionflags	@""
	.align	4
.nv.constant0._ZN7cutlass13device_kernelIN5flash11enable_sm90INS1_16FlashAttnFwdSm90INS1_25CollectiveMainloopFwdSm90ILi2EN4cute5tupleIJNS5_1CILi1EEES8_S8_EEENS6_IJNS7_ILi64EEESA_SA_EEELi512ENS_10bfloat16_tEfNS_4arch4Sm90ELb1ELb0ELb1ELb1ELb0ELb1ELb1ELb0ELb0ELb1ELb0ELb0EEENS1_21CollectiveEpilogueFwdINS6_IJSA_NS7_ILi512EEESA_EEES9_SC_SE_Li256ELb1ELb1ELb0ELb0EEENS1_36VarlenDynamicPersistentTileSchedulerILi64ELi64ELi256ELi128ELb0ELb1ELb1ELb1ELb1ELb1EEEEEEEEEvNT_6ParamsE:
	.zero		3584


//--------------------- SYMBOLS --------------------------

	.type		.nv.reservedSmem.offset0,@object
	.size		.nv.reservedSmem.offset0,0x4
	.type		__assertfail,@function
